	.target	sm_80

	.elftype	@"ET_EXEC"


//--------------------- .note.nv.tkinfo           --------------------------
	.section	.note.nv.tkinfo,"",@"SHT_NOTE"
	.sectionflags	@"SHF_NOTE_NV_TKINFO"
	.tkinfo
        /*0018*/ 	.word	0x00000002
        /*0030*/ 	.string	""
        /*0030*/ 	.string	"ptxas"
        /*0030*/ 	.string	"Cuda compilation tools, release 13.0, V13.0.88"
        /*0030*/ 	.string	"Build cuda_13.0.r13.0/compiler.36424714_0"
        /*0030*/ 	.string	"-arch sm_80 -m 64 "



//--------------------- .note.nv.cuinfo           --------------------------
	.section	.note.nv.cuinfo,"",@"SHT_NOTE"
	.sectionflags	@"SHF_NOTE_NV_CUINFO"
        /*0018*/ 	.short	0x0002
        /*001a*/ 	.short	0x0050
        /*001c*/ 	.short	0x0082
	.zero		2


//--------------------- .nv.info                  --------------------------
	.section	.nv.info,"",@"SHT_CUDA_INFO"
	.align	4


	//----- nvinfo : EIATTR_REGCOUNT
	.align		4
        /*0000*/ 	.byte	0x04, 0x2f
        /*0002*/ 	.short	(.L_12 - .L_11)
	.align		4
.L_11:
        /*0004*/ 	.word	index@(_ZN7cutlass13device_kernelIN5flash19enable_sm80_to_sm89INS1_16FlashAttnFwdSm80INS1_25CollectiveMainloopFwdSm80ILi8ELi2ELb0EN4cute5tupleIJNS5_1CILi128EEENS7_ILi64EEENS7_ILi192EEEEEELi192ENS_10bfloat16_tEfNS_4arch4Sm80ELb1ELb0ELb1ELb1ELb1ELb1ELb1ELb1EEENS1_21CollectiveEpilogueFwdINS6_IJS8_SA_S9_EEENS6_IJNS7_ILi1EEESI_SI_EEESC_SE_Li256ELb1ELb1ELb1ELb0EEENS1_36VarlenDynamicPersistentTileSchedulerILi128ELi64ELi256ELi256ELb1ELb1ELb0ELb1ELb1ELb1EEEEEEEEEvNT_6ParamsE)
        /*0008*/ 	.word	0x000000ff


	//----- nvinfo : EIATTR_FRAME_SIZE
	.align		4
.L_12:
        /*000c*/ 	.byte	0x04, 0x11
        /*000e*/ 	.short	(.L_14 - .L_13)
	.align		4
.L_13:
        /*0010*/ 	.word	index@($__internal_51_$__cuda_sm70_votesync_ballot)
        /*0014*/ 	.word	0x00000000


	//----- nvinfo : EIATTR_FRAME_SIZE
	.align		4
.L_14:
        /*0018*/ 	.byte	0x04, 0x11
        /*001a*/ 	.short	(.L_16 - .L_15)
	.align		4
.L_15:
        /*001c*/ 	.word	index@($__internal_50_$__cuda_sm70_shflsync_up_p)
        /*0020*/ 	.word	0x00000000


	//----- nvinfo : EIATTR_FRAME_SIZE
	.align		4
.L_16:
        /*0024*/ 	.byte	0x04, 0x11
        /*0026*/ 	.short	(.L_18 - .L_17)
	.align		4
.L_17:
        /*0028*/ 	.word	index@($__internal_49_$__cuda_sm70_shflsync_idx_p)
        /*002c*/ 	.word	0x00000000


	//----- nvinfo : EIATTR_FRAME_SIZE
	.align		4
.L_18:
        /*0030*/ 	.byte	0x04, 0x11
        /*0032*/ 	.short	(.L_20 - .L_19)
	.align		4
.L_19:
        /*0034*/ 	.word	index@($__internal_48_$__cuda_sm70_shflsync_bfly_p)
        /*0038*/ 	.word	0x00000000


	//----- nvinfo : EIATTR_FRAME_SIZE
	.align		4
.L_20:
        /*003c*/ 	.byte	0x04, 0x11
        /*003e*/ 	.short	(.L_22 - .L_21)
	.align		4
.L_21:
        /*0040*/ 	.word	index@(_ZN7cutlass13device_kernelIN5flash19enable_sm80_to_sm89INS1_16FlashAttnFwdSm80INS1_25CollectiveMainloopFwdSm80ILi8ELi2ELb0EN4cute5tupleIJNS5_1CILi128EEENS7_ILi64EEENS7_ILi192EEEEEELi192ENS_10bfloat16_tEfNS_4arch4Sm80ELb1ELb0ELb1ELb1ELb1ELb1ELb1ELb1EEENS1_21CollectiveEpilogueFwdINS6_IJS8_SA_S9_EEENS6_IJNS7_ILi1EEESI_SI_EEESC_SE_Li256ELb1ELb1ELb1ELb0EEENS1_36VarlenDynamicPersistentTileSchedulerILi128ELi64ELi256ELi256ELb1ELb1ELb0ELb1ELb1ELb1EEEEEEEEEvNT_6ParamsE)
        /*0044*/ 	.word	0x00000070


	//----- nvinfo : EIATTR_REGCOUNT
	.align		4
.L_22:
        /*0048*/ 	.byte	0x04, 0x2f
        /*004a*/ 	.short	(.L_24 - .L_23)
	.align		4
.L_23:
        /*004c*/ 	.word	index@(_ZN7cutlass13device_kernelIN5flash19enable_sm80_to_sm89INS1_16FlashAttnFwdSm80INS1_25CollectiveMainloopFwdSm80ILi8ELi2ELb0EN4cute5tupleIJNS5_1CILi128EEENS7_ILi64EEENS7_ILi192EEEEEELi192ENS_10bfloat16_tEfNS_4arch4Sm80ELb1ELb0ELb1ELb1ELb1ELb0ELb1ELb1EEENS1_21CollectiveEpilogueFwdINS6_IJS8_SA_S9_EEENS6_IJNS7_ILi1EEESI_SI_EEESC_SE_Li256ELb1ELb1ELb1ELb0EEENS1_36VarlenDynamicPersistentTileSchedulerILi128ELi64ELi256ELi256ELb1ELb1ELb0ELb1ELb1ELb1EEEEEEEEEvNT_6ParamsE)
        /*0050*/ 	.word	0x000000ff


	//----- nvinfo : EIATTR_FRAME_SIZE
	.align		4
.L_24:
        /*0054*/ 	.byte	0x04, 0x11
        /*0056*/ 	.short	(.L_26 - .L_25)
	.align		4
.L_25:
        /*0058*/ 	.word	index@($__internal_47_$__cuda_sm70_votesync_ballot)
        /*005c*/ 	.word	0x00000000


	//----- nvinfo : EIATTR_FRAME_SIZE
	.align		4
.L_26:
        /*0060*/ 	.byte	0x04, 0x11
        /*0062*/ 	.short	(.L_28 - .L_27)
	.align		4
.L_27:
        /*0064*/ 	.word	index@($__internal_46_$__cuda_sm70_shflsync_up_p)
        /*0068*/ 	.word	0x00000000


	//----- nvinfo : EIATTR_FRAME_SIZE
	.align		4
.L_28:
        /*006c*/ 	.byte	0x04, 0x11
        /*006e*/ 	.short	(.L_30 - .L_29)
	.align		4
.L_29:
        /*0070*/ 	.word	index@($__internal_45_$__cuda_sm70_shflsync_idx_p)
        /*0074*/ 	.word	0x00000000


	//----- nvinfo : EIATTR_FRAME_SIZE
	.align		4
.L_30:
        /*0078*/ 	.byte	0x04, 0x11
        /*007a*/ 	.short	(.L_32 - .L_31)
	.align		4
.L_31:
        /*007c*/ 	.word	index@($__internal_44_$__cuda_sm70_shflsync_bfly_p)
        /*0080*/ 	.word	0x00000000


	//----- nvinfo : EIATTR_FRAME_SIZE
	.align		4
.L_32:
        /*0084*/ 	.byte	0x04, 0x11
        /*0086*/ 	.short	(.L_34 - .L_33)
	.align		4
.L_33:
        /*0088*/ 	.word	index@(_ZN7cutlass13device_kernelIN5flash19enable_sm80_to_sm89INS1_16FlashAttnFwdSm80INS1_25CollectiveMainloopFwdSm80ILi8ELi2ELb0EN4cute5tupleIJNS5_1CILi128EEENS7_ILi64EEENS7_ILi192EEEEEELi192ENS_10bfloat16_tEfNS_4arch4Sm80ELb1ELb0ELb1ELb1ELb1ELb0ELb1ELb1EEENS1_21CollectiveEpilogueFwdINS6_IJS8_SA_S9_EEENS6_IJNS7_ILi1EEESI_SI_EEESC_SE_Li256ELb1ELb1ELb1ELb0EEENS1_36VarlenDynamicPersistentTileSchedulerILi128ELi64ELi256ELi256ELb1ELb1ELb0ELb1ELb1ELb1EEEEEEEEEvNT_6ParamsE)
        /*008c*/ 	.word	0x00000020


	//----- nvinfo : EIATTR_REGCOUNT
	.align		4
.L_34:
        /*0090*/ 	.byte	0x04, 0x2f
        /*0092*/ 	.short	(.L_36 - .L_35)
	.align		4
.L_35:
        /*0094*/ 	.word	index@(_ZN7cutlass13device_kernelIN5flash19enable_sm80_to_sm89INS1_16FlashAttnFwdSm80INS1_25CollectiveMainloopFwdSm80ILi8ELi2ELb0EN4cute5tupleIJNS5_1CILi128EEENS7_ILi64EEENS7_ILi192EEEEEELi192ENS_10bfloat16_tEfNS_4arch4Sm80ELb1ELb0ELb1ELb0ELb1ELb0ELb1ELb1EEENS1_21CollectiveEpilogueFwdINS6_IJS8_SA_S9_EEENS6_IJNS7_ILi1EEESI_SI_EEESC_SE_Li256ELb0ELb1ELb1ELb0EEENS1_30DynamicPersistentTileSchedulerILi256ELi256ELb1ELb1ELb0EEEEEEEEEvNT_6ParamsE)
        /*0098*/ 	.word	0x000000ff


	//----- nvinfo : EIATTR_FRAME_SIZE
	.align		4
.L_36:
        /*009c*/ 	.byte	0x04, 0x11
        /*009e*/ 	.short	(.L_38 - .L_37)
	.align		4
.L_37:
        /*00a0*/ 	.word	index@($__internal_43_$__cuda_sm70_shflsync_idx_p)
        /*00a4*/ 	.word	0x00000000


	//----- nvinfo : EIATTR_FRAME_SIZE
	.align		4
.L_38:
        /*00a8*/ 	.byte	0x04, 0x11
        /*00aa*/ 	.short	(.L_40 - .L_39)
	.align		4
.L_39:
        /*00ac*/ 	.word	index@($__internal_42_$__cuda_sm70_shflsync_bfly_p)
        /*00b0*/ 	.word	0x00000000


	//----- nvinfo : EIATTR_FRAME_SIZE
	.align		4
.L_40:
        /*00b4*/ 	.byte	0x04, 0x11
        /*00b6*/ 	.short	(.L_42 - .L_41)
	.align		4
.L_41:
        /*00b8*/ 	.word	index@(_ZN7cutlass13device_kernelIN5flash19enable_sm80_to_sm89INS1_16FlashAttnFwdSm80INS1_25CollectiveMainloopFwdSm80ILi8ELi2ELb0EN4cute5tupleIJNS5_1CILi128EEENS7_ILi64EEENS7_ILi192EEEEEELi192ENS_10bfloat16_tEfNS_4arch4Sm80ELb1ELb0ELb1ELb0ELb1ELb0ELb1ELb1EEENS1_21CollectiveEpilogueFwdINS6_IJS8_SA_S9_EEENS6_IJNS7_ILi1EEESI_SI_EEESC_SE_Li256ELb0ELb1ELb1ELb0EEENS1_30DynamicPersistentTileSchedulerILi256ELi256ELb1ELb1ELb0EEEEEEEEEvNT_6ParamsE)
        /*00bc*/ 	.word	0x00000010


	//----- nvinfo : EIATTR_REGCOUNT
	.align		4
.L_42:
        /*00c0*/ 	.byte	0x04, 0x2f
        /*00c2*/ 	.short	(.L_44 - .L_43)
	.align		4
.L_43:
        /*00c4*/ 	.word	index@(_ZN7cutlass13device_kernelIN5flash19enable_sm80_to_sm89INS1_16FlashAttnFwdSm80INS1_25CollectiveMainloopFwdSm80ILi8ELi2ELb0EN4cute5tupleIJNS5_1CILi128EEENS7_ILi64EEENS7_ILi192EEEEEELi192ENS_10bfloat16_tEfNS_4arch4Sm80ELb0ELb1ELb1ELb1ELb1ELb1ELb1ELb1EEENS1_21CollectiveEpilogueFwdINS6_IJS8_SA_S9_EEENS6_IJNS7_ILi1EEESI_SI_EEESC_SE_Li256ELb1ELb1ELb1ELb0EEENS1_36VarlenDynamicPersistentTileSchedulerILi128ELi64ELi256ELi256ELb1ELb1ELb0ELb1ELb0ELb1EEEEEEEEEvNT_6ParamsE)
        /*00c8*/ 	.word	0x000000ff


	//----- nvinfo : EIATTR_FRAME_SIZE
	.align		4
.L_44:
        /*00cc*/ 	.byte	0x04, 0x11
        /*00ce*/ 	.short	(.L_46 - .L_45)
	.align		4
.L_45:
        /*00d0*/ 	.word	index@($__internal_41_$__cuda_sm70_votesync_ballot)
        /*00d4*/ 	.word	0x00000000


	//----- nvinfo : EIATTR_FRAME_SIZE
	.align		4
.L_46:
        /*00d8*/ 	.byte	0x04, 0x11
        /*00da*/ 	.short	(.L_48 - .L_47)
	.align		4
.L_47:
        /*00dc*/ 	.word	index@($__internal_40_$__cuda_sm70_shflsync_up_p)
        /*00e0*/ 	.word	0x00000000


	//----- nvinfo : EIATTR_FRAME_SIZE
	.align		4
.L_48:
        /*00e4*/ 	.byte	0x04, 0x11
        /*00e6*/ 	.short	(.L_50 - .L_49)
	.align		4
.L_49:
        /*00e8*/ 	.word	index@($__internal_39_$__cuda_sm70_shflsync_idx_p)
        /*00ec*/ 	.word	0x00000000


	//----- nvinfo : EIATTR_FRAME_SIZE
	.align		4
.L_50:
        /*00f0*/ 	.byte	0x04, 0x11
        /*00f2*/ 	.short	(.L_52 - .L_51)
	.align		4
.L_51:
        /*00f4*/ 	.word	index@($__internal_38_$__cuda_sm70_shflsync_bfly_p)
        /*00f8*/ 	.word	0x00000000


	//----- nvinfo : EIATTR_FRAME_SIZE
	.align		4
.L_52:
        /*00fc*/ 	.byte	0x04, 0x11
        /*00fe*/ 	.short	(.L_54 - .L_53)
	.align		4
.L_53:
        /*0100*/ 	.word	index@($_ZN7cutlass13device_kernelIN5flash19enable_sm80_to_sm89INS1_16FlashAttnFwdSm80INS1_25CollectiveMainloopFwdSm80ILi8ELi2ELb0EN4cute5tupleIJNS5_1CILi128EEENS7_ILi64EEENS7_ILi192EEEEEELi192ENS_10bfloat16_tEfNS_4arch4Sm80ELb0ELb1ELb1ELb1ELb1ELb1ELb1ELb1EEENS1_21CollectiveEpilogueFwdINS6_IJS8_SA_S9_EEENS6_IJNS7_ILi1EEESI_SI_EEESC_SE_Li256ELb1ELb1ELb1ELb0EEENS1_36VarlenDynamicPersistentTileSchedulerILi128ELi64ELi256ELi256ELb1ELb1ELb0ELb1ELb0ELb1EEEEEEEEEvNT_6ParamsE$_ZZN5flash25CollectiveMainloopFwdSm80ILi8ELi2ELb0EN4cute5tupleIJNS1_1CILi128EEENS3_ILi64EEENS3_ILi192EEEEEELi192EN7cutlass10bfloat16_tEfNS8_4arch4Sm80ELb0ELb1ELb1ELb1ELb1ELb1ELb1ELb1EE3mmaINS_16FlashAttnFwdSm80ISC_NS_21CollectiveEpilogueFwdINS2_IJS4_S6_S5_EEENS2_IJNS3_ILi1EEESH_SH_EEES9_SB_Li256ELb1ELb1ELb1ELb0EEENS_36VarlenDynamicPersistentTileSchedulerILi128ELi64ELi256ELi256ELb1ELb1ELb0ELb1ELb0ELb1EEEE13SharedStorageENS1_6TensorINS1_11ArrayEngineIfLm96EEENS1_6LayoutINS2_IJNS2_IJNS3_ILi2EEESS_EEESH_NS3_ILi24EEEEEENS2_IJNS2_IJSH_SS_EEENS3_ILi0EEENS3_ILi4EEEEEEEEEENS_7SoftmaxILi2ELi0EEEEEbRKNSC_6ParamsERT0_RT1_iRKNS_16SeqlenInfoQKNewKILb1ELb1EEENS2_IJiiiiEEERT_ENKUlvE_clEv)
        /*0104*/ 	.word	0x00000000


	//----- nvinfo : EIATTR_FRAME_SIZE
	.align		4
.L_54:
        /*0108*/ 	.byte	0x04, 0x11
        /*010a*/ 	.short	(.L_56 - .L_55)
	.align		4
.L_55:
        /*010c*/ 	.word	index@(_ZN7cutlass13device_kernelIN5flash19enable_sm80_to_sm89INS1_16FlashAttnFwdSm80INS1_25CollectiveMainloopFwdSm80ILi8ELi2ELb0EN4cute5tupleIJNS5_1CILi128EEENS7_ILi64EEENS7_ILi192EEEEEELi192ENS_10bfloat16_tEfNS_4arch4Sm80ELb0ELb1ELb1ELb1ELb1ELb1ELb1ELb1EEENS1_21CollectiveEpilogueFwdINS6_IJS8_SA_S9_EEENS6_IJNS7_ILi1EEESI_SI_EEESC_SE_Li256ELb1ELb1ELb1ELb0EEENS1_36VarlenDynamicPersistentTileSchedulerILi128ELi64ELi256ELi256ELb1ELb1ELb0ELb1ELb0ELb1EEEEEEEEEvNT_6ParamsE)
        /*0110*/ 	.word	0x00000140


	//----- nvinfo : EIATTR_REGCOUNT
	.align		4
.L_56:
        /*0114*/ 	.byte	0x04, 0x2f
        /*0116*/ 	.short	(.L_58 - .L_57)
	.align		4
.L_57:
        /*0118*/ 	.word	index@(_ZN7cutlass13device_kernelIN5flash19enable_sm80_to_sm89INS1_16FlashAttnFwdSm80INS1_25CollectiveMainloopFwdSm80ILi8ELi2ELb0EN4cute5tupleIJNS5_1CILi128EEENS7_ILi64EEENS7_ILi192EEEEEELi192ENS_10bfloat16_tEfNS_4arch4Sm80ELb0ELb1ELb1ELb1ELb1ELb0ELb1ELb1EEENS1_21CollectiveEpilogueFwdINS6_IJS8_SA_S9_EEENS6_IJNS7_ILi1EEESI_SI_EEESC_SE_Li256ELb1ELb1ELb1ELb0EEENS1_36VarlenDynamicPersistentTileSchedulerILi128ELi64ELi256ELi256ELb1ELb1ELb0ELb1ELb0ELb1EEEEEEEEEvNT_6ParamsE)
        /*011c*/ 	.word	0x000000ff


	//----- nvinfo : EIATTR_FRAME_SIZE
	.align		4
.L_58:
        /*0120*/ 	.byte	0x04, 0x11
        /*0122*/ 	.short	(.L_60 - .L_59)
	.align		4
.L_59:
        /*0124*/ 	.word	index@($__internal_37_$__cuda_sm70_votesync_ballot)
        /*0128*/ 	.word	0x00000000


	//----- nvinfo : EIATTR_FRAME_SIZE
	.align		4
.L_60:
        /*012c*/ 	.byte	0x04, 0x11
        /*012e*/ 	.short	(.L_62 - .L_61)
	.align		4
.L_61:
        /*0130*/ 	.word	index@($__internal_36_$__cuda_sm70_shflsync_up_p)
        /*0134*/ 	.word	0x00000000


	//----- nvinfo : EIATTR_FRAME_SIZE
	.align		4
.L_62:
        /*0138*/ 	.byte	0x04, 0x11
        /*013a*/ 	.short	(.L_64 - .L_63)
	.align		4
.L_63:
        /*013c*/ 	.word	index@($__internal_35_$__cuda_sm70_shflsync_idx_p)
        /*0140*/ 	.word	0x00000000


	//----- nvinfo : EIATTR_FRAME_SIZE
	.align		4
.L_64:
        /*0144*/ 	.byte	0x04, 0x11
        /*0146*/ 	.short	(.L_66 - .L_65)
	.align		4
.L_65:
        /*0148*/ 	.word	index@($__internal_34_$__cuda_sm70_shflsync_bfly_p)
        /*014c*/ 	.word	0x00000000


	//----- nvinfo : EIATTR_FRAME_SIZE
	.align		4
.L_66:
        /*0150*/ 	.byte	0x04, 0x11
        /*0152*/ 	.short	(.L_68 - .L_67)
	.align		4
.L_67:
        /*0154*/ 	.word	index@(_ZN7cutlass13device_kernelIN5flash19enable_sm80_to_sm89INS1_16FlashAttnFwdSm80INS1_25CollectiveMainloopFwdSm80ILi8ELi2ELb0EN4cute5tupleIJNS5_1CILi128EEENS7_ILi64EEENS7_ILi192EEEEEELi192ENS_10bfloat16_tEfNS_4arch4Sm80ELb0ELb1ELb1ELb1ELb1ELb0ELb1ELb1EEENS1_21CollectiveEpilogueFwdINS6_IJS8_SA_S9_EEENS6_IJNS7_ILi1EEESI_SI_EEESC_SE_Li256ELb1ELb1ELb1ELb0EEENS1_36VarlenDynamicPersistentTileSchedulerILi128ELi64ELi256ELi256ELb1ELb1ELb0ELb1ELb0ELb1EEEEEEEEEvNT_6ParamsE)
        /*0158*/ 	.word	0x00000010


	//----- nvinfo : EIATTR_REGCOUNT
	.align		4
.L_68:
        /*015c*/ 	.byte	0x04, 0x2f
        /*015e*/ 	.short	(.L_70 - .L_69)
	.align		4
.L_69:
        /*0160*/ 	.word	index@(_ZN7cutlass13device_kernelIN5flash19enable_sm80_to_sm89INS1_16FlashAttnFwdSm80INS1_25CollectiveMainloopFwdSm80ILi8ELi2ELb0EN4cute5tupleIJNS5_1CILi128EEENS7_ILi64EEENS7_ILi192EEEEEELi192ENS_10bfloat16_tEfNS_4arch4Sm80ELb0ELb1ELb1ELb0ELb1ELb0ELb1ELb1EEENS1_21CollectiveEpilogueFwdINS6_IJS8_SA_S9_EEENS6_IJNS7_ILi1EEESI_SI_EEESC_SE_Li256ELb0ELb1ELb1ELb0EEENS1_19SingleTileSchedulerILb0ELb1ELb1ELi128EEEEEEEEEvNT_6ParamsE)
        /*0164*/ 	.word	0x000000fa


	//----- nvinfo : EIATTR_FRAME_SIZE
	.align		4
.L_70:
        /*0168*/ 	.byte	0x04, 0x11
        /*016a*/ 	.short	(.L_72 - .L_71)
	.align		4
.L_71:
        /*016c*/ 	.word	index@(_ZN7cutlass13device_kernelIN5flash19enable_sm80_to_sm89INS1_16FlashAttnFwdSm80INS1_25CollectiveMainloopFwdSm80ILi8ELi2ELb0EN4cute5tupleIJNS5_1CILi128EEENS7_ILi64EEENS7_ILi192EEEEEELi192ENS_10bfloat16_tEfNS_4arch4Sm80ELb0ELb1ELb1ELb0ELb1ELb0ELb1ELb1EEENS1_21CollectiveEpilogueFwdINS6_IJS8_SA_S9_EEENS6_IJNS7_ILi1EEESI_SI_EEESC_SE_Li256ELb0ELb1ELb1ELb0EEENS1_19SingleTileSchedulerILb0ELb1ELb1ELi128EEEEEEEEEvNT_6ParamsE)
        /*0170*/ 	.word	0x00000000


	//----- nvinfo : EIATTR_REGCOUNT
	.align		4
.L_72:
        /*0174*/ 	.byte	0x04, 0x2f
        /*0176*/ 	.short	(.L_74 - .L_73)
	.align		4
.L_73:
        /*0178*/ 	.word	index@(_ZN7cutlass13device_kernelIN5flash19enable_sm80_to_sm89INS1_16FlashAttnFwdSm80INS1_25CollectiveMainloopFwdSm80ILi8ELi2ELb0EN4cute5tupleIJNS5_1CILi128EEENS7_ILi64EEENS7_ILi192EEEEEELi192ENS_10bfloat16_tEfNS_4arch4Sm80ELb0ELb0ELb1ELb1ELb1ELb1ELb1ELb1EEENS1_21CollectiveEpilogueFwdINS6_IJS8_SA_S9_EEENS6_IJNS7_ILi1EEESI_SI_EEESC_SE_Li256ELb1ELb1ELb1ELb0EEENS1_36VarlenDynamicPersistentTileSchedulerILi128ELi64ELi256ELi256ELb1ELb1ELb0ELb0ELb1ELb1EEEEEEEEEvNT_6ParamsE)
        /*017c*/ 	.word	0x000000ff


	//----- nvinfo : EIATTR_FRAME_SIZE
	.align		4
.L_74:
        /*0180*/ 	.byte	0x04, 0x11
        /*0182*/ 	.short	(.L_76 - .L_75)
	.align		4
.L_75:
        /*0184*/ 	.word	index@($__internal_33_$__cuda_sm70_votesync_ballot)
        /*0188*/ 	.word	0x00000000


	//----- nvinfo : EIATTR_FRAME_SIZE
	.align		4
.L_76:
        /*018c*/ 	.byte	0x04, 0x11
        /*018e*/ 	.short	(.L_78 - .L_77)
	.align		4
.L_77:
        /*0190*/ 	.word	index@($__internal_32_$__cuda_sm70_shflsync_up_p)
        /*0194*/ 	.word	0x00000000


	//----- nvinfo : EIATTR_FRAME_SIZE
	.align		4
.L_78:
        /*0198*/ 	.byte	0x04, 0x11
        /*019a*/ 	.short	(.L_80 - .L_79)
	.align		4
.L_79:
        /*019c*/ 	.word	index@($__internal_31_$__cuda_sm70_shflsync_idx_p)
        /*01a0*/ 	.word	0x00000000


	//----- nvinfo : EIATTR_FRAME_SIZE
	.align		4
.L_80:
        /*01a4*/ 	.byte	0x04, 0x11
        /*01a6*/ 	.short	(.L_82 - .L_81)
	.align		4
.L_81:
        /*01a8*/ 	.word	index@($__internal_30_$__cuda_sm70_shflsync_bfly_p)
        /*01ac*/ 	.word	0x00000000


	//----- nvinfo : EIATTR_FRAME_SIZE
	.align		4
.L_82:
        /*01b0*/ 	.byte	0x04, 0x11
        /*01b2*/ 	.short	(.L_84 - .L_83)
	.align		4
.L_83:
        /*01b4*/ 	.word	index@(_ZN7cutlass13device_kernelIN5flash19enable_sm80_to_sm89INS1_16FlashAttnFwdSm80INS1_25CollectiveMainloopFwdSm80ILi8ELi2ELb0EN4cute5tupleIJNS5_1CILi128EEENS7_ILi64EEENS7_ILi192EEEEEELi192ENS_10bfloat16_tEfNS_4arch4Sm80ELb0ELb0ELb1ELb1ELb1ELb1ELb1ELb1EEENS1_21CollectiveEpilogueFwdINS6_IJS8_SA_S9_EEENS6_IJNS7_ILi1EEESI_SI_EEESC_SE_Li256ELb1ELb1ELb1ELb0EEENS1_36VarlenDynamicPersistentTileSchedulerILi128ELi64ELi256ELi256ELb1ELb1ELb0ELb0ELb1ELb1EEEEEEEEEvNT_6ParamsE)
        /*01b8*/ 	.word	0x00000050


	//----- nvinfo : EIATTR_REGCOUNT
	.align		4
.L_84:
        /*01bc*/ 	.byte	0x04, 0x2f
        /*01be*/ 	.short	(.L_86 - .L_85)
	.align		4
.L_85:
        /*01c0*/ 	.word	index@(_ZN7cutlass13device_kernelIN5flash19enable_sm80_to_sm89INS1_16FlashAttnFwdSm80INS1_25CollectiveMainloopFwdSm80ILi8ELi2ELb0EN4cute5tupleIJNS5_1CILi128EEENS7_ILi64EEENS7_ILi192EEEEEELi192ENS_10bfloat16_tEfNS_4arch4Sm80ELb0ELb0ELb1ELb1ELb1ELb0ELb1ELb1EEENS1_21CollectiveEpilogueFwdINS6_IJS8_SA_S9_EEENS6_IJNS7_ILi1EEESI_SI_EEESC_SE_Li256ELb1ELb1ELb1ELb0EEENS1_36VarlenDynamicPersistentTileSchedulerILi128ELi64ELi256ELi256ELb1ELb1ELb0ELb0ELb1ELb1EEEEEEEEEvNT_6ParamsE)
        /*01c4*/ 	.word	0x000000ff


	//----- nvinfo : EIATTR_FRAME_SIZE
	.align		4
.L_86:
        /*01c8*/ 	.byte	0x04, 0x11
        /*01ca*/ 	.short	(.L_88 - .L_87)
	.align		4
.L_87:
        /*01cc*/ 	.word	index@($__internal_29_$__cuda_sm70_votesync_ballot)
        /*01d0*/ 	.word	0x00000000


	//----- nvinfo : EIATTR_FRAME_SIZE
	.align		4
.L_88:
        /*01d4*/ 	.byte	0x04, 0x11
        /*01d6*/ 	.short	(.L_90 - .L_89)
	.align		4
.L_89:
        /*01d8*/ 	.word	index@($__internal_28_$__cuda_sm70_shflsync_up_p)
        /*01dc*/ 	.word	0x00000000


	//----- nvinfo : EIATTR_FRAME_SIZE
	.align		4
.L_90:
        /*01e0*/ 	.byte	0x04, 0x11
        /*01e2*/ 	.short	(.L_92 - .L_91)
	.align		4
.L_91:
        /*01e4*/ 	.word	index@($__internal_27_$__cuda_sm70_shflsync_idx_p)
        /*01e8*/ 	.word	0x00000000


	//----- nvinfo : EIATTR_FRAME_SIZE
	.align		4
.L_92:
        /*01ec*/ 	.byte	0x04, 0x11
        /*01ee*/ 	.short	(.L_94 - .L_93)
	.align		4
.L_93:
        /*01f0*/ 	.word	index@($__internal_26_$__cuda_sm70_shflsync_bfly_p)
        /*01f4*/ 	.word	0x00000000


	//----- nvinfo : EIATTR_FRAME_SIZE
	.align		4
.L_94:
        /*01f8*/ 	.byte	0x04, 0x11
        /*01fa*/ 	.short	(.L_96 - .L_95)
	.align		4
.L_95:
        /*01fc*/ 	.word	index@(_ZN7cutlass13device_kernelIN5flash19enable_sm80_to_sm89INS1_16FlashAttnFwdSm80INS1_25CollectiveMainloopFwdSm80ILi8ELi2ELb0EN4cute5tupleIJNS5_1CILi128EEENS7_ILi64EEENS7_ILi192EEEEEELi192ENS_10bfloat16_tEfNS_4arch4Sm80ELb0ELb0ELb1ELb1ELb1ELb0ELb1ELb1EEENS1_21CollectiveEpilogueFwdINS6_IJS8_SA_S9_EEENS6_IJNS7_ILi1EEESI_SI_EEESC_SE_Li256ELb1ELb1ELb1ELb0EEENS1_36VarlenDynamicPersistentTileSchedulerILi128ELi64ELi256ELi256ELb1ELb1ELb0ELb0ELb1ELb1EEEEEEEEEvNT_6ParamsE)
        /*0200*/ 	.word	0x00000010


	//----- nvinfo : EIATTR_REGCOUNT
	.align		4
.L_96:
        /*0204*/ 	.byte	0x04, 0x2f
        /*0206*/ 	.short	(.L_98 - .L_97)
	.align		4
.L_97:
        /*0208*/ 	.word	index@(_ZN7cutlass13device_kernelIN5flash19enable_sm80_to_sm89INS1_16FlashAttnFwdSm80INS1_25CollectiveMainloopFwdSm80ILi8ELi2ELb0EN4cute5tupleIJNS5_1CILi128EEENS7_ILi64EEENS7_ILi192EEEEEELi192ENS_10bfloat16_tEfNS_4arch4Sm80ELb0ELb0ELb1ELb0ELb1ELb0ELb1ELb1EEENS1_21CollectiveEpilogueFwdINS6_IJS8_SA_S9_EEENS6_IJNS7_ILi1EEESI_SI_EEESC_SE_Li256ELb0ELb1ELb1ELb0EEENS1_19SingleTileSchedulerILb0ELb1ELb1ELi128EEEEEEEEEvNT_6ParamsE)
        /*020c*/ 	.word	0x000000f2


	//----- nvinfo : EIATTR_FRAME_SIZE
	.align		4
.L_98:
        /*0210*/ 	.byte	0x04, 0x11
        /*0212*/ 	.short	(.L_100 - .L_99)
	.align		4
.L_99:
        /*0214*/ 	.word	index@(_ZN7cutlass13device_kernelIN5flash19enable_sm80_to_sm89INS1_16FlashAttnFwdSm80INS1_25CollectiveMainloopFwdSm80ILi8ELi2ELb0EN4cute5tupleIJNS5_1CILi128EEENS7_ILi64EEENS7_ILi192EEEEEELi192ENS_10bfloat16_tEfNS_4arch4Sm80ELb0ELb0ELb1ELb0ELb1ELb0ELb1ELb1EEENS1_21CollectiveEpilogueFwdINS6_IJS8_SA_S9_EEENS6_IJNS7_ILi1EEESI_SI_EEESC_SE_Li256ELb0ELb1ELb1ELb0EEENS1_19SingleTileSchedulerILb0ELb1ELb1ELi128EEEEEEEEEvNT_6ParamsE)
        /*0218*/ 	.word	0x00000000


	//----- nvinfo : EIATTR_REGCOUNT
	.align		4
.L_100:
        /*021c*/ 	.byte	0x04, 0x2f
        /*021e*/ 	.short	(.L_102 - .L_101)
	.align		4
.L_101:
        /*0220*/ 	.word	index@(_ZN7cutlass13device_kernelIN5flash19enable_sm80_to_sm89INS1_16FlashAttnFwdSm80INS1_25CollectiveMainloopFwdSm80ILi8ELi1ELb0EN4cute5tupleIJNS5_1CILi128EEENS7_ILi64EEENS7_ILi192EEEEEELi192ENS_10bfloat16_tEfNS_4arch4Sm80ELb1ELb0ELb1ELb1ELb1ELb1ELb1ELb1EEENS1_21CollectiveEpilogueFwdINS6_IJS8_SA_S9_EEENS6_IJNS7_ILi1EEESI_SI_EEESC_SE_Li256ELb1ELb1ELb1ELb0EEENS1_36VarlenDynamicPersistentTileSchedulerILi128ELi64ELi256ELi256ELb1ELb1ELb0ELb1ELb1ELb1EEEEEEEEEvNT_6ParamsE)
        /*0224*/ 	.word	0x000000ff


	//----- nvinfo : EIATTR_FRAME_SIZE
	.align		4
.L_102:
        /*0228*/ 	.byte	0x04, 0x11
        /*022a*/ 	.short	(.L_104 - .L_103)
	.align		4
.L_103:
        /*022c*/ 	.word	index@($__internal_25_$__cuda_sm70_votesync_ballot)
        /*0230*/ 	.word	0x00000000


	//----- nvinfo : EIATTR_FRAME_SIZE
	.align		4
.L_104:
        /*0234*/ 	.byte	0x04, 0x11
        /*0236*/ 	.short	(.L_106 - .L_105)
	.align		4
.L_105:
        /*0238*/ 	.word	index@($__internal_24_$__cuda_sm70_shflsync_up_p)
        /*023c*/ 	.word	0x00000000


	//----- nvinfo : EIATTR_FRAME_SIZE
	.align		4
.L_106:
        /*0240*/ 	.byte	0x04, 0x11
        /*0242*/ 	.short	(.L_108 - .L_107)
	.align		4
.L_107:
        /*0244*/ 	.word	index@($__internal_23_$__cuda_sm70_shflsync_idx_p)
        /*0248*/ 	.word	0x00000000


	//----- nvinfo : EIATTR_FRAME_SIZE
	.align		4
.L_108:
        /*024c*/ 	.byte	0x04, 0x11
        /*024e*/ 	.short	(.L_110 - .L_109)
	.align		4
.L_109:
        /*0250*/ 	.word	index@($__internal_22_$__cuda_sm70_shflsync_bfly_p)
        /*0254*/ 	.word	0x00000000


	//----- nvinfo : EIATTR_FRAME_SIZE
	.align		4
.L_110:
        /*0258*/ 	.byte	0x04, 0x11
        /*025a*/ 	.short	(.L_112 - .L_111)
	.align		4
.L_111:
        /*025c*/ 	.word	index@(_ZN7cutlass13device_kernelIN5flash19enable_sm80_to_sm89INS1_16FlashAttnFwdSm80INS1_25CollectiveMainloopFwdSm80ILi8ELi1ELb0EN4cute5tupleIJNS5_1CILi128EEENS7_ILi64EEENS7_ILi192EEEEEELi192ENS_10bfloat16_tEfNS_4arch4Sm80ELb1ELb0ELb1ELb1ELb1ELb1ELb1ELb1EEENS1_21CollectiveEpilogueFwdINS6_IJS8_SA_S9_EEENS6_IJNS7_ILi1EEESI_SI_EEESC_SE_Li256ELb1ELb1ELb1ELb0EEENS1_36VarlenDynamicPersistentTileSchedulerILi128ELi64ELi256ELi256ELb1ELb1ELb0ELb1ELb1ELb1EEEEEEEEEvNT_6ParamsE)
        /*0260*/ 	.word	0x00000060


	//----- nvinfo : EIATTR_REGCOUNT
	.align		4
.L_112:
        /*0264*/ 	.byte	0x04, 0x2f
        /*0266*/ 	.short	(.L_114 - .L_113)
	.align		4
.L_113:
        /*0268*/ 	.word	index@(_ZN7cutlass13device_kernelIN5flash19enable_sm80_to_sm89INS1_16FlashAttnFwdSm80INS1_25CollectiveMainloopFwdSm80ILi8ELi1ELb0EN4cute5tupleIJNS5_1CILi128EEENS7_ILi64EEENS7_ILi192EEEEEELi192ENS_10bfloat16_tEfNS_4arch4Sm80ELb1ELb0ELb1ELb1ELb1ELb0ELb1ELb1EEENS1_21CollectiveEpilogueFwdINS6_IJS8_SA_S9_EEENS6_IJNS7_ILi1EEESI_SI_EEESC_SE_Li256ELb1ELb1ELb1ELb0EEENS1_36VarlenDynamicPersistentTileSchedulerILi128ELi64ELi256ELi256ELb1ELb1ELb0ELb1ELb1ELb1EEEEEEEEEvNT_6ParamsE)
        /*026c*/ 	.word	0x000000ff


	//----- nvinfo : EIATTR_FRAME_SIZE
	.align		4
.L_114:
        /*0270*/ 	.byte	0x04, 0x11
        /*0272*/ 	.short	(.L_116 - .L_115)
	.align		4
.L_115:
        /*0274*/ 	.word	index@($__internal_21_$__cuda_sm70_votesync_ballot)
        /*0278*/ 	.word	0x00000000


	//----- nvinfo : EIATTR_FRAME_SIZE
	.align		4
.L_116:
        /*027c*/ 	.byte	0x04, 0x11
        /*027e*/ 	.short	(.L_118 - .L_117)
	.align		4
.L_117:
        /*0280*/ 	.word	index@($__internal_20_$__cuda_sm70_shflsync_up_p)
        /*0284*/ 	.word	0x00000000


	//----- nvinfo : EIATTR_FRAME_SIZE
	.align		4
.L_118:
        /*0288*/ 	.byte	0x04, 0x11
        /*028a*/ 	.short	(.L_120 - .L_119)
	.align		4
.L_119:
        /*028c*/ 	.word	index@($__internal_19_$__cuda_sm70_shflsync_idx_p)
        /*0290*/ 	.word	0x00000000


	//----- nvinfo : EIATTR_FRAME_SIZE
	.align		4
.L_120:
        /*0294*/ 	.byte	0x04, 0x11
        /*0296*/ 	.short	(.L_122 - .L_121)
	.align		4
.L_121:
        /*0298*/ 	.word	index@($__internal_18_$__cuda_sm70_shflsync_bfly_p)
        /*029c*/ 	.word	0x00000000


	//----- nvinfo : EIATTR_FRAME_SIZE
	.align		4
.L_122:
        /*02a0*/ 	.byte	0x04, 0x11
        /*02a2*/ 	.short	(.L_124 - .L_123)
	.align		4
.L_123:
        /*02a4*/ 	.word	index@(_ZN7cutlass13device_kernelIN5flash19enable_sm80_to_sm89INS1_16FlashAttnFwdSm80INS1_25CollectiveMainloopFwdSm80ILi8ELi1ELb0EN4cute5tupleIJNS5_1CILi128EEENS7_ILi64EEENS7_ILi192EEEEEELi192ENS_10bfloat16_tEfNS_4arch4Sm80ELb1ELb0ELb1ELb1ELb1ELb0ELb1ELb1EEENS1_21CollectiveEpilogueFwdINS6_IJS8_SA_S9_EEENS6_IJNS7_ILi1EEESI_SI_EEESC_SE_Li256ELb1ELb1ELb1ELb0EEENS1_36VarlenDynamicPersistentTileSchedulerILi128ELi64ELi256ELi256ELb1ELb1ELb0ELb1ELb1ELb1EEEEEEEEEvNT_6ParamsE)
        /*02a8*/ 	.word	0x00000018


	//----- nvinfo : EIATTR_REGCOUNT
	.align		4
.L_124:
        /*02ac*/ 	.byte	0x04, 0x2f
        /*02ae*/ 	.short	(.L_126 - .L_125)
	.align		4
.L_125:
        /*02b0*/ 	.word	index@(_ZN7cutlass13device_kernelIN5flash19enable_sm80_to_sm89INS1_16FlashAttnFwdSm80INS1_25CollectiveMainloopFwdSm80ILi8ELi1ELb0EN4cute5tupleIJNS5_1CILi128EEENS7_ILi64EEENS7_ILi192EEEEEELi192ENS_10bfloat16_tEfNS_4arch4Sm80ELb1ELb0ELb1ELb0ELb1ELb0ELb1ELb1EEENS1_21CollectiveEpilogueFwdINS6_IJS8_SA_S9_EEENS6_IJNS7_ILi1EEESI_SI_EEESC_SE_Li256ELb0ELb1ELb1ELb0EEENS1_30DynamicPersistentTileSchedulerILi256ELi256ELb1ELb1ELb0EEEEEEEEEvNT_6ParamsE)
        /*02b4*/ 	.word	0x000000ff


	//----- nvinfo : EIATTR_FRAME_SIZE
	.align		4
.L_126:
        /*02b8*/ 	.byte	0x04, 0x11
        /*02ba*/ 	.short	(.L_128 - .L_127)
	.align		4
.L_127:
        /*02bc*/ 	.word	index@($__internal_17_$__cuda_sm70_shflsync_idx_p)
        /*02c0*/ 	.word	0x00000000


	//----- nvinfo : EIATTR_FRAME_SIZE
	.align		4
.L_128:
        /*02c4*/ 	.byte	0x04, 0x11
        /*02c6*/ 	.short	(.L_130 - .L_129)
	.align		4
.L_129:
        /*02c8*/ 	.word	index@($__internal_16_$__cuda_sm70_shflsync_bfly_p)
        /*02cc*/ 	.word	0x00000000


	//----- nvinfo : EIATTR_FRAME_SIZE
	.align		4
.L_130:
        /*02d0*/ 	.byte	0x04, 0x11
        /*02d2*/ 	.short	(.L_132 - .L_131)
	.align		4
.L_131:
        /*02d4*/ 	.word	index@(_ZN7cutlass13device_kernelIN5flash19enable_sm80_to_sm89INS1_16FlashAttnFwdSm80INS1_25CollectiveMainloopFwdSm80ILi8ELi1ELb0EN4cute5tupleIJNS5_1CILi128EEENS7_ILi64EEENS7_ILi192EEEEEELi192ENS_10bfloat16_tEfNS_4arch4Sm80ELb1ELb0ELb1ELb0ELb1ELb0ELb1ELb1EEENS1_21CollectiveEpilogueFwdINS6_IJS8_SA_S9_EEENS6_IJNS7_ILi1EEESI_SI_EEESC_SE_Li256ELb0ELb1ELb1ELb0EEENS1_30DynamicPersistentTileSchedulerILi256ELi256ELb1ELb1ELb0EEEEEEEEEvNT_6ParamsE)
        /*02d8*/ 	.word	0x00000010


	//----- nvinfo : EIATTR_REGCOUNT
	.align		4
.L_132:
        /*02dc*/ 	.byte	0x04, 0x2f
        /*02de*/ 	.short	(.L_134 - .L_133)
	.align		4
.L_133:
        /*02e0*/ 	.word	index@(_ZN7cutlass13device_kernelIN5flash19enable_sm80_to_sm89INS1_16FlashAttnFwdSm80INS1_25CollectiveMainloopFwdSm80ILi8ELi1ELb0EN4cute5tupleIJNS5_1CILi128EEENS7_ILi64EEENS7_ILi192EEEEEELi192ENS_10bfloat16_tEfNS_4arch4Sm80ELb0ELb1ELb1ELb1ELb1ELb1ELb1ELb1EEENS1_21CollectiveEpilogueFwdINS6_IJS8_SA_S9_EEENS6_IJNS7_ILi1EEESI_SI_EEESC_SE_Li256ELb1ELb1ELb1ELb0EEENS1_36VarlenDynamicPersistentTileSchedulerILi128ELi64ELi256ELi256ELb1ELb1ELb0ELb1ELb0ELb1EEEEEEEEEvNT_6ParamsE)
        /*02e4*/ 	.word	0x000000ff


	//----- nvinfo : EIATTR_FRAME_SIZE
	.align		4
.L_134:
        /*02e8*/ 	.byte	0x04, 0x11
        /*02ea*/ 	.short	(.L_136 - .L_135)
	.align		4
.L_135:
        /*02ec*/ 	.word	index@($__internal_15_$__cuda_sm70_votesync_ballot)
        /*02f0*/ 	.word	0x00000000


	//----- nvinfo : EIATTR_FRAME_SIZE
	.align		4
.L_136:
        /*02f4*/ 	.byte	0x04, 0x11
        /*02f6*/ 	.short	(.L_138 - .L_137)
	.align		4
.L_137:
        /*02f8*/ 	.word	index@($__internal_14_$__cuda_sm70_shflsync_up_p)
        /*02fc*/ 	.word	0x00000000


	//----- nvinfo : EIATTR_FRAME_SIZE
	.align		4
.L_138:
        /*0300*/ 	.byte	0x04, 0x11
        /*0302*/ 	.short	(.L_140 - .L_139)
	.align		4
.L_139:
        /*0304*/ 	.word	index@($__internal_13_$__cuda_sm70_shflsync_idx_p)
        /*0308*/ 	.word	0x00000000


	//----- nvinfo : EIATTR_FRAME_SIZE
	.align		4
.L_140:
        /*030c*/ 	.byte	0x04, 0x11
        /*030e*/ 	.short	(.L_142 - .L_141)
	.align		4
.L_141:
        /*0310*/ 	.word	index@($__internal_12_$__cuda_sm70_shflsync_bfly_p)
        /*0314*/ 	.word	0x00000000


	//----- nvinfo : EIATTR_FRAME_SIZE
	.align		4
.L_142:
        /*0318*/ 	.byte	0x04, 0x11
        /*031a*/ 	.short	(.L_144 - .L_143)
	.align		4
.L_143:
        /*031c*/ 	.word	index@($_ZN7cutlass13device_kernelIN5flash19enable_sm80_to_sm89INS1_16FlashAttnFwdSm80INS1_25CollectiveMainloopFwdSm80ILi8ELi1ELb0EN4cute5tupleIJNS5_1CILi128EEENS7_ILi64EEENS7_ILi192EEEEEELi192ENS_10bfloat16_tEfNS_4arch4Sm80ELb0ELb1ELb1ELb1ELb1ELb1ELb1ELb1EEENS1_21CollectiveEpilogueFwdINS6_IJS8_SA_S9_EEENS6_IJNS7_ILi1EEESI_SI_EEESC_SE_Li256ELb1ELb1ELb1ELb0EEENS1_36VarlenDynamicPersistentTileSchedulerILi128ELi64ELi256ELi256ELb1ELb1ELb0ELb1ELb0ELb1EEEEEEEEEvNT_6ParamsE$_ZZN5flash25CollectiveMainloopFwdSm80ILi8ELi1ELb0EN4cute5tupleIJNS1_1CILi128EEENS3_ILi64EEENS3_ILi192EEEEEELi192EN7cutlass10bfloat16_tEfNS8_4arch4Sm80ELb0ELb1ELb1ELb1ELb1ELb1ELb1ELb1EE3mmaINS_16FlashAttnFwdSm80ISC_NS_21CollectiveEpilogueFwdINS2_IJS4_S6_S5_EEENS2_IJNS3_ILi1EEESH_SH_EEES9_SB_Li256ELb1ELb1ELb1ELb0EEENS_36VarlenDynamicPersistentTileSchedulerILi128ELi64ELi256ELi256ELb1ELb1ELb0ELb1ELb0ELb1EEEE13SharedStorageENS1_6TensorINS1_11ArrayEngineIfLm96EEENS1_6LayoutINS2_IJNS2_IJNS3_ILi2EEESS_EEESH_NS3_ILi24EEEEEENS2_IJNS2_IJSH_SS_EEENS3_ILi0EEENS3_ILi4EEEEEEEEEENS_7SoftmaxILi2ELi0EEEEEbRKNSC_6ParamsERT0_RT1_iRKNS_16SeqlenInfoQKNewKILb1ELb1EEENS2_IJiiiiEEERT_ENKUlvE_clEv)
        /*0320*/ 	.word	0x00000000


	//----- nvinfo : EIATTR_FRAME_SIZE
	.align		4
.L_144:
        /*0324*/ 	.byte	0x04, 0x11
        /*0326*/ 	.short	(.L_146 - .L_145)
	.align		4
.L_145:
        /*0328*/ 	.word	index@(_ZN7cutlass13device_kernelIN5flash19enable_sm80_to_sm89INS1_16FlashAttnFwdSm80INS1_25CollectiveMainloopFwdSm80ILi8ELi1ELb0EN4cute5tupleIJNS5_1CILi128EEENS7_ILi64EEENS7_ILi192EEEEEELi192ENS_10bfloat16_tEfNS_4arch4Sm80ELb0ELb1ELb1ELb1ELb1ELb1ELb1ELb1EEENS1_21CollectiveEpilogueFwdINS6_IJS8_SA_S9_EEENS6_IJNS7_ILi1EEESI_SI_EEESC_SE_Li256ELb1ELb1ELb1ELb0EEENS1_36VarlenDynamicPersistentTileSchedulerILi128ELi64ELi256ELi256ELb1ELb1ELb0ELb1ELb0ELb1EEEEEEEEEvNT_6ParamsE)
        /*032c*/ 	.word	0x00000170


	//----- nvinfo : EIATTR_REGCOUNT
	.align		4
.L_146:
        /*0330*/ 	.byte	0x04, 0x2f
        /*0332*/ 	.short	(.L_148 - .L_147)
	.align		4
.L_147:
        /*0334*/ 	.word	index@(_ZN7cutlass13device_kernelIN5flash19enable_sm80_to_sm89INS1_16FlashAttnFwdSm80INS1_25CollectiveMainloopFwdSm80ILi8ELi1ELb0EN4cute5tupleIJNS5_1CILi128EEENS7_ILi64EEENS7_ILi192EEEEEELi192ENS_10bfloat16_tEfNS_4arch4Sm80ELb0ELb1ELb1ELb1ELb1ELb0ELb1ELb1EEENS1_21CollectiveEpilogueFwdINS6_IJS8_SA_S9_EEENS6_IJNS7_ILi1EEESI_SI_EEESC_SE_Li256ELb1ELb1ELb1ELb0EEENS1_36VarlenDynamicPersistentTileSchedulerILi128ELi64ELi256ELi256ELb1ELb1ELb0ELb1ELb0ELb1EEEEEEEEEvNT_6ParamsE)
        /*0338*/ 	.word	0x000000ff


	//----- nvinfo : EIATTR_FRAME_SIZE
	.align		4
.L_148:
        /*033c*/ 	.byte	0x04, 0x11
        /*033e*/ 	.short	(.L_150 - .L_149)
	.align		4
.L_149:
        /*0340*/ 	.word	index@($__internal_11_$__cuda_sm70_votesync_ballot)
        /*0344*/ 	.word	0x00000000


	//----- nvinfo : EIATTR_FRAME_SIZE
	.align		4
.L_150:
        /*0348*/ 	.byte	0x04, 0x11
        /*034a*/ 	.short	(.L_152 - .L_151)
	.align		4
.L_151:
        /*034c*/ 	.word	index@($__internal_10_$__cuda_sm70_shflsync_up_p)
        /*0350*/ 	.word	0x00000000


	//----- nvinfo : EIATTR_FRAME_SIZE
	.align		4
.L_152:
        /*0354*/ 	.byte	0x04, 0x11
        /*0356*/ 	.short	(.L_154 - .L_153)
	.align		4
.L_153:
        /*0358*/ 	.word	index@($__internal_9_$__cuda_sm70_shflsync_idx_p)
        /*035c*/ 	.word	0x00000000


	//----- nvinfo : EIATTR_FRAME_SIZE
	.align		4
.L_154:
        /*0360*/ 	.byte	0x04, 0x11
        /*0362*/ 	.short	(.L_156 - .L_155)
	.align		4
.L_155:
        /*0364*/ 	.word	index@($__internal_8_$__cuda_sm70_shflsync_bfly_p)
        /*0368*/ 	.word	0x00000000


	//----- nvinfo : EIATTR_FRAME_SIZE
	.align		4
.L_156:
        /*036c*/ 	.byte	0x04, 0x11
        /*036e*/ 	.short	(.L_158 - .L_157)
	.align		4
.L_157:
        /*0370*/ 	.word	index@(_ZN7cutlass13device_kernelIN5flash19enable_sm80_to_sm89INS1_16FlashAttnFwdSm80INS1_25CollectiveMainloopFwdSm80ILi8ELi1ELb0EN4cute5tupleIJNS5_1CILi128EEENS7_ILi64EEENS7_ILi192EEEEEELi192ENS_10bfloat16_tEfNS_4arch4Sm80ELb0ELb1ELb1ELb1ELb1ELb0ELb1ELb1EEENS1_21CollectiveEpilogueFwdINS6_IJS8_SA_S9_EEENS6_IJNS7_ILi1EEESI_SI_EEESC_SE_Li256ELb1ELb1ELb1ELb0EEENS1_36VarlenDynamicPersistentTileSchedulerILi128ELi64ELi256ELi256ELb1ELb1ELb0ELb1ELb0ELb1EEEEEEEEEvNT_6ParamsE)
        /*0374*/ 	.word	0x00000018


	//----- nvinfo : EIATTR_REGCOUNT
	.align		4
.L_158:
        /*0378*/ 	.byte	0x04, 0x2f
        /*037a*/ 	.short	(.L_160 - .L_159)
	.align		4
.L_159:
        /*037c*/ 	.word	index@(_ZN7cutlass13device_kernelIN5flash19enable_sm80_to_sm89INS1_16FlashAttnFwdSm80INS1_25CollectiveMainloopFwdSm80ILi8ELi1ELb0EN4cute5tupleIJNS5_1CILi128EEENS7_ILi64EEENS7_ILi192EEEEEELi192ENS_10bfloat16_tEfNS_4arch4Sm80ELb0ELb1ELb1ELb0ELb1ELb0ELb1ELb1EEENS1_21CollectiveEpilogueFwdINS6_IJS8_SA_S9_EEENS6_IJNS7_ILi1EEESI_SI_EEESC_SE_Li256ELb0ELb1ELb1ELb0EEENS1_19SingleTileSchedulerILb0ELb1ELb1ELi128EEEEEEEEEvNT_6ParamsE)
        /*0380*/ 	.word	0x000000ff


	//----- nvinfo : EIATTR_FRAME_SIZE
	.align		4
.L_160:
        /*0384*/ 	.byte	0x04, 0x11
        /*0386*/ 	.short	(.L_162 - .L_161)
	.align		4
.L_161:
        /*0388*/ 	.word	index@(_ZN7cutlass13device_kernelIN5flash19enable_sm80_to_sm89INS1_16FlashAttnFwdSm80INS1_25CollectiveMainloopFwdSm80ILi8ELi1ELb0EN4cute5tupleIJNS5_1CILi128EEENS7_ILi64EEENS7_ILi192EEEEEELi192ENS_10bfloat16_tEfNS_4arch4Sm80ELb0ELb1ELb1ELb0ELb1ELb0ELb1ELb1EEENS1_21CollectiveEpilogueFwdINS6_IJS8_SA_S9_EEENS6_IJNS7_ILi1EEESI_SI_EEESC_SE_Li256ELb0ELb1ELb1ELb0EEENS1_19SingleTileSchedulerILb0ELb1ELb1ELi128EEEEEEEEEvNT_6ParamsE)
        /*038c*/ 	.word	0x00000000


	//----- nvinfo : EIATTR_REGCOUNT
	.align		4
.L_162:
        /*0390*/ 	.byte	0x04, 0x2f
        /*0392*/ 	.short	(.L_164 - .L_163)
	.align		4
.L_163:
        /*0394*/ 	.word	index@(_ZN7cutlass13device_kernelIN5flash19enable_sm80_to_sm89INS1_16FlashAttnFwdSm80INS1_25CollectiveMainloopFwdSm80ILi8ELi1ELb0EN4cute5tupleIJNS5_1CILi128EEENS7_ILi64EEENS7_ILi192EEEEEELi192ENS_10bfloat16_tEfNS_4arch4Sm80ELb0ELb0ELb1ELb1ELb1ELb1ELb1ELb1EEENS1_21CollectiveEpilogueFwdINS6_IJS8_SA_S9_EEENS6_IJNS7_ILi1EEESI_SI_EEESC_SE_Li256ELb1ELb1ELb1ELb0EEENS1_36VarlenDynamicPersistentTileSchedulerILi128ELi64ELi256ELi256ELb1ELb1ELb0ELb0ELb1ELb1EEEEEEEEEvNT_6ParamsE)
        /*0398*/ 	.word	0x000000ff


	//----- nvinfo : EIATTR_FRAME_SIZE
	.align		4
.L_164:
        /*039c*/ 	.byte	0x04, 0x11
        /*039e*/ 	.short	(.L_166 - .L_165)
	.align		4
.L_165:
        /*03a0*/ 	.word	index@($__internal_7_$__cuda_sm70_votesync_ballot)
        /*03a4*/ 	.word	0x00000000


	//----- nvinfo : EIATTR_FRAME_SIZE
	.align		4
.L_166:
        /*03a8*/ 	.byte	0x04, 0x11
        /*03aa*/ 	.short	(.L_168 - .L_167)
	.align		4
.L_167:
        /*03ac*/ 	.word	index@($__internal_6_$__cuda_sm70_shflsync_up_p)
        /*03b0*/ 	.word	0x00000000


	//----- nvinfo : EIATTR_FRAME_SIZE
	.align		4
.L_168:
        /*03b4*/ 	.byte	0x04, 0x11
        /*03b6*/ 	.short	(.L_170 - .L_169)
	.align		4
.L_169:
        /*03b8*/ 	.word	index@($__internal_5_$__cuda_sm70_shflsync_idx_p)
        /*03bc*/ 	.word	0x00000000


	//----- nvinfo : EIATTR_FRAME_SIZE
	.align		4
.L_170:
        /*03c0*/ 	.byte	0x04, 0x11
        /*03c2*/ 	.short	(.L_172 - .L_171)
	.align		4
.L_171:
        /*03c4*/ 	.word	index@($__internal_4_$__cuda_sm70_shflsync_bfly_p)
        /*03c8*/ 	.word	0x00000000


	//----- nvinfo : EIATTR_FRAME_SIZE
	.align		4
.L_172:
        /*03cc*/ 	.byte	0x04, 0x11
        /*03ce*/ 	.short	(.L_174 - .L_173)
	.align		4
.L_173:
        /*03d0*/ 	.word	index@(_ZN7cutlass13device_kernelIN5flash19enable_sm80_to_sm89INS1_16FlashAttnFwdSm80INS1_25CollectiveMainloopFwdSm80ILi8ELi1ELb0EN4cute5tupleIJNS5_1CILi128EEENS7_ILi64EEENS7_ILi192EEEEEELi192ENS_10bfloat16_tEfNS_4arch4Sm80ELb0ELb0ELb1ELb1ELb1ELb1ELb1ELb1EEENS1_21CollectiveEpilogueFwdINS6_IJS8_SA_S9_EEENS6_IJNS7_ILi1EEESI_SI_EEESC_SE_Li256ELb1ELb1ELb1ELb0EEENS1_36VarlenDynamicPersistentTileSchedulerILi128ELi64ELi256ELi256ELb1ELb1ELb0ELb0ELb1ELb1EEEEEEEEEvNT_6ParamsE)
        /*03d4*/ 	.word	0x00000060


	//----- nvinfo : EIATTR_REGCOUNT
	.align		4
.L_174:
        /*03d8*/ 	.byte	0x04, 0x2f
        /*03da*/ 	.short	(.L_176 - .L_175)
	.align		4
.L_175:
        /*03dc*/ 	.word	index@(_ZN7cutlass13device_kernelIN5flash19enable_sm80_to_sm89INS1_16FlashAttnFwdSm80INS1_25CollectiveMainloopFwdSm80ILi8ELi1ELb0EN4cute5tupleIJNS5_1CILi128EEENS7_ILi64EEENS7_ILi192EEEEEELi192ENS_10bfloat16_tEfNS_4arch4Sm80ELb0ELb0ELb1ELb1ELb1ELb0ELb1ELb1EEENS1_21CollectiveEpilogueFwdINS6_IJS8_SA_S9_EEENS6_IJNS7_ILi1EEESI_SI_EEESC_SE_Li256ELb1ELb1ELb1ELb0EEENS1_36VarlenDynamicPersistentTileSchedulerILi128ELi64ELi256ELi256ELb1ELb1ELb0ELb0ELb1ELb1EEEEEEEEEvNT_6ParamsE)
        /*03e0*/ 	.word	0x000000ff


	//----- nvinfo : EIATTR_FRAME_SIZE
	.align		4
.L_176:
        /*03e4*/ 	.byte	0x04, 0x11
        /*03e6*/ 	.short	(.L_178 - .L_177)
	.align		4
.L_177:
        /*03e8*/ 	.word	index@($__internal_3_$__cuda_sm70_votesync_ballot)
        /*03ec*/ 	.word	0x00000000


	//----- nvinfo : EIATTR_FRAME_SIZE
	.align		4
.L_178:
        /*03f0*/ 	.byte	0x04, 0x11
        /*03f2*/ 	.short	(.L_180 - .L_179)
	.align		4
.L_179:
        /*03f4*/ 	.word	index@($__internal_2_$__cuda_sm70_shflsync_up_p)
        /*03f8*/ 	.word	0x00000000


	//----- nvinfo : EIATTR_FRAME_SIZE
	.align		4
.L_180:
        /*03fc*/ 	.byte	0x04, 0x11
        /*03fe*/ 	.short	(.L_182 - .L_181)
	.align		4
.L_181:
        /*0400*/ 	.word	index@($__internal_1_$__cuda_sm70_shflsync_idx_p)
        /*0404*/ 	.word	0x00000000


	//----- nvinfo : EIATTR_FRAME_SIZE
	.align		4
.L_182:
        /*0408*/ 	.byte	0x04, 0x11
        /*040a*/ 	.short	(.L_184 - .L_183)
	.align		4
.L_183:
        /*040c*/ 	.word	index@($__internal_0_$__cuda_sm70_shflsync_bfly_p)
        /*0410*/ 	.word	0x00000000


	//----- nvinfo : EIATTR_FRAME_SIZE
	.align		4
.L_184:
        /*0414*/ 	.byte	0x04, 0x11
        /*0416*/ 	.short	(.L_186 - .L_185)
	.align		4
.L_185:
        /*0418*/ 	.word	index@(_ZN7cutlass13device_kernelIN5flash19enable_sm80_to_sm89INS1_16FlashAttnFwdSm80INS1_25CollectiveMainloopFwdSm80ILi8ELi1ELb0EN4cute5tupleIJNS5_1CILi128EEENS7_ILi64EEENS7_ILi192EEEEEELi192ENS_10bfloat16_tEfNS_4arch4Sm80ELb0ELb0ELb1ELb1ELb1ELb0ELb1ELb1EEENS1_21CollectiveEpilogueFwdINS6_IJS8_SA_S9_EEENS6_IJNS7_ILi1EEESI_SI_EEESC_SE_Li256ELb1ELb1ELb1ELb0EEENS1_36VarlenDynamicPersistentTileSchedulerILi128ELi64ELi256ELi256ELb1ELb1ELb0ELb0ELb1ELb1EEEEEEEEEvNT_6ParamsE)
        /*041c*/ 	.word	0x00000010


	//----- nvinfo : EIATTR_REGCOUNT
	.align		4
.L_186:
        /*0420*/ 	.byte	0x04, 0x2f
        /*0422*/ 	.short	(.L_188 - .L_187)
	.align		4
.L_187:
        /*0424*/ 	.word	index@(_ZN7cutlass13device_kernelIN5flash19enable_sm80_to_sm89INS1_16FlashAttnFwdSm80INS1_25CollectiveMainloopFwdSm80ILi8ELi1ELb0EN4cute5tupleIJNS5_1CILi128EEENS7_ILi64EEENS7_ILi192EEEEEELi192ENS_10bfloat16_tEfNS_4arch4Sm80ELb0ELb0ELb1ELb0ELb1ELb0ELb1ELb1EEENS1_21CollectiveEpilogueFwdINS6_IJS8_SA_S9_EEENS6_IJNS7_ILi1EEESI_SI_EEESC_SE_Li256ELb0ELb1ELb1ELb0EEENS1_19SingleTileSchedulerILb0ELb1ELb1ELi128EEEEEEEEEvNT_6ParamsE)
        /*0428*/ 	.word	0x000000fc


	//----- nvinfo : EIATTR_FRAME_SIZE
	.align		4
.L_188:
        /*042c*/ 	.byte	0x04, 0x11
        /*042e*/ 	.short	(.L_190 - .L_189)
	.align		4
.L_189:
        /*0430*/ 	.word	index@(_ZN7cutlass13device_kernelIN5flash19enable_sm80_to_sm89INS1_16FlashAttnFwdSm80INS1_25CollectiveMainloopFwdSm80ILi8ELi1ELb0EN4cute5tupleIJNS5_1CILi128EEENS7_ILi64EEENS7_ILi192EEEEEELi192ENS_10bfloat16_tEfNS_4arch4Sm80ELb0ELb0ELb1ELb0ELb1ELb0ELb1ELb1EEENS1_21CollectiveEpilogueFwdINS6_IJS8_SA_S9_EEENS6_IJNS7_ILi1EEESI_SI_EEESC_SE_Li256ELb0ELb1ELb1ELb0EEENS1_19SingleTileSchedulerILb0ELb1ELb1ELi128EEEEEEEEEvNT_6ParamsE)
        /*0434*/ 	.word	0x00000000


	//----- nvinfo : EIATTR_MIN_STACK_SIZE
	.align		4
.L_190:
        /*0438*/ 	.byte	0x04, 0x12
        /*043a*/ 	.short	(.L_192 - .L_191)
	.align		4
.L_191:
        /*043c*/ 	.word	index@(_ZN7cutlass13device_kernelIN5flash19enable_sm80_to_sm89INS1_16FlashAttnFwdSm80INS1_25CollectiveMainloopFwdSm80ILi8ELi1ELb0EN4cute5tupleIJNS5_1CILi128EEENS7_ILi64EEENS7_ILi192EEEEEELi192ENS_10bfloat16_tEfNS_4arch4Sm80ELb0ELb0ELb1ELb0ELb1ELb0ELb1ELb1EEENS1_21CollectiveEpilogueFwdINS6_IJS8_SA_S9_EEENS6_IJNS7_ILi1EEESI_SI_EEESC_SE_Li256ELb0ELb1ELb1ELb0EEENS1_19SingleTileSchedulerILb0ELb1ELb1ELi128EEEEEEEEEvNT_6ParamsE)
        /*0440*/ 	.word	0x00000000


	//----- nvinfo : EIATTR_MIN_STACK_SIZE
	.align		4
.L_192:
        /*0444*/ 	.byte	0x04, 0x12
        /*0446*/ 	.short	(.L_194 - .L_193)
	.align		4
.L_193:
        /*0448*/ 	.word	index@(_ZN7cutlass13device_kernelIN5flash19enable_sm80_to_sm89INS1_16FlashAttnFwdSm80INS1_25CollectiveMainloopFwdSm80ILi8ELi1ELb0EN4cute5tupleIJNS5_1CILi128EEENS7_ILi64EEENS7_ILi192EEEEEELi192ENS_10bfloat16_tEfNS_4arch4Sm80ELb0ELb0ELb1ELb1ELb1ELb0ELb1ELb1EEENS1_21CollectiveEpilogueFwdINS6_IJS8_SA_S9_EEENS6_IJNS7_ILi1EEESI_SI_EEESC_SE_Li256ELb1ELb1ELb1ELb0EEENS1_36VarlenDynamicPersistentTileSchedulerILi128ELi64ELi256ELi256ELb1ELb1ELb0ELb0ELb1ELb1EEEEEEEEEvNT_6ParamsE)
        /*044c*/ 	.word	0x00000010


	//----- nvinfo : EIATTR_MIN_STACK_SIZE
	.align		4
.L_194:
        /*0450*/ 	.byte	0x04, 0x12
        /*0452*/ 	.short	(.L_196 - .L_195)
	.align		4
.L_195:
        /*0454*/ 	.word	index@(_ZN7cutlass13device_kernelIN5flash19enable_sm80_to_sm89INS1_16FlashAttnFwdSm80INS1_25CollectiveMainloopFwdSm80ILi8ELi1ELb0EN4cute5tupleIJNS5_1CILi128EEENS7_ILi64EEENS7_ILi192EEEEEELi192ENS_10bfloat16_tEfNS_4arch4Sm80ELb0ELb0ELb1ELb1ELb1ELb1ELb1ELb1EEENS1_21CollectiveEpilogueFwdINS6_IJS8_SA_S9_EEENS6_IJNS7_ILi1EEESI_SI_EEESC_SE_Li256ELb1ELb1ELb1ELb0EEENS1_36VarlenDynamicPersistentTileSchedulerILi128ELi64ELi256ELi256ELb1ELb1ELb0ELb0ELb1ELb1EEEEEEEEEvNT_6ParamsE)
        /*0458*/ 	.word	0x00000060


	//----- nvinfo : EIATTR_MIN_STACK_SIZE
	.align		4
.L_196:
        /*045c*/ 	.byte	0x04, 0x12
        /*045e*/ 	.short	(.L_198 - .L_197)
	.align		4
.L_197:
        /*0460*/ 	.word	index@(_ZN7cutlass13device_kernelIN5flash19enable_sm80_to_sm89INS1_16FlashAttnFwdSm80INS1_25CollectiveMainloopFwdSm80ILi8ELi1ELb0EN4cute5tupleIJNS5_1CILi128EEENS7_ILi64EEENS7_ILi192EEEEEELi192ENS_10bfloat16_tEfNS_4arch4Sm80ELb0ELb1ELb1ELb0ELb1ELb0ELb1ELb1EEENS1_21CollectiveEpilogueFwdINS6_IJS8_SA_S9_EEENS6_IJNS7_ILi1EEESI_SI_EEESC_SE_Li256ELb0ELb1ELb1ELb0EEENS1_19SingleTileSchedulerILb0ELb1ELb1ELi128EEEEEEEEEvNT_6ParamsE)
        /*0464*/ 	.word	0x00000000


	//----- nvinfo : EIATTR_MIN_STACK_SIZE
	.align		4
.L_198:
        /*0468*/ 	.byte	0x04, 0x12
        /*046a*/ 	.short	(.L_200 - .L_199)
	.align		4
.L_199:
        /*046c*/ 	.word	index@(_ZN7cutlass13device_kernelIN5flash19enable_sm80_to_sm89INS1_16FlashAttnFwdSm80INS1_25CollectiveMainloopFwdSm80ILi8ELi1ELb0EN4cute5tupleIJNS5_1CILi128EEENS7_ILi64EEENS7_ILi192EEEEEELi192ENS_10bfloat16_tEfNS_4arch4Sm80ELb0ELb1ELb1ELb1ELb1ELb0ELb1ELb1EEENS1_21CollectiveEpilogueFwdINS6_IJS8_SA_S9_EEENS6_IJNS7_ILi1EEESI_SI_EEESC_SE_Li256ELb1ELb1ELb1ELb0EEENS1_36VarlenDynamicPersistentTileSchedulerILi128ELi64ELi256ELi256ELb1ELb1ELb0ELb1ELb0ELb1EEEEEEEEEvNT_6ParamsE)
        /*0470*/ 	.word	0x00000018


	//----- nvinfo : EIATTR_MIN_STACK_SIZE
	.align		4
.L_200:
        /*0474*/ 	.byte	0x04, 0x12
        /*0476*/ 	.short	(.L_202 - .L_201)
	.align		4
.L_201:
        /*0478*/ 	.word	index@(_ZN7cutlass13device_kernelIN5flash19enable_sm80_to_sm89INS1_16FlashAttnFwdSm80INS1_25CollectiveMainloopFwdSm80ILi8ELi1ELb0EN4cute5tupleIJNS5_1CILi128EEENS7_ILi64EEENS7_ILi192EEEEEELi192ENS_10bfloat16_tEfNS_4arch4Sm80ELb0ELb1ELb1ELb1ELb1ELb1ELb1ELb1EEENS1_21CollectiveEpilogueFwdINS6_IJS8_SA_S9_EEENS6_IJNS7_ILi1EEESI_SI_EEESC_SE_Li256ELb1ELb1ELb1ELb0EEENS1_36VarlenDynamicPersistentTileSchedulerILi128ELi64ELi256ELi256ELb1ELb1ELb0ELb1ELb0ELb1EEEEEEEEEvNT_6ParamsE)
        /*047c*/ 	.word	0x00000170


	//----- nvinfo : EIATTR_MIN_STACK_SIZE
	.align		4
.L_202:
        /*0480*/ 	.byte	0x04, 0x12
        /*0482*/ 	.short	(.L_204 - .L_203)
	.align		4
.L_203:
        /*0484*/ 	.word	index@(_ZN7cutlass13device_kernelIN5flash19enable_sm80_to_sm89INS1_16FlashAttnFwdSm80INS1_25CollectiveMainloopFwdSm80ILi8ELi1ELb0EN4cute5tupleIJNS5_1CILi128EEENS7_ILi64EEENS7_ILi192EEEEEELi192ENS_10bfloat16_tEfNS_4arch4Sm80ELb1ELb0ELb1ELb0ELb1ELb0ELb1ELb1EEENS1_21CollectiveEpilogueFwdINS6_IJS8_SA_S9_EEENS6_IJNS7_ILi1EEESI_SI_EEESC_SE_Li256ELb0ELb1ELb1ELb0EEENS1_30DynamicPersistentTileSchedulerILi256ELi256ELb1ELb1ELb0EEEEEEEEEvNT_6ParamsE)
        /*0488*/ 	.word	0x00000010


	//----- nvinfo : EIATTR_MIN_STACK_SIZE
	.align		4
.L_204:
        /*048c*/ 	.byte	0x04, 0x12
        /*048e*/ 	.short	(.L_206 - .L_205)
	.align		4
.L_205:
        /*0490*/ 	.word	index@(_ZN7cutlass13device_kernelIN5flash19enable_sm80_to_sm89INS1_16FlashAttnFwdSm80INS1_25CollectiveMainloopFwdSm80ILi8ELi1ELb0EN4cute5tupleIJNS5_1CILi128EEENS7_ILi64EEENS7_ILi192EEEEEELi192ENS_10bfloat16_tEfNS_4arch4Sm80ELb1ELb0ELb1ELb1ELb1ELb0ELb1ELb1EEENS1_21CollectiveEpilogueFwdINS6_IJS8_SA_S9_EEENS6_IJNS7_ILi1EEESI_SI_EEESC_SE_Li256ELb1ELb1ELb1ELb0EEENS1_36VarlenDynamicPersistentTileSchedulerILi128ELi64ELi256ELi256ELb1ELb1ELb0ELb1ELb1ELb1EEEEEEEEEvNT_6ParamsE)
        /*0494*/ 	.word	0x00000018


	//----- nvinfo : EIATTR_MIN_STACK_SIZE
	.align		4
.L_206:
        /*0498*/ 	.byte	0x04, 0x12
        /*049a*/ 	.short	(.L_208 - .L_207)
	.align		4
.L_207:
        /*049c*/ 	.word	index@(_ZN7cutlass13device_kernelIN5flash19enable_sm80_to_sm89INS1_16FlashAttnFwdSm80INS1_25CollectiveMainloopFwdSm80ILi8ELi1ELb0EN4cute5tupleIJNS5_1CILi128EEENS7_ILi64EEENS7_ILi192EEEEEELi192ENS_10bfloat16_tEfNS_4arch4Sm80ELb1ELb0ELb1ELb1ELb1ELb1ELb1ELb1EEENS1_21CollectiveEpilogueFwdINS6_IJS8_SA_S9_EEENS6_IJNS7_ILi1EEESI_SI_EEESC_SE_Li256ELb1ELb1ELb1ELb0EEENS1_36VarlenDynamicPersistentTileSchedulerILi128ELi64ELi256ELi256ELb1ELb1ELb0ELb1ELb1ELb1EEEEEEEEEvNT_6ParamsE)
        /*04a0*/ 	.word	0x00000060


	//----- nvinfo : EIATTR_MIN_STACK_SIZE
	.align		4
.L_208:
        /*04a4*/ 	.byte	0x04, 0x12
        /*04a6*/ 	.short	(.L_210 - .L_209)
	.align		4
.L_209:
        /*04a8*/ 	.word	index@(_ZN7cutlass13device_kernelIN5flash19enable_sm80_to_sm89INS1_16FlashAttnFwdSm80INS1_25CollectiveMainloopFwdSm80ILi8ELi2ELb0EN4cute5tupleIJNS5_1CILi128EEENS7_ILi64EEENS7_ILi192EEEEEELi192ENS_10bfloat16_tEfNS_4arch4Sm80ELb0ELb0ELb1ELb0ELb1ELb0ELb1ELb1EEENS1_21CollectiveEpilogueFwdINS6_IJS8_SA_S9_EEENS6_IJNS7_ILi1EEESI_SI_EEESC_SE_Li256ELb0ELb1ELb1ELb0EEENS1_19SingleTileSchedulerILb0ELb1ELb1ELi128EEEEEEEEEvNT_6ParamsE)
        /*04ac*/ 	.word	0x00000000


	//----- nvinfo : EIATTR_MIN_STACK_SIZE
	.align		4
.L_210:
        /*04b0*/ 	.byte	0x04, 0x12
        /*04b2*/ 	.short	(.L_212 - .L_211)
	.align		4
.L_211:
        /*04b4*/ 	.word	index@(_ZN7cutlass13device_kernelIN5flash19enable_sm80_to_sm89INS1_16FlashAttnFwdSm80INS1_25CollectiveMainloopFwdSm80ILi8ELi2ELb0EN4cute5tupleIJNS5_1CILi128EEENS7_ILi64EEENS7_ILi192EEEEEELi192ENS_10bfloat16_tEfNS_4arch4Sm80ELb0ELb0ELb1ELb1ELb1ELb0ELb1ELb1EEENS1_21CollectiveEpilogueFwdINS6_IJS8_SA_S9_EEENS6_IJNS7_ILi1EEESI_SI_EEESC_SE_Li256ELb1ELb1ELb1ELb0EEENS1_36VarlenDynamicPersistentTileSchedulerILi128ELi64ELi256ELi256ELb1ELb1ELb0ELb0ELb1ELb1EEEEEEEEEvNT_6ParamsE)
        /*04b8*/ 	.word	0x00000010


	//----- nvinfo : EIATTR_MIN_STACK_SIZE
	.align		4
.L_212:
        /*04bc*/ 	.byte	0x04, 0x12
        /*04be*/ 	.short	(.L_214 - .L_213)
	.align		4
.L_213:
        /*04c0*/ 	.word	index@(_ZN7cutlass13device_kernelIN5flash19enable_sm80_to_sm89INS1_16FlashAttnFwdSm80INS1_25CollectiveMainloopFwdSm80ILi8ELi2ELb0EN4cute5tupleIJNS5_1CILi128EEENS7_ILi64EEENS7_ILi192EEEEEELi192ENS_10bfloat16_tEfNS_4arch4Sm80ELb0ELb0ELb1ELb1ELb1ELb1ELb1ELb1EEENS1_21CollectiveEpilogueFwdINS6_IJS8_SA_S9_EEENS6_IJNS7_ILi1EEESI_SI_EEESC_SE_Li256ELb1ELb1ELb1ELb0EEENS1_36VarlenDynamicPersistentTileSchedulerILi128ELi64ELi256ELi256ELb1ELb1ELb0ELb0ELb1ELb1EEEEEEEEEvNT_6ParamsE)
        /*04c4*/ 	.word	0x00000050


	//----- nvinfo : EIATTR_MIN_STACK_SIZE
	.align		4
.L_214:
        /*04c8*/ 	.byte	0x04, 0x12
        /*04ca*/ 	.short	(.L_216 - .L_215)
	.align		4
.L_215:
        /*04cc*/ 	.word	index@(_ZN7cutlass13device_kernelIN5flash19enable_sm80_to_sm89INS1_16FlashAttnFwdSm80INS1_25CollectiveMainloopFwdSm80ILi8ELi2ELb0EN4cute5tupleIJNS5_1CILi128EEENS7_ILi64EEENS7_ILi192EEEEEELi192ENS_10bfloat16_tEfNS_4arch4Sm80ELb0ELb1ELb1ELb0ELb1ELb0ELb1ELb1EEENS1_21CollectiveEpilogueFwdINS6_IJS8_SA_S9_EEENS6_IJNS7_ILi1EEESI_SI_EEESC_SE_Li256ELb0ELb1ELb1ELb0EEENS1_19SingleTileSchedulerILb0ELb1ELb1ELi128EEEEEEEEEvNT_6ParamsE)
        /*04d0*/ 	.word	0x00000000


	//----- nvinfo : EIATTR_MIN_STACK_SIZE
	.align		4
.L_216:
        /*04d4*/ 	.byte	0x04, 0x12
        /*04d6*/ 	.short	(.L_218 - .L_217)
	.align		4
.L_217:
        /*04d8*/ 	.word	index@(_ZN7cutlass13device_kernelIN5flash19enable_sm80_to_sm89INS1_16FlashAttnFwdSm80INS1_25CollectiveMainloopFwdSm80ILi8ELi2ELb0EN4cute5tupleIJNS5_1CILi128EEENS7_ILi64EEENS7_ILi192EEEEEELi192ENS_10bfloat16_tEfNS_4arch4Sm80ELb0ELb1ELb1ELb1ELb1ELb0ELb1ELb1EEENS1_21CollectiveEpilogueFwdINS6_IJS8_SA_S9_EEENS6_IJNS7_ILi1EEESI_SI_EEESC_SE_Li256ELb1ELb1ELb1ELb0EEENS1_36VarlenDynamicPersistentTileSchedulerILi128ELi64ELi256ELi256ELb1ELb1ELb0ELb1ELb0ELb1EEEEEEEEEvNT_6ParamsE)
        /*04dc*/ 	.word	0x00000010


	//----- nvinfo : EIATTR_MIN_STACK_SIZE
	.align		4
.L_218:
        /*04e0*/ 	.byte	0x04, 0x12
        /*04e2*/ 	.short	(.L_220 - .L_219)
	.align		4
.L_219:
        /*04e4*/ 	.word	index@(_ZN7cutlass13device_kernelIN5flash19enable_sm80_to_sm89INS1_16FlashAttnFwdSm80INS1_25CollectiveMainloopFwdSm80ILi8ELi2ELb0EN4cute5tupleIJNS5_1CILi128EEENS7_ILi64EEENS7_ILi192EEEEEELi192ENS_10bfloat16_tEfNS_4arch4Sm80ELb0ELb1ELb1ELb1ELb1ELb1ELb1ELb1EEENS1_21CollectiveEpilogueFwdINS6_IJS8_SA_S9_EEENS6_IJNS7_ILi1EEESI_SI_EEESC_SE_Li256ELb1ELb1ELb1ELb0EEENS1_36VarlenDynamicPersistentTileSchedulerILi128ELi64ELi256ELi256ELb1ELb1ELb0ELb1ELb0ELb1EEEEEEEEEvNT_6ParamsE)
        /*04e8*/ 	.word	0x00000140


	//----- nvinfo : EIATTR_MIN_STACK_SIZE
	.align		4
.L_220:
        /*04ec*/ 	.byte	0x04, 0x12
        /*04ee*/ 	.short	(.L_222 - .L_221)
	.align		4
.L_221:
        /*04f0*/ 	.word	index@(_ZN7cutlass13device_kernelIN5flash19enable_sm80_to_sm89INS1_16FlashAttnFwdSm80INS1_25CollectiveMainloopFwdSm80ILi8ELi2ELb0EN4cute5tupleIJNS5_1CILi128EEENS7_ILi64EEENS7_ILi192EEEEEELi192ENS_10bfloat16_tEfNS_4arch4Sm80ELb1ELb0ELb1ELb0ELb1ELb0ELb1ELb1EEENS1_21CollectiveEpilogueFwdINS6_IJS8_SA_S9_EEENS6_IJNS7_ILi1EEESI_SI_EEESC_SE_Li256ELb0ELb1ELb1ELb0EEENS1_30DynamicPersistentTileSchedulerILi256ELi256ELb1ELb1ELb0EEEEEEEEEvNT_6ParamsE)
        /*04f4*/ 	.word	0x00000010


	//----- nvinfo : EIATTR_MIN_STACK_SIZE
	.align		4
.L_222:
        /*04f8*/ 	.byte	0x04, 0x12
        /*04fa*/ 	.short	(.L_224 - .L_223)
	.align		4
.L_223:
        /*04fc*/ 	.word	index@(_ZN7cutlass13device_kernelIN5flash19enable_sm80_to_sm89INS1_16FlashAttnFwdSm80INS1_25CollectiveMainloopFwdSm80ILi8ELi2ELb0EN4cute5tupleIJNS5_1CILi128EEENS7_ILi64EEENS7_ILi192EEEEEELi192ENS_10bfloat16_tEfNS_4arch4Sm80ELb1ELb0ELb1ELb1ELb1ELb0ELb1ELb1EEENS1_21CollectiveEpilogueFwdINS6_IJS8_SA_S9_EEENS6_IJNS7_ILi1EEESI_SI_EEESC_SE_Li256ELb1ELb1ELb1ELb0EEENS1_36VarlenDynamicPersistentTileSchedulerILi128ELi64ELi256ELi256ELb1ELb1ELb0ELb1ELb1ELb1EEEEEEEEEvNT_6ParamsE)
        /*0500*/ 	.word	0x00000020


	//----- nvinfo : EIATTR_MIN_STACK_SIZE
	.align		4
.L_224:
        /*0504*/ 	.byte	0x04, 0x12
        /*0506*/ 	.short	(.L_226 - .L_225)
	.align		4
.L_225:
        /*0508*/ 	.word	index@(_ZN7cutlass13device_kernelIN5flash19enable_sm80_to_sm89INS1_16FlashAttnFwdSm80INS1_25CollectiveMainloopFwdSm80ILi8ELi2ELb0EN4cute5tupleIJNS5_1CILi128EEENS7_ILi64EEENS7_ILi192EEEEEELi192ENS_10bfloat16_tEfNS_4arch4Sm80ELb1ELb0ELb1ELb1ELb1ELb1ELb1ELb1EEENS1_21CollectiveEpilogueFwdINS6_IJS8_SA_S9_EEENS6_IJNS7_ILi1EEESI_SI_EEESC_SE_Li256ELb1ELb1ELb1ELb0EEENS1_36VarlenDynamicPersistentTileSchedulerILi128ELi64ELi256ELi256ELb1ELb1ELb0ELb1ELb1ELb1EEEEEEEEEvNT_6ParamsE)
        /*050c*/ 	.word	0x00000070
.L_226:


//--------------------- .nv.info._ZN7cutlass13device_kernelIN5flash19enable_sm80_to_sm89INS1_16FlashAttnFwdSm80INS1_25CollectiveMainloopFwdSm80ILi8ELi1ELb0EN4cute5tupleIJNS5_1CILi128EEENS7_ILi64EEENS7_ILi192EEEEEELi192ENS_10bfloat16_tEfNS_4arch4Sm80ELb0ELb0ELb1ELb0ELb1ELb0ELb1ELb1EEENS1_21CollectiveEpilogueFwdINS6_IJS8_SA_S9_EEENS6_IJNS7_ILi1EEESI_SI_EEESC_SE_Li256ELb0ELb1ELb1ELb0EEENS1_19SingleTileSchedulerILb0ELb1ELb1ELi128EEEEEEEEEvNT_6ParamsE --------------------------
	.section	.nv.info._ZN7cutlass13device_kernelIN5flash19enable_sm80_to_sm89INS1_16FlashAttnFwdSm80INS1_25CollectiveMainloopFwdSm80ILi8ELi1ELb0EN4cute5tupleIJNS5_1CILi128EEENS7_ILi64EEENS7_ILi192EEEEEELi192ENS_10bfloat16_tEfNS_4arch4Sm80ELb0ELb0ELb1ELb0ELb1ELb0ELb1ELb1EEENS1_21CollectiveEpilogueFwdINS6_IJS8_SA_S9_EEENS6_IJNS7_ILi1EEESI_SI_EEESC_SE_Li256ELb0ELb1ELb1ELb0EEENS1_19SingleTileSchedulerILb0ELb1ELb1ELi128EEEEEEEEEvNT_6ParamsE,"",@"SHT_CUDA_INFO"
	.sectionflags	@""
	.align	4


	//----- nvinfo : EIATTR_CUDA_API_VERSION
	.align		4
        /*0000*/ 	.byte	0x04, 0x37
        /*0002*/ 	.short	(.L_228 - .L_227)
.L_227:
        /*0004*/ 	.word	0x00000082


	//----- nvinfo : EIATTR_SW2861232_WAR
	.align		4
.L_228:
        /*0008*/ 	.byte	0x01, 0x35
	.zero		2


	//----- nvinfo : EIATTR_PARAM_CBANK
	.align		4
        /*000c*/ 	.byte	0x04, 0x0a
        /*000e*/ 	.short	(.L_230 - .L_229)
	.align		4
.L_229:
        /*0010*/ 	.word	index@(.nv.constant0._ZN7cutlass13device_kernelIN5flash19enable_sm80_to_sm89INS1_16FlashAttnFwdSm80INS1_25CollectiveMainloopFwdSm80ILi8ELi1ELb0EN4cute5tupleIJNS5_1CILi128EEENS7_ILi64EEENS7_ILi192EEEEEELi192ENS_10bfloat16_tEfNS_4arch4Sm80ELb0ELb0ELb1ELb0ELb1ELb0ELb1ELb1EEENS1_21CollectiveEpilogueFwdINS6_IJS8_SA_S9_EEENS6_IJNS7_ILi1EEESI_SI_EEESC_SE_Li256ELb0ELb1ELb1ELb0EEENS1_19SingleTileSchedulerILb0ELb1ELb1ELi128EEEEEEEEEvNT_6ParamsE)
        /*0014*/ 	.short	0x0160
        /*0016*/ 	.short	0x0418


	//----- nvinfo : EIATTR_CBANK_PARAM_SIZE
	.align		4
.L_230:
        /*0018*/ 	.byte	0x03, 0x19
        /*001a*/ 	.short	0x0418


	//----- nvinfo : EIATTR_KPARAM_INFO
	.align		4
        /*001c*/ 	.byte	0x04, 0x17
        /*001e*/ 	.short	(.L_232 - .L_231)
.L_231:
        /*0020*/ 	.word	0x00000000
        /*0024*/ 	.short	0x0000
        /*0026*/ 	.short	0x0000
        /*0028*/ 	.byte	0x00, 0xf0, 0x61, 0x10


	//----- nvinfo : EIATTR_MAXREG_COUNT
	.align		4
.L_232:
        /*002c*/ 	.byte	0x03, 0x1b
        /*002e*/ 	.short	0x00ff


	//----- nvinfo : EIATTR_NUM_BARRIERS
	.align		4
        /*0030*/ 	.byte	0x02, 0x4c
        /*0032*/ 	.byte	0x02
	.zero		1


	//----- nvinfo : EIATTR_MERCURY_ISA_VERSION
	.align		4
        /*0034*/ 	.byte	0x03, 0x5f
        /*0036*/ 	.short	0x0000


	//----- nvinfo : EIATTR_COOP_GROUP_MASK_REGIDS
	.align		4
        /*0038*/ 	.byte	0x04, 0x29
        /*003a*/ 	.short	(.L_234 - .L_233)


	//   ....[0]....
.L_233:
        /*003c*/ 	.word	0xffffffff


	//   ....[1]....
        /*0040*/ 	.word	0xffffffff


	//   ....[2]....
        /*0044*/ 	.word	0xffffffff


	//   ....[3]....
        /*0048*/ 	.word	0xffffffff


	//   ....[4]....
        /*004c*/ 	.word	0xffffffff


	//   ....[5]....
        /*0050*/ 	.word	0xffffffff


	//   ....[6]....
        /*0054*/ 	.word	0xffffffff


	//   ....[7]....
        /*0058*/ 	.word	0xffffffff


	//   ....[8]....
        /*005c*/ 	.word	0xffffffff


	//   ....[9]....
        /*0060*/ 	.word	0xffffffff


	//   ....[10]....
        /*0064*/ 	.word	0xffffffff


	//   ....[11]....
        /*0068*/ 	.word	0xffffffff


	//   ....[12]....
        /*006c*/ 	.word	0xffffffff


	//   ....[13]....
        /*0070*/ 	.word	0xffffffff


	//   ....[14]....
        /*0074*/ 	.word	0xffffffff


	//   ....[15]....
        /*0078*/ 	.word	0xffffffff


	//   ....[16]....
        /*007c*/ 	.word	0xffffffff


	//   ....[17]....
        /*0080*/ 	.word	0xffffffff


	//   ....[18]....
        /*0084*/ 	.word	0xffffffff


	//   ....[19]....
        /*0088*/ 	.word	0xffffffff


	//   ....[20]....
        /*008c*/ 	.word	0xffffffff


	//   ....[21]....
        /*0090*/ 	.word	0xffffffff


	//   ....[22]....
        /*0094*/ 	.word	0xffffffff


	//   ....[23]....
        /*0098*/ 	.word	0xffffffff


	//   ....[24]....
        /*009c*/ 	.word	0xffffffff


	//   ....[25]....
        /*00a0*/ 	.word	0xffffffff


	//   ....[26]....
        /*00a4*/ 	.word	0xffffffff


	//   ....[27]....
        /*00a8*/ 	.word	0xffffffff


	//   ....[28]....
        /*00ac*/ 	.word	0xffffffff


	//   ....[29]....
        /*00b0*/ 	.word	0xffffffff


	//   ....[30]....
        /*00b4*/ 	.word	0xffffffff


	//   ....[31]....
        /*00b8*/ 	.word	0xffffffff


	//   ....[32]....
        /*00bc*/ 	.word	0xffffffff


	//   ....[33]....
        /*00c0*/ 	.word	0xffffffff


	//   ....[34]....
        /*00c4*/ 	.word	0xffffffff


	//   ....[35]....
        /*00c8*/ 	.word	0xffffffff


	//   ....[36]....
        /*00cc*/ 	.word	0xffffffff


	//   ....[37]....
        /*00d0*/ 	.word	0xffffffff


	//   ....[38]....
        /*00d4*/ 	.word	0xffffffff


	//   ....[39]....
        /*00d8*/ 	.word	0xffffffff


	//   ....[40]....
        /*00dc*/ 	.word	0xffffffff


	//   ....[41]....
        /*00e0*/ 	.word	0xffffffff


	//   ....[42]....
        /*00e4*/ 	.word	0xffffffff


	//   ....[43]....
        /*00e8*/ 	.word	0xffffffff


	//   ....[44]....
        /*00ec*/ 	.word	0xffffffff


	//   ....[45]....
        /*00f0*/ 	.word	0xffffffff


	//   ....[46]....
        /*00f4*/ 	.word	0xffffffff


	//   ....[47]....
        /*00f8*/ 	.word	0xffffffff


	//   ....[48]....
        /*00fc*/ 	.word	0xffffffff


	//----- nvinfo : EIATTR_COOP_GROUP_INSTR_OFFSETS
	.align		4
.L_234:
        /*0100*/ 	.byte	0x04, 0x28
        /*0102*/ 	.short	(.L_236 - .L_235)


	//   ....[0]....
.L_235:
        /*0104*/ 	.word	0x00000050


	//   ....[1]....
        /*0108*/ 	.word	0x00000d80


	//   ....[2]....
        /*010c*/ 	.word	0x00000de0


	//   ....[3]....
        /*0110*/ 	.word	0x00000fc0


	//   ....[4]....
        /*0114*/ 	.word	0x00000ff0


	//   ....[5]....
        /*0118*/ 	.word	0x00001110


	//   ....[6]....
        /*011c*/ 	.word	0x00001140


	//   ....[7]....
        /*0120*/ 	.word	0x00001270


	//   ....[8]....
        /*0124*/ 	.word	0x000012b0


	//   ....[9]....
        /*0128*/ 	.word	0x00001990


	//   ....[10]....
        /*012c*/ 	.word	0x000019b0


	//   ....[11]....
        /*0130*/ 	.word	0x000019e0


	//   ....[12]....
        /*0134*/ 	.word	0x00001a10


	//   ....[13]....
        /*0138*/ 	.word	0x00001a50


	//   ....[14]....
        /*013c*/ 	.word	0x00001a80


	//   ....[15]....
        /*0140*/ 	.word	0x00001a90


	//   ....[16]....
        /*0144*/ 	.word	0x00001aa0


	//   ....[17]....
        /*0148*/ 	.word	0x00002f50


	//   ....[18]....
        /*014c*/ 	.word	0x00002f80


	//   ....[19]....
        /*0150*/ 	.word	0x00002fa0


	//   ....[20]....
        /*0154*/ 	.word	0x00002fb0


	//   ....[21]....
        /*0158*/ 	.word	0x000037c0


	//   ....[22]....
        /*015c*/ 	.word	0x000037e0


	//   ....[23]....
        /*0160*/ 	.word	0x00003800


	//   ....[24]....
        /*0164*/ 	.word	0x00003820


	//   ....[25]....
        /*0168*/ 	.word	0x00004a20


	//   ....[26]....
        /*016c*/ 	.word	0x00004a30


	//   ....[27]....
        /*0170*/ 	.word	0x00004a40


	//   ....[28]....
        /*0174*/ 	.word	0x00004a50


	//   ....[29]....
        /*0178*/ 	.word	0x00004d30


	//   ....[30]....
        /*017c*/ 	.word	0x00004d50


	//   ....[31]....
        /*0180*/ 	.word	0x00004d90


	//   ....[32]....
        /*0184*/ 	.word	0x00004dd0


	//   ....[33]....
        /*0188*/ 	.word	0x00005ee0


	//   ....[34]....
        /*018c*/ 	.word	0x00005ef0


	//   ....[35]....
        /*0190*/ 	.word	0x00005f50


	//   ....[36]....
        /*0194*/ 	.word	0x00005f60


	//   ....[37]....
        /*0198*/ 	.word	0x000075a0


	//   ....[38]....
        /*019c*/ 	.word	0x000075c0


	//   ....[39]....
        /*01a0*/ 	.word	0x000075f0


	//   ....[40]....
        /*01a4*/ 	.word	0x00007610


	//   ....[41]....
        /*01a8*/ 	.word	0x00008340


	//   ....[42]....
        /*01ac*/ 	.word	0x00008370


	//   ....[43]....
        /*01b0*/ 	.word	0x000083a0


	//   ....[44]....
        /*01b4*/ 	.word	0x000083d0


	//   ....[45]....
        /*01b8*/ 	.word	0x00008440


	//   ....[46]....
        /*01bc*/ 	.word	0x000084a0


	//   ....[47]....
        /*01c0*/ 	.word	0x00008da0


	//   ....[48]....
        /*01c4*/ 	.word	0x00008db0


	//----- nvinfo : EIATTR_EXIT_INSTR_OFFSETS
	.align		4
.L_236:
        /*01c8*/ 	.byte	0x04, 0x1c
        /*01ca*/ 	.short	(.L_238 - .L_237)


	//   ....[0]....
.L_237:
        /*01cc*/ 	.word	0x000001b0


	//   ....[1]....
        /*01d0*/ 	.word	0x00008dc0


	//   ....[2]....
        /*01d4*/ 	.word	0x00009660


	//   ....[3]....
        /*01d8*/ 	.word	0x000096b0


	//   ....[4]....
        /*01dc*/ 	.word	0x000096e0


	//   ....[5]....
        /*01e0*/ 	.word	0x00009740


	//   ....[6]....
        /*01e4*/ 	.word	0x000099d0


	//----- nvinfo : EIATTR_CTAIDZ_USED
	.align		4
.L_238:
        /*01e8*/ 	.byte	0x01, 0x04
	.zero		2


	//----- nvinfo : EIATTR_MAX_THREADS
	.align		4
        /*01ec*/ 	.byte	0x04, 0x05
        /*01ee*/ 	.short	(.L_240 - .L_239)
.L_239:
        /*01f0*/ 	.word	0x00000100
        /*01f4*/ 	.word	0x00000001
        /*01f8*/ 	.word	0x00000001


	//----- nvinfo : EIATTR_CRS_STACK_SIZE
	.align		4
.L_240:
        /*01fc*/ 	.byte	0x04, 0x1e
        /*01fe*/ 	.short	(.L_242 - .L_241)
.L_241:
        /*0200*/ 	.word	0x00000000
.L_242:


//--------------------- .nv.info._ZN7cutlass13device_kernelIN5flash19enable_sm80_to_sm89INS1_16FlashAttnFwdSm80INS1_25CollectiveMainloopFwdSm80ILi8ELi1ELb0EN4cute5tupleIJNS5_1CILi128EEENS7_ILi64EEENS7_ILi192EEEEEELi192ENS_10bfloat16_tEfNS_4arch4Sm80ELb0ELb0ELb1ELb1ELb1ELb0ELb1ELb1EEENS1_21CollectiveEpilogueFwdINS6_IJS8_SA_S9_EEENS6_IJNS7_ILi1EEESI_SI_EEESC_SE_Li256ELb1ELb1ELb1ELb0EEENS1_36VarlenDynamicPersistentTileSchedulerILi128ELi64ELi256ELi256ELb1ELb1ELb0ELb0ELb1ELb1EEEEEEEEEvNT_6ParamsE --------------------------
	.section	.nv.info._ZN7cutlass13device_kernelIN5flash19enable_sm80_to_sm89INS1_16FlashAttnFwdSm80INS1_25CollectiveMainloopFwdSm80ILi8ELi1ELb0EN4cute5tupleIJNS5_1CILi128EEENS7_ILi64EEENS7_ILi192EEEEEELi192ENS_10bfloat16_tEfNS_4arch4Sm80ELb0ELb0ELb1ELb1ELb1ELb0ELb1ELb1EEENS1_21CollectiveEpilogueFwdINS6_IJS8_SA_S9_EEENS6_IJNS7_ILi1EEESI_SI_EEESC_SE_Li256ELb1ELb1ELb1ELb0EEENS1_36VarlenDynamicPersistentTileSchedulerILi128ELi64ELi256ELi256ELb1ELb1ELb0ELb0ELb1ELb1EEEEEEEEEvNT_6ParamsE,"",@"SHT_CUDA_INFO"
	.sectionflags	@""
	.align	4


	//----- nvinfo : EIATTR_CUDA_API_VERSION
	.align		4
        /*0000*/ 	.byte	0x04, 0x37
        /*0002*/ 	.short	(.L_244 - .L_243)
.L_243:
        /*0004*/ 	.word	0x00000082


	//----- nvinfo : EIATTR_SW2861232_WAR
	.align		4
.L_244:
        /*0008*/ 	.byte	0x01, 0x35
	.zero		2


	//----- nvinfo : EIATTR_PARAM_CBANK
	.align		4
        /*000c*/ 	.byte	0x04, 0x0a
        /*000e*/ 	.short	(.L_246 - .L_245)
	.align		4
.L_245:
        /*0010*/ 	.word	index@(.nv.constant0._ZN7cutlass13device_kernelIN5flash19enable_sm80_to_sm89INS1_16FlashAttnFwdSm80INS1_25CollectiveMainloopFwdSm80ILi8ELi1ELb0EN4cute5tupleIJNS5_1CILi128EEENS7_ILi64EEENS7_ILi192EEEEEELi192ENS_10bfloat16_tEfNS_4arch4Sm80ELb0ELb0ELb1ELb1ELb1ELb0ELb1ELb1EEENS1_21CollectiveEpilogueFwdINS6_IJS8_SA_S9_EEENS6_IJNS7_ILi1EEESI_SI_EEESC_SE_Li256ELb1ELb1ELb1ELb0EEENS1_36VarlenDynamicPersistentTileSchedulerILi128ELi64ELi256ELi256ELb1ELb1ELb0ELb0ELb1ELb1EEEEEEEEEvNT_6ParamsE)
        /*0014*/ 	.short	0x0160
        /*0016*/ 	.short	0x0438


	//----- nvinfo : EIATTR_CBANK_PARAM_SIZE
	.align		4
.L_246:
        /*0018*/ 	.byte	0x03, 0x19
        /*001a*/ 	.short	0x0438


	//----- nvinfo : EIATTR_KPARAM_INFO
	.align		4
        /*001c*/ 	.byte	0x04, 0x17
        /*001e*/ 	.short	(.L_248 - .L_247)
.L_247:
        /*0020*/ 	.word	0x00000000
        /*0024*/ 	.short	0x0000
        /*0026*/ 	.short	0x0000
        /*0028*/ 	.byte	0x00, 0xf0, 0xe1, 0x10


	//----- nvinfo : EIATTR_MAXREG_COUNT
	.align		4
.L_248:
        /*002c*/ 	.byte	0x03, 0x1b
        /*002e*/ 	.short	0x00ff


	//----- nvinfo : EIATTR_NUM_BARRIERS
	.align		4
        /*0030*/ 	.byte	0x02, 0x4c
        /*0032*/ 	.byte	0x06
	.zero		1


	//----- nvinfo : EIATTR_ANNOTATIONS
	.align		4
        /*0034*/ 	.byte	0x04, 0x55
        /*0036*/ 	.short	(.L_250 - .L_249)


	//   ....[0]....
.L_249:
        /*0038*/ 	.word	0x00000001
        /*003c*/ 	.byte	0x70, 0x00, 0x00, 0x00, 0x01, 0x00, 0x00, 0x00, 0xe0, 0x0f, 0x00, 0x00, 0x01, 0x00, 0x00, 0x00
        /*004c*/ 	.byte	0x60, 0x10, 0x00, 0x00, 0x01, 0x00, 0x00, 0x00, 0xa0, 0x12, 0x00, 0x00, 0x01, 0x00, 0x00, 0x00
        /*005c*/ 	.byte	0xc0, 0x93, 0x00, 0x00, 0x01, 0x00, 0x00, 0x00, 0x30, 0x9b, 0x00, 0x00, 0x01, 0x00, 0x00, 0x00
        /*006c*/ 	.byte	0x70, 0x9b, 0x00, 0x00, 0x01, 0x00, 0x00, 0x00, 0x60, 0xc6, 0x00, 0x00


	//----- nvinfo : EIATTR_MERCURY_ISA_VERSION
	.align		4
.L_250:
        /*0078*/ 	.byte	0x03, 0x5f
        /*007a*/ 	.short	0x0000


	//----- nvinfo : EIATTR_INT_WARP_WIDE_INSTR_OFFSETS
	.align		4
        /*007c*/ 	.byte	0x04, 0x31
        /*007e*/ 	.short	(.L_252 - .L_251)


	//   ....[0]....
.L_251:
        /*0080*/ 	.word	0x000092a0


	//   ....[1]....
        /*0084*/ 	.word	0x00009320


	//----- nvinfo : EIATTR_COOP_GROUP_MASK_REGIDS
	.align		4
.L_252:
        /*0088*/ 	.byte	0x04, 0x29
        /*008a*/ 	.short	(.L_254 - .L_253)


	//   ....[0]....
.L_253:
        /*008c*/ 	.word	0xffffffff


	//   ....[1]....
        /*0090*/ 	.word	0xffffffff


	//   ....[2]....
        /*0094*/ 	.word	0xffffffff


	//   ....[3]....
        /*0098*/ 	.word	0xffffffff


	//   ....[4]....
        /*009c*/ 	.word	0xffffffff


	//   ....[5]....
        /*00a0*/ 	.word	0xffffffff


	//   ....[6]....
        /*00a4*/ 	.word	0xffffffff


	//   ....[7]....
        /*00a8*/ 	.word	0xffffffff


	//   ....[8]....
        /*00ac*/ 	.word	0xffffffff


	//   ....[9]....
        /*00b0*/ 	.word	0xffffffff


	//   ....[10]....
        /*00b4*/ 	.word	0xffffffff


	//   ....[11]....
        /*00b8*/ 	.word	0xffffffff


	//   ....[12]....
        /*00bc*/ 	.word	0xffffffff


	//   ....[13]....
        /*00c0*/ 	.word	0xffffffff


	//   ....[14]....
        /*00c4*/ 	.word	0xffffffff


	//   ....[15]....
        /*00c8*/ 	.word	0xffffffff


	//   ....[16]....
        /*00cc*/ 	.word	0xffffffff


	//   ....[17]....
        /*00d0*/ 	.word	0xffffffff


	//   ....[18]....
        /*00d4*/ 	.word	0xffffffff


	//   ....[19]....
        /*00d8*/ 	.word	0xffffffff


	//   ....[20]....
        /*00dc*/ 	.word	0xffffffff


	//   ....[21]....
        /*00e0*/ 	.word	0xffffffff


	//   ....[22]....
        /*00e4*/ 	.word	0xffffffff


	//   ....[23]....
        /*00e8*/ 	.word	0xffffffff


	//   ....[24]....
        /*00ec*/ 	.word	0xffffffff


	//   ....[25]....
        /*00f0*/ 	.word	0xffffffff


	//   ....[26]....
        /*00f4*/ 	.word	0xffffffff


	//   ....[27]....
        /*00f8*/ 	.word	0xffffffff


	//   ....[28]....
        /*00fc*/ 	.word	0xffffffff


	//   ....[29]....
        /*0100*/ 	.word	0xffffffff


	//   ....[30]....
        /*0104*/ 	.word	0xffffffff


	//   ....[31]....
        /*0108*/ 	.word	0xffffffff


	//   ....[32]....
        /*010c*/ 	.word	0xffffffff


	//   ....[33]....
        /*0110*/ 	.word	0xffffffff


	//   ....[34]....
        /*0114*/ 	.word	0xffffffff


	//   ....[35]....
        /*0118*/ 	.word	0xffffffff


	//   ....[36]....
        /*011c*/ 	.word	0xffffffff


	//   ....[37]....
        /*0120*/ 	.word	0xffffffff


	//   ....[38]....
        /*0124*/ 	.word	0xffffffff


	//   ....[39]....
        /*0128*/ 	.word	0xffffffff


	//   ....[40]....
        /*012c*/ 	.word	0xffffffff


	//   ....[41]....
        /*0130*/ 	.word	0xffffffff


	//   ....[42]....
        /*0134*/ 	.word	0xffffffff


	//   ....[43]....
        /*0138*/ 	.word	0xffffffff


	//   ....[44]....
        /*013c*/ 	.word	0xffffffff


	//   ....[45]....
        /*0140*/ 	.word	0xffffffff


	//   ....[46]....
        /*0144*/ 	.word	0xffffffff


	//   ....[47]....
        /*0148*/ 	.word	0xffffffff


	//   ....[48]....
        /*014c*/ 	.word	0xffffffff


	//   ....[49]....
        /*0150*/ 	.word	0xffffffff


	//   ....[50]....
        /*0154*/ 	.word	0xffffffff


	//   ....[51]....
        /*0158*/ 	.word	0xffffffff


	//   ....[52]....
        /*015c*/ 	.word	0xffffffff


	//   ....[53]....
        /*0160*/ 	.word	0xffffffff


	//   ....[54]....
        /*0164*/ 	.word	0xffffffff


	//   ....[55]....
        /*0168*/ 	.word	0xffffffff


	//   ....[56]....
        /*016c*/ 	.word	0xffffffff


	//   ....[57]....
        /*0170*/ 	.word	0xffffffff


	//   ....[58]....
        /*0174*/ 	.word	0xffffffff


	//   ....[59]....
        /*0178*/ 	.word	0xffffffff


	//   ....[60]....
        /*017c*/ 	.word	0xffffffff


	//   ....[61]....
        /*0180*/ 	.word	0xffffffff


	//   ....[62]....
        /*0184*/ 	.word	0xffffffff


	//   ....[63]....
        /*0188*/ 	.word	0xffffffff


	//   ....[64]....
        /*018c*/ 	.word	0xffffffff


	//   ....[65]....
        /*0190*/ 	.word	0xffffffff


	//   ....[66]....
        /*0194*/ 	.word	0xffffffff


	//   ....[67]....
        /*0198*/ 	.word	0xffffffff


	//   ....[68]....
        /*019c*/ 	.word	0xffffffff


	//   ....[69]....
        /*01a0*/ 	.word	0xffffffff


	//   ....[70]....
        /*01a4*/ 	.word	0xffffffff


	//   ....[71]....
        /*01a8*/ 	.word	0xffffffff


	//   ....[72]....
        /*01ac*/ 	.word	0xffffffff


	//   ....[73]....
        /*01b0*/ 	.word	0xffffffff


	//   ....[74]....
        /*01b4*/ 	.word	0xffffffff


	//   ....[75]....
        /*01b8*/ 	.word	0xffffffff


	//   ....[76]....
        /*01bc*/ 	.word	0xffffffff


	//   ....[77]....
        /*01c0*/ 	.word	0xffffffff


	//   ....[78]....
        /*01c4*/ 	.word	0xffffffff


	//   ....[79]....
        /*01c8*/ 	.word	0xffffffff


	//   ....[80]....
        /*01cc*/ 	.word	0xffffffff


	//   ....[81]....
        /*01d0*/ 	.word	0xffffffff


	//   ....[82]....
        /*01d4*/ 	.word	0xffffffff


	//   ....[83]....
        /*01d8*/ 	.word	0xffffffff


	//   ....[84]....
        /*01dc*/ 	.word	0xffffffff


	//   ....[85]....
        /*01e0*/ 	.word	0xffffffff


	//   ....[86]....
        /*01e4*/ 	.word	0xffffffff


	//   ....[87]....
        /*01e8*/ 	.word	0xffffffff


	//   ....[88]....
        /*01ec*/ 	.word	0xffffffff


	//   ....[89]....
        /*01f0*/ 	.word	0xffffffff


	//   ....[90]....
        /*01f4*/ 	.word	0xffffffff


	//   ....[91]....
        /*01f8*/ 	.word	0xffffffff


	//   ....[92]....
        /*01fc*/ 	.word	0xffffffff


	//   ....[93]....
        /*0200*/ 	.word	0xffffffff


	//   ....[94]....
        /*0204*/ 	.word	0xffffffff


	//   ....[95]....
        /*0208*/ 	.word	0xffffffff


	//   ....[96]....
        /*020c*/ 	.word	0xffffffff


	//   ....[97]....
        /*0210*/ 	.word	0xffffffff


	//   ....[98]....
        /*0214*/ 	.word	0xffffffff


	//   ....[99]....
        /*0218*/ 	.word	0xffffffff


	//   ....[100]....
        /*021c*/ 	.word	0xffffffff


	//   ....[101]....
        /*0220*/ 	.word	0xffffffff


	//   ....[102]....
        /*0224*/ 	.word	0xffffffff


	//   ....[103]....
        /*0228*/ 	.word	0xffffffff


	//   ....[104]....
        /*022c*/ 	.word	0xffffffff


	//   ....[105]....
        /*0230*/ 	.word	0xffffffff


	//   ....[106]....
        /*0234*/ 	.word	0xffffffff


	//   ....[107]....
        /*0238*/ 	.word	0xffffffff


	//   ....[108]....
        /*023c*/ 	.word	0xffffffff


	//   ....[109]....
        /*0240*/ 	.word	0xffffffff


	//   ....[110]....
        /*0244*/ 	.word	0xffffffff


	//   ....[111]....
        /*0248*/ 	.word	0xffffffff


	//   ....[112]....
        /*024c*/ 	.word	0xffffffff


	//   ....[113]....
        /*0250*/ 	.word	0xffffffff


	//   ....[114]....
        /*0254*/ 	.word	0xffffffff


	//   ....[115]....
        /*0258*/ 	.word	0xffffffff


	//   ....[116]....
        /*025c*/ 	.word	0xffffffff


	//   ....[117]....
        /*0260*/ 	.word	0xffffffff


	//   ....[118]....
        /*0264*/ 	.word	0xffffffff


	//   ....[119]....
        /*0268*/ 	.word	0xffffffff


	//   ....[120]....
        /*026c*/ 	.word	0xffffffff


	//   ....[121]....
        /*0270*/ 	.word	0xffffffff


	//   ....[122]....
        /*0274*/ 	.word	0xffffffff


	//   ....[123]....
        /*0278*/ 	.word	0xffffffff


	//   ....[124]....
        /*027c*/ 	.word	0xffffffff


	//   ....[125]....
        /*0280*/ 	.word	0xffffffff


	//   ....[126]....
        /*0284*/ 	.word	0xffffffff


	//   ....[127]....
        /*0288*/ 	.word	0xffffffff


	//   ....[128]....
        /*028c*/ 	.word	0xffffffff


	//   ....[129]....
        /*0290*/ 	.word	0xffffffff


	//   ....[130]....
        /*0294*/ 	.word	0xffffffff


	//   ....[131]....
        /*0298*/ 	.word	0xffffffff


	//   ....[132]....
        /*029c*/ 	.word	0xffffffff


	//   ....[133]....
        /*02a0*/ 	.word	0xffffffff


	//   ....[134]....
        /*02a4*/ 	.word	0xffffffff


	//   ....[135]....
        /*02a8*/ 	.word	0xffffffff


	//   ....[136]....
        /*02ac*/ 	.word	0xffffffff


	//   ....[137]....
        /*02b0*/ 	.word	0xffffffff


	//   ....[138]....
        /*02b4*/ 	.word	0xffffffff


	//   ....[139]....
        /*02b8*/ 	.word	0xffffffff


	//   ....[140]....
        /*02bc*/ 	.word	0xffffffff


	//   ....[141]....
        /*02c0*/ 	.word	0xffffffff


	//   ....[142]....
        /*02c4*/ 	.word	0xffffffff


	//   ....[143]....
        /*02c8*/ 	.word	0xffffffff


	//   ....[144]....
        /*02cc*/ 	.word	0xffffffff


	//   ....[145]....
        /*02d0*/ 	.word	0xffffffff


	//   ....[146]....
        /*02d4*/ 	.word	0xffffffff


	//   ....[147]....
        /*02d8*/ 	.word	0xffffffff


	//   ....[148]....
        /*02dc*/ 	.word	0xffffffff


	//   ....[149]....
        /*02e0*/ 	.word	0xffffffff


	//   ....[150]....
        /*02e4*/ 	.word	0xffffffff


	//   ....[151]....
        /*02e8*/ 	.word	0xffffffff


	//   ....[152]....
        /*02ec*/ 	.word	0xffffffff


	//   ....[153]....
        /*02f0*/ 	.word	0xffffffff


	//   ....[154]....
        /*02f4*/ 	.word	0xffffffff


	//   ....[155]....
        /*02f8*/ 	.word	0xffffffff


	//   ....[156]....
        /*02fc*/ 	.word	0xffffffff


	//   ....[157]....
        /*0300*/ 	.word	0xffffffff


	//   ....[158]....
        /*0304*/ 	.word	0xffffffff


	//   ....[159]....
        /*0308*/ 	.word	0xffffffff


	//   ....[160]....
        /*030c*/ 	.word	0xffffffff


	//   ....[161]....
        /*0310*/ 	.word	0xffffffff


	//   ....[162]....
        /*0314*/ 	.word	0xffffffff


	//   ....[163]....
        /*0318*/ 	.word	0xffffffff


	//   ....[164]....
        /*031c*/ 	.word	0xffffffff


	//   ....[165]....
        /*0320*/ 	.word	0xffffffff


	//   ....[166]....
        /*0324*/ 	.word	0xffffffff


	//   ....[167]....
        /*0328*/ 	.word	0xffffffff


	//   ....[168]....
        /*032c*/ 	.word	0xffffffff


	//   ....[169]....
        /*0330*/ 	.word	0xffffffff


	//   ....[170]....
        /*0334*/ 	.word	0xffffffff


	//   ....[171]....
        /*0338*/ 	.word	0xffffffff


	//   ....[172]....
        /*033c*/ 	.word	0xffffffff


	//   ....[173]....
        /*0340*/ 	.word	0xffffffff


	//   ....[174]....
        /*0344*/ 	.word	0xffffffff


	//   ....[175]....
        /*0348*/ 	.word	0xffffffff


	//----- nvinfo : EIATTR_COOP_GROUP_INSTR_OFFSETS
	.align		4
.L_254:
        /*034c*/ 	.byte	0x04, 0x28
        /*034e*/ 	.short	(.L_256 - .L_255)


	//   ....[0]....
.L_255:
        /*0350*/ 	.word	0x00000050


	//   ....[1]....
        /*0354*/ 	.word	0x000001e0


	//   ....[2]....
        /*0358*/ 	.word	0x00000210


	//   ....[3]....
        /*035c*/ 	.word	0x00000240


	//   ....[4]....
        /*0360*/ 	.word	0x00000270


	//   ....[5]....
        /*0364*/ 	.word	0x000002a0


	//   ....[6]....
        /*0368*/ 	.word	0x000002d0


	//   ....[7]....
        /*036c*/ 	.word	0x00000440


	//   ....[8]....
        /*0370*/ 	.word	0x00000480


	//   ....[9]....
        /*0374*/ 	.word	0x000004b0


	//   ....[10]....
        /*0378*/ 	.word	0x000004e0


	//   ....[11]....
        /*037c*/ 	.word	0x00000510


	//   ....[12]....
        /*0380*/ 	.word	0x00000540


	//   ....[13]....
        /*0384*/ 	.word	0x000005d0


	//   ....[14]....
        /*0388*/ 	.word	0x00000600


	//   ....[15]....
        /*038c*/ 	.word	0x00000620


	//   ....[16]....
        /*0390*/ 	.word	0x00000680


	//   ....[17]....
        /*0394*/ 	.word	0x00002170


	//   ....[18]....
        /*0398*/ 	.word	0x00002190


	//   ....[19]....
        /*039c*/ 	.word	0x00002300


	//   ....[20]....
        /*03a0*/ 	.word	0x00002310


	//   ....[21]....
        /*03a4*/ 	.word	0x00002470


	//   ....[22]....
        /*03a8*/ 	.word	0x00002490


	//   ....[23]....
        /*03ac*/ 	.word	0x000025f0


	//   ....[24]....
        /*03b0*/ 	.word	0x00002600


	//   ....[25]....
        /*03b4*/ 	.word	0x00002af0


	//   ....[26]....
        /*03b8*/ 	.word	0x00002b00


	//   ....[27]....
        /*03bc*/ 	.word	0x00002b20


	//   ....[28]....
        /*03c0*/ 	.word	0x00002b40


	//   ....[29]....
        /*03c4*/ 	.word	0x00002c30


	//   ....[30]....
        /*03c8*/ 	.word	0x00002c40


	//   ....[31]....
        /*03cc*/ 	.word	0x00002c50


	//   ....[32]....
        /*03d0*/ 	.word	0x00002c60


	//   ....[33]....
        /*03d4*/ 	.word	0x00003fc0


	//   ....[34]....
        /*03d8*/ 	.word	0x00003fe0


	//   ....[35]....
        /*03dc*/ 	.word	0x00004030


	//   ....[36]....
        /*03e0*/ 	.word	0x000040b0


	//   ....[37]....
        /*03e4*/ 	.word	0x00004750


	//   ....[38]....
        /*03e8*/ 	.word	0x00004760


	//   ....[39]....
        /*03ec*/ 	.word	0x00004790


	//   ....[40]....
        /*03f0*/ 	.word	0x000047a0


	//   ....[41]....
        /*03f4*/ 	.word	0x00005c70


	//   ....[42]....
        /*03f8*/ 	.word	0x00005c80


	//   ....[43]....
        /*03fc*/ 	.word	0x00005cb0


	//   ....[44]....
        /*0400*/ 	.word	0x00005cc0


	//   ....[45]....
        /*0404*/ 	.word	0x00006e80


	//   ....[46]....
        /*0408*/ 	.word	0x00006ea0


	//   ....[47]....
        /*040c*/ 	.word	0x00006f70


	//   ....[48]....
        /*0410*/ 	.word	0x00006f90


	//   ....[49]....
        /*0414*/ 	.word	0x000072e0


	//   ....[50]....
        /*0418*/ 	.word	0x000072f0


	//   ....[51]....
        /*041c*/ 	.word	0x00007320


	//   ....[52]....
        /*0420*/ 	.word	0x00007330


	//   ....[53]....
        /*0424*/ 	.word	0x00008a80


	//   ....[54]....
        /*0428*/ 	.word	0x00008ab0


	//   ....[55]....
        /*042c*/ 	.word	0x00008ac0


	//   ....[56]....
        /*0430*/ 	.word	0x00008af0


	//   ....[57]....
        /*0434*/ 	.word	0x00009ea0


	//   ....[58]....
        /*0438*/ 	.word	0x00009eb0


	//   ....[59]....
        /*043c*/ 	.word	0x00009ec0


	//   ....[60]....
        /*0440*/ 	.word	0x00009ed0


	//   ....[61]....
        /*0444*/ 	.word	0x0000a240


	//   ....[62]....
        /*0448*/ 	.word	0x0000a260


	//   ....[63]....
        /*044c*/ 	.word	0x0000a3c0


	//   ....[64]....
        /*0450*/ 	.word	0x0000a3d0


	//   ....[65]....
        /*0454*/ 	.word	0x0000a530


	//   ....[66]....
        /*0458*/ 	.word	0x0000a550


	//   ....[67]....
        /*045c*/ 	.word	0x0000a6b0


	//   ....[68]....
        /*0460*/ 	.word	0x0000a6c0


	//   ....[69]....
        /*0464*/ 	.word	0x0000aa00


	//   ....[70]....
        /*0468*/ 	.word	0x0000aa20


	//   ....[71]....
        /*046c*/ 	.word	0x0000b1f0


	//   ....[72]....
        /*0470*/ 	.word	0x0000b200


	//   ....[73]....
        /*0474*/ 	.word	0x0000c090


	//   ....[74]....
        /*0478*/ 	.word	0x0000c0b0


	//   ....[75]....
        /*047c*/ 	.word	0x0000c220


	//   ....[76]....
        /*0480*/ 	.word	0x0000c230


	//   ....[77]....
        /*0484*/ 	.word	0x0000c390


	//   ....[78]....
        /*0488*/ 	.word	0x0000c3b0


	//   ....[79]....
        /*048c*/ 	.word	0x0000c510


	//   ....[80]....
        /*0490*/ 	.word	0x0000c520


	//   ....[81]....
        /*0494*/ 	.word	0x0000c720


	//   ....[82]....
        /*0498*/ 	.word	0x0000c740


	//   ....[83]....
        /*049c*/ 	.word	0x0000c860


	//   ....[84]....
        /*04a0*/ 	.word	0x0000c8a0


	//   ....[85]....
        /*04a4*/ 	.word	0x0000c8d0


	//   ....[86]....
        /*04a8*/ 	.word	0x0000c900


	//   ....[87]....
        /*04ac*/ 	.word	0x0000c930


	//   ....[88]....
        /*04b0*/ 	.word	0x0000c960


	//   ....[89]....
        /*04b4*/ 	.word	0x0000cab0


	//   ....[90]....
        /*04b8*/ 	.word	0x0000caf0


	//   ....[91]....
        /*04bc*/ 	.word	0x0000cb20


	//   ....[92]....
        /*04c0*/ 	.word	0x0000cb50


	//   ....[93]....
        /*04c4*/ 	.word	0x0000cb80


	//   ....[94]....
        /*04c8*/ 	.word	0x0000cbb0


	//   ....[95]....
        /*04cc*/ 	.word	0x0000cc40


	//   ....[96]....
        /*04d0*/ 	.word	0x0000cc70


	//   ....[97]....
        /*04d4*/ 	.word	0x0000cc80


	//   ....[98]....
        /*04d8*/ 	.word	0x0000cce0


	//   ....[99]....
        /*04dc*/ 	.word	0x0000d210


	//   ....[100]....
        /*04e0*/ 	.word	0x0000d270


	//   ....[101]....
        /*04e4*/ 	.word	0x0000d2c0


	//   ....[102]....
        /*04e8*/ 	.word	0x0000d310


	//   ....[103]....
        /*04ec*/ 	.word	0x0000d360


	//   ....[104]....
        /*04f0*/ 	.word	0x0000d3d0


	//   ....[105]....
        /*04f4*/ 	.word	0x0000d420


	//   ....[106]....
        /*04f8*/ 	.word	0x0000d480


	//   ....[107]....
        /*04fc*/ 	.word	0x0000d4f0


	//   ....[108]....
        /*0500*/ 	.word	0x0000d550


	//   ....[109]....
        /*0504*/ 	.word	0x0000d5c0


	//   ....[110]....
        /*0508*/ 	.word	0x0000d630


	//   ....[111]....
        /*050c*/ 	.word	0x0000d6a0


	//   ....[112]....
        /*0510*/ 	.word	0x0000d700


	//   ....[113]....
        /*0514*/ 	.word	0x0000d770


	//   ....[114]....
        /*0518*/ 	.word	0x0000d7e0


	//   ....[115]....
        /*051c*/ 	.word	0x0000d850


	//   ....[116]....
        /*0520*/ 	.word	0x0000d8b0


	//   ....[117]....
        /*0524*/ 	.word	0x0000d920


	//   ....[118]....
        /*0528*/ 	.word	0x0000d990


	//   ....[119]....
        /*052c*/ 	.word	0x0000dad0


	//   ....[120]....
        /*0530*/ 	.word	0x0000db30


	//   ....[121]....
        /*0534*/ 	.word	0x0000db80


	//   ....[122]....
        /*0538*/ 	.word	0x0000dbc0


	//   ....[123]....
        /*053c*/ 	.word	0x0000dc10


	//   ....[124]....
        /*0540*/ 	.word	0x0000dc60


	//   ....[125]....
        /*0544*/ 	.word	0x0000dcd0


	//   ....[126]....
        /*0548*/ 	.word	0x0000dd40


	//   ....[127]....
        /*054c*/ 	.word	0x0000ddb0


	//   ....[128]....
        /*0550*/ 	.word	0x0000def0


	//   ....[129]....
        /*0554*/ 	.word	0x0000df50


	//   ....[130]....
        /*0558*/ 	.word	0x0000dfa0


	//   ....[131]....
        /*055c*/ 	.word	0x0000dfe0


	//   ....[132]....
        /*0560*/ 	.word	0x0000e030


	//   ....[133]....
        /*0564*/ 	.word	0x0000e070


	//   ....[134]....
        /*0568*/ 	.word	0x0000e0c0


	//   ....[135]....
        /*056c*/ 	.word	0x0000e110


	//   ....[136]....
        /*0570*/ 	.word	0x0000e160


	//   ....[137]....
        /*0574*/ 	.word	0x0000e1a0


	//   ....[138]....
        /*0578*/ 	.word	0x0000e210


	//   ....[139]....
        /*057c*/ 	.word	0x0000e280


	//   ....[140]....
        /*0580*/ 	.word	0x0000e2f0


	//   ....[141]....
        /*0584*/ 	.word	0x0000e350


	//   ....[142]....
        /*0588*/ 	.word	0x0000e3c0


	//   ....[143]....
        /*058c*/ 	.word	0x0000e430


	//   ....[144]....
        /*0590*/ 	.word	0x0000e4a0


	//   ....[145]....
        /*0594*/ 	.word	0x0000e500


	//   ....[146]....
        /*0598*/ 	.word	0x0000e570


	//   ....[147]....
        /*059c*/ 	.word	0x0000e5e0


	//   ....[148]....
        /*05a0*/ 	.word	0x0000e650


	//   ....[149]....
        /*05a4*/ 	.word	0x0000e6b0


	//   ....[150]....
        /*05a8*/ 	.word	0x0000e720


	//   ....[151]....
        /*05ac*/ 	.word	0x0000e790


	//   ....[152]....
        /*05b0*/ 	.word	0x0000e800


	//   ....[153]....
        /*05b4*/ 	.word	0x0000e860


	//   ....[154]....
        /*05b8*/ 	.word	0x0000e8d0


	//   ....[155]....
        /*05bc*/ 	.word	0x0000e940


	//   ....[156]....
        /*05c0*/ 	.word	0x0000e9b0


	//   ....[157]....
        /*05c4*/ 	.word	0x0000ea10


	//   ....[158]....
        /*05c8*/ 	.word	0x0000ea80


	//   ....[159]....
        /*05cc*/ 	.word	0x0000eaf0


	//   ....[160]....
        /*05d0*/ 	.word	0x0000eb40


	//   ....[161]....
        /*05d4*/ 	.word	0x0000eb80


	//   ....[162]....
        /*05d8*/ 	.word	0x0000ebd0


	//   ....[163]....
        /*05dc*/ 	.word	0x0000ec20


	//   ....[164]....
        /*05e0*/ 	.word	0x0000ec70


	//   ....[165]....
        /*05e4*/ 	.word	0x0000ece0


	//   ....[166]....
        /*05e8*/ 	.word	0x0000ed30


	//   ....[167]....
        /*05ec*/ 	.word	0x0000ed80


	//   ....[168]....
        /*05f0*/ 	.word	0x0000edd0


	//   ....[169]....
        /*05f4*/ 	.word	0x0000ee20


	//   ....[170]....
        /*05f8*/ 	.word	0x0000ee70


	//   ....[171]....
        /*05fc*/ 	.word	0x0000eee0


	//   ....[172]....
        /*0600*/ 	.word	0x0000ef30


	//   ....[173]....
        /*0604*/ 	.word	0x0000ef90


	//   ....[174]....
        /*0608*/ 	.word	0x0000eff0


	//   ....[175]....
        /*060c*/ 	.word	0x0000f060


	//----- nvinfo : EIATTR_EXIT_INSTR_OFFSETS
	.align		4
.L_256:
        /*0610*/ 	.byte	0x04, 0x1c
        /*0612*/ 	.short	(.L_258 - .L_257)


	//   ....[0]....
.L_257:
        /*0614*/ 	.word	0x00000b40


	//   ....[1]....
        /*0618*/ 	.word	0x0000d1d0


	//----- nvinfo : EIATTR_MAX_THREADS
	.align		4
.L_258:
        /*061c*/ 	.byte	0x04, 0x05
        /*061e*/ 	.short	(.L_260 - .L_259)
.L_259:
        /*0620*/ 	.word	0x00000100
        /*0624*/ 	.word	0x00000001
        /*0628*/ 	.word	0x00000001


	//----- nvinfo : EIATTR_CRS_STACK_SIZE
	.align		4
.L_260:
        /*062c*/ 	.byte	0x04, 0x1e
        /*062e*/ 	.short	(.L_262 - .L_261)
.L_261:
        /*0630*/ 	.word	0x00000000
.L_262:


//--------------------- .nv.info._ZN7cutlass13device_kernelIN5flash19enable_sm80_to_sm89INS1_16FlashAttnFwdSm80INS1_25CollectiveMainloopFwdSm80ILi8ELi1ELb0EN4cute5tupleIJNS5_1CILi128EEENS7_ILi64EEENS7_ILi192EEEEEELi192ENS_10bfloat16_tEfNS_4arch4Sm80ELb0ELb0ELb1ELb1ELb1ELb1ELb1ELb1EEENS1_21CollectiveEpilogueFwdINS6_IJS8_SA_S9_EEENS6_IJNS7_ILi1EEESI_SI_EEESC_SE_Li256ELb1ELb1ELb1ELb0EEENS1_36VarlenDynamicPersistentTileSchedulerILi128ELi64ELi256ELi256ELb1ELb1ELb0ELb0ELb1ELb1EEEEEEEEEvNT_6ParamsE --------------------------
	.section	.nv.info._ZN7cutlass13device_kernelIN5flash19enable_sm80_to_sm89INS1_16FlashAttnFwdSm80INS1_25CollectiveMainloopFwdSm80ILi8ELi1ELb0EN4cute5tupleIJNS5_1CILi128EEENS7_ILi64EEENS7_ILi192EEEEEELi192ENS_10bfloat16_tEfNS_4arch4Sm80ELb0ELb0ELb1ELb1ELb1ELb1ELb1ELb1EEENS1_21CollectiveEpilogueFwdINS6_IJS8_SA_S9_EEENS6_IJNS7_ILi1EEESI_SI_EEESC_SE_Li256ELb1ELb1ELb1ELb0EEENS1_36VarlenDynamicPersistentTileSchedulerILi128ELi64ELi256ELi256ELb1ELb1ELb0ELb0ELb1ELb1EEEEEEEEEvNT_6ParamsE,"",@"SHT_CUDA_INFO"
	.sectionflags	@""
	.align	4


	//----- nvinfo : EIATTR_CUDA_API_VERSION
	.align		4
        /*0000*/ 	.byte	0x04, 0x37
        /*0002*/ 	.short	(.L_264 - .L_263)
.L_263:
        /*0004*/ 	.word	0x00000082


	//----- nvinfo : EIATTR_SW2861232_WAR
	.align		4
.L_264:
        /*0008*/ 	.byte	0x01, 0x35
	.zero		2


	//----- nvinfo : EIATTR_PARAM_CBANK
	.align		4
        /*000c*/ 	.byte	0x04, 0x0a
        /*000e*/ 	.short	(.L_266 - .L_265)
	.align		4
.L_265:
        /*0010*/ 	.word	index@(.nv.constant0._ZN7cutlass13device_kernelIN5flash19enable_sm80_to_sm89INS1_16FlashAttnFwdSm80INS1_25CollectiveMainloopFwdSm80ILi8ELi1ELb0EN4cute5tupleIJNS5_1CILi128EEENS7_ILi64EEENS7_ILi192EEEEEELi192ENS_10bfloat16_tEfNS_4arch4Sm80ELb0ELb0ELb1ELb1ELb1ELb1ELb1ELb1EEENS1_21CollectiveEpilogueFwdINS6_IJS8_SA_S9_EEENS6_IJNS7_ILi1EEESI_SI_EEESC_SE_Li256ELb1ELb1ELb1ELb0EEENS1_36VarlenDynamicPersistentTileSchedulerILi128ELi64ELi256ELi256ELb1ELb1ELb0ELb0ELb1ELb1EEEEEEEEEvNT_6ParamsE)
        /*0014*/ 	.short	0x0160
        /*0016*/ 	.short	0x0438


	//----- nvinfo : EIATTR_CBANK_PARAM_SIZE
	.align		4
.L_266:
        /*0018*/ 	.byte	0x03, 0x19
        /*001a*/ 	.short	0x0438


	//----- nvinfo : EIATTR_KPARAM_INFO
	.align		4
        /*001c*/ 	.byte	0x04, 0x17
        /*001e*/ 	.short	(.L_268 - .L_267)
.L_267:
        /*0020*/ 	.word	0x00000000
        /*0024*/ 	.short	0x0000
        /*0026*/ 	.short	0x0000
        /*0028*/ 	.byte	0x00, 0xf0, 0xe1, 0x10


	//----- nvinfo : EIATTR_MAXREG_COUNT
	.align		4
.L_268:
        /*002c*/ 	.byte	0x03, 0x1b
        /*002e*/ 	.short	0x00ff


	//----- nvinfo : EIATTR_NUM_BARRIERS
	.align		4
        /*0030*/ 	.byte	0x02, 0x4c
        /*0032*/ 	.byte	0x06
	.zero		1


	//----- nvinfo : EIATTR_ANNOTATIONS
	.align		4
        /*0034*/ 	.byte	0x04, 0x55
        /*0036*/ 	.short	(.L_270 - .L_269)


	//   ....[0]....
.L_269:
        /*0038*/ 	.word	0x00000001
        /*003c*/ 	.byte	0x40, 0x10, 0x00, 0x00, 0x01, 0x00, 0x00, 0x00, 0x00, 0x12, 0x00, 0x00, 0x01, 0x00, 0x00, 0x00
        /* <DEDUP_REMOVED lines=21> */
        /*019c*/ 	.byte	0x00, 0x4c, 0x01, 0x00, 0x01, 0x00, 0x00, 0x00, 0x90, 0x4d, 0x01, 0x00


	//----- nvinfo : EIATTR_MERCURY_ISA_VERSION
	.align		4
.L_270:
        /*01a8*/ 	.byte	0x03, 0x5f
        /*01aa*/ 	.short	0x0000


	//----- nvinfo : EIATTR_INT_WARP_WIDE_INSTR_OFFSETS
	.align		4
        /*01ac*/ 	.byte	0x04, 0x31
        /*01ae*/ 	.short	(.L_272 - .L_271)


	//   ....[0]....
.L_271:
        /*01b0*/ 	.word	0x00014340


	//   ....[1]....
        /*01b4*/ 	.word	0x000143c0


	//----- nvinfo : EIATTR_COOP_GROUP_MASK_REGIDS
	.align		4
.L_272:
        /*01b8*/ 	.byte	0x04, 0x29
        /*01ba*/ 	.short	(.L_274 - .L_273)


	//   ....[0]....
.L_273:
        /*01bc*/ 	.word	0xffffffff


	//   ....[1]....
        /*01c0*/ 	.word	0xffffffff


	//   ....[2]....
        /*01c4*/ 	.word	0xffffffff


	//   ....[3]....
        /*01c8*/ 	.word	0xffffffff


	//   ....[4]....
        /*01cc*/ 	.word	0xffffffff


	//   ....[5]....
        /*01d0*/ 	.word	0xffffffff


	//   ....[6]....
        /*01d4*/ 	.word	0xffffffff


	//   ....[7]....
        /*01d8*/ 	.word	0xffffffff


	//   ....[8]....
        /*01dc*/ 	.word	0xffffffff


	//   ....[9]....
        /*01e0*/ 	.word	0xffffffff


	//   ....[10]....
        /*01e4*/ 	.word	0xffffffff


	//   ....[11]....
        /*01e8*/ 	.word	0xffffffff


	//   ....[12]....
        /*01ec*/ 	.word	0xffffffff


	//   ....[13]....
        /*01f0*/ 	.word	0xffffffff


	//   ....[14]....
        /*01f4*/ 	.word	0xffffffff


	//   ....[15]....
        /*01f8*/ 	.word	0xffffffff


	//   ....[16]....
        /*01fc*/ 	.word	0xffffffff


	//   ....[17]....
        /*0200*/ 	.word	0xffffffff


	//   ....[18]....
        /*0204*/ 	.word	0xffffffff


	//   ....[19]....
        /*0208*/ 	.word	0xffffffff


	//   ....[20]....
        /*020c*/ 	.word	0xffffffff


	//   ....[21]....
        /*0210*/ 	.word	0xffffffff


	//   ....[22]....
        /*0214*/ 	.word	0xffffffff


	//   ....[23]....
        /*0218*/ 	.word	0xffffffff


	//   ....[24]....
        /*021c*/ 	.word	0xffffffff


	//   ....[25]....
        /*0220*/ 	.word	0xffffffff


	//   ....[26]....
        /*0224*/ 	.word	0xffffffff


	//   ....[27]....
        /*0228*/ 	.word	0xffffffff


	//   ....[28]....
        /*022c*/ 	.word	0xffffffff


	//   ....[29]....
        /*0230*/ 	.word	0xffffffff


	//   ....[30]....
        /*0234*/ 	.word	0xffffffff


	//   ....[31]....
        /*0238*/ 	.word	0xffffffff


	//   ....[32]....
        /*023c*/ 	.word	0xffffffff


	//   ....[33]....
        /*0240*/ 	.word	0xffffffff


	//   ....[34]....
        /*0244*/ 	.word	0xffffffff


	//   ....[35]....
        /*0248*/ 	.word	0xffffffff


	//   ....[36]....
        /*024c*/ 	.word	0xffffffff


	//   ....[37]....
        /*0250*/ 	.word	0xffffffff


	//   ....[38]....
        /*0254*/ 	.word	0xffffffff


	//   ....[39]....
        /*0258*/ 	.word	0xffffffff


	//   ....[40]....
        /*025c*/ 	.word	0xffffffff


	//   ....[41]....
        /*0260*/ 	.word	0xffffffff


	//   ....[42]....
        /*0264*/ 	.word	0xffffffff


	//   ....[43]....
        /*0268*/ 	.word	0xffffffff


	//   ....[44]....
        /*026c*/ 	.word	0xffffffff


	//   ....[45]....
        /*0270*/ 	.word	0xffffffff


	//   ....[46]....
        /*0274*/ 	.word	0xffffffff


	//   ....[47]....
        /*0278*/ 	.word	0xffffffff


	//   ....[48]....
        /*027c*/ 	.word	0xffffffff


	//   ....[49]....
        /*0280*/ 	.word	0xffffffff


	//   ....[50]....
        /*0284*/ 	.word	0xffffffff


	//   ....[51]....
        /*0288*/ 	.word	0xffffffff


	//   ....[52]....
        /*028c*/ 	.word	0xffffffff


	//   ....[53]....
        /*0290*/ 	.word	0xffffffff


	//   ....[54]....
        /*0294*/ 	.word	0xffffffff


	//   ....[55]....
        /*0298*/ 	.word	0xffffffff


	//   ....[56]....
        /*029c*/ 	.word	0xffffffff


	//   ....[57]....
        /*02a0*/ 	.word	0xffffffff


	//   ....[58]....
        /*02a4*/ 	.word	0xffffffff


	//   ....[59]....
        /*02a8*/ 	.word	0xffffffff


	//   ....[60]....
        /*02ac*/ 	.word	0xffffffff


	//   ....[61]....
        /*02b0*/ 	.word	0xffffffff


	//   ....[62]....
        /*02b4*/ 	.word	0xffffffff


	//   ....[63]....
        /*02b8*/ 	.word	0xffffffff


	//   ....[64]....
        /*02bc*/ 	.word	0xffffffff


	//   ....[65]....
        /*02c0*/ 	.word	0xffffffff


	//   ....[66]....
        /*02c4*/ 	.word	0xffffffff


	//   ....[67]....
        /*02c8*/ 	.word	0xffffffff


	//   ....[68]....
        /*02cc*/ 	.word	0xffffffff


	//   ....[69]....
        /*02d0*/ 	.word	0xffffffff


	//   ....[70]....
        /*02d4*/ 	.word	0xffffffff


	//   ....[71]....
        /*02d8*/ 	.word	0xffffffff


	//   ....[72]....
        /*02dc*/ 	.word	0xffffffff


	//   ....[73]....
        /*02e0*/ 	.word	0xffffffff


	//   ....[74]....
        /*02e4*/ 	.word	0xffffffff


	//   ....[75]....
        /*02e8*/ 	.word	0xffffffff


	//   ....[76]....
        /*02ec*/ 	.word	0xffffffff


	//   ....[77]....
        /*02f0*/ 	.word	0xffffffff


	//   ....[78]....
        /*02f4*/ 	.word	0xffffffff


	//   ....[79]....
        /*02f8*/ 	.word	0xffffffff


	//   ....[80]....
        /*02fc*/ 	.word	0xffffffff


	//   ....[81]....
        /*0300*/ 	.word	0xffffffff


	//   ....[82]....
        /*0304*/ 	.word	0xffffffff


	//   ....[83]....
        /*0308*/ 	.word	0xffffffff


	//   ....[84]....
        /*030c*/ 	.word	0xffffffff


	//   ....[85]....
        /*0310*/ 	.word	0xffffffff


	//   ....[86]....
        /*0314*/ 	.word	0xffffffff


	//   ....[87]....
        /*0318*/ 	.word	0xffffffff


	//   ....[88]....
        /*031c*/ 	.word	0xffffffff


	//   ....[89]....
        /*0320*/ 	.word	0xffffffff


	//   ....[90]....
        /*0324*/ 	.word	0xffffffff


	//   ....[91]....
        /*0328*/ 	.word	0xffffffff


	//   ....[92]....
        /*032c*/ 	.word	0xffffffff


	//   ....[93]....
        /*0330*/ 	.word	0xffffffff


	//   ....[94]....
        /*0334*/ 	.word	0xffffffff


	//   ....[95]....
        /*0338*/ 	.word	0xffffffff


	//   ....[96]....
        /*033c*/ 	.word	0xffffffff


	//   ....[97]....
        /*0340*/ 	.word	0xffffffff


	//   ....[98]....
        /*0344*/ 	.word	0xffffffff


	//   ....[99]....
        /*0348*/ 	.word	0xffffffff


	//   ....[100]....
        /*034c*/ 	.word	0xffffffff


	//   ....[101]....
        /*0350*/ 	.word	0xffffffff


	//   ....[102]....
        /*0354*/ 	.word	0xffffffff


	//   ....[103]....
        /*0358*/ 	.word	0xffffffff


	//   ....[104]....
        /*035c*/ 	.word	0xffffffff


	//   ....[105]....
        /*0360*/ 	.word	0xffffffff


	//   ....[106]....
        /*0364*/ 	.word	0xffffffff


	//   ....[107]....
        /*0368*/ 	.word	0xffffffff


	//   ....[108]....
        /*036c*/ 	.word	0xffffffff


	//   ....[109]....
        /*0370*/ 	.word	0xffffffff


	//   ....[110]....
        /*0374*/ 	.word	0xffffffff


	//   ....[111]....
        /*0378*/ 	.word	0xffffffff


	//   ....[112]....
        /*037c*/ 	.word	0xffffffff


	//   ....[113]....
        /*0380*/ 	.word	0xffffffff


	//   ....[114]....
        /*0384*/ 	.word	0xffffffff


	//   ....[115]....
        /*0388*/ 	.word	0xffffffff


	//   ....[116]....
        /*038c*/ 	.word	0xffffffff


	//   ....[117]....
        /*0390*/ 	.word	0xffffffff


	//   ....[118]....
        /*0394*/ 	.word	0xffffffff


	//   ....[119]....
        /*0398*/ 	.word	0xffffffff


	//   ....[120]....
        /*039c*/ 	.word	0xffffffff


	//   ....[121]....
        /*03a0*/ 	.word	0xffffffff


	//   ....[122]....
        /*03a4*/ 	.word	0xffffffff


	//   ....[123]....
        /*03a8*/ 	.word	0xffffffff


	//   ....[124]....
        /*03ac*/ 	.word	0xffffffff


	//   ....[125]....
        /*03b0*/ 	.word	0xffffffff


	//   ....[126]....
        /*03b4*/ 	.word	0xffffffff


	//   ....[127]....
        /*03b8*/ 	.word	0xffffffff


	//   ....[128]....
        /*03bc*/ 	.word	0xffffffff


	//   ....[129]....
        /*03c0*/ 	.word	0xffffffff


	//   ....[130]....
        /*03c4*/ 	.word	0xffffffff


	//   ....[131]....
        /*03c8*/ 	.word	0xffffffff


	//   ....[132]....
        /*03cc*/ 	.word	0xffffffff


	//   ....[133]....
        /*03d0*/ 	.word	0xffffffff


	//   ....[134]....
        /*03d4*/ 	.word	0xffffffff


	//   ....[135]....
        /*03d8*/ 	.word	0xffffffff


	//   ....[136]....
        /*03dc*/ 	.word	0xffffffff


	//   ....[137]....
        /*03e0*/ 	.word	0xffffffff


	//   ....[138]....
        /*03e4*/ 	.word	0xffffffff


	//   ....[139]....
        /*03e8*/ 	.word	0xffffffff


	//   ....[140]....
        /*03ec*/ 	.word	0xffffffff


	//   ....[141]....
        /*03f0*/ 	.word	0xffffffff


	//   ....[142]....
        /*03f4*/ 	.word	0xffffffff


	//   ....[143]....
        /*03f8*/ 	.word	0xffffffff


	//   ....[144]....
        /*03fc*/ 	.word	0xffffffff


	//   ....[145]....
        /*0400*/ 	.word	0xffffffff


	//   ....[146]....
        /*0404*/ 	.word	0xffffffff


	//   ....[147]....
        /*0408*/ 	.word	0xffffffff


	//   ....[148]....
        /*040c*/ 	.word	0xffffffff


	//   ....[149]....
        /*0410*/ 	.word	0xffffffff


	//   ....[150]....
        /*0414*/ 	.word	0xffffffff


	//   ....[151]....
        /*0418*/ 	.word	0xffffffff


	//   ....[152]....
        /*041c*/ 	.word	0xffffffff


	//   ....[153]....
        /*0420*/ 	.word	0xffffffff


	//   ....[154]....
        /*0424*/ 	.word	0xffffffff


	//   ....[155]....
        /*0428*/ 	.word	0xffffffff


	//   ....[156]....
        /*042c*/ 	.word	0xffffffff


	//   ....[157]....
        /*0430*/ 	.word	0xffffffff


	//   ....[158]....
        /*0434*/ 	.word	0xffffffff


	//   ....[159]....
        /*0438*/ 	.word	0xffffffff


	//   ....[160]....
        /*043c*/ 	.word	0xffffffff


	//   ....[161]....
        /*0440*/ 	.word	0xffffffff


	//   ....[162]....
        /*0444*/ 	.word	0xffffffff


	//   ....[163]....
        /*0448*/ 	.word	0xffffffff


	//   ....[164]....
        /*044c*/ 	.word	0xffffffff


	//   ....[165]....
        /*0450*/ 	.word	0xffffffff


	//   ....[166]....
        /*0454*/ 	.word	0xffffffff


	//   ....[167]....
        /*0458*/ 	.word	0xffffffff


	//   ....[168]....
        /*045c*/ 	.word	0xffffffff


	//   ....[169]....
        /*0460*/ 	.word	0xffffffff


	//   ....[170]....
        /*0464*/ 	.word	0xffffffff


	//   ....[171]....
        /*0468*/ 	.word	0xffffffff


	//   ....[172]....
        /*046c*/ 	.word	0xffffffff


	//   ....[173]....
        /*0470*/ 	.word	0xffffffff


	//   ....[174]....
        /*0474*/ 	.word	0xffffffff


	//   ....[175]....
        /*0478*/ 	.word	0xffffffff


	//   ....[176]....
        /*047c*/ 	.word	0xffffffff


	//   ....[177]....
        /*0480*/ 	.word	0xffffffff


	//   ....[178]....
        /*0484*/ 	.word	0xffffffff


	//   ....[179]....
        /*0488*/ 	.word	0xffffffff


	//   ....[180]....
        /*048c*/ 	.word	0xffffffff


	//   ....[181]....
        /*0490*/ 	.word	0xffffffff


	//   ....[182]....
        /*0494*/ 	.word	0xffffffff


	//   ....[183]....
        /*0498*/ 	.word	0xffffffff


	//   ....[184]....
        /*049c*/ 	.word	0xffffffff


	//   ....[185]....
        /*04a0*/ 	.word	0xffffffff


	//   ....[186]....
        /*04a4*/ 	.word	0xffffffff


	//   ....[187]....
        /*04a8*/ 	.word	0xffffffff


	//   ....[188]....
        /*04ac*/ 	.word	0xffffffff


	//   ....[189]....
        /*04b0*/ 	.word	0xffffffff


	//   ....[190]....
        /*04b4*/ 	.word	0xffffffff


	//   ....[191]....
        /*04b8*/ 	.word	0xffffffff


	//----- nvinfo : EIATTR_COOP_GROUP_INSTR_OFFSETS
	.align		4
.L_274:
        /*04bc*/ 	.byte	0x04, 0x28
        /*04be*/ 	.short	(.L_276 - .L_275)


	//   ....[0]....
.L_275:
        /*04c0*/ 	.word	0x00000050


	//   ....[1]....
        /*04c4*/ 	.word	0x000001e0


	//   ....[2]....
        /*04c8*/ 	.word	0x00000210


	//   ....[3]....
        /*04cc*/ 	.word	0x00000240


	//   ....[4]....
        /*04d0*/ 	.word	0x00000270


	//   ....[5]....
        /*04d4*/ 	.word	0x000002a0


	//   ....[6]....
        /*04d8*/ 	.word	0x000002d0


	//   ....[7]....
        /*04dc*/ 	.word	0x00000440


	//   ....[8]....
        /*04e0*/ 	.word	0x00000480


	//   ....[9]....
        /*04e4*/ 	.word	0x000004b0


	//   ....[10]....
        /*04e8*/ 	.word	0x000004e0


	//   ....[11]....
        /*04ec*/ 	.word	0x00000510


	//   ....[12]....
        /*04f0*/ 	.word	0x00000540


	//   ....[13]....
        /*04f4*/ 	.word	0x000005d0


	//   ....[14]....
        /*04f8*/ 	.word	0x00000600


	//   ....[15]....
        /*04fc*/ 	.word	0x00000620


	//   ....[16]....
        /*0500*/ 	.word	0x00000680


	//   ....[17]....
        /*0504*/ 	.word	0x00003710


	//   ....[18]....
        /*0508*/ 	.word	0x00003720


	//   ....[19]....
        /*050c*/ 	.word	0x000052c0


	//   ....[20]....
        /*0510*/ 	.word	0x000052d0


	//   ....[21]....
        /*0514*/ 	.word	0x00006c60


	//   ....[22]....
        /*0518*/ 	.word	0x00006c80


	//   ....[23]....
        /*051c*/ 	.word	0x00007180


	//   ....[24]....
        /*0520*/ 	.word	0x000071e0


	//   ....[25]....
        /*0524*/ 	.word	0x00007e60


	//   ....[26]....
        /*0528*/ 	.word	0x00007e80


	//   ....[27]....
        /*052c*/ 	.word	0x00007fb0


	//   ....[28]....
        /*0530*/ 	.word	0x00007fc0


	//   ....[29]....
        /*0534*/ 	.word	0x000080f0


	//   ....[30]....
        /*0538*/ 	.word	0x00008110


	//   ....[31]....
        /*053c*/ 	.word	0x00008240


	//   ....[32]....
        /*0540*/ 	.word	0x00008250


	//   ....[33]....
        /*0544*/ 	.word	0x00008660


	//   ....[34]....
        /*0548*/ 	.word	0x00008670


	//   ....[35]....
        /*054c*/ 	.word	0x00008680


	//   ....[36]....
        /*0550*/ 	.word	0x00008690


	//   ....[37]....
        /*0554*/ 	.word	0x00008940


	//   ....[38]....
        /*0558*/ 	.word	0x00008980


	//   ....[39]....
        /*055c*/ 	.word	0x000089c0


	//   ....[40]....
        /*0560*/ 	.word	0x00008a00


	//   ....[41]....
        /*0564*/ 	.word	0x0000b2e0


	//   ....[42]....
        /*0568*/ 	.word	0x0000b320


	//   ....[43]....
        /*056c*/ 	.word	0x0000b360


	//   ....[44]....
        /*0570*/ 	.word	0x0000b3a0


	//   ....[45]....
        /*0574*/ 	.word	0x0000e000


	//   ....[46]....
        /*0578*/ 	.word	0x0000e010


	//   ....[47]....
        /*057c*/ 	.word	0x0000e020


	//   ....[48]....
        /*0580*/ 	.word	0x0000e030


	//   ....[49]....
        /*0584*/ 	.word	0x0000f1e0


	//   ....[50]....
        /*0588*/ 	.word	0x0000f200


	//   ....[51]....
        /*058c*/ 	.word	0x0000f260


	//   ....[52]....
        /*0590*/ 	.word	0x0000f2c0


	//   ....[53]....
        /*0594*/ 	.word	0x0000f980


	//   ....[54]....
        /*0598*/ 	.word	0x0000f990


	//   ....[55]....
        /*059c*/ 	.word	0x0000f9c0


	//   ....[56]....
        /*05a0*/ 	.word	0x0000f9d0


	//   ....[57]....
        /*05a4*/ 	.word	0x00010d50


	//   ....[58]....
        /*05a8*/ 	.word	0x00010d60


	//   ....[59]....
        /*05ac*/ 	.word	0x00010da0


	//   ....[60]....
        /*05b0*/ 	.word	0x00010db0


	//   ....[61]....
        /*05b4*/ 	.word	0x00011f40


	//   ....[62]....
        /*05b8*/ 	.word	0x00011f60


	//   ....[63]....
        /*05bc*/ 	.word	0x00012030


	//   ....[64]....
        /*05c0*/ 	.word	0x00012050


	//   ....[65]....
        /*05c4*/ 	.word	0x00012390


	//   ....[66]....
        /*05c8*/ 	.word	0x000123b0


	//   ....[67]....
        /*05cc*/ 	.word	0x000123d0


	//   ....[68]....
        /*05d0*/ 	.word	0x000123f0


	//   ....[69]....
        /*05d4*/ 	.word	0x00013b30


	//   ....[70]....
        /*05d8*/ 	.word	0x00013b60


	//   ....[71]....
        /*05dc*/ 	.word	0x00013b80


	//   ....[72]....
        /*05e0*/ 	.word	0x00013ba0


	//   ....[73]....
        /*05e4*/ 	.word	0x00014f60


	//   ....[74]....
        /*05e8*/ 	.word	0x00014f80


	//   ....[75]....
        /*05ec*/ 	.word	0x00014fa0


	//   ....[76]....
        /*05f0*/ 	.word	0x00014fc0


	//   ....[77]....
        /*05f4*/ 	.word	0x00015330


	//   ....[78]....
        /*05f8*/ 	.word	0x00015350


	//   ....[79]....
        /*05fc*/ 	.word	0x00015470


	//   ....[80]....
        /*0600*/ 	.word	0x00015480


	//   ....[81]....
        /*0604*/ 	.word	0x000155b0


	//   ....[82]....
        /*0608*/ 	.word	0x000155d0


	//   ....[83]....
        /*060c*/ 	.word	0x00015700


	//   ....[84]....
        /*0610*/ 	.word	0x00015710


	//   ....[85]....
        /*0614*/ 	.word	0x00015a40


	//   ....[86]....
        /*0618*/ 	.word	0x00015a60


	//   ....[87]....
        /*061c*/ 	.word	0x000164f0


	//   ....[88]....
        /*0620*/ 	.word	0x00016500


	//   ....[89]....
        /*0624*/ 	.word	0x00017740


	//   ....[90]....
        /*0628*/ 	.word	0x00017760


	//   ....[91]....
        /*062c*/ 	.word	0x00017890


	//   ....[92]....
        /*0630*/ 	.word	0x000178a0


	//   ....[93]....
        /*0634*/ 	.word	0x000179d0


	//   ....[94]....
        /*0638*/ 	.word	0x000179f0


	//   ....[95]....
        /*063c*/ 	.word	0x00017b20


	//   ....[96]....
        /*0640*/ 	.word	0x00017b30


	//   ....[97]....
        /*0644*/ 	.word	0x00017cf0


	//   ....[98]....
        /*0648*/ 	.word	0x00017d10


	//   ....[99]....
        /*064c*/ 	.word	0x00017e30


	//   ....[100]....
        /*0650*/ 	.word	0x00017e70


	//   ....[101]....
        /*0654*/ 	.word	0x00017ea0


	//   ....[102]....
        /*0658*/ 	.word	0x00017ed0


	//   ....[103]....
        /*065c*/ 	.word	0x00017f00


	//   ....[104]....
        /*0660*/ 	.word	0x00017f30


	//   ....[105]....
        /*0664*/ 	.word	0x00018090


	//   ....[106]....
        /*0668*/ 	.word	0x000180d0


	//   ....[107]....
        /*066c*/ 	.word	0x00018100


	//   ....[108]....
        /*0670*/ 	.word	0x00018130


	//   ....[109]....
        /*0674*/ 	.word	0x00018160


	//   ....[110]....
        /*0678*/ 	.word	0x00018190


	//   ....[111]....
        /*067c*/ 	.word	0x00018220


	//   ....[112]....
        /*0680*/ 	.word	0x00018250


	//   ....[113]....
        /*0684*/ 	.word	0x00018260


	//   ....[114]....
        /*0688*/ 	.word	0x000182c0


	//   ....[115]....
        /*068c*/ 	.word	0x000187f0


	//   ....[116]....
        /*0690*/ 	.word	0x00018850


	//   ....[117]....
        /*0694*/ 	.word	0x000188a0


	//   ....[118]....
        /*0698*/ 	.word	0x000188f0


	//   ....[119]....
        /*069c*/ 	.word	0x00018940


	//   ....[120]....
        /*06a0*/ 	.word	0x000189b0


	//   ....[121]....
        /*06a4*/ 	.word	0x000189f0


	//   ....[122]....
        /*06a8*/ 	.word	0x00018a60


	//   ....[123]....
        /*06ac*/ 	.word	0x00018ad0


	//   ....[124]....
        /*06b0*/ 	.word	0x00018b30


	//   ....[125]....
        /*06b4*/ 	.word	0x00018ba0


	//   ....[126]....
        /*06b8*/ 	.word	0x00018c10


	//   ....[127]....
        /*06bc*/ 	.word	0x00018c70


	//   ....[128]....
        /*06c0*/ 	.word	0x00018cd0


	//   ....[129]....
        /*06c4*/ 	.word	0x00018d30


	//   ....[130]....
        /*06c8*/ 	.word	0x00018da0


	//   ....[131]....
        /*06cc*/ 	.word	0x00018e00


	//   ....[132]....
        /*06d0*/ 	.word	0x00018e60


	//   ....[133]....
        /*06d4*/ 	.word	0x00018ec0


	//   ....[134]....
        /*06d8*/ 	.word	0x00018f30


	//   ....[135]....
        /*06dc*/ 	.word	0x00019080


	//   ....[136]....
        /*06e0*/ 	.word	0x000190e0


	//   ....[137]....
        /*06e4*/ 	.word	0x00019120


	//   ....[138]....
        /*06e8*/ 	.word	0x00019160


	//   ....[139]....
        /*06ec*/ 	.word	0x000191b0


	//   ....[140]....
        /*06f0*/ 	.word	0x000191f0


	//   ....[141]....
        /*06f4*/ 	.word	0x00019260


	//   ....[142]....
        /*06f8*/ 	.word	0x000192c0


	//   ....[143]....
        /*06fc*/ 	.word	0x00019330


	//   ....[144]....
        /*0700*/ 	.word	0x00019470


	//   ....[145]....
        /*0704*/ 	.word	0x000194d0


	//   ....[146]....
        /*0708*/ 	.word	0x00019510


	//   ....[147]....
        /*070c*/ 	.word	0x00019550


	//   ....[148]....
        /*0710*/ 	.word	0x000195a0


	//   ....[149]....
        /*0714*/ 	.word	0x000195e0


	//   ....[150]....
        /*0718*/ 	.word	0x00019630


	//   ....[151]....
        /*071c*/ 	.word	0x00019680


	//   ....[152]....
        /*0720*/ 	.word	0x000196d0


	//   ....[153]....
        /*0724*/ 	.word	0x00019710


	//   ....[154]....
        /*0728*/ 	.word	0x00019780


	//   ....[155]....
        /*072c*/ 	.word	0x000197f0


	//   ....[156]....
        /*0730*/ 	.word	0x00019850


	//   ....[157]....
        /*0734*/ 	.word	0x000198b0


	//   ....[158]....
        /*0738*/ 	.word	0x00019910


	//   ....[159]....
        /*073c*/ 	.word	0x00019980


	//   ....[160]....
        /*0740*/ 	.word	0x000199e0


	//   ....[161]....
        /*0744*/ 	.word	0x00019a40


	//   ....[162]....
        /*0748*/ 	.word	0x00019aa0


	//   ....[163]....
        /*074c*/ 	.word	0x00019b10


	//   ....[164]....
        /*0750*/ 	.word	0x00019b70


	//   ....[165]....
        /*0754*/ 	.word	0x00019bd0


	//   ....[166]....
        /*0758*/ 	.word	0x00019c30


	//   ....[167]....
        /*075c*/ 	.word	0x00019ca0


	//   ....[168]....
        /*0760*/ 	.word	0x00019d00


	//   ....[169]....
        /*0764*/ 	.word	0x00019d60


	//   ....[170]....
        /*0768*/ 	.word	0x00019dc0


	//   ....[171]....
        /*076c*/ 	.word	0x00019e30


	//   ....[172]....
        /*0770*/ 	.word	0x00019e90


	//   ....[173]....
        /*0774*/ 	.word	0x00019ef0


	//   ....[174]....
        /*0778*/ 	.word	0x00019f50


	//   ....[175]....
        /*077c*/ 	.word	0x00019fc0


	//   ....[176]....
        /*0780*/ 	.word	0x0001a010


	//   ....[177]....
        /*0784*/ 	.word	0x0001a050


	//   ....[178]....
        /*0788*/ 	.word	0x0001a0a0


	//   ....[179]....
        /*078c*/ 	.word	0x0001a0f0


	//   ....[180]....
        /*0790*/ 	.word	0x0001a140


	//   ....[181]....
        /*0794*/ 	.word	0x0001a1b0


	//   ....[182]....
        /*0798*/ 	.word	0x0001a1f0


	//   ....[183]....
        /*079c*/ 	.word	0x0001a240


	//   ....[184]....
        /*07a0*/ 	.word	0x0001a290


	//   ....[185]....
        /*07a4*/ 	.word	0x0001a2e0


	//   ....[186]....
        /*07a8*/ 	.word	0x0001a330


	//   ....[187]....
        /*07ac*/ 	.word	0x0001a3a0


	//   ....[188]....
        /*07b0*/ 	.word	0x0001a3e0


	//   ....[189]....
        /*07b4*/ 	.word	0x0001a450


	//   ....[190]....
        /*07b8*/ 	.word	0x0001a4b0


	//   ....[191]....
        /*07bc*/ 	.word	0x0001a510


	//----- nvinfo : EIATTR_EXIT_INSTR_OFFSETS
	.align		4
.L_276:
        /*07c0*/ 	.byte	0x04, 0x1c
        /*07c2*/ 	.short	(.L_278 - .L_277)


	//   ....[0]....
.L_277:
        /*07c4*/ 	.word	0x00000b40


	//   ....[1]....
        /*07c8*/ 	.word	0x000187b0


	//----- nvinfo : EIATTR_MAX_THREADS
	.align		4
.L_278:
        /*07cc*/ 	.byte	0x04, 0x05
        /*07ce*/ 	.short	(.L_280 - .L_279)
.L_279:
        /*07d0*/ 	.word	0x00000100
        /*07d4*/ 	.word	0x00000001
        /*07d8*/ 	.word	0x00000001


	//----- nvinfo : EIATTR_CRS_STACK_SIZE
	.align		4
.L_280:
        /*07dc*/ 	.byte	0x04, 0x1e
        /*07de*/ 	.short	(.L_282 - .L_281)
.L_281:
        /*07e0*/ 	.word	0x00000000
.L_282:


//--------------------- .nv.info._ZN7cutlass13device_kernelIN5flash19enable_sm80_to_sm89INS1_16FlashAttnFwdSm80INS1_25CollectiveMainloopFwdSm80ILi8ELi1ELb0EN4cute5tupleIJNS5_1CILi128EEENS7_ILi64EEENS7_ILi192EEEEEELi192ENS_10bfloat16_tEfNS_4arch4Sm80ELb0ELb1ELb1ELb0ELb1ELb0ELb1ELb1EEENS1_21CollectiveEpilogueFwdINS6_IJS8_SA_S9_EEENS6_IJNS7_ILi1EEESI_SI_EEESC_SE_Li256ELb0ELb1ELb1ELb0EEENS1_19SingleTileSchedulerILb0ELb1ELb1ELi128EEEEEEEEEvNT_6ParamsE --------------------------
	.section	.nv.info._ZN7cutlass13device_kernelIN5flash19enable_sm80_to_sm89INS1_16FlashAttnFwdSm80INS1_25CollectiveMainloopFwdSm80ILi8ELi1ELb0EN4cute5tupleIJNS5_1CILi128EEENS7_ILi64EEENS7_ILi192EEEEEELi192ENS_10bfloat16_tEfNS_4arch4Sm80ELb0ELb1ELb1ELb0ELb1ELb0ELb1ELb1EEENS1_21CollectiveEpilogueFwdINS6_IJS8_SA_S9_EEENS6_IJNS7_ILi1EEESI_SI_EEESC_SE_Li256ELb0ELb1ELb1ELb0EEENS1_19SingleTileSchedulerILb0ELb1ELb1ELi128EEEEEEEEEvNT_6ParamsE,"",@"SHT_CUDA_INFO"
	.sectionflags	@""
	.align	4


	//----- nvinfo : EIATTR_CUDA_API_VERSION
	.align		4
        /*0000*/ 	.byte	0x04, 0x37
        /*0002*/ 	.short	(.L_284 - .L_283)
.L_283:
        /*0004*/ 	.word	0x00000082


	//----- nvinfo : EIATTR_SW2861232_WAR
	.align		4
.L_284:
        /*0008*/ 	.byte	0x01, 0x35
	.zero		2


	//----- nvinfo : EIATTR_PARAM_CBANK
	.align		4
        /*000c*/ 	.byte	0x04, 0x0a
        /*000e*/ 	.short	(.L_286 - .L_285)
	.align		4
.L_285:
        /*0010*/ 	.word	index@(.nv.constant0._ZN7cutlass13device_kernelIN5flash19enable_sm80_to_sm89INS1_16FlashAttnFwdSm80INS1_25CollectiveMainloopFwdSm80ILi8ELi1ELb0EN4cute5tupleIJNS5_1CILi128EEENS7_ILi64EEENS7_ILi192EEEEEELi192ENS_10bfloat16_tEfNS_4arch4Sm80ELb0ELb1ELb1ELb0ELb1ELb0ELb1ELb1EEENS1_21CollectiveEpilogueFwdINS6_IJS8_SA_S9_EEENS6_IJNS7_ILi1EEESI_SI_EEESC_SE_Li256ELb0ELb1ELb1ELb0EEENS1_19SingleTileSchedulerILb0ELb1ELb1ELi128EEEEEEEEEvNT_6ParamsE)
        /*0014*/ 	.short	0x0160
        /*0016*/ 	.short	0x0418


	//----- nvinfo : EIATTR_CBANK_PARAM_SIZE
	.align		4
.L_286:
        /*0018*/ 	.byte	0x03, 0x19
        /*001a*/ 	.short	0x0418


	//----- nvinfo : EIATTR_KPARAM_INFO
	.align		4
        /*001c*/ 	.byte	0x04, 0x17
        /*001e*/ 	.short	(.L_288 - .L_287)
.L_287:
        /*0020*/ 	.word	0x00000000
        /*0024*/ 	.short	0x0000
        /*0026*/ 	.short	0x0000
        /*0028*/ 	.byte	0x00, 0xf0, 0x61, 0x10


	//----- nvinfo : EIATTR_MAXREG_COUNT
	.align		4
.L_288:
        /*002c*/ 	.byte	0x03, 0x1b
        /*002e*/ 	.short	0x00ff


	//----- nvinfo : EIATTR_NUM_BARRIERS
	.align		4
        /*0030*/ 	.byte	0x02, 0x4c
        /*0032*/ 	.byte	0x02
	.zero		1


	//----- nvinfo : EIATTR_MERCURY_ISA_VERSION
	.align		4
        /*0034*/ 	.byte	0x03, 0x5f
        /*0036*/ 	.short	0x0000


	//----- nvinfo : EIATTR_COOP_GROUP_MASK_REGIDS
	.align		4
        /*0038*/ 	.byte	0x04, 0x29
        /*003a*/ 	.short	(.L_290 - .L_289)


	//   ....[0]....
.L_289:
        /*003c*/ 	.word	0xffffffff


	//   ....[1]....
        /*0040*/ 	.word	0xffffffff


	//   ....[2]....
        /*0044*/ 	.word	0xffffffff


	//   ....[3]....
        /*0048*/ 	.word	0xffffffff


	//   ....[4]....
        /*004c*/ 	.word	0xffffffff


	//   ....[5]....
        /*0050*/ 	.word	0xffffffff


	//   ....[6]....
        /*0054*/ 	.word	0xffffffff


	//   ....[7]....
        /*0058*/ 	.word	0xffffffff


	//   ....[8]....
        /*005c*/ 	.word	0xffffffff


	//   ....[9]....
        /*0060*/ 	.word	0xffffffff


	//   ....[10]....
        /*0064*/ 	.word	0xffffffff


	//   ....[11]....
        /*0068*/ 	.word	0xffffffff


	//   ....[12]....
        /*006c*/ 	.word	0xffffffff


	//   ....[13]....
        /*0070*/ 	.word	0xffffffff


	//   ....[14]....
        /*0074*/ 	.word	0xffffffff


	//   ....[15]....
        /*0078*/ 	.word	0xffffffff


	//   ....[16]....
        /*007c*/ 	.word	0xffffffff


	//   ....[17]....
        /*0080*/ 	.word	0xffffffff


	//   ....[18]....
        /*0084*/ 	.word	0xffffffff


	//   ....[19]....
        /*0088*/ 	.word	0xffffffff


	//   ....[20]....
        /*008c*/ 	.word	0xffffffff


	//   ....[21]....
        /*0090*/ 	.word	0xffffffff


	//   ....[22]....
        /*0094*/ 	.word	0xffffffff


	//   ....[23]....
        /*0098*/ 	.word	0xffffffff


	//   ....[24]....
        /*009c*/ 	.word	0xffffffff


	//   ....[25]....
        /*00a0*/ 	.word	0xffffffff


	//   ....[26]....
        /*00a4*/ 	.word	0xffffffff


	//   ....[27]....
        /*00a8*/ 	.word	0xffffffff


	//   ....[28]....
        /*00ac*/ 	.word	0xffffffff


	//   ....[29]....
        /*00b0*/ 	.word	0xffffffff


	//   ....[30]....
        /*00b4*/ 	.word	0xffffffff


	//   ....[31]....
        /*00b8*/ 	.word	0xffffffff


	//   ....[32]....
        /*00bc*/ 	.word	0xffffffff


	//   ....[33]....
        /*00c0*/ 	.word	0xffffffff


	//   ....[34]....
        /*00c4*/ 	.word	0xffffffff


	//   ....[35]....
        /*00c8*/ 	.word	0xffffffff


	//   ....[36]....
        /*00cc*/ 	.word	0xffffffff


	//   ....[37]....
        /*00d0*/ 	.word	0xffffffff


	//   ....[38]....
        /*00d4*/ 	.word	0xffffffff


	//   ....[39]....
        /*00d8*/ 	.word	0xffffffff


	//   ....[40]....
        /*00dc*/ 	.word	0xffffffff


	//   ....[41]....
        /*00e0*/ 	.word	0xffffffff


	//   ....[42]....
        /*00e4*/ 	.word	0xffffffff


	//   ....[43]....
        /*00e8*/ 	.word	0xffffffff


	//   ....[44]....
        /*00ec*/ 	.word	0xffffffff


	//   ....[45]....
        /*00f0*/ 	.word	0xffffffff


	//   ....[46]....
        /*00f4*/ 	.word	0xffffffff


	//   ....[47]....
        /*00f8*/ 	.word	0xffffffff


	//   ....[48]....
        /*00fc*/ 	.word	0xffffffff


	//   ....[49]....
        /*0100*/ 	.word	0xffffffff


	//   ....[50]....
        /*0104*/ 	.word	0xffffffff


	//   ....[51]....
        /*0108*/ 	.word	0xffffffff


	//   ....[52]....
        /*010c*/ 	.word	0xffffffff


	//   ....[53]....
        /*0110*/ 	.word	0xffffffff


	//   ....[54]....
        /*0114*/ 	.word	0xffffffff


	//   ....[55]....
        /*0118*/ 	.word	0xffffffff


	//   ....[56]....
        /*011c*/ 	.word	0xffffffff


	//   ....[57]....
        /*0120*/ 	.word	0xffffffff


	//   ....[58]....
        /*0124*/ 	.word	0xffffffff


	//   ....[59]....
        /*0128*/ 	.word	0xffffffff


	//   ....[60]....
        /*012c*/ 	.word	0xffffffff


	//   ....[61]....
        /*0130*/ 	.word	0xffffffff


	//   ....[62]....
        /*0134*/ 	.word	0xffffffff


	//   ....[63]....
        /*0138*/ 	.word	0xffffffff


	//   ....[64]....
        /*013c*/ 	.word	0xffffffff


	//   ....[65]....
        /*0140*/ 	.word	0xffffffff


	//   ....[66]....
        /*0144*/ 	.word	0xffffffff


	//   ....[67]....
        /*0148*/ 	.word	0xffffffff


	//   ....[68]....
        /*014c*/ 	.word	0xffffffff


	//   ....[69]....
        /*0150*/ 	.word	0xffffffff


	//   ....[70]....
        /*0154*/ 	.word	0xffffffff


	//   ....[71]....
        /*0158*/ 	.word	0xffffffff


	//   ....[72]....
        /*015c*/ 	.word	0xffffffff


	//   ....[73]....
        /*0160*/ 	.word	0xffffffff


	//   ....[74]....
        /*0164*/ 	.word	0xffffffff


	//   ....[75]....
        /*0168*/ 	.word	0xffffffff


	//   ....[76]....
        /*016c*/ 	.word	0xffffffff


	//   ....[77]....
        /*0170*/ 	.word	0xffffffff


	//   ....[78]....
        /*0174*/ 	.word	0xffffffff


	//----- nvinfo : EIATTR_COOP_GROUP_INSTR_OFFSETS
	.align		4
.L_290:
        /*0178*/ 	.byte	0x04, 0x28
        /*017a*/ 	.short	(.L_292 - .L_291)


	//   ....[0]....
.L_291:
        /*017c*/ 	.word	0x00000050


	//   ....[1]....
        /*0180*/ 	.word	0x000012f0


	//   ....[2]....
        /*0184*/ 	.word	0x00001340


	//   ....[3]....
        /*0188*/ 	.word	0x00001530


	//   ....[4]....
        /*018c*/ 	.word	0x00001560


	//   ....[5]....
        /*0190*/ 	.word	0x00001680


	//   ....[6]....
        /*0194*/ 	.word	0x000016b0


	//   ....[7]....
        /*0198*/ 	.word	0x000017c0


	//   ....[8]....
        /*019c*/ 	.word	0x00001800


	//   ....[9]....
        /*01a0*/ 	.word	0x00001f20


	//   ....[10]....
        /*01a4*/ 	.word	0x00001f30


	//   ....[11]....
        /*01a8*/ 	.word	0x00001f50


	//   ....[12]....
        /*01ac*/ 	.word	0x00001f80


	//   ....[13]....
        /*01b0*/ 	.word	0x00001fc0


	//   ....[14]....
        /*01b4*/ 	.word	0x00001ff0


	//   ....[15]....
        /*01b8*/ 	.word	0x00002020


	//   ....[16]....
        /*01bc*/ 	.word	0x00002050


	//   ....[17]....
        /*01c0*/ 	.word	0x00003120


	//   ....[18]....
        /*01c4*/ 	.word	0x00003150


	//   ....[19]....
        /*01c8*/ 	.word	0x00003160


	//   ....[20]....
        /*01cc*/ 	.word	0x00003170


	//   ....[21]....
        /*01d0*/ 	.word	0x000035d0


	//   ....[22]....
        /*01d4*/ 	.word	0x000038e0


	//   ....[23]....
        /*01d8*/ 	.word	0x00004530


	//   ....[24]....
        /*01dc*/ 	.word	0x00004620


	//   ....[25]....
        /*01e0*/ 	.word	0x00004630


	//   ....[26]....
        /*01e4*/ 	.word	0x00004660


	//   ....[27]....
        /*01e8*/ 	.word	0x00005a70


	//   ....[28]....
        /*01ec*/ 	.word	0x00005a90


	//   ....[29]....
        /*01f0*/ 	.word	0x00005aa0


	//   ....[30]....
        /*01f4*/ 	.word	0x00005ab0


	//   ....[31]....
        /*01f8*/ 	.word	0x00006b70


	//   ....[32]....
        /*01fc*/ 	.word	0x00006ba0


	//   ....[33]....
        /*0200*/ 	.word	0x00006bb0


	//   ....[34]....
        /*0204*/ 	.word	0x00006bc0


	//   ....[35]....
        /*0208*/ 	.word	0x00006dc0


	//   ....[36]....
        /*020c*/ 	.word	0x00007000


	//   ....[37]....
        /*0210*/ 	.word	0x00007a50


	//   ....[38]....
        /*0214*/ 	.word	0x00007c20


	//   ....[39]....
        /*0218*/ 	.word	0x00007c70


	//   ....[40]....
        /*021c*/ 	.word	0x00007d00


	//   ....[41]....
        /*0220*/ 	.word	0x00009940


	//   ....[42]....
        /*0224*/ 	.word	0x00009960


	//   ....[43]....
        /*0228*/ 	.word	0x00009970


	//   ....[44]....
        /*022c*/ 	.word	0x00009980


	//   ....[45]....
        /*0230*/ 	.word	0x0000aa50


	//   ....[46]....
        /*0234*/ 	.word	0x0000aa70


	//   ....[47]....
        /*0238*/ 	.word	0x0000aa80


	//   ....[48]....
        /*023c*/ 	.word	0x0000aa90


	//   ....[49]....
        /*0240*/ 	.word	0x0000ae60


	//   ....[50]....
        /*0244*/ 	.word	0x0000ae80


	//   ....[51]....
        /*0248*/ 	.word	0x0000aeb0


	//   ....[52]....
        /*024c*/ 	.word	0x0000aec0


	//   ....[53]....
        /*0250*/ 	.word	0x0000c720


	//   ....[54]....
        /*0254*/ 	.word	0x0000c730


	//   ....[55]....
        /*0258*/ 	.word	0x0000c750


	//   ....[56]....
        /*025c*/ 	.word	0x0000c760


	//   ....[57]....
        /*0260*/ 	.word	0x0000d860


	//   ....[58]....
        /*0264*/ 	.word	0x0000d870


	//   ....[59]....
        /*0268*/ 	.word	0x0000d880


	//   ....[60]....
        /*026c*/ 	.word	0x0000d890


	//   ....[61]....
        /*0270*/ 	.word	0x0000da70


	//   ....[62]....
        /*0274*/ 	.word	0x0000de00


	//   ....[63]....
        /*0278*/ 	.word	0x0000e6f0


	//   ....[64]....
        /*027c*/ 	.word	0x0000e8d0


	//   ....[65]....
        /*0280*/ 	.word	0x0000e910


	//   ....[66]....
        /*0284*/ 	.word	0x0000e990


	//   ....[67]....
        /*0288*/ 	.word	0x00010060


	//   ....[68]....
        /*028c*/ 	.word	0x00010090


	//   ....[69]....
        /*0290*/ 	.word	0x000100d0


	//   ....[70]....
        /*0294*/ 	.word	0x000100e0


	//   ....[71]....
        /*0298*/ 	.word	0x00010df0


	//   ....[72]....
        /*029c*/ 	.word	0x00010e30


	//   ....[73]....
        /*02a0*/ 	.word	0x00010e50


	//   ....[74]....
        /*02a4*/ 	.word	0x00010e80


	//   ....[75]....
        /*02a8*/ 	.word	0x00010ef0


	//   ....[76]....
        /*02ac*/ 	.word	0x00010f60


	//   ....[77]....
        /*02b0*/ 	.word	0x00011870


	//   ....[78]....
        /*02b4*/ 	.word	0x00011880


	//----- nvinfo : EIATTR_EXIT_INSTR_OFFSETS
	.align		4
.L_292:
        /*02b8*/ 	.byte	0x04, 0x1c
        /*02ba*/ 	.short	(.L_294 - .L_293)


	//   ....[0]....
.L_293:
        /*02bc*/ 	.word	0x000001b0


	//   ....[1]....
        /*02c0*/ 	.word	0x00011890


	//   ....[2]....
        /*02c4*/ 	.word	0x00012130


	//   ....[3]....
        /*02c8*/ 	.word	0x00012180


	//   ....[4]....
        /*02cc*/ 	.word	0x000121b0


	//   ....[5]....
        /*02d0*/ 	.word	0x00012210


	//   ....[6]....
        /*02d4*/ 	.word	0x000124a0


	//----- nvinfo : EIATTR_CTAIDZ_USED
	.align		4
.L_294:
        /*02d8*/ 	.byte	0x01, 0x04
	.zero		2


	//----- nvinfo : EIATTR_MAX_THREADS
	.align		4
        /*02dc*/ 	.byte	0x04, 0x05
        /*02de*/ 	.short	(.L_296 - .L_295)
.L_295:
        /*02e0*/ 	.word	0x00000100
        /*02e4*/ 	.word	0x00000001
        /*02e8*/ 	.word	0x00000001


	//----- nvinfo : EIATTR_CRS_STACK_SIZE
	.align		4
.L_296:
        /*02ec*/ 	.byte	0x04, 0x1e
        /*02ee*/ 	.short	(.L_298 - .L_297)
.L_297:
        /*02f0*/ 	.word	0x00000000
.L_298:


//--------------------- .nv.info._ZN7cutlass13device_kernelIN5flash19enable_sm80_to_sm89INS1_16FlashAttnFwdSm80INS1_25CollectiveMainloopFwdSm80ILi8ELi1ELb0EN4cute5tupleIJNS5_1CILi128EEENS7_ILi64EEENS7_ILi192EEEEEELi192ENS_10bfloat16_tEfNS_4arch4Sm80ELb0ELb1ELb1ELb1ELb1ELb0ELb1ELb1EEENS1_21CollectiveEpilogueFwdINS6_IJS8_SA_S9_EEENS6_IJNS7_ILi1EEESI_SI_EEESC_SE_Li256ELb1ELb1ELb1ELb0EEENS1_36VarlenDynamicPersistentTileSchedulerILi128ELi64ELi256ELi256ELb1ELb1ELb0ELb1ELb0ELb1EEEEEEEEEvNT_6ParamsE --------------------------
	.section	.nv.info._ZN7cutlass13device_kernelIN5flash19enable_sm80_to_sm89INS1_16FlashAttnFwdSm80INS1_25CollectiveMainloopFwdSm80ILi8ELi1ELb0EN4cute5tupleIJNS5_1CILi128EEENS7_ILi64EEENS7_ILi192EEEEEELi192ENS_10bfloat16_tEfNS_4arch4Sm80ELb0ELb1ELb1ELb1ELb1ELb0ELb1ELb1EEENS1_21CollectiveEpilogueFwdINS6_IJS8_SA_S9_EEENS6_IJNS7_ILi1EEESI_SI_EEESC_SE_Li256ELb1ELb1ELb1ELb0EEENS1_36VarlenDynamicPersistentTileSchedulerILi128ELi64ELi256ELi256ELb1ELb1ELb0ELb1ELb0ELb1EEEEEEEEEvNT_6ParamsE,"",@"SHT_CUDA_INFO"
	.sectionflags	@""
	.align	4


	//----- nvinfo : EIATTR_CUDA_API_VERSION
	.align		4
        /*0000*/ 	.byte	0x04, 0x37
        /*0002*/ 	.short	(.L_300 - .L_299)
.L_299:
        /*0004*/ 	.word	0x00000082


	//----- nvinfo : EIATTR_SW2861232_WAR
	.align		4
.L_300:
        /*0008*/ 	.byte	0x01, 0x35
	.zero		2


	//----- nvinfo : EIATTR_PARAM_CBANK
	.align		4
        /*000c*/ 	.byte	0x04, 0x0a
        /*000e*/ 	.short	(.L_302 - .L_301)
	.align		4
.L_301:
        /*0010*/ 	.word	index@(.nv.constant0._ZN7cutlass13device_kernelIN5flash19enable_sm80_to_sm89INS1_16FlashAttnFwdSm80INS1_25CollectiveMainloopFwdSm80ILi8ELi1ELb0EN4cute5tupleIJNS5_1CILi128EEENS7_ILi64EEENS7_ILi192EEEEEELi192ENS_10bfloat16_tEfNS_4arch4Sm80ELb0ELb1ELb1ELb1ELb1ELb0ELb1ELb1EEENS1_21CollectiveEpilogueFwdINS6_IJS8_SA_S9_EEENS6_IJNS7_ILi1EEESI_SI_EEESC_SE_Li256ELb1ELb1ELb1ELb0EEENS1_36VarlenDynamicPersistentTileSchedulerILi128ELi64ELi256ELi256ELb1ELb1ELb0ELb1ELb0ELb1EEEEEEEEEvNT_6ParamsE)
        /*0014*/ 	.short	0x0160
        /*0016*/ 	.short	0x0438


	//----- nvinfo : EIATTR_CBANK_PARAM_SIZE
	.align		4
.L_302:
        /*0018*/ 	.byte	0x03, 0x19
        /*001a*/ 	.short	0x0438


	//----- nvinfo : EIATTR_KPARAM_INFO
	.align		4
        /*001c*/ 	.byte	0x04, 0x17
        /*001e*/ 	.short	(.L_304 - .L_303)
.L_303:
        /*0020*/ 	.word	0x00000000
        /*0024*/ 	.short	0x0000
        /*0026*/ 	.short	0x0000
        /*0028*/ 	.byte	0x00, 0xf0, 0xe1, 0x10


	//----- nvinfo : EIATTR_MAXREG_COUNT
	.align		4
.L_304:
        /*002c*/ 	.byte	0x03, 0x1b
        /*002e*/ 	.short	0x00ff


	//----- nvinfo : EIATTR_NUM_BARRIERS
	.align		4
        /*0030*/ 	.byte	0x02, 0x4c
        /*0032*/ 	.byte	0x06
	.zero		1


	//----- nvinfo : EIATTR_ANNOTATIONS
	.align		4
        /*0034*/ 	.byte	0x04, 0x55
        /*0036*/ 	.short	(.L_306 - .L_305)


	//   ....[0]....
.L_305:
        /*0038*/ 	.word	0x00000001
        /*003c*/ 	.byte	0x70, 0x14, 0x00, 0x00, 0x01, 0x00, 0x00, 0x00, 0xc0, 0x18, 0x00, 0x00, 0x01, 0x00, 0x00, 0x00
        /*004c*/ 	.byte	0xf0, 0x18, 0x00, 0x00, 0x01, 0x00, 0x00, 0x00, 0x20, 0x19, 0x00, 0x00, 0x01, 0x00, 0x00, 0x00
        /*005c*/ 	.byte	0x50, 0x19, 0x00, 0x00, 0x01, 0x00, 0x00, 0x00, 0xb0, 0x20, 0x01, 0x00, 0x01, 0x00, 0x00, 0x00
        /*006c*/ 	.byte	0xc0, 0x20, 0x01, 0x00, 0x01, 0x00, 0x00, 0x00, 0xd0, 0x20, 0x01, 0x00, 0x01, 0x00, 0x00, 0x00
        /*007c*/ 	.byte	0xe0, 0x20, 0x01, 0x00, 0x01, 0x00, 0x00, 0x00, 0x40, 0x28, 0x01, 0x00


	//----- nvinfo : EIATTR_MERCURY_ISA_VERSION
	.align		4
.L_306:
        /*0088*/ 	.byte	0x03, 0x5f
        /*008a*/ 	.short	0x0000


	//----- nvinfo : EIATTR_INT_WARP_WIDE_INSTR_OFFSETS
	.align		4
        /*008c*/ 	.byte	0x04, 0x31
        /*008e*/ 	.short	(.L_308 - .L_307)


	//   ....[0]....
.L_307:
        /*0090*/ 	.word	0x00011f90


	//   ....[1]....
        /*0094*/ 	.word	0x00012010


	//----- nvinfo : EIATTR_COOP_GROUP_MASK_REGIDS
	.align		4
.L_308:
        /*0098*/ 	.byte	0x04, 0x29
        /*009a*/ 	.short	(.L_310 - .L_309)


	//   ....[0]....
.L_309:
        /*009c*/ 	.word	0xffffffff


	//   ....[1]....
        /*00a0*/ 	.word	0xffffffff


	//   ....[2]....
        /*00a4*/ 	.word	0xffffffff


	//   ....[3]....
        /*00a8*/ 	.word	0xffffffff


	//   ....[4]....
        /*00ac*/ 	.word	0xffffffff


	//   ....[5]....
        /*00b0*/ 	.word	0xffffffff


	//   ....[6]....
        /*00b4*/ 	.word	0xffffffff


	//   ....[7]....
        /*00b8*/ 	.word	0xffffffff


	//   ....[8]....
        /*00bc*/ 	.word	0xffffffff


	//   ....[9]....
        /*00c0*/ 	.word	0xffffffff


	//   ....[10]....
        /*00c4*/ 	.word	0xffffffff


	//   ....[11]....
        /*00c8*/ 	.word	0xffffffff


	//   ....[12]....
        /*00cc*/ 	.word	0xffffffff


	//   ....[13]....
        /*00d0*/ 	.word	0xffffffff


	//   ....[14]....
        /*00d4*/ 	.word	0xffffffff


	//   ....[15]....
        /*00d8*/ 	.word	0xffffffff


	//   ....[16]....
        /*00dc*/ 	.word	0xffffffff


	//   ....[17]....
        /*00e0*/ 	.word	0xffffffff


	//   ....[18]....
        /*00e4*/ 	.word	0xffffffff


	//   ....[19]....
        /*00e8*/ 	.word	0xffffffff


	//   ....[20]....
        /*00ec*/ 	.word	0xffffffff


	//   ....[21]....
        /*00f0*/ 	.word	0xffffffff


	//   ....[22]....
        /*00f4*/ 	.word	0xffffffff


	//   ....[23]....
        /*00f8*/ 	.word	0xffffffff


	//   ....[24]....
        /*00fc*/ 	.word	0xffffffff


	//   ....[25]....
        /*0100*/ 	.word	0xffffffff


	//   ....[26]....
        /*0104*/ 	.word	0xffffffff


	//   ....[27]....
        /*0108*/ 	.word	0xffffffff


	//   ....[28]....
        /*010c*/ 	.word	0xffffffff


	//   ....[29]....
        /*0110*/ 	.word	0xffffffff


	//   ....[30]....
        /*0114*/ 	.word	0xffffffff


	//   ....[31]....
        /*0118*/ 	.word	0xffffffff


	//   ....[32]....
        /*011c*/ 	.word	0xffffffff


	//   ....[33]....
        /*0120*/ 	.word	0xffffffff


	//   ....[34]....
        /*0124*/ 	.word	0xffffffff


	//   ....[35]....
        /*0128*/ 	.word	0xffffffff


	//   ....[36]....
        /*012c*/ 	.word	0xffffffff


	//   ....[37]....
        /*0130*/ 	.word	0xffffffff


	//   ....[38]....
        /*0134*/ 	.word	0xffffffff


	//   ....[39]....
        /*0138*/ 	.word	0xffffffff


	//   ....[40]....
        /*013c*/ 	.word	0xffffffff


	//   ....[41]....
        /*0140*/ 	.word	0xffffffff


	//   ....[42]....
        /*0144*/ 	.word	0xffffffff


	//   ....[43]....
        /*0148*/ 	.word	0xffffffff


	//   ....[44]....
        /*014c*/ 	.word	0xffffffff


	//   ....[45]....
        /*0150*/ 	.word	0xffffffff


	//   ....[46]....
        /*0154*/ 	.word	0xffffffff


	//   ....[47]....
        /*0158*/ 	.word	0xffffffff


	//   ....[48]....
        /*015c*/ 	.word	0xffffffff


	//   ....[49]....
        /*0160*/ 	.word	0xffffffff


	//   ....[50]....
        /*0164*/ 	.word	0xffffffff


	//   ....[51]....
        /*0168*/ 	.word	0xffffffff


	//   ....[52]....
        /*016c*/ 	.word	0xffffffff


	//   ....[53]....
        /*0170*/ 	.word	0xffffffff


	//   ....[54]....
        /*0174*/ 	.word	0xffffffff


	//   ....[55]....
        /*0178*/ 	.word	0xffffffff


	//   ....[56]....
        /*017c*/ 	.word	0xffffffff


	//   ....[57]....
        /*0180*/ 	.word	0xffffffff


	//   ....[58]....
        /*0184*/ 	.word	0xffffffff


	//   ....[59]....
        /*0188*/ 	.word	0xffffffff


	//   ....[60]....
        /*018c*/ 	.word	0xffffffff


	//   ....[61]....
        /*0190*/ 	.word	0xffffffff


	//   ....[62]....
        /*0194*/ 	.word	0xffffffff


	//   ....[63]....
        /*0198*/ 	.word	0xffffffff


	//   ....[64]....
        /*019c*/ 	.word	0xffffffff


	//   ....[65]....
        /*01a0*/ 	.word	0xffffffff


	//   ....[66]....
        /*01a4*/ 	.word	0xffffffff


	//   ....[67]....
        /*01a8*/ 	.word	0xffffffff


	//   ....[68]....
        /*01ac*/ 	.word	0xffffffff


	//   ....[69]....
        /*01b0*/ 	.word	0xffffffff


	//   ....[70]....
        /*01b4*/ 	.word	0xffffffff


	//   ....[71]....
        /*01b8*/ 	.word	0xffffffff


	//   ....[72]....
        /*01bc*/ 	.word	0xffffffff


	//   ....[73]....
        /*01c0*/ 	.word	0xffffffff


	//   ....[74]....
        /*01c4*/ 	.word	0xffffffff


	//   ....[75]....
        /*01c8*/ 	.word	0xffffffff


	//   ....[76]....
        /*01cc*/ 	.word	0xffffffff


	//   ....[77]....
        /*01d0*/ 	.word	0xffffffff


	//   ....[78]....
        /*01d4*/ 	.word	0xffffffff


	//   ....[79]....
        /*01d8*/ 	.word	0xffffffff


	//   ....[80]....
        /*01dc*/ 	.word	0xffffffff


	//   ....[81]....
        /*01e0*/ 	.word	0xffffffff


	//   ....[82]....
        /*01e4*/ 	.word	0xffffffff


	//   ....[83]....
        /*01e8*/ 	.word	0xffffffff


	//   ....[84]....
        /*01ec*/ 	.word	0xffffffff


	//   ....[85]....
        /*01f0*/ 	.word	0xffffffff


	//   ....[86]....
        /*01f4*/ 	.word	0xffffffff


	//   ....[87]....
        /*01f8*/ 	.word	0xffffffff


	//   ....[88]....
        /*01fc*/ 	.word	0xffffffff


	//   ....[89]....
        /*0200*/ 	.word	0xffffffff


	//   ....[90]....
        /*0204*/ 	.word	0xffffffff


	//   ....[91]....
        /*0208*/ 	.word	0xffffffff


	//   ....[92]....
        /*020c*/ 	.word	0xffffffff


	//   ....[93]....
        /*0210*/ 	.word	0xffffffff


	//   ....[94]....
        /*0214*/ 	.word	0xffffffff


	//   ....[95]....
        /*0218*/ 	.word	0xffffffff


	//   ....[96]....
        /*021c*/ 	.word	0xffffffff


	//   ....[97]....
        /*0220*/ 	.word	0xffffffff


	//   ....[98]....
        /*0224*/ 	.word	0xffffffff


	//   ....[99]....
        /*0228*/ 	.word	0xffffffff


	//   ....[100]....
        /*022c*/ 	.word	0xffffffff


	//   ....[101]....
        /*0230*/ 	.word	0xffffffff


	//   ....[102]....
        /*0234*/ 	.word	0xffffffff


	//   ....[103]....
        /*0238*/ 	.word	0xffffffff


	//   ....[104]....
        /*023c*/ 	.word	0xffffffff


	//   ....[105]....
        /*0240*/ 	.word	0xffffffff


	//   ....[106]....
        /*0244*/ 	.word	0xffffffff


	//   ....[107]....
        /*0248*/ 	.word	0xffffffff


	//   ....[108]....
        /*024c*/ 	.word	0xffffffff


	//   ....[109]....
        /*0250*/ 	.word	0xffffffff


	//   ....[110]....
        /*0254*/ 	.word	0xffffffff


	//   ....[111]....
        /*0258*/ 	.word	0xffffffff


	//   ....[112]....
        /*025c*/ 	.word	0xffffffff


	//   ....[113]....
        /*0260*/ 	.word	0xffffffff


	//   ....[114]....
        /*0264*/ 	.word	0xffffffff


	//   ....[115]....
        /*0268*/ 	.word	0xffffffff


	//   ....[116]....
        /*026c*/ 	.word	0xffffffff


	//   ....[117]....
        /*0270*/ 	.word	0xffffffff


	//   ....[118]....
        /*0274*/ 	.word	0xffffffff


	//   ....[119]....
        /*0278*/ 	.word	0xffffffff


	//   ....[120]....
        /*027c*/ 	.word	0xffffffff


	//   ....[121]....
        /*0280*/ 	.word	0xffffffff


	//   ....[122]....
        /*0284*/ 	.word	0xffffffff


	//   ....[123]....
        /*0288*/ 	.word	0xffffffff


	//   ....[124]....
        /*028c*/ 	.word	0xffffffff


	//   ....[125]....
        /*0290*/ 	.word	0xffffffff


	//   ....[126]....
        /*0294*/ 	.word	0xffffffff


	//   ....[127]....
        /*0298*/ 	.word	0xffffffff


	//   ....[128]....
        /*029c*/ 	.word	0xffffffff


	//   ....[129]....
        /*02a0*/ 	.word	0xffffffff


	//   ....[130]....
        /*02a4*/ 	.word	0xffffffff


	//   ....[131]....
        /*02a8*/ 	.word	0xffffffff


	//   ....[132]....
        /*02ac*/ 	.word	0xffffffff


	//   ....[133]....
        /*02b0*/ 	.word	0xffffffff


	//   ....[134]....
        /*02b4*/ 	.word	0xffffffff


	//   ....[135]....
        /*02b8*/ 	.word	0xffffffff


	//   ....[136]....
        /*02bc*/ 	.word	0xffffffff


	//   ....[137]....
        /*02c0*/ 	.word	0xffffffff


	//   ....[138]....
        /*02c4*/ 	.word	0xffffffff


	//   ....[139]....
        /*02c8*/ 	.word	0xffffffff


	//   ....[140]....
        /*02cc*/ 	.word	0xffffffff


	//   ....[141]....
        /*02d0*/ 	.word	0xffffffff


	//   ....[142]....
        /*02d4*/ 	.word	0xffffffff


	//   ....[143]....
        /*02d8*/ 	.word	0xffffffff


	//   ....[144]....
        /*02dc*/ 	.word	0xffffffff


	//   ....[145]....
        /*02e0*/ 	.word	0xffffffff


	//   ....[146]....
        /*02e4*/ 	.word	0xffffffff


	//   ....[147]....
        /*02e8*/ 	.word	0xffffffff


	//   ....[148]....
        /*02ec*/ 	.word	0xffffffff


	//   ....[149]....
        /*02f0*/ 	.word	0xffffffff


	//   ....[150]....
        /*02f4*/ 	.word	0xffffffff


	//   ....[151]....
        /*02f8*/ 	.word	0xffffffff


	//   ....[152]....
        /*02fc*/ 	.word	0xffffffff


	//   ....[153]....
        /*0300*/ 	.word	0xffffffff


	//   ....[154]....
        /*0304*/ 	.word	0xffffffff


	//   ....[155]....
        /*0308*/ 	.word	0xffffffff


	//   ....[156]....
        /*030c*/ 	.word	0xffffffff


	//   ....[157]....
        /*0310*/ 	.word	0xffffffff


	//   ....[158]....
        /*0314*/ 	.word	0xffffffff


	//   ....[159]....
        /*0318*/ 	.word	0xffffffff


	//   ....[160]....
        /*031c*/ 	.word	0xffffffff


	//   ....[161]....
        /*0320*/ 	.word	0xffffffff


	//   ....[162]....
        /*0324*/ 	.word	0xffffffff


	//   ....[163]....
        /*0328*/ 	.word	0xffffffff


	//   ....[164]....
        /*032c*/ 	.word	0xffffffff


	//   ....[165]....
        /*0330*/ 	.word	0xffffffff


	//   ....[166]....
        /*0334*/ 	.word	0xffffffff


	//   ....[167]....
        /*0338*/ 	.word	0xffffffff


	//   ....[168]....
        /*033c*/ 	.word	0xffffffff


	//   ....[169]....
        /*0340*/ 	.word	0xffffffff


	//   ....[170]....
        /*0344*/ 	.word	0xffffffff


	//   ....[171]....
        /*0348*/ 	.word	0xffffffff


	//   ....[172]....
        /*034c*/ 	.word	0xffffffff


	//   ....[173]....
        /*0350*/ 	.word	0xffffffff


	//   ....[174]....
        /*0354*/ 	.word	0xffffffff


	//   ....[175]....
        /*0358*/ 	.word	0xffffffff


	//   ....[176]....
        /*035c*/ 	.word	0xffffffff


	//   ....[177]....
        /*0360*/ 	.word	0xffffffff


	//   ....[178]....
        /*0364*/ 	.word	0xffffffff


	//   ....[179]....
        /*0368*/ 	.word	0xffffffff


	//   ....[180]....
        /*036c*/ 	.word	0xffffffff


	//   ....[181]....
        /*0370*/ 	.word	0xffffffff


	//   ....[182]....
        /*0374*/ 	.word	0xffffffff


	//   ....[183]....
        /*0378*/ 	.word	0xffffffff


	//   ....[184]....
        /*037c*/ 	.word	0xffffffff


	//   ....[185]....
        /*0380*/ 	.word	0xffffffff


	//   ....[186]....
        /*0384*/ 	.word	0xffffffff


	//   ....[187]....
        /*0388*/ 	.word	0xffffffff


	//   ....[188]....
        /*038c*/ 	.word	0xffffffff


	//   ....[189]....
        /*0390*/ 	.word	0xffffffff


	//   ....[190]....
        /*0394*/ 	.word	0xffffffff


	//   ....[191]....
        /*0398*/ 	.word	0xffffffff


	//   ....[192]....
        /*039c*/ 	.word	0xffffffff


	//   ....[193]....
        /*03a0*/ 	.word	0xffffffff


	//   ....[194]....
        /*03a4*/ 	.word	0xffffffff


	//   ....[195]....
        /*03a8*/ 	.word	0xffffffff


	//   ....[196]....
        /*03ac*/ 	.word	0xffffffff


	//   ....[197]....
        /*03b0*/ 	.word	0xffffffff


	//   ....[198]....
        /*03b4*/ 	.word	0xffffffff


	//   ....[199]....
        /*03b8*/ 	.word	0xffffffff


	//   ....[200]....
        /*03bc*/ 	.word	0xffffffff


	//   ....[201]....
        /*03c0*/ 	.word	0xffffffff


	//   ....[202]....
        /*03c4*/ 	.word	0xffffffff


	//   ....[203]....
        /*03c8*/ 	.word	0xffffffff


	//   ....[204]....
        /*03cc*/ 	.word	0xffffffff


	//   ....[205]....
        /*03d0*/ 	.word	0xffffffff


	//   ....[206]....
        /*03d4*/ 	.word	0xffffffff


	//   ....[207]....
        /*03d8*/ 	.word	0xffffffff


	//   ....[208]....
        /*03dc*/ 	.word	0xffffffff


	//   ....[209]....
        /*03e0*/ 	.word	0xffffffff


	//   ....[210]....
        /*03e4*/ 	.word	0xffffffff


	//   ....[211]....
        /*03e8*/ 	.word	0xffffffff


	//   ....[212]....
        /*03ec*/ 	.word	0xffffffff


	//   ....[213]....
        /*03f0*/ 	.word	0xffffffff


	//   ....[214]....
        /*03f4*/ 	.word	0xffffffff


	//   ....[215]....
        /*03f8*/ 	.word	0xffffffff


	//   ....[216]....
        /*03fc*/ 	.word	0xffffffff


	//   ....[217]....
        /*0400*/ 	.word	0xffffffff


	//   ....[218]....
        /*0404*/ 	.word	0xffffffff


	//   ....[219]....
        /*0408*/ 	.word	0xffffffff


	//   ....[220]....
        /*040c*/ 	.word	0xffffffff


	//   ....[221]....
        /*0410*/ 	.word	0xffffffff


	//   ....[222]....
        /*0414*/ 	.word	0xffffffff


	//   ....[223]....
        /*0418*/ 	.word	0xffffffff


	//   ....[224]....
        /*041c*/ 	.word	0xffffffff


	//   ....[225]....
        /*0420*/ 	.word	0xffffffff


	//   ....[226]....
        /*0424*/ 	.word	0xffffffff


	//   ....[227]....
        /*0428*/ 	.word	0xffffffff


	//   ....[228]....
        /*042c*/ 	.word	0xffffffff


	//   ....[229]....
        /*0430*/ 	.word	0xffffffff


	//   ....[230]....
        /*0434*/ 	.word	0xffffffff


	//   ....[231]....
        /*0438*/ 	.word	0xffffffff


	//   ....[232]....
        /*043c*/ 	.word	0xffffffff


	//   ....[233]....
        /*0440*/ 	.word	0xffffffff


	//   ....[234]....
        /*0444*/ 	.word	0xffffffff


	//   ....[235]....
        /*0448*/ 	.word	0xffffffff


	//----- nvinfo : EIATTR_COOP_GROUP_INSTR_OFFSETS
	.align		4
.L_310:
        /*044c*/ 	.byte	0x04, 0x28
        /*044e*/ 	.short	(.L_312 - .L_311)


	//   ....[0]....
.L_311:
        /*0450*/ 	.word	0x00000050


	//   ....[1]....
        /*0454*/ 	.word	0x000001e0


	//   ....[2]....
        /*0458*/ 	.word	0x00000210


	//   ....[3]....
        /*045c*/ 	.word	0x00000240


	//   ....[4]....
        /*0460*/ 	.word	0x00000270


	//   ....[5]....
        /*0464*/ 	.word	0x000002a0


	//   ....[6]....
        /*0468*/ 	.word	0x000002d0


	//   ....[7]....
        /*046c*/ 	.word	0x00000430


	//   ....[8]....
        /*0470*/ 	.word	0x00000470


	//   ....[9]....
        /*0474*/ 	.word	0x000004a0


	//   ....[10]....
        /*0478*/ 	.word	0x000004d0


	//   ....[11]....
        /*047c*/ 	.word	0x00000500


	//   ....[12]....
        /*0480*/ 	.word	0x00000530


	//   ....[13]....
        /*0484*/ 	.word	0x000005c0


	//   ....[14]....
        /*0488*/ 	.word	0x00000600


	//   ....[15]....
        /*048c*/ 	.word	0x00000620


	//   ....[16]....
        /*0490*/ 	.word	0x00000680


	//   ....[17]....
        /*0494*/ 	.word	0x000029a0


	//   ....[18]....
        /*0498*/ 	.word	0x000029c0


	//   ....[19]....
        /*049c*/ 	.word	0x00002b30


	//   ....[20]....
        /*04a0*/ 	.word	0x00002b40


	//   ....[21]....
        /*04a4*/ 	.word	0x00002ca0


	//   ....[22]....
        /*04a8*/ 	.word	0x00002cc0


	//   ....[23]....
        /*04ac*/ 	.word	0x00002e20


	//   ....[24]....
        /*04b0*/ 	.word	0x00002e30


	//   ....[25]....
        /*04b4*/ 	.word	0x000032b0


	//   ....[26]....
        /*04b8*/ 	.word	0x000032e0


	//   ....[27]....
        /*04bc*/ 	.word	0x000032f0


	//   ....[28]....
        /*04c0*/ 	.word	0x00003300


	//   ....[29]....
        /*04c4*/ 	.word	0x000034a0


	//   ....[30]....
        /*04c8*/ 	.word	0x000034b0


	//   ....[31]....
        /*04cc*/ 	.word	0x00003500


	//   ....[32]....
        /*04d0*/ 	.word	0x00003510


	//   ....[33]....
        /*04d4*/ 	.word	0x000047d0


	//   ....[34]....
        /*04d8*/ 	.word	0x000047f0


	//   ....[35]....
        /*04dc*/ 	.word	0x00004880


	//   ....[36]....
        /*04e0*/ 	.word	0x000048e0


	//   ....[37]....
        /*04e4*/ 	.word	0x00004b70


	//   ....[38]....
        /*04e8*/ 	.word	0x00005050


	//   ....[39]....
        /*04ec*/ 	.word	0x00005700


	//   ....[40]....
        /*04f0*/ 	.word	0x00005730


	//   ....[41]....
        /*04f4*/ 	.word	0x00005740


	//   ....[42]....
        /*04f8*/ 	.word	0x00005770


	//   ....[43]....
        /*04fc*/ 	.word	0x00006cc0


	//   ....[44]....
        /*0500*/ 	.word	0x00006ce0


	//   ....[45]....
        /*0504*/ 	.word	0x00006da0


	//   ....[46]....
        /*0508*/ 	.word	0x00006dd0


	//   ....[47]....
        /*050c*/ 	.word	0x00007f80


	//   ....[48]....
        /*0510*/ 	.word	0x00007fa0


	//   ....[49]....
        /*0514*/ 	.word	0x00008060


	//   ....[50]....
        /*0518*/ 	.word	0x00008090


	//   ....[51]....
        /*051c*/ 	.word	0x00008330


	//   ....[52]....
        /*0520*/ 	.word	0x00008840


	//   ....[53]....
        /*0524*/ 	.word	0x00008f40


	//   ....[54]....
        /*0528*/ 	.word	0x00008f70


	//   ....[55]....
        /*052c*/ 	.word	0x00008f80


	//   ....[56]....
        /*0530*/ 	.word	0x00008fb0


	//   ....[57]....
        /*0534*/ 	.word	0x0000abe0


	//   ....[58]....
        /*0538*/ 	.word	0x0000ac00


	//   ....[59]....
        /*053c*/ 	.word	0x0000acc0


	//   ....[60]....
        /*0540*/ 	.word	0x0000acf0


	//   ....[61]....
        /*0544*/ 	.word	0x0000be90


	//   ....[62]....
        /*0548*/ 	.word	0x0000beb0


	//   ....[63]....
        /*054c*/ 	.word	0x0000bf70


	//   ....[64]....
        /*0550*/ 	.word	0x0000bfa0


	//   ....[65]....
        /*0554*/ 	.word	0x0000c380


	//   ....[66]....
        /*0558*/ 	.word	0x0000c3b0


	//   ....[67]....
        /*055c*/ 	.word	0x0000c3c0


	//   ....[68]....
        /*0560*/ 	.word	0x0000c3f0


	//   ....[69]....
        /*0564*/ 	.word	0x0000de00


	//   ....[70]....
        /*0568*/ 	.word	0x0000de10


	//   ....[71]....
        /*056c*/ 	.word	0x0000de70


	//   ....[72]....
        /*0570*/ 	.word	0x0000de80


	//   ....[73]....
        /*0574*/ 	.word	0x0000f050


	//   ....[74]....
        /*0578*/ 	.word	0x0000f070


	//   ....[75]....
        /*057c*/ 	.word	0x0000f150


	//   ....[76]....
        /*0580*/ 	.word	0x0000f170


	//   ....[77]....
        /*0584*/ 	.word	0x0000f350


	//   ....[78]....
        /*0588*/ 	.word	0x0000f860


	//   ....[79]....
        /*058c*/ 	.word	0x0000ff60


	//   ....[80]....
        /*0590*/ 	.word	0x0000ff90


	//   ....[81]....
        /*0594*/ 	.word	0x0000ffa0


	//   ....[82]....
        /*0598*/ 	.word	0x0000ffd0


	//   ....[83]....
        /*059c*/ 	.word	0x00011770


	//   ....[84]....
        /*05a0*/ 	.word	0x000117a0


	//   ....[85]....
        /*05a4*/ 	.word	0x000117b0


	//   ....[86]....
        /*05a8*/ 	.word	0x000117e0


	//   ....[87]....
        /*05ac*/ 	.word	0x00012bb0


	//   ....[88]....
        /*05b0*/ 	.word	0x00012bd0


	//   ....[89]....
        /*05b4*/ 	.word	0x00012bf0


	//   ....[90]....
        /*05b8*/ 	.word	0x00012c00


	//   ....[91]....
        /*05bc*/ 	.word	0x00012f50


	//   ....[92]....
        /*05c0*/ 	.word	0x00012f70


	//   ....[93]....
        /*05c4*/ 	.word	0x000130d0


	//   ....[94]....
        /*05c8*/ 	.word	0x000130e0


	//   ....[95]....
        /*05cc*/ 	.word	0x00013240


	//   ....[96]....
        /*05d0*/ 	.word	0x00013260


	//   ....[97]....
        /*05d4*/ 	.word	0x000133c0


	//   ....[98]....
        /*05d8*/ 	.word	0x000133d0


	//   ....[99]....
        /*05dc*/ 	.word	0x00013710


	//   ....[100]....
        /*05e0*/ 	.word	0x00013730


	//   ....[101]....
        /*05e4*/ 	.word	0x00013f00


	//   ....[102]....
        /*05e8*/ 	.word	0x00013f10


	//   ....[103]....
        /*05ec*/ 	.word	0x00014e60


	//   ....[104]....
        /*05f0*/ 	.word	0x00014e80


	//   ....[105]....
        /*05f4*/ 	.word	0x00014ff0


	//   ....[106]....
        /*05f8*/ 	.word	0x00015000


	//   ....[107]....
        /*05fc*/ 	.word	0x00015160


	//   ....[108]....
        /*0600*/ 	.word	0x00015180


	//   ....[109]....
        /*0604*/ 	.word	0x000152e0


	//   ....[110]....
        /*0608*/ 	.word	0x000152f0


	//   ....[111]....
        /*060c*/ 	.word	0x000154e0


	//   ....[112]....
        /*0610*/ 	.word	0x00015500


	//   ....[113]....
        /*0614*/ 	.word	0x00015620


	//   ....[114]....
        /*0618*/ 	.word	0x00015660


	//   ....[115]....
        /*061c*/ 	.word	0x00015690


	//   ....[116]....
        /*0620*/ 	.word	0x000156c0


	//   ....[117]....
        /*0624*/ 	.word	0x000156f0


	//   ....[118]....
        /*0628*/ 	.word	0x00015720


	//   ....[119]....
        /*062c*/ 	.word	0x00015870


	//   ....[120]....
        /*0630*/ 	.word	0x000158b0


	//   ....[121]....
        /*0634*/ 	.word	0x000158e0


	//   ....[122]....
        /*0638*/ 	.word	0x00015910


	//   ....[123]....
        /*063c*/ 	.word	0x00015940


	//   ....[124]....
        /*0640*/ 	.word	0x00015970


	//   ....[125]....
        /*0644*/ 	.word	0x00015a00


	//   ....[126]....
        /*0648*/ 	.word	0x00015a40


	//   ....[127]....
        /*064c*/ 	.word	0x00015a50


	//   ....[128]....
        /*0650*/ 	.word	0x00015ab0


	//   ....[129]....
        /*0654*/ 	.word	0x00016460


	//   ....[130]....
        /*0658*/ 	.word	0x000164c0


	//   ....[131]....
        /*065c*/ 	.word	0x00016510


	//   ....[132]....
        /*0660*/ 	.word	0x00016560


	//   ....[133]....
        /*0664*/ 	.word	0x000165b0


	//   ....[134]....
        /*0668*/ 	.word	0x00016620


	//   ....[135]....
        /*066c*/ 	.word	0x00016670


	//   ....[136]....
        /*0670*/ 	.word	0x000166e0


	//   ....[137]....
        /*0674*/ 	.word	0x00016750


	//   ....[138]....
        /*0678*/ 	.word	0x000167c0


	//   ....[139]....
        /*067c*/ 	.word	0x00016830


	//   ....[140]....
        /*0680*/ 	.word	0x000168a0


	//   ....[141]....
        /*0684*/ 	.word	0x00016910


	//   ....[142]....
        /*0688*/ 	.word	0x00016970


	//   ....[143]....
        /*068c*/ 	.word	0x000169e0


	//   ....[144]....
        /*0690*/ 	.word	0x00016a50


	//   ....[145]....
        /*0694*/ 	.word	0x00016ac0


	//   ....[146]....
        /*0698*/ 	.word	0x00016b20


	//   ....[147]....
        /*069c*/ 	.word	0x00016b90


	//   ....[148]....
        /*06a0*/ 	.word	0x00016c00


	//   ....[149]....
        /*06a4*/ 	.word	0x00016d70


	//   ....[150]....
        /*06a8*/ 	.word	0x00016dd0


	//   ....[151]....
        /*06ac*/ 	.word	0x00016e40


	//   ....[152]....
        /*06b0*/ 	.word	0x00016eb0


	//   ....[153]....
        /*06b4*/ 	.word	0x00016f00


	//   ....[154]....
        /*06b8*/ 	.word	0x00016f40


	//   ....[155]....
        /*06bc*/ 	.word	0x00016f90


	//   ....[156]....
        /*06c0*/ 	.word	0x00016fe0


	//   ....[157]....
        /*06c4*/ 	.word	0x00017050


	//   ....[158]....
        /*06c8*/ 	.word	0x000170c0


	//   ....[159]....
        /*06cc*/ 	.word	0x00017230


	//   ....[160]....
        /*06d0*/ 	.word	0x00017290


	//   ....[161]....
        /*06d4*/ 	.word	0x00017300


	//   ....[162]....
        /*06d8*/ 	.word	0x00017370


	//   ....[163]....
        /*06dc*/ 	.word	0x000174e0


	//   ....[164]....
        /*06e0*/ 	.word	0x00017540


	//   ....[165]....
        /*06e4*/ 	.word	0x000175b0


	//   ....[166]....
        /*06e8*/ 	.word	0x00017620


	//   ....[167]....
        /*06ec*/ 	.word	0x00017670


	//   ....[168]....
        /*06f0*/ 	.word	0x000176c0


	//   ....[169]....
        /*06f4*/ 	.word	0x00017710


	//   ....[170]....
        /*06f8*/ 	.word	0x00017750


	//   ....[171]....
        /*06fc*/ 	.word	0x000177b0


	//   ....[172]....
        /*0700*/ 	.word	0x00017820


	//   ....[173]....
        /*0704*/ 	.word	0x00017990


	//   ....[174]....
        /*0708*/ 	.word	0x000179f0


	//   ....[175]....
        /*070c*/ 	.word	0x00017a60


	//   ....[176]....
        /*0710*/ 	.word	0x00017ad0


	//   ....[177]....
        /*0714*/ 	.word	0x00017c40


	//   ....[178]....
        /*0718*/ 	.word	0x00017ca0


	//   ....[179]....
        /*071c*/ 	.word	0x00017cf0


	//   ....[180]....
        /*0720*/ 	.word	0x00017d40


	//   ....[181]....
        /*0724*/ 	.word	0x00017d90


	//   ....[182]....
        /*0728*/ 	.word	0x00017dd0


	//   ....[183]....
        /*072c*/ 	.word	0x00017e30


	//   ....[184]....
        /*0730*/ 	.word	0x00017ea0


	//   ....[185]....
        /*0734*/ 	.word	0x00017f10


	//   ....[186]....
        /*0738*/ 	.word	0x00018060


	//   ....[187]....
        /*073c*/ 	.word	0x000180c0


	//   ....[188]....
        /*0740*/ 	.word	0x00018130


	//   ....[189]....
        /*0744*/ 	.word	0x000181a0


	//   ....[190]....
        /*0748*/ 	.word	0x000181f0


	//   ....[191]....
        /*074c*/ 	.word	0x00018240


	//   ....[192]....
        /*0750*/ 	.word	0x00018290


	//   ....[193]....
        /*0754*/ 	.word	0x000182d0


	//   ....[194]....
        /*0758*/ 	.word	0x00018320


	//   ....[195]....
        /*075c*/ 	.word	0x00018370


	//   ....[196]....
        /*0760*/ 	.word	0x000183c0


	//   ....[197]....
        /*0764*/ 	.word	0x00018400


	//   ....[198]....
        /*0768*/ 	.word	0x00018470


	//   ....[199]....
        /*076c*/ 	.word	0x000184e0


	//   ....[200]....
        /*0770*/ 	.word	0x00018550


	//   ....[201]....
        /*0774*/ 	.word	0x000185b0


	//   ....[202]....
        /*0778*/ 	.word	0x00018620


	//   ....[203]....
        /*077c*/ 	.word	0x00018690


	//   ....[204]....
        /*0780*/ 	.word	0x00018700


	//   ....[205]....
        /*0784*/ 	.word	0x00018760


	//   ....[206]....
        /*0788*/ 	.word	0x000187d0


	//   ....[207]....
        /*078c*/ 	.word	0x00018840


	//   ....[208]....
        /*0790*/ 	.word	0x000188b0


	//   ....[209]....
        /*0794*/ 	.word	0x00018910


	//   ....[210]....
        /*0798*/ 	.word	0x00018980


	//   ....[211]....
        /*079c*/ 	.word	0x000189f0


	//   ....[212]....
        /*07a0*/ 	.word	0x00018a60


	//   ....[213]....
        /*07a4*/ 	.word	0x00018ac0


	//   ....[214]....
        /*07a8*/ 	.word	0x00018b30


	//   ....[215]....
        /*07ac*/ 	.word	0x00018ba0


	//   ....[216]....
        /*07b0*/ 	.word	0x00018c10


	//   ....[217]....
        /*07b4*/ 	.word	0x00018c70


	//   ....[218]....
        /*07b8*/ 	.word	0x00018ce0


	//   ....[219]....
        /*07bc*/ 	.word	0x00018d50


	//   ....[220]....
        /*07c0*/ 	.word	0x00018da0


	//   ....[221]....
        /*07c4*/ 	.word	0x00018de0


	//   ....[222]....
        /*07c8*/ 	.word	0x00018e30


	//   ....[223]....
        /*07cc*/ 	.word	0x00018e80


	//   ....[224]....
        /*07d0*/ 	.word	0x00018ed0


	//   ....[225]....
        /*07d4*/ 	.word	0x00018f40


	//   ....[226]....
        /*07d8*/ 	.word	0x00018f90


	//   ....[227]....
        /*07dc*/ 	.word	0x00018fe0


	//   ....[228]....
        /*07e0*/ 	.word	0x00019030


	//   ....[229]....
        /*07e4*/ 	.word	0x00019080


	//   ....[230]....
        /*07e8*/ 	.word	0x000190d0


	//   ....[231]....
        /*07ec*/ 	.word	0x00019140


	//   ....[232]....
        /*07f0*/ 	.word	0x00019190


	//   ....[233]....
        /*07f4*/ 	.word	0x00019200


	//   ....[234]....
        /*07f8*/ 	.word	0x00019260


	//   ....[235]....
        /*07fc*/ 	.word	0x000192d0


	//----- nvinfo : EIATTR_EXIT_INSTR_OFFSETS
	.align		4
.L_312:
        /*0800*/ 	.byte	0x04, 0x1c
        /*0802*/ 	.short	(.L_314 - .L_313)


	//   ....[0]....
.L_313:
        /*0804*/ 	.word	0x00000fe0


	//   ....[1]....
        /*0808*/ 	.word	0x00016420


	//----- nvinfo : EIATTR_MAX_THREADS
	.align		4
.L_314:
        /*080c*/ 	.byte	0x04, 0x05
        /*080e*/ 	.short	(.L_316 - .L_315)
.L_315:
        /*0810*/ 	.word	0x00000100
        /*0814*/ 	.word	0x00000001
        /*0818*/ 	.word	0x00000001


	//----- nvinfo : EIATTR_CRS_STACK_SIZE
	.align		4
.L_316:
        /*081c*/ 	.byte	0x04, 0x1e
        /*081e*/ 	.short	(.L_318 - .L_317)
.L_317:
        /*0820*/ 	.word	0x00000000
.L_318:


//--------------------- .nv.info._ZN7cutlass13device_kernelIN5flash19enable_sm80_to_sm89INS1_16FlashAttnFwdSm80INS1_25CollectiveMainloopFwdSm80ILi8ELi1ELb0EN4cute5tupleIJNS5_1CILi128EEENS7_ILi64EEENS7_ILi192EEEEEELi192ENS_10bfloat16_tEfNS_4arch4Sm80ELb0ELb1ELb1ELb1ELb1ELb1ELb1ELb1EEENS1_21CollectiveEpilogueFwdINS6_IJS8_SA_S9_EEENS6_IJNS7_ILi1EEESI_SI_EEESC_SE_Li256ELb1ELb1ELb1ELb0EEENS1_36VarlenDynamicPersistentTileSchedulerILi128ELi64ELi256ELi256ELb1ELb1ELb0ELb1ELb0ELb1EEEEEEEEEvNT_6ParamsE --------------------------
	.section	.nv.info._ZN7cutlass13device_kernelIN5flash19enable_sm80_to_sm89INS1_16FlashAttnFwdSm80INS1_25CollectiveMainloopFwdSm80ILi8ELi1ELb0EN4cute5tupleIJNS5_1CILi128EEENS7_ILi64EEENS7_ILi192EEEEEELi192ENS_10bfloat16_tEfNS_4arch4Sm80ELb0ELb1ELb1ELb1ELb1ELb1ELb1ELb1EEENS1_21CollectiveEpilogueFwdINS6_IJS8_SA_S9_EEENS6_IJNS7_ILi1EEESI_SI_EEESC_SE_Li256ELb1ELb1ELb1ELb0EEENS1_36VarlenDynamicPersistentTileSchedulerILi128ELi64ELi256ELi256ELb1ELb1ELb0ELb1ELb0ELb1EEEEEEEEEvNT_6ParamsE,"",@"SHT_CUDA_INFO"
	.sectionflags	@""
	.align	4


	//----- nvinfo : EIATTR_CUDA_API_VERSION
	.align		4
        /*0000*/ 	.byte	0x04, 0x37
        /*0002*/ 	.short	(.L_320 - .L_319)
.L_319:
        /*0004*/ 	.word	0x00000082


	//----- nvinfo : EIATTR_SW2861232_WAR
	.align		4
.L_320:
        /*0008*/ 	.byte	0x01, 0x35
	.zero		2


	//----- nvinfo : EIATTR_PARAM_CBANK
	.align		4
        /*000c*/ 	.byte	0x04, 0x0a
        /*000e*/ 	.short	(.L_322 - .L_321)
	.align		4
.L_321:
        /*0010*/ 	.word	index@(.nv.constant0._ZN7cutlass13device_kernelIN5flash19enable_sm80_to_sm89INS1_16FlashAttnFwdSm80INS1_25CollectiveMainloopFwdSm80ILi8ELi1ELb0EN4cute5tupleIJNS5_1CILi128EEENS7_ILi64EEENS7_ILi192EEEEEELi192ENS_10bfloat16_tEfNS_4arch4Sm80ELb0ELb1ELb1ELb1ELb1ELb1ELb1ELb1EEENS1_21CollectiveEpilogueFwdINS6_IJS8_SA_S9_EEENS6_IJNS7_ILi1EEESI_SI_EEESC_SE_Li256ELb1ELb1ELb1ELb0EEENS1_36VarlenDynamicPersistentTileSchedulerILi128ELi64ELi256ELi256ELb1ELb1ELb0ELb1ELb0ELb1EEEEEEEEEvNT_6ParamsE)
        /*0014*/ 	.short	0x0160
        /*0016*/ 	.short	0x0438


	//----- nvinfo : EIATTR_CBANK_PARAM_SIZE
	.align		4
.L_322:
        /*0018*/ 	.byte	0x03, 0x19
        /*001a*/ 	.short	0x0438


	//----- nvinfo : EIATTR_KPARAM_INFO
	.align		4
        /*001c*/ 	.byte	0x04, 0x17
        /*001e*/ 	.short	(.L_324 - .L_323)
.L_323:
        /*0020*/ 	.word	0x00000000
        /*0024*/ 	.short	0x0000
        /*0026*/ 	.short	0x0000
        /*0028*/ 	.byte	0x00, 0xf0, 0xe1, 0x10


	//----- nvinfo : EIATTR_MAXREG_COUNT
	.align		4
.L_324:
        /*002c*/ 	.byte	0x03, 0x1b
        /*002e*/ 	.short	0x00ff


	//----- nvinfo : EIATTR_NUM_BARRIERS
	.align		4
        /*0030*/ 	.byte	0x02, 0x4c
        /*0032*/ 	.byte	0x06
	.zero		1


	//----- nvinfo : EIATTR_ANNOTATIONS
	.align		4
        /*0034*/ 	.byte	0x04, 0x55
        /*0036*/ 	.short	(.L_326 - .L_325)


	//   ....[0]....
.L_325:
        /* <DEDUP_REMOVED lines=111> */


	//----- nvinfo : EIATTR_MERCURY_ISA_VERSION
	.align		4
.L_326:
        /*0718*/ 	.byte	0x03, 0x5f
        /*071a*/ 	.short	0x0000


	//----- nvinfo : EIATTR_INT_WARP_WIDE_INSTR_OFFSETS
	.align		4
        /*071c*/ 	.byte	0x04, 0x31
        /*071e*/ 	.short	(.L_328 - .L_327)


	//   ....[0]....
.L_327:
        /*0720*/ 	.word	0x00018220


	//   ....[1]....
        /*0724*/ 	.word	0x000182a0


	//----- nvinfo : EIATTR_COOP_GROUP_MASK_REGIDS
	.align		4
.L_328:
        /*0728*/ 	.byte	0x04, 0x29
        /*072a*/ 	.short	(.L_330 - .L_329)


	//   ....[0]....
.L_329:
        /*072c*/ 	.word	0xffffffff


	//   ....[1]....
        /*0730*/ 	.word	0xffffffff


	//   ....[2]....
        /*0734*/ 	.word	0xffffffff


	//   ....[3]....
        /*0738*/ 	.word	0xffffffff


	//   ....[4]....
        /*073c*/ 	.word	0xffffffff


	//   ....[5]....
        /*0740*/ 	.word	0xffffffff


	//   ....[6]....
        /*0744*/ 	.word	0xffffffff


	//   ....[7]....
        /*0748*/ 	.word	0xffffffff


	//   ....[8]....
        /*074c*/ 	.word	0xffffffff


	//   ....[9]....
        /*0750*/ 	.word	0xffffffff


	//   ....[10]....
        /*0754*/ 	.word	0xffffffff


	//   ....[11]....
        /*0758*/ 	.word	0xffffffff


	//   ....[12]....
        /*075c*/ 	.word	0xffffffff


	//   ....[13]....
        /*0760*/ 	.word	0xffffffff


	//   ....[14]....
        /*0764*/ 	.word	0xffffffff


	//   ....[15]....
        /*0768*/ 	.word	0xffffffff


	//   ....[16]....
        /*076c*/ 	.word	0xffffffff


	//   ....[17]....
        /*0770*/ 	.word	0xffffffff


	//   ....[18]....
        /*0774*/ 	.word	0xffffffff


	//   ....[19]....
        /*0778*/ 	.word	0xffffffff


	//   ....[20]....
        /*077c*/ 	.word	0xffffffff


	//   ....[21]....
        /*0780*/ 	.word	0xffffffff


	//   ....[22]....
        /*0784*/ 	.word	0xffffffff


	//   ....[23]....
        /*0788*/ 	.word	0xffffffff


	//   ....[24]....
        /*078c*/ 	.word	0xffffffff


	//   ....[25]....
        /*0790*/ 	.word	0xffffffff


	//   ....[26]....
        /*0794*/ 	.word	0xffffffff


	//   ....[27]....
        /*0798*/ 	.word	0xffffffff


	//   ....[28]....
        /*079c*/ 	.word	0xffffffff


	//   ....[29]....
        /*07a0*/ 	.word	0xffffffff


	//   ....[30]....
        /*07a4*/ 	.word	0xffffffff


	//   ....[31]....
        /*07a8*/ 	.word	0xffffffff


	//   ....[32]....
        /*07ac*/ 	.word	0xffffffff


	//   ....[33]....
        /*07b0*/ 	.word	0xffffffff


	//   ....[34]....
        /*07b4*/ 	.word	0xffffffff


	//   ....[35]....
        /*07b8*/ 	.word	0xffffffff


	//   ....[36]....
        /*07bc*/ 	.word	0xffffffff


	//   ....[37]....
        /*07c0*/ 	.word	0xffffffff


	//   ....[38]....
        /*07c4*/ 	.word	0xffffffff


	//   ....[39]....
        /*07c8*/ 	.word	0xffffffff


	//   ....[40]....
        /*07cc*/ 	.word	0xffffffff


	//   ....[41]....
        /*07d0*/ 	.word	0xffffffff


	//   ....[42]....
        /*07d4*/ 	.word	0xffffffff


	//   ....[43]....
        /*07d8*/ 	.word	0xffffffff


	//   ....[44]....
        /*07dc*/ 	.word	0xffffffff


	//   ....[45]....
        /*07e0*/ 	.word	0xffffffff


	//   ....[46]....
        /*07e4*/ 	.word	0xffffffff


	//   ....[47]....
        /*07e8*/ 	.word	0xffffffff


	//   ....[48]....
        /*07ec*/ 	.word	0xffffffff


	//   ....[49]....
        /*07f0*/ 	.word	0xffffffff


	//   ....[50]....
        /*07f4*/ 	.word	0xffffffff


	//   ....[51]....
        /*07f8*/ 	.word	0xffffffff


	//   ....[52]....
        /*07fc*/ 	.word	0xffffffff


	//   ....[53]....
        /*0800*/ 	.word	0xffffffff


	//   ....[54]....
        /*0804*/ 	.word	0xffffffff


	//   ....[55]....
        /*0808*/ 	.word	0xffffffff


	//   ....[56]....
        /*080c*/ 	.word	0xffffffff


	//   ....[57]....
        /*0810*/ 	.word	0xffffffff


	//   ....[58]....
        /*0814*/ 	.word	0xffffffff


	//   ....[59]....
        /*0818*/ 	.word	0xffffffff


	//   ....[60]....
        /*081c*/ 	.word	0xffffffff


	//   ....[61]....
        /*0820*/ 	.word	0xffffffff


	//   ....[62]....
        /*0824*/ 	.word	0xffffffff


	//   ....[63]....
        /*0828*/ 	.word	0xffffffff


	//   ....[64]....
        /*082c*/ 	.word	0xffffffff


	//   ....[65]....
        /*0830*/ 	.word	0xffffffff


	//   ....[66]....
        /*0834*/ 	.word	0xffffffff


	//   ....[67]....
        /*0838*/ 	.word	0xffffffff


	//   ....[68]....
        /*083c*/ 	.word	0xffffffff


	//   ....[69]....
        /*0840*/ 	.word	0xffffffff


	//   ....[70]....
        /*0844*/ 	.word	0xffffffff


	//   ....[71]....
        /*0848*/ 	.word	0xffffffff


	//   ....[72]....
        /*084c*/ 	.word	0xffffffff


	//   ....[73]....
        /*0850*/ 	.word	0xffffffff


	//   ....[74]....
        /*0854*/ 	.word	0xffffffff


	//   ....[75]....
        /*0858*/ 	.word	0xffffffff


	//   ....[76]....
        /*085c*/ 	.word	0xffffffff


	//   ....[77]....
        /*0860*/ 	.word	0xffffffff


	//   ....[78]....
        /*0864*/ 	.word	0xffffffff


	//   ....[79]....
        /*0868*/ 	.word	0xffffffff


	//   ....[80]....
        /*086c*/ 	.word	0xffffffff


	//   ....[81]....
        /*0870*/ 	.word	0xffffffff


	//   ....[82]....
        /*0874*/ 	.word	0xffffffff


	//   ....[83]....
        /*0878*/ 	.word	0xffffffff


	//   ....[84]....
        /*087c*/ 	.word	0xffffffff


	//   ....[85]....
        /*0880*/ 	.word	0xffffffff


	//   ....[86]....
        /*0884*/ 	.word	0xffffffff


	//   ....[87]....
        /*0888*/ 	.word	0xffffffff


	//   ....[88]....
        /*088c*/ 	.word	0xffffffff


	//   ....[89]....
        /*0890*/ 	.word	0xffffffff


	//   ....[90]....
        /*0894*/ 	.word	0xffffffff


	//   ....[91]....
        /*0898*/ 	.word	0xffffffff


	//   ....[92]....
        /*089c*/ 	.word	0xffffffff


	//   ....[93]....
        /*08a0*/ 	.word	0xffffffff


	//   ....[94]....
        /*08a4*/ 	.word	0xffffffff


	//   ....[95]....
        /*08a8*/ 	.word	0xffffffff


	//   ....[96]....
        /*08ac*/ 	.word	0xffffffff


	//   ....[97]....
        /*08b0*/ 	.word	0xffffffff


	//   ....[98]....
        /*08b4*/ 	.word	0xffffffff


	//   ....[99]....
        /*08b8*/ 	.word	0xffffffff


	//   ....[100]....
        /*08bc*/ 	.word	0xffffffff


	//   ....[101]....
        /*08c0*/ 	.word	0xffffffff


	//   ....[102]....
        /*08c4*/ 	.word	0xffffffff


	//   ....[103]....
        /*08c8*/ 	.word	0xffffffff


	//   ....[104]....
        /*08cc*/ 	.word	0xffffffff


	//   ....[105]....
        /*08d0*/ 	.word	0xffffffff


	//   ....[106]....
        /*08d4*/ 	.word	0xffffffff


	//   ....[107]....
        /*08d8*/ 	.word	0xffffffff


	//   ....[108]....
        /*08dc*/ 	.word	0xffffffff


	//   ....[109]....
        /*08e0*/ 	.word	0xffffffff


	//   ....[110]....
        /*08e4*/ 	.word	0xffffffff


	//   ....[111]....
        /*08e8*/ 	.word	0xffffffff


	//   ....[112]....
        /*08ec*/ 	.word	0xffffffff


	//   ....[113]....
        /*08f0*/ 	.word	0xffffffff


	//   ....[114]....
        /*08f4*/ 	.word	0xffffffff


	//   ....[115]....
        /*08f8*/ 	.word	0xffffffff


	//   ....[116]....
        /*08fc*/ 	.word	0xffffffff


	//   ....[117]....
        /*0900*/ 	.word	0xffffffff


	//   ....[118]....
        /*0904*/ 	.word	0xffffffff


	//   ....[119]....
        /*0908*/ 	.word	0xffffffff


	//   ....[120]....
        /*090c*/ 	.word	0xffffffff


	//   ....[121]....
        /*0910*/ 	.word	0xffffffff


	//   ....[122]....
        /*0914*/ 	.word	0xffffffff


	//   ....[123]....
        /*0918*/ 	.word	0xffffffff


	//   ....[124]....
        /*091c*/ 	.word	0xffffffff


	//   ....[125]....
        /*0920*/ 	.word	0xffffffff


	//   ....[126]....
        /*0924*/ 	.word	0xffffffff


	//   ....[127]....
        /*0928*/ 	.word	0xffffffff


	//   ....[128]....
        /*092c*/ 	.word	0xffffffff


	//   ....[129]....
        /*0930*/ 	.word	0xffffffff


	//   ....[130]....
        /*0934*/ 	.word	0xffffffff


	//   ....[131]....
        /*0938*/ 	.word	0xffffffff


	//   ....[132]....
        /*093c*/ 	.word	0xffffffff


	//   ....[133]....
        /*0940*/ 	.word	0xffffffff


	//   ....[134]....
        /*0944*/ 	.word	0xffffffff


	//   ....[135]....
        /*0948*/ 	.word	0xffffffff


	//   ....[136]....
        /*094c*/ 	.word	0xffffffff


	//   ....[137]....
        /*0950*/ 	.word	0xffffffff


	//   ....[138]....
        /*0954*/ 	.word	0xffffffff


	//   ....[139]....
        /*0958*/ 	.word	0xffffffff


	//   ....[140]....
        /*095c*/ 	.word	0xffffffff


	//   ....[141]....
        /*0960*/ 	.word	0xffffffff


	//   ....[142]....
        /*0964*/ 	.word	0xffffffff


	//   ....[143]....
        /*0968*/ 	.word	0xffffffff


	//   ....[144]....
        /*096c*/ 	.word	0xffffffff


	//   ....[145]....
        /*0970*/ 	.word	0xffffffff


	//   ....[146]....
        /*0974*/ 	.word	0xffffffff


	//   ....[147]....
        /*0978*/ 	.word	0xffffffff


	//   ....[148]....
        /*097c*/ 	.word	0xffffffff


	//   ....[149]....
        /*0980*/ 	.word	0xffffffff


	//   ....[150]....
        /*0984*/ 	.word	0xffffffff


	//   ....[151]....
        /*0988*/ 	.word	0xffffffff


	//   ....[152]....
        /*098c*/ 	.word	0xffffffff


	//   ....[153]....
        /*0990*/ 	.word	0xffffffff


	//   ....[154]....
        /*0994*/ 	.word	0xffffffff


	//   ....[155]....
        /*0998*/ 	.word	0xffffffff


	//   ....[156]....
        /*099c*/ 	.word	0xffffffff


	//   ....[157]....
        /*09a0*/ 	.word	0xffffffff


	//   ....[158]....
        /*09a4*/ 	.word	0xffffffff


	//   ....[159]....
        /*09a8*/ 	.word	0xffffffff


	//   ....[160]....
        /*09ac*/ 	.word	0xffffffff


	//   ....[161]....
        /*09b0*/ 	.word	0xffffffff


	//   ....[162]....
        /*09b4*/ 	.word	0xffffffff


	//   ....[163]....
        /*09b8*/ 	.word	0xffffffff


	//   ....[164]....
        /*09bc*/ 	.word	0xffffffff


	//   ....[165]....
        /*09c0*/ 	.word	0xffffffff


	//   ....[166]....
        /*09c4*/ 	.word	0xffffffff


	//   ....[167]....
        /*09c8*/ 	.word	0xffffffff


	//   ....[168]....
        /*09cc*/ 	.word	0xffffffff


	//   ....[169]....
        /*09d0*/ 	.word	0xffffffff


	//   ....[170]....
        /*09d4*/ 	.word	0xffffffff


	//   ....[171]....
        /*09d8*/ 	.word	0xffffffff


	//   ....[172]....
        /*09dc*/ 	.word	0xffffffff


	//   ....[173]....
        /*09e0*/ 	.word	0xffffffff


	//   ....[174]....
        /*09e4*/ 	.word	0xffffffff


	//   ....[175]....
        /*09e8*/ 	.word	0xffffffff


	//   ....[176]....
        /*09ec*/ 	.word	0xffffffff


	//   ....[177]....
        /*09f0*/ 	.word	0xffffffff


	//   ....[178]....
        /*09f4*/ 	.word	0xffffffff


	//   ....[179]....
        /*09f8*/ 	.word	0xffffffff


	//   ....[180]....
        /*09fc*/ 	.word	0xffffffff


	//   ....[181]....
        /*0a00*/ 	.word	0xffffffff


	//   ....[182]....
        /*0a04*/ 	.word	0xffffffff


	//   ....[183]....
        /*0a08*/ 	.word	0xffffffff


	//   ....[184]....
        /*0a0c*/ 	.word	0xffffffff


	//   ....[185]....
        /*0a10*/ 	.word	0xffffffff


	//   ....[186]....
        /*0a14*/ 	.word	0xffffffff


	//   ....[187]....
        /*0a18*/ 	.word	0xffffffff


	//   ....[188]....
        /*0a1c*/ 	.word	0xffffffff


	//   ....[189]....
        /*0a20*/ 	.word	0xffffffff


	//   ....[190]....
        /*0a24*/ 	.word	0xffffffff


	//   ....[191]....
        /*0a28*/ 	.word	0xffffffff


	//   ....[192]....
        /*0a2c*/ 	.word	0xffffffff


	//   ....[193]....
        /*0a30*/ 	.word	0xffffffff


	//   ....[194]....
        /*0a34*/ 	.word	0xffffffff


	//   ....[195]....
        /*0a38*/ 	.word	0xffffffff


	//   ....[196]....
        /*0a3c*/ 	.word	0xffffffff


	//   ....[197]....
        /*0a40*/ 	.word	0xffffffff


	//   ....[198]....
        /*0a44*/ 	.word	0xffffffff


	//   ....[199]....
        /*0a48*/ 	.word	0xffffffff


	//   ....[200]....
        /*0a4c*/ 	.word	0xffffffff


	//   ....[201]....
        /*0a50*/ 	.word	0xffffffff


	//   ....[202]....
        /*0a54*/ 	.word	0xffffffff


	//   ....[203]....
        /*0a58*/ 	.word	0xffffffff


	//   ....[204]....
        /*0a5c*/ 	.word	0xffffffff


	//   ....[205]....
        /*0a60*/ 	.word	0xffffffff


	//   ....[206]....
        /*0a64*/ 	.word	0xffffffff


	//   ....[207]....
        /*0a68*/ 	.word	0xffffffff


	//   ....[208]....
        /*0a6c*/ 	.word	0xffffffff


	//   ....[209]....
        /*0a70*/ 	.word	0xffffffff


	//   ....[210]....
        /*0a74*/ 	.word	0xffffffff


	//   ....[211]....
        /*0a78*/ 	.word	0xffffffff


	//   ....[212]....
        /*0a7c*/ 	.word	0xffffffff


	//   ....[213]....
        /*0a80*/ 	.word	0xffffffff


	//   ....[214]....
        /*0a84*/ 	.word	0xffffffff


	//   ....[215]....
        /*0a88*/ 	.word	0xffffffff


	//   ....[216]....
        /*0a8c*/ 	.word	0xffffffff


	//   ....[217]....
        /*0a90*/ 	.word	0xffffffff


	//   ....[218]....
        /*0a94*/ 	.word	0xffffffff


	//   ....[219]....
        /*0a98*/ 	.word	0xffffffff


	//   ....[220]....
        /*0a9c*/ 	.word	0xffffffff


	//   ....[221]....
        /*0aa0*/ 	.word	0xffffffff


	//   ....[222]....
        /*0aa4*/ 	.word	0xffffffff


	//   ....[223]....
        /*0aa8*/ 	.word	0xffffffff


	//   ....[224]....
        /*0aac*/ 	.word	0xffffffff


	//   ....[225]....
        /*0ab0*/ 	.word	0xffffffff


	//   ....[226]....
        /*0ab4*/ 	.word	0xffffffff


	//   ....[227]....
        /*0ab8*/ 	.word	0xffffffff


	//   ....[228]....
        /*0abc*/ 	.word	0xffffffff


	//   ....[229]....
        /*0ac0*/ 	.word	0xffffffff


	//   ....[230]....
        /*0ac4*/ 	.word	0xffffffff


	//   ....[231]....
        /*0ac8*/ 	.word	0xffffffff


	//   ....[232]....
        /*0acc*/ 	.word	0xffffffff


	//   ....[233]....
        /*0ad0*/ 	.word	0xffffffff


	//   ....[234]....
        /*0ad4*/ 	.word	0xffffffff


	//   ....[235]....
        /*0ad8*/ 	.word	0xffffffff


	//   ....[236]....
        /*0adc*/ 	.word	0xffffffff


	//   ....[237]....
        /*0ae0*/ 	.word	0xffffffff


	//   ....[238]....
        /*0ae4*/ 	.word	0xffffffff


	//   ....[239]....
        /*0ae8*/ 	.word	0xffffffff


	//   ....[240]....
        /*0aec*/ 	.word	0xffffffff


	//   ....[241]....
        /*0af0*/ 	.word	0xffffffff


	//   ....[242]....
        /*0af4*/ 	.word	0xffffffff


	//   ....[243]....
        /*0af8*/ 	.word	0xffffffff


	//   ....[244]....
        /*0afc*/ 	.word	0xffffffff


	//   ....[245]....
        /*0b00*/ 	.word	0xffffffff


	//   ....[246]....
        /*0b04*/ 	.word	0xffffffff


	//   ....[247]....
        /*0b08*/ 	.word	0xffffffff


	//   ....[248]....
        /*0b0c*/ 	.word	0xffffffff


	//   ....[249]....
        /*0b10*/ 	.word	0xffffffff


	//   ....[250]....
        /*0b14*/ 	.word	0xffffffff


	//   ....[251]....
        /*0b18*/ 	.word	0xffffffff


	//   ....[252]....
        /*0b1c*/ 	.word	0xffffffff


	//   ....[253]....
        /*0b20*/ 	.word	0xffffffff


	//   ....[254]....
        /*0b24*/ 	.word	0xffffffff


	//   ....[255]....
        /*0b28*/ 	.word	0xffffffff


	//   ....[0]....
        /*0b2c*/ 	.word	0xffffffff


	//   ....[1]....
        /*0b30*/ 	.word	0xffffffff


	//   ....[2]....
        /*0b34*/ 	.word	0xffffffff


	//   ....[3]....
        /*0b38*/ 	.word	0xffffffff


	//   ....[4]....
        /*0b3c*/ 	.word	0xffffffff


	//   ....[5]....
        /*0b40*/ 	.word	0xffffffff


	//   ....[6]....
        /*0b44*/ 	.word	0xffffffff


	//   ....[7]....
        /*0b48*/ 	.word	0xffffffff


	//   ....[8]....
        /*0b4c*/ 	.word	0xffffffff


	//   ....[9]....
        /*0b50*/ 	.word	0xffffffff


	//   ....[10]....
        /*0b54*/ 	.word	0xffffffff


	//   ....[11]....
        /*0b58*/ 	.word	0xffffffff


	//   ....[12]....
        /*0b5c*/ 	.word	0xffffffff


	//   ....[13]....
        /*0b60*/ 	.word	0xffffffff


	//   ....[14]....
        /*0b64*/ 	.word	0xffffffff


	//   ....[15]....
        /*0b68*/ 	.word	0xffffffff


	//   ....[16]....
        /*0b6c*/ 	.word	0xffffffff


	//   ....[17]....
        /*0b70*/ 	.word	0xffffffff


	//   ....[18]....
        /*0b74*/ 	.word	0xffffffff


	//   ....[19]....
        /*0b78*/ 	.word	0xffffffff


	//   ....[20]....
        /*0b7c*/ 	.word	0xffffffff


	//----- nvinfo : EIATTR_COOP_GROUP_INSTR_OFFSETS
	.align		4
.L_330:
        /*0b80*/ 	.byte	0x04, 0x28
        /*0b82*/ 	.short	(.L_332 - .L_331)


	//   ....[0]....
.L_331:
        /*0b84*/ 	.word	0x00000060


	//   ....[1]....
        /*0b88*/ 	.word	0x00000260


	//   ....[2]....
        /*0b8c*/ 	.word	0x00000290


	//   ....[3]....
        /*0b90*/ 	.word	0x000002c0


	//   ....[4]....
        /*0b94*/ 	.word	0x000002f0


	//   ....[5]....
        /*0b98*/ 	.word	0x00000320


	//   ....[6]....
        /*0b9c*/ 	.word	0x00000350


	//   ....[7]....
        /*0ba0*/ 	.word	0x000004c0


	//   ....[8]....
        /*0ba4*/ 	.word	0x00000500


	//   ....[9]....
        /*0ba8*/ 	.word	0x00000530


	//   ....[10]....
        /*0bac*/ 	.word	0x00000560


	//   ....[11]....
        /*0bb0*/ 	.word	0x00000590


	//   ....[12]....
        /*0bb4*/ 	.word	0x000005c0


	//   ....[13]....
        /*0bb8*/ 	.word	0x00000650


	//   ....[14]....
        /*0bbc*/ 	.word	0x00000690


	//   ....[15]....
        /*0bc0*/ 	.word	0x000006b0


	//   ....[16]....
        /*0bc4*/ 	.word	0x00000710


	//   ....[17]....
        /*0bc8*/ 	.word	0x00003fc0


	//   ....[18]....
        /*0bcc*/ 	.word	0x00003fd0


	//   ....[19]....
        /*0bd0*/ 	.word	0x00005b60


	//   ....[20]....
        /*0bd4*/ 	.word	0x00005b70


	//   ....[21]....
        /*0bd8*/ 	.word	0x000074f0


	//   ....[22]....
        /*0bdc*/ 	.word	0x00007510


	//   ....[23]....
        /*0be0*/ 	.word	0x00007a80


	//   ....[24]....
        /*0be4*/ 	.word	0x00007aa0


	//   ....[25]....
        /*0be8*/ 	.word	0x00008cc0


	//   ....[26]....
        /*0bec*/ 	.word	0x00008ce0


	//   ....[27]....
        /*0bf0*/ 	.word	0x00008e30


	//   ....[28]....
        /*0bf4*/ 	.word	0x00008e40


	//   ....[29]....
        /*0bf8*/ 	.word	0x00008f90


	//   ....[30]....
        /*0bfc*/ 	.word	0x00008fb0


	//   ....[31]....
        /*0c00*/ 	.word	0x00009100


	//   ....[32]....
        /*0c04*/ 	.word	0x00009110


	//   ....[33]....
        /*0c08*/ 	.word	0x00009700


	//   ....[34]....
        /*0c0c*/ 	.word	0x00009710


	//   ....[35]....
        /*0c10*/ 	.word	0x00009730


	//   ....[36]....
        /*0c14*/ 	.word	0x00009750


	//   ....[37]....
        /*0c18*/ 	.word	0x00009b20


	//   ....[38]....
        /*0c1c*/ 	.word	0x00009b30


	//   ....[39]....
        /*0c20*/ 	.word	0x00009b70


	//   ....[40]....
        /*0c24*/ 	.word	0x00009bb0


	//   ....[41]....
        /*0c28*/ 	.word	0x0000acd0


	//   ....[42]....
        /*0c2c*/ 	.word	0x0000acf0


	//   ....[43]....
        /*0c30*/ 	.word	0x0000ade0


	//   ....[44]....
        /*0c34*/ 	.word	0x0000ae50


	//   ....[45]....
        /*0c38*/ 	.word	0x0000b230


	//   ....[46]....
        /*0c3c*/ 	.word	0x0000b6f0


	//   ....[47]....
        /*0c40*/ 	.word	0x0000bda0


	//   ....[48]....
        /*0c44*/ 	.word	0x0000bdd0


	//   ....[49]....
        /*0c48*/ 	.word	0x0000bde0


	//   ....[50]....
        /*0c4c*/ 	.word	0x0000be10


	//   ....[51]....
        /*0c50*/ 	.word	0x0000d2b0


	//   ....[52]....
        /*0c54*/ 	.word	0x0000d2d0


	//   ....[53]....
        /*0c58*/ 	.word	0x0000d400


	//   ....[54]....
        /*0c5c*/ 	.word	0x0000d420


	//   ....[55]....
        /*0c60*/ 	.word	0x0000e500


	//   ....[56]....
        /*0c64*/ 	.word	0x0000e520


	//   ....[57]....
        /*0c68*/ 	.word	0x0000e650


	//   ....[58]....
        /*0c6c*/ 	.word	0x0000e670


	//   ....[59]....
        /*0c70*/ 	.word	0x0000e8d0


	//   ....[60]....
        /*0c74*/ 	.word	0x0000ede0


	//   ....[61]....
        /*0c78*/ 	.word	0x0000f4e0


	//   ....[62]....
        /*0c7c*/ 	.word	0x0000f510


	//   ....[63]....
        /*0c80*/ 	.word	0x0000f530


	//   ....[64]....
        /*0c84*/ 	.word	0x0000f550


	//   ....[65]....
        /*0c88*/ 	.word	0x00011140


	//   ....[66]....
        /*0c8c*/ 	.word	0x00011160


	//   ....[67]....
        /*0c90*/ 	.word	0x00011290


	//   ....[68]....
        /*0c94*/ 	.word	0x000112b0


	//   ....[69]....
        /*0c98*/ 	.word	0x00012390


	//   ....[70]....
        /*0c9c*/ 	.word	0x000123b0


	//   ....[71]....
        /*0ca0*/ 	.word	0x000124e0


	//   ....[72]....
        /*0ca4*/ 	.word	0x00012500


	//   ....[73]....
        /*0ca8*/ 	.word	0x00012890


	//   ....[74]....
        /*0cac*/ 	.word	0x000128c0


	//   ....[75]....
        /*0cb0*/ 	.word	0x000128e0


	//   ....[76]....
        /*0cb4*/ 	.word	0x00012900


	//   ....[77]....
        /*0cb8*/ 	.word	0x00014200


	//   ....[78]....
        /*0cbc*/ 	.word	0x00014210


	//   ....[79]....
        /*0cc0*/ 	.word	0x00014270


	//   ....[80]....
        /*0cc4*/ 	.word	0x000142a0


	//   ....[81]....
        /*0cc8*/ 	.word	0x00015320


	//   ....[82]....
        /*0ccc*/ 	.word	0x00015340


	//   ....[83]....
        /*0cd0*/ 	.word	0x000153e0


	//   ....[84]....
        /*0cd4*/ 	.word	0x00015400


	//   ....[85]....
        /*0cd8*/ 	.word	0x000155b0


	//   ....[86]....
        /*0cdc*/ 	.word	0x00015ae0


	//   ....[87]....
        /*0ce0*/ 	.word	0x000161e0


	//   ....[88]....
        /*0ce4*/ 	.word	0x00016210


	//   ....[89]....
        /*0ce8*/ 	.word	0x00016230


	//   ....[90]....
        /*0cec*/ 	.word	0x00016250


	//   ....[91]....
        /*0cf0*/ 	.word	0x000179f0


	//   ....[92]....
        /*0cf4*/ 	.word	0x00017a20


	//   ....[93]....
        /*0cf8*/ 	.word	0x00017a30


	//   ....[94]....
        /*0cfc*/ 	.word	0x00017a60


	//   ....[95]....
        /*0d00*/ 	.word	0x00018eb0


	//   ....[96]....
        /*0d04*/ 	.word	0x00018ec0


	//   ....[97]....
        /*0d08*/ 	.word	0x00018ee0


	//   ....[98]....
        /*0d0c*/ 	.word	0x00018ef0


	//   ....[99]....
        /*0d10*/ 	.word	0x000192b0


	//   ....[100]....
        /*0d14*/ 	.word	0x000192d0


	//   ....[101]....
        /*0d18*/ 	.word	0x00019420


	//   ....[102]....
        /*0d1c*/ 	.word	0x00019430


	//   ....[103]....
        /*0d20*/ 	.word	0x00019580


	//   ....[104]....
        /*0d24*/ 	.word	0x000195a0


	//   ....[105]....
        /*0d28*/ 	.word	0x000196f0


	//   ....[106]....
        /*0d2c*/ 	.word	0x00019700


	//   ....[107]....
        /*0d30*/ 	.word	0x00019a50


	//   ....[108]....
        /*0d34*/ 	.word	0x00019a70


	//   ....[109]....
        /*0d38*/ 	.word	0x0001a440


	//   ....[110]....
        /*0d3c*/ 	.word	0x0001a450


	//   ....[111]....
        /*0d40*/ 	.word	0x0001b5b0


	//   ....[112]....
        /*0d44*/ 	.word	0x0001b5d0


	//   ....[113]....
        /*0d48*/ 	.word	0x0001b720


	//   ....[114]....
        /*0d4c*/ 	.word	0x0001b730


	//   ....[115]....
        /*0d50*/ 	.word	0x0001b880


	//   ....[116]....
        /*0d54*/ 	.word	0x0001b8a0


	//   ....[117]....
        /*0d58*/ 	.word	0x0001b9f0


	//   ....[118]....
        /*0d5c*/ 	.word	0x0001ba00


	//   ....[119]....
        /*0d60*/ 	.word	0x0001bc20


	//   ....[120]....
        /*0d64*/ 	.word	0x0001bc40


	//   ....[121]....
        /*0d68*/ 	.word	0x0001bd60


	//   ....[122]....
        /*0d6c*/ 	.word	0x0001bda0


	//   ....[123]....
        /*0d70*/ 	.word	0x0001bdd0


	//   ....[124]....
        /*0d74*/ 	.word	0x0001be00


	//   ....[125]....
        /*0d78*/ 	.word	0x0001be30


	//   ....[126]....
        /*0d7c*/ 	.word	0x0001be60


	//   ....[127]....
        /*0d80*/ 	.word	0x0001bfc0


	//   ....[128]....
        /*0d84*/ 	.word	0x0001c000


	//   ....[129]....
        /*0d88*/ 	.word	0x0001c030


	//   ....[130]....
        /*0d8c*/ 	.word	0x0001c060


	//   ....[131]....
        /*0d90*/ 	.word	0x0001c090


	//   ....[132]....
        /*0d94*/ 	.word	0x0001c0c0


	//   ....[133]....
        /*0d98*/ 	.word	0x0001c150


	//   ....[134]....
        /*0d9c*/ 	.word	0x0001c190


	//   ....[135]....
        /*0da0*/ 	.word	0x0001c1a0


	//   ....[136]....
        /*0da4*/ 	.word	0x0001c200


	//   ....[137]....
        /*0da8*/ 	.word	0x0001cbf0


	//   ....[138]....
        /*0dac*/ 	.word	0x0001cc50


	//   ....[139]....
        /*0db0*/ 	.word	0x0001cca0


	//   ....[140]....
        /*0db4*/ 	.word	0x0001ccf0


	//   ....[141]....
        /*0db8*/ 	.word	0x0001cd40


	//   ....[142]....
        /*0dbc*/ 	.word	0x0001cdc0


	//   ....[143]....
        /*0dc0*/ 	.word	0x0001ce10


	//   ....[144]....
        /*0dc4*/ 	.word	0x0001ce90


	//   ....[145]....
        /*0dc8*/ 	.word	0x0001cf10


	//   ....[146]....
        /*0dcc*/ 	.word	0x0001cf90


	//   ....[147]....
        /*0dd0*/ 	.word	0x0001d010


	//   ....[148]....
        /*0dd4*/ 	.word	0x0001d090


	//   ....[149]....
        /*0dd8*/ 	.word	0x0001d110


	//   ....[150]....
        /*0ddc*/ 	.word	0x0001d180


	//   ....[151]....
        /*0de0*/ 	.word	0x0001d200


	//   ....[152]....
        /*0de4*/ 	.word	0x0001d280


	//   ....[153]....
        /*0de8*/ 	.word	0x0001d300


	//   ....[154]....
        /*0dec*/ 	.word	0x0001d370


	//   ....[155]....
        /*0df0*/ 	.word	0x0001d3f0


	//   ....[156]....
        /*0df4*/ 	.word	0x0001d470


	//   ....[157]....
        /*0df8*/ 	.word	0x0001d4f0


	//   ....[158]....
        /*0dfc*/ 	.word	0x0001d6c0


	//   ....[159]....
        /*0e00*/ 	.word	0x0001d730


	//   ....[160]....
        /*0e04*/ 	.word	0x0001d7a0


	//   ....[161]....
        /*0e08*/ 	.word	0x0001d810


	//   ....[162]....
        /*0e0c*/ 	.word	0x0001d870


	//   ....[163]....
        /*0e10*/ 	.word	0x0001d8c0


	//   ....[164]....
        /*0e14*/ 	.word	0x0001d910


	//   ....[165]....
        /*0e18*/ 	.word	0x0001d960


	//   ....[166]....
        /*0e1c*/ 	.word	0x0001d9e0


	//   ....[167]....
        /*0e20*/ 	.word	0x0001da60


	//   ....[168]....
        /*0e24*/ 	.word	0x0001dc20


	//   ....[169]....
        /*0e28*/ 	.word	0x0001dc90


	//   ....[170]....
        /*0e2c*/ 	.word	0x0001dd10


	//   ....[171]....
        /*0e30*/ 	.word	0x0001dd90


	//   ....[172]....
        /*0e34*/ 	.word	0x0001df50


	//   ....[173]....
        /*0e38*/ 	.word	0x0001dfc0


	//   ....[174]....
        /*0e3c*/ 	.word	0x0001e040


	//   ....[175]....
        /*0e40*/ 	.word	0x0001e0c0


	//   ....[176]....
        /*0e44*/ 	.word	0x0001e110


	//   ....[177]....
        /*0e48*/ 	.word	0x0001e150


	//   ....[178]....
        /*0e4c*/ 	.word	0x0001e1a0


	//   ....[179]....
        /*0e50*/ 	.word	0x0001e1e0


	//   ....[180]....
        /*0e54*/ 	.word	0x0001e250


	//   ....[181]....
        /*0e58*/ 	.word	0x0001e2d0


	//   ....[182]....
        /*0e5c*/ 	.word	0x0001e490


	//   ....[183]....
        /*0e60*/ 	.word	0x0001e500


	//   ....[184]....
        /*0e64*/ 	.word	0x0001e580


	//   ....[185]....
        /*0e68*/ 	.word	0x0001e600


	//   ....[186]....
        /*0e6c*/ 	.word	0x0001e7c0


	//   ....[187]....
        /*0e70*/ 	.word	0x0001e830


	//   ....[188]....
        /*0e74*/ 	.word	0x0001e880


	//   ....[189]....
        /*0e78*/ 	.word	0x0001e8c0


	//   ....[190]....
        /*0e7c*/ 	.word	0x0001e910


	//   ....[191]....
        /*0e80*/ 	.word	0x0001e950


	//   ....[192]....
        /*0e84*/ 	.word	0x0001e9b0


	//   ....[193]....
        /*0e88*/ 	.word	0x0001ea30


	//   ....[194]....
        /*0e8c*/ 	.word	0x0001eab0


	//   ....[195]....
        /*0e90*/ 	.word	0x0001ebd0


	//   ....[196]....
        /*0e94*/ 	.word	0x0001ec40


	//   ....[197]....
        /*0e98*/ 	.word	0x0001ecc0


	//   ....[198]....
        /*0e9c*/ 	.word	0x0001ed40


	//   ....[199]....
        /*0ea0*/ 	.word	0x0001ed90


	//   ....[200]....
        /*0ea4*/ 	.word	0x0001edd0


	//   ....[201]....
        /*0ea8*/ 	.word	0x0001ee20


	//   ....[202]....
        /*0eac*/ 	.word	0x0001ee60


	//   ....[203]....
        /*0eb0*/ 	.word	0x0001eeb0


	//   ....[204]....
        /*0eb4*/ 	.word	0x0001ef10


	//   ....[205]....
        /*0eb8*/ 	.word	0x0001ef60


	//   ....[206]....
        /*0ebc*/ 	.word	0x0001efb0


	//   ....[207]....
        /*0ec0*/ 	.word	0x0001f030


	//   ....[208]....
        /*0ec4*/ 	.word	0x0001f0b0


	//   ....[209]....
        /*0ec8*/ 	.word	0x0001f130


	//   ....[210]....
        /*0ecc*/ 	.word	0x0001f1a0


	//   ....[211]....
        /*0ed0*/ 	.word	0x0001f220


	//   ....[212]....
        /*0ed4*/ 	.word	0x0001f2a0


	//   ....[213]....
        /*0ed8*/ 	.word	0x0001f320


	//   ....[214]....
        /*0edc*/ 	.word	0x0001f390


	//   ....[215]....
        /*0ee0*/ 	.word	0x0001f410


	//   ....[216]....
        /*0ee4*/ 	.word	0x0001f490


	//   ....[217]....
        /*0ee8*/ 	.word	0x0001f510


	//   ....[218]....
        /*0eec*/ 	.word	0x0001f580


	//   ....[219]....
        /*0ef0*/ 	.word	0x0001f600


	//   ....[220]....
        /*0ef4*/ 	.word	0x0001f680


	//   ....[221]....
        /*0ef8*/ 	.word	0x0001f700


	//   ....[222]....
        /*0efc*/ 	.word	0x0001f770


	//   ....[223]....
        /*0f00*/ 	.word	0x0001f7f0


	//   ....[224]....
        /*0f04*/ 	.word	0x0001f870


	//   ....[225]....
        /*0f08*/ 	.word	0x0001f8f0


	//   ....[226]....
        /*0f0c*/ 	.word	0x0001f960


	//   ....[227]....
        /*0f10*/ 	.word	0x0001f9e0


	//   ....[228]....
        /*0f14*/ 	.word	0x0001fa60


	//   ....[229]....
        /*0f18*/ 	.word	0x0001fab0


	//   ....[230]....
        /*0f1c*/ 	.word	0x0001faf0


	//   ....[231]....
        /*0f20*/ 	.word	0x0001fb40


	//   ....[232]....
        /*0f24*/ 	.word	0x0001fb90


	//   ....[233]....
        /*0f28*/ 	.word	0x0001fbe0


	//   ....[234]....
        /*0f2c*/ 	.word	0x0001fc60


	//   ....[235]....
        /*0f30*/ 	.word	0x0001fcb0


	//   ....[236]....
        /*0f34*/ 	.word	0x0001fd00


	//   ....[237]....
        /*0f38*/ 	.word	0x0001fd50


	//   ....[238]....
        /*0f3c*/ 	.word	0x0001fda0


	//   ....[239]....
        /*0f40*/ 	.word	0x0001fdf0


	//   ....[240]....
        /*0f44*/ 	.word	0x0001fe70


	//   ....[241]....
        /*0f48*/ 	.word	0x0001fec0


	//   ....[242]....
        /*0f4c*/ 	.word	0x0001ff40


	//   ....[243]....
        /*0f50*/ 	.word	0x0001ffb0


	//   ....[244]....
        /*0f54*/ 	.word	0x00020030


	//   ....[245]....
        /*0f58*/ 	.word	0x000204a0


	//   ....[246]....
        /*0f5c*/ 	.word	0x000204c0


	//   ....[247]....
        /*0f60*/ 	.word	0x000204e0


	//   ....[248]....
        /*0f64*/ 	.word	0x000204f0


	//   ....[249]....
        /*0f68*/ 	.word	0x00020ca0


	//   ....[250]....
        /*0f6c*/ 	.word	0x00020cb0


	//   ....[251]....
        /*0f70*/ 	.word	0x00020cc0


	//   ....[252]....
        /*0f74*/ 	.word	0x00020cd0


	//   ....[253]....
        /*0f78*/ 	.word	0x00024010


	//   ....[254]....
        /*0f7c*/ 	.word	0x00024030


	//   ....[255]....
        /*0f80*/ 	.word	0x00024050


	//   ....[0]....
        /*0f84*/ 	.word	0x00024060


	//   ....[1]....
        /*0f88*/ 	.word	0x00024640


	//   ....[2]....
        /*0f8c*/ 	.word	0x00024650


	//   ....[3]....
        /*0f90*/ 	.word	0x00024660


	//   ....[4]....
        /*0f94*/ 	.word	0x00024670


	//   ....[5]....
        /*0f98*/ 	.word	0x00027af0


	//   ....[6]....
        /*0f9c*/ 	.word	0x00027b70


	//   ....[7]....
        /*0fa0*/ 	.word	0x00027bf0


	//   ....[8]....
        /*0fa4*/ 	.word	0x00027c60


	//   ....[9]....
        /*0fa8*/ 	.word	0x00027ce0


	//   ....[10]....
        /*0fac*/ 	.word	0x00027d50


	//   ....[11]....
        /*0fb0*/ 	.word	0x00027dc0


	//   ....[12]....
        /*0fb4*/ 	.word	0x00027e30


	//   ....[13]....
        /*0fb8*/ 	.word	0x00027eb0


	//   ....[14]....
        /*0fbc*/ 	.word	0x00027f30


	//   ....[15]....
        /*0fc0*/ 	.word	0x00027fb0


	//   ....[16]....
        /*0fc4*/ 	.word	0x00028020


	//   ....[17]....
        /*0fc8*/ 	.word	0x000280a0


	//   ....[18]....
        /*0fcc*/ 	.word	0x00028110


	//   ....[19]....
        /*0fd0*/ 	.word	0x00028190


	//   ....[20]....
        /*0fd4*/ 	.word	0x00028200


	//----- nvinfo : EIATTR_EXIT_INSTR_OFFSETS
	.align		4
.L_332:
        /*0fd8*/ 	.byte	0x04, 0x1c
        /*0fda*/ 	.short	(.L_334 - .L_333)


	//   ....[0]....
.L_333:
        /*0fdc*/ 	.word	0x00001100


	//   ....[1]....
        /*0fe0*/ 	.word	0x0001cbb0


	//----- nvinfo : EIATTR_MAX_THREADS
	.align		4
.L_334:
        /*0fe4*/ 	.byte	0x04, 0x05
        /*0fe6*/ 	.short	(.L_336 - .L_335)
.L_335:
        /*0fe8*/ 	.word	0x00000100
        /*0fec*/ 	.word	0x00000001
        /*0ff0*/ 	.word	0x00000001


	//----- nvinfo : EIATTR_CRS_STACK_SIZE
	.align		4
.L_336:
        /*0ff4*/ 	.byte	0x04, 0x1e
        /*0ff6*/ 	.short	(.L_338 - .L_337)
.L_337:
        /*0ff8*/ 	.word	0x00000000
.L_338:


//--------------------- .nv.info._ZN7cutlass13device_kernelIN5flash19enable_sm80_to_sm89INS1_16FlashAttnFwdSm80INS1_25CollectiveMainloopFwdSm80ILi8ELi1ELb0EN4cute5tupleIJNS5_1CILi128EEENS7_ILi64EEENS7_ILi192EEEEEELi192ENS_10bfloat16_tEfNS_4arch4Sm80ELb1ELb0ELb1ELb0ELb1ELb0ELb1ELb1EEENS1_21CollectiveEpilogueFwdINS6_IJS8_SA_S9_EEENS6_IJNS7_ILi1EEESI_SI_EEESC_SE_Li256ELb0ELb1ELb1ELb0EEENS1_30DynamicPersistentTileSchedulerILi256ELi256ELb1ELb1ELb0EEEEEEEEEvNT_6ParamsE --------------------------
	.section	.nv.info._ZN7cutlass13device_kernelIN5flash19enable_sm80_to_sm89INS1_16FlashAttnFwdSm80INS1_25CollectiveMainloopFwdSm80ILi8ELi1ELb0EN4cute5tupleIJNS5_1CILi128EEENS7_ILi64EEENS7_ILi192EEEEEELi192ENS_10bfloat16_tEfNS_4arch4Sm80ELb1ELb0ELb1ELb0ELb1ELb0ELb1ELb1EEENS1_21CollectiveEpilogueFwdINS6_IJS8_SA_S9_EEENS6_IJNS7_ILi1EEESI_SI_EEESC_SE_Li256ELb0ELb1ELb1ELb0EEENS1_30DynamicPersistentTileSchedulerILi256ELi256ELb1ELb1ELb0EEEEEEEEEvNT_6ParamsE,"",@"SHT_CUDA_INFO"
	.sectionflags	@""
	.align	4


	//----- nvinfo : EIATTR_CUDA_API_VERSION
	.align		4
        /*0000*/ 	.byte	0x04, 0x37
        /*0002*/ 	.short	(.L_340 - .L_339)
.L_339:
        /*0004*/ 	.word	0x00000082


	//----- nvinfo : EIATTR_SW2861232_WAR
	.align		4
.L_340:
        /*0008*/ 	.byte	0x01, 0x35
	.zero		2


	//----- nvinfo : EIATTR_PARAM_CBANK
	.align		4
        /*000c*/ 	.byte	0x04, 0x0a
        /*000e*/ 	.short	(.L_342 - .L_341)
	.align		4
.L_341:
        /*0010*/ 	.word	index@(.nv.constant0._ZN7cutlass13device_kernelIN5flash19enable_sm80_to_sm89INS1_16FlashAttnFwdSm80INS1_25CollectiveMainloopFwdSm80ILi8ELi1ELb0EN4cute5tupleIJNS5_1CILi128EEENS7_ILi64EEENS7_ILi192EEEEEELi192ENS_10bfloat16_tEfNS_4arch4Sm80ELb1ELb0ELb1ELb0ELb1ELb0ELb1ELb1EEENS1_21CollectiveEpilogueFwdINS6_IJS8_SA_S9_EEENS6_IJNS7_ILi1EEESI_SI_EEESC_SE_Li256ELb0ELb1ELb1ELb0EEENS1_30DynamicPersistentTileSchedulerILi256ELi256ELb1ELb1ELb0EEEEEEEEEvNT_6ParamsE)
        /*0014*/ 	.short	0x0160
        /*0016*/ 	.short	0x0428


	//----- nvinfo : EIATTR_CBANK_PARAM_SIZE
	.align		4
.L_342:
        /*0018*/ 	.byte	0x03, 0x19
        /*001a*/ 	.short	0x0428


	//----- nvinfo : EIATTR_KPARAM_INFO
	.align		4
        /*001c*/ 	.byte	0x04, 0x17
        /*001e*/ 	.short	(.L_344 - .L_343)
.L_343:
        /*0020*/ 	.word	0x00000000
        /*0024*/ 	.short	0x0000
        /*0026*/ 	.short	0x0000
        /*0028*/ 	.byte	0x00, 0xf0, 0xa1, 0x10


	//----- nvinfo : EIATTR_MAXREG_COUNT
	.align		4
.L_344:
        /*002c*/ 	.byte	0x03, 0x1b
        /*002e*/ 	.short	0x00ff


	//----- nvinfo : EIATTR_NUM_BARRIERS
	.align		4
        /*0030*/ 	.byte	0x02, 0x4c
        /*0032*/ 	.byte	0x06
	.zero		1


	//----- nvinfo : EIATTR_ANNOTATIONS
	.align		4
        /*0034*/ 	.byte	0x04, 0x55
        /*0036*/ 	.short	(.L_346 - .L_345)


	//   ....[0]....
.L_345:
        /*0038*/ 	.word	0x00000001
        /*003c*/ 	.byte	0x70, 0x00, 0x00, 0x00, 0x01, 0x00, 0x00, 0x00, 0xd0, 0x04, 0x00, 0x00, 0x01, 0x00, 0x00, 0x00
        /*004c*/ 	.byte	0xa0, 0x05, 0x00, 0x00, 0x01, 0x00, 0x00, 0x00, 0xb0, 0x37, 0x00, 0x00, 0x01, 0x00, 0x00, 0x00
        /*005c*/ 	.byte	0x00, 0xc2, 0x00, 0x00, 0x01, 0x00, 0x00, 0x00, 0x40, 0xc2, 0x00, 0x00, 0x01, 0x00, 0x00, 0x00
        /*006c*/ 	.byte	0xa0, 0xd8, 0x00, 0x00


	//----- nvinfo : EIATTR_MERCURY_ISA_VERSION
	.align		4
.L_346:
        /*0070*/ 	.byte	0x03, 0x5f
        /*0072*/ 	.short	0x0000


	//----- nvinfo : EIATTR_INT_WARP_WIDE_INSTR_OFFSETS
	.align		4
        /*0074*/ 	.byte	0x04, 0x31
        /*0076*/ 	.short	(.L_348 - .L_347)


	//   ....[0]....
.L_347:
        /*0078*/ 	.word	0x0000c030


	//   ....[1]....
        /*007c*/ 	.word	0x0000c0b0


	//----- nvinfo : EIATTR_COOP_GROUP_MASK_REGIDS
	.align		4
.L_348:
        /*0080*/ 	.byte	0x04, 0x29
        /*0082*/ 	.short	(.L_350 - .L_349)


	//   ....[0]....
.L_349:
        /*0084*/ 	.word	0xffffffff


	//   ....[1]....
        /*0088*/ 	.word	0xffffffff


	//   ....[2]....
        /*008c*/ 	.word	0xffffffff


	//   ....[3]....
        /*0090*/ 	.word	0xffffffff


	//   ....[4]....
        /*0094*/ 	.word	0xffffffff


	//   ....[5]....
        /*0098*/ 	.word	0xffffffff


	//   ....[6]....
        /*009c*/ 	.word	0xffffffff


	//   ....[7]....
        /*00a0*/ 	.word	0xffffffff


	//   ....[8]....
        /*00a4*/ 	.word	0xffffffff


	//   ....[9]....
        /*00a8*/ 	.word	0xffffffff


	//   ....[10]....
        /*00ac*/ 	.word	0xffffffff


	//   ....[11]....
        /*00b0*/ 	.word	0xffffffff


	//   ....[12]....
        /*00b4*/ 	.word	0xffffffff


	//   ....[13]....
        /*00b8*/ 	.word	0xffffffff


	//   ....[14]....
        /*00bc*/ 	.word	0xffffffff


	//   ....[15]....
        /*00c0*/ 	.word	0xffffffff


	//   ....[16]....
        /*00c4*/ 	.word	0xffffffff


	//   ....[17]....
        /*00c8*/ 	.word	0xffffffff


	//   ....[18]....
        /*00cc*/ 	.word	0xffffffff


	//   ....[19]....
        /*00d0*/ 	.word	0xffffffff


	//   ....[20]....
        /*00d4*/ 	.word	0xffffffff


	//   ....[21]....
        /*00d8*/ 	.word	0xffffffff


	//   ....[22]....
        /*00dc*/ 	.word	0xffffffff


	//   ....[23]....
        /*00e0*/ 	.word	0xffffffff


	//   ....[24]....
        /*00e4*/ 	.word	0xffffffff


	//   ....[25]....
        /*00e8*/ 	.word	0xffffffff


	//   ....[26]....
        /*00ec*/ 	.word	0xffffffff


	//   ....[27]....
        /*00f0*/ 	.word	0xffffffff


	//   ....[28]....
        /*00f4*/ 	.word	0xffffffff


	//   ....[29]....
        /*00f8*/ 	.word	0xffffffff


	//   ....[30]....
        /*00fc*/ 	.word	0xffffffff


	//   ....[31]....
        /*0100*/ 	.word	0xffffffff


	//   ....[32]....
        /*0104*/ 	.word	0xffffffff


	//   ....[33]....
        /*0108*/ 	.word	0xffffffff


	//   ....[34]....
        /*010c*/ 	.word	0xffffffff


	//   ....[35]....
        /*0110*/ 	.word	0xffffffff


	//   ....[36]....
        /*0114*/ 	.word	0xffffffff


	//   ....[37]....
        /*0118*/ 	.word	0xffffffff


	//   ....[38]....
        /*011c*/ 	.word	0xffffffff


	//   ....[39]....
        /*0120*/ 	.word	0xffffffff


	//   ....[40]....
        /*0124*/ 	.word	0xffffffff


	//   ....[41]....
        /*0128*/ 	.word	0xffffffff


	//   ....[42]....
        /*012c*/ 	.word	0xffffffff


	//   ....[43]....
        /*0130*/ 	.word	0xffffffff


	//   ....[44]....
        /*0134*/ 	.word	0xffffffff


	//   ....[45]....
        /*0138*/ 	.word	0xffffffff


	//   ....[46]....
        /*013c*/ 	.word	0xffffffff


	//   ....[47]....
        /*0140*/ 	.word	0xffffffff


	//   ....[48]....
        /*0144*/ 	.word	0xffffffff


	//   ....[49]....
        /*0148*/ 	.word	0xffffffff


	//   ....[50]....
        /*014c*/ 	.word	0xffffffff


	//   ....[51]....
        /*0150*/ 	.word	0xffffffff


	//   ....[52]....
        /*0154*/ 	.word	0xffffffff


	//   ....[53]....
        /*0158*/ 	.word	0xffffffff


	//   ....[54]....
        /*015c*/ 	.word	0xffffffff


	//   ....[55]....
        /*0160*/ 	.word	0xffffffff


	//   ....[56]....
        /*0164*/ 	.word	0xffffffff


	//   ....[57]....
        /*0168*/ 	.word	0xffffffff


	//   ....[58]....
        /*016c*/ 	.word	0xffffffff


	//   ....[59]....
        /*0170*/ 	.word	0xffffffff


	//   ....[60]....
        /*0174*/ 	.word	0xffffffff


	//   ....[61]....
        /*0178*/ 	.word	0xffffffff


	//   ....[62]....
        /*017c*/ 	.word	0xffffffff


	//   ....[63]....
        /*0180*/ 	.word	0xffffffff


	//   ....[64]....
        /*0184*/ 	.word	0xffffffff


	//   ....[65]....
        /*0188*/ 	.word	0xffffffff


	//   ....[66]....
        /*018c*/ 	.word	0xffffffff


	//   ....[67]....
        /*0190*/ 	.word	0xffffffff


	//   ....[68]....
        /*0194*/ 	.word	0xffffffff


	//   ....[69]....
        /*0198*/ 	.word	0xffffffff


	//   ....[70]....
        /*019c*/ 	.word	0xffffffff


	//   ....[71]....
        /*01a0*/ 	.word	0xffffffff


	//   ....[72]....
        /*01a4*/ 	.word	0xffffffff


	//   ....[73]....
        /*01a8*/ 	.word	0xffffffff


	//   ....[74]....
        /*01ac*/ 	.word	0xffffffff


	//   ....[75]....
        /*01b0*/ 	.word	0xffffffff


	//   ....[76]....
        /*01b4*/ 	.word	0xffffffff


	//   ....[77]....
        /*01b8*/ 	.word	0xffffffff


	//   ....[78]....
        /*01bc*/ 	.word	0xffffffff


	//   ....[79]....
        /*01c0*/ 	.word	0xffffffff


	//   ....[80]....
        /*01c4*/ 	.word	0xffffffff


	//   ....[81]....
        /*01c8*/ 	.word	0xffffffff


	//   ....[82]....
        /*01cc*/ 	.word	0xffffffff


	//   ....[83]....
        /*01d0*/ 	.word	0xffffffff


	//   ....[84]....
        /*01d4*/ 	.word	0xffffffff


	//   ....[85]....
        /*01d8*/ 	.word	0xffffffff


	//   ....[86]....
        /*01dc*/ 	.word	0xffffffff


	//   ....[87]....
        /*01e0*/ 	.word	0xffffffff


	//   ....[88]....
        /*01e4*/ 	.word	0xffffffff


	//   ....[89]....
        /*01e8*/ 	.word	0xffffffff


	//   ....[90]....
        /*01ec*/ 	.word	0xffffffff


	//   ....[91]....
        /*01f0*/ 	.word	0xffffffff


	//   ....[92]....
        /*01f4*/ 	.word	0xffffffff


	//   ....[93]....
        /*01f8*/ 	.word	0xffffffff


	//   ....[94]....
        /*01fc*/ 	.word	0xffffffff


	//   ....[95]....
        /*0200*/ 	.word	0xffffffff


	//   ....[96]....
        /*0204*/ 	.word	0xffffffff


	//   ....[97]....
        /*0208*/ 	.word	0xffffffff


	//   ....[98]....
        /*020c*/ 	.word	0xffffffff


	//   ....[99]....
        /*0210*/ 	.word	0xffffffff


	//   ....[100]....
        /*0214*/ 	.word	0xffffffff


	//   ....[101]....
        /*0218*/ 	.word	0xffffffff


	//   ....[102]....
        /*021c*/ 	.word	0xffffffff


	//   ....[103]....
        /*0220*/ 	.word	0xffffffff


	//   ....[104]....
        /*0224*/ 	.word	0xffffffff


	//   ....[105]....
        /*0228*/ 	.word	0xffffffff


	//   ....[106]....
        /*022c*/ 	.word	0xffffffff


	//   ....[107]....
        /*0230*/ 	.word	0xffffffff


	//   ....[108]....
        /*0234*/ 	.word	0xffffffff


	//   ....[109]....
        /*0238*/ 	.word	0xffffffff


	//   ....[110]....
        /*023c*/ 	.word	0xffffffff


	//   ....[111]....
        /*0240*/ 	.word	0xffffffff


	//   ....[112]....
        /*0244*/ 	.word	0xffffffff


	//----- nvinfo : EIATTR_COOP_GROUP_INSTR_OFFSETS
	.align		4
.L_350:
        /*0248*/ 	.byte	0x04, 0x28
        /*024a*/ 	.short	(.L_352 - .L_351)


	//   ....[0]....
.L_351:
        /*024c*/ 	.word	0x00000050


	//   ....[1]....
        /*0250*/ 	.word	0x000015b0


	//   ....[2]....
        /*0254*/ 	.word	0x000015d0


	//   ....[3]....
        /*0258*/ 	.word	0x00001750


	//   ....[4]....
        /*025c*/ 	.word	0x00001760


	//   ....[5]....
        /*0260*/ 	.word	0x000018c0


	//   ....[6]....
        /*0264*/ 	.word	0x000018e0


	//   ....[7]....
        /*0268*/ 	.word	0x00001a40


	//   ....[8]....
        /*026c*/ 	.word	0x00001a50


	//   ....[9]....
        /*0270*/ 	.word	0x00001f90


	//   ....[10]....
        /*0274*/ 	.word	0x00001fb0


	//   ....[11]....
        /*0278*/ 	.word	0x00001fd0


	//   ....[12]....
        /*027c*/ 	.word	0x00001fe0


	//   ....[13]....
        /*0280*/ 	.word	0x00002110


	//   ....[14]....
        /*0284*/ 	.word	0x00002210


	//   ....[15]....
        /*0288*/ 	.word	0x000022a0


	//   ....[16]....
        /*028c*/ 	.word	0x00002330


	//   ....[17]....
        /*0290*/ 	.word	0x000034f0


	//   ....[18]....
        /*0294*/ 	.word	0x00003510


	//   ....[19]....
        /*0298*/ 	.word	0x00003610


	//   ....[20]....
        /*029c*/ 	.word	0x00003630


	//   ....[21]....
        /*02a0*/ 	.word	0x00003880


	//   ....[22]....
        /*02a4*/ 	.word	0x00003ac0


	//   ....[23]....
        /*02a8*/ 	.word	0x00003ec0


	//   ....[24]....
        /*02ac*/ 	.word	0x00003ee0


	//   ....[25]....
        /*02b0*/ 	.word	0x00003f00


	//   ....[26]....
        /*02b4*/ 	.word	0x00003f20


	//   ....[27]....
        /*02b8*/ 	.word	0x00005320


	//   ....[28]....
        /*02bc*/ 	.word	0x00005340


	//   ....[29]....
        /*02c0*/ 	.word	0x00005410


	//   ....[30]....
        /*02c4*/ 	.word	0x00005450


	//   ....[31]....
        /*02c8*/ 	.word	0x000065d0


	//   ....[32]....
        /*02cc*/ 	.word	0x000065f0


	//   ....[33]....
        /*02d0*/ 	.word	0x000066c0


	//   ....[34]....
        /*02d4*/ 	.word	0x00006700


	//   ....[35]....
        /*02d8*/ 	.word	0x00006940


	//   ....[36]....
        /*02dc*/ 	.word	0x00006b80


	//   ....[37]....
        /*02e0*/ 	.word	0x00006f80


	//   ....[38]....
        /*02e4*/ 	.word	0x00006fa0


	//   ....[39]....
        /*02e8*/ 	.word	0x00006fc0


	//   ....[40]....
        /*02ec*/ 	.word	0x00006fe0


	//   ....[41]....
        /*02f0*/ 	.word	0x000089f0


	//   ....[42]....
        /*02f4*/ 	.word	0x00008a00


	//   ....[43]....
        /*02f8*/ 	.word	0x00008a50


	//   ....[44]....
        /*02fc*/ 	.word	0x00008a80


	//   ....[45]....
        /*0300*/ 	.word	0x00009c20


	//   ....[46]....
        /*0304*/ 	.word	0x00009c40


	//   ....[47]....
        /*0308*/ 	.word	0x00009d10


	//   ....[48]....
        /*030c*/ 	.word	0x00009d30


	//   ....[49]....
        /*0310*/ 	.word	0x0000a070


	//   ....[50]....
        /*0314*/ 	.word	0x0000a080


	//   ....[51]....
        /*0318*/ 	.word	0x0000a0b0


	//   ....[52]....
        /*031c*/ 	.word	0x0000a0c0


	//   ....[53]....
        /*0320*/ 	.word	0x0000b810


	//   ....[54]....
        /*0324*/ 	.word	0x0000b840


	//   ....[55]....
        /*0328*/ 	.word	0x0000b850


	//   ....[56]....
        /*032c*/ 	.word	0x0000b880


	//   ....[57]....
        /*0330*/ 	.word	0x0000c1f0


	//   ....[58]....
        /*0334*/ 	.word	0x0000c7f0


	//   ....[59]....
        /*0338*/ 	.word	0x0000c820


	//   ....[60]....
        /*033c*/ 	.word	0x0000c840


	//   ....[61]....
        /*0340*/ 	.word	0x0000c860


	//   ....[62]....
        /*0344*/ 	.word	0x0000c950


	//   ....[63]....
        /*0348*/ 	.word	0x0000c970


	//   ....[64]....
        /*034c*/ 	.word	0x0000cfd0


	//   ....[65]....
        /*0350*/ 	.word	0x0000cfe0


	//   ....[66]....
        /*0354*/ 	.word	0x0000d920


	//   ....[67]....
        /*0358*/ 	.word	0x0000da00


	//   ....[68]....
        /*035c*/ 	.word	0x0000da70


	//   ....[69]....
        /*0360*/ 	.word	0x0000dad0


	//   ....[70]....
        /*0364*/ 	.word	0x0000db30


	//   ....[71]....
        /*0368*/ 	.word	0x0000db90


	//   ....[72]....
        /*036c*/ 	.word	0x0000dc00


	//   ....[73]....
        /*0370*/ 	.word	0x0000dc60


	//   ....[74]....
        /*0374*/ 	.word	0x0000dcc0


	//   ....[75]....
        /*0378*/ 	.word	0x0000dd20


	//   ....[76]....
        /*037c*/ 	.word	0x0000dd90


	//   ....[77]....
        /*0380*/ 	.word	0x0000df00


	//   ....[78]....
        /*0384*/ 	.word	0x0000df60


	//   ....[79]....
        /*0388*/ 	.word	0x0000dfc0


	//   ....[80]....
        /*038c*/ 	.word	0x0000e020


	//   ....[81]....
        /*0390*/ 	.word	0x0000e460


	//   ....[82]....
        /*0394*/ 	.word	0x0000e4b0


	//   ....[83]....
        /*0398*/ 	.word	0x0000e500


	//   ....[84]....
        /*039c*/ 	.word	0x0000e550


	//   ....[85]....
        /*03a0*/ 	.word	0x0000e5c0


	//   ....[86]....
        /*03a4*/ 	.word	0x0000e630


	//   ....[87]....
        /*03a8*/ 	.word	0x0000e7a0


	//   ....[88]....
        /*03ac*/ 	.word	0x0000e800


	//   ....[89]....
        /*03b0*/ 	.word	0x0000e860


	//   ....[90]....
        /*03b4*/ 	.word	0x0000e8d0


	//   ....[91]....
        /*03b8*/ 	.word	0x0000ea40


	//   ....[92]....
        /*03bc*/ 	.word	0x0000eaa0


	//   ....[93]....
        /*03c0*/ 	.word	0x0000eb00


	//   ....[94]....
        /*03c4*/ 	.word	0x0000eb60


	//   ....[95]....
        /*03c8*/ 	.word	0x0000efa0


	//   ....[96]....
        /*03cc*/ 	.word	0x0000efe0


	//   ....[97]....
        /*03d0*/ 	.word	0x0000f030


	//   ....[98]....
        /*03d4*/ 	.word	0x0000f070


	//   ....[99]....
        /*03d8*/ 	.word	0x0000f0c0


	//   ....[100]....
        /*03dc*/ 	.word	0x0000f120


	//   ....[101]....
        /*03e0*/ 	.word	0x0000f190


	//   ....[102]....
        /*03e4*/ 	.word	0x0000f2d0


	//   ....[103]....
        /*03e8*/ 	.word	0x0000f330


	//   ....[104]....
        /*03ec*/ 	.word	0x0000f370


	//   ....[105]....
        /*03f0*/ 	.word	0x0000f3b0


	//   ....[106]....
        /*03f4*/ 	.word	0x0000f400


	//   ....[107]....
        /*03f8*/ 	.word	0x0000f440


	//   ....[108]....
        /*03fc*/ 	.word	0x0000f490


	//   ....[109]....
        /*0400*/ 	.word	0x0000f4f0


	//   ....[110]....
        /*0404*/ 	.word	0x0000f540


	//   ....[111]....
        /*0408*/ 	.word	0x0000f590


	//   ....[112]....
        /*040c*/ 	.word	0x0000f600


	//----- nvinfo : EIATTR_EXIT_INSTR_OFFSETS
	.align		4
.L_352:
        /*0410*/ 	.byte	0x04, 0x1c
        /*0412*/ 	.short	(.L_354 - .L_353)


	//   ....[0]....
.L_353:
        /*0414*/ 	.word	0x000000a0


	//   ....[1]....
        /*0418*/ 	.word	0x0000d9b0


	//----- nvinfo : EIATTR_MAX_THREADS
	.align		4
.L_354:
        /*041c*/ 	.byte	0x04, 0x05
        /*041e*/ 	.short	(.L_356 - .L_355)
.L_355:
        /*0420*/ 	.word	0x00000100
        /*0424*/ 	.word	0x00000001
        /*0428*/ 	.word	0x00000001


	//----- nvinfo : EIATTR_CRS_STACK_SIZE
	.align		4
.L_356:
        /*042c*/ 	.byte	0x04, 0x1e
        /*042e*/ 	.short	(.L_358 - .L_357)
.L_357:
        /*0430*/ 	.word	0x00000000
.L_358:


//--------------------- .nv.info._ZN7cutlass13device_kernelIN5flash19enable_sm80_to_sm89INS1_16FlashAttnFwdSm80INS1_25CollectiveMainloopFwdSm80ILi8ELi1ELb0EN4cute5tupleIJNS5_1CILi128EEENS7_ILi64EEENS7_ILi192EEEEEELi192ENS_10bfloat16_tEfNS_4arch4Sm80ELb1ELb0ELb1ELb1ELb1ELb0ELb1ELb1EEENS1_21CollectiveEpilogueFwdINS6_IJS8_SA_S9_EEENS6_IJNS7_ILi1EEESI_SI_EEESC_SE_Li256ELb1ELb1ELb1ELb0EEENS1_36VarlenDynamicPersistentTileSchedulerILi128ELi64ELi256ELi256ELb1ELb1ELb0ELb1ELb1ELb1EEEEEEEEEvNT_6ParamsE --------------------------
	.section	.nv.info._ZN7cutlass13device_kernelIN5flash19enable_sm80_to_sm89INS1_16FlashAttnFwdSm80INS1_25CollectiveMainloopFwdSm80ILi8ELi1ELb0EN4cute5tupleIJNS5_1CILi128EEENS7_ILi64EEENS7_ILi192EEEEEELi192ENS_10bfloat16_tEfNS_4arch4Sm80ELb1ELb0ELb1ELb1ELb1ELb0ELb1ELb1EEENS1_21CollectiveEpilogueFwdINS6_IJS8_SA_S9_EEENS6_IJNS7_ILi1EEESI_SI_EEESC_SE_Li256ELb1ELb1ELb1ELb0EEENS1_36VarlenDynamicPersistentTileSchedulerILi128ELi64ELi256ELi256ELb1ELb1ELb0ELb1ELb1ELb1EEEEEEEEEvNT_6ParamsE,"",@"SHT_CUDA_INFO"
	.sectionflags	@""
	.align	4


	//----- nvinfo : EIATTR_CUDA_API_VERSION
	.align		4
        /*0000*/ 	.byte	0x04, 0x37
        /*0002*/ 	.short	(.L_360 - .L_359)
.L_359:
        /*0004*/ 	.word	0x00000082


	//----- nvinfo : EIATTR_SW2861232_WAR
	.align		4
.L_360:
        /*0008*/ 	.byte	0x01, 0x35
	.zero		2


	//----- nvinfo : EIATTR_PARAM_CBANK
	.align		4
        /*000c*/ 	.byte	0x04, 0x0a
        /*000e*/ 	.short	(.L_362 - .L_361)
	.align		4
.L_361:
        /*0010*/ 	.word	index@(.nv.constant0._ZN7cutlass13device_kernelIN5flash19enable_sm80_to_sm89INS1_16FlashAttnFwdSm80INS1_25CollectiveMainloopFwdSm80ILi8ELi1ELb0EN4cute5tupleIJNS5_1CILi128EEENS7_ILi64EEENS7_ILi192EEEEEELi192ENS_10bfloat16_tEfNS_4arch4Sm80ELb1ELb0ELb1ELb1ELb1ELb0ELb1ELb1EEENS1_21CollectiveEpilogueFwdINS6_IJS8_SA_S9_EEENS6_IJNS7_ILi1EEESI_SI_EEESC_SE_Li256ELb1ELb1ELb1ELb0EEENS1_36VarlenDynamicPersistentTileSchedulerILi128ELi64ELi256ELi256ELb1ELb1ELb0ELb1ELb1ELb1EEEEEEEEEvNT_6ParamsE)
        /*0014*/ 	.short	0x0160
        /*0016*/ 	.short	0x0438


	//----- nvinfo : EIATTR_CBANK_PARAM_SIZE
	.align		4
.L_362:
        /*0018*/ 	.byte	0x03, 0x19
        /*001a*/ 	.short	0x0438


	//----- nvinfo : EIATTR_KPARAM_INFO
	.align		4
        /*001c*/ 	.byte	0x04, 0x17
        /*001e*/ 	.short	(.L_364 - .L_363)
.L_363:
        /*0020*/ 	.word	0x00000000
        /*0024*/ 	.short	0x0000
        /*0026*/ 	.short	0x0000
        /*0028*/ 	.byte	0x00, 0xf0, 0xe1, 0x10


	//----- nvinfo : EIATTR_MAXREG_COUNT
	.align		4
.L_364:
        /*002c*/ 	.byte	0x03, 0x1b
        /*002e*/ 	.short	0x00ff


	//----- nvinfo : EIATTR_NUM_BARRIERS
	.align		4
        /*0030*/ 	.byte	0x02, 0x4c
        /*0032*/ 	.byte	0x06
	.zero		1


	//----- nvinfo : EIATTR_ANNOTATIONS
	.align		4
        /*0034*/ 	.byte	0x04, 0x55
        /*0036*/ 	.short	(.L_366 - .L_365)


	//   ....[0]....
.L_365:
        /*0038*/ 	.word	0x00000001
        /*003c*/ 	.byte	0x70, 0x00, 0x00, 0x00, 0x01, 0x00, 0x00, 0x00, 0x90, 0x14, 0x00, 0x00, 0x01, 0x00, 0x00, 0x00
        /*004c*/ 	.byte	0x80, 0x18, 0x00, 0x00, 0x01, 0x00, 0x00, 0x00, 0xb0, 0x18, 0x00, 0x00, 0x01, 0x00, 0x00, 0x00
        /*005c*/ 	.byte	0xf0, 0x18, 0x00, 0x00, 0x01, 0x00, 0x00, 0x00, 0x80, 0xd1, 0x00, 0x00, 0x01, 0x00, 0x00, 0x00
        /*006c*/ 	.byte	0x90, 0xd1, 0x00, 0x00, 0x01, 0x00, 0x00, 0x00, 0xa0, 0xd1, 0x00, 0x00, 0x01, 0x00, 0x00, 0x00
        /*007c*/ 	.byte	0x10, 0xd9, 0x00, 0x00, 0x01, 0x00, 0x00, 0x00, 0x10, 0x04, 0x01, 0x00


	//----- nvinfo : EIATTR_MERCURY_ISA_VERSION
	.align		4
.L_366:
        /*0088*/ 	.byte	0x03, 0x5f
        /*008a*/ 	.short	0x0000


	//----- nvinfo : EIATTR_INT_WARP_WIDE_INSTR_OFFSETS
	.align		4
        /*008c*/ 	.byte	0x04, 0x31
        /*008e*/ 	.short	(.L_368 - .L_367)


	//   ....[0]....
.L_367:
        /*0090*/ 	.word	0x0000d060


	//   ....[1]....
        /*0094*/ 	.word	0x0000d0e0


	//----- nvinfo : EIATTR_COOP_GROUP_MASK_REGIDS
	.align		4
.L_368:
        /*0098*/ 	.byte	0x04, 0x29
        /*009a*/ 	.short	(.L_370 - .L_369)


	//   ....[0]....
.L_369:
        /*009c*/ 	.word	0xffffffff


	//   ....[1]....
        /*00a0*/ 	.word	0xffffffff


	//   ....[2]....
        /*00a4*/ 	.word	0xffffffff


	//   ....[3]....
        /*00a8*/ 	.word	0xffffffff


	//   ....[4]....
        /*00ac*/ 	.word	0xffffffff


	//   ....[5]....
        /*00b0*/ 	.word	0xffffffff


	//   ....[6]....
        /*00b4*/ 	.word	0xffffffff


	//   ....[7]....
        /*00b8*/ 	.word	0xffffffff


	//   ....[8]....
        /*00bc*/ 	.word	0xffffffff


	//   ....[9]....
        /*00c0*/ 	.word	0xffffffff


	//   ....[10]....
        /*00c4*/ 	.word	0xffffffff


	//   ....[11]....
        /*00c8*/ 	.word	0xffffffff


	//   ....[12]....
        /*00cc*/ 	.word	0xffffffff


	//   ....[13]....
        /*00d0*/ 	.word	0xffffffff


	//   ....[14]....
        /*00d4*/ 	.word	0xffffffff


	//   ....[15]....
        /*00d8*/ 	.word	0xffffffff


	//   ....[16]....
        /*00dc*/ 	.word	0xffffffff


	//   ....[17]....
        /*00e0*/ 	.word	0xffffffff


	//   ....[18]....
        /*00e4*/ 	.word	0xffffffff


	//   ....[19]....
        /*00e8*/ 	.word	0xffffffff


	//   ....[20]....
        /*00ec*/ 	.word	0xffffffff


	//   ....[21]....
        /*00f0*/ 	.word	0xffffffff


	//   ....[22]....
        /*00f4*/ 	.word	0xffffffff


	//   ....[23]....
        /*00f8*/ 	.word	0xffffffff


	//   ....[24]....
        /*00fc*/ 	.word	0xffffffff


	//   ....[25]....
        /*0100*/ 	.word	0xffffffff


	//   ....[26]....
        /*0104*/ 	.word	0xffffffff


	//   ....[27]....
        /*0108*/ 	.word	0xffffffff


	//   ....[28]....
        /*010c*/ 	.word	0xffffffff


	//   ....[29]....
        /*0110*/ 	.word	0xffffffff


	//   ....[30]....
        /*0114*/ 	.word	0xffffffff


	//   ....[31]....
        /*0118*/ 	.word	0xffffffff


	//   ....[32]....
        /*011c*/ 	.word	0xffffffff


	//   ....[33]....
        /*0120*/ 	.word	0xffffffff


	//   ....[34]....
        /*0124*/ 	.word	0xffffffff


	//   ....[35]....
        /*0128*/ 	.word	0xffffffff


	//   ....[36]....
        /*012c*/ 	.word	0xffffffff


	//   ....[37]....
        /*0130*/ 	.word	0xffffffff


	//   ....[38]....
        /*0134*/ 	.word	0xffffffff


	//   ....[39]....
        /*0138*/ 	.word	0xffffffff


	//   ....[40]....
        /*013c*/ 	.word	0xffffffff


	//   ....[41]....
        /*0140*/ 	.word	0xffffffff


	//   ....[42]....
        /*0144*/ 	.word	0xffffffff


	//   ....[43]....
        /*0148*/ 	.word	0xffffffff


	//   ....[44]....
        /*014c*/ 	.word	0xffffffff


	//   ....[45]....
        /*0150*/ 	.word	0xffffffff


	//   ....[46]....
        /*0154*/ 	.word	0xffffffff


	//   ....[47]....
        /*0158*/ 	.word	0xffffffff


	//   ....[48]....
        /*015c*/ 	.word	0xffffffff


	//   ....[49]....
        /*0160*/ 	.word	0xffffffff


	//   ....[50]....
        /*0164*/ 	.word	0xffffffff


	//   ....[51]....
        /*0168*/ 	.word	0xffffffff


	//   ....[52]....
        /*016c*/ 	.word	0xffffffff


	//   ....[53]....
        /*0170*/ 	.word	0xffffffff


	//   ....[54]....
        /*0174*/ 	.word	0xffffffff


	//   ....[55]....
        /*0178*/ 	.word	0xffffffff


	//   ....[56]....
        /*017c*/ 	.word	0xffffffff


	//   ....[57]....
        /*0180*/ 	.word	0xffffffff


	//   ....[58]....
        /*0184*/ 	.word	0xffffffff


	//   ....[59]....
        /*0188*/ 	.word	0xffffffff


	//   ....[60]....
        /*018c*/ 	.word	0xffffffff


	//   ....[61]....
        /*0190*/ 	.word	0xffffffff


	//   ....[62]....
        /*0194*/ 	.word	0xffffffff


	//   ....[63]....
        /*0198*/ 	.word	0xffffffff


	//   ....[64]....
        /*019c*/ 	.word	0xffffffff


	//   ....[65]....
        /*01a0*/ 	.word	0xffffffff


	//   ....[66]....
        /*01a4*/ 	.word	0xffffffff


	//   ....[67]....
        /*01a8*/ 	.word	0xffffffff


	//   ....[68]....
        /*01ac*/ 	.word	0xffffffff


	//   ....[69]....
        /*01b0*/ 	.word	0xffffffff


	//   ....[70]....
        /*01b4*/ 	.word	0xffffffff


	//   ....[71]....
        /*01b8*/ 	.word	0xffffffff


	//   ....[72]....
        /*01bc*/ 	.word	0xffffffff


	//   ....[73]....
        /*01c0*/ 	.word	0xffffffff


	//   ....[74]....
        /*01c4*/ 	.word	0xffffffff


	//   ....[75]....
        /*01c8*/ 	.word	0xffffffff


	//   ....[76]....
        /*01cc*/ 	.word	0xffffffff


	//   ....[77]....
        /*01d0*/ 	.word	0xffffffff


	//   ....[78]....
        /*01d4*/ 	.word	0xffffffff


	//   ....[79]....
        /*01d8*/ 	.word	0xffffffff


	//   ....[80]....
        /*01dc*/ 	.word	0xffffffff


	//   ....[81]....
        /*01e0*/ 	.word	0xffffffff


	//   ....[82]....
        /*01e4*/ 	.word	0xffffffff


	//   ....[83]....
        /*01e8*/ 	.word	0xffffffff


	//   ....[84]....
        /*01ec*/ 	.word	0xffffffff


	//   ....[85]....
        /*01f0*/ 	.word	0xffffffff


	//   ....[86]....
        /*01f4*/ 	.word	0xffffffff


	//   ....[87]....
        /*01f8*/ 	.word	0xffffffff


	//   ....[88]....
        /*01fc*/ 	.word	0xffffffff


	//   ....[89]....
        /*0200*/ 	.word	0xffffffff


	//   ....[90]....
        /*0204*/ 	.word	0xffffffff


	//   ....[91]....
        /*0208*/ 	.word	0xffffffff


	//   ....[92]....
        /*020c*/ 	.word	0xffffffff


	//   ....[93]....
        /*0210*/ 	.word	0xffffffff


	//   ....[94]....
        /*0214*/ 	.word	0xffffffff


	//   ....[95]....
        /*0218*/ 	.word	0xffffffff


	//   ....[96]....
        /*021c*/ 	.word	0xffffffff


	//   ....[97]....
        /*0220*/ 	.word	0xffffffff


	//   ....[98]....
        /*0224*/ 	.word	0xffffffff


	//   ....[99]....
        /*0228*/ 	.word	0xffffffff


	//   ....[100]....
        /*022c*/ 	.word	0xffffffff


	//   ....[101]....
        /*0230*/ 	.word	0xffffffff


	//   ....[102]....
        /*0234*/ 	.word	0xffffffff


	//   ....[103]....
        /*0238*/ 	.word	0xffffffff


	//   ....[104]....
        /*023c*/ 	.word	0xffffffff


	//   ....[105]....
        /*0240*/ 	.word	0xffffffff


	//   ....[106]....
        /*0244*/ 	.word	0xffffffff


	//   ....[107]....
        /*0248*/ 	.word	0xffffffff


	//   ....[108]....
        /*024c*/ 	.word	0xffffffff


	//   ....[109]....
        /*0250*/ 	.word	0xffffffff


	//   ....[110]....
        /*0254*/ 	.word	0xffffffff


	//   ....[111]....
        /*0258*/ 	.word	0xffffffff


	//   ....[112]....
        /*025c*/ 	.word	0xffffffff


	//   ....[113]....
        /*0260*/ 	.word	0xffffffff


	//   ....[114]....
        /*0264*/ 	.word	0xffffffff


	//   ....[115]....
        /*0268*/ 	.word	0xffffffff


	//   ....[116]....
        /*026c*/ 	.word	0xffffffff


	//   ....[117]....
        /*0270*/ 	.word	0xffffffff


	//   ....[118]....
        /*0274*/ 	.word	0xffffffff


	//   ....[119]....
        /*0278*/ 	.word	0xffffffff


	//   ....[120]....
        /*027c*/ 	.word	0xffffffff


	//   ....[121]....
        /*0280*/ 	.word	0xffffffff


	//   ....[122]....
        /*0284*/ 	.word	0xffffffff


	//   ....[123]....
        /*0288*/ 	.word	0xffffffff


	//   ....[124]....
        /*028c*/ 	.word	0xffffffff


	//   ....[125]....
        /*0290*/ 	.word	0xffffffff


	//   ....[126]....
        /*0294*/ 	.word	0xffffffff


	//   ....[127]....
        /*0298*/ 	.word	0xffffffff


	//   ....[128]....
        /*029c*/ 	.word	0xffffffff


	//   ....[129]....
        /*02a0*/ 	.word	0xffffffff


	//   ....[130]....
        /*02a4*/ 	.word	0xffffffff


	//   ....[131]....
        /*02a8*/ 	.word	0xffffffff


	//   ....[132]....
        /*02ac*/ 	.word	0xffffffff


	//   ....[133]....
        /*02b0*/ 	.word	0xffffffff


	//   ....[134]....
        /*02b4*/ 	.word	0xffffffff


	//   ....[135]....
        /*02b8*/ 	.word	0xffffffff


	//   ....[136]....
        /*02bc*/ 	.word	0xffffffff


	//   ....[137]....
        /*02c0*/ 	.word	0xffffffff


	//   ....[138]....
        /*02c4*/ 	.word	0xffffffff


	//   ....[139]....
        /*02c8*/ 	.word	0xffffffff


	//   ....[140]....
        /*02cc*/ 	.word	0xffffffff


	//   ....[141]....
        /*02d0*/ 	.word	0xffffffff


	//   ....[142]....
        /*02d4*/ 	.word	0xffffffff


	//   ....[143]....
        /*02d8*/ 	.word	0xffffffff


	//   ....[144]....
        /*02dc*/ 	.word	0xffffffff


	//   ....[145]....
        /*02e0*/ 	.word	0xffffffff


	//   ....[146]....
        /*02e4*/ 	.word	0xffffffff


	//   ....[147]....
        /*02e8*/ 	.word	0xffffffff


	//   ....[148]....
        /*02ec*/ 	.word	0xffffffff


	//   ....[149]....
        /*02f0*/ 	.word	0xffffffff


	//   ....[150]....
        /*02f4*/ 	.word	0xffffffff


	//   ....[151]....
        /*02f8*/ 	.word	0xffffffff


	//   ....[152]....
        /*02fc*/ 	.word	0xffffffff


	//   ....[153]....
        /*0300*/ 	.word	0xffffffff


	//   ....[154]....
        /*0304*/ 	.word	0xffffffff


	//   ....[155]....
        /*0308*/ 	.word	0xffffffff


	//   ....[156]....
        /*030c*/ 	.word	0xffffffff


	//   ....[157]....
        /*0310*/ 	.word	0xffffffff


	//   ....[158]....
        /*0314*/ 	.word	0xffffffff


	//   ....[159]....
        /*0318*/ 	.word	0xffffffff


	//   ....[160]....
        /*031c*/ 	.word	0xffffffff


	//   ....[161]....
        /*0320*/ 	.word	0xffffffff


	//   ....[162]....
        /*0324*/ 	.word	0xffffffff


	//   ....[163]....
        /*0328*/ 	.word	0xffffffff


	//   ....[164]....
        /*032c*/ 	.word	0xffffffff


	//   ....[165]....
        /*0330*/ 	.word	0xffffffff


	//   ....[166]....
        /*0334*/ 	.word	0xffffffff


	//   ....[167]....
        /*0338*/ 	.word	0xffffffff


	//   ....[168]....
        /*033c*/ 	.word	0xffffffff


	//   ....[169]....
        /*0340*/ 	.word	0xffffffff


	//   ....[170]....
        /*0344*/ 	.word	0xffffffff


	//   ....[171]....
        /*0348*/ 	.word	0xffffffff


	//   ....[172]....
        /*034c*/ 	.word	0xffffffff


	//   ....[173]....
        /*0350*/ 	.word	0xffffffff


	//   ....[174]....
        /*0354*/ 	.word	0xffffffff


	//   ....[175]....
        /*0358*/ 	.word	0xffffffff


	//   ....[176]....
        /*035c*/ 	.word	0xffffffff


	//   ....[177]....
        /*0360*/ 	.word	0xffffffff


	//   ....[178]....
        /*0364*/ 	.word	0xffffffff


	//   ....[179]....
        /*0368*/ 	.word	0xffffffff


	//   ....[180]....
        /*036c*/ 	.word	0xffffffff


	//   ....[181]....
        /*0370*/ 	.word	0xffffffff


	//   ....[182]....
        /*0374*/ 	.word	0xffffffff


	//   ....[183]....
        /*0378*/ 	.word	0xffffffff


	//   ....[184]....
        /*037c*/ 	.word	0xffffffff


	//   ....[185]....
        /*0380*/ 	.word	0xffffffff


	//   ....[186]....
        /*0384*/ 	.word	0xffffffff


	//   ....[187]....
        /*0388*/ 	.word	0xffffffff


	//   ....[188]....
        /*038c*/ 	.word	0xffffffff


	//   ....[189]....
        /*0390*/ 	.word	0xffffffff


	//   ....[190]....
        /*0394*/ 	.word	0xffffffff


	//   ....[191]....
        /*0398*/ 	.word	0xffffffff


	//   ....[192]....
        /*039c*/ 	.word	0xffffffff


	//   ....[193]....
        /*03a0*/ 	.word	0xffffffff


	//   ....[194]....
        /*03a4*/ 	.word	0xffffffff


	//   ....[195]....
        /*03a8*/ 	.word	0xffffffff


	//   ....[196]....
        /*03ac*/ 	.word	0xffffffff


	//   ....[197]....
        /*03b0*/ 	.word	0xffffffff


	//   ....[198]....
        /*03b4*/ 	.word	0xffffffff


	//   ....[199]....
        /*03b8*/ 	.word	0xffffffff


	//   ....[200]....
        /*03bc*/ 	.word	0xffffffff


	//   ....[201]....
        /*03c0*/ 	.word	0xffffffff


	//   ....[202]....
        /*03c4*/ 	.word	0xffffffff


	//   ....[203]....
        /*03c8*/ 	.word	0xffffffff


	//   ....[204]....
        /*03cc*/ 	.word	0xffffffff


	//   ....[205]....
        /*03d0*/ 	.word	0xffffffff


	//   ....[206]....
        /*03d4*/ 	.word	0xffffffff


	//   ....[207]....
        /*03d8*/ 	.word	0xffffffff


	//----- nvinfo : EIATTR_COOP_GROUP_INSTR_OFFSETS
	.align		4
.L_370:
        /*03dc*/ 	.byte	0x04, 0x28
        /*03de*/ 	.short	(.L_372 - .L_371)


	//   ....[0]....
.L_371:
        /*03e0*/ 	.word	0x00000050


	//   ....[1]....
        /*03e4*/ 	.word	0x000001e0


	//   ....[2]....
        /*03e8*/ 	.word	0x00000210


	//   ....[3]....
        /*03ec*/ 	.word	0x00000240


	//   ....[4]....
        /*03f0*/ 	.word	0x00000270


	//   ....[5]....
        /*03f4*/ 	.word	0x000002a0


	//   ....[6]....
        /*03f8*/ 	.word	0x000002d0


	//   ....[7]....
        /*03fc*/ 	.word	0x00000430


	//   ....[8]....
        /*0400*/ 	.word	0x00000470


	//   ....[9]....
        /*0404*/ 	.word	0x000004a0


	//   ....[10]....
        /*0408*/ 	.word	0x000004d0


	//   ....[11]....
        /*040c*/ 	.word	0x00000500


	//   ....[12]....
        /*0410*/ 	.word	0x00000530


	//   ....[13]....
        /*0414*/ 	.word	0x000005c0


	//   ....[14]....
        /*0418*/ 	.word	0x00000600


	//   ....[15]....
        /*041c*/ 	.word	0x00000620


	//   ....[16]....
        /*0420*/ 	.word	0x00000680


	//   ....[17]....
        /*0424*/ 	.word	0x000026d0


	//   ....[18]....
        /*0428*/ 	.word	0x000026f0


	//   ....[19]....
        /*042c*/ 	.word	0x00002860


	//   ....[20]....
        /*0430*/ 	.word	0x00002870


	//   ....[21]....
        /*0434*/ 	.word	0x000029d0


	//   ....[22]....
        /*0438*/ 	.word	0x000029f0


	//   ....[23]....
        /*043c*/ 	.word	0x00002b50


	//   ....[24]....
        /*0440*/ 	.word	0x00002b60


	//   ....[25]....
        /*0444*/ 	.word	0x00003000


	//   ....[26]....
        /*0448*/ 	.word	0x00003010


	//   ....[27]....
        /*044c*/ 	.word	0x00003020


	//   ....[28]....
        /*0450*/ 	.word	0x00003030


	//   ....[29]....
        /*0454*/ 	.word	0x00003290


	//   ....[30]....
        /*0458*/ 	.word	0x000032e0


	//   ....[31]....
        /*045c*/ 	.word	0x00003300


	//   ....[32]....
        /*0460*/ 	.word	0x00003320


	//   ....[33]....
        /*0464*/ 	.word	0x000044f0


	//   ....[34]....
        /*0468*/ 	.word	0x00004510


	//   ....[35]....
        /*046c*/ 	.word	0x00004610


	//   ....[36]....
        /*0470*/ 	.word	0x00004630


	//   ....[37]....
        /*0474*/ 	.word	0x00004860


	//   ....[38]....
        /*0478*/ 	.word	0x00004aa0


	//   ....[39]....
        /*047c*/ 	.word	0x00004ea0


	//   ....[40]....
        /*0480*/ 	.word	0x00004ec0


	//   ....[41]....
        /*0484*/ 	.word	0x00004ee0


	//   ....[42]....
        /*0488*/ 	.word	0x00004f00


	//   ....[43]....
        /*048c*/ 	.word	0x00006310


	//   ....[44]....
        /*0490*/ 	.word	0x00006330


	//   ....[45]....
        /*0494*/ 	.word	0x00006400


	//   ....[46]....
        /*0498*/ 	.word	0x00006440


	//   ....[47]....
        /*049c*/ 	.word	0x000075c0


	//   ....[48]....
        /*04a0*/ 	.word	0x000075e0


	//   ....[49]....
        /*04a4*/ 	.word	0x000076b0


	//   ....[50]....
        /*04a8*/ 	.word	0x000076f0


	//   ....[51]....
        /*04ac*/ 	.word	0x00007910


	//   ....[52]....
        /*04b0*/ 	.word	0x00007b50


	//   ....[53]....
        /*04b4*/ 	.word	0x00007e30


	//   ....[54]....
        /*04b8*/ 	.word	0x00007e80


	//   ....[55]....
        /*04bc*/ 	.word	0x00007fa0


	//   ....[56]....
        /*04c0*/ 	.word	0x00007fc0


	//   ....[57]....
        /*04c4*/ 	.word	0x00009a30


	//   ....[58]....
        /*04c8*/ 	.word	0x00009a40


	//   ....[59]....
        /*04cc*/ 	.word	0x00009a90


	//   ....[60]....
        /*04d0*/ 	.word	0x00009aa0


	//   ....[61]....
        /*04d4*/ 	.word	0x0000ac50


	//   ....[62]....
        /*04d8*/ 	.word	0x0000ac70


	//   ....[63]....
        /*04dc*/ 	.word	0x0000ad40


	//   ....[64]....
        /*04e0*/ 	.word	0x0000ad60


	//   ....[65]....
        /*04e4*/ 	.word	0x0000b0a0


	//   ....[66]....
        /*04e8*/ 	.word	0x0000b0b0


	//   ....[67]....
        /*04ec*/ 	.word	0x0000b0e0


	//   ....[68]....
        /*04f0*/ 	.word	0x0000b0f0


	//   ....[69]....
        /*04f4*/ 	.word	0x0000c840


	//   ....[70]....
        /*04f8*/ 	.word	0x0000c870


	//   ....[71]....
        /*04fc*/ 	.word	0x0000c880


	//   ....[72]....
        /*0500*/ 	.word	0x0000c8b0


	//   ....[73]....
        /*0504*/ 	.word	0x0000dc70


	//   ....[74]....
        /*0508*/ 	.word	0x0000dc90


	//   ....[75]....
        /*050c*/ 	.word	0x0000dcb0


	//   ....[76]....
        /*0510*/ 	.word	0x0000dcc0


	//   ....[77]....
        /*0514*/ 	.word	0x0000e000


	//   ....[78]....
        /*0518*/ 	.word	0x0000e020


	//   ....[79]....
        /*051c*/ 	.word	0x0000e180


	//   ....[80]....
        /*0520*/ 	.word	0x0000e190


	//   ....[81]....
        /*0524*/ 	.word	0x0000e2f0


	//   ....[82]....
        /*0528*/ 	.word	0x0000e310


	//   ....[83]....
        /*052c*/ 	.word	0x0000e470


	//   ....[84]....
        /*0530*/ 	.word	0x0000e480


	//   ....[85]....
        /*0534*/ 	.word	0x0000e7c0


	//   ....[86]....
        /*0538*/ 	.word	0x0000e7e0


	//   ....[87]....
        /*053c*/ 	.word	0x0000efb0


	//   ....[88]....
        /*0540*/ 	.word	0x0000efc0


	//   ....[89]....
        /*0544*/ 	.word	0x0000fe40


	//   ....[90]....
        /*0548*/ 	.word	0x0000fe60


	//   ....[91]....
        /*054c*/ 	.word	0x0000ffd0


	//   ....[92]....
        /*0550*/ 	.word	0x0000ffe0


	//   ....[93]....
        /*0554*/ 	.word	0x00010140


	//   ....[94]....
        /*0558*/ 	.word	0x00010160


	//   ....[95]....
        /*055c*/ 	.word	0x000102c0


	//   ....[96]....
        /*0560*/ 	.word	0x000102d0


	//   ....[97]....
        /*0564*/ 	.word	0x000104d0


	//   ....[98]....
        /*0568*/ 	.word	0x000104f0


	//   ....[99]....
        /*056c*/ 	.word	0x00010610


	//   ....[100]....
        /*0570*/ 	.word	0x00010650


	//   ....[101]....
        /*0574*/ 	.word	0x00010680


	//   ....[102]....
        /*0578*/ 	.word	0x000106b0


	//   ....[103]....
        /*057c*/ 	.word	0x000106e0


	//   ....[104]....
        /*0580*/ 	.word	0x00010710


	//   ....[105]....
        /*0584*/ 	.word	0x00010860


	//   ....[106]....
        /*0588*/ 	.word	0x000108a0


	//   ....[107]....
        /*058c*/ 	.word	0x000108d0


	//   ....[108]....
        /*0590*/ 	.word	0x00010900


	//   ....[109]....
        /*0594*/ 	.word	0x00010930


	//   ....[110]....
        /*0598*/ 	.word	0x00010960


	//   ....[111]....
        /*059c*/ 	.word	0x000109f0


	//   ....[112]....
        /*05a0*/ 	.word	0x00010a30


	//   ....[113]....
        /*05a4*/ 	.word	0x00010a40


	//   ....[114]....
        /*05a8*/ 	.word	0x00010aa0


	//   ....[115]....
        /*05ac*/ 	.word	0x00011450


	//   ....[116]....
        /*05b0*/ 	.word	0x000114b0


	//   ....[117]....
        /*05b4*/ 	.word	0x00011500


	//   ....[118]....
        /*05b8*/ 	.word	0x00011550


	//   ....[119]....
        /*05bc*/ 	.word	0x000115a0


	//   ....[120]....
        /*05c0*/ 	.word	0x00011610


	//   ....[121]....
        /*05c4*/ 	.word	0x00011660


	//   ....[122]....
        /*05c8*/ 	.word	0x000116d0


	//   ....[123]....
        /*05cc*/ 	.word	0x00011740


	//   ....[124]....
        /*05d0*/ 	.word	0x000117b0


	//   ....[125]....
        /*05d4*/ 	.word	0x00011820


	//   ....[126]....
        /*05d8*/ 	.word	0x00011890


	//   ....[127]....
        /*05dc*/ 	.word	0x00011900


	//   ....[128]....
        /*05e0*/ 	.word	0x00011960


	//   ....[129]....
        /*05e4*/ 	.word	0x000119d0


	//   ....[130]....
        /*05e8*/ 	.word	0x00011a40


	//   ....[131]....
        /*05ec*/ 	.word	0x00011ab0


	//   ....[132]....
        /*05f0*/ 	.word	0x00011b10


	//   ....[133]....
        /*05f4*/ 	.word	0x00011b80


	//   ....[134]....
        /*05f8*/ 	.word	0x00011bf0


	//   ....[135]....
        /*05fc*/ 	.word	0x00011d60


	//   ....[136]....
        /*0600*/ 	.word	0x00011dc0


	//   ....[137]....
        /*0604*/ 	.word	0x00011e30


	//   ....[138]....
        /*0608*/ 	.word	0x00011ea0


	//   ....[139]....
        /*060c*/ 	.word	0x000122e0


	//   ....[140]....
        /*0610*/ 	.word	0x00012330


	//   ....[141]....
        /*0614*/ 	.word	0x00012380


	//   ....[142]....
        /*0618*/ 	.word	0x000123c0


	//   ....[143]....
        /*061c*/ 	.word	0x00012430


	//   ....[144]....
        /*0620*/ 	.word	0x000124a0


	//   ....[145]....
        /*0624*/ 	.word	0x00012610


	//   ....[146]....
        /*0628*/ 	.word	0x00012670


	//   ....[147]....
        /*062c*/ 	.word	0x000126e0


	//   ....[148]....
        /*0630*/ 	.word	0x00012750


	//   ....[149]....
        /*0634*/ 	.word	0x000128c0


	//   ....[150]....
        /*0638*/ 	.word	0x00012920


	//   ....[151]....
        /*063c*/ 	.word	0x00012990


	//   ....[152]....
        /*0640*/ 	.word	0x00012a00


	//   ....[153]....
        /*0644*/ 	.word	0x00012e40


	//   ....[154]....
        /*0648*/ 	.word	0x00012e80


	//   ....[155]....
        /*064c*/ 	.word	0x00012ed0


	//   ....[156]....
        /*0650*/ 	.word	0x00012f10


	//   ....[157]....
        /*0654*/ 	.word	0x00012f70


	//   ....[158]....
        /*0658*/ 	.word	0x00012fe0


	//   ....[159]....
        /*065c*/ 	.word	0x00013050


	//   ....[160]....
        /*0660*/ 	.word	0x00013190


	//   ....[161]....
        /*0664*/ 	.word	0x000131f0


	//   ....[162]....
        /*0668*/ 	.word	0x00013240


	//   ....[163]....
        /*066c*/ 	.word	0x00013280


	//   ....[164]....
        /*0670*/ 	.word	0x000132d0


	//   ....[165]....
        /*0674*/ 	.word	0x00013310


	//   ....[166]....
        /*0678*/ 	.word	0x00013360


	//   ....[167]....
        /*067c*/ 	.word	0x000133b0


	//   ....[168]....
        /*0680*/ 	.word	0x00013400


	//   ....[169]....
        /*0684*/ 	.word	0x00013440


	//   ....[170]....
        /*0688*/ 	.word	0x000134b0


	//   ....[171]....
        /*068c*/ 	.word	0x00013520


	//   ....[172]....
        /*0690*/ 	.word	0x00013590


	//   ....[173]....
        /*0694*/ 	.word	0x000135f0


	//   ....[174]....
        /*0698*/ 	.word	0x00013660


	//   ....[175]....
        /*069c*/ 	.word	0x000136d0


	//   ....[176]....
        /*06a0*/ 	.word	0x00013740


	//   ....[177]....
        /*06a4*/ 	.word	0x000137a0


	//   ....[178]....
        /*06a8*/ 	.word	0x00013810


	//   ....[179]....
        /*06ac*/ 	.word	0x00013880


	//   ....[180]....
        /*06b0*/ 	.word	0x000138f0


	//   ....[181]....
        /*06b4*/ 	.word	0x00013950


	//   ....[182]....
        /*06b8*/ 	.word	0x000139c0


	//   ....[183]....
        /*06bc*/ 	.word	0x00013a30


	//   ....[184]....
        /*06c0*/ 	.word	0x00013aa0


	//   ....[185]....
        /*06c4*/ 	.word	0x00013b00


	//   ....[186]....
        /*06c8*/ 	.word	0x00013b70


	//   ....[187]....
        /*06cc*/ 	.word	0x00013be0


	//   ....[188]....
        /*06d0*/ 	.word	0x00013c50


	//   ....[189]....
        /*06d4*/ 	.word	0x00013cb0


	//   ....[190]....
        /*06d8*/ 	.word	0x00013d20


	//   ....[191]....
        /*06dc*/ 	.word	0x00013d90


	//   ....[192]....
        /*06e0*/ 	.word	0x00013de0


	//   ....[193]....
        /*06e4*/ 	.word	0x00013e20


	//   ....[194]....
        /*06e8*/ 	.word	0x00013e70


	//   ....[195]....
        /*06ec*/ 	.word	0x00013ec0


	//   ....[196]....
        /*06f0*/ 	.word	0x00013f10


	//   ....[197]....
        /*06f4*/ 	.word	0x00013f80


	//   ....[198]....
        /*06f8*/ 	.word	0x00013fd0


	//   ....[199]....
        /*06fc*/ 	.word	0x00014020


	//   ....[200]....
        /*0700*/ 	.word	0x00014070


	//   ....[201]....
        /*0704*/ 	.word	0x000140c0


	//   ....[202]....
        /*0708*/ 	.word	0x00014110


	//   ....[203]....
        /*070c*/ 	.word	0x00014180


	//   ....[204]....
        /*0710*/ 	.word	0x000141d0


	//   ....[205]....
        /*0714*/ 	.word	0x00014240


	//   ....[206]....
        /*0718*/ 	.word	0x000142a0


	//   ....[207]....
        /*071c*/ 	.word	0x00014310


	//----- nvinfo : EIATTR_EXIT_INSTR_OFFSETS
	.align		4
.L_372:
        /*0720*/ 	.byte	0x04, 0x1c
        /*0722*/ 	.short	(.L_374 - .L_373)


	//   ....[0]....
.L_373:
        /*0724*/ 	.word	0x00000fe0


	//   ....[1]....
        /*0728*/ 	.word	0x00011410


	//----- nvinfo : EIATTR_MAX_THREADS
	.align		4
.L_374:
        /*072c*/ 	.byte	0x04, 0x05
        /*072e*/ 	.short	(.L_376 - .L_375)
.L_375:
        /*0730*/ 	.word	0x00000100
        /*0734*/ 	.word	0x00000001
        /*0738*/ 	.word	0x00000001


	//----- nvinfo : EIATTR_CRS_STACK_SIZE
	.align		4
.L_376:
        /*073c*/ 	.byte	0x04, 0x1e
        /*073e*/ 	.short	(.L_378 - .L_377)
.L_377:
        /*0740*/ 	.word	0x00000000
.L_378:


//--------------------- .nv.info._ZN7cutlass13device_kernelIN5flash19enable_sm80_to_sm89INS1_16FlashAttnFwdSm80INS1_25CollectiveMainloopFwdSm80ILi8ELi1ELb0EN4cute5tupleIJNS5_1CILi128EEENS7_ILi64EEENS7_ILi192EEEEEELi192ENS_10bfloat16_tEfNS_4arch4Sm80ELb1ELb0ELb1ELb1ELb1ELb1ELb1ELb1EEENS1_21CollectiveEpilogueFwdINS6_IJS8_SA_S9_EEENS6_IJNS7_ILi1EEESI_SI_EEESC_SE_Li256ELb1ELb1ELb1ELb0EEENS1_36VarlenDynamicPersistentTileSchedulerILi128ELi64ELi256ELi256ELb1ELb1ELb0ELb1ELb1ELb1EEEEEEEEEvNT_6ParamsE --------------------------
	.section	.nv.info._ZN7cutlass13device_kernelIN5flash19enable_sm80_to_sm89INS1_16FlashAttnFwdSm80INS1_25CollectiveMainloopFwdSm80ILi8ELi1ELb0EN4cute5tupleIJNS5_1CILi128EEENS7_ILi64EEENS7_ILi192EEEEEELi192ENS_10bfloat16_tEfNS_4arch4Sm80ELb1ELb0ELb1ELb1ELb1ELb1ELb1ELb1EEENS1_21CollectiveEpilogueFwdINS6_IJS8_SA_S9_EEENS6_IJNS7_ILi1EEESI_SI_EEESC_SE_Li256ELb1ELb1ELb1ELb0EEENS1_36VarlenDynamicPersistentTileSchedulerILi128ELi64ELi256ELi256ELb1ELb1ELb0ELb1ELb1ELb1EEEEEEEEEvNT_6ParamsE,"",@"SHT_CUDA_INFO"
	.sectionflags	@""
	.align	4


	//----- nvinfo : EIATTR_CUDA_API_VERSION
	.align		4
        /*0000*/ 	.byte	0x04, 0x37
        /*0002*/ 	.short	(.L_380 - .L_379)
.L_379:
        /*0004*/ 	.word	0x00000082


	//----- nvinfo : EIATTR_SW2861232_WAR
	.align		4
.L_380:
        /*0008*/ 	.byte	0x01, 0x35
	.zero		2


	//----- nvinfo : EIATTR_PARAM_CBANK
	.align		4
        /*000c*/ 	.byte	0x04, 0x0a
        /*000e*/ 	.short	(.L_382 - .L_381)
	.align		4
.L_381:
        /*0010*/ 	.word	index@(.nv.constant0._ZN7cutlass13device_kernelIN5flash19enable_sm80_to_sm89INS1_16FlashAttnFwdSm80INS1_25CollectiveMainloopFwdSm80ILi8ELi1ELb0EN4cute5tupleIJNS5_1CILi128EEENS7_ILi64EEENS7_ILi192EEEEEELi192ENS_10bfloat16_tEfNS_4arch4Sm80ELb1ELb0ELb1ELb1ELb1ELb1ELb1ELb1EEENS1_21CollectiveEpilogueFwdINS6_IJS8_SA_S9_EEENS6_IJNS7_ILi1EEESI_SI_EEESC_SE_Li256ELb1ELb1ELb1ELb0EEENS1_36VarlenDynamicPersistentTileSchedulerILi128ELi64ELi256ELi256ELb1ELb1ELb0ELb1ELb1ELb1EEEEEEEEEvNT_6ParamsE)
        /*0014*/ 	.short	0x0160
        /*0016*/ 	.short	0x0438


	//----- nvinfo : EIATTR_CBANK_PARAM_SIZE
	.align		4
.L_382:
        /*0018*/ 	.byte	0x03, 0x19
        /*001a*/ 	.short	0x0438


	//----- nvinfo : EIATTR_KPARAM_INFO
	.align		4
        /*001c*/ 	.byte	0x04, 0x17
        /*001e*/ 	.short	(.L_384 - .L_383)
.L_383:
        /*0020*/ 	.word	0x00000000
        /*0024*/ 	.short	0x0000
        /*0026*/ 	.short	0x0000
        /*0028*/ 	.byte	0x00, 0xf0, 0xe1, 0x10


	//----- nvinfo : EIATTR_MAXREG_COUNT
	.align		4
.L_384:
        /*002c*/ 	.byte	0x03, 0x1b
        /*002e*/ 	.short	0x00ff


	//----- nvinfo : EIATTR_NUM_BARRIERS
	.align		4
        /*0030*/ 	.byte	0x02, 0x4c
        /*0032*/ 	.byte	0x06
	.zero		1


	//----- nvinfo : EIATTR_ANNOTATIONS
	.align		4
        /*0034*/ 	.byte	0x04, 0x55
        /*0036*/ 	.short	(.L_386 - .L_385)


	//   ....[0]....
.L_385:
        /* <DEDUP_REMOVED lines=25> */
        /*01bc*/ 	.byte	0xf0, 0xd3, 0x01, 0x00


	//----- nvinfo : EIATTR_MERCURY_ISA_VERSION
	.align		4
.L_386:
        /*01c0*/ 	.byte	0x03, 0x5f
        /*01c2*/ 	.short	0x0000


	//----- nvinfo : EIATTR_INT_WARP_WIDE_INSTR_OFFSETS
	.align		4
        /*01c4*/ 	.byte	0x04, 0x31
        /*01c6*/ 	.short	(.L_388 - .L_387)


	//   ....[0]....
.L_387:
        /*01c8*/ 	.word	0x000199d0


	//   ....[1]....
        /*01cc*/ 	.word	0x00019a50


	//----- nvinfo : EIATTR_COOP_GROUP_MASK_REGIDS
	.align		4
.L_388:
        /*01d0*/ 	.byte	0x04, 0x29
        /*01d2*/ 	.short	(.L_390 - .L_389)


	//   ....[0]....
.L_389:
        /*01d4*/ 	.word	0xffffffff


	//   ....[1]....
        /*01d8*/ 	.word	0xffffffff


	//   ....[2]....
        /*01dc*/ 	.word	0xffffffff


	//   ....[3]....
        /*01e0*/ 	.word	0xffffffff


	//   ....[4]....
        /*01e4*/ 	.word	0xffffffff


	//   ....[5]....
        /*01e8*/ 	.word	0xffffffff


	//   ....[6]....
        /*01ec*/ 	.word	0xffffffff


	//   ....[7]....
        /*01f0*/ 	.word	0xffffffff


	//   ....[8]....
        /*01f4*/ 	.word	0xffffffff


	//   ....[9]....
        /*01f8*/ 	.word	0xffffffff


	//   ....[10]....
        /*01fc*/ 	.word	0xffffffff


	//   ....[11]....
        /*0200*/ 	.word	0xffffffff


	//   ....[12]....
        /*0204*/ 	.word	0xffffffff


	//   ....[13]....
        /*0208*/ 	.word	0xffffffff


	//   ....[14]....
        /*020c*/ 	.word	0xffffffff


	//   ....[15]....
        /*0210*/ 	.word	0xffffffff


	//   ....[16]....
        /*0214*/ 	.word	0xffffffff


	//   ....[17]....
        /*0218*/ 	.word	0xffffffff


	//   ....[18]....
        /*021c*/ 	.word	0xffffffff


	//   ....[19]....
        /*0220*/ 	.word	0xffffffff


	//   ....[20]....
        /*0224*/ 	.word	0xffffffff


	//   ....[21]....
        /*0228*/ 	.word	0xffffffff


	//   ....[22]....
        /*022c*/ 	.word	0xffffffff


	//   ....[23]....
        /*0230*/ 	.word	0xffffffff


	//   ....[24]....
        /*0234*/ 	.word	0xffffffff


	//   ....[25]....
        /*0238*/ 	.word	0xffffffff


	//   ....[26]....
        /*023c*/ 	.word	0xffffffff


	//   ....[27]....
        /*0240*/ 	.word	0xffffffff


	//   ....[28]....
        /*0244*/ 	.word	0xffffffff


	//   ....[29]....
        /*0248*/ 	.word	0xffffffff


	//   ....[30]....
        /*024c*/ 	.word	0xffffffff


	//   ....[31]....
        /*0250*/ 	.word	0xffffffff


	//   ....[32]....
        /*0254*/ 	.word	0xffffffff


	//   ....[33]....
        /*0258*/ 	.word	0xffffffff


	//   ....[34]....
        /*025c*/ 	.word	0xffffffff


	//   ....[35]....
        /*0260*/ 	.word	0xffffffff


	//   ....[36]....
        /*0264*/ 	.word	0xffffffff


	//   ....[37]....
        /*0268*/ 	.word	0xffffffff


	//   ....[38]....
        /*026c*/ 	.word	0xffffffff


	//   ....[39]....
        /*0270*/ 	.word	0xffffffff


	//   ....[40]....
        /*0274*/ 	.word	0xffffffff


	//   ....[41]....
        /*0278*/ 	.word	0xffffffff


	//   ....[42]....
        /*027c*/ 	.word	0xffffffff


	//   ....[43]....
        /*0280*/ 	.word	0xffffffff


	//   ....[44]....
        /*0284*/ 	.word	0xffffffff


	//   ....[45]....
        /*0288*/ 	.word	0xffffffff


	//   ....[46]....
        /*028c*/ 	.word	0xffffffff


	//   ....[47]....
        /*0290*/ 	.word	0xffffffff


	//   ....[48]....
        /*0294*/ 	.word	0xffffffff


	//   ....[49]....
        /*0298*/ 	.word	0xffffffff


	//   ....[50]....
        /*029c*/ 	.word	0xffffffff


	//   ....[51]....
        /*02a0*/ 	.word	0xffffffff


	//   ....[52]....
        /*02a4*/ 	.word	0xffffffff


	//   ....[53]....
        /*02a8*/ 	.word	0xffffffff


	//   ....[54]....
        /*02ac*/ 	.word	0xffffffff


	//   ....[55]....
        /*02b0*/ 	.word	0xffffffff


	//   ....[56]....
        /*02b4*/ 	.word	0xffffffff


	//   ....[57]....
        /*02b8*/ 	.word	0xffffffff


	//   ....[58]....
        /*02bc*/ 	.word	0xffffffff


	//   ....[59]....
        /*02c0*/ 	.word	0xffffffff


	//   ....[60]....
        /*02c4*/ 	.word	0xffffffff


	//   ....[61]....
        /*02c8*/ 	.word	0xffffffff


	//   ....[62]....
        /*02cc*/ 	.word	0xffffffff


	//   ....[63]....
        /*02d0*/ 	.word	0xffffffff


	//   ....[64]....
        /*02d4*/ 	.word	0xffffffff


	//   ....[65]....
        /*02d8*/ 	.word	0xffffffff


	//   ....[66]....
        /*02dc*/ 	.word	0xffffffff


	//   ....[67]....
        /*02e0*/ 	.word	0xffffffff


	//   ....[68]....
        /*02e4*/ 	.word	0xffffffff


	//   ....[69]....
        /*02e8*/ 	.word	0xffffffff


	//   ....[70]....
        /*02ec*/ 	.word	0xffffffff


	//   ....[71]....
        /*02f0*/ 	.word	0xffffffff


	//   ....[72]....
        /*02f4*/ 	.word	0xffffffff


	//   ....[73]....
        /*02f8*/ 	.word	0xffffffff


	//   ....[74]....
        /*02fc*/ 	.word	0xffffffff


	//   ....[75]....
        /*0300*/ 	.word	0xffffffff


	//   ....[76]....
        /*0304*/ 	.word	0xffffffff


	//   ....[77]....
        /*0308*/ 	.word	0xffffffff


	//   ....[78]....
        /*030c*/ 	.word	0xffffffff


	//   ....[79]....
        /*0310*/ 	.word	0xffffffff


	//   ....[80]....
        /*0314*/ 	.word	0xffffffff


	//   ....[81]....
        /*0318*/ 	.word	0xffffffff


	//   ....[82]....
        /*031c*/ 	.word	0xffffffff


	//   ....[83]....
        /*0320*/ 	.word	0xffffffff


	//   ....[84]....
        /*0324*/ 	.word	0xffffffff


	//   ....[85]....
        /*0328*/ 	.word	0xffffffff


	//   ....[86]....
        /*032c*/ 	.word	0xffffffff


	//   ....[87]....
        /*0330*/ 	.word	0xffffffff


	//   ....[88]....
        /*0334*/ 	.word	0xffffffff


	//   ....[89]....
        /*0338*/ 	.word	0xffffffff


	//   ....[90]....
        /*033c*/ 	.word	0xffffffff


	//   ....[91]....
        /*0340*/ 	.word	0xffffffff


	//   ....[92]....
        /*0344*/ 	.word	0xffffffff


	//   ....[93]....
        /*0348*/ 	.word	0xffffffff


	//   ....[94]....
        /*034c*/ 	.word	0xffffffff


	//   ....[95]....
        /*0350*/ 	.word	0xffffffff


	//   ....[96]....
        /*0354*/ 	.word	0xffffffff


	//   ....[97]....
        /*0358*/ 	.word	0xffffffff


	//   ....[98]....
        /*035c*/ 	.word	0xffffffff


	//   ....[99]....
        /*0360*/ 	.word	0xffffffff


	//   ....[100]....
        /*0364*/ 	.word	0xffffffff


	//   ....[101]....
        /*0368*/ 	.word	0xffffffff


	//   ....[102]....
        /*036c*/ 	.word	0xffffffff


	//   ....[103]....
        /*0370*/ 	.word	0xffffffff


	//   ....[104]....
        /*0374*/ 	.word	0xffffffff


	//   ....[105]....
        /*0378*/ 	.word	0xffffffff


	//   ....[106]....
        /*037c*/ 	.word	0xffffffff


	//   ....[107]....
        /*0380*/ 	.word	0xffffffff


	//   ....[108]....
        /*0384*/ 	.word	0xffffffff


	//   ....[109]....
        /*0388*/ 	.word	0xffffffff


	//   ....[110]....
        /*038c*/ 	.word	0xffffffff


	//   ....[111]....
        /*0390*/ 	.word	0xffffffff


	//   ....[112]....
        /*0394*/ 	.word	0xffffffff


	//   ....[113]....
        /*0398*/ 	.word	0xffffffff


	//   ....[114]....
        /*039c*/ 	.word	0xffffffff


	//   ....[115]....
        /*03a0*/ 	.word	0xffffffff


	//   ....[116]....
        /*03a4*/ 	.word	0xffffffff


	//   ....[117]....
        /*03a8*/ 	.word	0xffffffff


	//   ....[118]....
        /*03ac*/ 	.word	0xffffffff


	//   ....[119]....
        /*03b0*/ 	.word	0xffffffff


	//   ....[120]....
        /*03b4*/ 	.word	0xffffffff


	//   ....[121]....
        /*03b8*/ 	.word	0xffffffff


	//   ....[122]....
        /*03bc*/ 	.word	0xffffffff


	//   ....[123]....
        /*03c0*/ 	.word	0xffffffff


	//   ....[124]....
        /*03c4*/ 	.word	0xffffffff


	//   ....[125]....
        /*03c8*/ 	.word	0xffffffff


	//   ....[126]....
        /*03cc*/ 	.word	0xffffffff


	//   ....[127]....
        /*03d0*/ 	.word	0xffffffff


	//   ....[128]....
        /*03d4*/ 	.word	0xffffffff


	//   ....[129]....
        /*03d8*/ 	.word	0xffffffff


	//   ....[130]....
        /*03dc*/ 	.word	0xffffffff


	//   ....[131]....
        /*03e0*/ 	.word	0xffffffff


	//   ....[132]....
        /*03e4*/ 	.word	0xffffffff


	//   ....[133]....
        /*03e8*/ 	.word	0xffffffff


	//   ....[134]....
        /*03ec*/ 	.word	0xffffffff


	//   ....[135]....
        /*03f0*/ 	.word	0xffffffff


	//   ....[136]....
        /*03f4*/ 	.word	0xffffffff


	//   ....[137]....
        /*03f8*/ 	.word	0xffffffff


	//   ....[138]....
        /*03fc*/ 	.word	0xffffffff


	//   ....[139]....
        /*0400*/ 	.word	0xffffffff


	//   ....[140]....
        /*0404*/ 	.word	0xffffffff


	//   ....[141]....
        /*0408*/ 	.word	0xffffffff


	//   ....[142]....
        /*040c*/ 	.word	0xffffffff


	//   ....[143]....
        /*0410*/ 	.word	0xffffffff


	//   ....[144]....
        /*0414*/ 	.word	0xffffffff


	//   ....[145]....
        /*0418*/ 	.word	0xffffffff


	//   ....[146]....
        /*041c*/ 	.word	0xffffffff


	//   ....[147]....
        /*0420*/ 	.word	0xffffffff


	//   ....[148]....
        /*0424*/ 	.word	0xffffffff


	//   ....[149]....
        /*0428*/ 	.word	0xffffffff


	//   ....[150]....
        /*042c*/ 	.word	0xffffffff


	//   ....[151]....
        /*0430*/ 	.word	0xffffffff


	//   ....[152]....
        /*0434*/ 	.word	0xffffffff


	//   ....[153]....
        /*0438*/ 	.word	0xffffffff


	//   ....[154]....
        /*043c*/ 	.word	0xffffffff


	//   ....[155]....
        /*0440*/ 	.word	0xffffffff


	//   ....[156]....
        /*0444*/ 	.word	0xffffffff


	//   ....[157]....
        /*0448*/ 	.word	0xffffffff


	//   ....[158]....
        /*044c*/ 	.word	0xffffffff


	//   ....[159]....
        /*0450*/ 	.word	0xffffffff


	//   ....[160]....
        /*0454*/ 	.word	0xffffffff


	//   ....[161]....
        /*0458*/ 	.word	0xffffffff


	//   ....[162]....
        /*045c*/ 	.word	0xffffffff


	//   ....[163]....
        /*0460*/ 	.word	0xffffffff


	//   ....[164]....
        /*0464*/ 	.word	0xffffffff


	//   ....[165]....
        /*0468*/ 	.word	0xffffffff


	//   ....[166]....
        /*046c*/ 	.word	0xffffffff


	//   ....[167]....
        /*0470*/ 	.word	0xffffffff


	//   ....[168]....
        /*0474*/ 	.word	0xffffffff


	//   ....[169]....
        /*0478*/ 	.word	0xffffffff


	//   ....[170]....
        /*047c*/ 	.word	0xffffffff


	//   ....[171]....
        /*0480*/ 	.word	0xffffffff


	//   ....[172]....
        /*0484*/ 	.word	0xffffffff


	//   ....[173]....
        /*0488*/ 	.word	0xffffffff


	//   ....[174]....
        /*048c*/ 	.word	0xffffffff


	//   ....[175]....
        /*0490*/ 	.word	0xffffffff


	//   ....[176]....
        /*0494*/ 	.word	0xffffffff


	//   ....[177]....
        /*0498*/ 	.word	0xffffffff


	//   ....[178]....
        /*049c*/ 	.word	0xffffffff


	//   ....[179]....
        /*04a0*/ 	.word	0xffffffff


	//   ....[180]....
        /*04a4*/ 	.word	0xffffffff


	//   ....[181]....
        /*04a8*/ 	.word	0xffffffff


	//   ....[182]....
        /*04ac*/ 	.word	0xffffffff


	//   ....[183]....
        /*04b0*/ 	.word	0xffffffff


	//   ....[184]....
        /*04b4*/ 	.word	0xffffffff


	//   ....[185]....
        /*04b8*/ 	.word	0xffffffff


	//   ....[186]....
        /*04bc*/ 	.word	0xffffffff


	//   ....[187]....
        /*04c0*/ 	.word	0xffffffff


	//   ....[188]....
        /*04c4*/ 	.word	0xffffffff


	//   ....[189]....
        /*04c8*/ 	.word	0xffffffff


	//   ....[190]....
        /*04cc*/ 	.word	0xffffffff


	//   ....[191]....
        /*04d0*/ 	.word	0xffffffff


	//   ....[192]....
        /*04d4*/ 	.word	0xffffffff


	//   ....[193]....
        /*04d8*/ 	.word	0xffffffff


	//   ....[194]....
        /*04dc*/ 	.word	0xffffffff


	//   ....[195]....
        /*04e0*/ 	.word	0xffffffff


	//   ....[196]....
        /*04e4*/ 	.word	0xffffffff


	//   ....[197]....
        /*04e8*/ 	.word	0xffffffff


	//   ....[198]....
        /*04ec*/ 	.word	0xffffffff


	//   ....[199]....
        /*04f0*/ 	.word	0xffffffff


	//   ....[200]....
        /*04f4*/ 	.word	0xffffffff


	//   ....[201]....
        /*04f8*/ 	.word	0xffffffff


	//   ....[202]....
        /*04fc*/ 	.word	0xffffffff


	//   ....[203]....
        /*0500*/ 	.word	0xffffffff


	//   ....[204]....
        /*0504*/ 	.word	0xffffffff


	//   ....[205]....
        /*0508*/ 	.word	0xffffffff


	//   ....[206]....
        /*050c*/ 	.word	0xffffffff


	//   ....[207]....
        /*0510*/ 	.word	0xffffffff


	//   ....[208]....
        /*0514*/ 	.word	0xffffffff


	//   ....[209]....
        /*0518*/ 	.word	0xffffffff


	//   ....[210]....
        /*051c*/ 	.word	0xffffffff


	//   ....[211]....
        /*0520*/ 	.word	0xffffffff


	//   ....[212]....
        /*0524*/ 	.word	0xffffffff


	//   ....[213]....
        /*0528*/ 	.word	0xffffffff


	//   ....[214]....
        /*052c*/ 	.word	0xffffffff


	//   ....[215]....
        /*0530*/ 	.word	0xffffffff


	//   ....[216]....
        /*0534*/ 	.word	0xffffffff


	//   ....[217]....
        /*0538*/ 	.word	0xffffffff


	//   ....[218]....
        /*053c*/ 	.word	0xffffffff


	//   ....[219]....
        /*0540*/ 	.word	0xffffffff


	//   ....[220]....
        /*0544*/ 	.word	0xffffffff


	//   ....[221]....
        /*0548*/ 	.word	0xffffffff


	//   ....[222]....
        /*054c*/ 	.word	0xffffffff


	//   ....[223]....
        /*0550*/ 	.word	0xffffffff


	//   ....[224]....
        /*0554*/ 	.word	0xffffffff


	//   ....[225]....
        /*0558*/ 	.word	0xffffffff


	//   ....[226]....
        /*055c*/ 	.word	0xffffffff


	//   ....[227]....
        /*0560*/ 	.word	0xffffffff


	//   ....[228]....
        /*0564*/ 	.word	0xffffffff


	//   ....[229]....
        /*0568*/ 	.word	0xffffffff


	//   ....[230]....
        /*056c*/ 	.word	0xffffffff


	//   ....[231]....
        /*0570*/ 	.word	0xffffffff


	//----- nvinfo : EIATTR_COOP_GROUP_INSTR_OFFSETS
	.align		4
.L_390:
        /*0574*/ 	.byte	0x04, 0x28
        /*0576*/ 	.short	(.L_392 - .L_391)


	//   ....[0]....
.L_391:
        /*0578*/ 	.word	0x00000050


	//   ....[1]....
        /*057c*/ 	.word	0x000001e0


	//   ....[2]....
        /*0580*/ 	.word	0x00000210


	//   ....[3]....
        /*0584*/ 	.word	0x00000240


	//   ....[4]....
        /*0588*/ 	.word	0x00000270


	//   ....[5]....
        /*058c*/ 	.word	0x000002a0


	//   ....[6]....
        /*0590*/ 	.word	0x000002d0


	//   ....[7]....
        /*0594*/ 	.word	0x00000430


	//   ....[8]....
        /*0598*/ 	.word	0x00000470


	//   ....[9]....
        /*059c*/ 	.word	0x000004a0


	//   ....[10]....
        /*05a0*/ 	.word	0x000004d0


	//   ....[11]....
        /*05a4*/ 	.word	0x00000500


	//   ....[12]....
        /*05a8*/ 	.word	0x00000530


	//   ....[13]....
        /*05ac*/ 	.word	0x000005c0


	//   ....[14]....
        /*05b0*/ 	.word	0x00000600


	//   ....[15]....
        /*05b4*/ 	.word	0x00000620


	//   ....[16]....
        /*05b8*/ 	.word	0x00000680


	//   ....[17]....
        /*05bc*/ 	.word	0x00003bb0


	//   ....[18]....
        /*05c0*/ 	.word	0x00003bc0


	//   ....[19]....
        /*05c4*/ 	.word	0x00005760


	//   ....[20]....
        /*05c8*/ 	.word	0x00005770


	//   ....[21]....
        /*05cc*/ 	.word	0x00007100


	//   ....[22]....
        /*05d0*/ 	.word	0x00007120


	//   ....[23]....
        /*05d4*/ 	.word	0x00007670


	//   ....[24]....
        /*05d8*/ 	.word	0x00007690


	//   ....[25]....
        /*05dc*/ 	.word	0x000083d0


	//   ....[26]....
        /*05e0*/ 	.word	0x000083f0


	//   ....[27]....
        /*05e4*/ 	.word	0x00008520


	//   ....[28]....
        /*05e8*/ 	.word	0x00008530


	//   ....[29]....
        /*05ec*/ 	.word	0x00008660


	//   ....[30]....
        /*05f0*/ 	.word	0x00008680


	//   ....[31]....
        /*05f4*/ 	.word	0x000087b0


	//   ....[32]....
        /*05f8*/ 	.word	0x000087c0


	//   ....[33]....
        /*05fc*/ 	.word	0x00008c10


	//   ....[34]....
        /*0600*/ 	.word	0x00008c20


	//   ....[35]....
        /*0604*/ 	.word	0x00008c30


	//   ....[36]....
        /*0608*/ 	.word	0x00008c40


	//   ....[37]....
        /*060c*/ 	.word	0x000090a0


	//   ....[38]....
        /*0610*/ 	.word	0x000090c0


	//   ....[39]....
        /*0614*/ 	.word	0x000090e0


	//   ....[40]....
        /*0618*/ 	.word	0x00009100


	//   ....[41]....
        /*061c*/ 	.word	0x00009620


	//   ....[42]....
        /*0620*/ 	.word	0x00009890


	//   ....[43]....
        /*0624*/ 	.word	0x000098d0


	//   ....[44]....
        /*0628*/ 	.word	0x00009910


	//   ....[45]....
        /*062c*/ 	.word	0x0000c700


	//   ....[46]....
        /*0630*/ 	.word	0x0000c7b0


	//   ....[47]....
        /*0634*/ 	.word	0x0000c7d0


	//   ....[48]....
        /*0638*/ 	.word	0x0000c7e0


	//   ....[49]....
        /*063c*/ 	.word	0x0000ca80


	//   ....[50]....
        /*0640*/ 	.word	0x0000ccf0


	//   ....[51]....
        /*0644*/ 	.word	0x0000cd30


	//   ....[52]....
        /*0648*/ 	.word	0x0000cd70


	//   ....[53]....
        /*064c*/ 	.word	0x0000fd30


	//   ....[54]....
        /*0650*/ 	.word	0x0000fd40


	//   ....[55]....
        /*0654*/ 	.word	0x0000fd50


	//   ....[56]....
        /*0658*/ 	.word	0x0000fd60


	//   ....[57]....
        /*065c*/ 	.word	0x00010ee0


	//   ....[58]....
        /*0660*/ 	.word	0x00010f00


	//   ....[59]....
        /*0664*/ 	.word	0x00011000


	//   ....[60]....
        /*0668*/ 	.word	0x00011020


	//   ....[61]....
        /*066c*/ 	.word	0x00011270


	//   ....[62]....
        /*0670*/ 	.word	0x000114b0


	//   ....[63]....
        /*0674*/ 	.word	0x000118b0


	//   ....[64]....
        /*0678*/ 	.word	0x000118d0


	//   ....[65]....
        /*067c*/ 	.word	0x000118f0


	//   ....[66]....
        /*0680*/ 	.word	0x00011910


	//   ....[67]....
        /*0684*/ 	.word	0x00012d30


	//   ....[68]....
        /*0688*/ 	.word	0x00012d50


	//   ....[69]....
        /*068c*/ 	.word	0x00012e20


	//   ....[70]....
        /*0690*/ 	.word	0x00012e60


	//   ....[71]....
        /*0694*/ 	.word	0x00013fc0


	//   ....[72]....
        /*0698*/ 	.word	0x00013fe0


	//   ....[73]....
        /*069c*/ 	.word	0x000140b0


	//   ....[74]....
        /*06a0*/ 	.word	0x000140f0


	//   ....[75]....
        /*06a4*/ 	.word	0x00014340


	//   ....[76]....
        /*06a8*/ 	.word	0x00014570


	//   ....[77]....
        /*06ac*/ 	.word	0x00014890


	//   ....[78]....
        /*06b0*/ 	.word	0x000148b0


	//   ....[79]....
        /*06b4*/ 	.word	0x000149d0


	//   ....[80]....
        /*06b8*/ 	.word	0x000149f0


	//   ....[81]....
        /*06bc*/ 	.word	0x000163c0


	//   ....[82]....
        /*06c0*/ 	.word	0x000163d0


	//   ....[83]....
        /*06c4*/ 	.word	0x00016430


	//   ....[84]....
        /*06c8*/ 	.word	0x00016450


	//   ....[85]....
        /*06cc*/ 	.word	0x000175d0


	//   ....[86]....
        /*06d0*/ 	.word	0x000175f0


	//   ....[87]....
        /*06d4*/ 	.word	0x000176c0


	//   ....[88]....
        /*06d8*/ 	.word	0x000176e0


	//   ....[89]....
        /*06dc*/ 	.word	0x00017a20


	//   ....[90]....
        /*06e0*/ 	.word	0x00017a40


	//   ....[91]....
        /*06e4*/ 	.word	0x00017a60


	//   ....[92]....
        /*06e8*/ 	.word	0x00017a80


	//   ....[93]....
        /*06ec*/ 	.word	0x000191c0


	//   ....[94]....
        /*06f0*/ 	.word	0x000191f0


	//   ....[95]....
        /*06f4*/ 	.word	0x00019210


	//   ....[96]....
        /*06f8*/ 	.word	0x00019220


	//   ....[97]....
        /*06fc*/ 	.word	0x0001a630


	//   ....[98]....
        /*0700*/ 	.word	0x0001a650


	//   ....[99]....
        /*0704*/ 	.word	0x0001a670


	//   ....[100]....
        /*0708*/ 	.word	0x0001a690


	//   ....[101]....
        /*070c*/ 	.word	0x0001aa40


	//   ....[102]....
        /*0710*/ 	.word	0x0001aa60


	//   ....[103]....
        /*0714*/ 	.word	0x0001ab80


	//   ....[104]....
        /*0718*/ 	.word	0x0001ab90


	//   ....[105]....
        /*071c*/ 	.word	0x0001acc0


	//   ....[106]....
        /*0720*/ 	.word	0x0001ace0


	//   ....[107]....
        /*0724*/ 	.word	0x0001ae10


	//   ....[108]....
        /*0728*/ 	.word	0x0001ae20


	//   ....[109]....
        /*072c*/ 	.word	0x0001b160


	//   ....[110]....
        /*0730*/ 	.word	0x0001b180


	//   ....[111]....
        /*0734*/ 	.word	0x0001bc30


	//   ....[112]....
        /*0738*/ 	.word	0x0001bc40


	//   ....[113]....
        /*073c*/ 	.word	0x0001cef0


	//   ....[114]....
        /*0740*/ 	.word	0x0001cf10


	//   ....[115]....
        /*0744*/ 	.word	0x0001d040


	//   ....[116]....
        /*0748*/ 	.word	0x0001d050


	//   ....[117]....
        /*074c*/ 	.word	0x0001d180


	//   ....[118]....
        /*0750*/ 	.word	0x0001d1a0


	//   ....[119]....
        /*0754*/ 	.word	0x0001d2d0


	//   ....[120]....
        /*0758*/ 	.word	0x0001d2e0


	//   ....[121]....
        /*075c*/ 	.word	0x0001d4b0


	//   ....[122]....
        /*0760*/ 	.word	0x0001d4d0


	//   ....[123]....
        /*0764*/ 	.word	0x0001d5f0


	//   ....[124]....
        /*0768*/ 	.word	0x0001d630


	//   ....[125]....
        /*076c*/ 	.word	0x0001d660


	//   ....[126]....
        /*0770*/ 	.word	0x0001d690


	//   ....[127]....
        /*0774*/ 	.word	0x0001d6c0


	//   ....[128]....
        /*0778*/ 	.word	0x0001d6f0


	//   ....[129]....
        /*077c*/ 	.word	0x0001d850


	//   ....[130]....
        /*0780*/ 	.word	0x0001d890


	//   ....[131]....
        /*0784*/ 	.word	0x0001d8c0


	//   ....[132]....
        /*0788*/ 	.word	0x0001d8f0


	//   ....[133]....
        /*078c*/ 	.word	0x0001d920


	//   ....[134]....
        /*0790*/ 	.word	0x0001d950


	//   ....[135]....
        /*0794*/ 	.word	0x0001d9e0


	//   ....[136]....
        /*0798*/ 	.word	0x0001da20


	//   ....[137]....
        /*079c*/ 	.word	0x0001da30


	//   ....[138]....
        /*07a0*/ 	.word	0x0001da90


	//   ....[139]....
        /*07a4*/ 	.word	0x0001e430


	//   ....[140]....
        /*07a8*/ 	.word	0x0001e490


	//   ....[141]....
        /*07ac*/ 	.word	0x0001e4e0


	//   ....[142]....
        /*07b0*/ 	.word	0x0001e530


	//   ....[143]....
        /*07b4*/ 	.word	0x0001e580


	//   ....[144]....
        /*07b8*/ 	.word	0x0001e5f0


	//   ....[145]....
        /*07bc*/ 	.word	0x0001e630


	//   ....[146]....
        /*07c0*/ 	.word	0x0001e6a0


	//   ....[147]....
        /*07c4*/ 	.word	0x0001e710


	//   ....[148]....
        /*07c8*/ 	.word	0x0001e770


	//   ....[149]....
        /*07cc*/ 	.word	0x0001e7e0


	//   ....[150]....
        /*07d0*/ 	.word	0x0001e850


	//   ....[151]....
        /*07d4*/ 	.word	0x0001e8b0


	//   ....[152]....
        /*07d8*/ 	.word	0x0001e910


	//   ....[153]....
        /*07dc*/ 	.word	0x0001e970


	//   ....[154]....
        /*07e0*/ 	.word	0x0001e9e0


	//   ....[155]....
        /*07e4*/ 	.word	0x0001ea40


	//   ....[156]....
        /*07e8*/ 	.word	0x0001eaa0


	//   ....[157]....
        /*07ec*/ 	.word	0x0001eb00


	//   ....[158]....
        /*07f0*/ 	.word	0x0001eb70


	//   ....[159]....
        /*07f4*/ 	.word	0x0001ece0


	//   ....[160]....
        /*07f8*/ 	.word	0x0001ed40


	//   ....[161]....
        /*07fc*/ 	.word	0x0001eda0


	//   ....[162]....
        /*0800*/ 	.word	0x0001ee00


	//   ....[163]....
        /*0804*/ 	.word	0x0001f240


	//   ....[164]....
        /*0808*/ 	.word	0x0001f290


	//   ....[165]....
        /*080c*/ 	.word	0x0001f2e0


	//   ....[166]....
        /*0810*/ 	.word	0x0001f320


	//   ....[167]....
        /*0814*/ 	.word	0x0001f390


	//   ....[168]....
        /*0818*/ 	.word	0x0001f400


	//   ....[169]....
        /*081c*/ 	.word	0x0001f570


	//   ....[170]....
        /*0820*/ 	.word	0x0001f5d0


	//   ....[171]....
        /*0824*/ 	.word	0x0001f630


	//   ....[172]....
        /*0828*/ 	.word	0x0001f6a0


	//   ....[173]....
        /*082c*/ 	.word	0x0001f810


	//   ....[174]....
        /*0830*/ 	.word	0x0001f870


	//   ....[175]....
        /*0834*/ 	.word	0x0001f8d0


	//   ....[176]....
        /*0838*/ 	.word	0x0001f930


	//   ....[177]....
        /*083c*/ 	.word	0x0001fd70


	//   ....[178]....
        /*0840*/ 	.word	0x0001fdb0


	//   ....[179]....
        /*0844*/ 	.word	0x0001fe00


	//   ....[180]....
        /*0848*/ 	.word	0x0001fe40


	//   ....[181]....
        /*084c*/ 	.word	0x0001fea0


	//   ....[182]....
        /*0850*/ 	.word	0x0001ff00


	//   ....[183]....
        /*0854*/ 	.word	0x0001ff70


	//   ....[184]....
        /*0858*/ 	.word	0x000200b0


	//   ....[185]....
        /*085c*/ 	.word	0x00020110


	//   ....[186]....
        /*0860*/ 	.word	0x00020150


	//   ....[187]....
        /*0864*/ 	.word	0x00020190


	//   ....[188]....
        /*0868*/ 	.word	0x000201e0


	//   ....[189]....
        /*086c*/ 	.word	0x00020220


	//   ....[190]....
        /*0870*/ 	.word	0x00020270


	//   ....[191]....
        /*0874*/ 	.word	0x000202c0


	//   ....[192]....
        /*0878*/ 	.word	0x00020310


	//   ....[193]....
        /*087c*/ 	.word	0x00020350


	//   ....[194]....
        /*0880*/ 	.word	0x000203c0


	//   ....[195]....
        /*0884*/ 	.word	0x00020430


	//   ....[196]....
        /*0888*/ 	.word	0x00020490


	//   ....[197]....
        /*088c*/ 	.word	0x000204f0


	//   ....[198]....
        /*0890*/ 	.word	0x00020550


	//   ....[199]....
        /*0894*/ 	.word	0x000205c0


	//   ....[200]....
        /*0898*/ 	.word	0x00020620


	//   ....[201]....
        /*089c*/ 	.word	0x00020680


	//   ....[202]....
        /*08a0*/ 	.word	0x000206e0


	//   ....[203]....
        /*08a4*/ 	.word	0x00020750


	//   ....[204]....
        /*08a8*/ 	.word	0x000207b0


	//   ....[205]....
        /*08ac*/ 	.word	0x00020810


	//   ....[206]....
        /*08b0*/ 	.word	0x00020870


	//   ....[207]....
        /*08b4*/ 	.word	0x000208e0


	//   ....[208]....
        /*08b8*/ 	.word	0x00020940


	//   ....[209]....
        /*08bc*/ 	.word	0x000209a0


	//   ....[210]....
        /*08c0*/ 	.word	0x00020a00


	//   ....[211]....
        /*08c4*/ 	.word	0x00020a70


	//   ....[212]....
        /*08c8*/ 	.word	0x00020ad0


	//   ....[213]....
        /*08cc*/ 	.word	0x00020b30


	//   ....[214]....
        /*08d0*/ 	.word	0x00020ba0


	//   ....[215]....
        /*08d4*/ 	.word	0x00020c10


	//   ....[216]....
        /*08d8*/ 	.word	0x00020c60


	//   ....[217]....
        /*08dc*/ 	.word	0x00020ca0


	//   ....[218]....
        /*08e0*/ 	.word	0x00020cf0


	//   ....[219]....
        /*08e4*/ 	.word	0x00020d40


	//   ....[220]....
        /*08e8*/ 	.word	0x00020d90


	//   ....[221]....
        /*08ec*/ 	.word	0x00020e00


	//   ....[222]....
        /*08f0*/ 	.word	0x00020e40


	//   ....[223]....
        /*08f4*/ 	.word	0x00020e90


	//   ....[224]....
        /*08f8*/ 	.word	0x00020ee0


	//   ....[225]....
        /*08fc*/ 	.word	0x00020f30


	//   ....[226]....
        /*0900*/ 	.word	0x00020f80


	//   ....[227]....
        /*0904*/ 	.word	0x00020ff0


	//   ....[228]....
        /*0908*/ 	.word	0x00021030


	//   ....[229]....
        /*090c*/ 	.word	0x000210a0


	//   ....[230]....
        /*0910*/ 	.word	0x00021100


	//   ....[231]....
        /*0914*/ 	.word	0x00021170


	//----- nvinfo : EIATTR_EXIT_INSTR_OFFSETS
	.align		4
.L_392:
        /*0918*/ 	.byte	0x04, 0x1c
        /*091a*/ 	.short	(.L_394 - .L_393)


	//   ....[0]....
.L_393:
        /*091c*/ 	.word	0x00000fe0


	//   ....[1]....
        /*0920*/ 	.word	0x0001e3f0


	//----- nvinfo : EIATTR_MAX_THREADS
	.align		4
.L_394:
        /*0924*/ 	.byte	0x04, 0x05
        /*0926*/ 	.short	(.L_396 - .L_395)
.L_395:
        /*0928*/ 	.word	0x00000100
        /*092c*/ 	.word	0x00000001
        /*0930*/ 	.word	0x00000001


	//----- nvinfo : EIATTR_CRS_STACK_SIZE
	.align		4
.L_396:
        /*0934*/ 	.byte	0x04, 0x1e
        /*0936*/ 	.short	(.L_398 - .L_397)
.L_397:
        /*0938*/ 	.word	0x00000000
.L_398:


//--------------------- .nv.info._ZN7cutlass13device_kernelIN5flash19enable_sm80_to_sm89INS1_16FlashAttnFwdSm80INS1_25CollectiveMainloopFwdSm80ILi8ELi2ELb0EN4cute5tupleIJNS5_1CILi128EEENS7_ILi64EEENS7_ILi192EEEEEELi192ENS_10bfloat16_tEfNS_4arch4Sm80ELb0ELb0ELb1ELb0ELb1ELb0ELb1ELb1EEENS1_21CollectiveEpilogueFwdINS6_IJS8_SA_S9_EEENS6_IJNS7_ILi1EEESI_SI_EEESC_SE_Li256ELb0ELb1ELb1ELb0EEENS1_19SingleTileSchedulerILb0ELb1ELb1ELi128EEEEEEEEEvNT_6ParamsE --------------------------
	.section	.nv.info._ZN7cutlass13device_kernelIN5flash19enable_sm80_to_sm89INS1_16FlashAttnFwdSm80INS1_25CollectiveMainloopFwdSm80ILi8ELi2ELb0EN4cute5tupleIJNS5_1CILi128EEENS7_ILi64EEENS7_ILi192EEEEEELi192ENS_10bfloat16_tEfNS_4arch4Sm80ELb0ELb0ELb1ELb0ELb1ELb0ELb1ELb1EEENS1_21CollectiveEpilogueFwdINS6_IJS8_SA_S9_EEENS6_IJNS7_ILi1EEESI_SI_EEESC_SE_Li256ELb0ELb1ELb1ELb0EEENS1_19SingleTileSchedulerILb0ELb1ELb1ELi128EEEEEEEEEvNT_6ParamsE,"",@"SHT_CUDA_INFO"
	.sectionflags	@""
	.align	4


	//----- nvinfo : EIATTR_CUDA_API_VERSION
	.align		4
        /*0000*/ 	.byte	0x04, 0x37
        /*0002*/ 	.short	(.L_400 - .L_399)
.L_399:
        /*0004*/ 	.word	0x00000082


	//----- nvinfo : EIATTR_SW2861232_WAR
	.align		4
.L_400:
        /*0008*/ 	.byte	0x01, 0x35
	.zero		2


	//----- nvinfo : EIATTR_PARAM_CBANK
	.align		4
        /*000c*/ 	.byte	0x04, 0x0a
        /*000e*/ 	.short	(.L_402 - .L_401)
	.align		4
.L_401:
        /*0010*/ 	.word	index@(.nv.constant0._ZN7cutlass13device_kernelIN5flash19enable_sm80_to_sm89INS1_16FlashAttnFwdSm80INS1_25CollectiveMainloopFwdSm80ILi8ELi2ELb0EN4cute5tupleIJNS5_1CILi128EEENS7_ILi64EEENS7_ILi192EEEEEELi192ENS_10bfloat16_tEfNS_4arch4Sm80ELb0ELb0ELb1ELb0ELb1ELb0ELb1ELb1EEENS1_21CollectiveEpilogueFwdINS6_IJS8_SA_S9_EEENS6_IJNS7_ILi1EEESI_SI_EEESC_SE_Li256ELb0ELb1ELb1ELb0EEENS1_19SingleTileSchedulerILb0ELb1ELb1ELi128EEEEEEEEEvNT_6ParamsE)
        /*0014*/ 	.short	0x0160
        /*0016*/ 	.short	0x0418


	//----- nvinfo : EIATTR_CBANK_PARAM_SIZE
	.align		4
.L_402:
        /*0018*/ 	.byte	0x03, 0x19
        /*001a*/ 	.short	0x0418


	//----- nvinfo : EIATTR_KPARAM_INFO
	.align		4
        /*001c*/ 	.byte	0x04, 0x17
        /*001e*/ 	.short	(.L_404 - .L_403)
.L_403:
        /*0020*/ 	.word	0x00000000
        /*0024*/ 	.short	0x0000
        /*0026*/ 	.short	0x0000
        /*0028*/ 	.byte	0x00, 0xf0, 0x61, 0x10


	//----- nvinfo : EIATTR_MAXREG_COUNT
	.align		4
.L_404:
        /*002c*/ 	.byte	0x03, 0x1b
        /*002e*/ 	.short	0x00ff


	//----- nvinfo : EIATTR_NUM_BARRIERS
	.align		4
        /*0030*/ 	.byte	0x02, 0x4c
        /*0032*/ 	.byte	0x02
	.zero		1


	//----- nvinfo : EIATTR_MERCURY_ISA_VERSION
	.align		4
        /*0034*/ 	.byte	0x03, 0x5f
        /*0036*/ 	.short	0x0000


	//----- nvinfo : EIATTR_COOP_GROUP_MASK_REGIDS
	.align		4
        /*0038*/ 	.byte	0x04, 0x29
        /*003a*/ 	.short	(.L_406 - .L_405)


	//   ....[0]....
.L_405:
        /*003c*/ 	.word	0xffffffff


	//   ....[1]....
        /*0040*/ 	.word	0xffffffff


	//   ....[2]....
        /*0044*/ 	.word	0xffffffff


	//   ....[3]....
        /*0048*/ 	.word	0xffffffff


	//   ....[4]....
        /*004c*/ 	.word	0xffffffff


	//   ....[5]....
        /*0050*/ 	.word	0xffffffff


	//   ....[6]....
        /*0054*/ 	.word	0xffffffff


	//   ....[7]....
        /*0058*/ 	.word	0xffffffff


	//   ....[8]....
        /*005c*/ 	.word	0xffffffff


	//   ....[9]....
        /*0060*/ 	.word	0xffffffff


	//   ....[10]....
        /*0064*/ 	.word	0xffffffff


	//   ....[11]....
        /*0068*/ 	.word	0xffffffff


	//   ....[12]....
        /*006c*/ 	.word	0xffffffff


	//   ....[13]....
        /*0070*/ 	.word	0xffffffff


	//   ....[14]....
        /*0074*/ 	.word	0xffffffff


	//   ....[15]....
        /*0078*/ 	.word	0xffffffff


	//   ....[16]....
        /*007c*/ 	.word	0xffffffff


	//   ....[17]....
        /*0080*/ 	.word	0xffffffff


	//   ....[18]....
        /*0084*/ 	.word	0xffffffff


	//   ....[19]....
        /*0088*/ 	.word	0xffffffff


	//   ....[20]....
        /*008c*/ 	.word	0xffffffff


	//   ....[21]....
        /*0090*/ 	.word	0xffffffff


	//   ....[22]....
        /*0094*/ 	.word	0xffffffff


	//   ....[23]....
        /*0098*/ 	.word	0xffffffff


	//   ....[24]....
        /*009c*/ 	.word	0xffffffff


	//   ....[25]....
        /*00a0*/ 	.word	0xffffffff


	//   ....[26]....
        /*00a4*/ 	.word	0xffffffff


	//   ....[27]....
        /*00a8*/ 	.word	0xffffffff


	//   ....[28]....
        /*00ac*/ 	.word	0xffffffff


	//   ....[29]....
        /*00b0*/ 	.word	0xffffffff


	//   ....[30]....
        /*00b4*/ 	.word	0xffffffff


	//   ....[31]....
        /*00b8*/ 	.word	0xffffffff


	//   ....[32]....
        /*00bc*/ 	.word	0xffffffff


	//   ....[33]....
        /*00c0*/ 	.word	0xffffffff


	//   ....[34]....
        /*00c4*/ 	.word	0xffffffff


	//   ....[35]....
        /*00c8*/ 	.word	0xffffffff


	//   ....[36]....
        /*00cc*/ 	.word	0xffffffff


	//   ....[37]....
        /*00d0*/ 	.word	0xffffffff


	//   ....[38]....
        /*00d4*/ 	.word	0xffffffff


	//   ....[39]....
        /*00d8*/ 	.word	0xffffffff


	//   ....[40]....
        /*00dc*/ 	.word	0xffffffff


	//   ....[41]....
        /*00e0*/ 	.word	0xffffffff


	//   ....[42]....
        /*00e4*/ 	.word	0xffffffff


	//   ....[43]....
        /*00e8*/ 	.word	0xffffffff


	//   ....[44]....
        /*00ec*/ 	.word	0xffffffff


	//   ....[45]....
        /*00f0*/ 	.word	0xffffffff


	//   ....[46]....
        /*00f4*/ 	.word	0xffffffff


	//   ....[47]....
        /*00f8*/ 	.word	0xffffffff


	//   ....[48]....
        /*00fc*/ 	.word	0xffffffff


	//   ....[49]....
        /*0100*/ 	.word	0xffffffff


	//   ....[50]....
        /*0104*/ 	.word	0xffffffff


	//   ....[51]....
        /*0108*/ 	.word	0xffffffff


	//   ....[52]....
        /*010c*/ 	.word	0xffffffff


	//   ....[53]....
        /*0110*/ 	.word	0xffffffff


	//   ....[54]....
        /*0114*/ 	.word	0xffffffff


	//   ....[55]....
        /*0118*/ 	.word	0xffffffff


	//   ....[56]....
        /*011c*/ 	.word	0xffffffff


	//----- nvinfo : EIATTR_COOP_GROUP_INSTR_OFFSETS
	.align		4
.L_406:
        /*0120*/ 	.byte	0x04, 0x28
        /*0122*/ 	.short	(.L_408 - .L_407)


	//   ....[0]....
.L_407:
        /*0124*/ 	.word	0x00000050


	//   ....[1]....
        /*0128*/ 	.word	0x00000b80


	//   ....[2]....
        /*012c*/ 	.word	0x00000bc0


	//   ....[3]....
        /*0130*/ 	.word	0x00000d70


	//   ....[4]....
        /*0134*/ 	.word	0x00000da0


	//   ....[5]....
        /*0138*/ 	.word	0x00000ec0


	//   ....[6]....
        /*013c*/ 	.word	0x00000ef0


	//   ....[7]....
        /*0140*/ 	.word	0x00001020


	//   ....[8]....
        /*0144*/ 	.word	0x00001060


	//   ....[9]....
        /*0148*/ 	.word	0x00001580


	//   ....[10]....
        /*014c*/ 	.word	0x000015b0


	//   ....[11]....
        /*0150*/ 	.word	0x000015e0


	//   ....[12]....
        /*0154*/ 	.word	0x00001600


	//   ....[13]....
        /*0158*/ 	.word	0x00001620


	//   ....[14]....
        /*015c*/ 	.word	0x00001630


	//   ....[15]....
        /*0160*/ 	.word	0x00001640


	//   ....[16]....
        /*0164*/ 	.word	0x00001750


	//   ....[17]....
        /*0168*/ 	.word	0x00001bd0


	//   ....[18]....
        /*016c*/ 	.word	0x00001c00


	//   ....[19]....
        /*0170*/ 	.word	0x00001c20


	//   ....[20]....
        /*0174*/ 	.word	0x00001c80


	//   ....[21]....
        /*0178*/ 	.word	0x00002210


	//   ....[22]....
        /*017c*/ 	.word	0x00002240


	//   ....[23]....
        /*0180*/ 	.word	0x00002250


	//   ....[24]....
        /*0184*/ 	.word	0x000022b0


	//   ....[25]....
        /*0188*/ 	.word	0x000037e0


	//   ....[26]....
        /*018c*/ 	.word	0x00003830


	//   ....[27]....
        /*0190*/ 	.word	0x00003850


	//   ....[28]....
        /*0194*/ 	.word	0x00003870


	//   ....[29]....
        /*0198*/ 	.word	0x00004ab0


	//   ....[30]....
        /*019c*/ 	.word	0x00004ad0


	//   ....[31]....
        /*01a0*/ 	.word	0x00004b50


	//   ....[32]....
        /*01a4*/ 	.word	0x00004b70


	//   ....[33]....
        /*01a8*/ 	.word	0x00004f60


	//   ....[34]....
        /*01ac*/ 	.word	0x00004f90


	//   ....[35]....
        /*01b0*/ 	.word	0x00004fc0


	//   ....[36]....
        /*01b4*/ 	.word	0x00004fe0


	//   ....[37]....
        /*01b8*/ 	.word	0x00006130


	//   ....[38]....
        /*01bc*/ 	.word	0x00006160


	//   ....[39]....
        /*01c0*/ 	.word	0x00006180


	//   ....[40]....
        /*01c4*/ 	.word	0x000061a0


	//   ....[41]....
        /*01c8*/ 	.word	0x00007a90


	//   ....[42]....
        /*01cc*/ 	.word	0x00007ac0


	//   ....[43]....
        /*01d0*/ 	.word	0x00007ae0


	//   ....[44]....
        /*01d4*/ 	.word	0x00007af0


	//   ....[45]....
        /*01d8*/ 	.word	0x00007d10


	//   ....[46]....
        /*01dc*/ 	.word	0x00007d30


	//   ....[47]....
        /*01e0*/ 	.word	0x00007d60


	//   ....[48]....
        /*01e4*/ 	.word	0x00007d80


	//   ....[49]....
        /*01e8*/ 	.word	0x00008a20


	//   ....[50]....
        /*01ec*/ 	.word	0x00008a60


	//   ....[51]....
        /*01f0*/ 	.word	0x00008a90


	//   ....[52]....
        /*01f4*/ 	.word	0x00008ad0


	//   ....[53]....
        /*01f8*/ 	.word	0x00008b20


	//   ....[54]....
        /*01fc*/ 	.word	0x00008b40


	//   ....[55]....
        /*0200*/ 	.word	0x000094a0


	//   ....[56]....
        /*0204*/ 	.word	0x000094b0


	//----- nvinfo : EIATTR_EXIT_INSTR_OFFSETS
	.align		4
.L_408:
        /*0208*/ 	.byte	0x04, 0x1c
        /*020a*/ 	.short	(.L_410 - .L_409)


	//   ....[0]....
.L_409:
        /*020c*/ 	.word	0x00000170


	//   ....[1]....
        /*0210*/ 	.word	0x000094c0


	//   ....[2]....
        /*0214*/ 	.word	0x00009d60


	//   ....[3]....
        /*0218*/ 	.word	0x00009db0


	//   ....[4]....
        /*021c*/ 	.word	0x00009de0


	//   ....[5]....
        /*0220*/ 	.word	0x00009e40


	//   ....[6]....
        /*0224*/ 	.word	0x0000a090


	//----- nvinfo : EIATTR_CTAIDZ_USED
	.align		4
.L_410:
        /*0228*/ 	.byte	0x01, 0x04
	.zero		2


	//----- nvinfo : EIATTR_MAX_THREADS
	.align		4
        /*022c*/ 	.byte	0x04, 0x05
        /*022e*/ 	.short	(.L_412 - .L_411)
.L_411:
        /*0230*/ 	.word	0x00000100
        /*0234*/ 	.word	0x00000001
        /*0238*/ 	.word	0x00000001


	//----- nvinfo : EIATTR_CRS_STACK_SIZE
	.align		4
.L_412:
        /*023c*/ 	.byte	0x04, 0x1e
        /*023e*/ 	.short	(.L_414 - .L_413)
.L_413:
        /*0240*/ 	.word	0x00000000
.L_414:


//--------------------- .nv.info._ZN7cutlass13device_kernelIN5flash19enable_sm80_to_sm89INS1_16FlashAttnFwdSm80INS1_25CollectiveMainloopFwdSm80ILi8ELi2ELb0EN4cute5tupleIJNS5_1CILi128EEENS7_ILi64EEENS7_ILi192EEEEEELi192ENS_10bfloat16_tEfNS_4arch4Sm80ELb0ELb0ELb1ELb1ELb1ELb0ELb1ELb1EEENS1_21CollectiveEpilogueFwdINS6_IJS8_SA_S9_EEENS6_IJNS7_ILi1EEESI_SI_EEESC_SE_Li256ELb1ELb1ELb1ELb0EEENS1_36VarlenDynamicPersistentTileSchedulerILi128ELi64ELi256ELi256ELb1ELb1ELb0ELb0ELb1ELb1EEEEEEEEEvNT_6ParamsE --------------------------
	.section	.nv.info._ZN7cutlass13device_kernelIN5flash19enable_sm80_to_sm89INS1_16FlashAttnFwdSm80INS1_25CollectiveMainloopFwdSm80ILi8ELi2ELb0EN4cute5tupleIJNS5_1CILi128EEENS7_ILi64EEENS7_ILi192EEEEEELi192ENS_10bfloat16_tEfNS_4arch4Sm80ELb0ELb0ELb1ELb1ELb1ELb0ELb1ELb1EEENS1_21CollectiveEpilogueFwdINS6_IJS8_SA_S9_EEENS6_IJNS7_ILi1EEESI_SI_EEESC_SE_Li256ELb1ELb1ELb1ELb0EEENS1_36VarlenDynamicPersistentTileSchedulerILi128ELi64ELi256ELi256ELb1ELb1ELb0ELb0ELb1ELb1EEEEEEEEEvNT_6ParamsE,"",@"SHT_CUDA_INFO"
	.sectionflags	@""
	.align	4


	//----- nvinfo : EIATTR_CUDA_API_VERSION
	.align		4
        /*0000*/ 	.byte	0x04, 0x37
        /*0002*/ 	.short	(.L_416 - .L_415)
.L_415:
        /*0004*/ 	.word	0x00000082


	//----- nvinfo : EIATTR_SW2861232_WAR
	.align		4
.L_416:
        /*0008*/ 	.byte	0x01, 0x35
	.zero		2


	//----- nvinfo : EIATTR_PARAM_CBANK
	.align		4
        /*000c*/ 	.byte	0x04, 0x0a
        /*000e*/ 	.short	(.L_418 - .L_417)
	.align		4
.L_417:
        /*0010*/ 	.word	index@(.nv.constant0._ZN7cutlass13device_kernelIN5flash19enable_sm80_to_sm89INS1_16FlashAttnFwdSm80INS1_25CollectiveMainloopFwdSm80ILi8ELi2ELb0EN4cute5tupleIJNS5_1CILi128EEENS7_ILi64EEENS7_ILi192EEEEEELi192ENS_10bfloat16_tEfNS_4arch4Sm80ELb0ELb0ELb1ELb1ELb1ELb0ELb1ELb1EEENS1_21CollectiveEpilogueFwdINS6_IJS8_SA_S9_EEENS6_IJNS7_ILi1EEESI_SI_EEESC_SE_Li256ELb1ELb1ELb1ELb0EEENS1_36VarlenDynamicPersistentTileSchedulerILi128ELi64ELi256ELi256ELb1ELb1ELb0ELb0ELb1ELb1EEEEEEEEEvNT_6ParamsE)
        /*0014*/ 	.short	0x0160
        /*0016*/ 	.short	0x0438


	//----- nvinfo : EIATTR_CBANK_PARAM_SIZE
	.align		4
.L_418:
        /*0018*/ 	.byte	0x03, 0x19
        /*001a*/ 	.short	0x0438


	//----- nvinfo : EIATTR_KPARAM_INFO
	.align		4
        /*001c*/ 	.byte	0x04, 0x17
        /*001e*/ 	.short	(.L_420 - .L_419)
.L_419:
        /*0020*/ 	.word	0x00000000
        /*0024*/ 	.short	0x0000
        /*0026*/ 	.short	0x0000
        /*0028*/ 	.byte	0x00, 0xf0, 0xe1, 0x10


	//----- nvinfo : EIATTR_MAXREG_COUNT
	.align		4
.L_420:
        /*002c*/ 	.byte	0x03, 0x1b
        /*002e*/ 	.short	0x00ff


	//----- nvinfo : EIATTR_NUM_BARRIERS
	.align		4
        /*0030*/ 	.byte	0x02, 0x4c
        /*0032*/ 	.byte	0x06
	.zero		1


	//----- nvinfo : EIATTR_ANNOTATIONS
	.align		4
        /*0034*/ 	.byte	0x04, 0x55
        /*0036*/ 	.short	(.L_422 - .L_421)


	//   ....[0]....
.L_421:
        /*0038*/ 	.word	0x00000001
        /*003c*/ 	.byte	0x70, 0x00, 0x00, 0x00, 0x01, 0x00, 0x00, 0x00, 0xc0, 0x0f, 0x00, 0x00, 0x01, 0x00, 0x00, 0x00
        /*004c*/ 	.byte	0xa0, 0x11, 0x00, 0x00, 0x01, 0x00, 0x00, 0x00, 0x10, 0x12, 0x00, 0x00, 0x01, 0x00, 0x00, 0x00
        /*005c*/ 	.byte	0x70, 0x4b, 0x00, 0x00, 0x01, 0x00, 0x00, 0x00, 0x80, 0xa5, 0x00, 0x00, 0x01, 0x00, 0x00, 0x00
        /*006c*/ 	.byte	0xb0, 0xa5, 0x00, 0x00, 0x01, 0x00, 0x00, 0x00, 0x50, 0xd1, 0x00, 0x00


	//----- nvinfo : EIATTR_MERCURY_ISA_VERSION
	.align		4
.L_422:
        /*0078*/ 	.byte	0x03, 0x5f
        /*007a*/ 	.short	0x0000


	//----- nvinfo : EIATTR_INT_WARP_WIDE_INSTR_OFFSETS
	.align		4
        /*007c*/ 	.byte	0x04, 0x31
        /*007e*/ 	.short	(.L_424 - .L_423)


	//   ....[0]....
.L_423:
        /*0080*/ 	.word	0x00009d00


	//   ....[1]....
        /*0084*/ 	.word	0x00009d80


	//----- nvinfo : EIATTR_COOP_GROUP_MASK_REGIDS
	.align		4
.L_424:
        /*0088*/ 	.byte	0x04, 0x29
        /*008a*/ 	.short	(.L_426 - .L_425)


	//   ....[0]....
.L_425:
        /*008c*/ 	.word	0xffffffff


	//   ....[1]....
        /*0090*/ 	.word	0xffffffff


	//   ....[2]....
        /*0094*/ 	.word	0xffffffff


	//   ....[3]....
        /*0098*/ 	.word	0xffffffff


	//   ....[4]....
        /*009c*/ 	.word	0xffffffff


	//   ....[5]....
        /*00a0*/ 	.word	0xffffffff


	//   ....[6]....
        /*00a4*/ 	.word	0xffffffff


	//   ....[7]....
        /*00a8*/ 	.word	0xffffffff


	//   ....[8]....
        /*00ac*/ 	.word	0xffffffff


	//   ....[9]....
        /*00b0*/ 	.word	0xffffffff


	//   ....[10]....
        /*00b4*/ 	.word	0xffffffff


	//   ....[11]....
        /*00b8*/ 	.word	0xffffffff


	//   ....[12]....
        /*00bc*/ 	.word	0xffffffff


	//   ....[13]....
        /*00c0*/ 	.word	0xffffffff


	//   ....[14]....
        /*00c4*/ 	.word	0xffffffff


	//   ....[15]....
        /*00c8*/ 	.word	0xffffffff


	//   ....[16]....
        /*00cc*/ 	.word	0xffffffff


	//   ....[17]....
        /*00d0*/ 	.word	0xffffffff


	//   ....[18]....
        /*00d4*/ 	.word	0xffffffff


	//   ....[19]....
        /*00d8*/ 	.word	0xffffffff


	//   ....[20]....
        /*00dc*/ 	.word	0xffffffff


	//   ....[21]....
        /*00e0*/ 	.word	0xffffffff


	//   ....[22]....
        /*00e4*/ 	.word	0xffffffff


	//   ....[23]....
        /*00e8*/ 	.word	0xffffffff


	//   ....[24]....
        /*00ec*/ 	.word	0xffffffff


	//   ....[25]....
        /*00f0*/ 	.word	0xffffffff


	//   ....[26]....
        /*00f4*/ 	.word	0xffffffff


	//   ....[27]....
        /*00f8*/ 	.word	0xffffffff


	//   ....[28]....
        /*00fc*/ 	.word	0xffffffff


	//   ....[29]....
        /*0100*/ 	.word	0xffffffff


	//   ....[30]....
        /*0104*/ 	.word	0xffffffff


	//   ....[31]....
        /*0108*/ 	.word	0xffffffff


	//   ....[32]....
        /*010c*/ 	.word	0xffffffff


	//   ....[33]....
        /*0110*/ 	.word	0xffffffff


	//   ....[34]....
        /*0114*/ 	.word	0xffffffff


	//   ....[35]....
        /*0118*/ 	.word	0xffffffff


	//   ....[36]....
        /*011c*/ 	.word	0xffffffff


	//   ....[37]....
        /*0120*/ 	.word	0xffffffff


	//   ....[38]....
        /*0124*/ 	.word	0xffffffff


	//   ....[39]....
        /*0128*/ 	.word	0xffffffff


	//   ....[40]....
        /*012c*/ 	.word	0xffffffff


	//   ....[41]....
        /*0130*/ 	.word	0xffffffff


	//   ....[42]....
        /*0134*/ 	.word	0xffffffff


	//   ....[43]....
        /*0138*/ 	.word	0xffffffff


	//   ....[44]....
        /*013c*/ 	.word	0xffffffff


	//   ....[45]....
        /*0140*/ 	.word	0xffffffff


	//   ....[46]....
        /*0144*/ 	.word	0xffffffff


	//   ....[47]....
        /*0148*/ 	.word	0xffffffff


	//   ....[48]....
        /*014c*/ 	.word	0xffffffff


	//   ....[49]....
        /*0150*/ 	.word	0xffffffff


	//   ....[50]....
        /*0154*/ 	.word	0xffffffff


	//   ....[51]....
        /*0158*/ 	.word	0xffffffff


	//   ....[52]....
        /*015c*/ 	.word	0xffffffff


	//   ....[53]....
        /*0160*/ 	.word	0xffffffff


	//   ....[54]....
        /*0164*/ 	.word	0xffffffff


	//   ....[55]....
        /*0168*/ 	.word	0xffffffff


	//   ....[56]....
        /*016c*/ 	.word	0xffffffff


	//   ....[57]....
        /*0170*/ 	.word	0xffffffff


	//   ....[58]....
        /*0174*/ 	.word	0xffffffff


	//   ....[59]....
        /*0178*/ 	.word	0xffffffff


	//   ....[60]....
        /*017c*/ 	.word	0xffffffff


	//   ....[61]....
        /*0180*/ 	.word	0xffffffff


	//   ....[62]....
        /*0184*/ 	.word	0xffffffff


	//   ....[63]....
        /*0188*/ 	.word	0xffffffff


	//   ....[64]....
        /*018c*/ 	.word	0xffffffff


	//   ....[65]....
        /*0190*/ 	.word	0xffffffff


	//   ....[66]....
        /*0194*/ 	.word	0xffffffff


	//   ....[67]....
        /*0198*/ 	.word	0xffffffff


	//   ....[68]....
        /*019c*/ 	.word	0xffffffff


	//   ....[69]....
        /*01a0*/ 	.word	0xffffffff


	//   ....[70]....
        /*01a4*/ 	.word	0xffffffff


	//   ....[71]....
        /*01a8*/ 	.word	0xffffffff


	//   ....[72]....
        /*01ac*/ 	.word	0xffffffff


	//   ....[73]....
        /*01b0*/ 	.word	0xffffffff


	//   ....[74]....
        /*01b4*/ 	.word	0xffffffff


	//   ....[75]....
        /*01b8*/ 	.word	0xffffffff


	//   ....[76]....
        /*01bc*/ 	.word	0xffffffff


	//   ....[77]....
        /*01c0*/ 	.word	0xffffffff


	//   ....[78]....
        /*01c4*/ 	.word	0xffffffff


	//   ....[79]....
        /*01c8*/ 	.word	0xffffffff


	//   ....[80]....
        /*01cc*/ 	.word	0xffffffff


	//   ....[81]....
        /*01d0*/ 	.word	0xffffffff


	//   ....[82]....
        /*01d4*/ 	.word	0xffffffff


	//   ....[83]....
        /*01d8*/ 	.word	0xffffffff


	//   ....[84]....
        /*01dc*/ 	.word	0xffffffff


	//   ....[85]....
        /*01e0*/ 	.word	0xffffffff


	//   ....[86]....
        /*01e4*/ 	.word	0xffffffff


	//   ....[87]....
        /*01e8*/ 	.word	0xffffffff


	//   ....[88]....
        /*01ec*/ 	.word	0xffffffff


	//   ....[89]....
        /*01f0*/ 	.word	0xffffffff


	//   ....[90]....
        /*01f4*/ 	.word	0xffffffff


	//   ....[91]....
        /*01f8*/ 	.word	0xffffffff


	//   ....[92]....
        /*01fc*/ 	.word	0xffffffff


	//   ....[93]....
        /*0200*/ 	.word	0xffffffff


	//   ....[94]....
        /*0204*/ 	.word	0xffffffff


	//   ....[95]....
        /*0208*/ 	.word	0xffffffff


	//   ....[96]....
        /*020c*/ 	.word	0xffffffff


	//   ....[97]....
        /*0210*/ 	.word	0xffffffff


	//   ....[98]....
        /*0214*/ 	.word	0xffffffff


	//   ....[99]....
        /*0218*/ 	.word	0xffffffff


	//   ....[100]....
        /*021c*/ 	.word	0xffffffff


	//   ....[101]....
        /*0220*/ 	.word	0xffffffff


	//   ....[102]....
        /*0224*/ 	.word	0xffffffff


	//   ....[103]....
        /*0228*/ 	.word	0xffffffff


	//   ....[104]....
        /*022c*/ 	.word	0xffffffff


	//   ....[105]....
        /*0230*/ 	.word	0xffffffff


	//   ....[106]....
        /*0234*/ 	.word	0xffffffff


	//   ....[107]....
        /*0238*/ 	.word	0xffffffff


	//   ....[108]....
        /*023c*/ 	.word	0xffffffff


	//   ....[109]....
        /*0240*/ 	.word	0xffffffff


	//   ....[110]....
        /*0244*/ 	.word	0xffffffff


	//   ....[111]....
        /*0248*/ 	.word	0xffffffff


	//   ....[112]....
        /*024c*/ 	.word	0xffffffff


	//   ....[113]....
        /*0250*/ 	.word	0xffffffff


	//   ....[114]....
        /*0254*/ 	.word	0xffffffff


	//   ....[115]....
        /*0258*/ 	.word	0xffffffff


	//   ....[116]....
        /*025c*/ 	.word	0xffffffff


	//   ....[117]....
        /*0260*/ 	.word	0xffffffff


	//   ....[118]....
        /*0264*/ 	.word	0xffffffff


	//   ....[119]....
        /*0268*/ 	.word	0xffffffff


	//   ....[120]....
        /*026c*/ 	.word	0xffffffff


	//   ....[121]....
        /*0270*/ 	.word	0xffffffff


	//   ....[122]....
        /*0274*/ 	.word	0xffffffff


	//   ....[123]....
        /*0278*/ 	.word	0xffffffff


	//   ....[124]....
        /*027c*/ 	.word	0xffffffff


	//   ....[125]....
        /*0280*/ 	.word	0xffffffff


	//   ....[126]....
        /*0284*/ 	.word	0xffffffff


	//   ....[127]....
        /*0288*/ 	.word	0xffffffff


	//   ....[128]....
        /*028c*/ 	.word	0xffffffff


	//   ....[129]....
        /*0290*/ 	.word	0xffffffff


	//   ....[130]....
        /*0294*/ 	.word	0xffffffff


	//   ....[131]....
        /*0298*/ 	.word	0xffffffff


	//   ....[132]....
        /*029c*/ 	.word	0xffffffff


	//   ....[133]....
        /*02a0*/ 	.word	0xffffffff


	//   ....[134]....
        /*02a4*/ 	.word	0xffffffff


	//   ....[135]....
        /*02a8*/ 	.word	0xffffffff


	//   ....[136]....
        /*02ac*/ 	.word	0xffffffff


	//   ....[137]....
        /*02b0*/ 	.word	0xffffffff


	//   ....[138]....
        /*02b4*/ 	.word	0xffffffff


	//   ....[139]....
        /*02b8*/ 	.word	0xffffffff


	//   ....[140]....
        /*02bc*/ 	.word	0xffffffff


	//   ....[141]....
        /*02c0*/ 	.word	0xffffffff


	//   ....[142]....
        /*02c4*/ 	.word	0xffffffff


	//   ....[143]....
        /*02c8*/ 	.word	0xffffffff


	//   ....[144]....
        /*02cc*/ 	.word	0xffffffff


	//   ....[145]....
        /*02d0*/ 	.word	0xffffffff


	//   ....[146]....
        /*02d4*/ 	.word	0xffffffff


	//   ....[147]....
        /*02d8*/ 	.word	0xffffffff


	//   ....[148]....
        /*02dc*/ 	.word	0xffffffff


	//   ....[149]....
        /*02e0*/ 	.word	0xffffffff


	//   ....[150]....
        /*02e4*/ 	.word	0xffffffff


	//   ....[151]....
        /*02e8*/ 	.word	0xffffffff


	//   ....[152]....
        /*02ec*/ 	.word	0xffffffff


	//   ....[153]....
        /*02f0*/ 	.word	0xffffffff


	//   ....[154]....
        /*02f4*/ 	.word	0xffffffff


	//   ....[155]....
        /*02f8*/ 	.word	0xffffffff


	//   ....[156]....
        /*02fc*/ 	.word	0xffffffff


	//   ....[157]....
        /*0300*/ 	.word	0xffffffff


	//   ....[158]....
        /*0304*/ 	.word	0xffffffff


	//   ....[159]....
        /*0308*/ 	.word	0xffffffff


	//   ....[160]....
        /*030c*/ 	.word	0xffffffff


	//   ....[161]....
        /*0310*/ 	.word	0xffffffff


	//   ....[162]....
        /*0314*/ 	.word	0xffffffff


	//   ....[163]....
        /*0318*/ 	.word	0xffffffff


	//   ....[164]....
        /*031c*/ 	.word	0xffffffff


	//   ....[165]....
        /*0320*/ 	.word	0xffffffff


	//   ....[166]....
        /*0324*/ 	.word	0xffffffff


	//   ....[167]....
        /*0328*/ 	.word	0xffffffff


	//   ....[168]....
        /*032c*/ 	.word	0xffffffff


	//   ....[169]....
        /*0330*/ 	.word	0xffffffff


	//   ....[170]....
        /*0334*/ 	.word	0xffffffff


	//   ....[171]....
        /*0338*/ 	.word	0xffffffff


	//   ....[172]....
        /*033c*/ 	.word	0xffffffff


	//   ....[173]....
        /*0340*/ 	.word	0xffffffff


	//   ....[174]....
        /*0344*/ 	.word	0xffffffff


	//   ....[175]....
        /*0348*/ 	.word	0xffffffff


	//   ....[176]....
        /*034c*/ 	.word	0xffffffff


	//   ....[177]....
        /*0350*/ 	.word	0xffffffff


	//   ....[178]....
        /*0354*/ 	.word	0xffffffff


	//   ....[179]....
        /*0358*/ 	.word	0xffffffff


	//   ....[180]....
        /*035c*/ 	.word	0xffffffff


	//   ....[181]....
        /*0360*/ 	.word	0xffffffff


	//   ....[182]....
        /*0364*/ 	.word	0xffffffff


	//   ....[183]....
        /*0368*/ 	.word	0xffffffff


	//   ....[184]....
        /*036c*/ 	.word	0xffffffff


	//   ....[185]....
        /*0370*/ 	.word	0xffffffff


	//   ....[186]....
        /*0374*/ 	.word	0xffffffff


	//   ....[187]....
        /*0378*/ 	.word	0xffffffff


	//   ....[188]....
        /*037c*/ 	.word	0xffffffff


	//----- nvinfo : EIATTR_COOP_GROUP_INSTR_OFFSETS
	.align		4
.L_426:
        /*0380*/ 	.byte	0x04, 0x28
        /*0382*/ 	.short	(.L_428 - .L_427)


	//   ....[0]....
.L_427:
        /*0384*/ 	.word	0x00000050


	//   ....[1]....
        /*0388*/ 	.word	0x000001e0


	//   ....[2]....
        /*038c*/ 	.word	0x00000210


	//   ....[3]....
        /*0390*/ 	.word	0x00000240


	//   ....[4]....
        /*0394*/ 	.word	0x00000270


	//   ....[5]....
        /*0398*/ 	.word	0x000002a0


	//   ....[6]....
        /*039c*/ 	.word	0x000002d0


	//   ....[7]....
        /*03a0*/ 	.word	0x00000440


	//   ....[8]....
        /*03a4*/ 	.word	0x00000480


	//   ....[9]....
        /*03a8*/ 	.word	0x000004b0


	//   ....[10]....
        /*03ac*/ 	.word	0x000004e0


	//   ....[11]....
        /*03b0*/ 	.word	0x00000510


	//   ....[12]....
        /*03b4*/ 	.word	0x00000540


	//   ....[13]....
        /*03b8*/ 	.word	0x000005d0


	//   ....[14]....
        /*03bc*/ 	.word	0x00000600


	//   ....[15]....
        /*03c0*/ 	.word	0x00000620


	//   ....[16]....
        /*03c4*/ 	.word	0x00000680


	//   ....[17]....
        /*03c8*/ 	.word	0x00002190


	//   ....[18]....
        /*03cc*/ 	.word	0x000021b0


	//   ....[19]....
        /*03d0*/ 	.word	0x00002320


	//   ....[20]....
        /*03d4*/ 	.word	0x00002330


	//   ....[21]....
        /*03d8*/ 	.word	0x00002490


	//   ....[22]....
        /*03dc*/ 	.word	0x000024b0


	//   ....[23]....
        /*03e0*/ 	.word	0x00002610


	//   ....[24]....
        /*03e4*/ 	.word	0x00002620


	//   ....[25]....
        /*03e8*/ 	.word	0x00002ab0


	//   ....[26]....
        /*03ec*/ 	.word	0x00002ad0


	//   ....[27]....
        /*03f0*/ 	.word	0x00002b00


	//   ....[28]....
        /*03f4*/ 	.word	0x00002b20


	//   ....[29]....
        /*03f8*/ 	.word	0x00002c10


	//   ....[30]....
        /*03fc*/ 	.word	0x00002c20


	//   ....[31]....
        /*0400*/ 	.word	0x00002c30


	//   ....[32]....
        /*0404*/ 	.word	0x00002d40


	//   ....[33]....
        /*0408*/ 	.word	0x000030e0


	//   ....[34]....
        /*040c*/ 	.word	0x00003100


	//   ....[35]....
        /*0410*/ 	.word	0x000031b0


	//   ....[36]....
        /*0414*/ 	.word	0x000031f0


	//   ....[37]....
        /*0418*/ 	.word	0x00003630


	//   ....[38]....
        /*041c*/ 	.word	0x00003650


	//   ....[39]....
        /*0420*/ 	.word	0x000036d0


	//   ....[40]....
        /*0424*/ 	.word	0x00003730


	//   ....[41]....
        /*0428*/ 	.word	0x00004b60


	//   ....[42]....
        /*042c*/ 	.word	0x00004ba0


	//   ....[43]....
        /*0430*/ 	.word	0x00004bc0


	//   ....[44]....
        /*0434*/ 	.word	0x00004c00


	//   ....[45]....
        /*0438*/ 	.word	0x00005f50


	//   ....[46]....
        /*043c*/ 	.word	0x00005f70


	//   ....[47]....
        /*0440*/ 	.word	0x00005ff0


	//   ....[48]....
        /*0444*/ 	.word	0x00006050


	//   ....[49]....
        /*0448*/ 	.word	0x00006500


	//   ....[50]....
        /*044c*/ 	.word	0x00006520


	//   ....[51]....
        /*0450*/ 	.word	0x00006600


	//   ....[52]....
        /*0454*/ 	.word	0x00006630


	//   ....[53]....
        /*0458*/ 	.word	0x00007790


	//   ....[54]....
        /*045c*/ 	.word	0x000077c0


	//   ....[55]....
        /*0460*/ 	.word	0x00007a90


	//   ....[56]....
        /*0464*/ 	.word	0x00007bd0


	//   ....[57]....
        /*0468*/ 	.word	0x000091a0


	//   ....[58]....
        /*046c*/ 	.word	0x000091c0


	//   ....[59]....
        /*0470*/ 	.word	0x000092a0


	//   ....[60]....
        /*0474*/ 	.word	0x000092c0


	//   ....[61]....
        /*0478*/ 	.word	0x000094f0


	//   ....[62]....
        /*047c*/ 	.word	0x00009520


	//   ....[63]....
        /*0480*/ 	.word	0x00009530


	//   ....[64]....
        /*0484*/ 	.word	0x00009560


	//   ....[65]....
        /*0488*/ 	.word	0x0000a8e0


	//   ....[66]....
        /*048c*/ 	.word	0x0000a8f0


	//   ....[67]....
        /*0490*/ 	.word	0x0000a910


	//   ....[68]....
        /*0494*/ 	.word	0x0000a930


	//   ....[69]....
        /*0498*/ 	.word	0x0000ac80


	//   ....[70]....
        /*049c*/ 	.word	0x0000aca0


	//   ....[71]....
        /*04a0*/ 	.word	0x0000ae00


	//   ....[72]....
        /*04a4*/ 	.word	0x0000ae10


	//   ....[73]....
        /*04a8*/ 	.word	0x0000af70


	//   ....[74]....
        /*04ac*/ 	.word	0x0000af90


	//   ....[75]....
        /*04b0*/ 	.word	0x0000b0f0


	//   ....[76]....
        /*04b4*/ 	.word	0x0000b100


	//   ....[77]....
        /*04b8*/ 	.word	0x0000b440


	//   ....[78]....
        /*04bc*/ 	.word	0x0000b460


	//   ....[79]....
        /*04c0*/ 	.word	0x0000bc30


	//   ....[80]....
        /*04c4*/ 	.word	0x0000bc40


	//   ....[81]....
        /*04c8*/ 	.word	0x0000cb80


	//   ....[82]....
        /*04cc*/ 	.word	0x0000cba0


	//   ....[83]....
        /*04d0*/ 	.word	0x0000cd10


	//   ....[84]....
        /*04d4*/ 	.word	0x0000cd20


	//   ....[85]....
        /*04d8*/ 	.word	0x0000ce80


	//   ....[86]....
        /*04dc*/ 	.word	0x0000cea0


	//   ....[87]....
        /*04e0*/ 	.word	0x0000d000


	//   ....[88]....
        /*04e4*/ 	.word	0x0000d010


	//   ....[89]....
        /*04e8*/ 	.word	0x0000d200


	//   ....[90]....
        /*04ec*/ 	.word	0x0000d220


	//   ....[91]....
        /*04f0*/ 	.word	0x0000d340


	//   ....[92]....
        /*04f4*/ 	.word	0x0000d380


	//   ....[93]....
        /*04f8*/ 	.word	0x0000d3b0


	//   ....[94]....
        /*04fc*/ 	.word	0x0000d3e0


	//   ....[95]....
        /*0500*/ 	.word	0x0000d410


	//   ....[96]....
        /*0504*/ 	.word	0x0000d440


	//   ....[97]....
        /*0508*/ 	.word	0x0000d590


	//   ....[98]....
        /*050c*/ 	.word	0x0000d5d0


	//   ....[99]....
        /*0510*/ 	.word	0x0000d600


	//   ....[100]....
        /*0514*/ 	.word	0x0000d630


	//   ....[101]....
        /*0518*/ 	.word	0x0000d660


	//   ....[102]....
        /*051c*/ 	.word	0x0000d690


	//   ....[103]....
        /*0520*/ 	.word	0x0000d720


	//   ....[104]....
        /*0524*/ 	.word	0x0000d750


	//   ....[105]....
        /*0528*/ 	.word	0x0000d760


	//   ....[106]....
        /*052c*/ 	.word	0x0000d7c0


	//   ....[107]....
        /*0530*/ 	.word	0x0000dcf0


	//   ....[108]....
        /*0534*/ 	.word	0x0000dd50


	//   ....[109]....
        /*0538*/ 	.word	0x0000dda0


	//   ....[110]....
        /*053c*/ 	.word	0x0000ddf0


	//   ....[111]....
        /*0540*/ 	.word	0x0000de40


	//   ....[112]....
        /*0544*/ 	.word	0x0000deb0


	//   ....[113]....
        /*0548*/ 	.word	0x0000df00


	//   ....[114]....
        /*054c*/ 	.word	0x0000df60


	//   ....[115]....
        /*0550*/ 	.word	0x0000dfd0


	//   ....[116]....
        /*0554*/ 	.word	0x0000e030


	//   ....[117]....
        /*0558*/ 	.word	0x0000e0a0


	//   ....[118]....
        /*055c*/ 	.word	0x0000e110


	//   ....[119]....
        /*0560*/ 	.word	0x0000e180


	//   ....[120]....
        /*0564*/ 	.word	0x0000e1e0


	//   ....[121]....
        /*0568*/ 	.word	0x0000e250


	//   ....[122]....
        /*056c*/ 	.word	0x0000e2c0


	//   ....[123]....
        /*0570*/ 	.word	0x0000e330


	//   ....[124]....
        /*0574*/ 	.word	0x0000e390


	//   ....[125]....
        /*0578*/ 	.word	0x0000e400


	//   ....[126]....
        /*057c*/ 	.word	0x0000e470


	//   ....[127]....
        /*0580*/ 	.word	0x0000e5b0


	//   ....[128]....
        /*0584*/ 	.word	0x0000e610


	//   ....[129]....
        /*0588*/ 	.word	0x0000e680


	//   ....[130]....
        /*058c*/ 	.word	0x0000e6f0


	//   ....[131]....
        /*0590*/ 	.word	0x0000e830


	//   ....[132]....
        /*0594*/ 	.word	0x0000e890


	//   ....[133]....
        /*0598*/ 	.word	0x0000e8f0


	//   ....[134]....
        /*059c*/ 	.word	0x0000e960


	//   ....[135]....
        /*05a0*/ 	.word	0x0000e9d0


	//   ....[136]....
        /*05a4*/ 	.word	0x0000eb10


	//   ....[137]....
        /*05a8*/ 	.word	0x0000eb70


	//   ....[138]....
        /*05ac*/ 	.word	0x0000ebe0


	//   ....[139]....
        /*05b0*/ 	.word	0x0000ec50


	//   ....[140]....
        /*05b4*/ 	.word	0x0000eda0


	//   ....[141]....
        /*05b8*/ 	.word	0x0000ee00


	//   ....[142]....
        /*05bc*/ 	.word	0x0000ee50


	//   ....[143]....
        /*05c0*/ 	.word	0x0000eec0


	//   ....[144]....
        /*05c4*/ 	.word	0x0000ef30


	//   ....[145]....
        /*05c8*/ 	.word	0x0000f080


	//   ....[146]....
        /*05cc*/ 	.word	0x0000f0e0


	//   ....[147]....
        /*05d0*/ 	.word	0x0000f140


	//   ....[148]....
        /*05d4*/ 	.word	0x0000f1a0


	//   ....[149]....
        /*05d8*/ 	.word	0x0000f1f0


	//   ....[150]....
        /*05dc*/ 	.word	0x0000f230


	//   ....[151]....
        /*05e0*/ 	.word	0x0000f2a0


	//   ....[152]....
        /*05e4*/ 	.word	0x0000f310


	//   ....[153]....
        /*05e8*/ 	.word	0x0000f380


	//   ....[154]....
        /*05ec*/ 	.word	0x0000f3e0


	//   ....[155]....
        /*05f0*/ 	.word	0x0000f450


	//   ....[156]....
        /*05f4*/ 	.word	0x0000f4c0


	//   ....[157]....
        /*05f8*/ 	.word	0x0000f530


	//   ....[158]....
        /*05fc*/ 	.word	0x0000f590


	//   ....[159]....
        /*0600*/ 	.word	0x0000f600


	//   ....[160]....
        /*0604*/ 	.word	0x0000f670


	//   ....[161]....
        /*0608*/ 	.word	0x0000f6e0


	//   ....[162]....
        /*060c*/ 	.word	0x0000f740


	//   ....[163]....
        /*0610*/ 	.word	0x0000f7b0


	//   ....[164]....
        /*0614*/ 	.word	0x0000f820


	//   ....[165]....
        /*0618*/ 	.word	0x0000f890


	//   ....[166]....
        /*061c*/ 	.word	0x0000f8f0


	//   ....[167]....
        /*0620*/ 	.word	0x0000f960


	//   ....[168]....
        /*0624*/ 	.word	0x0000f9d0


	//   ....[169]....
        /*0628*/ 	.word	0x0000fa40


	//   ....[170]....
        /*062c*/ 	.word	0x0000faa0


	//   ....[171]....
        /*0630*/ 	.word	0x0000fb10


	//   ....[172]....
        /*0634*/ 	.word	0x0000fb80


	//   ....[173]....
        /*0638*/ 	.word	0x0000fbd0


	//   ....[174]....
        /*063c*/ 	.word	0x0000fc10


	//   ....[175]....
        /*0640*/ 	.word	0x0000fc60


	//   ....[176]....
        /*0644*/ 	.word	0x0000fcb0


	//   ....[177]....
        /*0648*/ 	.word	0x0000fd00


	//   ....[178]....
        /*064c*/ 	.word	0x0000fd70


	//   ....[179]....
        /*0650*/ 	.word	0x0000fdc0


	//   ....[180]....
        /*0654*/ 	.word	0x0000fe10


	//   ....[181]....
        /*0658*/ 	.word	0x0000fe60


	//   ....[182]....
        /*065c*/ 	.word	0x0000feb0


	//   ....[183]....
        /*0660*/ 	.word	0x0000ff00


	//   ....[184]....
        /*0664*/ 	.word	0x0000ff70


	//   ....[185]....
        /*0668*/ 	.word	0x0000ffc0


	//   ....[186]....
        /*066c*/ 	.word	0x00010020


	//   ....[187]....
        /*0670*/ 	.word	0x00010080


	//   ....[188]....
        /*0674*/ 	.word	0x000100f0


	//----- nvinfo : EIATTR_EXIT_INSTR_OFFSETS
	.align		4
.L_428:
        /*0678*/ 	.byte	0x04, 0x1c
        /*067a*/ 	.short	(.L_430 - .L_429)


	//   ....[0]....
.L_429:
        /*067c*/ 	.word	0x00000b40


	//   ....[1]....
        /*0680*/ 	.word	0x0000dcb0


	//----- nvinfo : EIATTR_MAX_THREADS
	.align		4
.L_430:
        /*0684*/ 	.byte	0x04, 0x05
        /*0686*/ 	.short	(.L_432 - .L_431)
.L_431:
        /*0688*/ 	.word	0x00000100
        /*068c*/ 	.word	0x00000001
        /*0690*/ 	.word	0x00000001


	//----- nvinfo : EIATTR_CRS_STACK_SIZE
	.align		4
.L_432:
        /*0694*/ 	.byte	0x04, 0x1e
        /*0696*/ 	.short	(.L_434 - .L_433)
.L_433:
        /*0698*/ 	.word	0x00000000
.L_434:


//--------------------- .nv.info._ZN7cutlass13device_kernelIN5flash19enable_sm80_to_sm89INS1_16FlashAttnFwdSm80INS1_25CollectiveMainloopFwdSm80ILi8ELi2ELb0EN4cute5tupleIJNS5_1CILi128EEENS7_ILi64EEENS7_ILi192EEEEEELi192ENS_10bfloat16_tEfNS_4arch4Sm80ELb0ELb0ELb1ELb1ELb1ELb1ELb1ELb1EEENS1_21CollectiveEpilogueFwdINS6_IJS8_SA_S9_EEENS6_IJNS7_ILi1EEESI_SI_EEESC_SE_Li256ELb1ELb1ELb1ELb0EEENS1_36VarlenDynamicPersistentTileSchedulerILi128ELi64ELi256ELi256ELb1ELb1ELb0ELb0ELb1ELb1EEEEEEEEEvNT_6ParamsE --------------------------
	.section	.nv.info._ZN7cutlass13device_kernelIN5flash19enable_sm80_to_sm89INS1_16FlashAttnFwdSm80INS1_25CollectiveMainloopFwdSm80ILi8ELi2ELb0EN4cute5tupleIJNS5_1CILi128EEENS7_ILi64EEENS7_ILi192EEEEEELi192ENS_10bfloat16_tEfNS_4arch4Sm80ELb0ELb0ELb1ELb1ELb1ELb1ELb1ELb1EEENS1_21CollectiveEpilogueFwdINS6_IJS8_SA_S9_EEENS6_IJNS7_ILi1EEESI_SI_EEESC_SE_Li256ELb1ELb1ELb1ELb0EEENS1_36VarlenDynamicPersistentTileSchedulerILi128ELi64ELi256ELi256ELb1ELb1ELb0ELb0ELb1ELb1EEEEEEEEEvNT_6ParamsE,"",@"SHT_CUDA_INFO"
	.sectionflags	@""
	.align	4


	//----- nvinfo : EIATTR_CUDA_API_VERSION
	.align		4
        /*0000*/ 	.byte	0x04, 0x37
        /*0002*/ 	.short	(.L_436 - .L_435)
.L_435:
        /*0004*/ 	.word	0x00000082


	//----- nvinfo : EIATTR_SW2861232_WAR
	.align		4
.L_436:
        /*0008*/ 	.byte	0x01, 0x35
	.zero		2


	//----- nvinfo : EIATTR_PARAM_CBANK
	.align		4
        /*000c*/ 	.byte	0x04, 0x0a
        /*000e*/ 	.short	(.L_438 - .L_437)
	.align		4
.L_437:
        /*0010*/ 	.word	index@(.nv.constant0._ZN7cutlass13device_kernelIN5flash19enable_sm80_to_sm89INS1_16FlashAttnFwdSm80INS1_25CollectiveMainloopFwdSm80ILi8ELi2ELb0EN4cute5tupleIJNS5_1CILi128EEENS7_ILi64EEENS7_ILi192EEEEEELi192ENS_10bfloat16_tEfNS_4arch4Sm80ELb0ELb0ELb1ELb1ELb1ELb1ELb1ELb1EEENS1_21CollectiveEpilogueFwdINS6_IJS8_SA_S9_EEENS6_IJNS7_ILi1EEESI_SI_EEESC_SE_Li256ELb1ELb1ELb1ELb0EEENS1_36VarlenDynamicPersistentTileSchedulerILi128ELi64ELi256ELi256ELb1ELb1ELb0ELb0ELb1ELb1EEEEEEEEEvNT_6ParamsE)
        /*0014*/ 	.short	0x0160
        /*0016*/ 	.short	0x0438


	//----- nvinfo : EIATTR_CBANK_PARAM_SIZE
	.align		4
.L_438:
        /*0018*/ 	.byte	0x03, 0x19
        /*001a*/ 	.short	0x0438


	//----- nvinfo : EIATTR_KPARAM_INFO
	.align		4
        /*001c*/ 	.byte	0x04, 0x17
        /*001e*/ 	.short	(.L_440 - .L_439)
.L_439:
        /*0020*/ 	.word	0x00000000
        /*0024*/ 	.short	0x0000
        /*0026*/ 	.short	0x0000
        /*0028*/ 	.byte	0x00, 0xf0, 0xe1, 0x10


	//----- nvinfo : EIATTR_MAXREG_COUNT
	.align		4
.L_440:
        /*002c*/ 	.byte	0x03, 0x1b
        /*002e*/ 	.short	0x00ff


	//----- nvinfo : EIATTR_NUM_BARRIERS
	.align		4
        /*0030*/ 	.byte	0x02, 0x4c
        /*0032*/ 	.byte	0x06
	.zero		1


	//----- nvinfo : EIATTR_ANNOTATIONS
	.align		4
        /*0034*/ 	.byte	0x04, 0x55
        /*0036*/ 	.short	(.L_442 - .L_441)


	//   ....[0]....
.L_441:
        /* <DEDUP_REMOVED lines=21> */


	//----- nvinfo : EIATTR_MERCURY_ISA_VERSION
	.align		4
.L_442:
        /*0178*/ 	.byte	0x03, 0x5f
        /*017a*/ 	.short	0x0000


	//----- nvinfo : EIATTR_INT_WARP_WIDE_INSTR_OFFSETS
	.align		4
        /*017c*/ 	.byte	0x04, 0x31
        /*017e*/ 	.short	(.L_444 - .L_443)


	//   ....[0]....
.L_443:
        /*0180*/ 	.word	0x000153e0


	//   ....[1]....
        /*0184*/ 	.word	0x00015460


	//----- nvinfo : EIATTR_COOP_GROUP_MASK_REGIDS
	.align		4
.L_444:
        /*0188*/ 	.byte	0x04, 0x29
        /*018a*/ 	.short	(.L_446 - .L_445)


	//   ....[0]....
.L_445:
        /*018c*/ 	.word	0xffffffff


	//   ....[1]....
        /*0190*/ 	.word	0xffffffff


	//   ....[2]....
        /*0194*/ 	.word	0xffffffff


	//   ....[3]....
        /*0198*/ 	.word	0xffffffff


	//   ....[4]....
        /*019c*/ 	.word	0xffffffff


	//   ....[5]....
        /*01a0*/ 	.word	0xffffffff


	//   ....[6]....
        /*01a4*/ 	.word	0xffffffff


	//   ....[7]....
        /*01a8*/ 	.word	0xffffffff


	//   ....[8]....
        /*01ac*/ 	.word	0xffffffff


	//   ....[9]....
        /*01b0*/ 	.word	0xffffffff


	//   ....[10]....
        /*01b4*/ 	.word	0xffffffff


	//   ....[11]....
        /*01b8*/ 	.word	0xffffffff


	//   ....[12]....
        /*01bc*/ 	.word	0xffffffff


	//   ....[13]....
        /*01c0*/ 	.word	0xffffffff


	//   ....[14]....
        /*01c4*/ 	.word	0xffffffff


	//   ....[15]....
        /*01c8*/ 	.word	0xffffffff


	//   ....[16]....
        /*01cc*/ 	.word	0xffffffff


	//   ....[17]....
        /*01d0*/ 	.word	0xffffffff


	//   ....[18]....
        /*01d4*/ 	.word	0xffffffff


	//   ....[19]....
        /*01d8*/ 	.word	0xffffffff


	//   ....[20]....
        /*01dc*/ 	.word	0xffffffff


	//   ....[21]....
        /*01e0*/ 	.word	0xffffffff


	//   ....[22]....
        /*01e4*/ 	.word	0xffffffff


	//   ....[23]....
        /*01e8*/ 	.word	0xffffffff


	//   ....[24]....
        /*01ec*/ 	.word	0xffffffff


	//   ....[25]....
        /*01f0*/ 	.word	0xffffffff


	//   ....[26]....
        /*01f4*/ 	.word	0xffffffff


	//   ....[27]....
        /*01f8*/ 	.word	0xffffffff


	//   ....[28]....
        /*01fc*/ 	.word	0xffffffff


	//   ....[29]....
        /*0200*/ 	.word	0xffffffff


	//   ....[30]....
        /*0204*/ 	.word	0xffffffff


	//   ....[31]....
        /*0208*/ 	.word	0xffffffff


	//   ....[32]....
        /*020c*/ 	.word	0xffffffff


	//   ....[33]....
        /*0210*/ 	.word	0xffffffff


	//   ....[34]....
        /*0214*/ 	.word	0xffffffff


	//   ....[35]....
        /*0218*/ 	.word	0xffffffff


	//   ....[36]....
        /*021c*/ 	.word	0xffffffff


	//   ....[37]....
        /*0220*/ 	.word	0xffffffff


	//   ....[38]....
        /*0224*/ 	.word	0xffffffff


	//   ....[39]....
        /*0228*/ 	.word	0xffffffff


	//   ....[40]....
        /*022c*/ 	.word	0xffffffff


	//   ....[41]....
        /*0230*/ 	.word	0xffffffff


	//   ....[42]....
        /*0234*/ 	.word	0xffffffff


	//   ....[43]....
        /*0238*/ 	.word	0xffffffff


	//   ....[44]....
        /*023c*/ 	.word	0xffffffff


	//   ....[45]....
        /*0240*/ 	.word	0xffffffff


	//   ....[46]....
        /*0244*/ 	.word	0xffffffff


	//   ....[47]....
        /*0248*/ 	.word	0xffffffff


	//   ....[48]....
        /*024c*/ 	.word	0xffffffff


	//   ....[49]....
        /*0250*/ 	.word	0xffffffff


	//   ....[50]....
        /*0254*/ 	.word	0xffffffff


	//   ....[51]....
        /*0258*/ 	.word	0xffffffff


	//   ....[52]....
        /*025c*/ 	.word	0xffffffff


	//   ....[53]....
        /*0260*/ 	.word	0xffffffff


	//   ....[54]....
        /*0264*/ 	.word	0xffffffff


	//   ....[55]....
        /*0268*/ 	.word	0xffffffff


	//   ....[56]....
        /*026c*/ 	.word	0xffffffff


	//   ....[57]....
        /*0270*/ 	.word	0xffffffff


	//   ....[58]....
        /*0274*/ 	.word	0xffffffff


	//   ....[59]....
        /*0278*/ 	.word	0xffffffff


	//   ....[60]....
        /*027c*/ 	.word	0xffffffff


	//   ....[61]....
        /*0280*/ 	.word	0xffffffff


	//   ....[62]....
        /*0284*/ 	.word	0xffffffff


	//   ....[63]....
        /*0288*/ 	.word	0xffffffff


	//   ....[64]....
        /*028c*/ 	.word	0xffffffff


	//   ....[65]....
        /*0290*/ 	.word	0xffffffff


	//   ....[66]....
        /*0294*/ 	.word	0xffffffff


	//   ....[67]....
        /*0298*/ 	.word	0xffffffff


	//   ....[68]....
        /*029c*/ 	.word	0xffffffff


	//   ....[69]....
        /*02a0*/ 	.word	0xffffffff


	//   ....[70]....
        /*02a4*/ 	.word	0xffffffff


	//   ....[71]....
        /*02a8*/ 	.word	0xffffffff


	//   ....[72]....
        /*02ac*/ 	.word	0xffffffff


	//   ....[73]....
        /*02b0*/ 	.word	0xffffffff


	//   ....[74]....
        /*02b4*/ 	.word	0xffffffff


	//   ....[75]....
        /*02b8*/ 	.word	0xffffffff


	//   ....[76]....
        /*02bc*/ 	.word	0xffffffff


	//   ....[77]....
        /*02c0*/ 	.word	0xffffffff


	//   ....[78]....
        /*02c4*/ 	.word	0xffffffff


	//   ....[79]....
        /*02c8*/ 	.word	0xffffffff


	//   ....[80]....
        /*02cc*/ 	.word	0xffffffff


	//   ....[81]....
        /*02d0*/ 	.word	0xffffffff


	//   ....[82]....
        /*02d4*/ 	.word	0xffffffff


	//   ....[83]....
        /*02d8*/ 	.word	0xffffffff


	//   ....[84]....
        /*02dc*/ 	.word	0xffffffff


	//   ....[85]....
        /*02e0*/ 	.word	0xffffffff


	//   ....[86]....
        /*02e4*/ 	.word	0xffffffff


	//   ....[87]....
        /*02e8*/ 	.word	0xffffffff


	//   ....[88]....
        /*02ec*/ 	.word	0xffffffff


	//   ....[89]....
        /*02f0*/ 	.word	0xffffffff


	//   ....[90]....
        /*02f4*/ 	.word	0xffffffff


	//   ....[91]....
        /*02f8*/ 	.word	0xffffffff


	//   ....[92]....
        /*02fc*/ 	.word	0xffffffff


	//   ....[93]....
        /*0300*/ 	.word	0xffffffff


	//   ....[94]....
        /*0304*/ 	.word	0xffffffff


	//   ....[95]....
        /*0308*/ 	.word	0xffffffff


	//   ....[96]....
        /*030c*/ 	.word	0xffffffff


	//   ....[97]....
        /*0310*/ 	.word	0xffffffff


	//   ....[98]....
        /*0314*/ 	.word	0xffffffff


	//   ....[99]....
        /*0318*/ 	.word	0xffffffff


	//   ....[100]....
        /*031c*/ 	.word	0xffffffff


	//   ....[101]....
        /*0320*/ 	.word	0xffffffff


	//   ....[102]....
        /*0324*/ 	.word	0xffffffff


	//   ....[103]....
        /*0328*/ 	.word	0xffffffff


	//   ....[104]....
        /*032c*/ 	.word	0xffffffff


	//   ....[105]....
        /*0330*/ 	.word	0xffffffff


	//   ....[106]....
        /*0334*/ 	.word	0xffffffff


	//   ....[107]....
        /*0338*/ 	.word	0xffffffff


	//   ....[108]....
        /*033c*/ 	.word	0xffffffff


	//   ....[109]....
        /*0340*/ 	.word	0xffffffff


	//   ....[110]....
        /*0344*/ 	.word	0xffffffff


	//   ....[111]....
        /*0348*/ 	.word	0xffffffff


	//   ....[112]....
        /*034c*/ 	.word	0xffffffff


	//   ....[113]....
        /*0350*/ 	.word	0xffffffff


	//   ....[114]....
        /*0354*/ 	.word	0xffffffff


	//   ....[115]....
        /*0358*/ 	.word	0xffffffff


	//   ....[116]....
        /*035c*/ 	.word	0xffffffff


	//   ....[117]....
        /*0360*/ 	.word	0xffffffff


	//   ....[118]....
        /*0364*/ 	.word	0xffffffff


	//   ....[119]....
        /*0368*/ 	.word	0xffffffff


	//   ....[120]....
        /*036c*/ 	.word	0xffffffff


	//   ....[121]....
        /*0370*/ 	.word	0xffffffff


	//   ....[122]....
        /*0374*/ 	.word	0xffffffff


	//   ....[123]....
        /*0378*/ 	.word	0xffffffff


	//   ....[124]....
        /*037c*/ 	.word	0xffffffff


	//   ....[125]....
        /*0380*/ 	.word	0xffffffff


	//   ....[126]....
        /*0384*/ 	.word	0xffffffff


	//   ....[127]....
        /*0388*/ 	.word	0xffffffff


	//   ....[128]....
        /*038c*/ 	.word	0xffffffff


	//   ....[129]....
        /*0390*/ 	.word	0xffffffff


	//   ....[130]....
        /*0394*/ 	.word	0xffffffff


	//   ....[131]....
        /*0398*/ 	.word	0xffffffff


	//   ....[132]....
        /*039c*/ 	.word	0xffffffff


	//   ....[133]....
        /*03a0*/ 	.word	0xffffffff


	//   ....[134]....
        /*03a4*/ 	.word	0xffffffff


	//   ....[135]....
        /*03a8*/ 	.word	0xffffffff


	//   ....[136]....
        /*03ac*/ 	.word	0xffffffff


	//   ....[137]....
        /*03b0*/ 	.word	0xffffffff


	//   ....[138]....
        /*03b4*/ 	.word	0xffffffff


	//   ....[139]....
        /*03b8*/ 	.word	0xffffffff


	//   ....[140]....
        /*03bc*/ 	.word	0xffffffff


	//   ....[141]....
        /*03c0*/ 	.word	0xffffffff


	//   ....[142]....
        /*03c4*/ 	.word	0xffffffff


	//   ....[143]....
        /*03c8*/ 	.word	0xffffffff


	//   ....[144]....
        /*03cc*/ 	.word	0xffffffff


	//   ....[145]....
        /*03d0*/ 	.word	0xffffffff


	//   ....[146]....
        /*03d4*/ 	.word	0xffffffff


	//   ....[147]....
        /*03d8*/ 	.word	0xffffffff


	//   ....[148]....
        /*03dc*/ 	.word	0xffffffff


	//   ....[149]....
        /*03e0*/ 	.word	0xffffffff


	//   ....[150]....
        /*03e4*/ 	.word	0xffffffff


	//   ....[151]....
        /*03e8*/ 	.word	0xffffffff


	//   ....[152]....
        /*03ec*/ 	.word	0xffffffff


	//   ....[153]....
        /*03f0*/ 	.word	0xffffffff


	//   ....[154]....
        /*03f4*/ 	.word	0xffffffff


	//   ....[155]....
        /*03f8*/ 	.word	0xffffffff


	//   ....[156]....
        /*03fc*/ 	.word	0xffffffff


	//   ....[157]....
        /*0400*/ 	.word	0xffffffff


	//   ....[158]....
        /*0404*/ 	.word	0xffffffff


	//   ....[159]....
        /*0408*/ 	.word	0xffffffff


	//   ....[160]....
        /*040c*/ 	.word	0xffffffff


	//   ....[161]....
        /*0410*/ 	.word	0xffffffff


	//   ....[162]....
        /*0414*/ 	.word	0xffffffff


	//   ....[163]....
        /*0418*/ 	.word	0xffffffff


	//   ....[164]....
        /*041c*/ 	.word	0xffffffff


	//   ....[165]....
        /*0420*/ 	.word	0xffffffff


	//   ....[166]....
        /*0424*/ 	.word	0xffffffff


	//   ....[167]....
        /*0428*/ 	.word	0xffffffff


	//   ....[168]....
        /*042c*/ 	.word	0xffffffff


	//   ....[169]....
        /*0430*/ 	.word	0xffffffff


	//   ....[170]....
        /*0434*/ 	.word	0xffffffff


	//   ....[171]....
        /*0438*/ 	.word	0xffffffff


	//   ....[172]....
        /*043c*/ 	.word	0xffffffff


	//   ....[173]....
        /*0440*/ 	.word	0xffffffff


	//   ....[174]....
        /*0444*/ 	.word	0xffffffff


	//   ....[175]....
        /*0448*/ 	.word	0xffffffff


	//   ....[176]....
        /*044c*/ 	.word	0xffffffff


	//   ....[177]....
        /*0450*/ 	.word	0xffffffff


	//   ....[178]....
        /*0454*/ 	.word	0xffffffff


	//   ....[179]....
        /*0458*/ 	.word	0xffffffff


	//   ....[180]....
        /*045c*/ 	.word	0xffffffff


	//   ....[181]....
        /*0460*/ 	.word	0xffffffff


	//   ....[182]....
        /*0464*/ 	.word	0xffffffff


	//   ....[183]....
        /*0468*/ 	.word	0xffffffff


	//   ....[184]....
        /*046c*/ 	.word	0xffffffff


	//   ....[185]....
        /*0470*/ 	.word	0xffffffff


	//   ....[186]....
        /*0474*/ 	.word	0xffffffff


	//   ....[187]....
        /*0478*/ 	.word	0xffffffff


	//   ....[188]....
        /*047c*/ 	.word	0xffffffff


	//   ....[189]....
        /*0480*/ 	.word	0xffffffff


	//   ....[190]....
        /*0484*/ 	.word	0xffffffff


	//   ....[191]....
        /*0488*/ 	.word	0xffffffff


	//   ....[192]....
        /*048c*/ 	.word	0xffffffff


	//   ....[193]....
        /*0490*/ 	.word	0xffffffff


	//   ....[194]....
        /*0494*/ 	.word	0xffffffff


	//   ....[195]....
        /*0498*/ 	.word	0xffffffff


	//   ....[196]....
        /*049c*/ 	.word	0xffffffff


	//   ....[197]....
        /*04a0*/ 	.word	0xffffffff


	//   ....[198]....
        /*04a4*/ 	.word	0xffffffff


	//   ....[199]....
        /*04a8*/ 	.word	0xffffffff


	//   ....[200]....
        /*04ac*/ 	.word	0xffffffff


	//   ....[201]....
        /*04b0*/ 	.word	0xffffffff


	//   ....[202]....
        /*04b4*/ 	.word	0xffffffff


	//   ....[203]....
        /*04b8*/ 	.word	0xffffffff


	//   ....[204]....
        /*04bc*/ 	.word	0xffffffff


	//   ....[205]....
        /*04c0*/ 	.word	0xffffffff


	//   ....[206]....
        /*04c4*/ 	.word	0xffffffff


	//   ....[207]....
        /*04c8*/ 	.word	0xffffffff


	//   ....[208]....
        /*04cc*/ 	.word	0xffffffff


	//   ....[209]....
        /*04d0*/ 	.word	0xffffffff


	//   ....[210]....
        /*04d4*/ 	.word	0xffffffff


	//   ....[211]....
        /*04d8*/ 	.word	0xffffffff


	//----- nvinfo : EIATTR_COOP_GROUP_INSTR_OFFSETS
	.align		4
.L_446:
        /*04dc*/ 	.byte	0x04, 0x28
        /*04de*/ 	.short	(.L_448 - .L_447)


	//   ....[0]....
.L_447:
        /*04e0*/ 	.word	0x00000050


	//   ....[1]....
        /*04e4*/ 	.word	0x000001e0


	//   ....[2]....
        /*04e8*/ 	.word	0x00000210


	//   ....[3]....
        /*04ec*/ 	.word	0x00000240


	//   ....[4]....
        /*04f0*/ 	.word	0x00000270


	//   ....[5]....
        /*04f4*/ 	.word	0x000002a0


	//   ....[6]....
        /*04f8*/ 	.word	0x000002d0


	//   ....[7]....
        /*04fc*/ 	.word	0x00000440


	//   ....[8]....
        /*0500*/ 	.word	0x00000480


	//   ....[9]....
        /*0504*/ 	.word	0x000004b0


	//   ....[10]....
        /*0508*/ 	.word	0x000004e0


	//   ....[11]....
        /*050c*/ 	.word	0x00000510


	//   ....[12]....
        /*0510*/ 	.word	0x00000540


	//   ....[13]....
        /*0514*/ 	.word	0x000005d0


	//   ....[14]....
        /*0518*/ 	.word	0x00000600


	//   ....[15]....
        /*051c*/ 	.word	0x00000620


	//   ....[16]....
        /*0520*/ 	.word	0x00000680


	//   ....[17]....
        /*0524*/ 	.word	0x000037b0


	//   ....[18]....
        /*0528*/ 	.word	0x000037c0


	//   ....[19]....
        /*052c*/ 	.word	0x00005330


	//   ....[20]....
        /*0530*/ 	.word	0x00005340


	//   ....[21]....
        /*0534*/ 	.word	0x00006e30


	//   ....[22]....
        /*0538*/ 	.word	0x00006e40


	//   ....[23]....
        /*053c*/ 	.word	0x00007330


	//   ....[24]....
        /*0540*/ 	.word	0x00007340


	//   ....[25]....
        /*0544*/ 	.word	0x00008030


	//   ....[26]....
        /*0548*/ 	.word	0x00008050


	//   ....[27]....
        /*054c*/ 	.word	0x00008180


	//   ....[28]....
        /*0550*/ 	.word	0x00008190


	//   ....[29]....
        /*0554*/ 	.word	0x000082c0


	//   ....[30]....
        /*0558*/ 	.word	0x000082e0


	//   ....[31]....
        /*055c*/ 	.word	0x00008410


	//   ....[32]....
        /*0560*/ 	.word	0x00008420


	//   ....[33]....
        /*0564*/ 	.word	0x00008940


	//   ....[34]....
        /*0568*/ 	.word	0x00008960


	//   ....[35]....
        /*056c*/ 	.word	0x00008980


	//   ....[36]....
        /*0570*/ 	.word	0x00008990


	//   ....[37]....
        /*0574*/ 	.word	0x00008a80


	//   ....[38]....
        /*0578*/ 	.word	0x00008ab0


	//   ....[39]....
        /*057c*/ 	.word	0x00008ad0


	//   ....[40]....
        /*0580*/ 	.word	0x00008be0


	//   ....[41]....
        /*0584*/ 	.word	0x00008f50


	//   ....[42]....
        /*0588*/ 	.word	0x00008f70


	//   ....[43]....
        /*058c*/ 	.word	0x00009050


	//   ....[44]....
        /*0590*/ 	.word	0x00009090


	//   ....[45]....
        /*0594*/ 	.word	0x00009390


	//   ....[46]....
        /*0598*/ 	.word	0x000093b0


	//   ....[47]....
        /*059c*/ 	.word	0x000093c0


	//   ....[48]....
        /*05a0*/ 	.word	0x000093d0


	//   ....[49]....
        /*05a4*/ 	.word	0x0000be20


	//   ....[50]....
        /*05a8*/ 	.word	0x0000be40


	//   ....[51]....
        /*05ac*/ 	.word	0x0000be60


	//   ....[52]....
        /*05b0*/ 	.word	0x0000be70


	//   ....[53]....
        /*05b4*/ 	.word	0x0000ecc0


	//   ....[54]....
        /*05b8*/ 	.word	0x0000ece0


	//   ....[55]....
        /*05bc*/ 	.word	0x0000ed90


	//   ....[56]....
        /*05c0*/ 	.word	0x0000edf0


	//   ....[57]....
        /*05c4*/ 	.word	0x00010270


	//   ....[58]....
        /*05c8*/ 	.word	0x000102d0


	//   ....[59]....
        /*05cc*/ 	.word	0x000102e0


	//   ....[60]....
        /*05d0*/ 	.word	0x00010310


	//   ....[61]....
        /*05d4*/ 	.word	0x00011600


	//   ....[62]....
        /*05d8*/ 	.word	0x00011620


	//   ....[63]....
        /*05dc*/ 	.word	0x00011710


	//   ....[64]....
        /*05e0*/ 	.word	0x00011730


	//   ....[65]....
        /*05e4*/ 	.word	0x00011bc0


	//   ....[66]....
        /*05e8*/ 	.word	0x00011be0


	//   ....[67]....
        /*05ec*/ 	.word	0x00011ce0


	//   ....[68]....
        /*05f0*/ 	.word	0x00011d20


	//   ....[69]....
        /*05f4*/ 	.word	0x00012e80


	//   ....[70]....
        /*05f8*/ 	.word	0x00012eb0


	//   ....[71]....
        /*05fc*/ 	.word	0x00013170


	//   ....[72]....
        /*0600*/ 	.word	0x000132a0


	//   ....[73]....
        /*0604*/ 	.word	0x00014850


	//   ....[74]....
        /*0608*/ 	.word	0x00014870


	//   ....[75]....
        /*060c*/ 	.word	0x00014980


	//   ....[76]....
        /*0610*/ 	.word	0x000149b0


	//   ....[77]....
        /*0614*/ 	.word	0x00014bd0


	//   ....[78]....
        /*0618*/ 	.word	0x00014c00


	//   ....[79]....
        /*061c*/ 	.word	0x00014c10


	//   ....[80]....
        /*0620*/ 	.word	0x00014c40


	//   ....[81]....
        /*0624*/ 	.word	0x00016130


	//   ....[82]....
        /*0628*/ 	.word	0x00016140


	//   ....[83]....
        /*062c*/ 	.word	0x00016160


	//   ....[84]....
        /*0630*/ 	.word	0x00016180


	//   ....[85]....
        /*0634*/ 	.word	0x00016500


	//   ....[86]....
        /*0638*/ 	.word	0x00016520


	//   ....[87]....
        /*063c*/ 	.word	0x00016640


	//   ....[88]....
        /*0640*/ 	.word	0x00016650


	//   ....[89]....
        /*0644*/ 	.word	0x00016780


	//   ....[90]....
        /*0648*/ 	.word	0x000167a0


	//   ....[91]....
        /*064c*/ 	.word	0x000168d0


	//   ....[92]....
        /*0650*/ 	.word	0x000168e0


	//   ....[93]....
        /*0654*/ 	.word	0x00016c00


	//   ....[94]....
        /*0658*/ 	.word	0x00016c20


	//   ....[95]....
        /*065c*/ 	.word	0x00017690


	//   ....[96]....
        /*0660*/ 	.word	0x000176a0


	//   ....[97]....
        /*0664*/ 	.word	0x00018890


	//   ....[98]....
        /*0668*/ 	.word	0x000188b0


	//   ....[99]....
        /*066c*/ 	.word	0x000189e0


	//   ....[100]....
        /*0670*/ 	.word	0x000189f0


	//   ....[101]....
        /*0674*/ 	.word	0x00018b20


	//   ....[102]....
        /*0678*/ 	.word	0x00018b40


	//   ....[103]....
        /*067c*/ 	.word	0x00018c70


	//   ....[104]....
        /*0680*/ 	.word	0x00018c80


	//   ....[105]....
        /*0684*/ 	.word	0x00018e40


	//   ....[106]....
        /*0688*/ 	.word	0x00018e60


	//   ....[107]....
        /*068c*/ 	.word	0x00018f80


	//   ....[108]....
        /*0690*/ 	.word	0x00018fc0


	//   ....[109]....
        /*0694*/ 	.word	0x00018ff0


	//   ....[110]....
        /*0698*/ 	.word	0x00019020


	//   ....[111]....
        /*069c*/ 	.word	0x00019050


	//   ....[112]....
        /*06a0*/ 	.word	0x00019080


	//   ....[113]....
        /*06a4*/ 	.word	0x000191e0


	//   ....[114]....
        /*06a8*/ 	.word	0x00019220


	//   ....[115]....
        /*06ac*/ 	.word	0x00019250


	//   ....[116]....
        /*06b0*/ 	.word	0x00019280


	//   ....[117]....
        /*06b4*/ 	.word	0x000192b0


	//   ....[118]....
        /*06b8*/ 	.word	0x000192e0


	//   ....[119]....
        /*06bc*/ 	.word	0x00019370


	//   ....[120]....
        /*06c0*/ 	.word	0x000193a0


	//   ....[121]....
        /*06c4*/ 	.word	0x000193b0


	//   ....[122]....
        /*06c8*/ 	.word	0x00019410


	//   ....[123]....
        /*06cc*/ 	.word	0x00019950


	//   ....[124]....
        /*06d0*/ 	.word	0x000199b0


	//   ....[125]....
        /*06d4*/ 	.word	0x00019a00


	//   ....[126]....
        /*06d8*/ 	.word	0x00019a50


	//   ....[127]....
        /*06dc*/ 	.word	0x00019aa0


	//   ....[128]....
        /*06e0*/ 	.word	0x00019b10


	//   ....[129]....
        /*06e4*/ 	.word	0x00019b60


	//   ....[130]....
        /*06e8*/ 	.word	0x00019bc0


	//   ....[131]....
        /*06ec*/ 	.word	0x00019c30


	//   ....[132]....
        /*06f0*/ 	.word	0x00019c90


	//   ....[133]....
        /*06f4*/ 	.word	0x00019d00


	//   ....[134]....
        /*06f8*/ 	.word	0x00019d70


	//   ....[135]....
        /*06fc*/ 	.word	0x00019de0


	//   ....[136]....
        /*0700*/ 	.word	0x00019e40


	//   ....[137]....
        /*0704*/ 	.word	0x00019eb0


	//   ....[138]....
        /*0708*/ 	.word	0x00019f20


	//   ....[139]....
        /*070c*/ 	.word	0x00019f90


	//   ....[140]....
        /*0710*/ 	.word	0x00019ff0


	//   ....[141]....
        /*0714*/ 	.word	0x0001a060


	//   ....[142]....
        /*0718*/ 	.word	0x0001a0d0


	//   ....[143]....
        /*071c*/ 	.word	0x0001a240


	//   ....[144]....
        /*0720*/ 	.word	0x0001a2a0


	//   ....[145]....
        /*0724*/ 	.word	0x0001a310


	//   ....[146]....
        /*0728*/ 	.word	0x0001a380


	//   ....[147]....
        /*072c*/ 	.word	0x0001a3f0


	//   ....[148]....
        /*0730*/ 	.word	0x0001a450


	//   ....[149]....
        /*0734*/ 	.word	0x0001a4c0


	//   ....[150]....
        /*0738*/ 	.word	0x0001a530


	//   ....[151]....
        /*073c*/ 	.word	0x0001a5a0


	//   ....[152]....
        /*0740*/ 	.word	0x0001a600


	//   ....[153]....
        /*0744*/ 	.word	0x0001a670


	//   ....[154]....
        /*0748*/ 	.word	0x0001a6e0


	//   ....[155]....
        /*074c*/ 	.word	0x0001a850


	//   ....[156]....
        /*0750*/ 	.word	0x0001a8b0


	//   ....[157]....
        /*0754*/ 	.word	0x0001a920


	//   ....[158]....
        /*0758*/ 	.word	0x0001a990


	//   ....[159]....
        /*075c*/ 	.word	0x0001ab00


	//   ....[160]....
        /*0760*/ 	.word	0x0001ab60


	//   ....[161]....
        /*0764*/ 	.word	0x0001abd0


	//   ....[162]....
        /*0768*/ 	.word	0x0001ac40


	//   ....[163]....
        /*076c*/ 	.word	0x0001adc0


	//   ....[164]....
        /*0770*/ 	.word	0x0001ae20


	//   ....[165]....
        /*0774*/ 	.word	0x0001ae70


	//   ....[166]....
        /*0778*/ 	.word	0x0001aee0


	//   ....[167]....
        /*077c*/ 	.word	0x0001af50


	//   ....[168]....
        /*0780*/ 	.word	0x0001b0d0


	//   ....[169]....
        /*0784*/ 	.word	0x0001b130


	//   ....[170]....
        /*0788*/ 	.word	0x0001b190


	//   ....[171]....
        /*078c*/ 	.word	0x0001b1f0


	//   ....[172]....
        /*0790*/ 	.word	0x0001b240


	//   ....[173]....
        /*0794*/ 	.word	0x0001b280


	//   ....[174]....
        /*0798*/ 	.word	0x0001b2f0


	//   ....[175]....
        /*079c*/ 	.word	0x0001b360


	//   ....[176]....
        /*07a0*/ 	.word	0x0001b3d0


	//   ....[177]....
        /*07a4*/ 	.word	0x0001b430


	//   ....[178]....
        /*07a8*/ 	.word	0x0001b4a0


	//   ....[179]....
        /*07ac*/ 	.word	0x0001b510


	//   ....[180]....
        /*07b0*/ 	.word	0x0001b580


	//   ....[181]....
        /*07b4*/ 	.word	0x0001b5e0


	//   ....[182]....
        /*07b8*/ 	.word	0x0001b650


	//   ....[183]....
        /*07bc*/ 	.word	0x0001b6c0


	//   ....[184]....
        /*07c0*/ 	.word	0x0001b730


	//   ....[185]....
        /*07c4*/ 	.word	0x0001b790


	//   ....[186]....
        /*07c8*/ 	.word	0x0001b800


	//   ....[187]....
        /*07cc*/ 	.word	0x0001b870


	//   ....[188]....
        /*07d0*/ 	.word	0x0001b8e0


	//   ....[189]....
        /*07d4*/ 	.word	0x0001b940


	//   ....[190]....
        /*07d8*/ 	.word	0x0001b9b0


	//   ....[191]....
        /*07dc*/ 	.word	0x0001ba20


	//   ....[192]....
        /*07e0*/ 	.word	0x0001ba90


	//   ....[193]....
        /*07e4*/ 	.word	0x0001baf0


	//   ....[194]....
        /*07e8*/ 	.word	0x0001bb60


	//   ....[195]....
        /*07ec*/ 	.word	0x0001bbd0


	//   ....[196]....
        /*07f0*/ 	.word	0x0001bc20


	//   ....[197]....
        /*07f4*/ 	.word	0x0001bc60


	//   ....[198]....
        /*07f8*/ 	.word	0x0001bcb0


	//   ....[199]....
        /*07fc*/ 	.word	0x0001bd00


	//   ....[200]....
        /*0800*/ 	.word	0x0001bd50


	//   ....[201]....
        /*0804*/ 	.word	0x0001bdc0


	//   ....[202]....
        /*0808*/ 	.word	0x0001be10


	//   ....[203]....
        /*080c*/ 	.word	0x0001be60


	//   ....[204]....
        /*0810*/ 	.word	0x0001beb0


	//   ....[205]....
        /*0814*/ 	.word	0x0001bf00


	//   ....[206]....
        /*0818*/ 	.word	0x0001bf50


	//   ....[207]....
        /*081c*/ 	.word	0x0001bfc0


	//   ....[208]....
        /*0820*/ 	.word	0x0001c010


	//   ....[209]....
        /*0824*/ 	.word	0x0001c070


	//   ....[210]....
        /*0828*/ 	.word	0x0001c0d0


	//   ....[211]....
        /*082c*/ 	.word	0x0001c140


	//----- nvinfo : EIATTR_EXIT_INSTR_OFFSETS
	.align		4
.L_448:
        /*0830*/ 	.byte	0x04, 0x1c
        /*0832*/ 	.short	(.L_450 - .L_449)


	//   ....[0]....
.L_449:
        /*0834*/ 	.word	0x00000b40


	//   ....[1]....
        /*0838*/ 	.word	0x00019910


	//----- nvinfo : EIATTR_MAX_THREADS
	.align		4
.L_450:
        /*083c*/ 	.byte	0x04, 0x05
        /*083e*/ 	.short	(.L_452 - .L_451)
.L_451:
        /*0840*/ 	.word	0x00000100
        /*0844*/ 	.word	0x00000001
        /*0848*/ 	.word	0x00000001


	//----- nvinfo : EIATTR_CRS_STACK_SIZE
	.align		4
.L_452:
        /*084c*/ 	.byte	0x04, 0x1e
        /*084e*/ 	.short	(.L_454 - .L_453)
.L_453:
        /*0850*/ 	.word	0x00000000
.L_454:


//--------------------- .nv.info._ZN7cutlass13device_kernelIN5flash19enable_sm80_to_sm89INS1_16FlashAttnFwdSm80INS1_25CollectiveMainloopFwdSm80ILi8ELi2ELb0EN4cute5tupleIJNS5_1CILi128EEENS7_ILi64EEENS7_ILi192EEEEEELi192ENS_10bfloat16_tEfNS_4arch4Sm80ELb0ELb1ELb1ELb0ELb1ELb0ELb1ELb1EEENS1_21CollectiveEpilogueFwdINS6_IJS8_SA_S9_EEENS6_IJNS7_ILi1EEESI_SI_EEESC_SE_Li256ELb0ELb1ELb1ELb0EEENS1_19SingleTileSchedulerILb0ELb1ELb1ELi128EEEEEEEEEvNT_6ParamsE --------------------------
	.section	.nv.info._ZN7cutlass13device_kernelIN5flash19enable_sm80_to_sm89INS1_16FlashAttnFwdSm80INS1_25CollectiveMainloopFwdSm80ILi8ELi2ELb0EN4cute5tupleIJNS5_1CILi128EEENS7_ILi64EEENS7_ILi192EEEEEELi192ENS_10bfloat16_tEfNS_4arch4Sm80ELb0ELb1ELb1ELb0ELb1ELb0ELb1ELb1EEENS1_21CollectiveEpilogueFwdINS6_IJS8_SA_S9_EEENS6_IJNS7_ILi1EEESI_SI_EEESC_SE_Li256ELb0ELb1ELb1ELb0EEENS1_19SingleTileSchedulerILb0ELb1ELb1ELi128EEEEEEEEEvNT_6ParamsE,"",@"SHT_CUDA_INFO"
	.sectionflags	@""
	.align	4


	//----- nvinfo : EIATTR_CUDA_API_VERSION
	.align		4
        /*0000*/ 	.byte	0x04, 0x37
        /*0002*/ 	.short	(.L_456 - .L_455)
.L_455:
        /*0004*/ 	.word	0x00000082


	//----- nvinfo : EIATTR_SW2861232_WAR
	.align		4
.L_456:
        /*0008*/ 	.byte	0x01, 0x35
	.zero		2


	//----- nvinfo : EIATTR_PARAM_CBANK
	.align		4
        /*000c*/ 	.byte	0x04, 0x0a
        /*000e*/ 	.short	(.L_458 - .L_457)
	.align		4
.L_457:
        /*0010*/ 	.word	index@(.nv.constant0._ZN7cutlass13device_kernelIN5flash19enable_sm80_to_sm89INS1_16FlashAttnFwdSm80INS1_25CollectiveMainloopFwdSm80ILi8ELi2ELb0EN4cute5tupleIJNS5_1CILi128EEENS7_ILi64EEENS7_ILi192EEEEEELi192ENS_10bfloat16_tEfNS_4arch4Sm80ELb0ELb1ELb1ELb0ELb1ELb0ELb1ELb1EEENS1_21CollectiveEpilogueFwdINS6_IJS8_SA_S9_EEENS6_IJNS7_ILi1EEESI_SI_EEESC_SE_Li256ELb0ELb1ELb1ELb0EEENS1_19SingleTileSchedulerILb0ELb1ELb1ELi128EEEEEEEEEvNT_6ParamsE)
        /*0014*/ 	.short	0x0160
        /*0016*/ 	.short	0x0418


	//----- nvinfo : EIATTR_CBANK_PARAM_SIZE
	.align		4
.L_458:
        /*0018*/ 	.byte	0x03, 0x19
        /*001a*/ 	.short	0x0418


	//----- nvinfo : EIATTR_KPARAM_INFO
	.align		4
        /*001c*/ 	.byte	0x04, 0x17
        /*001e*/ 	.short	(.L_460 - .L_459)
.L_459:
        /*0020*/ 	.word	0x00000000
        /*0024*/ 	.short	0x0000
        /*0026*/ 	.short	0x0000
        /*0028*/ 	.byte	0x00, 0xf0, 0x61, 0x10


	//----- nvinfo : EIATTR_MAXREG_COUNT
	.align		4
.L_460:
        /*002c*/ 	.byte	0x03, 0x1b
        /*002e*/ 	.short	0x00ff


	//----- nvinfo : EIATTR_NUM_BARRIERS
	.align		4
        /*0030*/ 	.byte	0x02, 0x4c
        /*0032*/ 	.byte	0x02
	.zero		1


	//----- nvinfo : EIATTR_MERCURY_ISA_VERSION
	.align		4
        /*0034*/ 	.byte	0x03, 0x5f
        /*0036*/ 	.short	0x0000


	//----- nvinfo : EIATTR_COOP_GROUP_MASK_REGIDS
	.align		4
        /*0038*/ 	.byte	0x04, 0x29
        /*003a*/ 	.short	(.L_462 - .L_461)


	//   ....[0]....
.L_461:
        /*003c*/ 	.word	0xffffffff


	//   ....[1]....
        /*0040*/ 	.word	0xffffffff


	//   ....[2]....
        /*0044*/ 	.word	0xffffffff


	//   ....[3]....
        /*0048*/ 	.word	0xffffffff


	//   ....[4]....
        /*004c*/ 	.word	0xffffffff


	//   ....[5]....
        /*0050*/ 	.word	0xffffffff


	//   ....[6]....
        /*0054*/ 	.word	0xffffffff


	//   ....[7]....
        /*0058*/ 	.word	0xffffffff


	//   ....[8]....
        /*005c*/ 	.word	0xffffffff


	//   ....[9]....
        /*0060*/ 	.word	0xffffffff


	//   ....[10]....
        /*0064*/ 	.word	0xffffffff


	//   ....[11]....
        /*0068*/ 	.word	0xffffffff


	//   ....[12]....
        /*006c*/ 	.word	0xffffffff


	//   ....[13]....
        /*0070*/ 	.word	0xffffffff


	//   ....[14]....
        /*0074*/ 	.word	0xffffffff


	//   ....[15]....
        /*0078*/ 	.word	0xffffffff


	//   ....[16]....
        /*007c*/ 	.word	0xffffffff


	//   ....[17]....
        /*0080*/ 	.word	0xffffffff


	//   ....[18]....
        /*0084*/ 	.word	0xffffffff


	//   ....[19]....
        /*0088*/ 	.word	0xffffffff


	//   ....[20]....
        /*008c*/ 	.word	0xffffffff


	//   ....[21]....
        /*0090*/ 	.word	0xffffffff


	//   ....[22]....
        /*0094*/ 	.word	0xffffffff


	//   ....[23]....
        /*0098*/ 	.word	0xffffffff


	//   ....[24]....
        /*009c*/ 	.word	0xffffffff


	//   ....[25]....
        /*00a0*/ 	.word	0xffffffff


	//   ....[26]....
        /*00a4*/ 	.word	0xffffffff


	//   ....[27]....
        /*00a8*/ 	.word	0xffffffff


	//   ....[28]....
        /*00ac*/ 	.word	0xffffffff


	//   ....[29]....
        /*00b0*/ 	.word	0xffffffff


	//   ....[30]....
        /*00b4*/ 	.word	0xffffffff


	//   ....[31]....
        /*00b8*/ 	.word	0xffffffff


	//   ....[32]....
        /*00bc*/ 	.word	0xffffffff


	//   ....[33]....
        /*00c0*/ 	.word	0xffffffff


	//   ....[34]....
        /*00c4*/ 	.word	0xffffffff


	//   ....[35]....
        /*00c8*/ 	.word	0xffffffff


	//   ....[36]....
        /*00cc*/ 	.word	0xffffffff


	//   ....[37]....
        /*00d0*/ 	.word	0xffffffff


	//   ....[38]....
        /*00d4*/ 	.word	0xffffffff


	//   ....[39]....
        /*00d8*/ 	.word	0xffffffff


	//   ....[40]....
        /*00dc*/ 	.word	0xffffffff


	//   ....[41]....
        /*00e0*/ 	.word	0xffffffff


	//   ....[42]....
        /*00e4*/ 	.word	0xffffffff


	//   ....[43]....
        /*00e8*/ 	.word	0xffffffff


	//   ....[44]....
        /*00ec*/ 	.word	0xffffffff


	//   ....[45]....
        /*00f0*/ 	.word	0xffffffff


	//   ....[46]....
        /*00f4*/ 	.word	0xffffffff


	//   ....[47]....
        /*00f8*/ 	.word	0xffffffff


	//   ....[48]....
        /*00fc*/ 	.word	0xffffffff


	//   ....[49]....
        /*0100*/ 	.word	0xffffffff


	//   ....[50]....
        /*0104*/ 	.word	0xffffffff


	//   ....[51]....
        /*0108*/ 	.word	0xffffffff


	//   ....[52]....
        /*010c*/ 	.word	0xffffffff


	//   ....[53]....
        /*0110*/ 	.word	0xffffffff


	//   ....[54]....
        /*0114*/ 	.word	0xffffffff


	//   ....[55]....
        /*0118*/ 	.word	0xffffffff


	//   ....[56]....
        /*011c*/ 	.word	0xffffffff


	//   ....[57]....
        /*0120*/ 	.word	0xffffffff


	//   ....[58]....
        /*0124*/ 	.word	0xffffffff


	//   ....[59]....
        /*0128*/ 	.word	0xffffffff


	//   ....[60]....
        /*012c*/ 	.word	0xffffffff


	//   ....[61]....
        /*0130*/ 	.word	0xffffffff


	//   ....[62]....
        /*0134*/ 	.word	0xffffffff


	//   ....[63]....
        /*0138*/ 	.word	0xffffffff


	//   ....[64]....
        /*013c*/ 	.word	0xffffffff


	//   ....[65]....
        /*0140*/ 	.word	0xffffffff


	//   ....[66]....
        /*0144*/ 	.word	0xffffffff


	//   ....[67]....
        /*0148*/ 	.word	0xffffffff


	//   ....[68]....
        /*014c*/ 	.word	0xffffffff


	//   ....[69]....
        /*0150*/ 	.word	0xffffffff


	//   ....[70]....
        /*0154*/ 	.word	0xffffffff


	//   ....[71]....
        /*0158*/ 	.word	0xffffffff


	//   ....[72]....
        /*015c*/ 	.word	0xffffffff


	//   ....[73]....
        /*0160*/ 	.word	0xffffffff


	//   ....[74]....
        /*0164*/ 	.word	0xffffffff


	//   ....[75]....
        /*0168*/ 	.word	0xffffffff


	//   ....[76]....
        /*016c*/ 	.word	0xffffffff


	//   ....[77]....
        /*0170*/ 	.word	0xffffffff


	//   ....[78]....
        /*0174*/ 	.word	0xffffffff


	//   ....[79]....
        /*0178*/ 	.word	0xffffffff


	//   ....[80]....
        /*017c*/ 	.word	0xffffffff


	//   ....[81]....
        /*0180*/ 	.word	0xffffffff


	//   ....[82]....
        /*0184*/ 	.word	0xffffffff


	//   ....[83]....
        /*0188*/ 	.word	0xffffffff


	//   ....[84]....
        /*018c*/ 	.word	0xffffffff


	//   ....[85]....
        /*0190*/ 	.word	0xffffffff


	//   ....[86]....
        /*0194*/ 	.word	0xffffffff


	//----- nvinfo : EIATTR_COOP_GROUP_INSTR_OFFSETS
	.align		4
.L_462:
        /*0198*/ 	.byte	0x04, 0x28
        /*019a*/ 	.short	(.L_464 - .L_463)


	//   ....[0]....
.L_463:
        /*019c*/ 	.word	0x00000050


	//   ....[1]....
        /*01a0*/ 	.word	0x000012e0


	//   ....[2]....
        /*01a4*/ 	.word	0x00001310


	//   ....[3]....
        /*01a8*/ 	.word	0x00001540


	//   ....[4]....
        /*01ac*/ 	.word	0x00001570


	//   ....[5]....
        /*01b0*/ 	.word	0x00001690


	//   ....[6]....
        /*01b4*/ 	.word	0x000016c0


	//   ....[7]....
        /*01b8*/ 	.word	0x000017d0


	//   ....[8]....
        /*01bc*/ 	.word	0x00001810


	//   ....[9]....
        /*01c0*/ 	.word	0x00001d70


	//   ....[10]....
        /*01c4*/ 	.word	0x00001d90


	//   ....[11]....
        /*01c8*/ 	.word	0x00001db0


	//   ....[12]....
        /*01cc*/ 	.word	0x00001dd0


	//   ....[13]....
        /*01d0*/ 	.word	0x00001e90


	//   ....[14]....
        /*01d4*/ 	.word	0x00001eb0


	//   ....[15]....
        /*01d8*/ 	.word	0x00001ed0


	//   ....[16]....
        /*01dc*/ 	.word	0x00001ef0


	//   ....[17]....
        /*01e0*/ 	.word	0x000023e0


	//   ....[18]....
        /*01e4*/ 	.word	0x00002410


	//   ....[19]....
        /*01e8*/ 	.word	0x00002430


	//   ....[20]....
        /*01ec*/ 	.word	0x00002440


	//   ....[21]....
        /*01f0*/ 	.word	0x00002a00


	//   ....[22]....
        /*01f4*/ 	.word	0x00002a30


	//   ....[23]....
        /*01f8*/ 	.word	0x00002a50


	//   ....[24]....
        /*01fc*/ 	.word	0x00002ab0


	//   ....[25]....
        /*0200*/ 	.word	0x00003880


	//   ....[26]....
        /*0204*/ 	.word	0x00003ba0


	//   ....[27]....
        /*0208*/ 	.word	0x00004770


	//   ....[28]....
        /*020c*/ 	.word	0x000048b0


	//   ....[29]....
        /*0210*/ 	.word	0x000048d0


	//   ....[30]....
        /*0214*/ 	.word	0x00004940


	//   ....[31]....
        /*0218*/ 	.word	0x00005b10


	//   ....[32]....
        /*021c*/ 	.word	0x00005b40


	//   ....[33]....
        /*0220*/ 	.word	0x00005b60


	//   ....[34]....
        /*0224*/ 	.word	0x00005b70


	//   ....[35]....
        /*0228*/ 	.word	0x00006280


	//   ....[36]....
        /*022c*/ 	.word	0x000062a0


	//   ....[37]....
        /*0230*/ 	.word	0x000062b0


	//   ....[38]....
        /*0234*/ 	.word	0x000062c0


	//   ....[39]....
        /*0238*/ 	.word	0x00007020


	//   ....[40]....
        /*023c*/ 	.word	0x000074a0


	//   ....[41]....
        /*0240*/ 	.word	0x00007dc0


	//   ....[42]....
        /*0244*/ 	.word	0x00007ef0


	//   ....[43]....
        /*0248*/ 	.word	0x00007f10


	//   ....[44]....
        /*024c*/ 	.word	0x00007fb0


	//   ....[45]....
        /*0250*/ 	.word	0x00009880


	//   ....[46]....
        /*0254*/ 	.word	0x000098b0


	//   ....[47]....
        /*0258*/ 	.word	0x000098c0


	//   ....[48]....
        /*025c*/ 	.word	0x000098d0


	//   ....[49]....
        /*0260*/ 	.word	0x0000a050


	//   ....[50]....
        /*0264*/ 	.word	0x0000a070


	//   ....[51]....
        /*0268*/ 	.word	0x0000a080


	//   ....[52]....
        /*026c*/ 	.word	0x0000a090


	//   ....[53]....
        /*0270*/ 	.word	0x0000b1f0


	//   ....[54]....
        /*0274*/ 	.word	0x0000b220


	//   ....[55]....
        /*0278*/ 	.word	0x0000b240


	//   ....[56]....
        /*027c*/ 	.word	0x0000b280


	//   ....[57]....
        /*0280*/ 	.word	0x0000cb50


	//   ....[58]....
        /*0284*/ 	.word	0x0000cb80


	//   ....[59]....
        /*0288*/ 	.word	0x0000cb90


	//   ....[60]....
        /*028c*/ 	.word	0x0000cba0


	//   ....[61]....
        /*0290*/ 	.word	0x0000d0a0


	//   ....[62]....
        /*0294*/ 	.word	0x0000d0d0


	//   ....[63]....
        /*0298*/ 	.word	0x0000d0f0


	//   ....[64]....
        /*029c*/ 	.word	0x0000d100


	//   ....[65]....
        /*02a0*/ 	.word	0x0000ded0


	//   ....[66]....
        /*02a4*/ 	.word	0x0000e280


	//   ....[67]....
        /*02a8*/ 	.word	0x0000ebc0


	//   ....[68]....
        /*02ac*/ 	.word	0x0000ecd0


	//   ....[69]....
        /*02b0*/ 	.word	0x0000ece0


	//   ....[70]....
        /*02b4*/ 	.word	0x0000ed50


	//   ....[71]....
        /*02b8*/ 	.word	0x00010630


	//   ....[72]....
        /*02bc*/ 	.word	0x00010660


	//   ....[73]....
        /*02c0*/ 	.word	0x00010680


	//   ....[74]....
        /*02c4*/ 	.word	0x00010690


	//   ....[75]....
        /*02c8*/ 	.word	0x00010860


	//   ....[76]....
        /*02cc*/ 	.word	0x00010890


	//   ....[77]....
        /*02d0*/ 	.word	0x000108d0


	//   ....[78]....
        /*02d4*/ 	.word	0x000108e0


	//   ....[79]....
        /*02d8*/ 	.word	0x000115f0


	//   ....[80]....
        /*02dc*/ 	.word	0x00011630


	//   ....[81]....
        /*02e0*/ 	.word	0x00011660


	//   ....[82]....
        /*02e4*/ 	.word	0x000116a0


	//   ....[83]....
        /*02e8*/ 	.word	0x00011710


	//   ....[84]....
        /*02ec*/ 	.word	0x00011770


	//   ....[85]....
        /*02f0*/ 	.word	0x00012080


	//   ....[86]....
        /*02f4*/ 	.word	0x00012090


	//----- nvinfo : EIATTR_EXIT_INSTR_OFFSETS
	.align		4
.L_464:
        /*02f8*/ 	.byte	0x04, 0x1c
        /*02fa*/ 	.short	(.L_466 - .L_465)


	//   ....[0]....
.L_465:
        /*02fc*/ 	.word	0x000001b0


	//   ....[1]....
        /*0300*/ 	.word	0x000120a0


	//   ....[2]....
        /*0304*/ 	.word	0x00012940


	//   ....[3]....
        /*0308*/ 	.word	0x00012990


	//   ....[4]....
        /*030c*/ 	.word	0x000129c0


	//   ....[5]....
        /*0310*/ 	.word	0x00012a20


	//   ....[6]....
        /*0314*/ 	.word	0x00012cb0


	//----- nvinfo : EIATTR_CTAIDZ_USED
	.align		4
.L_466:
        /*0318*/ 	.byte	0x01, 0x04
	.zero		2


	//----- nvinfo : EIATTR_MAX_THREADS
	.align		4
        /*031c*/ 	.byte	0x04, 0x05
        /*031e*/ 	.short	(.L_468 - .L_467)
.L_467:
        /*0320*/ 	.word	0x00000100
        /*0324*/ 	.word	0x00000001
        /*0328*/ 	.word	0x00000001


	//----- nvinfo : EIATTR_CRS_STACK_SIZE
	.align		4
.L_468:
        /*032c*/ 	.byte	0x04, 0x1e
        /*032e*/ 	.short	(.L_470 - .L_469)
.L_469:
        /*0330*/ 	.word	0x00000000
.L_470:


//--------------------- .nv.info._ZN7cutlass13device_kernelIN5flash19enable_sm80_to_sm89INS1_16FlashAttnFwdSm80INS1_25CollectiveMainloopFwdSm80ILi8ELi2ELb0EN4cute5tupleIJNS5_1CILi128EEENS7_ILi64EEENS7_ILi192EEEEEELi192ENS_10bfloat16_tEfNS_4arch4Sm80ELb0ELb1ELb1ELb1ELb1ELb0ELb1ELb1EEENS1_21CollectiveEpilogueFwdINS6_IJS8_SA_S9_EEENS6_IJNS7_ILi1EEESI_SI_EEESC_SE_Li256ELb1ELb1ELb1ELb0EEENS1_36VarlenDynamicPersistentTileSchedulerILi128ELi64ELi256ELi256ELb1ELb1ELb0ELb1ELb0ELb1EEEEEEEEEvNT_6ParamsE --------------------------
	.section	.nv.info._ZN7cutlass13device_kernelIN5flash19enable_sm80_to_sm89INS1_16FlashAttnFwdSm80INS1_25CollectiveMainloopFwdSm80ILi8ELi2ELb0EN4cute5tupleIJNS5_1CILi128EEENS7_ILi64EEENS7_ILi192EEEEEELi192ENS_10bfloat16_tEfNS_4arch4Sm80ELb0ELb1ELb1ELb1ELb1ELb0ELb1ELb1EEENS1_21CollectiveEpilogueFwdINS6_IJS8_SA_S9_EEENS6_IJNS7_ILi1EEESI_SI_EEESC_SE_Li256ELb1ELb1ELb1ELb0EEENS1_36VarlenDynamicPersistentTileSchedulerILi128ELi64ELi256ELi256ELb1ELb1ELb0ELb1ELb0ELb1EEEEEEEEEvNT_6ParamsE,"",@"SHT_CUDA_INFO"
	.sectionflags	@""
	.align	4


	//----- nvinfo : EIATTR_CUDA_API_VERSION
	.align		4
        /*0000*/ 	.byte	0x04, 0x37
        /*0002*/ 	.short	(.L_472 - .L_471)
.L_471:
        /*0004*/ 	.word	0x00000082


	//----- nvinfo : EIATTR_SW2861232_WAR
	.align		4
.L_472:
        /*0008*/ 	.byte	0x01, 0x35
	.zero		2


	//----- nvinfo : EIATTR_PARAM_CBANK
	.align		4
        /*000c*/ 	.byte	0x04, 0x0a
        /*000e*/ 	.short	(.L_474 - .L_473)
	.align		4
.L_473:
        /*0010*/ 	.word	index@(.nv.constant0._ZN7cutlass13device_kernelIN5flash19enable_sm80_to_sm89INS1_16FlashAttnFwdSm80INS1_25CollectiveMainloopFwdSm80ILi8ELi2ELb0EN4cute5tupleIJNS5_1CILi128EEENS7_ILi64EEENS7_ILi192EEEEEELi192ENS_10bfloat16_tEfNS_4arch4Sm80ELb0ELb1ELb1ELb1ELb1ELb0ELb1ELb1EEENS1_21CollectiveEpilogueFwdINS6_IJS8_SA_S9_EEENS6_IJNS7_ILi1EEESI_SI_EEESC_SE_Li256ELb1ELb1ELb1ELb0EEENS1_36VarlenDynamicPersistentTileSchedulerILi128ELi64ELi256ELi256ELb1ELb1ELb0ELb1ELb0ELb1EEEEEEEEEvNT_6ParamsE)
        /*0014*/ 	.short	0x0160
        /*0016*/ 	.short	0x0438


	//----- nvinfo : EIATTR_CBANK_PARAM_SIZE
	.align		4
.L_474:
        /*0018*/ 	.byte	0x03, 0x19
        /*001a*/ 	.short	0x0438


	//----- nvinfo : EIATTR_KPARAM_INFO
	.align		4
        /*001c*/ 	.byte	0x04, 0x17
        /*001e*/ 	.short	(.L_476 - .L_475)
.L_475:
        /*0020*/ 	.word	0x00000000
        /*0024*/ 	.short	0x0000
        /*0026*/ 	.short	0x0000
        /*0028*/ 	.byte	0x00, 0xf0, 0xe1, 0x10


	//----- nvinfo : EIATTR_MAXREG_COUNT
	.align		4
.L_476:
        /*002c*/ 	.byte	0x03, 0x1b
        /*002e*/ 	.short	0x00ff


	//----- nvinfo : EIATTR_NUM_BARRIERS
	.align		4
        /*0030*/ 	.byte	0x02, 0x4c
        /*0032*/ 	.byte	0x06
	.zero		1


	//----- nvinfo : EIATTR_ANNOTATIONS
	.align		4
        /*0034*/ 	.byte	0x04, 0x55
        /*0036*/ 	.short	(.L_478 - .L_477)


	//   ....[0]....
.L_477:
        /*0038*/ 	.word	0x00000001
        /*003c*/ 	.byte	0x70, 0x00, 0x00, 0x00, 0x01, 0x00, 0x00, 0x00, 0x40, 0x14, 0x00, 0x00, 0x01, 0x00, 0x00, 0x00
        /*004c*/ 	.byte	0xf0, 0x17, 0x00, 0x00, 0x01, 0x00, 0x00, 0x00, 0x20, 0x18, 0x00, 0x00, 0x01, 0x00, 0x00, 0x00
        /*005c*/ 	.byte	0xb0, 0x56, 0x00, 0x00, 0x01, 0x00, 0x00, 0x00, 0x00, 0x31, 0x01, 0x00, 0x01, 0x00, 0x00, 0x00
        /*006c*/ 	.byte	0x60, 0x38, 0x01, 0x00, 0x01, 0x00, 0x00, 0x00, 0x70, 0x64, 0x01, 0x00


	//----- nvinfo : EIATTR_MERCURY_ISA_VERSION
	.align		4
.L_478:
        /*0078*/ 	.byte	0x03, 0x5f
        /*007a*/ 	.short	0x0000


	//----- nvinfo : EIATTR_INT_WARP_WIDE_INSTR_OFFSETS
	.align		4
        /*007c*/ 	.byte	0x04, 0x31
        /*007e*/ 	.short	(.L_480 - .L_479)


	//   ....[0]....
.L_479:
        /*0080*/ 	.word	0x00012fe0


	//   ....[1]....
        /*0084*/ 	.word	0x00013060


	//----- nvinfo : EIATTR_COOP_GROUP_MASK_REGIDS
	.align		4
.L_480:
        /*0088*/ 	.byte	0x04, 0x29
        /*008a*/ 	.short	(.L_482 - .L_481)


	//   ....[0]....
.L_481:
        /*008c*/ 	.word	0xffffffff


	//   ....[1]....
        /*0090*/ 	.word	0xffffffff


	//   ....[2]....
        /*0094*/ 	.word	0xffffffff


	//   ....[3]....
        /*0098*/ 	.word	0xffffffff


	//   ....[4]....
        /*009c*/ 	.word	0xffffffff


	//   ....[5]....
        /*00a0*/ 	.word	0xffffffff


	//   ....[6]....
        /*00a4*/ 	.word	0xffffffff


	//   ....[7]....
        /*00a8*/ 	.word	0xffffffff


	//   ....[8]....
        /*00ac*/ 	.word	0xffffffff


	//   ....[9]....
        /*00b0*/ 	.word	0xffffffff


	//   ....[10]....
        /*00b4*/ 	.word	0xffffffff


	//   ....[11]....
        /*00b8*/ 	.word	0xffffffff


	//   ....[12]....
        /*00bc*/ 	.word	0xffffffff


	//   ....[13]....
        /*00c0*/ 	.word	0xffffffff


	//   ....[14]....
        /*00c4*/ 	.word	0xffffffff


	//   ....[15]....
        /*00c8*/ 	.word	0xffffffff


	//   ....[16]....
        /*00cc*/ 	.word	0xffffffff


	//   ....[17]....
        /*00d0*/ 	.word	0xffffffff


	//   ....[18]....
        /*00d4*/ 	.word	0xffffffff


	//   ....[19]....
        /*00d8*/ 	.word	0xffffffff


	//   ....[20]....
        /*00dc*/ 	.word	0xffffffff


	//   ....[21]....
        /*00e0*/ 	.word	0xffffffff


	//   ....[22]....
        /*00e4*/ 	.word	0xffffffff


	//   ....[23]....
        /*00e8*/ 	.word	0xffffffff


	//   ....[24]....
        /*00ec*/ 	.word	0xffffffff


	//   ....[25]....
        /*00f0*/ 	.word	0xffffffff


	//   ....[26]....
        /*00f4*/ 	.word	0xffffffff


	//   ....[27]....
        /*00f8*/ 	.word	0xffffffff


	//   ....[28]....
        /*00fc*/ 	.word	0xffffffff


	//   ....[29]....
        /*0100*/ 	.word	0xffffffff


	//   ....[30]....
        /*0104*/ 	.word	0xffffffff


	//   ....[31]....
        /*0108*/ 	.word	0xffffffff


	//   ....[32]....
        /*010c*/ 	.word	0xffffffff


	//   ....[33]....
        /*0110*/ 	.word	0xffffffff


	//   ....[34]....
        /*0114*/ 	.word	0xffffffff


	//   ....[35]....
        /*0118*/ 	.word	0xffffffff


	//   ....[36]....
        /*011c*/ 	.word	0xffffffff


	//   ....[37]....
        /*0120*/ 	.word	0xffffffff


	//   ....[38]....
        /*0124*/ 	.word	0xffffffff


	//   ....[39]....
        /*0128*/ 	.word	0xffffffff


	//   ....[40]....
        /*012c*/ 	.word	0xffffffff


	//   ....[41]....
        /*0130*/ 	.word	0xffffffff


	//   ....[42]....
        /*0134*/ 	.word	0xffffffff


	//   ....[43]....
        /*0138*/ 	.word	0xffffffff


	//   ....[44]....
        /*013c*/ 	.word	0xffffffff


	//   ....[45]....
        /*0140*/ 	.word	0xffffffff


	//   ....[46]....
        /*0144*/ 	.word	0xffffffff


	//   ....[47]....
        /*0148*/ 	.word	0xffffffff


	//   ....[48]....
        /*014c*/ 	.word	0xffffffff


	//   ....[49]....
        /*0150*/ 	.word	0xffffffff


	//   ....[50]....
        /*0154*/ 	.word	0xffffffff


	//   ....[51]....
        /*0158*/ 	.word	0xffffffff


	//   ....[52]....
        /*015c*/ 	.word	0xffffffff


	//   ....[53]....
        /*0160*/ 	.word	0xffffffff


	//   ....[54]....
        /*0164*/ 	.word	0xffffffff


	//   ....[55]....
        /*0168*/ 	.word	0xffffffff


	//   ....[56]....
        /*016c*/ 	.word	0xffffffff


	//   ....[57]....
        /*0170*/ 	.word	0xffffffff


	//   ....[58]....
        /*0174*/ 	.word	0xffffffff


	//   ....[59]....
        /*0178*/ 	.word	0xffffffff


	//   ....[60]....
        /*017c*/ 	.word	0xffffffff


	//   ....[61]....
        /*0180*/ 	.word	0xffffffff


	//   ....[62]....
        /*0184*/ 	.word	0xffffffff


	//   ....[63]....
        /*0188*/ 	.word	0xffffffff


	//   ....[64]....
        /*018c*/ 	.word	0xffffffff


	//   ....[65]....
        /*0190*/ 	.word	0xffffffff


	//   ....[66]....
        /*0194*/ 	.word	0xffffffff


	//   ....[67]....
        /*0198*/ 	.word	0xffffffff


	//   ....[68]....
        /*019c*/ 	.word	0xffffffff


	//   ....[69]....
        /*01a0*/ 	.word	0xffffffff


	//   ....[70]....
        /*01a4*/ 	.word	0xffffffff


	//   ....[71]....
        /*01a8*/ 	.word	0xffffffff


	//   ....[72]....
        /*01ac*/ 	.word	0xffffffff


	//   ....[73]....
        /*01b0*/ 	.word	0xffffffff


	//   ....[74]....
        /*01b4*/ 	.word	0xffffffff


	//   ....[75]....
        /*01b8*/ 	.word	0xffffffff


	//   ....[76]....
        /*01bc*/ 	.word	0xffffffff


	//   ....[77]....
        /*01c0*/ 	.word	0xffffffff


	//   ....[78]....
        /*01c4*/ 	.word	0xffffffff


	//   ....[79]....
        /*01c8*/ 	.word	0xffffffff


	//   ....[80]....
        /*01cc*/ 	.word	0xffffffff


	//   ....[81]....
        /*01d0*/ 	.word	0xffffffff


	//   ....[82]....
        /*01d4*/ 	.word	0xffffffff


	//   ....[83]....
        /*01d8*/ 	.word	0xffffffff


	//   ....[84]....
        /*01dc*/ 	.word	0xffffffff


	//   ....[85]....
        /*01e0*/ 	.word	0xffffffff


	//   ....[86]....
        /*01e4*/ 	.word	0xffffffff


	//   ....[87]....
        /*01e8*/ 	.word	0xffffffff


	//   ....[88]....
        /*01ec*/ 	.word	0xffffffff


	//   ....[89]....
        /*01f0*/ 	.word	0xffffffff


	//   ....[90]....
        /*01f4*/ 	.word	0xffffffff


	//   ....[91]....
        /*01f8*/ 	.word	0xffffffff


	//   ....[92]....
        /*01fc*/ 	.word	0xffffffff


	//   ....[93]....
        /*0200*/ 	.word	0xffffffff


	//   ....[94]....
        /*0204*/ 	.word	0xffffffff


	//   ....[95]....
        /*0208*/ 	.word	0xffffffff


	//   ....[96]....
        /*020c*/ 	.word	0xffffffff


	//   ....[97]....
        /*0210*/ 	.word	0xffffffff


	//   ....[98]....
        /*0214*/ 	.word	0xffffffff


	//   ....[99]....
        /*0218*/ 	.word	0xffffffff


	//   ....[100]....
        /*021c*/ 	.word	0xffffffff


	//   ....[101]....
        /*0220*/ 	.word	0xffffffff


	//   ....[102]....
        /*0224*/ 	.word	0xffffffff


	//   ....[103]....
        /*0228*/ 	.word	0xffffffff


	//   ....[104]....
        /*022c*/ 	.word	0xffffffff


	//   ....[105]....
        /*0230*/ 	.word	0xffffffff


	//   ....[106]....
        /*0234*/ 	.word	0xffffffff


	//   ....[107]....
        /*0238*/ 	.word	0xffffffff


	//   ....[108]....
        /*023c*/ 	.word	0xffffffff


	//   ....[109]....
        /*0240*/ 	.word	0xffffffff


	//   ....[110]....
        /*0244*/ 	.word	0xffffffff


	//   ....[111]....
        /*0248*/ 	.word	0xffffffff


	//   ....[112]....
        /*024c*/ 	.word	0xffffffff


	//   ....[113]....
        /*0250*/ 	.word	0xffffffff


	//   ....[114]....
        /*0254*/ 	.word	0xffffffff


	//   ....[115]....
        /*0258*/ 	.word	0xffffffff


	//   ....[116]....
        /*025c*/ 	.word	0xffffffff


	//   ....[117]....
        /*0260*/ 	.word	0xffffffff


	//   ....[118]....
        /*0264*/ 	.word	0xffffffff


	//   ....[119]....
        /*0268*/ 	.word	0xffffffff


	//   ....[120]....
        /*026c*/ 	.word	0xffffffff


	//   ....[121]....
        /*0270*/ 	.word	0xffffffff


	//   ....[122]....
        /*0274*/ 	.word	0xffffffff


	//   ....[123]....
        /*0278*/ 	.word	0xffffffff


	//   ....[124]....
        /*027c*/ 	.word	0xffffffff


	//   ....[125]....
        /*0280*/ 	.word	0xffffffff


	//   ....[126]....
        /*0284*/ 	.word	0xffffffff


	//   ....[127]....
        /*0288*/ 	.word	0xffffffff


	//   ....[128]....
        /*028c*/ 	.word	0xffffffff


	//   ....[129]....
        /*0290*/ 	.word	0xffffffff


	//   ....[130]....
        /*0294*/ 	.word	0xffffffff


	//   ....[131]....
        /*0298*/ 	.word	0xffffffff


	//   ....[132]....
        /*029c*/ 	.word	0xffffffff


	//   ....[133]....
        /*02a0*/ 	.word	0xffffffff


	//   ....[134]....
        /*02a4*/ 	.word	0xffffffff


	//   ....[135]....
        /*02a8*/ 	.word	0xffffffff


	//   ....[136]....
        /*02ac*/ 	.word	0xffffffff


	//   ....[137]....
        /*02b0*/ 	.word	0xffffffff


	//   ....[138]....
        /*02b4*/ 	.word	0xffffffff


	//   ....[139]....
        /*02b8*/ 	.word	0xffffffff


	//   ....[140]....
        /*02bc*/ 	.word	0xffffffff


	//   ....[141]....
        /*02c0*/ 	.word	0xffffffff


	//   ....[142]....
        /*02c4*/ 	.word	0xffffffff


	//   ....[143]....
        /*02c8*/ 	.word	0xffffffff


	//   ....[144]....
        /*02cc*/ 	.word	0xffffffff


	//   ....[145]....
        /*02d0*/ 	.word	0xffffffff


	//   ....[146]....
        /*02d4*/ 	.word	0xffffffff


	//   ....[147]....
        /*02d8*/ 	.word	0xffffffff


	//   ....[148]....
        /*02dc*/ 	.word	0xffffffff


	//   ....[149]....
        /*02e0*/ 	.word	0xffffffff


	//   ....[150]....
        /*02e4*/ 	.word	0xffffffff


	//   ....[151]....
        /*02e8*/ 	.word	0xffffffff


	//   ....[152]....
        /*02ec*/ 	.word	0xffffffff


	//   ....[153]....
        /*02f0*/ 	.word	0xffffffff


	//   ....[154]....
        /*02f4*/ 	.word	0xffffffff


	//   ....[155]....
        /*02f8*/ 	.word	0xffffffff


	//   ....[156]....
        /*02fc*/ 	.word	0xffffffff


	//   ....[157]....
        /*0300*/ 	.word	0xffffffff


	//   ....[158]....
        /*0304*/ 	.word	0xffffffff


	//   ....[159]....
        /*0308*/ 	.word	0xffffffff


	//   ....[160]....
        /*030c*/ 	.word	0xffffffff


	//   ....[161]....
        /*0310*/ 	.word	0xffffffff


	//   ....[162]....
        /*0314*/ 	.word	0xffffffff


	//   ....[163]....
        /*0318*/ 	.word	0xffffffff


	//   ....[164]....
        /*031c*/ 	.word	0xffffffff


	//   ....[165]....
        /*0320*/ 	.word	0xffffffff


	//   ....[166]....
        /*0324*/ 	.word	0xffffffff


	//   ....[167]....
        /*0328*/ 	.word	0xffffffff


	//   ....[168]....
        /*032c*/ 	.word	0xffffffff


	//   ....[169]....
        /*0330*/ 	.word	0xffffffff


	//   ....[170]....
        /*0334*/ 	.word	0xffffffff


	//   ....[171]....
        /*0338*/ 	.word	0xffffffff


	//   ....[172]....
        /*033c*/ 	.word	0xffffffff


	//   ....[173]....
        /*0340*/ 	.word	0xffffffff


	//   ....[174]....
        /*0344*/ 	.word	0xffffffff


	//   ....[175]....
        /*0348*/ 	.word	0xffffffff


	//   ....[176]....
        /*034c*/ 	.word	0xffffffff


	//   ....[177]....
        /*0350*/ 	.word	0xffffffff


	//   ....[178]....
        /*0354*/ 	.word	0xffffffff


	//   ....[179]....
        /*0358*/ 	.word	0xffffffff


	//   ....[180]....
        /*035c*/ 	.word	0xffffffff


	//   ....[181]....
        /*0360*/ 	.word	0xffffffff


	//   ....[182]....
        /*0364*/ 	.word	0xffffffff


	//   ....[183]....
        /*0368*/ 	.word	0xffffffff


	//   ....[184]....
        /*036c*/ 	.word	0xffffffff


	//   ....[185]....
        /*0370*/ 	.word	0xffffffff


	//   ....[186]....
        /*0374*/ 	.word	0xffffffff


	//   ....[187]....
        /*0378*/ 	.word	0xffffffff


	//   ....[188]....
        /*037c*/ 	.word	0xffffffff


	//   ....[189]....
        /*0380*/ 	.word	0xffffffff


	//   ....[190]....
        /*0384*/ 	.word	0xffffffff


	//   ....[191]....
        /*0388*/ 	.word	0xffffffff


	//   ....[192]....
        /*038c*/ 	.word	0xffffffff


	//   ....[193]....
        /*0390*/ 	.word	0xffffffff


	//   ....[194]....
        /*0394*/ 	.word	0xffffffff


	//   ....[195]....
        /*0398*/ 	.word	0xffffffff


	//   ....[196]....
        /*039c*/ 	.word	0xffffffff


	//   ....[197]....
        /*03a0*/ 	.word	0xffffffff


	//   ....[198]....
        /*03a4*/ 	.word	0xffffffff


	//   ....[199]....
        /*03a8*/ 	.word	0xffffffff


	//   ....[200]....
        /*03ac*/ 	.word	0xffffffff


	//   ....[201]....
        /*03b0*/ 	.word	0xffffffff


	//   ....[202]....
        /*03b4*/ 	.word	0xffffffff


	//   ....[203]....
        /*03b8*/ 	.word	0xffffffff


	//   ....[204]....
        /*03bc*/ 	.word	0xffffffff


	//   ....[205]....
        /*03c0*/ 	.word	0xffffffff


	//   ....[206]....
        /*03c4*/ 	.word	0xffffffff


	//   ....[207]....
        /*03c8*/ 	.word	0xffffffff


	//   ....[208]....
        /*03cc*/ 	.word	0xffffffff


	//   ....[209]....
        /*03d0*/ 	.word	0xffffffff


	//   ....[210]....
        /*03d4*/ 	.word	0xffffffff


	//   ....[211]....
        /*03d8*/ 	.word	0xffffffff


	//   ....[212]....
        /*03dc*/ 	.word	0xffffffff


	//   ....[213]....
        /*03e0*/ 	.word	0xffffffff


	//   ....[214]....
        /*03e4*/ 	.word	0xffffffff


	//   ....[215]....
        /*03e8*/ 	.word	0xffffffff


	//   ....[216]....
        /*03ec*/ 	.word	0xffffffff


	//   ....[217]....
        /*03f0*/ 	.word	0xffffffff


	//   ....[218]....
        /*03f4*/ 	.word	0xffffffff


	//   ....[219]....
        /*03f8*/ 	.word	0xffffffff


	//   ....[220]....
        /*03fc*/ 	.word	0xffffffff


	//   ....[221]....
        /*0400*/ 	.word	0xffffffff


	//   ....[222]....
        /*0404*/ 	.word	0xffffffff


	//   ....[223]....
        /*0408*/ 	.word	0xffffffff


	//   ....[224]....
        /*040c*/ 	.word	0xffffffff


	//   ....[225]....
        /*0410*/ 	.word	0xffffffff


	//   ....[226]....
        /*0414*/ 	.word	0xffffffff


	//   ....[227]....
        /*0418*/ 	.word	0xffffffff


	//   ....[228]....
        /*041c*/ 	.word	0xffffffff


	//   ....[229]....
        /*0420*/ 	.word	0xffffffff


	//   ....[230]....
        /*0424*/ 	.word	0xffffffff


	//   ....[231]....
        /*0428*/ 	.word	0xffffffff


	//   ....[232]....
        /*042c*/ 	.word	0xffffffff


	//   ....[233]....
        /*0430*/ 	.word	0xffffffff


	//----- nvinfo : EIATTR_COOP_GROUP_INSTR_OFFSETS
	.align		4
.L_482:
        /*0434*/ 	.byte	0x04, 0x28
        /*0436*/ 	.short	(.L_484 - .L_483)


	//   ....[0]....
.L_483:
        /*0438*/ 	.word	0x00000050


	//   ....[1]....
        /*043c*/ 	.word	0x000001e0


	//   ....[2]....
        /*0440*/ 	.word	0x00000210


	//   ....[3]....
        /*0444*/ 	.word	0x00000240


	//   ....[4]....
        /*0448*/ 	.word	0x00000270


	//   ....[5]....
        /*044c*/ 	.word	0x000002a0


	//   ....[6]....
        /*0450*/ 	.word	0x000002d0


	//   ....[7]....
        /*0454*/ 	.word	0x00000430


	//   ....[8]....
        /*0458*/ 	.word	0x00000470


	//   ....[9]....
        /*045c*/ 	.word	0x000004a0


	//   ....[10]....
        /*0460*/ 	.word	0x000004d0


	//   ....[11]....
        /*0464*/ 	.word	0x00000500


	//   ....[12]....
        /*0468*/ 	.word	0x00000530


	//   ....[13]....
        /*046c*/ 	.word	0x000005c0


	//   ....[14]....
        /*0470*/ 	.word	0x00000600


	//   ....[15]....
        /*0474*/ 	.word	0x00000620


	//   ....[16]....
        /*0478*/ 	.word	0x00000680


	//   ....[17]....
        /*047c*/ 	.word	0x000029d0


	//   ....[18]....
        /*0480*/ 	.word	0x000029f0


	//   ....[19]....
        /*0484*/ 	.word	0x00002b60


	//   ....[20]....
        /*0488*/ 	.word	0x00002b70


	//   ....[21]....
        /*048c*/ 	.word	0x00002cd0


	//   ....[22]....
        /*0490*/ 	.word	0x00002cf0


	//   ....[23]....
        /*0494*/ 	.word	0x00002e50


	//   ....[24]....
        /*0498*/ 	.word	0x00002e60


	//   ....[25]....
        /*049c*/ 	.word	0x00003330


	//   ....[26]....
        /*04a0*/ 	.word	0x00003350


	//   ....[27]....
        /*04a4*/ 	.word	0x00003360


	//   ....[28]....
        /*04a8*/ 	.word	0x00003370


	//   ....[29]....
        /*04ac*/ 	.word	0x00003510


	//   ....[30]....
        /*04b0*/ 	.word	0x00003520


	//   ....[31]....
        /*04b4*/ 	.word	0x00003570


	//   ....[32]....
        /*04b8*/ 	.word	0x00003580


	//   ....[33]....
        /*04bc*/ 	.word	0x00003990


	//   ....[34]....
        /*04c0*/ 	.word	0x000039b0


	//   ....[35]....
        /*04c4*/ 	.word	0x00003a80


	//   ....[36]....
        /*04c8*/ 	.word	0x00003ac0


	//   ....[37]....
        /*04cc*/ 	.word	0x00003f10


	//   ....[38]....
        /*04d0*/ 	.word	0x00003f30


	//   ....[39]....
        /*04d4*/ 	.word	0x00004000


	//   ....[40]....
        /*04d8*/ 	.word	0x00004040


	//   ....[41]....
        /*04dc*/ 	.word	0x00004f90


	//   ....[42]....
        /*04e0*/ 	.word	0x00005200


	//   ....[43]....
        /*04e4*/ 	.word	0x00005980


	//   ....[44]....
        /*04e8*/ 	.word	0x00005c30


	//   ....[45]....
        /*04ec*/ 	.word	0x00005c50


	//   ....[46]....
        /*04f0*/ 	.word	0x00005cb0


	//   ....[47]....
        /*04f4*/ 	.word	0x00006f80


	//   ....[48]....
        /*04f8*/ 	.word	0x00006fa0


	//   ....[49]....
        /*04fc*/ 	.word	0x00007000


	//   ....[50]....
        /*0500*/ 	.word	0x00007030


	//   ....[51]....
        /*0504*/ 	.word	0x000077e0


	//   ....[52]....
        /*0508*/ 	.word	0x00007800


	//   ....[53]....
        /*050c*/ 	.word	0x00007900


	//   ....[54]....
        /*0510*/ 	.word	0x00007940


	//   ....[55]....
        /*0514*/ 	.word	0x00008910


	//   ....[56]....
        /*0518*/ 	.word	0x00008e20


	//   ....[57]....
        /*051c*/ 	.word	0x00009120


	//   ....[58]....
        /*0520*/ 	.word	0x00009150


	//   ....[59]....
        /*0524*/ 	.word	0x00009a90


	//   ....[60]....
        /*0528*/ 	.word	0x00009ab0


	//   ....[61]....
        /*052c*/ 	.word	0x0000af90


	//   ....[62]....
        /*0530*/ 	.word	0x0000afb0


	//   ....[63]....
        /*0534*/ 	.word	0x0000b0c0


	//   ....[64]....
        /*0538*/ 	.word	0x0000b0f0


	//   ....[65]....
        /*053c*/ 	.word	0x0000b880


	//   ....[66]....
        /*0540*/ 	.word	0x0000b8a0


	//   ....[67]....
        /*0544*/ 	.word	0x0000b9a0


	//   ....[68]....
        /*0548*/ 	.word	0x0000b9e0


	//   ....[69]....
        /*054c*/ 	.word	0x0000cb50


	//   ....[70]....
        /*0550*/ 	.word	0x0000cb80


	//   ....[71]....
        /*0554*/ 	.word	0x0000ce50


	//   ....[72]....
        /*0558*/ 	.word	0x0000cfa0


	//   ....[73]....
        /*055c*/ 	.word	0x0000e580


	//   ....[74]....
        /*0560*/ 	.word	0x0000e5a0


	//   ....[75]....
        /*0564*/ 	.word	0x0000e6b0


	//   ....[76]....
        /*0568*/ 	.word	0x0000e6f0


	//   ....[77]....
        /*056c*/ 	.word	0x0000ec20


	//   ....[78]....
        /*0570*/ 	.word	0x0000ec40


	//   ....[79]....
        /*0574*/ 	.word	0x0000ed40


	//   ....[80]....
        /*0578*/ 	.word	0x0000ed80


	//   ....[81]....
        /*057c*/ 	.word	0x0000fd80


	//   ....[82]....
        /*0580*/ 	.word	0x00010290


	//   ....[83]....
        /*0584*/ 	.word	0x00010590


	//   ....[84]....
        /*0588*/ 	.word	0x000105c0


	//   ....[85]....
        /*058c*/ 	.word	0x00010ef0


	//   ....[86]....
        /*0590*/ 	.word	0x00010f10


	//   ....[87]....
        /*0594*/ 	.word	0x00012400


	//   ....[88]....
        /*0598*/ 	.word	0x00012420


	//   ....[89]....
        /*059c*/ 	.word	0x00012530


	//   ....[90]....
        /*05a0*/ 	.word	0x00012570


	//   ....[91]....
        /*05a4*/ 	.word	0x000127c0


	//   ....[92]....
        /*05a8*/ 	.word	0x000127f0


	//   ....[93]....
        /*05ac*/ 	.word	0x00012800


	//   ....[94]....
        /*05b0*/ 	.word	0x00012830


	//   ....[95]....
        /*05b4*/ 	.word	0x00013bd0


	//   ....[96]....
        /*05b8*/ 	.word	0x00013c00


	//   ....[97]....
        /*05bc*/ 	.word	0x00013c10


	//   ....[98]....
        /*05c0*/ 	.word	0x00013c20


	//   ....[99]....
        /*05c4*/ 	.word	0x00013f80


	//   ....[100]....
        /*05c8*/ 	.word	0x00013fa0


	//   ....[101]....
        /*05cc*/ 	.word	0x00014100


	//   ....[102]....
        /*05d0*/ 	.word	0x00014110


	//   ....[103]....
        /*05d4*/ 	.word	0x00014270


	//   ....[104]....
        /*05d8*/ 	.word	0x00014290


	//   ....[105]....
        /*05dc*/ 	.word	0x000143f0


	//   ....[106]....
        /*05e0*/ 	.word	0x00014400


	//   ....[107]....
        /*05e4*/ 	.word	0x00014740


	//   ....[108]....
        /*05e8*/ 	.word	0x00014760


	//   ....[109]....
        /*05ec*/ 	.word	0x00014f30


	//   ....[110]....
        /*05f0*/ 	.word	0x00014f40


	//   ....[111]....
        /*05f4*/ 	.word	0x00015ea0


	//   ....[112]....
        /*05f8*/ 	.word	0x00015ec0


	//   ....[113]....
        /*05fc*/ 	.word	0x00016030


	//   ....[114]....
        /*0600*/ 	.word	0x00016040


	//   ....[115]....
        /*0604*/ 	.word	0x000161a0


	//   ....[116]....
        /*0608*/ 	.word	0x000161c0


	//   ....[117]....
        /*060c*/ 	.word	0x00016320


	//   ....[118]....
        /*0610*/ 	.word	0x00016330


	//   ....[119]....
        /*0614*/ 	.word	0x00016530


	//   ....[120]....
        /*0618*/ 	.word	0x00016550


	//   ....[121]....
        /*061c*/ 	.word	0x00016670


	//   ....[122]....
        /*0620*/ 	.word	0x000166b0


	//   ....[123]....
        /*0624*/ 	.word	0x000166e0


	//   ....[124]....
        /*0628*/ 	.word	0x00016710


	//   ....[125]....
        /*062c*/ 	.word	0x00016740


	//   ....[126]....
        /*0630*/ 	.word	0x00016770


	//   ....[127]....
        /*0634*/ 	.word	0x000168c0


	//   ....[128]....
        /*0638*/ 	.word	0x00016900


	//   ....[129]....
        /*063c*/ 	.word	0x00016930


	//   ....[130]....
        /*0640*/ 	.word	0x00016960


	//   ....[131]....
        /*0644*/ 	.word	0x00016990


	//   ....[132]....
        /*0648*/ 	.word	0x000169c0


	//   ....[133]....
        /*064c*/ 	.word	0x00016a50


	//   ....[134]....
        /*0650*/ 	.word	0x00016a90


	//   ....[135]....
        /*0654*/ 	.word	0x00016aa0


	//   ....[136]....
        /*0658*/ 	.word	0x00016b00


	//   ....[137]....
        /*065c*/ 	.word	0x000174c0


	//   ....[138]....
        /*0660*/ 	.word	0x00017520


	//   ....[139]....
        /*0664*/ 	.word	0x00017570


	//   ....[140]....
        /*0668*/ 	.word	0x000175c0


	//   ....[141]....
        /*066c*/ 	.word	0x00017610


	//   ....[142]....
        /*0670*/ 	.word	0x00017680


	//   ....[143]....
        /*0674*/ 	.word	0x000176d0


	//   ....[144]....
        /*0678*/ 	.word	0x00017740


	//   ....[145]....
        /*067c*/ 	.word	0x000177b0


	//   ....[146]....
        /*0680*/ 	.word	0x00017820


	//   ....[147]....
        /*0684*/ 	.word	0x00017890


	//   ....[148]....
        /*0688*/ 	.word	0x00017900


	//   ....[149]....
        /*068c*/ 	.word	0x00017970


	//   ....[150]....
        /*0690*/ 	.word	0x000179d0


	//   ....[151]....
        /*0694*/ 	.word	0x00017a40


	//   ....[152]....
        /*0698*/ 	.word	0x00017ab0


	//   ....[153]....
        /*069c*/ 	.word	0x00017b20


	//   ....[154]....
        /*06a0*/ 	.word	0x00017b80


	//   ....[155]....
        /*06a4*/ 	.word	0x00017bf0


	//   ....[156]....
        /*06a8*/ 	.word	0x00017c60


	//   ....[157]....
        /*06ac*/ 	.word	0x00017dd0


	//   ....[158]....
        /*06b0*/ 	.word	0x00017e30


	//   ....[159]....
        /*06b4*/ 	.word	0x00017ea0


	//   ....[160]....
        /*06b8*/ 	.word	0x00017f10


	//   ....[161]....
        /*06bc*/ 	.word	0x00018080


	//   ....[162]....
        /*06c0*/ 	.word	0x000180e0


	//   ....[163]....
        /*06c4*/ 	.word	0x00018150


	//   ....[164]....
        /*06c8*/ 	.word	0x000181c0


	//   ....[165]....
        /*06cc*/ 	.word	0x00018330


	//   ....[166]....
        /*06d0*/ 	.word	0x00018390


	//   ....[167]....
        /*06d4*/ 	.word	0x00018400


	//   ....[168]....
        /*06d8*/ 	.word	0x00018470


	//   ....[169]....
        /*06dc*/ 	.word	0x000185f0


	//   ....[170]....
        /*06e0*/ 	.word	0x00018650


	//   ....[171]....
        /*06e4*/ 	.word	0x000186c0


	//   ....[172]....
        /*06e8*/ 	.word	0x00018730


	//   ....[173]....
        /*06ec*/ 	.word	0x000188b0


	//   ....[174]....
        /*06f0*/ 	.word	0x00018910


	//   ....[175]....
        /*06f4*/ 	.word	0x00018980


	//   ....[176]....
        /*06f8*/ 	.word	0x000189f0


	//   ....[177]....
        /*06fc*/ 	.word	0x00018b70


	//   ....[178]....
        /*0700*/ 	.word	0x00018bd0


	//   ....[179]....
        /*0704*/ 	.word	0x00018c20


	//   ....[180]....
        /*0708*/ 	.word	0x00018c90


	//   ....[181]....
        /*070c*/ 	.word	0x00018d00


	//   ....[182]....
        /*0710*/ 	.word	0x00018e80


	//   ....[183]....
        /*0714*/ 	.word	0x00018ee0


	//   ....[184]....
        /*0718*/ 	.word	0x00018f50


	//   ....[185]....
        /*071c*/ 	.word	0x00018fc0


	//   ....[186]....
        /*0720*/ 	.word	0x00019140


	//   ....[187]....
        /*0724*/ 	.word	0x000191a0


	//   ....[188]....
        /*0728*/ 	.word	0x00019210


	//   ....[189]....
        /*072c*/ 	.word	0x00019280


	//   ....[190]....
        /*0730*/ 	.word	0x00019400


	//   ....[191]....
        /*0734*/ 	.word	0x00019460


	//   ....[192]....
        /*0738*/ 	.word	0x000194c0


	//   ....[193]....
        /*073c*/ 	.word	0x00019520


	//   ....[194]....
        /*0740*/ 	.word	0x00019570


	//   ....[195]....
        /*0744*/ 	.word	0x000195b0


	//   ....[196]....
        /*0748*/ 	.word	0x00019620


	//   ....[197]....
        /*074c*/ 	.word	0x00019690


	//   ....[198]....
        /*0750*/ 	.word	0x00019700


	//   ....[199]....
        /*0754*/ 	.word	0x00019760


	//   ....[200]....
        /*0758*/ 	.word	0x000197d0


	//   ....[201]....
        /*075c*/ 	.word	0x00019840


	//   ....[202]....
        /*0760*/ 	.word	0x000198b0


	//   ....[203]....
        /*0764*/ 	.word	0x00019910


	//   ....[204]....
        /*0768*/ 	.word	0x00019980


	//   ....[205]....
        /*076c*/ 	.word	0x000199f0


	//   ....[206]....
        /*0770*/ 	.word	0x00019a60


	//   ....[207]....
        /*0774*/ 	.word	0x00019ac0


	//   ....[208]....
        /*0778*/ 	.word	0x00019b30


	//   ....[209]....
        /*077c*/ 	.word	0x00019ba0


	//   ....[210]....
        /*0780*/ 	.word	0x00019c10


	//   ....[211]....
        /*0784*/ 	.word	0x00019c70


	//   ....[212]....
        /*0788*/ 	.word	0x00019ce0


	//   ....[213]....
        /*078c*/ 	.word	0x00019d50


	//   ....[214]....
        /*0790*/ 	.word	0x00019dc0


	//   ....[215]....
        /*0794*/ 	.word	0x00019e20


	//   ....[216]....
        /*0798*/ 	.word	0x00019e90


	//   ....[217]....
        /*079c*/ 	.word	0x00019f00


	//   ....[218]....
        /*07a0*/ 	.word	0x00019f50


	//   ....[219]....
        /*07a4*/ 	.word	0x00019f90


	//   ....[220]....
        /*07a8*/ 	.word	0x00019fe0


	//   ....[221]....
        /*07ac*/ 	.word	0x0001a030


	//   ....[222]....
        /*07b0*/ 	.word	0x0001a080


	//   ....[223]....
        /*07b4*/ 	.word	0x0001a0f0


	//   ....[224]....
        /*07b8*/ 	.word	0x0001a140


	//   ....[225]....
        /*07bc*/ 	.word	0x0001a190


	//   ....[226]....
        /*07c0*/ 	.word	0x0001a1e0


	//   ....[227]....
        /*07c4*/ 	.word	0x0001a230


	//   ....[228]....
        /*07c8*/ 	.word	0x0001a280


	//   ....[229]....
        /*07cc*/ 	.word	0x0001a2f0


	//   ....[230]....
        /*07d0*/ 	.word	0x0001a340


	//   ....[231]....
        /*07d4*/ 	.word	0x0001a3b0


	//   ....[232]....
        /*07d8*/ 	.word	0x0001a410


	//   ....[233]....
        /*07dc*/ 	.word	0x0001a480


	//----- nvinfo : EIATTR_EXIT_INSTR_OFFSETS
	.align		4
.L_484:
        /*07e0*/ 	.byte	0x04, 0x1c
        /*07e2*/ 	.short	(.L_486 - .L_485)


	//   ....[0]....
.L_485:
        /*07e4*/ 	.word	0x00000fe0


	//   ....[1]....
        /*07e8*/ 	.word	0x00017480


	//----- nvinfo : EIATTR_MAX_THREADS
	.align		4
.L_486:
        /*07ec*/ 	.byte	0x04, 0x05
        /*07ee*/ 	.short	(.L_488 - .L_487)
.L_487:
        /*07f0*/ 	.word	0x00000100
        /*07f4*/ 	.word	0x00000001
        /*07f8*/ 	.word	0x00000001


	//----- nvinfo : EIATTR_CRS_STACK_SIZE
	.align		4
.L_488:
        /*07fc*/ 	.byte	0x04, 0x1e
        /*07fe*/ 	.short	(.L_490 - .L_489)
.L_489:
        /*0800*/ 	.word	0x00000000
.L_490:


//--------------------- .nv.info._ZN7cutlass13device_kernelIN5flash19enable_sm80_to_sm89INS1_16FlashAttnFwdSm80INS1_25CollectiveMainloopFwdSm80ILi8ELi2ELb0EN4cute5tupleIJNS5_1CILi128EEENS7_ILi64EEENS7_ILi192EEEEEELi192ENS_10bfloat16_tEfNS_4arch4Sm80ELb0ELb1ELb1ELb1ELb1ELb1ELb1ELb1EEENS1_21CollectiveEpilogueFwdINS6_IJS8_SA_S9_EEENS6_IJNS7_ILi1EEESI_SI_EEESC_SE_Li256ELb1ELb1ELb1ELb0EEENS1_36VarlenDynamicPersistentTileSchedulerILi128ELi64ELi256ELi256ELb1ELb1ELb0ELb1ELb0ELb1EEEEEEEEEvNT_6ParamsE --------------------------
	.section	.nv.info._ZN7cutlass13device_kernelIN5flash19enable_sm80_to_sm89INS1_16FlashAttnFwdSm80INS1_25CollectiveMainloopFwdSm80ILi8ELi2ELb0EN4cute5tupleIJNS5_1CILi128EEENS7_ILi64EEENS7_ILi192EEEEEELi192ENS_10bfloat16_tEfNS_4arch4Sm80ELb0ELb1ELb1ELb1ELb1ELb1ELb1ELb1EEENS1_21CollectiveEpilogueFwdINS6_IJS8_SA_S9_EEENS6_IJNS7_ILi1EEESI_SI_EEESC_SE_Li256ELb1ELb1ELb1ELb0EEENS1_36VarlenDynamicPersistentTileSchedulerILi128ELi64ELi256ELi256ELb1ELb1ELb0ELb1ELb0ELb1EEEEEEEEEvNT_6ParamsE,"",@"SHT_CUDA_INFO"
	.sectionflags	@""
	.align	4


	//----- nvinfo : EIATTR_CUDA_API_VERSION
	.align		4
        /*0000*/ 	.byte	0x04, 0x37
        /*0002*/ 	.short	(.L_492 - .L_491)
.L_491:
        /*0004*/ 	.word	0x00000082


	//----- nvinfo : EIATTR_SW2861232_WAR
	.align		4
.L_492:
        /*0008*/ 	.byte	0x01, 0x35
	.zero		2


	//----- nvinfo : EIATTR_PARAM_CBANK
	.align		4
        /*000c*/ 	.byte	0x04, 0x0a
        /*000e*/ 	.short	(.L_494 - .L_493)
	.align		4
.L_493:
        /*0010*/ 	.word	index@(.nv.constant0._ZN7cutlass13device_kernelIN5flash19enable_sm80_to_sm89INS1_16FlashAttnFwdSm80INS1_25CollectiveMainloopFwdSm80ILi8ELi2ELb0EN4cute5tupleIJNS5_1CILi128EEENS7_ILi64EEENS7_ILi192EEEEEELi192ENS_10bfloat16_tEfNS_4arch4Sm80ELb0ELb1ELb1ELb1ELb1ELb1ELb1ELb1EEENS1_21CollectiveEpilogueFwdINS6_IJS8_SA_S9_EEENS6_IJNS7_ILi1EEESI_SI_EEESC_SE_Li256ELb1ELb1ELb1ELb0EEENS1_36VarlenDynamicPersistentTileSchedulerILi128ELi64ELi256ELi256ELb1ELb1ELb0ELb1ELb0ELb1EEEEEEEEEvNT_6ParamsE)
        /*0014*/ 	.short	0x0160
        /*0016*/ 	.short	0x0438


	//----- nvinfo : EIATTR_CBANK_PARAM_SIZE
	.align		4
.L_494:
        /*0018*/ 	.byte	0x03, 0x19
        /*001a*/ 	.short	0x0438


	//----- nvinfo : EIATTR_KPARAM_INFO
	.align		4
        /*001c*/ 	.byte	0x04, 0x17
        /*001e*/ 	.short	(.L_496 - .L_495)
.L_495:
        /*0020*/ 	.word	0x00000000
        /*0024*/ 	.short	0x0000
        /*0026*/ 	.short	0x0000
        /*0028*/ 	.byte	0x00, 0xf0, 0xe1, 0x10


	//----- nvinfo : EIATTR_MAXREG_COUNT
	.align		4
.L_496:
        /*002c*/ 	.byte	0x03, 0x1b
        /*002e*/ 	.short	0x00ff


	//----- nvinfo : EIATTR_NUM_BARRIERS
	.align		4
        /*0030*/ 	.byte	0x02, 0x4c
        /*0032*/ 	.byte	0x06
	.zero		1


	//----- nvinfo : EIATTR_ANNOTATIONS
	.align		4
        /*0034*/ 	.byte	0x04, 0x55
        /*0036*/ 	.short	(.L_498 - .L_497)


	//   ....[0]....
.L_497:
        /* <DEDUP_REMOVED lines=90> */


	//----- nvinfo : EIATTR_MERCURY_ISA_VERSION
	.align		4
.L_498:
        /*05c0*/ 	.byte	0x03, 0x5f
        /*05c2*/ 	.short	0x0000


	//----- nvinfo : EIATTR_INT_WARP_WIDE_INSTR_OFFSETS
	.align		4
        /*05c4*/ 	.byte	0x04, 0x31
        /*05c6*/ 	.short	(.L_500 - .L_499)


	//   ....[0]....
.L_499:
        /*05c8*/ 	.word	0x000190a0


	//   ....[1]....
        /*05cc*/ 	.word	0x00019120


	//----- nvinfo : EIATTR_COOP_GROUP_MASK_REGIDS
	.align		4
.L_500:
        /*05d0*/ 	.byte	0x04, 0x29
        /*05d2*/ 	.short	(.L_502 - .L_501)


	//   ....[0]....
.L_501:
        /*05d4*/ 	.word	0xffffffff


	//   ....[1]....
        /*05d8*/ 	.word	0xffffffff


	//   ....[2]....
        /*05dc*/ 	.word	0xffffffff


	//   ....[3]....
        /*05e0*/ 	.word	0xffffffff


	//   ....[4]....
        /*05e4*/ 	.word	0xffffffff


	//   ....[5]....
        /*05e8*/ 	.word	0xffffffff


	//   ....[6]....
        /*05ec*/ 	.word	0xffffffff


	//   ....[7]....
        /*05f0*/ 	.word	0xffffffff


	//   ....[8]....
        /*05f4*/ 	.word	0xffffffff


	//   ....[9]....
        /*05f8*/ 	.word	0xffffffff


	//   ....[10]....
        /*05fc*/ 	.word	0xffffffff


	//   ....[11]....
        /*0600*/ 	.word	0xffffffff


	//   ....[12]....
        /*0604*/ 	.word	0xffffffff


	//   ....[13]....
        /*0608*/ 	.word	0xffffffff


	//   ....[14]....
        /*060c*/ 	.word	0xffffffff


	//   ....[15]....
        /*0610*/ 	.word	0xffffffff


	//   ....[16]....
        /*0614*/ 	.word	0xffffffff


	//   ....[17]....
        /*0618*/ 	.word	0xffffffff


	//   ....[18]....
        /*061c*/ 	.word	0xffffffff


	//   ....[19]....
        /*0620*/ 	.word	0xffffffff


	//   ....[20]....
        /*0624*/ 	.word	0xffffffff


	//   ....[21]....
        /*0628*/ 	.word	0xffffffff


	//   ....[22]....
        /*062c*/ 	.word	0xffffffff


	//   ....[23]....
        /*0630*/ 	.word	0xffffffff


	//   ....[24]....
        /*0634*/ 	.word	0xffffffff


	//   ....[25]....
        /*0638*/ 	.word	0xffffffff


	//   ....[26]....
        /*063c*/ 	.word	0xffffffff


	//   ....[27]....
        /*0640*/ 	.word	0xffffffff


	//   ....[28]....
        /*0644*/ 	.word	0xffffffff


	//   ....[29]....
        /*0648*/ 	.word	0xffffffff


	//   ....[30]....
        /*064c*/ 	.word	0xffffffff


	//   ....[31]....
        /*0650*/ 	.word	0xffffffff


	//   ....[32]....
        /*0654*/ 	.word	0xffffffff


	//   ....[33]....
        /*0658*/ 	.word	0xffffffff


	//   ....[34]....
        /*065c*/ 	.word	0xffffffff


	//   ....[35]....
        /*0660*/ 	.word	0xffffffff


	//   ....[36]....
        /*0664*/ 	.word	0xffffffff


	//   ....[37]....
        /*0668*/ 	.word	0xffffffff


	//   ....[38]....
        /*066c*/ 	.word	0xffffffff


	//   ....[39]....
        /*0670*/ 	.word	0xffffffff


	//   ....[40]....
        /*0674*/ 	.word	0xffffffff


	//   ....[41]....
        /*0678*/ 	.word	0xffffffff


	//   ....[42]....
        /*067c*/ 	.word	0xffffffff


	//   ....[43]....
        /*0680*/ 	.word	0xffffffff


	//   ....[44]....
        /*0684*/ 	.word	0xffffffff


	//   ....[45]....
        /*0688*/ 	.word	0xffffffff


	//   ....[46]....
        /*068c*/ 	.word	0xffffffff


	//   ....[47]....
        /*0690*/ 	.word	0xffffffff


	//   ....[48]....
        /*0694*/ 	.word	0xffffffff


	//   ....[49]....
        /*0698*/ 	.word	0xffffffff


	//   ....[50]....
        /*069c*/ 	.word	0xffffffff


	//   ....[51]....
        /*06a0*/ 	.word	0xffffffff


	//   ....[52]....
        /*06a4*/ 	.word	0xffffffff


	//   ....[53]....
        /*06a8*/ 	.word	0xffffffff


	//   ....[54]....
        /*06ac*/ 	.word	0xffffffff


	//   ....[55]....
        /*06b0*/ 	.word	0xffffffff


	//   ....[56]....
        /*06b4*/ 	.word	0xffffffff


	//   ....[57]....
        /*06b8*/ 	.word	0xffffffff


	//   ....[58]....
        /*06bc*/ 	.word	0xffffffff


	//   ....[59]....
        /*06c0*/ 	.word	0xffffffff


	//   ....[60]....
        /*06c4*/ 	.word	0xffffffff


	//   ....[61]....
        /*06c8*/ 	.word	0xffffffff


	//   ....[62]....
        /*06cc*/ 	.word	0xffffffff


	//   ....[63]....
        /*06d0*/ 	.word	0xffffffff


	//   ....[64]....
        /*06d4*/ 	.word	0xffffffff


	//   ....[65]....
        /*06d8*/ 	.word	0xffffffff


	//   ....[66]....
        /*06dc*/ 	.word	0xffffffff


	//   ....[67]....
        /*06e0*/ 	.word	0xffffffff


	//   ....[68]....
        /*06e4*/ 	.word	0xffffffff


	//   ....[69]....
        /*06e8*/ 	.word	0xffffffff


	//   ....[70]....
        /*06ec*/ 	.word	0xffffffff


	//   ....[71]....
        /*06f0*/ 	.word	0xffffffff


	//   ....[72]....
        /*06f4*/ 	.word	0xffffffff


	//   ....[73]....
        /*06f8*/ 	.word	0xffffffff


	//   ....[74]....
        /*06fc*/ 	.word	0xffffffff


	//   ....[75]....
        /*0700*/ 	.word	0xffffffff


	//   ....[76]....
        /*0704*/ 	.word	0xffffffff


	//   ....[77]....
        /*0708*/ 	.word	0xffffffff


	//   ....[78]....
        /*070c*/ 	.word	0xffffffff


	//   ....[79]....
        /*0710*/ 	.word	0xffffffff


	//   ....[80]....
        /*0714*/ 	.word	0xffffffff


	//   ....[81]....
        /*0718*/ 	.word	0xffffffff


	//   ....[82]....
        /*071c*/ 	.word	0xffffffff


	//   ....[83]....
        /*0720*/ 	.word	0xffffffff


	//   ....[84]....
        /*0724*/ 	.word	0xffffffff


	//   ....[85]....
        /*0728*/ 	.word	0xffffffff


	//   ....[86]....
        /*072c*/ 	.word	0xffffffff


	//   ....[87]....
        /*0730*/ 	.word	0xffffffff


	//   ....[88]....
        /*0734*/ 	.word	0xffffffff


	//   ....[89]....
        /*0738*/ 	.word	0xffffffff


	//   ....[90]....
        /*073c*/ 	.word	0xffffffff


	//   ....[91]....
        /*0740*/ 	.word	0xffffffff


	//   ....[92]....
        /*0744*/ 	.word	0xffffffff


	//   ....[93]....
        /*0748*/ 	.word	0xffffffff


	//   ....[94]....
        /*074c*/ 	.word	0xffffffff


	//   ....[95]....
        /*0750*/ 	.word	0xffffffff


	//   ....[96]....
        /*0754*/ 	.word	0xffffffff


	//   ....[97]....
        /*0758*/ 	.word	0xffffffff


	//   ....[98]....
        /*075c*/ 	.word	0xffffffff


	//   ....[99]....
        /*0760*/ 	.word	0xffffffff


	//   ....[100]....
        /*0764*/ 	.word	0xffffffff


	//   ....[101]....
        /*0768*/ 	.word	0xffffffff


	//   ....[102]....
        /*076c*/ 	.word	0xffffffff


	//   ....[103]....
        /*0770*/ 	.word	0xffffffff


	//   ....[104]....
        /*0774*/ 	.word	0xffffffff


	//   ....[105]....
        /*0778*/ 	.word	0xffffffff


	//   ....[106]....
        /*077c*/ 	.word	0xffffffff


	//   ....[107]....
        /*0780*/ 	.word	0xffffffff


	//   ....[108]....
        /*0784*/ 	.word	0xffffffff


	//   ....[109]....
        /*0788*/ 	.word	0xffffffff


	//   ....[110]....
        /*078c*/ 	.word	0xffffffff


	//   ....[111]....
        /*0790*/ 	.word	0xffffffff


	//   ....[112]....
        /*0794*/ 	.word	0xffffffff


	//   ....[113]....
        /*0798*/ 	.word	0xffffffff


	//   ....[114]....
        /*079c*/ 	.word	0xffffffff


	//   ....[115]....
        /*07a0*/ 	.word	0xffffffff


	//   ....[116]....
        /*07a4*/ 	.word	0xffffffff


	//   ....[117]....
        /*07a8*/ 	.word	0xffffffff


	//   ....[118]....
        /*07ac*/ 	.word	0xffffffff


	//   ....[119]....
        /*07b0*/ 	.word	0xffffffff


	//   ....[120]....
        /*07b4*/ 	.word	0xffffffff


	//   ....[121]....
        /*07b8*/ 	.word	0xffffffff


	//   ....[122]....
        /*07bc*/ 	.word	0xffffffff


	//   ....[123]....
        /*07c0*/ 	.word	0xffffffff


	//   ....[124]....
        /*07c4*/ 	.word	0xffffffff


	//   ....[125]....
        /*07c8*/ 	.word	0xffffffff


	//   ....[126]....
        /*07cc*/ 	.word	0xffffffff


	//   ....[127]....
        /*07d0*/ 	.word	0xffffffff


	//   ....[128]....
        /*07d4*/ 	.word	0xffffffff


	//   ....[129]....
        /*07d8*/ 	.word	0xffffffff


	//   ....[130]....
        /*07dc*/ 	.word	0xffffffff


	//   ....[131]....
        /*07e0*/ 	.word	0xffffffff


	//   ....[132]....
        /*07e4*/ 	.word	0xffffffff


	//   ....[133]....
        /*07e8*/ 	.word	0xffffffff


	//   ....[134]....
        /*07ec*/ 	.word	0xffffffff


	//   ....[135]....
        /*07f0*/ 	.word	0xffffffff


	//   ....[136]....
        /*07f4*/ 	.word	0xffffffff


	//   ....[137]....
        /*07f8*/ 	.word	0xffffffff


	//   ....[138]....
        /*07fc*/ 	.word	0xffffffff


	//   ....[139]....
        /*0800*/ 	.word	0xffffffff


	//   ....[140]....
        /*0804*/ 	.word	0xffffffff


	//   ....[141]....
        /*0808*/ 	.word	0xffffffff


	//   ....[142]....
        /*080c*/ 	.word	0xffffffff


	//   ....[143]....
        /*0810*/ 	.word	0xffffffff


	//   ....[144]....
        /*0814*/ 	.word	0xffffffff


	//   ....[145]....
        /*0818*/ 	.word	0xffffffff


	//   ....[146]....
        /*081c*/ 	.word	0xffffffff


	//   ....[147]....
        /*0820*/ 	.word	0xffffffff


	//   ....[148]....
        /*0824*/ 	.word	0xffffffff


	//   ....[149]....
        /*0828*/ 	.word	0xffffffff


	//   ....[150]....
        /*082c*/ 	.word	0xffffffff


	//   ....[151]....
        /*0830*/ 	.word	0xffffffff


	//   ....[152]....
        /*0834*/ 	.word	0xffffffff


	//   ....[153]....
        /*0838*/ 	.word	0xffffffff


	//   ....[154]....
        /*083c*/ 	.word	0xffffffff


	//   ....[155]....
        /*0840*/ 	.word	0xffffffff


	//   ....[156]....
        /*0844*/ 	.word	0xffffffff


	//   ....[157]....
        /*0848*/ 	.word	0xffffffff


	//   ....[158]....
        /*084c*/ 	.word	0xffffffff


	//   ....[159]....
        /*0850*/ 	.word	0xffffffff


	//   ....[160]....
        /*0854*/ 	.word	0xffffffff


	//   ....[161]....
        /*0858*/ 	.word	0xffffffff


	//   ....[162]....
        /*085c*/ 	.word	0xffffffff


	//   ....[163]....
        /*0860*/ 	.word	0xffffffff


	//   ....[164]....
        /*0864*/ 	.word	0xffffffff


	//   ....[165]....
        /*0868*/ 	.word	0xffffffff


	//   ....[166]....
        /*086c*/ 	.word	0xffffffff


	//   ....[167]....
        /*0870*/ 	.word	0xffffffff


	//   ....[168]....
        /*0874*/ 	.word	0xffffffff


	//   ....[169]....
        /*0878*/ 	.word	0xffffffff


	//   ....[170]....
        /*087c*/ 	.word	0xffffffff


	//   ....[171]....
        /*0880*/ 	.word	0xffffffff


	//   ....[172]....
        /*0884*/ 	.word	0xffffffff


	//   ....[173]....
        /*0888*/ 	.word	0xffffffff


	//   ....[174]....
        /*088c*/ 	.word	0xffffffff


	//   ....[175]....
        /*0890*/ 	.word	0xffffffff


	//   ....[176]....
        /*0894*/ 	.word	0xffffffff


	//   ....[177]....
        /*0898*/ 	.word	0xffffffff


	//   ....[178]....
        /*089c*/ 	.word	0xffffffff


	//   ....[179]....
        /*08a0*/ 	.word	0xffffffff


	//   ....[180]....
        /*08a4*/ 	.word	0xffffffff


	//   ....[181]....
        /*08a8*/ 	.word	0xffffffff


	//   ....[182]....
        /*08ac*/ 	.word	0xffffffff


	//   ....[183]....
        /*08b0*/ 	.word	0xffffffff


	//   ....[184]....
        /*08b4*/ 	.word	0xffffffff


	//   ....[185]....
        /*08b8*/ 	.word	0xffffffff


	//   ....[186]....
        /*08bc*/ 	.word	0xffffffff


	//   ....[187]....
        /*08c0*/ 	.word	0xffffffff


	//   ....[188]....
        /*08c4*/ 	.word	0xffffffff


	//   ....[189]....
        /*08c8*/ 	.word	0xffffffff


	//   ....[190]....
        /*08cc*/ 	.word	0xffffffff


	//   ....[191]....
        /*08d0*/ 	.word	0xffffffff


	//   ....[192]....
        /*08d4*/ 	.word	0xffffffff


	//   ....[193]....
        /*08d8*/ 	.word	0xffffffff


	//   ....[194]....
        /*08dc*/ 	.word	0xffffffff


	//   ....[195]....
        /*08e0*/ 	.word	0xffffffff


	//   ....[196]....
        /*08e4*/ 	.word	0xffffffff


	//   ....[197]....
        /*08e8*/ 	.word	0xffffffff


	//   ....[198]....
        /*08ec*/ 	.word	0xffffffff


	//   ....[199]....
        /*08f0*/ 	.word	0xffffffff


	//   ....[200]....
        /*08f4*/ 	.word	0xffffffff


	//   ....[201]....
        /*08f8*/ 	.word	0xffffffff


	//   ....[202]....
        /*08fc*/ 	.word	0xffffffff


	//   ....[203]....
        /*0900*/ 	.word	0xffffffff


	//   ....[204]....
        /*0904*/ 	.word	0xffffffff


	//   ....[205]....
        /*0908*/ 	.word	0xffffffff


	//   ....[206]....
        /*090c*/ 	.word	0xffffffff


	//   ....[207]....
        /*0910*/ 	.word	0xffffffff


	//   ....[208]....
        /*0914*/ 	.word	0xffffffff


	//   ....[209]....
        /*0918*/ 	.word	0xffffffff


	//   ....[210]....
        /*091c*/ 	.word	0xffffffff


	//   ....[211]....
        /*0920*/ 	.word	0xffffffff


	//   ....[212]....
        /*0924*/ 	.word	0xffffffff


	//   ....[213]....
        /*0928*/ 	.word	0xffffffff


	//   ....[214]....
        /*092c*/ 	.word	0xffffffff


	//   ....[215]....
        /*0930*/ 	.word	0xffffffff


	//   ....[216]....
        /*0934*/ 	.word	0xffffffff


	//   ....[217]....
        /*0938*/ 	.word	0xffffffff


	//   ....[218]....
        /*093c*/ 	.word	0xffffffff


	//   ....[219]....
        /*0940*/ 	.word	0xffffffff


	//   ....[220]....
        /*0944*/ 	.word	0xffffffff


	//   ....[221]....
        /*0948*/ 	.word	0xffffffff


	//   ....[222]....
        /*094c*/ 	.word	0xffffffff


	//   ....[223]....
        /*0950*/ 	.word	0xffffffff


	//   ....[224]....
        /*0954*/ 	.word	0xffffffff


	//   ....[225]....
        /*0958*/ 	.word	0xffffffff


	//   ....[226]....
        /*095c*/ 	.word	0xffffffff


	//   ....[227]....
        /*0960*/ 	.word	0xffffffff


	//   ....[228]....
        /*0964*/ 	.word	0xffffffff


	//   ....[229]....
        /*0968*/ 	.word	0xffffffff


	//   ....[230]....
        /*096c*/ 	.word	0xffffffff


	//   ....[231]....
        /*0970*/ 	.word	0xffffffff


	//   ....[232]....
        /*0974*/ 	.word	0xffffffff


	//   ....[233]....
        /*0978*/ 	.word	0xffffffff


	//   ....[234]....
        /*097c*/ 	.word	0xffffffff


	//   ....[235]....
        /*0980*/ 	.word	0xffffffff


	//   ....[236]....
        /*0984*/ 	.word	0xffffffff


	//   ....[237]....
        /*0988*/ 	.word	0xffffffff


	//   ....[238]....
        /*098c*/ 	.word	0xffffffff


	//   ....[239]....
        /*0990*/ 	.word	0xffffffff


	//   ....[240]....
        /*0994*/ 	.word	0xffffffff


	//   ....[241]....
        /*0998*/ 	.word	0xffffffff


	//   ....[242]....
        /*099c*/ 	.word	0xffffffff


	//   ....[243]....
        /*09a0*/ 	.word	0xffffffff


	//   ....[244]....
        /*09a4*/ 	.word	0xffffffff


	//   ....[245]....
        /*09a8*/ 	.word	0xffffffff


	//   ....[246]....
        /*09ac*/ 	.word	0xffffffff


	//   ....[247]....
        /*09b0*/ 	.word	0xffffffff


	//   ....[248]....
        /*09b4*/ 	.word	0xffffffff


	//   ....[249]....
        /*09b8*/ 	.word	0xffffffff


	//   ....[250]....
        /*09bc*/ 	.word	0xffffffff


	//   ....[251]....
        /*09c0*/ 	.word	0xffffffff


	//   ....[252]....
        /*09c4*/ 	.word	0xffffffff


	//   ....[253]....
        /*09c8*/ 	.word	0xffffffff


	//   ....[254]....
        /*09cc*/ 	.word	0xffffffff


	//   ....[255]....
        /*09d0*/ 	.word	0xffffffff


	//   ....[0]....
        /*09d4*/ 	.word	0xffffffff


	//   ....[1]....
        /*09d8*/ 	.word	0xffffffff


	//   ....[2]....
        /*09dc*/ 	.word	0xffffffff


	//   ....[3]....
        /*09e0*/ 	.word	0xffffffff


	//   ....[4]....
        /*09e4*/ 	.word	0xffffffff


	//   ....[5]....
        /*09e8*/ 	.word	0xffffffff


	//   ....[6]....
        /*09ec*/ 	.word	0xffffffff


	//   ....[7]....
        /*09f0*/ 	.word	0xffffffff


	//   ....[8]....
        /*09f4*/ 	.word	0xffffffff


	//   ....[9]....
        /*09f8*/ 	.word	0xffffffff


	//   ....[10]....
        /*09fc*/ 	.word	0xffffffff


	//   ....[11]....
        /*0a00*/ 	.word	0xffffffff


	//   ....[12]....
        /*0a04*/ 	.word	0xffffffff


	//   ....[13]....
        /*0a08*/ 	.word	0xffffffff


	//   ....[14]....
        /*0a0c*/ 	.word	0xffffffff


	//   ....[15]....
        /*0a10*/ 	.word	0xffffffff


	//   ....[16]....
        /*0a14*/ 	.word	0xffffffff


	//   ....[17]....
        /*0a18*/ 	.word	0xffffffff


	//----- nvinfo : EIATTR_COOP_GROUP_INSTR_OFFSETS
	.align		4
.L_502:
        /*0a1c*/ 	.byte	0x04, 0x28
        /*0a1e*/ 	.short	(.L_504 - .L_503)


	//   ....[0]....
.L_503:
        /*0a20*/ 	.word	0x00000060


	//   ....[1]....
        /*0a24*/ 	.word	0x00000250


	//   ....[2]....
        /*0a28*/ 	.word	0x00000280


	//   ....[3]....
        /*0a2c*/ 	.word	0x000002b0


	//   ....[4]....
        /*0a30*/ 	.word	0x000002e0


	//   ....[5]....
        /*0a34*/ 	.word	0x00000310


	//   ....[6]....
        /*0a38*/ 	.word	0x00000340


	//   ....[7]....
        /*0a3c*/ 	.word	0x000004b0


	//   ....[8]....
        /*0a40*/ 	.word	0x000004f0


	//   ....[9]....
        /*0a44*/ 	.word	0x00000520


	//   ....[10]....
        /*0a48*/ 	.word	0x00000550


	//   ....[11]....
        /*0a4c*/ 	.word	0x00000580


	//   ....[12]....
        /*0a50*/ 	.word	0x000005b0


	//   ....[13]....
        /*0a54*/ 	.word	0x00000640


	//   ....[14]....
        /*0a58*/ 	.word	0x00000680


	//   ....[15]....
        /*0a5c*/ 	.word	0x000006a0


	//   ....[16]....
        /*0a60*/ 	.word	0x00000700


	//   ....[17]....
        /*0a64*/ 	.word	0x00003fd0


	//   ....[18]....
        /*0a68*/ 	.word	0x00003fe0


	//   ....[19]....
        /*0a6c*/ 	.word	0x00005b70


	//   ....[20]....
        /*0a70*/ 	.word	0x00005b80


	//   ....[21]....
        /*0a74*/ 	.word	0x00007670


	//   ....[22]....
        /*0a78*/ 	.word	0x00007680


	//   ....[23]....
        /*0a7c*/ 	.word	0x00007b60


	//   ....[24]....
        /*0a80*/ 	.word	0x00007b70


	//   ....[25]....
        /*0a84*/ 	.word	0x00008e20


	//   ....[26]....
        /*0a88*/ 	.word	0x00008e40


	//   ....[27]....
        /*0a8c*/ 	.word	0x00008f70


	//   ....[28]....
        /*0a90*/ 	.word	0x00008f80


	//   ....[29]....
        /*0a94*/ 	.word	0x000090b0


	//   ....[30]....
        /*0a98*/ 	.word	0x000090d0


	//   ....[31]....
        /*0a9c*/ 	.word	0x00009200


	//   ....[32]....
        /*0aa0*/ 	.word	0x00009210


	//   ....[33]....
        /*0aa4*/ 	.word	0x000098c0


	//   ....[34]....
        /*0aa8*/ 	.word	0x000098f0


	//   ....[35]....
        /*0aac*/ 	.word	0x00009920


	//   ....[36]....
        /*0ab0*/ 	.word	0x00009950


	//   ....[37]....
        /*0ab4*/ 	.word	0x000099d0


	//   ....[38]....
        /*0ab8*/ 	.word	0x00009a00


	//   ....[39]....
        /*0abc*/ 	.word	0x00009ac0


	//   ....[40]....
        /*0ac0*/ 	.word	0x00009ae0


	//   ....[41]....
        /*0ac4*/ 	.word	0x00009f10


	//   ....[42]....
        /*0ac8*/ 	.word	0x00009f30


	//   ....[43]....
        /*0acc*/ 	.word	0x0000a020


	//   ....[44]....
        /*0ad0*/ 	.word	0x0000a090


	//   ....[45]....
        /*0ad4*/ 	.word	0x0000a4e0


	//   ....[46]....
        /*0ad8*/ 	.word	0x0000a500


	//   ....[47]....
        /*0adc*/ 	.word	0x0000a5e0


	//   ....[48]....
        /*0ae0*/ 	.word	0x0000a630


	//   ....[49]....
        /*0ae4*/ 	.word	0x0000b4f0


	//   ....[50]....
        /*0ae8*/ 	.word	0x0000b9a0


	//   ....[51]....
        /*0aec*/ 	.word	0x0000c160


	//   ....[52]....
        /*0af0*/ 	.word	0x0000c390


	//   ....[53]....
        /*0af4*/ 	.word	0x0000c410


	//   ....[54]....
        /*0af8*/ 	.word	0x0000c490


	//   ....[55]....
        /*0afc*/ 	.word	0x0000d670


	//   ....[56]....
        /*0b00*/ 	.word	0x0000d690


	//   ....[57]....
        /*0b04*/ 	.word	0x0000d7c0


	//   ....[58]....
        /*0b08*/ 	.word	0x0000d7e0


	//   ....[59]....
        /*0b0c*/ 	.word	0x0000de20


	//   ....[60]....
        /*0b10*/ 	.word	0x0000de40


	//   ....[61]....
        /*0b14*/ 	.word	0x0000df70


	//   ....[62]....
        /*0b18*/ 	.word	0x0000df90


	//   ....[63]....
        /*0b1c*/ 	.word	0x0000ecf0


	//   ....[64]....
        /*0b20*/ 	.word	0x0000f180


	//   ....[65]....
        /*0b24*/ 	.word	0x0000f780


	//   ....[66]....
        /*0b28*/ 	.word	0x0000f7b0


	//   ....[67]....
        /*0b2c*/ 	.word	0x000100e0


	//   ....[68]....
        /*0b30*/ 	.word	0x00010100


	//   ....[69]....
        /*0b34*/ 	.word	0x00011520


	//   ....[70]....
        /*0b38*/ 	.word	0x00011540


	//   ....[71]....
        /*0b3c*/ 	.word	0x00011670


	//   ....[72]....
        /*0b40*/ 	.word	0x00011690


	//   ....[73]....
        /*0b44*/ 	.word	0x00011d70


	//   ....[74]....
        /*0b48*/ 	.word	0x00011dd0


	//   ....[75]....
        /*0b4c*/ 	.word	0x00011ed0


	//   ....[76]....
        /*0b50*/ 	.word	0x00011ef0


	//   ....[77]....
        /*0b54*/ 	.word	0x00013030


	//   ....[78]....
        /*0b58*/ 	.word	0x00013060


	//   ....[79]....
        /*0b5c*/ 	.word	0x000132c0


	//   ....[80]....
        /*0b60*/ 	.word	0x000133e0


	//   ....[81]....
        /*0b64*/ 	.word	0x000149b0


	//   ....[82]....
        /*0b68*/ 	.word	0x000149d0


	//   ....[83]....
        /*0b6c*/ 	.word	0x00014b00


	//   ....[84]....
        /*0b70*/ 	.word	0x00014b20


	//   ....[85]....
        /*0b74*/ 	.word	0x00014f60


	//   ....[86]....
        /*0b78*/ 	.word	0x00014f80


	//   ....[87]....
        /*0b7c*/ 	.word	0x000150b0


	//   ....[88]....
        /*0b80*/ 	.word	0x000150d0


	//   ....[89]....
        /*0b84*/ 	.word	0x00015f50


	//   ....[90]....
        /*0b88*/ 	.word	0x00016200


	//   ....[91]....
        /*0b8c*/ 	.word	0x000167d0


	//   ....[92]....
        /*0b90*/ 	.word	0x00016800


	//   ....[93]....
        /*0b94*/ 	.word	0x00017120


	//   ....[94]....
        /*0b98*/ 	.word	0x00017140


	//   ....[95]....
        /*0b9c*/ 	.word	0x00018580


	//   ....[96]....
        /*0ba0*/ 	.word	0x000185a0


	//   ....[97]....
        /*0ba4*/ 	.word	0x000186c0


	//   ....[98]....
        /*0ba8*/ 	.word	0x000186e0


	//   ....[99]....
        /*0bac*/ 	.word	0x00018880


	//   ....[100]....
        /*0bb0*/ 	.word	0x000188b0


	//   ....[101]....
        /*0bb4*/ 	.word	0x000188c0


	//   ....[102]....
        /*0bb8*/ 	.word	0x000188f0


	//   ....[103]....
        /*0bbc*/ 	.word	0x00019e10


	//   ....[104]....
        /*0bc0*/ 	.word	0x00019e20


	//   ....[105]....
        /*0bc4*/ 	.word	0x00019e40


	//   ....[106]....
        /*0bc8*/ 	.word	0x00019e50


	//   ....[107]....
        /*0bcc*/ 	.word	0x0001a1f0


	//   ....[108]....
        /*0bd0*/ 	.word	0x0001a210


	//   ....[109]....
        /*0bd4*/ 	.word	0x0001a340


	//   ....[110]....
        /*0bd8*/ 	.word	0x0001a350


	//   ....[111]....
        /*0bdc*/ 	.word	0x0001a480


	//   ....[112]....
        /*0be0*/ 	.word	0x0001a4a0


	//   ....[113]....
        /*0be4*/ 	.word	0x0001a5d0


	//   ....[114]....
        /*0be8*/ 	.word	0x0001a5e0


	//   ....[115]....
        /*0bec*/ 	.word	0x0001a910


	//   ....[116]....
        /*0bf0*/ 	.word	0x0001a930


	//   ....[117]....
        /*0bf4*/ 	.word	0x0001b300


	//   ....[118]....
        /*0bf8*/ 	.word	0x0001b310


	//   ....[119]....
        /*0bfc*/ 	.word	0x0001c460


	//   ....[120]....
        /*0c00*/ 	.word	0x0001c480


	//   ....[121]....
        /*0c04*/ 	.word	0x0001c5b0


	//   ....[122]....
        /*0c08*/ 	.word	0x0001c5c0


	//   ....[123]....
        /*0c0c*/ 	.word	0x0001c6f0


	//   ....[124]....
        /*0c10*/ 	.word	0x0001c710


	//   ....[125]....
        /*0c14*/ 	.word	0x0001c840


	//   ....[126]....
        /*0c18*/ 	.word	0x0001c850


	//   ....[127]....
        /*0c1c*/ 	.word	0x0001ca40


	//   ....[128]....
        /*0c20*/ 	.word	0x0001ca60


	//   ....[129]....
        /*0c24*/ 	.word	0x0001cb80


	//   ....[130]....
        /*0c28*/ 	.word	0x0001cbc0


	//   ....[131]....
        /*0c2c*/ 	.word	0x0001cbf0


	//   ....[132]....
        /*0c30*/ 	.word	0x0001cc20


	//   ....[133]....
        /*0c34*/ 	.word	0x0001cc50


	//   ....[134]....
        /*0c38*/ 	.word	0x0001cc80


	//   ....[135]....
        /*0c3c*/ 	.word	0x0001cdd0


	//   ....[136]....
        /*0c40*/ 	.word	0x0001ce10


	//   ....[137]....
        /*0c44*/ 	.word	0x0001ce40


	//   ....[138]....
        /*0c48*/ 	.word	0x0001ce70


	//   ....[139]....
        /*0c4c*/ 	.word	0x0001cea0


	//   ....[140]....
        /*0c50*/ 	.word	0x0001ced0


	//   ....[141]....
        /*0c54*/ 	.word	0x0001cf60


	//   ....[142]....
        /*0c58*/ 	.word	0x0001cfa0


	//   ....[143]....
        /*0c5c*/ 	.word	0x0001cfb0


	//   ....[144]....
        /*0c60*/ 	.word	0x0001d010


	//   ....[145]....
        /*0c64*/ 	.word	0x0001d9e0


	//   ....[146]....
        /*0c68*/ 	.word	0x0001da40


	//   ....[147]....
        /*0c6c*/ 	.word	0x0001da90


	//   ....[148]....
        /*0c70*/ 	.word	0x0001dae0


	//   ....[149]....
        /*0c74*/ 	.word	0x0001db30


	//   ....[150]....
        /*0c78*/ 	.word	0x0001dbb0


	//   ....[151]....
        /*0c7c*/ 	.word	0x0001dc00


	//   ....[152]....
        /*0c80*/ 	.word	0x0001dc80


	//   ....[153]....
        /*0c84*/ 	.word	0x0001dd00


	//   ....[154]....
        /*0c88*/ 	.word	0x0001dd80


	//   ....[155]....
        /*0c8c*/ 	.word	0x0001de00


	//   ....[156]....
        /*0c90*/ 	.word	0x0001de80


	//   ....[157]....
        /*0c94*/ 	.word	0x0001df00


	//   ....[158]....
        /*0c98*/ 	.word	0x0001df70


	//   ....[159]....
        /*0c9c*/ 	.word	0x0001dff0


	//   ....[160]....
        /*0ca0*/ 	.word	0x0001e070


	//   ....[161]....
        /*0ca4*/ 	.word	0x0001e0f0


	//   ....[162]....
        /*0ca8*/ 	.word	0x0001e160


	//   ....[163]....
        /*0cac*/ 	.word	0x0001e1e0


	//   ....[164]....
        /*0cb0*/ 	.word	0x0001e260


	//   ....[165]....
        /*0cb4*/ 	.word	0x0001e420


	//   ....[166]....
        /*0cb8*/ 	.word	0x0001e490


	//   ....[167]....
        /*0cbc*/ 	.word	0x0001e510


	//   ....[168]....
        /*0cc0*/ 	.word	0x0001e590


	//   ....[169]....
        /*0cc4*/ 	.word	0x0001e750


	//   ....[170]....
        /*0cc8*/ 	.word	0x0001e7c0


	//   ....[171]....
        /*0ccc*/ 	.word	0x0001e840


	//   ....[172]....
        /*0cd0*/ 	.word	0x0001e8c0


	//   ....[173]....
        /*0cd4*/ 	.word	0x0001ea80


	//   ....[174]....
        /*0cd8*/ 	.word	0x0001eaf0


	//   ....[175]....
        /*0cdc*/ 	.word	0x0001eb70


	//   ....[176]....
        /*0ce0*/ 	.word	0x0001ebf0


	//   ....[177]....
        /*0ce4*/ 	.word	0x0001edc0


	//   ....[178]....
        /*0ce8*/ 	.word	0x0001ee30


	//   ....[179]....
        /*0cec*/ 	.word	0x0001eeb0


	//   ....[180]....
        /*0cf0*/ 	.word	0x0001ef30


	//   ....[181]....
        /*0cf4*/ 	.word	0x0001f0f0


	//   ....[182]....
        /*0cf8*/ 	.word	0x0001f160


	//   ....[183]....
        /*0cfc*/ 	.word	0x0001f1e0


	//   ....[184]....
        /*0d00*/ 	.word	0x0001f260


	//   ....[185]....
        /*0d04*/ 	.word	0x0001f430


	//   ....[186]....
        /*0d08*/ 	.word	0x0001f4a0


	//   ....[187]....
        /*0d0c*/ 	.word	0x0001f500


	//   ....[188]....
        /*0d10*/ 	.word	0x0001f580


	//   ....[189]....
        /*0d14*/ 	.word	0x0001f600


	//   ....[190]....
        /*0d18*/ 	.word	0x0001f7c0


	//   ....[191]....
        /*0d1c*/ 	.word	0x0001f830


	//   ....[192]....
        /*0d20*/ 	.word	0x0001f8b0


	//   ....[193]....
        /*0d24*/ 	.word	0x0001f930


	//   ....[194]....
        /*0d28*/ 	.word	0x0001fae0


	//   ....[195]....
        /*0d2c*/ 	.word	0x0001fb50


	//   ....[196]....
        /*0d30*/ 	.word	0x0001fbd0


	//   ....[197]....
        /*0d34*/ 	.word	0x0001fc50


	//   ....[198]....
        /*0d38*/ 	.word	0x0001fdf0


	//   ....[199]....
        /*0d3c*/ 	.word	0x0001fe60


	//   ....[200]....
        /*0d40*/ 	.word	0x0001fec0


	//   ....[201]....
        /*0d44*/ 	.word	0x0001ff20


	//   ....[202]....
        /*0d48*/ 	.word	0x0001ff70


	//   ....[203]....
        /*0d4c*/ 	.word	0x0001ffc0


	//   ....[204]....
        /*0d50*/ 	.word	0x00020040


	//   ....[205]....
        /*0d54*/ 	.word	0x000200c0


	//   ....[206]....
        /*0d58*/ 	.word	0x00020140


	//   ....[207]....
        /*0d5c*/ 	.word	0x000201b0


	//   ....[208]....
        /*0d60*/ 	.word	0x00020230


	//   ....[209]....
        /*0d64*/ 	.word	0x000202b0


	//   ....[210]....
        /*0d68*/ 	.word	0x00020330


	//   ....[211]....
        /*0d6c*/ 	.word	0x000203a0


	//   ....[212]....
        /*0d70*/ 	.word	0x00020420


	//   ....[213]....
        /*0d74*/ 	.word	0x000204a0


	//   ....[214]....
        /*0d78*/ 	.word	0x00020520


	//   ....[215]....
        /*0d7c*/ 	.word	0x00020590


	//   ....[216]....
        /*0d80*/ 	.word	0x00020610


	//   ....[217]....
        /*0d84*/ 	.word	0x00020690


	//   ....[218]....
        /*0d88*/ 	.word	0x00020710


	//   ....[219]....
        /*0d8c*/ 	.word	0x00020780


	//   ....[220]....
        /*0d90*/ 	.word	0x00020800


	//   ....[221]....
        /*0d94*/ 	.word	0x00020880


	//   ....[222]....
        /*0d98*/ 	.word	0x00020900


	//   ....[223]....
        /*0d9c*/ 	.word	0x00020970


	//   ....[224]....
        /*0da0*/ 	.word	0x000209f0


	//   ....[225]....
        /*0da4*/ 	.word	0x00020a70


	//   ....[226]....
        /*0da8*/ 	.word	0x00020ac0


	//   ....[227]....
        /*0dac*/ 	.word	0x00020b00


	//   ....[228]....
        /*0db0*/ 	.word	0x00020b50


	//   ....[229]....
        /*0db4*/ 	.word	0x00020ba0


	//   ....[230]....
        /*0db8*/ 	.word	0x00020bf0


	//   ....[231]....
        /*0dbc*/ 	.word	0x00020c70


	//   ....[232]....
        /*0dc0*/ 	.word	0x00020cc0


	//   ....[233]....
        /*0dc4*/ 	.word	0x00020d10


	//   ....[234]....
        /*0dc8*/ 	.word	0x00020d60


	//   ....[235]....
        /*0dcc*/ 	.word	0x00020db0


	//   ....[236]....
        /*0dd0*/ 	.word	0x00020e00


	//   ....[237]....
        /*0dd4*/ 	.word	0x00020e80


	//   ....[238]....
        /*0dd8*/ 	.word	0x00020ed0


	//   ....[239]....
        /*0ddc*/ 	.word	0x00020f50


	//   ....[240]....
        /*0de0*/ 	.word	0x00020fc0


	//   ....[241]....
        /*0de4*/ 	.word	0x00021040


	//   ....[242]....
        /*0de8*/ 	.word	0x000214d0


	//   ....[243]....
        /*0dec*/ 	.word	0x000214f0


	//   ....[244]....
        /*0df0*/ 	.word	0x00021500


	//   ....[245]....
        /*0df4*/ 	.word	0x00021510


	//   ....[246]....
        /*0df8*/ 	.word	0x00021c90


	//   ....[247]....
        /*0dfc*/ 	.word	0x00021ca0


	//   ....[248]....
        /*0e00*/ 	.word	0x00021cb0


	//   ....[249]....
        /*0e04*/ 	.word	0x00021cc0


	//   ....[250]....
        /*0e08*/ 	.word	0x000250f0


	//   ....[251]....
        /*0e0c*/ 	.word	0x00025110


	//   ....[252]....
        /*0e10*/ 	.word	0x00025130


	//   ....[253]....
        /*0e14*/ 	.word	0x00025140


	//   ....[254]....
        /*0e18*/ 	.word	0x00025760


	//   ....[255]....
        /*0e1c*/ 	.word	0x00025770


	//   ....[0]....
        /*0e20*/ 	.word	0x00025780


	//   ....[1]....
        /*0e24*/ 	.word	0x00025790


	//   ....[2]....
        /*0e28*/ 	.word	0x00028cf0


	//   ....[3]....
        /*0e2c*/ 	.word	0x00028d70


	//   ....[4]....
        /*0e30*/ 	.word	0x00028de0


	//   ....[5]....
        /*0e34*/ 	.word	0x00028e50


	//   ....[6]....
        /*0e38*/ 	.word	0x00028ed0


	//   ....[7]....
        /*0e3c*/ 	.word	0x00028f40


	//   ....[8]....
        /*0e40*/ 	.word	0x00028fb0


	//   ....[9]....
        /*0e44*/ 	.word	0x00029020


	//   ....[10]....
        /*0e48*/ 	.word	0x000290a0


	//   ....[11]....
        /*0e4c*/ 	.word	0x00029120


	//   ....[12]....
        /*0e50*/ 	.word	0x000291a0


	//   ....[13]....
        /*0e54*/ 	.word	0x00029210


	//   ....[14]....
        /*0e58*/ 	.word	0x00029290


	//   ....[15]....
        /*0e5c*/ 	.word	0x00029300


	//   ....[16]....
        /*0e60*/ 	.word	0x00029380


	//   ....[17]....
        /*0e64*/ 	.word	0x000293f0


	//----- nvinfo : EIATTR_EXIT_INSTR_OFFSETS
	.align		4
.L_504:
        /*0e68*/ 	.byte	0x04, 0x1c
        /*0e6a*/ 	.short	(.L_506 - .L_505)


	//   ....[0]....
.L_505:
        /*0e6c*/ 	.word	0x000010c0


	//   ....[1]....
        /*0e70*/ 	.word	0x0001d9a0


	//----- nvinfo : EIATTR_MAX_THREADS
	.align		4
.L_506:
        /*0e74*/ 	.byte	0x04, 0x05
        /*0e76*/ 	.short	(.L_508 - .L_507)
.L_507:
        /*0e78*/ 	.word	0x00000100
        /*0e7c*/ 	.word	0x00000001
        /*0e80*/ 	.word	0x00000001


	//----- nvinfo : EIATTR_CRS_STACK_SIZE
	.align		4
.L_508:
        /*0e84*/ 	.byte	0x04, 0x1e
        /*0e86*/ 	.short	(.L_510 - .L_509)
.L_509:
        /*0e88*/ 	.word	0x00000000
.L_510:


//--------------------- .nv.info._ZN7cutlass13device_kernelIN5flash19enable_sm80_to_sm89INS1_16FlashAttnFwdSm80INS1_25CollectiveMainloopFwdSm80ILi8ELi2ELb0EN4cute5tupleIJNS5_1CILi128EEENS7_ILi64EEENS7_ILi192EEEEEELi192ENS_10bfloat16_tEfNS_4arch4Sm80ELb1ELb0ELb1ELb0ELb1ELb0ELb1ELb1EEENS1_21CollectiveEpilogueFwdINS6_IJS8_SA_S9_EEENS6_IJNS7_ILi1EEESI_SI_EEESC_SE_Li256ELb0ELb1ELb1ELb0EEENS1_30DynamicPersistentTileSchedulerILi256ELi256ELb1ELb1ELb0EEEEEEEEEvNT_6ParamsE --------------------------
	.section	.nv.info._ZN7cutlass13device_kernelIN5flash19enable_sm80_to_sm89INS1_16FlashAttnFwdSm80INS1_25CollectiveMainloopFwdSm80ILi8ELi2ELb0EN4cute5tupleIJNS5_1CILi128EEENS7_ILi64EEENS7_ILi192EEEEEELi192ENS_10bfloat16_tEfNS_4arch4Sm80ELb1ELb0ELb1ELb0ELb1ELb0ELb1ELb1EEENS1_21CollectiveEpilogueFwdINS6_IJS8_SA_S9_EEENS6_IJNS7_ILi1EEESI_SI_EEESC_SE_Li256ELb0ELb1ELb1ELb0EEENS1_30DynamicPersistentTileSchedulerILi256ELi256ELb1ELb1ELb0EEEEEEEEEvNT_6ParamsE,"",@"SHT_CUDA_INFO"
	.sectionflags	@""
	.align	4


	//----- nvinfo : EIATTR_CUDA_API_VERSION
	.align		4
        /*0000*/ 	.byte	0x04, 0x37
        /*0002*/ 	.short	(.L_512 - .L_511)
.L_511:
        /*0004*/ 	.word	0x00000082


	//----- nvinfo : EIATTR_SW2861232_WAR
	.align		4
.L_512:
        /*0008*/ 	.byte	0x01, 0x35
	.zero		2


	//----- nvinfo : EIATTR_PARAM_CBANK
	.align		4
        /*000c*/ 	.byte	0x04, 0x0a
        /*000e*/ 	.short	(.L_514 - .L_513)
	.align		4
.L_513:
        /*0010*/ 	.word	index@(.nv.constant0._ZN7cutlass13device_kernelIN5flash19enable_sm80_to_sm89INS1_16FlashAttnFwdSm80INS1_25CollectiveMainloopFwdSm80ILi8ELi2ELb0EN4cute5tupleIJNS5_1CILi128EEENS7_ILi64EEENS7_ILi192EEEEEELi192ENS_10bfloat16_tEfNS_4arch4Sm80ELb1ELb0ELb1ELb0ELb1ELb0ELb1ELb1EEENS1_21CollectiveEpilogueFwdINS6_IJS8_SA_S9_EEENS6_IJNS7_ILi1EEESI_SI_EEESC_SE_Li256ELb0ELb1ELb1ELb0EEENS1_30DynamicPersistentTileSchedulerILi256ELi256ELb1ELb1ELb0EEEEEEEEEvNT_6ParamsE)
        /*0014*/ 	.short	0x0160
        /*0016*/ 	.short	0x0428


	//----- nvinfo : EIATTR_CBANK_PARAM_SIZE
	.align		4
.L_514:
        /*0018*/ 	.byte	0x03, 0x19
        /*001a*/ 	.short	0x0428


	//----- nvinfo : EIATTR_KPARAM_INFO
	.align		4
        /*001c*/ 	.byte	0x04, 0x17
        /*001e*/ 	.short	(.L_516 - .L_515)
.L_515:
        /*0020*/ 	.word	0x00000000
        /*0024*/ 	.short	0x0000
        /*0026*/ 	.short	0x0000
        /*0028*/ 	.byte	0x00, 0xf0, 0xa1, 0x10


	//----- nvinfo : EIATTR_MAXREG_COUNT
	.align		4
.L_516:
        /*002c*/ 	.byte	0x03, 0x1b
        /*002e*/ 	.short	0x00ff


	//----- nvinfo : EIATTR_NUM_BARRIERS
	.align		4
        /*0030*/ 	.byte	0x02, 0x4c
        /*0032*/ 	.byte	0x06
	.zero		1


	//----- nvinfo : EIATTR_ANNOTATIONS
	.align		4
        /*0034*/ 	.byte	0x04, 0x55
        /*0036*/ 	.short	(.L_518 - .L_517)


	//   ....[0]....
.L_517:
        /*0038*/ 	.word	0x00000001
        /*003c*/ 	.byte	0x70, 0x00, 0x00, 0x00, 0x01, 0x00, 0x00, 0x00, 0xf0, 0x04, 0x00, 0x00, 0x01, 0x00, 0x00, 0x00
        /*004c*/ 	.byte	0xf0, 0x05, 0x00, 0x00, 0x01, 0x00, 0x00, 0x00, 0x70, 0x06, 0x00, 0x00, 0x01, 0x00, 0x00, 0x00
        /*005c*/ 	.byte	0x70, 0x2e, 0x00, 0x00, 0x01, 0x00, 0x00, 0x00, 0x10, 0x38, 0x00, 0x00, 0x01, 0x00, 0x00, 0x00
        /*006c*/ 	.byte	0x60, 0xce, 0x00, 0x00, 0x01, 0x00, 0x00, 0x00, 0xa0, 0xce, 0x00, 0x00, 0x01, 0x00, 0x00, 0x00
        /*007c*/ 	.byte	0x90, 0xe5, 0x00, 0x00


	//----- nvinfo : EIATTR_MERCURY_ISA_VERSION
	.align		4
.L_518:
        /*0080*/ 	.byte	0x03, 0x5f
        /*0082*/ 	.short	0x0000


	//----- nvinfo : EIATTR_INT_WARP_WIDE_INSTR_OFFSETS
	.align		4
        /*0084*/ 	.byte	0x04, 0x31
        /*0086*/ 	.short	(.L_520 - .L_519)


	//   ....[0]....
.L_519:
        /*0088*/ 	.word	0x0000cc90


	//   ....[1]....
        /*008c*/ 	.word	0x0000cd10


	//----- nvinfo : EIATTR_COOP_GROUP_MASK_REGIDS
	.align		4
.L_520:
        /*0090*/ 	.byte	0x04, 0x29
        /*0092*/ 	.short	(.L_522 - .L_521)


	//   ....[0]....
.L_521:
        /*0094*/ 	.word	0xffffffff


	//   ....[1]....
        /*0098*/ 	.word	0xffffffff


	//   ....[2]....
        /*009c*/ 	.word	0xffffffff


	//   ....[3]....
        /*00a0*/ 	.word	0xffffffff


	//   ....[4]....
        /*00a4*/ 	.word	0xffffffff


	//   ....[5]....
        /*00a8*/ 	.word	0xffffffff


	//   ....[6]....
        /*00ac*/ 	.word	0xffffffff


	//   ....[7]....
        /*00b0*/ 	.word	0xffffffff


	//   ....[8]....
        /*00b4*/ 	.word	0xffffffff


	//   ....[9]....
        /*00b8*/ 	.word	0xffffffff


	//   ....[10]....
        /*00bc*/ 	.word	0xffffffff


	//   ....[11]....
        /*00c0*/ 	.word	0xffffffff


	//   ....[12]....
        /*00c4*/ 	.word	0xffffffff


	//   ....[13]....
        /*00c8*/ 	.word	0xffffffff


	//   ....[14]....
        /*00cc*/ 	.word	0xffffffff


	//   ....[15]....
        /*00d0*/ 	.word	0xffffffff


	//   ....[16]....
        /*00d4*/ 	.word	0xffffffff


	//   ....[17]....
        /*00d8*/ 	.word	0xffffffff


	//   ....[18]....
        /*00dc*/ 	.word	0xffffffff


	//   ....[19]....
        /*00e0*/ 	.word	0xffffffff


	//   ....[20]....
        /*00e4*/ 	.word	0xffffffff


	//   ....[21]....
        /*00e8*/ 	.word	0xffffffff


	//   ....[22]....
        /*00ec*/ 	.word	0xffffffff


	//   ....[23]....
        /*00f0*/ 	.word	0xffffffff


	//   ....[24]....
        /*00f4*/ 	.word	0xffffffff


	//   ....[25]....
        /*00f8*/ 	.word	0xffffffff


	//   ....[26]....
        /*00fc*/ 	.word	0xffffffff


	//   ....[27]....
        /*0100*/ 	.word	0xffffffff


	//   ....[28]....
        /*0104*/ 	.word	0xffffffff


	//   ....[29]....
        /*0108*/ 	.word	0xffffffff


	//   ....[30]....
        /*010c*/ 	.word	0xffffffff


	//   ....[31]....
        /*0110*/ 	.word	0xffffffff


	//   ....[32]....
        /*0114*/ 	.word	0xffffffff


	//   ....[33]....
        /*0118*/ 	.word	0xffffffff


	//   ....[34]....
        /*011c*/ 	.word	0xffffffff


	//   ....[35]....
        /*0120*/ 	.word	0xffffffff


	//   ....[36]....
        /*0124*/ 	.word	0xffffffff


	//   ....[37]....
        /*0128*/ 	.word	0xffffffff


	//   ....[38]....
        /*012c*/ 	.word	0xffffffff


	//   ....[39]....
        /*0130*/ 	.word	0xffffffff


	//   ....[40]....
        /*0134*/ 	.word	0xffffffff


	//   ....[41]....
        /*0138*/ 	.word	0xffffffff


	//   ....[42]....
        /*013c*/ 	.word	0xffffffff


	//   ....[43]....
        /*0140*/ 	.word	0xffffffff


	//   ....[44]....
        /*0144*/ 	.word	0xffffffff


	//   ....[45]....
        /*0148*/ 	.word	0xffffffff


	//   ....[46]....
        /*014c*/ 	.word	0xffffffff


	//   ....[47]....
        /*0150*/ 	.word	0xffffffff


	//   ....[48]....
        /*0154*/ 	.word	0xffffffff


	//   ....[49]....
        /*0158*/ 	.word	0xffffffff


	//   ....[50]....
        /*015c*/ 	.word	0xffffffff


	//   ....[51]....
        /*0160*/ 	.word	0xffffffff


	//   ....[52]....
        /*0164*/ 	.word	0xffffffff


	//   ....[53]....
        /*0168*/ 	.word	0xffffffff


	//   ....[54]....
        /*016c*/ 	.word	0xffffffff


	//   ....[55]....
        /*0170*/ 	.word	0xffffffff


	//   ....[56]....
        /*0174*/ 	.word	0xffffffff


	//   ....[57]....
        /*0178*/ 	.word	0xffffffff


	//   ....[58]....
        /*017c*/ 	.word	0xffffffff


	//   ....[59]....
        /*0180*/ 	.word	0xffffffff


	//   ....[60]....
        /*0184*/ 	.word	0xffffffff


	//   ....[61]....
        /*0188*/ 	.word	0xffffffff


	//   ....[62]....
        /*018c*/ 	.word	0xffffffff


	//   ....[63]....
        /*0190*/ 	.word	0xffffffff


	//   ....[64]....
        /*0194*/ 	.word	0xffffffff


	//   ....[65]....
        /*0198*/ 	.word	0xffffffff


	//   ....[66]....
        /*019c*/ 	.word	0xffffffff


	//   ....[67]....
        /*01a0*/ 	.word	0xffffffff


	//   ....[68]....
        /*01a4*/ 	.word	0xffffffff


	//   ....[69]....
        /*01a8*/ 	.word	0xffffffff


	//   ....[70]....
        /*01ac*/ 	.word	0xffffffff


	//   ....[71]....
        /*01b0*/ 	.word	0xffffffff


	//   ....[72]....
        /*01b4*/ 	.word	0xffffffff


	//   ....[73]....
        /*01b8*/ 	.word	0xffffffff


	//   ....[74]....
        /*01bc*/ 	.word	0xffffffff


	//   ....[75]....
        /*01c0*/ 	.word	0xffffffff


	//   ....[76]....
        /*01c4*/ 	.word	0xffffffff


	//   ....[77]....
        /*01c8*/ 	.word	0xffffffff


	//   ....[78]....
        /*01cc*/ 	.word	0xffffffff


	//   ....[79]....
        /*01d0*/ 	.word	0xffffffff


	//   ....[80]....
        /*01d4*/ 	.word	0xffffffff


	//   ....[81]....
        /*01d8*/ 	.word	0xffffffff


	//   ....[82]....
        /*01dc*/ 	.word	0xffffffff


	//   ....[83]....
        /*01e0*/ 	.word	0xffffffff


	//   ....[84]....
        /*01e4*/ 	.word	0xffffffff


	//   ....[85]....
        /*01e8*/ 	.word	0xffffffff


	//   ....[86]....
        /*01ec*/ 	.word	0xffffffff


	//   ....[87]....
        /*01f0*/ 	.word	0xffffffff


	//   ....[88]....
        /*01f4*/ 	.word	0xffffffff


	//   ....[89]....
        /*01f8*/ 	.word	0xffffffff


	//   ....[90]....
        /*01fc*/ 	.word	0xffffffff


	//   ....[91]....
        /*0200*/ 	.word	0xffffffff


	//   ....[92]....
        /*0204*/ 	.word	0xffffffff


	//   ....[93]....
        /*0208*/ 	.word	0xffffffff


	//   ....[94]....
        /*020c*/ 	.word	0xffffffff


	//   ....[95]....
        /*0210*/ 	.word	0xffffffff


	//   ....[96]....
        /*0214*/ 	.word	0xffffffff


	//   ....[97]....
        /*0218*/ 	.word	0xffffffff


	//   ....[98]....
        /*021c*/ 	.word	0xffffffff


	//   ....[99]....
        /*0220*/ 	.word	0xffffffff


	//   ....[100]....
        /*0224*/ 	.word	0xffffffff


	//   ....[101]....
        /*0228*/ 	.word	0xffffffff


	//   ....[102]....
        /*022c*/ 	.word	0xffffffff


	//   ....[103]....
        /*0230*/ 	.word	0xffffffff


	//   ....[104]....
        /*0234*/ 	.word	0xffffffff


	//   ....[105]....
        /*0238*/ 	.word	0xffffffff


	//   ....[106]....
        /*023c*/ 	.word	0xffffffff


	//   ....[107]....
        /*0240*/ 	.word	0xffffffff


	//   ....[108]....
        /*0244*/ 	.word	0xffffffff


	//   ....[109]....
        /*0248*/ 	.word	0xffffffff


	//   ....[110]....
        /*024c*/ 	.word	0xffffffff


	//   ....[111]....
        /*0250*/ 	.word	0xffffffff


	//   ....[112]....
        /*0254*/ 	.word	0xffffffff


	//   ....[113]....
        /*0258*/ 	.word	0xffffffff


	//   ....[114]....
        /*025c*/ 	.word	0xffffffff


	//   ....[115]....
        /*0260*/ 	.word	0xffffffff


	//   ....[116]....
        /*0264*/ 	.word	0xffffffff


	//----- nvinfo : EIATTR_COOP_GROUP_INSTR_OFFSETS
	.align		4
.L_522:
        /*0268*/ 	.byte	0x04, 0x28
        /*026a*/ 	.short	(.L_524 - .L_523)


	//   ....[0]....
.L_523:
        /*026c*/ 	.word	0x00000050


	//   ....[1]....
        /*0270*/ 	.word	0x000015e0


	//   ....[2]....
        /*0274*/ 	.word	0x00001600


	//   ....[3]....
        /*0278*/ 	.word	0x00001780


	//   ....[4]....
        /*027c*/ 	.word	0x00001790


	//   ....[5]....
        /*0280*/ 	.word	0x000018f0


	//   ....[6]....
        /*0284*/ 	.word	0x00001910


	//   ....[7]....
        /*0288*/ 	.word	0x00001a70


	//   ....[8]....
        /*028c*/ 	.word	0x00001a80


	//   ....[9]....
        /*0290*/ 	.word	0x00001f90


	//   ....[10]....
        /*0294*/ 	.word	0x00001fb0


	//   ....[11]....
        /*0298*/ 	.word	0x00001fd0


	//   ....[12]....
        /*029c*/ 	.word	0x00001fe0


	//   ....[13]....
        /*02a0*/ 	.word	0x000020d0


	//   ....[14]....
        /*02a4*/ 	.word	0x000020f0


	//   ....[15]....
        /*02a8*/ 	.word	0x00002120


	//   ....[16]....
        /*02ac*/ 	.word	0x000021f0


	//   ....[17]....
        /*02b0*/ 	.word	0x000025b0


	//   ....[18]....
        /*02b4*/ 	.word	0x000025d0


	//   ....[19]....
        /*02b8*/ 	.word	0x00002660


	//   ....[20]....
        /*02bc*/ 	.word	0x000026c0


	//   ....[21]....
        /*02c0*/ 	.word	0x00002b20


	//   ....[22]....
        /*02c4*/ 	.word	0x00002b40


	//   ....[23]....
        /*02c8*/ 	.word	0x00002c40


	//   ....[24]....
        /*02cc*/ 	.word	0x00002c60


	//   ....[25]....
        /*02d0*/ 	.word	0x000039d0


	//   ....[26]....
        /*02d4*/ 	.word	0x000039e0


	//   ....[27]....
        /*02d8*/ 	.word	0x00004180


	//   ....[28]....
        /*02dc*/ 	.word	0x00004340


	//   ....[29]....
        /*02e0*/ 	.word	0x00004380


	//   ....[30]....
        /*02e4*/ 	.word	0x000043f0


	//   ....[31]....
        /*02e8*/ 	.word	0x000055f0


	//   ....[32]....
        /*02ec*/ 	.word	0x00005610


	//   ....[33]....
        /*02f0*/ 	.word	0x00005710


	//   ....[34]....
        /*02f4*/ 	.word	0x00005730


	//   ....[35]....
        /*02f8*/ 	.word	0x00005c90


	//   ....[36]....
        /*02fc*/ 	.word	0x00005cb0


	//   ....[37]....
        /*0300*/ 	.word	0x00005db0


	//   ....[38]....
        /*0304*/ 	.word	0x00005df0


	//   ....[39]....
        /*0308*/ 	.word	0x00006b30


	//   ....[40]....
        /*030c*/ 	.word	0x00006b80


	//   ....[41]....
        /*0310*/ 	.word	0x000073c0


	//   ....[42]....
        /*0314*/ 	.word	0x000073e0


	//   ....[43]....
        /*0318*/ 	.word	0x00007400


	//   ....[44]....
        /*031c*/ 	.word	0x00007420


	//   ....[45]....
        /*0320*/ 	.word	0x00008e20


	//   ....[46]....
        /*0324*/ 	.word	0x00008e40


	//   ....[47]....
        /*0328*/ 	.word	0x00008f30


	//   ....[48]....
        /*032c*/ 	.word	0x00008f50


	//   ....[49]....
        /*0330*/ 	.word	0x00009480


	//   ....[50]....
        /*0334*/ 	.word	0x000094a0


	//   ....[51]....
        /*0338*/ 	.word	0x000095a0


	//   ....[52]....
        /*033c*/ 	.word	0x000095e0


	//   ....[53]....
        /*0340*/ 	.word	0x0000a710


	//   ....[54]....
        /*0344*/ 	.word	0x0000a730


	//   ....[55]....
        /*0348*/ 	.word	0x0000a760


	//   ....[56]....
        /*034c*/ 	.word	0x0000a7c0


	//   ....[57]....
        /*0350*/ 	.word	0x0000c100


	//   ....[58]....
        /*0354*/ 	.word	0x0000c120


	//   ....[59]....
        /*0358*/ 	.word	0x0000c1c0


	//   ....[60]....
        /*035c*/ 	.word	0x0000c220


	//   ....[61]....
        /*0360*/ 	.word	0x0000c470


	//   ....[62]....
        /*0364*/ 	.word	0x0000c4a0


	//   ....[63]....
        /*0368*/ 	.word	0x0000c4b0


	//   ....[64]....
        /*036c*/ 	.word	0x0000c4e0


	//   ....[65]....
        /*0370*/ 	.word	0x0000ce50


	//   ....[66]....
        /*0374*/ 	.word	0x0000d4d0


	//   ....[67]....
        /*0378*/ 	.word	0x0000d500


	//   ....[68]....
        /*037c*/ 	.word	0x0000d520


	//   ....[69]....
        /*0380*/ 	.word	0x0000d540


	//   ....[70]....
        /*0384*/ 	.word	0x0000d630


	//   ....[71]....
        /*0388*/ 	.word	0x0000d650


	//   ....[72]....
        /*038c*/ 	.word	0x0000dcc0


	//   ....[73]....
        /*0390*/ 	.word	0x0000dcd0


	//   ....[74]....
        /*0394*/ 	.word	0x0000e610


	//   ....[75]....
        /*0398*/ 	.word	0x0000e6f0


	//   ....[76]....
        /*039c*/ 	.word	0x0000e760


	//   ....[77]....
        /*03a0*/ 	.word	0x0000e7d0


	//   ....[78]....
        /*03a4*/ 	.word	0x0000e830


	//   ....[79]....
        /*03a8*/ 	.word	0x0000e8a0


	//   ....[80]....
        /*03ac*/ 	.word	0x0000e910


	//   ....[81]....
        /*03b0*/ 	.word	0x0000e980


	//   ....[82]....
        /*03b4*/ 	.word	0x0000e9e0


	//   ....[83]....
        /*03b8*/ 	.word	0x0000ea50


	//   ....[84]....
        /*03bc*/ 	.word	0x0000eac0


	//   ....[85]....
        /*03c0*/ 	.word	0x0000ec30


	//   ....[86]....
        /*03c4*/ 	.word	0x0000ec90


	//   ....[87]....
        /*03c8*/ 	.word	0x0000ed00


	//   ....[88]....
        /*03cc*/ 	.word	0x0000ed70


	//   ....[89]....
        /*03d0*/ 	.word	0x0000eee0


	//   ....[90]....
        /*03d4*/ 	.word	0x0000ef40


	//   ....[91]....
        /*03d8*/ 	.word	0x0000efb0


	//   ....[92]....
        /*03dc*/ 	.word	0x0000f020


	//   ....[93]....
        /*03e0*/ 	.word	0x0000f190


	//   ....[94]....
        /*03e4*/ 	.word	0x0000f1f0


	//   ....[95]....
        /*03e8*/ 	.word	0x0000f260


	//   ....[96]....
        /*03ec*/ 	.word	0x0000f2d0


	//   ....[97]....
        /*03f0*/ 	.word	0x0000f450


	//   ....[98]....
        /*03f4*/ 	.word	0x0000f4b0


	//   ....[99]....
        /*03f8*/ 	.word	0x0000f520


	//   ....[100]....
        /*03fc*/ 	.word	0x0000f590


	//   ....[101]....
        /*0400*/ 	.word	0x0000f710


	//   ....[102]....
        /*0404*/ 	.word	0x0000f770


	//   ....[103]....
        /*0408*/ 	.word	0x0000f7e0


	//   ....[104]....
        /*040c*/ 	.word	0x0000f850


	//   ....[105]....
        /*0410*/ 	.word	0x0000f9d0


	//   ....[106]....
        /*0414*/ 	.word	0x0000fa30


	//   ....[107]....
        /*0418*/ 	.word	0x0000fa90


	//   ....[108]....
        /*041c*/ 	.word	0x0000fb00


	//   ....[109]....
        /*0420*/ 	.word	0x0000fb70


	//   ....[110]....
        /*0424*/ 	.word	0x0000fcf0


	//   ....[111]....
        /*0428*/ 	.word	0x0000fd50


	//   ....[112]....
        /*042c*/ 	.word	0x0000fdb0


	//   ....[113]....
        /*0430*/ 	.word	0x0000fe10


	//   ....[114]....
        /*0434*/ 	.word	0x0000fe60


	//   ....[115]....
        /*0438*/ 	.word	0x0000feb0


	//   ....[116]....
        /*043c*/ 	.word	0x0000ff20


	//----- nvinfo : EIATTR_EXIT_INSTR_OFFSETS
	.align		4
.L_524:
        /*0440*/ 	.byte	0x04, 0x1c
        /*0442*/ 	.short	(.L_526 - .L_525)


	//   ....[0]....
.L_525:
        /*0444*/ 	.word	0x000000a0


	//   ....[1]....
        /*0448*/ 	.word	0x0000e6a0


	//----- nvinfo : EIATTR_MAX_THREADS
	.align		4
.L_526:
        /*044c*/ 	.byte	0x04, 0x05
        /*044e*/ 	.short	(.L_528 - .L_527)
.L_527:
        /*0450*/ 	.word	0x00000100
        /*0454*/ 	.word	0x00000001
        /*0458*/ 	.word	0x00000001


	//----- nvinfo : EIATTR_CRS_STACK_SIZE
	.align		4
.L_528:
        /*045c*/ 	.byte	0x04, 0x1e
        /*045e*/ 	.short	(.L_530 - .L_529)
.L_529:
        /*0460*/ 	.word	0x00000000
.L_530:


//--------------------- .nv.info._ZN7cutlass13device_kernelIN5flash19enable_sm80_to_sm89INS1_16FlashAttnFwdSm80INS1_25CollectiveMainloopFwdSm80ILi8ELi2ELb0EN4cute5tupleIJNS5_1CILi128EEENS7_ILi64EEENS7_ILi192EEEEEELi192ENS_10bfloat16_tEfNS_4arch4Sm80ELb1ELb0ELb1ELb1ELb1ELb0ELb1ELb1EEENS1_21CollectiveEpilogueFwdINS6_IJS8_SA_S9_EEENS6_IJNS7_ILi1EEESI_SI_EEESC_SE_Li256ELb1ELb1ELb1ELb0EEENS1_36VarlenDynamicPersistentTileSchedulerILi128ELi64ELi256ELi256ELb1ELb1ELb0ELb1ELb1ELb1EEEEEEEEEvNT_6ParamsE --------------------------
	.section	.nv.info._ZN7cutlass13device_kernelIN5flash19enable_sm80_to_sm89INS1_16FlashAttnFwdSm80INS1_25CollectiveMainloopFwdSm80ILi8ELi2ELb0EN4cute5tupleIJNS5_1CILi128EEENS7_ILi64EEENS7_ILi192EEEEEELi192ENS_10bfloat16_tEfNS_4arch4Sm80ELb1ELb0ELb1ELb1ELb1ELb0ELb1ELb1EEENS1_21CollectiveEpilogueFwdINS6_IJS8_SA_S9_EEENS6_IJNS7_ILi1EEESI_SI_EEESC_SE_Li256ELb1ELb1ELb1ELb0EEENS1_36VarlenDynamicPersistentTileSchedulerILi128ELi64ELi256ELi256ELb1ELb1ELb0ELb1ELb1ELb1EEEEEEEEEvNT_6ParamsE,"",@"SHT_CUDA_INFO"
	.sectionflags	@""
	.align	4


	//----- nvinfo : EIATTR_CUDA_API_VERSION
	.align		4
        /*0000*/ 	.byte	0x04, 0x37
        /*0002*/ 	.short	(.L_532 - .L_531)
.L_531:
        /*0004*/ 	.word	0x00000082


	//----- nvinfo : EIATTR_SW2861232_WAR
	.align		4
.L_532:
        /*0008*/ 	.byte	0x01, 0x35
	.zero		2


	//----- nvinfo : EIATTR_PARAM_CBANK
	.align		4
        /*000c*/ 	.byte	0x04, 0x0a
        /*000e*/ 	.short	(.L_534 - .L_533)
	.align		4
.L_533:
        /*0010*/ 	.word	index@(.nv.constant0._ZN7cutlass13device_kernelIN5flash19enable_sm80_to_sm89INS1_16FlashAttnFwdSm80INS1_25CollectiveMainloopFwdSm80ILi8ELi2ELb0EN4cute5tupleIJNS5_1CILi128EEENS7_ILi64EEENS7_ILi192EEEEEELi192ENS_10bfloat16_tEfNS_4arch4Sm80ELb1ELb0ELb1ELb1ELb1ELb0ELb1ELb1EEENS1_21CollectiveEpilogueFwdINS6_IJS8_SA_S9_EEENS6_IJNS7_ILi1EEESI_SI_EEESC_SE_Li256ELb1ELb1ELb1ELb0EEENS1_36VarlenDynamicPersistentTileSchedulerILi128ELi64ELi256ELi256ELb1ELb1ELb0ELb1ELb1ELb1EEEEEEEEEvNT_6ParamsE)
        /*0014*/ 	.short	0x0160
        /*0016*/ 	.short	0x0438


	//----- nvinfo : EIATTR_CBANK_PARAM_SIZE
	.align		4
.L_534:
        /*0018*/ 	.byte	0x03, 0x19
        /*001a*/ 	.short	0x0438


	//----- nvinfo : EIATTR_KPARAM_INFO
	.align		4
        /*001c*/ 	.byte	0x04, 0x17
        /*001e*/ 	.short	(.L_536 - .L_535)
.L_535:
        /*0020*/ 	.word	0x00000000
        /*0024*/ 	.short	0x0000
        /*0026*/ 	.short	0x0000
        /*0028*/ 	.byte	0x00, 0xf0, 0xe1, 0x10


	//----- nvinfo : EIATTR_MAXREG_COUNT
	.align		4
.L_536:
        /*002c*/ 	.byte	0x03, 0x1b
        /*002e*/ 	.short	0x00ff


	//----- nvinfo : EIATTR_NUM_BARRIERS
	.align		4
        /*0030*/ 	.byte	0x02, 0x4c
        /*0032*/ 	.byte	0x06
	.zero		1


	//----- nvinfo : EIATTR_ANNOTATIONS
	.align		4
        /*0034*/ 	.byte	0x04, 0x55
        /*0036*/ 	.short	(.L_538 - .L_537)


	//   ....[0]....
.L_537:
        /* <DEDUP_REMOVED lines=9> */


	//----- nvinfo : EIATTR_MERCURY_ISA_VERSION
	.align		4
.L_538:
        /*00b0*/ 	.byte	0x03, 0x5f
        /*00b2*/ 	.short	0x0000


	//----- nvinfo : EIATTR_INT_WARP_WIDE_INSTR_OFFSETS
	.align		4
        /*00b4*/ 	.byte	0x04, 0x31
        /*00b6*/ 	.short	(.L_540 - .L_539)


	//   ....[0]....
.L_539:
        /*00b8*/ 	.word	0x0000dd60


	//   ....[1]....
        /*00bc*/ 	.word	0x0000dde0


	//----- nvinfo : EIATTR_COOP_GROUP_MASK_REGIDS
	.align		4
.L_540:
        /*00c0*/ 	.byte	0x04, 0x29
        /*00c2*/ 	.short	(.L_542 - .L_541)


	//   ....[0]....
.L_541:
        /*00c4*/ 	.word	0xffffffff


	//   ....[1]....
        /*00c8*/ 	.word	0xffffffff


	//   ....[2]....
        /*00cc*/ 	.word	0xffffffff


	//   ....[3]....
        /*00d0*/ 	.word	0xffffffff


	//   ....[4]....
        /*00d4*/ 	.word	0xffffffff


	//   ....[5]....
        /*00d8*/ 	.word	0xffffffff


	//   ....[6]....
        /*00dc*/ 	.word	0xffffffff


	//   ....[7]....
        /*00e0*/ 	.word	0xffffffff


	//   ....[8]....
        /*00e4*/ 	.word	0xffffffff


	//   ....[9]....
        /*00e8*/ 	.word	0xffffffff


	//   ....[10]....
        /*00ec*/ 	.word	0xffffffff


	//   ....[11]....
        /*00f0*/ 	.word	0xffffffff


	//   ....[12]....
        /*00f4*/ 	.word	0xffffffff


	//   ....[13]....
        /*00f8*/ 	.word	0xffffffff


	//   ....[14]....
        /*00fc*/ 	.word	0xffffffff


	//   ....[15]....
        /*0100*/ 	.word	0xffffffff


	//   ....[16]....
        /*0104*/ 	.word	0xffffffff


	//   ....[17]....
        /*0108*/ 	.word	0xffffffff


	//   ....[18]....
        /*010c*/ 	.word	0xffffffff


	//   ....[19]....
        /*0110*/ 	.word	0xffffffff


	//   ....[20]....
        /*0114*/ 	.word	0xffffffff


	//   ....[21]....
        /*0118*/ 	.word	0xffffffff


	//   ....[22]....
        /*011c*/ 	.word	0xffffffff


	//   ....[23]....
        /*0120*/ 	.word	0xffffffff


	//   ....[24]....
        /*0124*/ 	.word	0xffffffff


	//   ....[25]....
        /*0128*/ 	.word	0xffffffff


	//   ....[26]....
        /*012c*/ 	.word	0xffffffff


	//   ....[27]....
        /*0130*/ 	.word	0xffffffff


	//   ....[28]....
        /*0134*/ 	.word	0xffffffff


	//   ....[29]....
        /*0138*/ 	.word	0xffffffff


	//   ....[30]....
        /*013c*/ 	.word	0xffffffff


	//   ....[31]....
        /*0140*/ 	.word	0xffffffff


	//   ....[32]....
        /*0144*/ 	.word	0xffffffff


	//   ....[33]....
        /*0148*/ 	.word	0xffffffff


	//   ....[34]....
        /*014c*/ 	.word	0xffffffff


	//   ....[35]....
        /*0150*/ 	.word	0xffffffff


	//   ....[36]....
        /*0154*/ 	.word	0xffffffff


	//   ....[37]....
        /*0158*/ 	.word	0xffffffff


	//   ....[38]....
        /*015c*/ 	.word	0xffffffff


	//   ....[39]....
        /*0160*/ 	.word	0xffffffff


	//   ....[40]....
        /*0164*/ 	.word	0xffffffff


	//   ....[41]....
        /*0168*/ 	.word	0xffffffff


	//   ....[42]....
        /*016c*/ 	.word	0xffffffff


	//   ....[43]....
        /*0170*/ 	.word	0xffffffff


	//   ....[44]....
        /*0174*/ 	.word	0xffffffff


	//   ....[45]....
        /*0178*/ 	.word	0xffffffff


	//   ....[46]....
        /*017c*/ 	.word	0xffffffff


	//   ....[47]....
        /*0180*/ 	.word	0xffffffff


	//   ....[48]....
        /*0184*/ 	.word	0xffffffff


	//   ....[49]....
        /*0188*/ 	.word	0xffffffff


	//   ....[50]....
        /*018c*/ 	.word	0xffffffff


	//   ....[51]....
        /*0190*/ 	.word	0xffffffff


	//   ....[52]....
        /*0194*/ 	.word	0xffffffff


	//   ....[53]....
        /*0198*/ 	.word	0xffffffff


	//   ....[54]....
        /*019c*/ 	.word	0xffffffff


	//   ....[55]....
        /*01a0*/ 	.word	0xffffffff


	//   ....[56]....
        /*01a4*/ 	.word	0xffffffff


	//   ....[57]....
        /*01a8*/ 	.word	0xffffffff


	//   ....[58]....
        /*01ac*/ 	.word	0xffffffff


	//   ....[59]....
        /*01b0*/ 	.word	0xffffffff


	//   ....[60]....
        /*01b4*/ 	.word	0xffffffff


	//   ....[61]....
        /*01b8*/ 	.word	0xffffffff


	//   ....[62]....
        /*01bc*/ 	.word	0xffffffff


	//   ....[63]....
        /*01c0*/ 	.word	0xffffffff


	//   ....[64]....
        /*01c4*/ 	.word	0xffffffff


	//   ....[65]....
        /*01c8*/ 	.word	0xffffffff


	//   ....[66]....
        /*01cc*/ 	.word	0xffffffff


	//   ....[67]....
        /*01d0*/ 	.word	0xffffffff


	//   ....[68]....
        /*01d4*/ 	.word	0xffffffff


	//   ....[69]....
        /*01d8*/ 	.word	0xffffffff


	//   ....[70]....
        /*01dc*/ 	.word	0xffffffff


	//   ....[71]....
        /*01e0*/ 	.word	0xffffffff


	//   ....[72]....
        /*01e4*/ 	.word	0xffffffff


	//   ....[73]....
        /*01e8*/ 	.word	0xffffffff


	//   ....[74]....
        /*01ec*/ 	.word	0xffffffff


	//   ....[75]....
        /*01f0*/ 	.word	0xffffffff


	//   ....[76]....
        /*01f4*/ 	.word	0xffffffff


	//   ....[77]....
        /*01f8*/ 	.word	0xffffffff


	//   ....[78]....
        /*01fc*/ 	.word	0xffffffff


	//   ....[79]....
        /*0200*/ 	.word	0xffffffff


	//   ....[80]....
        /*0204*/ 	.word	0xffffffff


	//   ....[81]....
        /*0208*/ 	.word	0xffffffff


	//   ....[82]....
        /*020c*/ 	.word	0xffffffff


	//   ....[83]....
        /*0210*/ 	.word	0xffffffff


	//   ....[84]....
        /*0214*/ 	.word	0xffffffff


	//   ....[85]....
        /*0218*/ 	.word	0xffffffff


	//   ....[86]....
        /*021c*/ 	.word	0xffffffff


	//   ....[87]....
        /*0220*/ 	.word	0xffffffff


	//   ....[88]....
        /*0224*/ 	.word	0xffffffff


	//   ....[89]....
        /*0228*/ 	.word	0xffffffff


	//   ....[90]....
        /*022c*/ 	.word	0xffffffff


	//   ....[91]....
        /*0230*/ 	.word	0xffffffff


	//   ....[92]....
        /*0234*/ 	.word	0xffffffff


	//   ....[93]....
        /*0238*/ 	.word	0xffffffff


	//   ....[94]....
        /*023c*/ 	.word	0xffffffff


	//   ....[95]....
        /*0240*/ 	.word	0xffffffff


	//   ....[96]....
        /*0244*/ 	.word	0xffffffff


	//   ....[97]....
        /*0248*/ 	.word	0xffffffff


	//   ....[98]....
        /*024c*/ 	.word	0xffffffff


	//   ....[99]....
        /*0250*/ 	.word	0xffffffff


	//   ....[100]....
        /*0254*/ 	.word	0xffffffff


	//   ....[101]....
        /*0258*/ 	.word	0xffffffff


	//   ....[102]....
        /*025c*/ 	.word	0xffffffff


	//   ....[103]....
        /*0260*/ 	.word	0xffffffff


	//   ....[104]....
        /*0264*/ 	.word	0xffffffff


	//   ....[105]....
        /*0268*/ 	.word	0xffffffff


	//   ....[106]....
        /*026c*/ 	.word	0xffffffff


	//   ....[107]....
        /*0270*/ 	.word	0xffffffff


	//   ....[108]....
        /*0274*/ 	.word	0xffffffff


	//   ....[109]....
        /*0278*/ 	.word	0xffffffff


	//   ....[110]....
        /*027c*/ 	.word	0xffffffff


	//   ....[111]....
        /*0280*/ 	.word	0xffffffff


	//   ....[112]....
        /*0284*/ 	.word	0xffffffff


	//   ....[113]....
        /*0288*/ 	.word	0xffffffff


	//   ....[114]....
        /*028c*/ 	.word	0xffffffff


	//   ....[115]....
        /*0290*/ 	.word	0xffffffff


	//   ....[116]....
        /*0294*/ 	.word	0xffffffff


	//   ....[117]....
        /*0298*/ 	.word	0xffffffff


	//   ....[118]....
        /*029c*/ 	.word	0xffffffff


	//   ....[119]....
        /*02a0*/ 	.word	0xffffffff


	//   ....[120]....
        /*02a4*/ 	.word	0xffffffff


	//   ....[121]....
        /*02a8*/ 	.word	0xffffffff


	//   ....[122]....
        /*02ac*/ 	.word	0xffffffff


	//   ....[123]....
        /*02b0*/ 	.word	0xffffffff


	//   ....[124]....
        /*02b4*/ 	.word	0xffffffff


	//   ....[125]....
        /*02b8*/ 	.word	0xffffffff


	//   ....[126]....
        /*02bc*/ 	.word	0xffffffff


	//   ....[127]....
        /*02c0*/ 	.word	0xffffffff


	//   ....[128]....
        /*02c4*/ 	.word	0xffffffff


	//   ....[129]....
        /*02c8*/ 	.word	0xffffffff


	//   ....[130]....
        /*02cc*/ 	.word	0xffffffff


	//   ....[131]....
        /*02d0*/ 	.word	0xffffffff


	//   ....[132]....
        /*02d4*/ 	.word	0xffffffff


	//   ....[133]....
        /*02d8*/ 	.word	0xffffffff


	//   ....[134]....
        /*02dc*/ 	.word	0xffffffff


	//   ....[135]....
        /*02e0*/ 	.word	0xffffffff


	//   ....[136]....
        /*02e4*/ 	.word	0xffffffff


	//   ....[137]....
        /*02e8*/ 	.word	0xffffffff


	//   ....[138]....
        /*02ec*/ 	.word	0xffffffff


	//   ....[139]....
        /*02f0*/ 	.word	0xffffffff


	//   ....[140]....
        /*02f4*/ 	.word	0xffffffff


	//   ....[141]....
        /*02f8*/ 	.word	0xffffffff


	//   ....[142]....
        /*02fc*/ 	.word	0xffffffff


	//   ....[143]....
        /*0300*/ 	.word	0xffffffff


	//   ....[144]....
        /*0304*/ 	.word	0xffffffff


	//   ....[145]....
        /*0308*/ 	.word	0xffffffff


	//   ....[146]....
        /*030c*/ 	.word	0xffffffff


	//   ....[147]....
        /*0310*/ 	.word	0xffffffff


	//   ....[148]....
        /*0314*/ 	.word	0xffffffff


	//   ....[149]....
        /*0318*/ 	.word	0xffffffff


	//   ....[150]....
        /*031c*/ 	.word	0xffffffff


	//   ....[151]....
        /*0320*/ 	.word	0xffffffff


	//   ....[152]....
        /*0324*/ 	.word	0xffffffff


	//   ....[153]....
        /*0328*/ 	.word	0xffffffff


	//   ....[154]....
        /*032c*/ 	.word	0xffffffff


	//   ....[155]....
        /*0330*/ 	.word	0xffffffff


	//   ....[156]....
        /*0334*/ 	.word	0xffffffff


	//   ....[157]....
        /*0338*/ 	.word	0xffffffff


	//   ....[158]....
        /*033c*/ 	.word	0xffffffff


	//   ....[159]....
        /*0340*/ 	.word	0xffffffff


	//   ....[160]....
        /*0344*/ 	.word	0xffffffff


	//   ....[161]....
        /*0348*/ 	.word	0xffffffff


	//   ....[162]....
        /*034c*/ 	.word	0xffffffff


	//   ....[163]....
        /*0350*/ 	.word	0xffffffff


	//   ....[164]....
        /*0354*/ 	.word	0xffffffff


	//   ....[165]....
        /*0358*/ 	.word	0xffffffff


	//   ....[166]....
        /*035c*/ 	.word	0xffffffff


	//   ....[167]....
        /*0360*/ 	.word	0xffffffff


	//   ....[168]....
        /*0364*/ 	.word	0xffffffff


	//   ....[169]....
        /*0368*/ 	.word	0xffffffff


	//   ....[170]....
        /*036c*/ 	.word	0xffffffff


	//   ....[171]....
        /*0370*/ 	.word	0xffffffff


	//   ....[172]....
        /*0374*/ 	.word	0xffffffff


	//   ....[173]....
        /*0378*/ 	.word	0xffffffff


	//   ....[174]....
        /*037c*/ 	.word	0xffffffff


	//   ....[175]....
        /*0380*/ 	.word	0xffffffff


	//   ....[176]....
        /*0384*/ 	.word	0xffffffff


	//   ....[177]....
        /*0388*/ 	.word	0xffffffff


	//   ....[178]....
        /*038c*/ 	.word	0xffffffff


	//   ....[179]....
        /*0390*/ 	.word	0xffffffff


	//   ....[180]....
        /*0394*/ 	.word	0xffffffff


	//   ....[181]....
        /*0398*/ 	.word	0xffffffff


	//   ....[182]....
        /*039c*/ 	.word	0xffffffff


	//   ....[183]....
        /*03a0*/ 	.word	0xffffffff


	//   ....[184]....
        /*03a4*/ 	.word	0xffffffff


	//   ....[185]....
        /*03a8*/ 	.word	0xffffffff


	//   ....[186]....
        /*03ac*/ 	.word	0xffffffff


	//   ....[187]....
        /*03b0*/ 	.word	0xffffffff


	//   ....[188]....
        /*03b4*/ 	.word	0xffffffff


	//   ....[189]....
        /*03b8*/ 	.word	0xffffffff


	//   ....[190]....
        /*03bc*/ 	.word	0xffffffff


	//   ....[191]....
        /*03c0*/ 	.word	0xffffffff


	//   ....[192]....
        /*03c4*/ 	.word	0xffffffff


	//   ....[193]....
        /*03c8*/ 	.word	0xffffffff


	//   ....[194]....
        /*03cc*/ 	.word	0xffffffff


	//   ....[195]....
        /*03d0*/ 	.word	0xffffffff


	//   ....[196]....
        /*03d4*/ 	.word	0xffffffff


	//   ....[197]....
        /*03d8*/ 	.word	0xffffffff


	//   ....[198]....
        /*03dc*/ 	.word	0xffffffff


	//   ....[199]....
        /*03e0*/ 	.word	0xffffffff


	//   ....[200]....
        /*03e4*/ 	.word	0xffffffff


	//   ....[201]....
        /*03e8*/ 	.word	0xffffffff


	//   ....[202]....
        /*03ec*/ 	.word	0xffffffff


	//   ....[203]....
        /*03f0*/ 	.word	0xffffffff


	//   ....[204]....
        /*03f4*/ 	.word	0xffffffff


	//   ....[205]....
        /*03f8*/ 	.word	0xffffffff


	//   ....[206]....
        /*03fc*/ 	.word	0xffffffff


	//   ....[207]....
        /*0400*/ 	.word	0xffffffff


	//   ....[208]....
        /*0404*/ 	.word	0xffffffff


	//   ....[209]....
        /*0408*/ 	.word	0xffffffff


	//   ....[210]....
        /*040c*/ 	.word	0xffffffff


	//   ....[211]....
        /*0410*/ 	.word	0xffffffff


	//----- nvinfo : EIATTR_COOP_GROUP_INSTR_OFFSETS
	.align		4
.L_542:
        /*0414*/ 	.byte	0x04, 0x28
        /*0416*/ 	.short	(.L_544 - .L_543)


	//   ....[0]....
.L_543:
        /*0418*/ 	.word	0x00000050


	//   ....[1]....
        /*041c*/ 	.word	0x000001e0


	//   ....[2]....
        /*0420*/ 	.word	0x00000210


	//   ....[3]....
        /*0424*/ 	.word	0x00000240


	//   ....[4]....
        /*0428*/ 	.word	0x00000270


	//   ....[5]....
        /*042c*/ 	.word	0x000002a0


	//   ....[6]....
        /*0430*/ 	.word	0x000002d0


	//   ....[7]....
        /*0434*/ 	.word	0x00000430


	//   ....[8]....
        /*0438*/ 	.word	0x00000470


	//   ....[9]....
        /*043c*/ 	.word	0x000004a0


	//   ....[10]....
        /*0440*/ 	.word	0x000004d0


	//   ....[11]....
        /*0444*/ 	.word	0x00000500


	//   ....[12]....
        /*0448*/ 	.word	0x00000530


	//   ....[13]....
        /*044c*/ 	.word	0x000005c0


	//   ....[14]....
        /*0450*/ 	.word	0x00000600


	//   ....[15]....
        /*0454*/ 	.word	0x00000620


	//   ....[16]....
        /*0458*/ 	.word	0x00000680


	//   ....[17]....
        /*045c*/ 	.word	0x00002740


	//   ....[18]....
        /*0460*/ 	.word	0x00002760


	//   ....[19]....
        /*0464*/ 	.word	0x000028d0


	//   ....[20]....
        /*0468*/ 	.word	0x000028e0


	//   ....[21]....
        /*046c*/ 	.word	0x00002a40


	//   ....[22]....
        /*0470*/ 	.word	0x00002a60


	//   ....[23]....
        /*0474*/ 	.word	0x00002bc0


	//   ....[24]....
        /*0478*/ 	.word	0x00002bd0


	//   ....[25]....
        /*047c*/ 	.word	0x00003080


	//   ....[26]....
        /*0480*/ 	.word	0x000030a0


	//   ....[27]....
        /*0484*/ 	.word	0x000030c0


	//   ....[28]....
        /*0488*/ 	.word	0x000030d0


	//   ....[29]....
        /*048c*/ 	.word	0x000031c0


	//   ....[30]....
        /*0490*/ 	.word	0x000031e0


	//   ....[31]....
        /*0494*/ 	.word	0x00003210


	//   ....[32]....
        /*0498*/ 	.word	0x000032e0


	//   ....[33]....
        /*049c*/ 	.word	0x000036a0


	//   ....[34]....
        /*04a0*/ 	.word	0x000036c0


	//   ....[35]....
        /*04a4*/ 	.word	0x00003750


	//   ....[36]....
        /*04a8*/ 	.word	0x000037b0


	//   ....[37]....
        /*04ac*/ 	.word	0x00003c10


	//   ....[38]....
        /*04b0*/ 	.word	0x00003c30


	//   ....[39]....
        /*04b4*/ 	.word	0x00003d30


	//   ....[40]....
        /*04b8*/ 	.word	0x00003d50


	//   ....[41]....
        /*04bc*/ 	.word	0x00004ae0


	//   ....[42]....
        /*04c0*/ 	.word	0x00004b10


	//   ....[43]....
        /*04c4*/ 	.word	0x00005370


	//   ....[44]....
        /*04c8*/ 	.word	0x000053e0


	//   ....[45]....
        /*04cc*/ 	.word	0x00005400


	//   ....[46]....
        /*04d0*/ 	.word	0x00005420


	//   ....[47]....
        /*04d4*/ 	.word	0x00006700


	//   ....[48]....
        /*04d8*/ 	.word	0x00006720


	//   ....[49]....
        /*04dc*/ 	.word	0x00006820


	//   ....[50]....
        /*04e0*/ 	.word	0x00006840


	//   ....[51]....
        /*04e4*/ 	.word	0x00006d80


	//   ....[52]....
        /*04e8*/ 	.word	0x00006da0


	//   ....[53]....
        /*04ec*/ 	.word	0x00006ea0


	//   ....[54]....
        /*04f0*/ 	.word	0x00006ee0


	//   ....[55]....
        /*04f4*/ 	.word	0x00007d80


	//   ....[56]....
        /*04f8*/ 	.word	0x00007d90


	//   ....[57]....
        /*04fc*/ 	.word	0x00008380


	//   ....[58]....
        /*0500*/ 	.word	0x00008450


	//   ....[59]....
        /*0504*/ 	.word	0x00008500


	//   ....[60]....
        /*0508*/ 	.word	0x00008550


	//   ....[61]....
        /*050c*/ 	.word	0x00009ef0


	//   ....[62]....
        /*0510*/ 	.word	0x00009f10


	//   ....[63]....
        /*0514*/ 	.word	0x0000a000


	//   ....[64]....
        /*0518*/ 	.word	0x0000a020


	//   ....[65]....
        /*051c*/ 	.word	0x0000a550


	//   ....[66]....
        /*0520*/ 	.word	0x0000a570


	//   ....[67]....
        /*0524*/ 	.word	0x0000a670


	//   ....[68]....
        /*0528*/ 	.word	0x0000a6b0


	//   ....[69]....
        /*052c*/ 	.word	0x0000b7e0


	//   ....[70]....
        /*0530*/ 	.word	0x0000b810


	//   ....[71]....
        /*0534*/ 	.word	0x0000bae0


	//   ....[72]....
        /*0538*/ 	.word	0x0000bc10


	//   ....[73]....
        /*053c*/ 	.word	0x0000d1d0


	//   ....[74]....
        /*0540*/ 	.word	0x0000d1f0


	//   ....[75]....
        /*0544*/ 	.word	0x0000d290


	//   ....[76]....
        /*0548*/ 	.word	0x0000d2f0


	//   ....[77]....
        /*054c*/ 	.word	0x0000d540


	//   ....[78]....
        /*0550*/ 	.word	0x0000d570


	//   ....[79]....
        /*0554*/ 	.word	0x0000d580


	//   ....[80]....
        /*0558*/ 	.word	0x0000d5b0


	//   ....[81]....
        /*055c*/ 	.word	0x0000e990


	//   ....[82]....
        /*0560*/ 	.word	0x0000e9a0


	//   ....[83]....
        /*0564*/ 	.word	0x0000e9b0


	//   ....[84]....
        /*0568*/ 	.word	0x0000e9c0


	//   ....[85]....
        /*056c*/ 	.word	0x0000ed20


	//   ....[86]....
        /*0570*/ 	.word	0x0000ed40


	//   ....[87]....
        /*0574*/ 	.word	0x0000eea0


	//   ....[88]....
        /*0578*/ 	.word	0x0000eeb0


	//   ....[89]....
        /*057c*/ 	.word	0x0000f010


	//   ....[90]....
        /*0580*/ 	.word	0x0000f030


	//   ....[91]....
        /*0584*/ 	.word	0x0000f190


	//   ....[92]....
        /*0588*/ 	.word	0x0000f1a0


	//   ....[93]....
        /*058c*/ 	.word	0x0000f4e0


	//   ....[94]....
        /*0590*/ 	.word	0x0000f500


	//   ....[95]....
        /*0594*/ 	.word	0x0000fe70


	//   ....[96]....
        /*0598*/ 	.word	0x0000fe80


	//   ....[97]....
        /*059c*/ 	.word	0x00010ea0


	//   ....[98]....
        /*05a0*/ 	.word	0x00010ec0


	//   ....[99]....
        /*05a4*/ 	.word	0x00011030


	//   ....[100]....
        /*05a8*/ 	.word	0x00011040


	//   ....[101]....
        /*05ac*/ 	.word	0x000111a0


	//   ....[102]....
        /*05b0*/ 	.word	0x000111c0


	//   ....[103]....
        /*05b4*/ 	.word	0x00011320


	//   ....[104]....
        /*05b8*/ 	.word	0x00011330


	//   ....[105]....
        /*05bc*/ 	.word	0x00011520


	//   ....[106]....
        /*05c0*/ 	.word	0x00011540


	//   ....[107]....
        /*05c4*/ 	.word	0x00011660


	//   ....[108]....
        /*05c8*/ 	.word	0x000116a0


	//   ....[109]....
        /*05cc*/ 	.word	0x000116d0


	//   ....[110]....
        /*05d0*/ 	.word	0x00011700


	//   ....[111]....
        /*05d4*/ 	.word	0x00011730


	//   ....[112]....
        /*05d8*/ 	.word	0x00011760


	//   ....[113]....
        /*05dc*/ 	.word	0x000118b0


	//   ....[114]....
        /*05e0*/ 	.word	0x000118f0


	//   ....[115]....
        /*05e4*/ 	.word	0x00011920


	//   ....[116]....
        /*05e8*/ 	.word	0x00011950


	//   ....[117]....
        /*05ec*/ 	.word	0x00011980


	//   ....[118]....
        /*05f0*/ 	.word	0x000119b0


	//   ....[119]....
        /*05f4*/ 	.word	0x00011a40


	//   ....[120]....
        /*05f8*/ 	.word	0x00011a80


	//   ....[121]....
        /*05fc*/ 	.word	0x00011a90


	//   ....[122]....
        /*0600*/ 	.word	0x00011af0


	//   ....[123]....
        /*0604*/ 	.word	0x000124b0


	//   ....[124]....
        /*0608*/ 	.word	0x00012510


	//   ....[125]....
        /*060c*/ 	.word	0x00012560


	//   ....[126]....
        /*0610*/ 	.word	0x000125b0


	//   ....[127]....
        /*0614*/ 	.word	0x00012600


	//   ....[128]....
        /*0618*/ 	.word	0x00012670


	//   ....[129]....
        /*061c*/ 	.word	0x000126c0


	//   ....[130]....
        /*0620*/ 	.word	0x00012730


	//   ....[131]....
        /*0624*/ 	.word	0x000127a0


	//   ....[132]....
        /*0628*/ 	.word	0x00012800


	//   ....[133]....
        /*062c*/ 	.word	0x00012870


	//   ....[134]....
        /*0630*/ 	.word	0x000128e0


	//   ....[135]....
        /*0634*/ 	.word	0x00012950


	//   ....[136]....
        /*0638*/ 	.word	0x000129b0


	//   ....[137]....
        /*063c*/ 	.word	0x00012a20


	//   ....[138]....
        /*0640*/ 	.word	0x00012a90


	//   ....[139]....
        /*0644*/ 	.word	0x00012b00


	//   ....[140]....
        /*0648*/ 	.word	0x00012b60


	//   ....[141]....
        /*064c*/ 	.word	0x00012bd0


	//   ....[142]....
        /*0650*/ 	.word	0x00012c40


	//   ....[143]....
        /*0654*/ 	.word	0x00012db0


	//   ....[144]....
        /*0658*/ 	.word	0x00012e10


	//   ....[145]....
        /*065c*/ 	.word	0x00012e80


	//   ....[146]....
        /*0660*/ 	.word	0x00012ef0


	//   ....[147]....
        /*0664*/ 	.word	0x00013060


	//   ....[148]....
        /*0668*/ 	.word	0x000130c0


	//   ....[149]....
        /*066c*/ 	.word	0x00013130


	//   ....[150]....
        /*0670*/ 	.word	0x000131a0


	//   ....[151]....
        /*0674*/ 	.word	0x00013310


	//   ....[152]....
        /*0678*/ 	.word	0x00013370


	//   ....[153]....
        /*067c*/ 	.word	0x000133e0


	//   ....[154]....
        /*0680*/ 	.word	0x00013450


	//   ....[155]....
        /*0684*/ 	.word	0x000135d0


	//   ....[156]....
        /*0688*/ 	.word	0x00013630


	//   ....[157]....
        /*068c*/ 	.word	0x000136a0


	//   ....[158]....
        /*0690*/ 	.word	0x00013710


	//   ....[159]....
        /*0694*/ 	.word	0x00013890


	//   ....[160]....
        /*0698*/ 	.word	0x000138f0


	//   ....[161]....
        /*069c*/ 	.word	0x00013960


	//   ....[162]....
        /*06a0*/ 	.word	0x000139d0


	//   ....[163]....
        /*06a4*/ 	.word	0x00013b50


	//   ....[164]....
        /*06a8*/ 	.word	0x00013bb0


	//   ....[165]....
        /*06ac*/ 	.word	0x00013c00


	//   ....[166]....
        /*06b0*/ 	.word	0x00013c70


	//   ....[167]....
        /*06b4*/ 	.word	0x00013ce0


	//   ....[168]....
        /*06b8*/ 	.word	0x00013e60


	//   ....[169]....
        /*06bc*/ 	.word	0x00013ec0


	//   ....[170]....
        /*06c0*/ 	.word	0x00013f20


	//   ....[171]....
        /*06c4*/ 	.word	0x00013f80


	//   ....[172]....
        /*06c8*/ 	.word	0x00013fd0


	//   ....[173]....
        /*06cc*/ 	.word	0x00014010


	//   ....[174]....
        /*06d0*/ 	.word	0x00014080


	//   ....[175]....
        /*06d4*/ 	.word	0x000140f0


	//   ....[176]....
        /*06d8*/ 	.word	0x00014160


	//   ....[177]....
        /*06dc*/ 	.word	0x000141c0


	//   ....[178]....
        /*06e0*/ 	.word	0x00014230


	//   ....[179]....
        /*06e4*/ 	.word	0x000142a0


	//   ....[180]....
        /*06e8*/ 	.word	0x00014310


	//   ....[181]....
        /*06ec*/ 	.word	0x00014370


	//   ....[182]....
        /*06f0*/ 	.word	0x000143e0


	//   ....[183]....
        /*06f4*/ 	.word	0x00014450


	//   ....[184]....
        /*06f8*/ 	.word	0x000144c0


	//   ....[185]....
        /*06fc*/ 	.word	0x00014520


	//   ....[186]....
        /*0700*/ 	.word	0x00014590


	//   ....[187]....
        /*0704*/ 	.word	0x00014600


	//   ....[188]....
        /*0708*/ 	.word	0x00014670


	//   ....[189]....
        /*070c*/ 	.word	0x000146d0


	//   ....[190]....
        /*0710*/ 	.word	0x00014740


	//   ....[191]....
        /*0714*/ 	.word	0x000147b0


	//   ....[192]....
        /*0718*/ 	.word	0x00014820


	//   ....[193]....
        /*071c*/ 	.word	0x00014880


	//   ....[194]....
        /*0720*/ 	.word	0x000148f0


	//   ....[195]....
        /*0724*/ 	.word	0x00014960


	//   ....[196]....
        /*0728*/ 	.word	0x000149b0


	//   ....[197]....
        /*072c*/ 	.word	0x000149f0


	//   ....[198]....
        /*0730*/ 	.word	0x00014a40


	//   ....[199]....
        /*0734*/ 	.word	0x00014a90


	//   ....[200]....
        /*0738*/ 	.word	0x00014ae0


	//   ....[201]....
        /*073c*/ 	.word	0x00014b50


	//   ....[202]....
        /*0740*/ 	.word	0x00014ba0


	//   ....[203]....
        /*0744*/ 	.word	0x00014bf0


	//   ....[204]....
        /*0748*/ 	.word	0x00014c40


	//   ....[205]....
        /*074c*/ 	.word	0x00014c90


	//   ....[206]....
        /*0750*/ 	.word	0x00014ce0


	//   ....[207]....
        /*0754*/ 	.word	0x00014d50


	//   ....[208]....
        /*0758*/ 	.word	0x00014da0


	//   ....[209]....
        /*075c*/ 	.word	0x00014e10


	//   ....[210]....
        /*0760*/ 	.word	0x00014e70


	//   ....[211]....
        /*0764*/ 	.word	0x00014ee0


	//----- nvinfo : EIATTR_EXIT_INSTR_OFFSETS
	.align		4
.L_544:
        /*0768*/ 	.byte	0x04, 0x1c
        /*076a*/ 	.short	(.L_546 - .L_545)


	//   ....[0]....
.L_545:
        /*076c*/ 	.word	0x00000fe0


	//   ....[1]....
        /*0770*/ 	.word	0x00012470


	//----- nvinfo : EIATTR_MAX_THREADS
	.align		4
.L_546:
        /*0774*/ 	.byte	0x04, 0x05
        /*0776*/ 	.short	(.L_548 - .L_547)
.L_547:
        /*0778*/ 	.word	0x00000100
        /*077c*/ 	.word	0x00000001
        /*0780*/ 	.word	0x00000001


	//----- nvinfo : EIATTR_CRS_STACK_SIZE
	.align		4
.L_548:
        /*0784*/ 	.byte	0x04, 0x1e
        /*0786*/ 	.short	(.L_550 - .L_549)
.L_549:
        /*0788*/ 	.word	0x00000000
.L_550:


//--------------------- .nv.info._ZN7cutlass13device_kernelIN5flash19enable_sm80_to_sm89INS1_16FlashAttnFwdSm80INS1_25CollectiveMainloopFwdSm80ILi8ELi2ELb0EN4cute5tupleIJNS5_1CILi128EEENS7_ILi64EEENS7_ILi192EEEEEELi192ENS_10bfloat16_tEfNS_4arch4Sm80ELb1ELb0ELb1ELb1ELb1ELb1ELb1ELb1EEENS1_21CollectiveEpilogueFwdINS6_IJS8_SA_S9_EEENS6_IJNS7_ILi1EEESI_SI_EEESC_SE_Li256ELb1ELb1ELb1ELb0EEENS1_36VarlenDynamicPersistentTileSchedulerILi128ELi64ELi256ELi256ELb1ELb1ELb0ELb1ELb1ELb1EEEEEEEEEvNT_6ParamsE --------------------------
	.section	.nv.info._ZN7cutlass13device_kernelIN5flash19enable_sm80_to_sm89INS1_16FlashAttnFwdSm80INS1_25CollectiveMainloopFwdSm80ILi8ELi2ELb0EN4cute5tupleIJNS5_1CILi128EEENS7_ILi64EEENS7_ILi192EEEEEELi192ENS_10bfloat16_tEfNS_4arch4Sm80ELb1ELb0ELb1ELb1ELb1ELb1ELb1ELb1EEENS1_21CollectiveEpilogueFwdINS6_IJS8_SA_S9_EEENS6_IJNS7_ILi1EEESI_SI_EEESC_SE_Li256ELb1ELb1ELb1ELb0EEENS1_36VarlenDynamicPersistentTileSchedulerILi128ELi64ELi256ELi256ELb1ELb1ELb0ELb1ELb1ELb1EEEEEEEEEvNT_6ParamsE,"",@"SHT_CUDA_INFO"
	.sectionflags	@""
	.align	4


	//----- nvinfo : EIATTR_CUDA_API_VERSION
	.align		4
        /*0000*/ 	.byte	0x04, 0x37
        /*0002*/ 	.short	(.L_552 - .L_551)
.L_551:
        /*0004*/ 	.word	0x00000082


	//----- nvinfo : EIATTR_SW2861232_WAR
	.align		4
.L_552:
        /*0008*/ 	.byte	0x01, 0x35
	.zero		2


	//----- nvinfo : EIATTR_PARAM_CBANK
	.align		4
        /*000c*/ 	.byte	0x04, 0x0a
        /*000e*/ 	.short	(.L_554 - .L_553)
	.align		4
.L_553:
        /*0010*/ 	.word	index@(.nv.constant0._ZN7cutlass13device_kernelIN5flash19enable_sm80_to_sm89INS1_16FlashAttnFwdSm80INS1_25CollectiveMainloopFwdSm80ILi8ELi2ELb0EN4cute5tupleIJNS5_1CILi128EEENS7_ILi64EEENS7_ILi192EEEEEELi192ENS_10bfloat16_tEfNS_4arch4Sm80ELb1ELb0ELb1ELb1ELb1ELb1ELb1ELb1EEENS1_21CollectiveEpilogueFwdINS6_IJS8_SA_S9_EEENS6_IJNS7_ILi1EEESI_SI_EEESC_SE_Li256ELb1ELb1ELb1ELb0EEENS1_36VarlenDynamicPersistentTileSchedulerILi128ELi64ELi256ELi256ELb1ELb1ELb0ELb1ELb1ELb1EEEEEEEEEvNT_6ParamsE)
        /*0014*/ 	.short	0x0160
        /*0016*/ 	.short	0x0438


	//----- nvinfo : EIATTR_CBANK_PARAM_SIZE
	.align		4
.L_554:
        /*0018*/ 	.byte	0x03, 0x19
        /*001a*/ 	.short	0x0438


	//----- nvinfo : EIATTR_KPARAM_INFO
	.align		4
        /*001c*/ 	.byte	0x04, 0x17
        /*001e*/ 	.short	(.L_556 - .L_555)
.L_555:
        /*0020*/ 	.word	0x00000000
        /*0024*/ 	.short	0x0000
        /*0026*/ 	.short	0x0000
        /*0028*/ 	.byte	0x00, 0xf0, 0xe1, 0x10


	//----- nvinfo : EIATTR_MAXREG_COUNT
	.align		4
.L_556:
        /*002c*/ 	.byte	0x03, 0x1b
        /*002e*/ 	.short	0x00ff


	//----- nvinfo : EIATTR_NUM_BARRIERS
	.align		4
        /*0030*/ 	.byte	0x02, 0x4c
        /*0032*/ 	.byte	0x06
	.zero		1


	//----- nvinfo : EIATTR_ANNOTATIONS
	.align		4
        /*0034*/ 	.byte	0x04, 0x55
        /*0036*/ 	.short	(.L_558 - .L_557)


	//   ....[0]....
.L_557:
        /* <DEDUP_REMOVED lines=64> */


	//----- nvinfo : EIATTR_MERCURY_ISA_VERSION
	.align		4
.L_558:
        /*0420*/ 	.byte	0x03, 0x5f
        /*0422*/ 	.short	0x0000


	//----- nvinfo : EIATTR_INT_WARP_WIDE_INSTR_OFFSETS
	.align		4
        /*0424*/ 	.byte	0x04, 0x31
        /*0426*/ 	.short	(.L_560 - .L_559)


	//   ....[0]....
.L_559:
        /*0428*/ 	.word	0x0001af10


	//   ....[1]....
        /*042c*/ 	.word	0x0001af90


	//----- nvinfo : EIATTR_COOP_GROUP_MASK_REGIDS
	.align		4
.L_560:
        /*0430*/ 	.byte	0x04, 0x29
        /*0432*/ 	.short	(.L_562 - .L_561)


	//   ....[0]....
.L_561:
        /*0434*/ 	.word	0xffffffff


	//   ....[1]....
        /*0438*/ 	.word	0xffffffff


	//   ....[2]....
        /*043c*/ 	.word	0xffffffff


	//   ....[3]....
        /*0440*/ 	.word	0xffffffff


	//   ....[4]....
        /*0444*/ 	.word	0xffffffff


	//   ....[5]....
        /*0448*/ 	.word	0xffffffff


	//   ....[6]....
        /*044c*/ 	.word	0xffffffff


	//   ....[7]....
        /*0450*/ 	.word	0xffffffff


	//   ....[8]....
        /*0454*/ 	.word	0xffffffff


	//   ....[9]....
        /*0458*/ 	.word	0xffffffff


	//   ....[10]....
        /*045c*/ 	.word	0xffffffff


	//   ....[11]....
        /*0460*/ 	.word	0xffffffff


	//   ....[12]....
        /*0464*/ 	.word	0xffffffff


	//   ....[13]....
        /*0468*/ 	.word	0xffffffff


	//   ....[14]....
        /*046c*/ 	.word	0xffffffff


	//   ....[15]....
        /*0470*/ 	.word	0xffffffff


	//   ....[16]....
        /*0474*/ 	.word	0xffffffff


	//   ....[17]....
        /*0478*/ 	.word	0xffffffff


	//   ....[18]....
        /*047c*/ 	.word	0xffffffff


	//   ....[19]....
        /*0480*/ 	.word	0xffffffff


	//   ....[20]....
        /*0484*/ 	.word	0xffffffff


	//   ....[21]....
        /*0488*/ 	.word	0xffffffff


	//   ....[22]....
        /*048c*/ 	.word	0xffffffff


	//   ....[23]....
        /*0490*/ 	.word	0xffffffff


	//   ....[24]....
        /*0494*/ 	.word	0xffffffff


	//   ....[25]....
        /*0498*/ 	.word	0xffffffff


	//   ....[26]....
        /*049c*/ 	.word	0xffffffff


	//   ....[27]....
        /*04a0*/ 	.word	0xffffffff


	//   ....[28]....
        /*04a4*/ 	.word	0xffffffff


	//   ....[29]....
        /*04a8*/ 	.word	0xffffffff


	//   ....[30]....
        /*04ac*/ 	.word	0xffffffff


	//   ....[31]....
        /*04b0*/ 	.word	0xffffffff


	//   ....[32]....
        /*04b4*/ 	.word	0xffffffff


	//   ....[33]....
        /*04b8*/ 	.word	0xffffffff


	//   ....[34]....
        /*04bc*/ 	.word	0xffffffff


	//   ....[35]....
        /*04c0*/ 	.word	0xffffffff


	//   ....[36]....
        /*04c4*/ 	.word	0xffffffff


	//   ....[37]....
        /*04c8*/ 	.word	0xffffffff


	//   ....[38]....
        /*04cc*/ 	.word	0xffffffff


	//   ....[39]....
        /*04d0*/ 	.word	0xffffffff


	//   ....[40]....
        /*04d4*/ 	.word	0xffffffff


	//   ....[41]....
        /*04d8*/ 	.word	0xffffffff


	//   ....[42]....
        /*04dc*/ 	.word	0xffffffff


	//   ....[43]....
        /*04e0*/ 	.word	0xffffffff


	//   ....[44]....
        /*04e4*/ 	.word	0xffffffff


	//   ....[45]....
        /*04e8*/ 	.word	0xffffffff


	//   ....[46]....
        /*04ec*/ 	.word	0xffffffff


	//   ....[47]....
        /*04f0*/ 	.word	0xffffffff


	//   ....[48]....
        /*04f4*/ 	.word	0xffffffff


	//   ....[49]....
        /*04f8*/ 	.word	0xffffffff


	//   ....[50]....
        /*04fc*/ 	.word	0xffffffff


	//   ....[51]....
        /*0500*/ 	.word	0xffffffff


	//   ....[52]....
        /*0504*/ 	.word	0xffffffff


	//   ....[53]....
        /*0508*/ 	.word	0xffffffff


	//   ....[54]....
        /*050c*/ 	.word	0xffffffff


	//   ....[55]....
        /*0510*/ 	.word	0xffffffff


	//   ....[56]....
        /*0514*/ 	.word	0xffffffff


	//   ....[57]....
        /*0518*/ 	.word	0xffffffff


	//   ....[58]....
        /*051c*/ 	.word	0xffffffff


	//   ....[59]....
        /*0520*/ 	.word	0xffffffff


	//   ....[60]....
        /*0524*/ 	.word	0xffffffff


	//   ....[61]....
        /*0528*/ 	.word	0xffffffff


	//   ....[62]....
        /*052c*/ 	.word	0xffffffff


	//   ....[63]....
        /*0530*/ 	.word	0xffffffff


	//   ....[64]....
        /*0534*/ 	.word	0xffffffff


	//   ....[65]....
        /*0538*/ 	.word	0xffffffff


	//   ....[66]....
        /*053c*/ 	.word	0xffffffff


	//   ....[67]....
        /*0540*/ 	.word	0xffffffff


	//   ....[68]....
        /*0544*/ 	.word	0xffffffff


	//   ....[69]....
        /*0548*/ 	.word	0xffffffff


	//   ....[70]....
        /*054c*/ 	.word	0xffffffff


	//   ....[71]....
        /*0550*/ 	.word	0xffffffff


	//   ....[72]....
        /*0554*/ 	.word	0xffffffff


	//   ....[73]....
        /*0558*/ 	.word	0xffffffff


	//   ....[74]....
        /*055c*/ 	.word	0xffffffff


	//   ....[75]....
        /*0560*/ 	.word	0xffffffff


	//   ....[76]....
        /*0564*/ 	.word	0xffffffff


	//   ....[77]....
        /*0568*/ 	.word	0xffffffff


	//   ....[78]....
        /*056c*/ 	.word	0xffffffff


	//   ....[79]....
        /*0570*/ 	.word	0xffffffff


	//   ....[80]....
        /*0574*/ 	.word	0xffffffff


	//   ....[81]....
        /*0578*/ 	.word	0xffffffff


	//   ....[82]....
        /*057c*/ 	.word	0xffffffff


	//   ....[83]....
        /*0580*/ 	.word	0xffffffff


	//   ....[84]....
        /*0584*/ 	.word	0xffffffff


	//   ....[85]....
        /*0588*/ 	.word	0xffffffff


	//   ....[86]....
        /*058c*/ 	.word	0xffffffff


	//   ....[87]....
        /*0590*/ 	.word	0xffffffff


	//   ....[88]....
        /*0594*/ 	.word	0xffffffff


	//   ....[89]....
        /*0598*/ 	.word	0xffffffff


	//   ....[90]....
        /*059c*/ 	.word	0xffffffff


	//   ....[91]....
        /*05a0*/ 	.word	0xffffffff


	//   ....[92]....
        /*05a4*/ 	.word	0xffffffff


	//   ....[93]....
        /*05a8*/ 	.word	0xffffffff


	//   ....[94]....
        /*05ac*/ 	.word	0xffffffff


	//   ....[95]....
        /*05b0*/ 	.word	0xffffffff


	//   ....[96]....
        /*05b4*/ 	.word	0xffffffff


	//   ....[97]....
        /*05b8*/ 	.word	0xffffffff


	//   ....[98]....
        /*05bc*/ 	.word	0xffffffff


	//   ....[99]....
        /*05c0*/ 	.word	0xffffffff


	//   ....[100]....
        /*05c4*/ 	.word	0xffffffff


	//   ....[101]....
        /*05c8*/ 	.word	0xffffffff


	//   ....[102]....
        /*05cc*/ 	.word	0xffffffff


	//   ....[103]....
        /*05d0*/ 	.word	0xffffffff


	//   ....[104]....
        /*05d4*/ 	.word	0xffffffff


	//   ....[105]....
        /*05d8*/ 	.word	0xffffffff


	//   ....[106]....
        /*05dc*/ 	.word	0xffffffff


	//   ....[107]....
        /*05e0*/ 	.word	0xffffffff


	//   ....[108]....
        /*05e4*/ 	.word	0xffffffff


	//   ....[109]....
        /*05e8*/ 	.word	0xffffffff


	//   ....[110]....
        /*05ec*/ 	.word	0xffffffff


	//   ....[111]....
        /*05f0*/ 	.word	0xffffffff


	//   ....[112]....
        /*05f4*/ 	.word	0xffffffff


	//   ....[113]....
        /*05f8*/ 	.word	0xffffffff


	//   ....[114]....
        /*05fc*/ 	.word	0xffffffff


	//   ....[115]....
        /*0600*/ 	.word	0xffffffff


	//   ....[116]....
        /*0604*/ 	.word	0xffffffff


	//   ....[117]....
        /*0608*/ 	.word	0xffffffff


	//   ....[118]....
        /*060c*/ 	.word	0xffffffff


	//   ....[119]....
        /*0610*/ 	.word	0xffffffff


	//   ....[120]....
        /*0614*/ 	.word	0xffffffff


	//   ....[121]....
        /*0618*/ 	.word	0xffffffff


	//   ....[122]....
        /*061c*/ 	.word	0xffffffff


	//   ....[123]....
        /*0620*/ 	.word	0xffffffff


	//   ....[124]....
        /*0624*/ 	.word	0xffffffff


	//   ....[125]....
        /*0628*/ 	.word	0xffffffff


	//   ....[126]....
        /*062c*/ 	.word	0xffffffff


	//   ....[127]....
        /*0630*/ 	.word	0xffffffff


	//   ....[128]....
        /*0634*/ 	.word	0xffffffff


	//   ....[129]....
        /*0638*/ 	.word	0xffffffff


	//   ....[130]....
        /*063c*/ 	.word	0xffffffff


	//   ....[131]....
        /*0640*/ 	.word	0xffffffff


	//   ....[132]....
        /*0644*/ 	.word	0xffffffff


	//   ....[133]....
        /*0648*/ 	.word	0xffffffff


	//   ....[134]....
        /*064c*/ 	.word	0xffffffff


	//   ....[135]....
        /*0650*/ 	.word	0xffffffff


	//   ....[136]....
        /*0654*/ 	.word	0xffffffff


	//   ....[137]....
        /*0658*/ 	.word	0xffffffff


	//   ....[138]....
        /*065c*/ 	.word	0xffffffff


	//   ....[139]....
        /*0660*/ 	.word	0xffffffff


	//   ....[140]....
        /*0664*/ 	.word	0xffffffff


	//   ....[141]....
        /*0668*/ 	.word	0xffffffff


	//   ....[142]....
        /*066c*/ 	.word	0xffffffff


	//   ....[143]....
        /*0670*/ 	.word	0xffffffff


	//   ....[144]....
        /*0674*/ 	.word	0xffffffff


	//   ....[145]....
        /*0678*/ 	.word	0xffffffff


	//   ....[146]....
        /*067c*/ 	.word	0xffffffff


	//   ....[147]....
        /*0680*/ 	.word	0xffffffff


	//   ....[148]....
        /*0684*/ 	.word	0xffffffff


	//   ....[149]....
        /*0688*/ 	.word	0xffffffff


	//   ....[150]....
        /*068c*/ 	.word	0xffffffff


	//   ....[151]....
        /*0690*/ 	.word	0xffffffff


	//   ....[152]....
        /*0694*/ 	.word	0xffffffff


	//   ....[153]....
        /*0698*/ 	.word	0xffffffff


	//   ....[154]....
        /*069c*/ 	.word	0xffffffff


	//   ....[155]....
        /*06a0*/ 	.word	0xffffffff


	//   ....[156]....
        /*06a4*/ 	.word	0xffffffff


	//   ....[157]....
        /*06a8*/ 	.word	0xffffffff


	//   ....[158]....
        /*06ac*/ 	.word	0xffffffff


	//   ....[159]....
        /*06b0*/ 	.word	0xffffffff


	//   ....[160]....
        /*06b4*/ 	.word	0xffffffff


	//   ....[161]....
        /*06b8*/ 	.word	0xffffffff


	//   ....[162]....
        /*06bc*/ 	.word	0xffffffff


	//   ....[163]....
        /*06c0*/ 	.word	0xffffffff


	//   ....[164]....
        /*06c4*/ 	.word	0xffffffff


	//   ....[165]....
        /*06c8*/ 	.word	0xffffffff


	//   ....[166]....
        /*06cc*/ 	.word	0xffffffff


	//   ....[167]....
        /*06d0*/ 	.word	0xffffffff


	//   ....[168]....
        /*06d4*/ 	.word	0xffffffff


	//   ....[169]....
        /*06d8*/ 	.word	0xffffffff


	//   ....[170]....
        /*06dc*/ 	.word	0xffffffff


	//   ....[171]....
        /*06e0*/ 	.word	0xffffffff


	//   ....[172]....
        /*06e4*/ 	.word	0xffffffff


	//   ....[173]....
        /*06e8*/ 	.word	0xffffffff


	//   ....[174]....
        /*06ec*/ 	.word	0xffffffff


	//   ....[175]....
        /*06f0*/ 	.word	0xffffffff


	//   ....[176]....
        /*06f4*/ 	.word	0xffffffff


	//   ....[177]....
        /*06f8*/ 	.word	0xffffffff


	//   ....[178]....
        /*06fc*/ 	.word	0xffffffff


	//   ....[179]....
        /*0700*/ 	.word	0xffffffff


	//   ....[180]....
        /*0704*/ 	.word	0xffffffff


	//   ....[181]....
        /*0708*/ 	.word	0xffffffff


	//   ....[182]....
        /*070c*/ 	.word	0xffffffff


	//   ....[183]....
        /*0710*/ 	.word	0xffffffff


	//   ....[184]....
        /*0714*/ 	.word	0xffffffff


	//   ....[185]....
        /*0718*/ 	.word	0xffffffff


	//   ....[186]....
        /*071c*/ 	.word	0xffffffff


	//   ....[187]....
        /*0720*/ 	.word	0xffffffff


	//   ....[188]....
        /*0724*/ 	.word	0xffffffff


	//   ....[189]....
        /*0728*/ 	.word	0xffffffff


	//   ....[190]....
        /*072c*/ 	.word	0xffffffff


	//   ....[191]....
        /*0730*/ 	.word	0xffffffff


	//   ....[192]....
        /*0734*/ 	.word	0xffffffff


	//   ....[193]....
        /*0738*/ 	.word	0xffffffff


	//   ....[194]....
        /*073c*/ 	.word	0xffffffff


	//   ....[195]....
        /*0740*/ 	.word	0xffffffff


	//   ....[196]....
        /*0744*/ 	.word	0xffffffff


	//   ....[197]....
        /*0748*/ 	.word	0xffffffff


	//   ....[198]....
        /*074c*/ 	.word	0xffffffff


	//   ....[199]....
        /*0750*/ 	.word	0xffffffff


	//   ....[200]....
        /*0754*/ 	.word	0xffffffff


	//   ....[201]....
        /*0758*/ 	.word	0xffffffff


	//   ....[202]....
        /*075c*/ 	.word	0xffffffff


	//   ....[203]....
        /*0760*/ 	.word	0xffffffff


	//   ....[204]....
        /*0764*/ 	.word	0xffffffff


	//   ....[205]....
        /*0768*/ 	.word	0xffffffff


	//   ....[206]....
        /*076c*/ 	.word	0xffffffff


	//   ....[207]....
        /*0770*/ 	.word	0xffffffff


	//   ....[208]....
        /*0774*/ 	.word	0xffffffff


	//   ....[209]....
        /*0778*/ 	.word	0xffffffff


	//   ....[210]....
        /*077c*/ 	.word	0xffffffff


	//   ....[211]....
        /*0780*/ 	.word	0xffffffff


	//   ....[212]....
        /*0784*/ 	.word	0xffffffff


	//   ....[213]....
        /*0788*/ 	.word	0xffffffff


	//   ....[214]....
        /*078c*/ 	.word	0xffffffff


	//   ....[215]....
        /*0790*/ 	.word	0xffffffff


	//   ....[216]....
        /*0794*/ 	.word	0xffffffff


	//   ....[217]....
        /*0798*/ 	.word	0xffffffff


	//   ....[218]....
        /*079c*/ 	.word	0xffffffff


	//   ....[219]....
        /*07a0*/ 	.word	0xffffffff


	//   ....[220]....
        /*07a4*/ 	.word	0xffffffff


	//   ....[221]....
        /*07a8*/ 	.word	0xffffffff


	//   ....[222]....
        /*07ac*/ 	.word	0xffffffff


	//   ....[223]....
        /*07b0*/ 	.word	0xffffffff


	//   ....[224]....
        /*07b4*/ 	.word	0xffffffff


	//   ....[225]....
        /*07b8*/ 	.word	0xffffffff


	//   ....[226]....
        /*07bc*/ 	.word	0xffffffff


	//   ....[227]....
        /*07c0*/ 	.word	0xffffffff


	//   ....[228]....
        /*07c4*/ 	.word	0xffffffff


	//   ....[229]....
        /*07c8*/ 	.word	0xffffffff


	//   ....[230]....
        /*07cc*/ 	.word	0xffffffff


	//   ....[231]....
        /*07d0*/ 	.word	0xffffffff


	//   ....[232]....
        /*07d4*/ 	.word	0xffffffff


	//   ....[233]....
        /*07d8*/ 	.word	0xffffffff


	//   ....[234]....
        /*07dc*/ 	.word	0xffffffff


	//   ....[235]....
        /*07e0*/ 	.word	0xffffffff


	//   ....[236]....
        /*07e4*/ 	.word	0xffffffff


	//   ....[237]....
        /*07e8*/ 	.word	0xffffffff


	//   ....[238]....
        /*07ec*/ 	.word	0xffffffff


	//   ....[239]....
        /*07f0*/ 	.word	0xffffffff


	//   ....[240]....
        /*07f4*/ 	.word	0xffffffff


	//   ....[241]....
        /*07f8*/ 	.word	0xffffffff


	//   ....[242]....
        /*07fc*/ 	.word	0xffffffff


	//   ....[243]....
        /*0800*/ 	.word	0xffffffff


	//   ....[244]....
        /*0804*/ 	.word	0xffffffff


	//   ....[245]....
        /*0808*/ 	.word	0xffffffff


	//   ....[246]....
        /*080c*/ 	.word	0xffffffff


	//   ....[247]....
        /*0810*/ 	.word	0xffffffff


	//   ....[248]....
        /*0814*/ 	.word	0xffffffff


	//   ....[249]....
        /*0818*/ 	.word	0xffffffff


	//   ....[250]....
        /*081c*/ 	.word	0xffffffff


	//   ....[251]....
        /*0820*/ 	.word	0xffffffff


	//----- nvinfo : EIATTR_COOP_GROUP_INSTR_OFFSETS
	.align		4
.L_562:
        /*0824*/ 	.byte	0x04, 0x28
        /*0826*/ 	.short	(.L_564 - .L_563)


	//   ....[0]....
.L_563:
        /*0828*/ 	.word	0x00000050


	//   ....[1]....
        /*082c*/ 	.word	0x00000200


	//   ....[2]....
        /*0830*/ 	.word	0x00000230


	//   ....[3]....
        /*0834*/ 	.word	0x00000260


	//   ....[4]....
        /*0838*/ 	.word	0x00000290


	//   ....[5]....
        /*083c*/ 	.word	0x000002c0


	//   ....[6]....
        /*0840*/ 	.word	0x000002f0


	//   ....[7]....
        /*0844*/ 	.word	0x00000450


	//   ....[8]....
        /*0848*/ 	.word	0x00000490


	//   ....[9]....
        /*084c*/ 	.word	0x000004c0


	//   ....[10]....
        /*0850*/ 	.word	0x000004f0


	//   ....[11]....
        /*0854*/ 	.word	0x00000520


	//   ....[12]....
        /*0858*/ 	.word	0x00000550


	//   ....[13]....
        /*085c*/ 	.word	0x000005e0


	//   ....[14]....
        /*0860*/ 	.word	0x00000630


	//   ....[15]....
        /*0864*/ 	.word	0x00000650


	//   ....[16]....
        /*0868*/ 	.word	0x000006b0


	//   ....[17]....
        /*086c*/ 	.word	0x00003e70


	//   ....[18]....
        /*0870*/ 	.word	0x00003e80


	//   ....[19]....
        /*0874*/ 	.word	0x000059f0


	//   ....[20]....
        /*0878*/ 	.word	0x00005a00


	//   ....[21]....
        /*087c*/ 	.word	0x000074f0


	//   ....[22]....
        /*0880*/ 	.word	0x00007500


	//   ....[23]....
        /*0884*/ 	.word	0x000079f0


	//   ....[24]....
        /*0888*/ 	.word	0x00007a00


	//   ....[25]....
        /*088c*/ 	.word	0x000087e0


	//   ....[26]....
        /*0890*/ 	.word	0x00008800


	//   ....[27]....
        /*0894*/ 	.word	0x00008930


	//   ....[28]....
        /*0898*/ 	.word	0x00008940


	//   ....[29]....
        /*089c*/ 	.word	0x00008a70


	//   ....[30]....
        /*08a0*/ 	.word	0x00008a90


	//   ....[31]....
        /*08a4*/ 	.word	0x00008bc0


	//   ....[32]....
        /*08a8*/ 	.word	0x00008bd0


	//   ....[33]....
        /*08ac*/ 	.word	0x00009070


	//   ....[34]....
        /*08b0*/ 	.word	0x000090a0


	//   ....[35]....
        /*08b4*/ 	.word	0x000090c0


	//   ....[36]....
        /*08b8*/ 	.word	0x000090d0


	//   ....[37]....
        /*08bc*/ 	.word	0x000091d0


	//   ....[38]....
        /*08c0*/ 	.word	0x00009200


	//   ....[39]....
        /*08c4*/ 	.word	0x00009230


	//   ....[40]....
        /*08c8*/ 	.word	0x000092d0


	//   ....[41]....
        /*08cc*/ 	.word	0x000096a0


	//   ....[42]....
        /*08d0*/ 	.word	0x000096c0


	//   ....[43]....
        /*08d4*/ 	.word	0x00009750


	//   ....[44]....
        /*08d8*/ 	.word	0x000097b0


	//   ....[45]....
        /*08dc*/ 	.word	0x00009c40


	//   ....[46]....
        /*08e0*/ 	.word	0x00009c60


	//   ....[47]....
        /*08e4*/ 	.word	0x00009c70


	//   ....[48]....
        /*08e8*/ 	.word	0x00009c80


	//   ....[49]....
        /*08ec*/ 	.word	0x0000a460


	//   ....[50]....
        /*08f0*/ 	.word	0x0000a470


	//   ....[51]....
        /*08f4*/ 	.word	0x0000a480


	//   ....[52]....
        /*08f8*/ 	.word	0x0000a490


	//   ....[53]....
        /*08fc*/ 	.word	0x0000d450


	//   ....[54]....
        /*0900*/ 	.word	0x0000d470


	//   ....[55]....
        /*0904*/ 	.word	0x0000d490


	//   ....[56]....
        /*0908*/ 	.word	0x0000d4a0


	//   ....[57]....
        /*090c*/ 	.word	0x0000da40


	//   ....[58]....
        /*0910*/ 	.word	0x0000da50


	//   ....[59]....
        /*0914*/ 	.word	0x0000da60


	//   ....[60]....
        /*0918*/ 	.word	0x0000da70


	//   ....[61]....
        /*091c*/ 	.word	0x00010d40


	//   ....[62]....
        /*0920*/ 	.word	0x00010d60


	//   ....[63]....
        /*0924*/ 	.word	0x00010e60


	//   ....[64]....
        /*0928*/ 	.word	0x00010e80


	//   ....[65]....
        /*092c*/ 	.word	0x00011c80


	//   ....[66]....
        /*0930*/ 	.word	0x00011c90


	//   ....[67]....
        /*0934*/ 	.word	0x000124c0


	//   ....[68]....
        /*0938*/ 	.word	0x000125e0


	//   ....[69]....
        /*093c*/ 	.word	0x000125f0


	//   ....[70]....
        /*0940*/ 	.word	0x00012620


	//   ....[71]....
        /*0944*/ 	.word	0x000138d0


	//   ....[72]....
        /*0948*/ 	.word	0x000138f0


	//   ....[73]....
        /*094c*/ 	.word	0x000139e0


	//   ....[74]....
        /*0950*/ 	.word	0x00013a00


	//   ....[75]....
        /*0954*/ 	.word	0x00013f40


	//   ....[76]....
        /*0958*/ 	.word	0x00013f60


	//   ....[77]....
        /*095c*/ 	.word	0x00014060


	//   ....[78]....
        /*0960*/ 	.word	0x000140a0


	//   ....[79]....
        /*0964*/ 	.word	0x00014f50


	//   ....[80]....
        /*0968*/ 	.word	0x00014f60


	//   ....[81]....
        /*096c*/ 	.word	0x000154d0


	//   ....[82]....
        /*0970*/ 	.word	0x000155f0


	//   ....[83]....
        /*0974*/ 	.word	0x00015740


	//   ....[84]....
        /*0978*/ 	.word	0x00015780


	//   ....[85]....
        /*097c*/ 	.word	0x000170d0


	//   ....[86]....
        /*0980*/ 	.word	0x000170f0


	//   ....[87]....
        /*0984*/ 	.word	0x00017200


	//   ....[88]....
        /*0988*/ 	.word	0x00017230


	//   ....[89]....
        /*098c*/ 	.word	0x00017700


	//   ....[90]....
        /*0990*/ 	.word	0x00017720


	//   ....[91]....
        /*0994*/ 	.word	0x00017820


	//   ....[92]....
        /*0998*/ 	.word	0x00017860


	//   ....[93]....
        /*099c*/ 	.word	0x00018990


	//   ....[94]....
        /*09a0*/ 	.word	0x000189c0


	//   ....[95]....
        /*09a4*/ 	.word	0x00018c90


	//   ....[96]....
        /*09a8*/ 	.word	0x00018db0


	//   ....[97]....
        /*09ac*/ 	.word	0x0001a360


	//   ....[98]....
        /*09b0*/ 	.word	0x0001a380


	//   ....[99]....
        /*09b4*/ 	.word	0x0001a490


	//   ....[100]....
        /*09b8*/ 	.word	0x0001a4c0


	//   ....[101]....
        /*09bc*/ 	.word	0x0001a6e0


	//   ....[102]....
        /*09c0*/ 	.word	0x0001a710


	//   ....[103]....
        /*09c4*/ 	.word	0x0001a720


	//   ....[104]....
        /*09c8*/ 	.word	0x0001a750


	//   ....[105]....
        /*09cc*/ 	.word	0x0001bd50


	//   ....[106]....
        /*09d0*/ 	.word	0x0001bd60


	//   ....[107]....
        /*09d4*/ 	.word	0x0001bd80


	//   ....[108]....
        /*09d8*/ 	.word	0x0001bda0


	//   ....[109]....
        /*09dc*/ 	.word	0x0001c120


	//   ....[110]....
        /*09e0*/ 	.word	0x0001c140


	//   ....[111]....
        /*09e4*/ 	.word	0x0001c260


	//   ....[112]....
        /*09e8*/ 	.word	0x0001c270


	//   ....[113]....
        /*09ec*/ 	.word	0x0001c3a0


	//   ....[114]....
        /*09f0*/ 	.word	0x0001c3c0


	//   ....[115]....
        /*09f4*/ 	.word	0x0001c4f0


	//   ....[116]....
        /*09f8*/ 	.word	0x0001c500


	//   ....[117]....
        /*09fc*/ 	.word	0x0001c830


	//   ....[118]....
        /*0a00*/ 	.word	0x0001c850


	//   ....[119]....
        /*0a04*/ 	.word	0x0001d300


	//   ....[120]....
        /*0a08*/ 	.word	0x0001d310


	//   ....[121]....
        /*0a0c*/ 	.word	0x0001e5e0


	//   ....[122]....
        /*0a10*/ 	.word	0x0001e600


	//   ....[123]....
        /*0a14*/ 	.word	0x0001e730


	//   ....[124]....
        /*0a18*/ 	.word	0x0001e740


	//   ....[125]....
        /*0a1c*/ 	.word	0x0001e870


	//   ....[126]....
        /*0a20*/ 	.word	0x0001e890


	//   ....[127]....
        /*0a24*/ 	.word	0x0001e9c0


	//   ....[128]....
        /*0a28*/ 	.word	0x0001e9d0


	//   ....[129]....
        /*0a2c*/ 	.word	0x0001ebc0


	//   ....[130]....
        /*0a30*/ 	.word	0x0001ebe0


	//   ....[131]....
        /*0a34*/ 	.word	0x0001ed10


	//   ....[132]....
        /*0a38*/ 	.word	0x0001ed50


	//   ....[133]....
        /*0a3c*/ 	.word	0x0001ed80


	//   ....[134]....
        /*0a40*/ 	.word	0x0001edb0


	//   ....[135]....
        /*0a44*/ 	.word	0x0001ede0


	//   ....[136]....
        /*0a48*/ 	.word	0x0001ee10


	//   ....[137]....
        /*0a4c*/ 	.word	0x0001ef80


	//   ....[138]....
        /*0a50*/ 	.word	0x0001efc0


	//   ....[139]....
        /*0a54*/ 	.word	0x0001eff0


	//   ....[140]....
        /*0a58*/ 	.word	0x0001f020


	//   ....[141]....
        /*0a5c*/ 	.word	0x0001f050


	//   ....[142]....
        /*0a60*/ 	.word	0x0001f080


	//   ....[143]....
        /*0a64*/ 	.word	0x0001f110


	//   ....[144]....
        /*0a68*/ 	.word	0x0001f170


	//   ....[145]....
        /*0a6c*/ 	.word	0x0001f180


	//   ....[146]....
        /*0a70*/ 	.word	0x0001f1e0


	//   ....[147]....
        /*0a74*/ 	.word	0x0001fc40


	//   ....[148]....
        /*0a78*/ 	.word	0x0001fca0


	//   ....[149]....
        /*0a7c*/ 	.word	0x0001fcf0


	//   ....[150]....
        /*0a80*/ 	.word	0x0001fd40


	//   ....[151]....
        /*0a84*/ 	.word	0x0001fd90


	//   ....[152]....
        /*0a88*/ 	.word	0x0001fe00


	//   ....[153]....
        /*0a8c*/ 	.word	0x0001fe50


	//   ....[154]....
        /*0a90*/ 	.word	0x0001fec0


	//   ....[155]....
        /*0a94*/ 	.word	0x0001ff30


	//   ....[156]....
        /*0a98*/ 	.word	0x0001ff90


	//   ....[157]....
        /*0a9c*/ 	.word	0x00020000


	//   ....[158]....
        /*0aa0*/ 	.word	0x00020070


	//   ....[159]....
        /*0aa4*/ 	.word	0x000200e0


	//   ....[160]....
        /*0aa8*/ 	.word	0x00020140


	//   ....[161]....
        /*0aac*/ 	.word	0x000201b0


	//   ....[162]....
        /*0ab0*/ 	.word	0x00020220


	//   ....[163]....
        /*0ab4*/ 	.word	0x00020290


	//   ....[164]....
        /*0ab8*/ 	.word	0x000202f0


	//   ....[165]....
        /*0abc*/ 	.word	0x00020360


	//   ....[166]....
        /*0ac0*/ 	.word	0x000203d0


	//   ....[167]....
        /*0ac4*/ 	.word	0x00020540


	//   ....[168]....
        /*0ac8*/ 	.word	0x000205a0


	//   ....[169]....
        /*0acc*/ 	.word	0x00020610


	//   ....[170]....
        /*0ad0*/ 	.word	0x00020680


	//   ....[171]....
        /*0ad4*/ 	.word	0x000206e0


	//   ....[172]....
        /*0ad8*/ 	.word	0x00020740


	//   ....[173]....
        /*0adc*/ 	.word	0x000207b0


	//   ....[174]....
        /*0ae0*/ 	.word	0x00020810


	//   ....[175]....
        /*0ae4*/ 	.word	0x00020870


	//   ....[176]....
        /*0ae8*/ 	.word	0x000208d0


	//   ....[177]....
        /*0aec*/ 	.word	0x00020940


	//   ....[178]....
        /*0af0*/ 	.word	0x000209b0


	//   ....[179]....
        /*0af4*/ 	.word	0x00020a20


	//   ....[180]....
        /*0af8*/ 	.word	0x00020a80


	//   ....[181]....
        /*0afc*/ 	.word	0x00020af0


	//   ....[182]....
        /*0b00*/ 	.word	0x00020b50


	//   ....[183]....
        /*0b04*/ 	.word	0x00020bc0


	//   ....[184]....
        /*0b08*/ 	.word	0x00020c20


	//   ....[185]....
        /*0b0c*/ 	.word	0x00020c90


	//   ....[186]....
        /*0b10*/ 	.word	0x00020d00


	//   ....[187]....
        /*0b14*/ 	.word	0x00020e70


	//   ....[188]....
        /*0b18*/ 	.word	0x00020ed0


	//   ....[189]....
        /*0b1c*/ 	.word	0x00020f40


	//   ....[190]....
        /*0b20*/ 	.word	0x00020fb0


	//   ....[191]....
        /*0b24*/ 	.word	0x00021120


	//   ....[192]....
        /*0b28*/ 	.word	0x00021180


	//   ....[193]....
        /*0b2c*/ 	.word	0x000211f0


	//   ....[194]....
        /*0b30*/ 	.word	0x00021260


	//   ....[195]....
        /*0b34*/ 	.word	0x000213e0


	//   ....[196]....
        /*0b38*/ 	.word	0x00021440


	//   ....[197]....
        /*0b3c*/ 	.word	0x000214b0


	//   ....[198]....
        /*0b40*/ 	.word	0x00021520


	//   ....[199]....
        /*0b44*/ 	.word	0x000216a0


	//   ....[200]....
        /*0b48*/ 	.word	0x00021700


	//   ....[201]....
        /*0b4c*/ 	.word	0x00021770


	//   ....[202]....
        /*0b50*/ 	.word	0x000217e0


	//   ....[203]....
        /*0b54*/ 	.word	0x00021960


	//   ....[204]....
        /*0b58*/ 	.word	0x000219c0


	//   ....[205]....
        /*0b5c*/ 	.word	0x00021a10


	//   ....[206]....
        /*0b60*/ 	.word	0x00021a80


	//   ....[207]....
        /*0b64*/ 	.word	0x00021af0


	//   ....[208]....
        /*0b68*/ 	.word	0x00021c70


	//   ....[209]....
        /*0b6c*/ 	.word	0x00021cd0


	//   ....[210]....
        /*0b70*/ 	.word	0x00021d30


	//   ....[211]....
        /*0b74*/ 	.word	0x00021d90


	//   ....[212]....
        /*0b78*/ 	.word	0x00021de0


	//   ....[213]....
        /*0b7c*/ 	.word	0x00021e20


	//   ....[214]....
        /*0b80*/ 	.word	0x00021e90


	//   ....[215]....
        /*0b84*/ 	.word	0x00021f00


	//   ....[216]....
        /*0b88*/ 	.word	0x00021f70


	//   ....[217]....
        /*0b8c*/ 	.word	0x00021fd0


	//   ....[218]....
        /*0b90*/ 	.word	0x00022040


	//   ....[219]....
        /*0b94*/ 	.word	0x000220b0


	//   ....[220]....
        /*0b98*/ 	.word	0x00022120


	//   ....[221]....
        /*0b9c*/ 	.word	0x00022180


	//   ....[222]....
        /*0ba0*/ 	.word	0x000221f0


	//   ....[223]....
        /*0ba4*/ 	.word	0x00022260


	//   ....[224]....
        /*0ba8*/ 	.word	0x000222d0


	//   ....[225]....
        /*0bac*/ 	.word	0x00022330


	//   ....[226]....
        /*0bb0*/ 	.word	0x000223a0


	//   ....[227]....
        /*0bb4*/ 	.word	0x00022410


	//   ....[228]....
        /*0bb8*/ 	.word	0x00022480


	//   ....[229]....
        /*0bbc*/ 	.word	0x000224e0


	//   ....[230]....
        /*0bc0*/ 	.word	0x00022550


	//   ....[231]....
        /*0bc4*/ 	.word	0x000225c0


	//   ....[232]....
        /*0bc8*/ 	.word	0x00022630


	//   ....[233]....
        /*0bcc*/ 	.word	0x00022690


	//   ....[234]....
        /*0bd0*/ 	.word	0x00022700


	//   ....[235]....
        /*0bd4*/ 	.word	0x00022770


	//   ....[236]....
        /*0bd8*/ 	.word	0x000227c0


	//   ....[237]....
        /*0bdc*/ 	.word	0x00022800


	//   ....[238]....
        /*0be0*/ 	.word	0x00022850


	//   ....[239]....
        /*0be4*/ 	.word	0x000228a0


	//   ....[240]....
        /*0be8*/ 	.word	0x000228f0


	//   ....[241]....
        /*0bec*/ 	.word	0x00022960


	//   ....[242]....
        /*0bf0*/ 	.word	0x000229b0


	//   ....[243]....
        /*0bf4*/ 	.word	0x00022a00


	//   ....[244]....
        /*0bf8*/ 	.word	0x00022a50


	//   ....[245]....
        /*0bfc*/ 	.word	0x00022aa0


	//   ....[246]....
        /*0c00*/ 	.word	0x00022af0


	//   ....[247]....
        /*0c04*/ 	.word	0x00022b60


	//   ....[248]....
        /*0c08*/ 	.word	0x00022bb0


	//   ....[249]....
        /*0c0c*/ 	.word	0x00022c20


	//   ....[250]....
        /*0c10*/ 	.word	0x00022c80


	//   ....[251]....
        /*0c14*/ 	.word	0x00022cf0


	//----- nvinfo : EIATTR_EXIT_INSTR_OFFSETS
	.align		4
.L_564:
        /*0c18*/ 	.byte	0x04, 0x1c
        /*0c1a*/ 	.short	(.L_566 - .L_565)


	//   ....[0]....
.L_565:
        /*0c1c*/ 	.word	0x000010d0


	//   ....[1]....
        /*0c20*/ 	.word	0x0001fc00


	//----- nvinfo : EIATTR_MAX_THREADS
	.align		4
.L_566:
        /*0c24*/ 	.byte	0x04, 0x05
        /*0c26*/ 	.short	(.L_568 - .L_567)
.L_567:
        /*0c28*/ 	.word	0x00000100
        /*0c2c*/ 	.word	0x00000001
        /*0c30*/ 	.word	0x00000001


	//----- nvinfo : EIATTR_CRS_STACK_SIZE
	.align		4
.L_568:
        /*0c34*/ 	.byte	0x04, 0x1e
        /*0c36*/ 	.short	(.L_570 - .L_569)
.L_569:
        /*0c38*/ 	.word	0x00000000
.L_570:


//--------------------- .nv.callgraph             --------------------------
	.section	.nv.callgraph,"",@"SHT_CUDA_CALLGRAPH"
	.align	4
	.sectionentsize	8
	.align		4
        /*0000*/ 	.word	0x00000000
	.align		4
        /*0004*/ 	.word	0xffffffff
	.align		4
        /*0008*/ 	.word	0x00000000
	.align		4
        /*000c*/ 	.word	0xfffffffe
	.align		4
        /*0010*/ 	.word	0x00000000
	.align		4
        /*0014*/ 	.word	0xfffffffd
	.align		4
        /*0018*/ 	.word	0x00000000
	.align		4
        /*001c*/ 	.word	0xfffffffc


//--------------------- .nv.rel.action            --------------------------
	.section	.nv.rel.action,"",@"SHT_CUDA_RELOCINFO"
	.align	8
	.sectionentsize	8
        /*0000*/ 	.byte	0x73, 0x00, 0x00, 0x00, 0x00, 0x00, 0x00, 0x00, 0x00, 0x00, 0x00, 0x11, 0x25, 0x00, 0x05, 0x36


//--------------------- .nv.constant4             --------------------------
	.section	.nv.constant4,"a",@progbits
	.align	8
	.align		8
.nv.constant4:
        /*0000*/ 	.dword	_ZN86_INTERNAL_9a2f21ec_50_flash_fwd_hdim192_bf16_paged_split_softcap_sm80_cu_744032ad_31214cuda3std3__45__cpo5beginE
	.align		8
        /*0008*/ 	.dword	_ZN86_INTERNAL_9a2f21ec_50_flash_fwd_hdim192_bf16_paged_split_softcap_sm80_cu_744032ad_31214cuda3std3__45__cpo3endE
	.align		8
        /*0010*/ 	.dword	_ZN86_INTERNAL_9a2f21ec_50_flash_fwd_hdim192_bf16_paged_split_softcap_sm80_cu_744032ad_31214cuda3std3__45__cpo6cbeginE
	.align		8
        /*0018*/ 	.dword	_ZN86_INTERNAL_9a2f21ec_50_flash_fwd_hdim192_bf16_paged_split_softcap_sm80_cu_744032ad_31214cuda3std3__45__cpo4cendE
	.align		8
        /*0020*/ 	.dword	_ZN86_INTERNAL_9a2f21ec_50_flash_fwd_hdim192_bf16_paged_split_softcap_sm80_cu_744032ad_31214cuda3std3__488_GLOBAL__N__9a2f21ec_50_flash_fwd_hdim192_bf16_paged_split_softcap_sm80_cu_744032ad_31216ignoreE
	.align		8
        /*0028*/ 	.dword	_ZN86_INTERNAL_9a2f21ec_50_flash_fwd_hdim192_bf16_paged_split_softcap_sm80_cu_744032ad_31214cuda3std3__419piecewise_constructE
	.align		8
        /*0030*/ 	.dword	_ZN86_INTERNAL_9a2f21ec_50_flash_fwd_hdim192_bf16_paged_split_softcap_sm80_cu_744032ad_31214cuda3std3__48in_placeE
	.align		8
        /*0038*/ 	.dword	_ZN86_INTERNAL_9a2f21ec_50_flash_fwd_hdim192_bf16_paged_split_softcap_sm80_cu_744032ad_31214cuda3std6ranges3__45__cpo4swapE
	.align		8
        /*0040*/ 	.dword	_ZN86_INTERNAL_9a2f21ec_50_flash_fwd_hdim192_bf16_paged_split_softcap_sm80_cu_744032ad_31214cuda3std6ranges3__45__cpo9iter_moveE
	.align		8
        /*0048*/ 	.dword	_ZN86_INTERNAL_9a2f21ec_50_flash_fwd_hdim192_bf16_paged_split_softcap_sm80_cu_744032ad_31214cute7productE
	.align		8
        /*0050*/ 	.dword	_ZN86_INTERNAL_9a2f21ec_50_flash_fwd_hdim192_bf16_paged_split_softcap_sm80_cu_744032ad_31214cute1_E


//--------------------- .nv.constant0._ZN7cutlass13device_kernelIN5flash19enable_sm80_to_sm89INS1_16FlashAttnFwdSm80INS1_25CollectiveMainloopFwdSm80ILi8ELi1ELb0EN4cute5tupleIJNS5_1CILi128EEENS7_ILi64EEENS7_ILi192EEEEEELi192ENS_10bfloat16_tEfNS_4arch4Sm80ELb0ELb0ELb1ELb0ELb1ELb0ELb1ELb1EEENS1_21CollectiveEpilogueFwdINS6_IJS8_SA_S9_EEENS6_IJNS7_ILi1EEESI_SI_EEESC_SE_Li256ELb0ELb1ELb1ELb0EEENS1_19SingleTileSchedulerILb0ELb1ELb1ELi128EEEEEEEEEvNT_6ParamsE --------------------------
	.section	.nv.constant0._ZN7cutlass13device_kernelIN5flash19enable_sm80_to_sm89INS1_16FlashAttnFwdSm80INS1_25CollectiveMainloopFwdSm80ILi8ELi1ELb0EN4cute5tupleIJNS5_1CILi128EEENS7_ILi64EEENS7_ILi192EEEEEELi192ENS_10bfloat16_tEfNS_4arch4Sm80ELb0ELb0ELb1ELb0ELb1ELb0ELb1ELb1EEENS1_21CollectiveEpilogueFwdINS6_IJS8_SA_S9_EEENS6_IJNS7_ILi1EEESI_SI_EEESC_SE_Li256ELb0ELb1ELb1ELb0EEENS1_19SingleTileSchedulerILb0ELb1ELb1ELi128EEEEEEEEEvNT_6ParamsE,"a",@progbits
	.sectionflags	@""
	.align	4
.nv.constant0._ZN7cutlass13device_kernelIN5flash19enable_sm80_to_sm89INS1_16FlashAttnFwdSm80INS1_25CollectiveMainloopFwdSm80ILi8ELi1ELb0EN4cute5tupleIJNS5_1CILi128EEENS7_ILi64EEENS7_ILi192EEEEEELi192ENS_10bfloat16_tEfNS_4arch4Sm80ELb0ELb0ELb1ELb0ELb1ELb0ELb1ELb1EEENS1_21CollectiveEpilogueFwdINS6_IJS8_SA_S9_EEENS6_IJNS7_ILi1EEESI_SI_EEESC_SE_Li256ELb0ELb1ELb1ELb0EEENS1_19SingleTileSchedulerILb0ELb1ELb1ELi128EEEEEEEEEvNT_6ParamsE:
	.zero		1400


//--------------------- .nv.constant0._ZN7cutlass13device_kernelIN5flash19enable_sm80_to_sm89INS1_16FlashAttnFwdSm80INS1_25CollectiveMainloopFwdSm80ILi8ELi1ELb0EN4cute5tupleIJNS5_1CILi128EEENS7_ILi64EEENS7_ILi192EEEEEELi192ENS_10bfloat16_tEfNS_4arch4Sm80ELb0ELb0ELb1ELb1ELb1ELb0ELb1ELb1EEENS1_21CollectiveEpilogueFwdINS6_IJS8_SA_S9_EEENS6_IJNS7_ILi1EEESI_SI_EEESC_SE_Li256ELb1ELb1ELb1ELb0EEENS1_36VarlenDynamicPersistentTileSchedulerILi128ELi64ELi256ELi256ELb1ELb1ELb0ELb0ELb1ELb1EEEEEEEEEvNT_6ParamsE --------------------------
	.section	.nv.constant0._ZN7cutlass13device_kernelIN5flash19enable_sm80_to_sm89INS1_16FlashAttnFwdSm80INS1_25CollectiveMainloopFwdSm80ILi8ELi1ELb0EN4cute5tupleIJNS5_1CILi128EEENS7_ILi64EEENS7_ILi192EEEEEELi192ENS_10bfloat16_tEfNS_4arch4Sm80ELb0ELb0ELb1ELb1ELb1ELb0ELb1ELb1EEENS1_21CollectiveEpilogueFwdINS6_IJS8_SA_S9_EEENS6_IJNS7_ILi1EEESI_SI_EEESC_SE_Li256ELb1ELb1ELb1ELb0EEENS1_36VarlenDynamicPersistentTileSchedulerILi128ELi64ELi256ELi256ELb1ELb1ELb0ELb0ELb1ELb1EEEEEEEEEvNT_6ParamsE,"a",@progbits
	.sectionflags	@""
	.align	4
.nv.constant0._ZN7cutlass13device_kernelIN5flash19enable_sm80_to_sm89INS1_16FlashAttnFwdSm80INS1_25CollectiveMainloopFwdSm80ILi8ELi1ELb0EN4cute5tupleIJNS5_1CILi128EEENS7_ILi64EEENS7_ILi192EEEEEELi192ENS_10bfloat16_tEfNS_4arch4Sm80ELb0ELb0ELb1ELb1ELb1ELb0ELb1ELb1EEENS1_21CollectiveEpilogueFwdINS6_IJS8_SA_S9_EEENS6_IJNS7_ILi1EEESI_SI_EEESC_SE_Li256ELb1ELb1ELb1ELb0EEENS1_36VarlenDynamicPersistentTileSchedulerILi128ELi64ELi256ELi256ELb1ELb1ELb0ELb0ELb1ELb1EEEEEEEEEvNT_6ParamsE:
	.zero		1432


//--------------------- .nv.constant0._ZN7cutlass13device_kernelIN5flash19enable_sm80_to_sm89INS1_16FlashAttnFwdSm80INS1_25CollectiveMainloopFwdSm80ILi8ELi1ELb0EN4cute5tupleIJNS5_1CILi128EEENS7_ILi64EEENS7_ILi192EEEEEELi192ENS_10bfloat16_tEfNS_4arch4Sm80ELb0ELb0ELb1ELb1ELb1ELb1ELb1ELb1EEENS1_21CollectiveEpilogueFwdINS6_IJS8_SA_S9_EEENS6_IJNS7_ILi1EEESI_SI_EEESC_SE_Li256ELb1ELb1ELb1ELb0EEENS1_36VarlenDynamicPersistentTileSchedulerILi128ELi64ELi256ELi256ELb1ELb1ELb0ELb0ELb1ELb1EEEEEEEEEvNT_6ParamsE --------------------------
	.section	.nv.constant0._ZN7cutlass13device_kernelIN5flash19enable_sm80_to_sm89INS1_16FlashAttnFwdSm80INS1_25CollectiveMainloopFwdSm80ILi8ELi1ELb0EN4cute5tupleIJNS5_1CILi128EEENS7_ILi64EEENS7_ILi192EEEEEELi192ENS_10bfloat16_tEfNS_4arch4Sm80ELb0ELb0ELb1ELb1ELb1ELb1ELb1ELb1EEENS1_21CollectiveEpilogueFwdINS6_IJS8_SA_S9_EEENS6_IJNS7_ILi1EEESI_SI_EEESC_SE_Li256ELb1ELb1ELb1ELb0EEENS1_36VarlenDynamicPersistentTileSchedulerILi128ELi64ELi256ELi256ELb1ELb1ELb0ELb0ELb1ELb1EEEEEEEEEvNT_6ParamsE,"a",@progbits
	.sectionflags	@""
	.align	4
.nv.constant0._ZN7cutlass13device_kernelIN5flash19enable_sm80_to_sm89INS1_16FlashAttnFwdSm80INS1_25CollectiveMainloopFwdSm80ILi8ELi1ELb0EN4cute5tupleIJNS5_1CILi128EEENS7_ILi64EEENS7_ILi192EEEEEELi192ENS_10bfloat16_tEfNS_4arch4Sm80ELb0ELb0ELb1ELb1ELb1ELb1ELb1ELb1EEENS1_21CollectiveEpilogueFwdINS6_IJS8_SA_S9_EEENS6_IJNS7_ILi1EEESI_SI_EEESC_SE_Li256ELb1ELb1ELb1ELb0EEENS1_36VarlenDynamicPersistentTileSchedulerILi128ELi64ELi256ELi256ELb1ELb1ELb0ELb0ELb1ELb1EEEEEEEEEvNT_6ParamsE:
	.zero		1432


//--------------------- .nv.constant0._ZN7cutlass13device_kernelIN5flash19enable_sm80_to_sm89INS1_16FlashAttnFwdSm80INS1_25CollectiveMainloopFwdSm80ILi8ELi1ELb0EN4cute5tupleIJNS5_1CILi128EEENS7_ILi64EEENS7_ILi192EEEEEELi192ENS_10bfloat16_tEfNS_4arch4Sm80ELb0ELb1ELb1ELb0ELb1ELb0ELb1ELb1EEENS1_21CollectiveEpilogueFwdINS6_IJS8_SA_S9_EEENS6_IJNS7_ILi1EEESI_SI_EEESC_SE_Li256ELb0ELb1ELb1ELb0EEENS1_19SingleTileSchedulerILb0ELb1ELb1ELi128EEEEEEEEEvNT_6ParamsE --------------------------
	.section	.nv.constant0._ZN7cutlass13device_kernelIN5flash19enable_sm80_to_sm89INS1_16FlashAttnFwdSm80INS1_25CollectiveMainloopFwdSm80ILi8ELi1ELb0EN4cute5tupleIJNS5_1CILi128EEENS7_ILi64EEENS7_ILi192EEEEEELi192ENS_10bfloat16_tEfNS_4arch4Sm80ELb0ELb1ELb1ELb0ELb1ELb0ELb1ELb1EEENS1_21CollectiveEpilogueFwdINS6_IJS8_SA_S9_EEENS6_IJNS7_ILi1EEESI_SI_EEESC_SE_Li256ELb0ELb1ELb1ELb0EEENS1_19SingleTileSchedulerILb0ELb1ELb1ELi128EEEEEEEEEvNT_6ParamsE,"a",@progbits
	.sectionflags	@""
	.align	4
.nv.constant0._ZN7cutlass13device_kernelIN5flash19enable_sm80_to_sm89INS1_16FlashAttnFwdSm80INS1_25CollectiveMainloopFwdSm80ILi8ELi1ELb0EN4cute5tupleIJNS5_1CILi128EEENS7_ILi64EEENS7_ILi192EEEEEELi192ENS_10bfloat16_tEfNS_4arch4Sm80ELb0ELb1ELb1ELb0ELb1ELb0ELb1ELb1EEENS1_21CollectiveEpilogueFwdINS6_IJS8_SA_S9_EEENS6_IJNS7_ILi1EEESI_SI_EEESC_SE_Li256ELb0ELb1ELb1ELb0EEENS1_19SingleTileSchedulerILb0ELb1ELb1ELi128EEEEEEEEEvNT_6ParamsE:
	.zero		1400


//--------------------- .nv.constant0._ZN7cutlass13device_kernelIN5flash19enable_sm80_to_sm89INS1_16FlashAttnFwdSm80INS1_25CollectiveMainloopFwdSm80ILi8ELi1ELb0EN4cute5tupleIJNS5_1CILi128EEENS7_ILi64EEENS7_ILi192EEEEEELi192ENS_10bfloat16_tEfNS_4arch4Sm80ELb0ELb1ELb1ELb1ELb1ELb0ELb1ELb1EEENS1_21CollectiveEpilogueFwdINS6_IJS8_SA_S9_EEENS6_IJNS7_ILi1EEESI_SI_EEESC_SE_Li256ELb1ELb1ELb1ELb0EEENS1_36VarlenDynamicPersistentTileSchedulerILi128ELi64ELi256ELi256ELb1ELb1ELb0ELb1ELb0ELb1EEEEEEEEEvNT_6ParamsE --------------------------
	.section	.nv.constant0._ZN7cutlass13device_kernelIN5flash19enable_sm80_to_sm89INS1_16FlashAttnFwdSm80INS1_25CollectiveMainloopFwdSm80ILi8ELi1ELb0EN4cute5tupleIJNS5_1CILi128EEENS7_ILi64EEENS7_ILi192EEEEEELi192ENS_10bfloat16_tEfNS_4arch4Sm80ELb0ELb1ELb1ELb1ELb1ELb0ELb1ELb1EEENS1_21CollectiveEpilogueFwdINS6_IJS8_SA_S9_EEENS6_IJNS7_ILi1EEESI_SI_EEESC_SE_Li256ELb1ELb1ELb1ELb0EEENS1_36VarlenDynamicPersistentTileSchedulerILi128ELi64ELi256ELi256ELb1ELb1ELb0ELb1ELb0ELb1EEEEEEEEEvNT_6ParamsE,"a",@progbits
	.sectionflags	@""
	.align	4
.nv.constant0._ZN7cutlass13device_kernelIN5flash19enable_sm80_to_sm89INS1_16FlashAttnFwdSm80INS1_25CollectiveMainloopFwdSm80ILi8ELi1ELb0EN4cute5tupleIJNS5_1CILi128EEENS7_ILi64EEENS7_ILi192EEEEEELi192ENS_10bfloat16_tEfNS_4arch4Sm80ELb0ELb1ELb1ELb1ELb1ELb0ELb1ELb1EEENS1_21CollectiveEpilogueFwdINS6_IJS8_SA_S9_EEENS6_IJNS7_ILi1EEESI_SI_EEESC_SE_Li256ELb1ELb1ELb1ELb0EEENS1_36VarlenDynamicPersistentTileSchedulerILi128ELi64ELi256ELi256ELb1ELb1ELb0ELb1ELb0ELb1EEEEEEEEEvNT_6ParamsE:
	.zero		1432


//--------------------- .nv.constant0._ZN7cutlass13device_kernelIN5flash19enable_sm80_to_sm89INS1_16FlashAttnFwdSm80INS1_25CollectiveMainloopFwdSm80ILi8ELi1ELb0EN4cute5tupleIJNS5_1CILi128EEENS7_ILi64EEENS7_ILi192EEEEEELi192ENS_10bfloat16_tEfNS_4arch4Sm80ELb0ELb1ELb1ELb1ELb1ELb1ELb1ELb1EEENS1_21CollectiveEpilogueFwdINS6_IJS8_SA_S9_EEENS6_IJNS7_ILi1EEESI_SI_EEESC_SE_Li256ELb1ELb1ELb1ELb0EEENS1_36VarlenDynamicPersistentTileSchedulerILi128ELi64ELi256ELi256ELb1ELb1ELb0ELb1ELb0ELb1EEEEEEEEEvNT_6ParamsE --------------------------
	.section	.nv.constant0._ZN7cutlass13device_kernelIN5flash19enable_sm80_to_sm89INS1_16FlashAttnFwdSm80INS1_25CollectiveMainloopFwdSm80ILi8ELi1ELb0EN4cute5tupleIJNS5_1CILi128EEENS7_ILi64EEENS7_ILi192EEEEEELi192ENS_10bfloat16_tEfNS_4arch4Sm80ELb0ELb1ELb1ELb1ELb1ELb1ELb1ELb1EEENS1_21CollectiveEpilogueFwdINS6_IJS8_SA_S9_EEENS6_IJNS7_ILi1EEESI_SI_EEESC_SE_Li256ELb1ELb1ELb1ELb0EEENS1_36VarlenDynamicPersistentTileSchedulerILi128ELi64ELi256ELi256ELb1ELb1ELb0ELb1ELb0ELb1EEEEEEEEEvNT_6ParamsE,"a",@progbits
	.sectionflags	@""
	.align	4
.nv.constant0._ZN7cutlass13device_kernelIN5flash19enable_sm80_to_sm89INS1_16FlashAttnFwdSm80INS1_25CollectiveMainloopFwdSm80ILi8ELi1ELb0EN4cute5tupleIJNS5_1CILi128EEENS7_ILi64EEENS7_ILi192EEEEEELi192ENS_10bfloat16_tEfNS_4arch4Sm80ELb0ELb1ELb1ELb1ELb1ELb1ELb1ELb1EEENS1_21CollectiveEpilogueFwdINS6_IJS8_SA_S9_EEENS6_IJNS7_ILi1EEESI_SI_EEESC_SE_Li256ELb1ELb1ELb1ELb0EEENS1_36VarlenDynamicPersistentTileSchedulerILi128ELi64ELi256ELi256ELb1ELb1ELb0ELb1ELb0ELb1EEEEEEEEEvNT_6ParamsE:
	.zero		1432


//--------------------- .nv.constant0._ZN7cutlass13device_kernelIN5flash19enable_sm80_to_sm89INS1_16FlashAttnFwdSm80INS1_25CollectiveMainloopFwdSm80ILi8ELi1ELb0EN4cute5tupleIJNS5_1CILi128EEENS7_ILi64EEENS7_ILi192EEEEEELi192ENS_10bfloat16_tEfNS_4arch4Sm80ELb1ELb0ELb1ELb0ELb1ELb0ELb1ELb1EEENS1_21CollectiveEpilogueFwdINS6_IJS8_SA_S9_EEENS6_IJNS7_ILi1EEESI_SI_EEESC_SE_Li256ELb0ELb1ELb1ELb0EEENS1_30DynamicPersistentTileSchedulerILi256ELi256ELb1ELb1ELb0EEEEEEEEEvNT_6ParamsE --------------------------
	.section	.nv.constant0._ZN7cutlass13device_kernelIN5flash19enable_sm80_to_sm89INS1_16FlashAttnFwdSm80INS1_25CollectiveMainloopFwdSm80ILi8ELi1ELb0EN4cute5tupleIJNS5_1CILi128EEENS7_ILi64EEENS7_ILi192EEEEEELi192ENS_10bfloat16_tEfNS_4arch4Sm80ELb1ELb0ELb1ELb0ELb1ELb0ELb1ELb1EEENS1_21CollectiveEpilogueFwdINS6_IJS8_SA_S9_EEENS6_IJNS7_ILi1EEESI_SI_EEESC_SE_Li256ELb0ELb1ELb1ELb0EEENS1_30DynamicPersistentTileSchedulerILi256ELi256ELb1ELb1ELb0EEEEEEEEEvNT_6ParamsE,"a",@progbits
	.sectionflags	@""
	.align	4
.nv.constant0._ZN7cutlass13device_kernelIN5flash19enable_sm80_to_sm89INS1_16FlashAttnFwdSm80INS1_25CollectiveMainloopFwdSm80ILi8ELi1ELb0EN4cute5tupleIJNS5_1CILi128EEENS7_ILi64EEENS7_ILi192EEEEEELi192ENS_10bfloat16_tEfNS_4arch4Sm80ELb1ELb0ELb1ELb0ELb1ELb0ELb1ELb1EEENS1_21CollectiveEpilogueFwdINS6_IJS8_SA_S9_EEENS6_IJNS7_ILi1EEESI_SI_EEESC_SE_Li256ELb0ELb1ELb1ELb0EEENS1_30DynamicPersistentTileSchedulerILi256ELi256ELb1ELb1ELb0EEEEEEEEEvNT_6ParamsE:
	.zero		1416


//--------------------- .nv.constant0._ZN7cutlass13device_kernelIN5flash19enable_sm80_to_sm89INS1_16FlashAttnFwdSm80INS1_25CollectiveMainloopFwdSm80ILi8ELi1ELb0EN4cute5tupleIJNS5_1CILi128EEENS7_ILi64EEENS7_ILi192EEEEEELi192ENS_10bfloat16_tEfNS_4arch4Sm80ELb1ELb0ELb1ELb1ELb1ELb0ELb1ELb1EEENS1_21CollectiveEpilogueFwdINS6_IJS8_SA_S9_EEENS6_IJNS7_ILi1EEESI_SI_EEESC_SE_Li256ELb1ELb1ELb1ELb0EEENS1_36VarlenDynamicPersistentTileSchedulerILi128ELi64ELi256ELi256ELb1ELb1ELb0ELb1ELb1ELb1EEEEEEEEEvNT_6ParamsE --------------------------
	.section	.nv.constant0._ZN7cutlass13device_kernelIN5flash19enable_sm80_to_sm89INS1_16FlashAttnFwdSm80INS1_25CollectiveMainloopFwdSm80ILi8ELi1ELb0EN4cute5tupleIJNS5_1CILi128EEENS7_ILi64EEENS7_ILi192EEEEEELi192ENS_10bfloat16_tEfNS_4arch4Sm80ELb1ELb0ELb1ELb1ELb1ELb0ELb1ELb1EEENS1_21CollectiveEpilogueFwdINS6_IJS8_SA_S9_EEENS6_IJNS7_ILi1EEESI_SI_EEESC_SE_Li256ELb1ELb1ELb1ELb0EEENS1_36VarlenDynamicPersistentTileSchedulerILi128ELi64ELi256ELi256ELb1ELb1ELb0ELb1ELb1ELb1EEEEEEEEEvNT_6ParamsE,"a",@progbits
	.sectionflags	@""
	.align	4
.nv.constant0._ZN7cutlass13device_kernelIN5flash19enable_sm80_to_sm89INS1_16FlashAttnFwdSm80INS1_25CollectiveMainloopFwdSm80ILi8ELi1ELb0EN4cute5tupleIJNS5_1CILi128EEENS7_ILi64EEENS7_ILi192EEEEEELi192ENS_10bfloat16_tEfNS_4arch4Sm80ELb1ELb0ELb1ELb1ELb1ELb0ELb1ELb1EEENS1_21CollectiveEpilogueFwdINS6_IJS8_SA_S9_EEENS6_IJNS7_ILi1EEESI_SI_EEESC_SE_Li256ELb1ELb1ELb1ELb0EEENS1_36VarlenDynamicPersistentTileSchedulerILi128ELi64ELi256ELi256ELb1ELb1ELb0ELb1ELb1ELb1EEEEEEEEEvNT_6ParamsE:
	.zero		1432


//--------------------- .nv.constant0._ZN7cutlass13device_kernelIN5flash19enable_sm80_to_sm89INS1_16FlashAttnFwdSm80INS1_25CollectiveMainloopFwdSm80ILi8ELi1ELb0EN4cute5tupleIJNS5_1CILi128EEENS7_ILi64EEENS7_ILi192EEEEEELi192ENS_10bfloat16_tEfNS_4arch4Sm80ELb1ELb0ELb1ELb1ELb1ELb1ELb1ELb1EEENS1_21CollectiveEpilogueFwdINS6_IJS8_SA_S9_EEENS6_IJNS7_ILi1EEESI_SI_EEESC_SE_Li256ELb1ELb1ELb1ELb0EEENS1_36VarlenDynamicPersistentTileSchedulerILi128ELi64ELi256ELi256ELb1ELb1ELb0ELb1ELb1ELb1EEEEEEEEEvNT_6ParamsE --------------------------
	.section	.nv.constant0._ZN7cutlass13device_kernelIN5flash19enable_sm80_to_sm89INS1_16FlashAttnFwdSm80INS1_25CollectiveMainloopFwdSm80ILi8ELi1ELb0EN4cute5tupleIJNS5_1CILi128EEENS7_ILi64EEENS7_ILi192EEEEEELi192ENS_10bfloat16_tEfNS_4arch4Sm80ELb1ELb0ELb1ELb1ELb1ELb1ELb1ELb1EEENS1_21CollectiveEpilogueFwdINS6_IJS8_SA_S9_EEENS6_IJNS7_ILi1EEESI_SI_EEESC_SE_Li256ELb1ELb1ELb1ELb0EEENS1_36VarlenDynamicPersistentTileSchedulerILi128ELi64ELi256ELi256ELb1ELb1ELb0ELb1ELb1ELb1EEEEEEEEEvNT_6ParamsE,"a",@progbits
	.sectionflags	@""
	.align	4
.nv.constant0._ZN7cutlass13device_kernelIN5flash19enable_sm80_to_sm89INS1_16FlashAttnFwdSm80INS1_25CollectiveMainloopFwdSm80ILi8ELi1ELb0EN4cute5tupleIJNS5_1CILi128EEENS7_ILi64EEENS7_ILi192EEEEEELi192ENS_10bfloat16_tEfNS_4arch4Sm80ELb1ELb0ELb1ELb1ELb1ELb1ELb1ELb1EEENS1_21CollectiveEpilogueFwdINS6_IJS8_SA_S9_EEENS6_IJNS7_ILi1EEESI_SI_EEESC_SE_Li256ELb1ELb1ELb1ELb0EEENS1_36VarlenDynamicPersistentTileSchedulerILi128ELi64ELi256ELi256ELb1ELb1ELb0ELb1ELb1ELb1EEEEEEEEEvNT_6ParamsE:
	.zero		1432


//--------------------- .nv.constant0._ZN7cutlass13device_kernelIN5flash19enable_sm80_to_sm89INS1_16FlashAttnFwdSm80INS1_25CollectiveMainloopFwdSm80ILi8ELi2ELb0EN4cute5tupleIJNS5_1CILi128EEENS7_ILi64EEENS7_ILi192EEEEEELi192ENS_10bfloat16_tEfNS_4arch4Sm80ELb0ELb0ELb1ELb0ELb1ELb0ELb1ELb1EEENS1_21CollectiveEpilogueFwdINS6_IJS8_SA_S9_EEENS6_IJNS7_ILi1EEESI_SI_EEESC_SE_Li256ELb0ELb1ELb1ELb0EEENS1_19SingleTileSchedulerILb0ELb1ELb1ELi128EEEEEEEEEvNT_6ParamsE --------------------------
	.section	.nv.constant0._ZN7cutlass13device_kernelIN5flash19enable_sm80_to_sm89INS1_16FlashAttnFwdSm80INS1_25CollectiveMainloopFwdSm80ILi8ELi2ELb0EN4cute5tupleIJNS5_1CILi128EEENS7_ILi64EEENS7_ILi192EEEEEELi192ENS_10bfloat16_tEfNS_4arch4Sm80ELb0ELb0ELb1ELb0ELb1ELb0ELb1ELb1EEENS1_21CollectiveEpilogueFwdINS6_IJS8_SA_S9_EEENS6_IJNS7_ILi1EEESI_SI_EEESC_SE_Li256ELb0ELb1ELb1ELb0EEENS1_19SingleTileSchedulerILb0ELb1ELb1ELi128EEEEEEEEEvNT_6ParamsE,"a",@progbits
	.sectionflags	@""
	.align	4
.nv.constant0._ZN7cutlass13device_kernelIN5flash19enable_sm80_to_sm89INS1_16FlashAttnFwdSm80INS1_25CollectiveMainloopFwdSm80ILi8ELi2ELb0EN4cute5tupleIJNS5_1CILi128EEENS7_ILi64EEENS7_ILi192EEEEEELi192ENS_10bfloat16_tEfNS_4arch4Sm80ELb0ELb0ELb1ELb0ELb1ELb0ELb1ELb1EEENS1_21CollectiveEpilogueFwdINS6_IJS8_SA_S9_EEENS6_IJNS7_ILi1EEESI_SI_EEESC_SE_Li256ELb0ELb1ELb1ELb0EEENS1_19SingleTileSchedulerILb0ELb1ELb1ELi128EEEEEEEEEvNT_6ParamsE:
	.zero		1400


//--------------------- .nv.constant0._ZN7cutlass13device_kernelIN5flash19enable_sm80_to_sm89INS1_16FlashAttnFwdSm80INS1_25CollectiveMainloopFwdSm80ILi8ELi2ELb0EN4cute5tupleIJNS5_1CILi128EEENS7_ILi64EEENS7_ILi192EEEEEELi192ENS_10bfloat16_tEfNS_4arch4Sm80ELb0ELb0ELb1ELb1ELb1ELb0ELb1ELb1EEENS1_21CollectiveEpilogueFwdINS6_IJS8_SA_S9_EEENS6_IJNS7_ILi1EEESI_SI_EEESC_SE_Li256ELb1ELb1ELb1ELb0EEENS1_36VarlenDynamicPersistentTileSchedulerILi128ELi64ELi256ELi256ELb1ELb1ELb0ELb0ELb1ELb1EEEEEEEEEvNT_6ParamsE --------------------------
	.section	.nv.constant0._ZN7cutlass13device_kernelIN5flash19enable_sm80_to_sm89INS1_16FlashAttnFwdSm80INS1_25CollectiveMainloopFwdSm80ILi8ELi2ELb0EN4cute5tupleIJNS5_1CILi128EEENS7_ILi64EEENS7_ILi192EEEEEELi192ENS_10bfloat16_tEfNS_4arch4Sm80ELb0ELb0ELb1ELb1ELb1ELb0ELb1ELb1EEENS1_21CollectiveEpilogueFwdINS6_IJS8_SA_S9_EEENS6_IJNS7_ILi1EEESI_SI_EEESC_SE_Li256ELb1ELb1ELb1ELb0EEENS1_36VarlenDynamicPersistentTileSchedulerILi128ELi64ELi256ELi256ELb1ELb1ELb0ELb0ELb1ELb1EEEEEEEEEvNT_6ParamsE,"a",@progbits
	.sectionflags	@""
	.align	4
.nv.constant0._ZN7cutlass13device_kernelIN5flash19enable_sm80_to_sm89INS1_16FlashAttnFwdSm80INS1_25CollectiveMainloopFwdSm80ILi8ELi2ELb0EN4cute5tupleIJNS5_1CILi128EEENS7_ILi64EEENS7_ILi192EEEEEELi192ENS_10bfloat16_tEfNS_4arch4Sm80ELb0ELb0ELb1ELb1ELb1ELb0ELb1ELb1EEENS1_21CollectiveEpilogueFwdINS6_IJS8_SA_S9_EEENS6_IJNS7_ILi1EEESI_SI_EEESC_SE_Li256ELb1ELb1ELb1ELb0EEENS1_36VarlenDynamicPersistentTileSchedulerILi128ELi64ELi256ELi256ELb1ELb1ELb0ELb0ELb1ELb1EEEEEEEEEvNT_6ParamsE:
	.zero		1432


//--------------------- .nv.constant0._ZN7cutlass13device_kernelIN5flash19enable_sm80_to_sm89INS1_16FlashAttnFwdSm80INS1_25CollectiveMainloopFwdSm80ILi8ELi2ELb0EN4cute5tupleIJNS5_1CILi128EEENS7_ILi64EEENS7_ILi192EEEEEELi192ENS_10bfloat16_tEfNS_4arch4Sm80ELb0ELb0ELb1ELb1ELb1ELb1ELb1ELb1EEENS1_21CollectiveEpilogueFwdINS6_IJS8_SA_S9_EEENS6_IJNS7_ILi1EEESI_SI_EEESC_SE_Li256ELb1ELb1ELb1ELb0EEENS1_36VarlenDynamicPersistentTileSchedulerILi128ELi64ELi256ELi256ELb1ELb1ELb0ELb0ELb1ELb1EEEEEEEEEvNT_6ParamsE --------------------------
	.section	.nv.constant0._ZN7cutlass13device_kernelIN5flash19enable_sm80_to_sm89INS1_16FlashAttnFwdSm80INS1_25CollectiveMainloopFwdSm80ILi8ELi2ELb0EN4cute5tupleIJNS5_1CILi128EEENS7_ILi64EEENS7_ILi192EEEEEELi192ENS_10bfloat16_tEfNS_4arch4Sm80ELb0ELb0ELb1ELb1ELb1ELb1ELb1ELb1EEENS1_21CollectiveEpilogueFwdINS6_IJS8_SA_S9_EEENS6_IJNS7_ILi1EEESI_SI_EEESC_SE_Li256ELb1ELb1ELb1ELb0EEENS1_36VarlenDynamicPersistentTileSchedulerILi128ELi64ELi256ELi256ELb1ELb1ELb0ELb0ELb1ELb1EEEEEEEEEvNT_6ParamsE,"a",@progbits
	.sectionflags	@""
	.align	4
.nv.constant0._ZN7cutlass13device_kernelIN5flash19enable_sm80_to_sm89INS1_16FlashAttnFwdSm80INS1_25CollectiveMainloopFwdSm80ILi8ELi2ELb0EN4cute5tupleIJNS5_1CILi128EEENS7_ILi64EEENS7_ILi192EEEEEELi192ENS_10bfloat16_tEfNS_4arch4Sm80ELb0ELb0ELb1ELb1ELb1ELb1ELb1ELb1EEENS1_21CollectiveEpilogueFwdINS6_IJS8_SA_S9_EEENS6_IJNS7_ILi1EEESI_SI_EEESC_SE_Li256ELb1ELb1ELb1ELb0EEENS1_36VarlenDynamicPersistentTileSchedulerILi128ELi64ELi256ELi256ELb1ELb1ELb0ELb0ELb1ELb1EEEEEEEEEvNT_6ParamsE:
	.zero		1432


//--------------------- .nv.constant0._ZN7cutlass13device_kernelIN5flash19enable_sm80_to_sm89INS1_16FlashAttnFwdSm80INS1_25CollectiveMainloopFwdSm80ILi8ELi2ELb0EN4cute5tupleIJNS5_1CILi128EEENS7_ILi64EEENS7_ILi192EEEEEELi192ENS_10bfloat16_tEfNS_4arch4Sm80ELb0ELb1ELb1ELb0ELb1ELb0ELb1ELb1EEENS1_21CollectiveEpilogueFwdINS6_IJS8_SA_S9_EEENS6_IJNS7_ILi1EEESI_SI_EEESC_SE_Li256ELb0ELb1ELb1ELb0EEENS1_19SingleTileSchedulerILb0ELb1ELb1ELi128EEEEEEEEEvNT_6ParamsE --------------------------
	.section	.nv.constant0._ZN7cutlass13device_kernelIN5flash19enable_sm80_to_sm89INS1_16FlashAttnFwdSm80INS1_25CollectiveMainloopFwdSm80ILi8ELi2ELb0EN4cute5tupleIJNS5_1CILi128EEENS7_ILi64EEENS7_ILi192EEEEEELi192ENS_10bfloat16_tEfNS_4arch4Sm80ELb0ELb1ELb1ELb0ELb1ELb0ELb1ELb1EEENS1_21CollectiveEpilogueFwdINS6_IJS8_SA_S9_EEENS6_IJNS7_ILi1EEESI_SI_EEESC_SE_Li256ELb0ELb1ELb1ELb0EEENS1_19SingleTileSchedulerILb0ELb1ELb1ELi128EEEEEEEEEvNT_6ParamsE,"a",@progbits
	.sectionflags	@""
	.align	4
.nv.constant0._ZN7cutlass13device_kernelIN5flash19enable_sm80_to_sm89INS1_16FlashAttnFwdSm80INS1_25CollectiveMainloopFwdSm80ILi8ELi2ELb0EN4cute5tupleIJNS5_1CILi128EEENS7_ILi64EEENS7_ILi192EEEEEELi192ENS_10bfloat16_tEfNS_4arch4Sm80ELb0ELb1ELb1ELb0ELb1ELb0ELb1ELb1EEENS1_21CollectiveEpilogueFwdINS6_IJS8_SA_S9_EEENS6_IJNS7_ILi1EEESI_SI_EEESC_SE_Li256ELb0ELb1ELb1ELb0EEENS1_19SingleTileSchedulerILb0ELb1ELb1ELi128EEEEEEEEEvNT_6ParamsE:
	.zero		1400


//--------------------- .nv.constant0._ZN7cutlass13device_kernelIN5flash19enable_sm80_to_sm89INS1_16FlashAttnFwdSm80INS1_25CollectiveMainloopFwdSm80ILi8ELi2ELb0EN4cute5tupleIJNS5_1CILi128EEENS7_ILi64EEENS7_ILi192EEEEEELi192ENS_10bfloat16_tEfNS_4arch4Sm80ELb0ELb1ELb1ELb1ELb1ELb0ELb1ELb1EEENS1_21CollectiveEpilogueFwdINS6_IJS8_SA_S9_EEENS6_IJNS7_ILi1EEESI_SI_EEESC_SE_Li256ELb1ELb1ELb1ELb0EEENS1_36VarlenDynamicPersistentTileSchedulerILi128ELi64ELi256ELi256ELb1ELb1ELb0ELb1ELb0ELb1EEEEEEEEEvNT_6ParamsE --------------------------
	.section	.nv.constant0._ZN7cutlass13device_kernelIN5flash19enable_sm80_to_sm89INS1_16FlashAttnFwdSm80INS1_25CollectiveMainloopFwdSm80ILi8ELi2ELb0EN4cute5tupleIJNS5_1CILi128EEENS7_ILi64EEENS7_ILi192EEEEEELi192ENS_10bfloat16_tEfNS_4arch4Sm80ELb0ELb1ELb1ELb1ELb1ELb0ELb1ELb1EEENS1_21CollectiveEpilogueFwdINS6_IJS8_SA_S9_EEENS6_IJNS7_ILi1EEESI_SI_EEESC_SE_Li256ELb1ELb1ELb1ELb0EEENS1_36VarlenDynamicPersistentTileSchedulerILi128ELi64ELi256ELi256ELb1ELb1ELb0ELb1ELb0ELb1EEEEEEEEEvNT_6ParamsE,"a",@progbits
	.sectionflags	@""
	.align	4
.nv.constant0._ZN7cutlass13device_kernelIN5flash19enable_sm80_to_sm89INS1_16FlashAttnFwdSm80INS1_25CollectiveMainloopFwdSm80ILi8ELi2ELb0EN4cute5tupleIJNS5_1CILi128EEENS7_ILi64EEENS7_ILi192EEEEEELi192ENS_10bfloat16_tEfNS_4arch4Sm80ELb0ELb1ELb1ELb1ELb1ELb0ELb1ELb1EEENS1_21CollectiveEpilogueFwdINS6_IJS8_SA_S9_EEENS6_IJNS7_ILi1EEESI_SI_EEESC_SE_Li256ELb1ELb1ELb1ELb0EEENS1_36VarlenDynamicPersistentTileSchedulerILi128ELi64ELi256ELi256ELb1ELb1ELb0ELb1ELb0ELb1EEEEEEEEEvNT_6ParamsE:
	.zero		1432


//--------------------- .nv.constant0._ZN7cutlass13device_kernelIN5flash19enable_sm80_to_sm89INS1_16FlashAttnFwdSm80INS1_25CollectiveMainloopFwdSm80ILi8ELi2ELb0EN4cute5tupleIJNS5_1CILi128EEENS7_ILi64EEENS7_ILi192EEEEEELi192ENS_10bfloat16_tEfNS_4arch4Sm80ELb0ELb1ELb1ELb1ELb1ELb1ELb1ELb1EEENS1_21CollectiveEpilogueFwdINS6_IJS8_SA_S9_EEENS6_IJNS7_ILi1EEESI_SI_EEESC_SE_Li256ELb1ELb1ELb1ELb0EEENS1_36VarlenDynamicPersistentTileSchedulerILi128ELi64ELi256ELi256ELb1ELb1ELb0ELb1ELb0ELb1EEEEEEEEEvNT_6ParamsE --------------------------
	.section	.nv.constant0._ZN7cutlass13device_kernelIN5flash19enable_sm80_to_sm89INS1_16FlashAttnFwdSm80INS1_25CollectiveMainloopFwdSm80ILi8ELi2ELb0EN4cute5tupleIJNS5_1CILi128EEENS7_ILi64EEENS7_ILi192EEEEEELi192ENS_10bfloat16_tEfNS_4arch4Sm80ELb0ELb1ELb1ELb1ELb1ELb1ELb1ELb1EEENS1_21CollectiveEpilogueFwdINS6_IJS8_SA_S9_EEENS6_IJNS7_ILi1EEESI_SI_EEESC_SE_Li256ELb1ELb1ELb1ELb0EEENS1_36VarlenDynamicPersistentTileSchedulerILi128ELi64ELi256ELi256ELb1ELb1ELb0ELb1ELb0ELb1EEEEEEEEEvNT_6ParamsE,"a",@progbits
	.sectionflags	@""
	.align	4
.nv.constant0._ZN7cutlass13device_kernelIN5flash19enable_sm80_to_sm89INS1_16FlashAttnFwdSm80INS1_25CollectiveMainloopFwdSm80ILi8ELi2ELb0EN4cute5tupleIJNS5_1CILi128EEENS7_ILi64EEENS7_ILi192EEEEEELi192ENS_10bfloat16_tEfNS_4arch4Sm80ELb0ELb1ELb1ELb1ELb1ELb1ELb1ELb1EEENS1_21CollectiveEpilogueFwdINS6_IJS8_SA_S9_EEENS6_IJNS7_ILi1EEESI_SI_EEESC_SE_Li256ELb1ELb1ELb1ELb0EEENS1_36VarlenDynamicPersistentTileSchedulerILi128ELi64ELi256ELi256ELb1ELb1ELb0ELb1ELb0ELb1EEEEEEEEEvNT_6ParamsE:
	.zero		1432


//--------------------- .nv.constant0._ZN7cutlass13device_kernelIN5flash19enable_sm80_to_sm89INS1_16FlashAttnFwdSm80INS1_25CollectiveMainloopFwdSm80ILi8ELi2ELb0EN4cute5tupleIJNS5_1CILi128EEENS7_ILi64EEENS7_ILi192EEEEEELi192ENS_10bfloat16_tEfNS_4arch4Sm80ELb1ELb0ELb1ELb0ELb1ELb0ELb1ELb1EEENS1_21CollectiveEpilogueFwdINS6_IJS8_SA_S9_EEENS6_IJNS7_ILi1EEESI_SI_EEESC_SE_Li256ELb0ELb1ELb1ELb0EEENS1_30DynamicPersistentTileSchedulerILi256ELi256ELb1ELb1ELb0EEEEEEEEEvNT_6ParamsE --------------------------
	.section	.nv.constant0._ZN7cutlass13device_kernelIN5flash19enable_sm80_to_sm89INS1_16FlashAttnFwdSm80INS1_25CollectiveMainloopFwdSm80ILi8ELi2ELb0EN4cute5tupleIJNS5_1CILi128EEENS7_ILi64EEENS7_ILi192EEEEEELi192ENS_10bfloat16_tEfNS_4arch4Sm80ELb1ELb0ELb1ELb0ELb1ELb0ELb1ELb1EEENS1_21CollectiveEpilogueFwdINS6_IJS8_SA_S9_EEENS6_IJNS7_ILi1EEESI_SI_EEESC_SE_Li256ELb0ELb1ELb1ELb0EEENS1_30DynamicPersistentTileSchedulerILi256ELi256ELb1ELb1ELb0EEEEEEEEEvNT_6ParamsE,"a",@progbits
	.sectionflags	@""
	.align	4
.nv.constant0._ZN7cutlass13device_kernelIN5flash19enable_sm80_to_sm89INS1_16FlashAttnFwdSm80INS1_25CollectiveMainloopFwdSm80ILi8ELi2ELb0EN4cute5tupleIJNS5_1CILi128EEENS7_ILi64EEENS7_ILi192EEEEEELi192ENS_10bfloat16_tEfNS_4arch4Sm80ELb1ELb0ELb1ELb0ELb1ELb0ELb1ELb1EEENS1_21CollectiveEpilogueFwdINS6_IJS8_SA_S9_EEENS6_IJNS7_ILi1EEESI_SI_EEESC_SE_Li256ELb0ELb1ELb1ELb0EEENS1_30DynamicPersistentTileSchedulerILi256ELi256ELb1ELb1ELb0EEEEEEEEEvNT_6ParamsE:
	.zero		1416


//--------------------- .nv.constant0._ZN7cutlass13device_kernelIN5flash19enable_sm80_to_sm89INS1_16FlashAttnFwdSm80INS1_25CollectiveMainloopFwdSm80ILi8ELi2ELb0EN4cute5tupleIJNS5_1CILi128EEENS7_ILi64EEENS7_ILi192EEEEEELi192ENS_10bfloat16_tEfNS_4arch4Sm80ELb1ELb0ELb1ELb1ELb1ELb0ELb1ELb1EEENS1_21CollectiveEpilogueFwdINS6_IJS8_SA_S9_EEENS6_IJNS7_ILi1EEESI_SI_EEESC_SE_Li256ELb1ELb1ELb1ELb0EEENS1_36VarlenDynamicPersistentTileSchedulerILi128ELi64ELi256ELi256ELb1ELb1ELb0ELb1ELb1ELb1EEEEEEEEEvNT_6ParamsE --------------------------
	.section	.nv.constant0._ZN7cutlass13device_kernelIN5flash19enable_sm80_to_sm89INS1_16FlashAttnFwdSm80INS1_25CollectiveMainloopFwdSm80ILi8ELi2ELb0EN4cute5tupleIJNS5_1CILi128EEENS7_ILi64EEENS7_ILi192EEEEEELi192ENS_10bfloat16_tEfNS_4arch4Sm80ELb1ELb0ELb1ELb1ELb1ELb0ELb1ELb1EEENS1_21CollectiveEpilogueFwdINS6_IJS8_SA_S9_EEENS6_IJNS7_ILi1EEESI_SI_EEESC_SE_Li256ELb1ELb1ELb1ELb0EEENS1_36VarlenDynamicPersistentTileSchedulerILi128ELi64ELi256ELi256ELb1ELb1ELb0ELb1ELb1ELb1EEEEEEEEEvNT_6ParamsE,"a",@progbits
	.sectionflags	@""
	.align	4
.nv.constant0._ZN7cutlass13device_kernelIN5flash19enable_sm80_to_sm89INS1_16FlashAttnFwdSm80INS1_25CollectiveMainloopFwdSm80ILi8ELi2ELb0EN4cute5tupleIJNS5_1CILi128EEENS7_ILi64EEENS7_ILi192EEEEEELi192ENS_10bfloat16_tEfNS_4arch4Sm80ELb1ELb0ELb1ELb1ELb1ELb0ELb1ELb1EEENS1_21CollectiveEpilogueFwdINS6_IJS8_SA_S9_EEENS6_IJNS7_ILi1EEESI_SI_EEESC_SE_Li256ELb1ELb1ELb1ELb0EEENS1_36VarlenDynamicPersistentTileSchedulerILi128ELi64ELi256ELi256ELb1ELb1ELb0ELb1ELb1ELb1EEEEEEEEEvNT_6ParamsE:
	.zero		1432


//--------------------- .nv.constant0._ZN7cutlass13device_kernelIN5flash19enable_sm80_to_sm89INS1_16FlashAttnFwdSm80INS1_25CollectiveMainloopFwdSm80ILi8ELi2ELb0EN4cute5tupleIJNS5_1CILi128EEENS7_ILi64EEENS7_ILi192EEEEEELi192ENS_10bfloat16_tEfNS_4arch4Sm80ELb1ELb0ELb1ELb1ELb1ELb1ELb1ELb1EEENS1_21CollectiveEpilogueFwdINS6_IJS8_SA_S9_EEENS6_IJNS7_ILi1EEESI_SI_EEESC_SE_Li256ELb1ELb1ELb1ELb0EEENS1_36VarlenDynamicPersistentTileSchedulerILi128ELi64ELi256ELi256ELb1ELb1ELb0ELb1ELb1ELb1EEEEEEEEEvNT_6ParamsE --------------------------
	.section	.nv.constant0._ZN7cutlass13device_kernelIN5flash19enable_sm80_to_sm89INS1_16FlashAttnFwdSm80INS1_25CollectiveMainloopFwdSm80ILi8ELi2ELb0EN4cute5tupleIJNS5_1CILi128EEENS7_ILi64EEENS7_ILi192EEEEEELi192ENS_10bfloat16_tEfNS_4arch4Sm80ELb1ELb0ELb1ELb1ELb1ELb1ELb1ELb1EEENS1_21CollectiveEpilogueFwdINS6_IJS8_SA_S9_EEENS6_IJNS7_ILi1EEESI_SI_EEESC_SE_Li256ELb1ELb1ELb1ELb0EEENS1_36VarlenDynamicPersistentTileSchedulerILi128ELi64ELi256ELi256ELb1ELb1ELb0ELb1ELb1ELb1EEEEEEEEEvNT_6ParamsE,"a",@progbits
	.sectionflags	@""
	.align	4
.nv.constant0._ZN7cutlass13device_kernelIN5flash19enable_sm80_to_sm89INS1_16FlashAttnFwdSm80INS1_25CollectiveMainloopFwdSm80ILi8ELi2ELb0EN4cute5tupleIJNS5_1CILi128EEENS7_ILi64EEENS7_ILi192EEEEEELi192ENS_10bfloat16_tEfNS_4arch4Sm80ELb1ELb0ELb1ELb1ELb1ELb1ELb1ELb1EEENS1_21CollectiveEpilogueFwdINS6_IJS8_SA_S9_EEENS6_IJNS7_ILi1EEESI_SI_EEESC_SE_Li256ELb1ELb1ELb1ELb0EEENS1_36VarlenDynamicPersistentTileSchedulerILi128ELi64ELi256ELi256ELb1ELb1ELb0ELb1ELb1ELb1EEEEEEEEEvNT_6ParamsE:
	.zero		1432


//--------------------- .text._ZN7cutlass13device_kernelIN5flash19enable_sm80_to_sm89INS1_16FlashAttnFwdSm80INS1_25CollectiveMainloopFwdSm80ILi8ELi1ELb0EN4cute5tupleIJNS5_1CILi128EEENS7_ILi64EEENS7_ILi192EEEEEELi192ENS_10bfloat16_tEfNS_4arch4Sm80ELb0ELb0ELb1ELb0ELb1ELb0ELb1ELb1EEENS1_21CollectiveEpilogueFwdINS6_IJS8_SA_S9_EEENS6_IJNS7_ILi1EEESI_SI_EEESC_SE_Li256ELb0ELb1ELb1ELb0EEENS1_19SingleTileSchedulerILb0ELb1ELb1ELi128EEEEEEEEEvNT_6ParamsE --------------------------
	.section	.text._ZN7cutlass13device_kernelIN5flash19enable_sm80_to_sm89INS1_16FlashAttnFwdSm80INS1_25CollectiveMainloopFwdSm80ILi8ELi1ELb0EN4cute5tupleIJNS5_1CILi128EEENS7_ILi64EEENS7_ILi192EEEEEELi192ENS_10bfloat16_tEfNS_4arch4Sm80ELb0ELb0ELb1ELb0ELb1ELb0ELb1ELb1EEENS1_21CollectiveEpilogueFwdINS6_IJS8_SA_S9_EEENS6_IJNS7_ILi1EEESI_SI_EEESC_SE_Li256ELb0ELb1ELb1ELb0EEENS1_19SingleTileSchedulerILb0ELb1ELb1ELi128EEEEEEEEEvNT_6ParamsE,"ax",@progbits
	.sectioninfo	@"SHI_REGISTERS=252"
	.align	128
.text._ZN7cutlass13device_kernelIN5flash19enable_sm80_to_sm89INS1_16FlashAttnFwdSm80INS1_25CollectiveMainloopFwdSm80ILi8ELi1ELb0EN4cute5tupleIJNS5_1CILi128EEENS7_ILi64EEENS7_ILi192EEEEEELi192ENS_10bfloat16_tEfNS_4arch4Sm80ELb0ELb0ELb1ELb0ELb1ELb0ELb1ELb1EEENS1_21CollectiveEpilogueFwdINS6_IJS8_SA_S9_EEENS6_IJNS7_ILi1EEESI_SI_EEESC_SE_Li256ELb0ELb1ELb1ELb0EEENS1_19SingleTileSchedulerILb0ELb1ELb1ELi128EEEEEEEEEvNT_6ParamsE:
        .type           _ZN7cutlass13device_kernelIN5flash19enable_sm80_to_sm89INS1_16FlashAttnFwdSm80INS1_25CollectiveMainloopFwdSm80ILi8ELi1ELb0EN4cute5tupleIJNS5_1CILi128EEENS7_ILi64EEENS7_ILi192EEEEEELi192ENS_10bfloat16_tEfNS_4arch4Sm80ELb0ELb0ELb1ELb0ELb1ELb0ELb1ELb1EEENS1_21CollectiveEpilogueFwdINS6_IJS8_SA_S9_EEENS6_IJNS7_ILi1EEESI_SI_EEESC_SE_Li256ELb0ELb1ELb1ELb0EEENS1_19SingleTileSchedulerILb0ELb1ELb1ELi128EEEEEEEEEvNT_6ParamsE,@function
        .size           _ZN7cutlass13device_kernelIN5flash19enable_sm80_to_sm89INS1_16FlashAttnFwdSm80INS1_25CollectiveMainloopFwdSm80ILi8ELi1ELb0EN4cute5tupleIJNS5_1CILi128EEENS7_ILi64EEENS7_ILi192EEEEEELi192ENS_10bfloat16_tEfNS_4arch4Sm80ELb0ELb0ELb1ELb0ELb1ELb0ELb1ELb1EEENS1_21CollectiveEpilogueFwdINS6_IJS8_SA_S9_EEENS6_IJNS7_ILi1EEESI_SI_EEESC_SE_Li256ELb0ELb1ELb1ELb0EEENS1_19SingleTileSchedulerILb0ELb1ELb1ELi128EEEEEEEEEvNT_6ParamsE,(.L_x_3105 - _ZN7cutlass13device_kernelIN5flash19enable_sm80_to_sm89INS1_16FlashAttnFwdSm80INS1_25CollectiveMainloopFwdSm80ILi8ELi1ELb0EN4cute5tupleIJNS5_1CILi128EEENS7_ILi64EEENS7_ILi192EEEEEELi192ENS_10bfloat16_tEfNS_4arch4Sm80ELb0ELb0ELb1ELb0ELb1ELb0ELb1ELb1EEENS1_21CollectiveEpilogueFwdINS6_IJS8_SA_S9_EEENS6_IJNS7_ILi1EEESI_SI_EEESC_SE_Li256ELb0ELb1ELb1ELb0EEENS1_19SingleTileSchedulerILb0ELb1ELb1ELi128EEEEEEEEEvNT_6ParamsE)
        .other          _ZN7cutlass13device_kernelIN5flash19enable_sm80_to_sm89INS1_16FlashAttnFwdSm80INS1_25CollectiveMainloopFwdSm80ILi8ELi1ELb0EN4cute5tupleIJNS5_1CILi128EEENS7_ILi64EEENS7_ILi192EEEEEELi192ENS_10bfloat16_tEfNS_4arch4Sm80ELb0ELb0ELb1ELb0ELb1ELb0ELb1ELb1EEENS1_21CollectiveEpilogueFwdINS6_IJS8_SA_S9_EEENS6_IJNS7_ILi1EEESI_SI_EEESC_SE_Li256ELb0ELb1ELb1ELb0EEENS1_19SingleTileSchedulerILb0ELb1ELb1ELi128EEEEEEEEEvNT_6ParamsE,@"STO_CUDA_ENTRY STV_DEFAULT"
_ZN7cutlass13device_kernelIN5flash19enable_sm80_to_sm89INS1_16FlashAttnFwdSm80INS1_25CollectiveMainloopFwdSm80ILi8ELi1ELb0EN4cute5tupleIJNS5_1CILi128EEENS7_ILi64EEENS7_ILi192EEEEEELi192ENS_10bfloat16_tEfNS_4arch4Sm80ELb0ELb0ELb1ELb0ELb1ELb0ELb1ELb1EEENS1_21CollectiveEpilogueFwdINS6_IJS8_SA_S9_EEENS6_IJNS7_ILi1EEESI_SI_EEESC_SE_Li256ELb0ELb1ELb1ELb0EEENS1_19SingleTileSchedulerILb0ELb1ELb1ELi128EEEEEEEEEvNT_6ParamsE:
[----:B------:R-:W-:Y:S02]  /*0000*/  MOV R1, c[0x0][0x28] ;  /* 0x00000a0000017a02 */ /* 0x000fe40000000f00 */
[----:B------:R-:W1:Y:S01]  /*0010*/  S2R R3, SR_TID.X ;  /* 0x0000000000037919 */ /* 0x000e620000002100 */
[----:B------:R-:W2:Y:S08]  /*0020*/  S2UR UR6, SR_CTAID.Y ;  /* 0x00000000000679c3 */ /* 0x000eb00000002600 */
[----:B------:R-:W3:Y:S01]  /*0030*/  S2UR UR11, SR_CTAID.Z ;  /* 0x00000000000b79c3 */ /* 0x000ee20000002700 */
[----:B-1----:R-:W-:-:S06]  /*0040*/  SHF.R.U32.HI R0, RZ, 0x5, R3 ;  /* 0x00000005ff007819 */ /* 0x002fcc0000011603 */
[----:B------:R-:W1:Y:S02]  /*0050*/  SHFL.IDX PT, R0, R0, RZ, 0x1f ;  /* 0x00001fff00007589 */ /* 0x000e6400000e0000 */
[----:B-1----:R-:W-:-:S13]  /*0060*/  ISETP.NE.AND P0, PT, R0, RZ, PT ;  /* 0x000000ff0000720c */ /* 0x002fda0003f05270 */
[----:B--23--:R-:W-:Y:S05]  /*0070*/  @!P0 BRA `(.L_x_0) ;  /* 0x0000009000008947 */ /* 0x00cfea0003800000 */
[----:B------:R-:W-:Y:S01]  /*0080*/  MOV R0, c[0x0][0x550] ;  /* 0x0001540000007a02 */ /* 0x000fe20000000f00 */
[----:B------:R-:W-:-:S03]  /*0090*/  UMOV UR10, UR6 ;  /* 0x00000006000a7c82 */ /* 0x000fc60008000000 */
[----:B------:R-:W-:-:S13]  /*00a0*/  ISETP.NE.AND P0, PT, R0, 0x1, PT ;  /* 0x000000010000780c */ /* 0x000fda0003f05270 */
[----:B------:R-:W-:Y:S05]  /*00b0*/  @!P0 BRA `(.L_x_1) ;  /* 0x000000b000008947 */ /* 0x000fea0003800000 */
[----:B------:R-:W-:Y:S02]  /*00c0*/  ULDC UR4, c[0x0][0x554] ;  /* 0x0001550000047ab9 */ /* 0x000fe40000000800 */
[----:B------:R-:W-:Y:S02]  /*00d0*/  UIMAD.WIDE.U32 UR4, UR6, UR4, URZ ;  /* 0x00000004060472a5 */ /* 0x000fe4000f8e003f */
[----:B------:R-:W-:Y:S02]  /*00e0*/  ULDC UR10, c[0x0][0x558] ;  /* 0x00015600000a7ab9 */ /* 0x000fe40000000800 */
[----:B------:R-:W-:Y:S01]  /*00f0*/  USHF.R.U32.HI UR10, URZ, UR10, UR5 ;  /* 0x0000000a3f0a7299 */ /* 0x000fe20008011605 */
[----:B------:R-:W-:Y:S05]  /*0100*/  BRA `(.L_x_1) ;  /* 0x0000006000007947 */ /* 0x000fea0003800000 */
.L_x_0:
[----:B------:R-:W-:Y:S02]  /*0110*/  ULDC.64 UR4, c[0x0][0x550] ;  /* 0x0001540000047ab9 */ /* 0x000fe40000000a00 */
[----:B------:R-:W-:Y:S02]  /*0120*/  UISETP.NE.AND UP0, UPT, UR4, 0x1, UPT ;  /* 0x000000010400788c */ /* 0x000fe4000bf05270 */
[----:B------:R-:W-:-:S02]  /*0130*/  UIMAD.WIDE.U32 UR8, UR6, UR5, URZ ;  /* 0x00000005060872a5 */ /* 0x000fc4000f8e003f */
[----:B------:R-:W-:Y:S02]  /*0140*/  ULDC UR4, c[0x0][0x558] ;  /* 0x0001560000047ab9 */ /* 0x000fe40000000800 */
[----:B------:R-:W-:-:S05]  /*0150*/  UMOV UR10, UR6 ;  /* 0x00000006000a7c82 */ /* 0x000fca0008000000 */
[----:B------:R-:W-:-:S03]  /*0160*/  @UP0 USHF.R.U32.HI UR10, URZ, UR4, UR9 ;  /* 0x000000043f0a0299 */ /* 0x000fc60008011609 */
.L_x_1:
[----:B------:R-:W-:Y:S01]  /*0170*/  ISETP.LE.AND P0, PT, RZ, UR11, PT ;  /* 0x0000000bff007c0c */ /* 0x000fe2000bf03270 */
[----:B------:R-:W-:Y:S02]  /*0180*/  UIADD3 UR4, -UR10, URZ, URZ ;  /* 0x0000003f0a047290 */ /* 0x000fe4000fffe13f */
[----:B------:R-:W-:Y:S02]  /*0190*/  ULDC UR7, c[0x0][0x550] ;  /* 0x0001540000077ab9 */ /* 0x000fe40000000800 */
[----:B------:R-:W-:-:S08]  /*01a0*/  UIMAD UR7, UR4, UR7, UR6 ;  /* 0x00000007040772a4 */ /* 0x000fd0000f8e0206 */
[----:B------:R-:W-:Y:S05]  /*01b0*/  @!P0 EXIT ;  /* 0x000000000000894d */ /* 0x000fea0003800000 */
[----:B------:R-:W-:Y:S02]  /*01c0*/  ULDC.64 UR4, c[0x0][0x370] ;  /* 0x0000dc0000047ab9 */ /* 0x000fe40000000a00 */
[----:B------:R-:W-:Y:S02]  /*01d0*/  UISETP.NE.U32.AND UP0, UPT, URZ, UR4, UPT ;  /* 0x000000043f00728c */ /* 0x000fe4000bf05070 */
[----:B------:R-:W-:Y:S02]  /*01e0*/  ULDC.64 UR8, c[0x0][0x370] ;  /* 0x0000dc0000087ab9 */ /* 0x000fe40000000a00 */
[----:B------:R-:W-:Y:S02]  /*01f0*/  UISETP.NE.AND.EX UP0, UPT, URZ, UR5, UPT, UP0 ;  /* 0x000000053f00728c */ /* 0x000fe4000bf05300 */
[----:B------:R-:W-:-:S04]  /*0200*/  ULDC.64 UR12, c[0x0][0x118] ;  /* 0x00004600000c7ab9 */ /* 0x000fc80000000a00 */
[----:B------:R-:W-:-:S05]  /*0210*/  PLOP3.LUT P0, PT, PT, PT, UP0, 0x80, 0x0 ;  /* 0x000000000000781c */ /* 0x000fca0003f0f008 */
[----:B------:R-:W-:Y:S02]  /*0220*/  @UP0 UMOV UR4, 0x4 ;  /* 0x0000000400040882 */ /* 0x000fe40000000000 */
[----:B------:R-:W-:-:S06]  /*0230*/  @UP0 UIMAD.WIDE UR4, UR11, UR4, UR8 ;  /* 0x000000040b0402a5 */ /* 0x000fcc000f8e0208 */
[----:B------:R-:W-:Y:S02]  /*0240*/  IMAD.U32 R4, RZ, RZ, UR4 ;  /* 0x00000004ff047e24 */ /* 0x000fe4000f8e00ff */
[----:B------:R-:W-:-:S05]  /*0250*/  IMAD.U32 R5, RZ, RZ, UR5 ;  /* 0x00000005ff057e24 */ /* 0x000fca000f8e00ff */
[----:B------:R-:W2:Y:S01]  /*0260*/  @P0 LDG.E R4, [R4.64] ;  /* 0x0000000c04040981 */ /* 0x000ea2000c1e1900 */
[----:B------:R-:W-:Y:S02]  /*0270*/  ULDC UR4, c[0x0][0x2ac] ;  /* 0x0000ab0000047ab9 */ /* 0x000fe40000000800 */
[----:B------:R-:W-:Y:S02]  /*0280*/  ULDC UR9, c[0x0][0x1d0] ;  /* 0x0000740000097ab9 */ /* 0x000fe40000000800 */
[----:B------:R-:W-:Y:S02]  /*0290*/  UIMAD UR9, UR4, UR9, URZ ;  /* 0x00000009040972a4 */ /* 0x000fe4000f8e023f */
[----:B------:R-:W-:Y:S02]  /*02a0*/  UMOV UR8, URZ ;  /* 0x0000003f00087c82 */ /* 0x000fe40008000000 */
[----:B------:R-:W-:Y:S02]  /*02b0*/  UISETP.GE.AND UP0, UPT, UR9, 0x1, UPT ;  /* 0x000000010900788c */ /* 0x000fe4000bf06270 */
[----:B------:R-:W-:-:S02]  /*02c0*/  UIADD3 UR5, UR9, 0x3f, URZ ;  /* 0x0000003f09057890 */ /* 0x000fc4000fffe03f */
[----:B------:R-:W-:Y:S02]  /*02d0*/  UMOV UR19, URZ ;  /* 0x0000003f00137c82 */ /* 0x000fe40008000000 */
[----:B------:R-:W-:-:S04]  /*02e0*/  USHF.R.S32.HI UR4, URZ, 0x1f, UR5 ;  /* 0x0000001f3f047899 */ /* 0x000fc80008011405 */
[----:B------:R-:W-:-:S04]  /*02f0*/  ULEA.HI UR4, UR4, UR5, URZ, 0x6 ;  /* 0x0000000504047291 */ /* 0x000fc8000f8f303f */
[----:B------:R-:W-:Y:S01]  /*0300*/  USHF.R.S32.HI UR6, URZ, 0x6, UR4 ;  /* 0x000000063f067899 */ /* 0x000fe20008011404 */
[----:B--2---:R1:W2:Y:S01]  /*0310*/  @P0 R2UR UR8, R4 ;  /* 0x00000000040803c2 */ /* 0x0042a200000e0000 */
[----:B------:R-:W-:-:S13]  /*0320*/  PLOP3.LUT P0, PT, PT, PT, UP0, 0x80, 0x0 ;  /* 0x000000000000781c */ /* 0x000fda0003f0f008 */
[----:B------:R-:W-:Y:S05]  /*0330*/  @!P0 BRA `(.L_x_2) ;  /* 0x0000024000008947 */ /* 0x000fea0003800000 */
[----:B------:R-:W-:Y:S02]  /*0340*/  USHF.R.U32.HI UR4, URZ, 0x10, UR7 ;  /* 0x000000103f047899 */ /* 0x000fe40008011607 */
[----:B------:R-:W-:Y:S02]  /*0350*/  ULDC UR5, c[0x0][0x338] ;  /* 0x0000ce0000057ab9 */ /* 0x000fe40000000800 */
[----:B------:R-:W-:Y:S02]  /*0360*/  UISETP.NE.AND UP0, UPT, UR4, URZ, UPT ;  /* 0x0000003f0400728c */ /* 0x000fe4000bf05270 */
[----:B------:R-:W-:Y:S02]  /*0370*/  UMOV UR18, URZ ;  /* 0x0000003f00127c82 */ /* 0x000fe40008000000 */
[----:B------:R-:W-:-:S04]  /*0380*/  USEL UR5, UR4, UR5, UP0 ;  /* 0x0000000504057287 */ /* 0x000fc80008000000 */
[----:B------:R-:W-:Y:S02]  /*0390*/  UIADD3 UR17, UR6, -0x1, UR5 ;  /* 0xffffffff06117890 */ /* 0x000fe4000fffe005 */
[----:B------:R-:W-:-:S05]  /*03a0*/  IMAD.U32 R0, RZ, RZ, UR5 ;  /* 0x00000005ff007e24 */ /* 0x000fca000f8e00ff */
[-C--:B------:R-:W-:Y:S02]  /*03b0*/  IABS R2, R0.reuse ;  /* 0x0000000000027213 */ /* 0x080fe40000000000 */
[----:B------:R-:W-:-:S03]  /*03c0*/  IABS R0, R0 ;  /* 0x0000000000007213 */ /* 0x000fc60000000000 */
[----:B------:R-:W-:Y:S02]  /*03d0*/  IMAD.MOV.U32 R5, RZ, RZ, R2 ;  /* 0x000000ffff057224 */ /* 0x000fe400078e0002 */
[----:B------:R-:W-:Y:S01]  /*03e0*/  IMAD.U32 R2, RZ, RZ, UR17 ;  /* 0x00000011ff027e24 */ /* 0x000fe2000f8e00ff */
[----:B------:R-:W-:Y:S01]  /*03f0*/  ULOP3.LUT UR17, UR17, UR5, URZ, 0x3c, !UPT ;  /* 0x0000000511117292 */ /* 0x000fe2000f8e3c3f */
[----:B------:R-:W3:Y:S01]  /*0400*/  R2UR UR16, R5 ;  /* 0x00000000051073c2 */ /* 0x000ee200000e0000 */
[----:B------:R-:W-:Y:S02]  /*0410*/  IMAD.MOV R0, RZ, RZ, -R0 ;  /* 0x000000ffff007224 */ /* 0x000fe400078e0a00 */
[----:B------:R-:W-:-:S05]  /*0420*/  IABS R2, R2 ;  /* 0x0000000200027213 */ /* 0x000fca0000000000 */
[----:B------:R-:W4:Y:S08]  /*0430*/  R2UR UR15, R2 ;  /* 0x00000000020f73c2 */ /* 0x000f3000000e0000 */
[----:B------:R-:W5:Y:S01]  /*0440*/  R2UR UR14, R0 ;  /* 0x00000000000e73c2 */ /* 0x000f6200000e0000 */
[----:B---3--:R-:W3:Y:S08]  /*0450*/  I2F.RP R6, UR16 ;  /* 0x0000001000067d06 */ /* 0x008ef00008209400 */
[----:B-1-3--:R-:W1:Y:S02]  /*0460*/  MUFU.RCP R4, R6 ;  /* 0x0000000600047308 */ /* 0x00ae640000001000 */
[----:B-1----:R-:W-:-:S06]  /*0470*/  IADD3 R4, R4, 0xffffffe, RZ ;  /* 0x0ffffffe04047810 */ /* 0x002fcc0007ffe0ff */
[----:B------:R-:W1:Y:S02]  /*0480*/  F2I.FTZ.U32.TRUNC.NTZ R4, R4 ;  /* 0x0000000400047305 */ /* 0x000e64000021f000 */
[----:B-1----:R-:W1:Y:S02]  /*0490*/  R2UR UR19, R4 ;  /* 0x00000000041373c2 */ /* 0x002e6400000e0000 */
[----:B-1----:R-:W-:-:S04]  /*04a0*/  UIADD3 UR4, URZ, -UR19, URZ ;  /* 0x800000133f047290 */ /* 0x002fc8000fffe03f */
[----:B------:R-:W-:-:S04]  /*04b0*/  UIMAD UR4, UR4, UR16, URZ ;  /* 0x00000010040472a4 */ /* 0x000fc8000f8e023f */
[----:B------:R-:W-:-:S04]  /*04c0*/  UIMAD.WIDE.U32 UR18, UR19, UR4, UR18 ;  /* 0x00000004131272a5 */ /* 0x000fc8000f8e0012 */
[----:B----4-:R-:W-:-:S04]  /*04d0*/  UIMAD.WIDE.U32 UR18, UR19, UR15, URZ ;  /* 0x0000000f131272a5 */ /* 0x010fc8000f8e003f */
[----:B-----5:R-:W-:-:S04]  /*04e0*/  UIMAD UR14, UR19, UR14, UR15 ;  /* 0x0000000e130e72a4 */ /* 0x020fc8000f8e020f */
[----:B------:R-:W-:-:S11]  /*04f0*/  UISETP.GT.U32.AND UP0, UPT, UR16, UR14, UPT ;  /* 0x0000000e1000728c */ /* 0x000fd6000bf04070 */
[----:B------:R-:W-:Y:S02]  /*0500*/  @!UP0 UIADD3 UR14, UR14, -UR16, URZ ;  /* 0x800000100e0e8290 */ /* 0x000fe4000fffe03f */
[----:B------:R-:W-:Y:S02]  /*0510*/  @!UP0 UIADD3 UR19, UR19, 0x1, URZ ;  /* 0x0000000113138890 */ /* 0x000fe4000fffe03f */
[----:B------:R-:W-:Y:S02]  /*0520*/  UISETP.GE.U32.AND UP1, UPT, UR14, UR16, UPT ;  /* 0x000000100e00728c */ /* 0x000fe4000bf26070 */
[----:B------:R-:W-:-:S09]  /*0530*/  UISETP.GE.AND UP0, UPT, UR17, URZ, UPT ;  /* 0x0000003f1100728c */ /* 0x000fd2000bf06270 */
[----:B------:R-:W-:Y:S02]  /*0540*/  @UP1 UIADD3 UR19, UR19, 0x1, URZ ;  /* 0x0000000113131890 */ /* 0x000fe4000fffe03f */
[----:B------:R-:W-:Y:S02]  /*0550*/  UISETP.NE.AND UP1, UPT, UR5, URZ, UPT ;  /* 0x0000003f0500728c */ /* 0x000fe4000bf25270 */
[----:B------:R-:W-:-:S09]  /*0560*/  @!UP0 UIADD3 UR19, -UR19, URZ, URZ ;  /* 0x0000003f13138290 */ /* 0x000fd2000fffe13f */
[----:B------:R-:W-:Y:S02]  /*0570*/  @!UP1 ULOP3.LUT UR19, URZ, UR5, URZ, 0x33, !UPT ;  /* 0x000000053f139292 */ /* 0x000fe4000f8e333f */
.L_x_2:
[----:B------:R-:W-:Y:S01]  /*0580*/  ULOP3.LUT UR7, UR7, 0xffff, URZ, 0xc0, !UPT ;  /* 0x0000ffff07077892 */ /* 0x000fe2000f8ec03f */
[----:B------:R-:W-:Y:S01]  /*0590*/  PLOP3.LUT P2, PT, PT, PT, PT, 0x80, 0x0 ;  /* 0x000000000000781c */ /* 0x000fe20003f4f070 */
[----:B------:R-:W-:Y:S01]  /*05a0*/  IMAD.MOV.U32 R5, RZ, RZ, RZ ;  /* 0x000000ffff057224 */ /* 0x000fe200078e00ff */
[----:B------:R-:W-:Y:S01]  /*05b0*/  CS2R R96, SRZ ;  /* 0x0000000000607805 */ /* 0x000fe2000001ff00 */
[----:B------:R-:W-:Y:S01]  /*05c0*/  UIMAD UR7, UR7, UR19, URZ ;  /* 0x00000013070772a4 */ /* 0x000fe2000f8e023f */
[----:B------:R-:W-:Y:S01]  /*05d0*/  IMAD.MOV.U32 R2, RZ, RZ, RZ ;  /* 0x000000ffff027224 */ /* 0x000fe200078e00ff */
[----:B------:R-:W-:Y:S01]  /*05e0*/  CS2R R94, SRZ ;  /* 0x00000000005e7805 */ /* 0x000fe2000001ff00 */
[----:B------:R-:W-:Y:S01]  /*05f0*/  CS2R R92, SRZ ;  /* 0x00000000005c7805 */ /* 0x000fe2000001ff00 */
[----:B------:R-:W-:Y:S01]  /*0600*/  UIADD3 UR19, UR7, UR19, URZ ;  /* 0x0000001307137290 */ /* 0x000fe2000fffe03f */
[----:B------:R-:W-:Y:S01]  /*0610*/  CS2R R90, SRZ ;  /* 0x00000000005a7805 */ /* 0x000fe2000001ff00 */
[----:B------:R-:W-:Y:S01]  /*0620*/  CS2R R88, SRZ ;  /* 0x0000000000587805 */ /* 0x000fe2000001ff00 */
[----:B------:R-:W-:Y:S01]  /*0630*/  CS2R R86, SRZ ;  /* 0x0000000000567805 */ /* 0x000fe2000001ff00 */
[----:B------:R-:W-:Y:S01]  /*0640*/  UISETP.LT.AND UP0, UPT, UR6, UR19, UPT ;  /* 0x000000130600728c */ /* 0x000fe2000bf01270 */
[----:B------:R-:W-:Y:S01]  /*0650*/  CS2R R84, SRZ ;  /* 0x0000000000547805 */ /* 0x000fe2000001ff00 */
[----:B------:R-:W-:Y:S01]  /*0660*/  CS2R R82, SRZ ;  /* 0x0000000000527805 */ /* 0x000fe2000001ff00 */
[----:B------:R-:W-:Y:S01]  /*0670*/  CS2R R80, SRZ ;  /* 0x0000000000507805 */ /* 0x000fe2000001ff00 */
[----:B------:R-:W-:Y:S01]  /*0680*/  USEL UR6, UR6, UR19, UP0 ;  /* 0x0000001306067287 */ /* 0x000fe20008000000 */
[----:B------:R-:W-:Y:S01]  /*0690*/  CS2R R78, SRZ ;  /* 0x00000000004e7805 */ /* 0x000fe2000001ff00 */
[----:B------:R-:W-:Y:S01]  /*06a0*/  CS2R R76, SRZ ;  /* 0x00000000004c7805 */ /* 0x000fe2000001ff00 */
[----:B------:R-:W-:Y:S01]  /*06b0*/  CS2R R74, SRZ ;  /* 0x00000000004a7805 */ /* 0x000fe2000001ff00 */
[----:B------:R-:W-:Y:S01]  /*06c0*/  UISETP.GT.AND UP0, UPT, UR6, UR7, UPT ;  /* 0x000000070600728c */ /* 0x000fe2000bf04270 */
[----:B------:R-:W-:Y:S01]  /*06d0*/  CS2R R72, SRZ ;  /* 0x0000000000487805 */ /* 0x000fe2000001ff00 */
[----:B------:R-:W-:Y:S01]  /*06e0*/  CS2R R70, SRZ ;  /* 0x0000000000467805 */ /* 0x000fe2000001ff00 */
[----:B------:R-:W-:Y:S01]  /*06f0*/  CS2R R68, SRZ ;  /* 0x0000000000447805 */ /* 0x000fe2000001ff00 */
[----:B------:R-:W-:Y:S01]  /*0700*/  CS2R R66, SRZ ;  /* 0x0000000000427805 */ /* 0x000fe2000001ff00 */
[----:B------:R-:W-:Y:S01]  /*0710*/  CS2R R64, SRZ ;  /* 0x0000000000407805 */ /* 0x000fe2000001ff00 */
[----:B------:R-:W-:Y:S01]  /*0720*/  PLOP3.LUT P0, PT, PT, PT, UP0, 0x80, 0x0 ;  /* 0x000000000000781c */ /* 0x000fe20003f0f008 */
[----:B------:R-:W-:Y:S01]  /*0730*/  CS2R R62, SRZ ;  /* 0x00000000003e7805 */ /* 0x000fe2000001ff00 */
        /* <DEDUP_REMOVED lines=30> */
[----:B------:R-:W-:Y:S05]  /*0920*/  @!P0 BRA `(.L_x_3) ;  /* 0x0000742000008947 */ /* 0x000fea0003800000 */
[----:B------:R-:W-:Y:S02]  /*0930*/  ULDC.64 UR4, c[0x0][0x340] ;  /* 0x0000d00000047ab9 */ /* 0x000fe40000000a00 */
[----:B------:R-:W-:-:S02]  /*0940*/  UISETP.NE.U32.AND UP0, UPT, URZ, UR4, UPT ;  /* 0x000000043f00728c */ /* 0x000fc4000bf05070 */
[----:B------:R-:W-:Y:S02]  /*0950*/  ULDC.64 UR14, c[0x0][0x340] ;  /* 0x0000d000000e7ab9 */ /* 0x000fe40000000a00 */
[----:B------:R-:W-:-:S06]  /*0960*/  UISETP.NE.AND.EX UP0, UPT, URZ, UR5, UPT, UP0 ;  /* 0x000000053f00728c */ /* 0x000fcc000bf05300 */
[----:B------:R-:W-:-:S05]  /*0970*/  PLOP3.LUT P0, PT, PT, PT, UP0, 0x80, 0x0 ;  /* 0x000000000000781c */ /* 0x000fca0003f0f008 */
[----:B------:R-:W-:Y:S02]  /*0980*/  @UP0 UMOV UR4, 0x4 ;  /* 0x0000000400040882 */ /* 0x000fe40000000000 */
[----:B------:R-:W-:-:S06]  /*0990*/  @UP0 UIMAD.WIDE UR4, UR11, UR4, UR14 ;  /* 0x000000040b0402a5 */ /* 0x000fcc000f8e020e */
[----:B------:R-:W-:Y:S02]  /*09a0*/  IMAD.U32 R8, RZ, RZ, UR4 ;  /* 0x00000004ff087e24 */ /* 0x000fe4000f8e00ff */
[----:B------:R-:W-:Y:S01]  /*09b0*/  IMAD.U32 R9, RZ, RZ, UR5 ;  /* 0x00000005ff097e24 */ /* 0x000fe2000f8e00ff */
[----:B------:R-:W3:Y:S01]  /*09c0*/  S2R R10, SR_CTAID.X ;  /* 0x00000000000a7919 */ /* 0x000ee20000002500 */
[----:B------:R-:W-:Y:S01]  /*09d0*/  SHF.R.S32.HI R12, RZ, 0x1f, R3 ;  /* 0x0000001fff0c7819 */ /* 0x000fe20000011403 */
[----:B------:R-:W-:Y:S01]  /*09e0*/  IMAD.MOV.U32 R0, RZ, RZ, c[0x0][0x2c4] ;  /* 0x0000b100ff007624 */ /* 0x000fe200078e00ff */
[----:B------:R-:W-:Y:S01]  /*09f0*/  USHF.R.S32.HI UR14, URZ, 0x1f, UR10 ;  /* 0x0000001f3f0e7899 */ /* 0x000fe2000801140a */
[----:B------:R3:W4:Y:S01]  /*0a00*/  @P0 LDG.E R8, [R8.64] ;  /* 0x0000000c08080981 */ /* 0x000722000c1e1900 */
[-C--:B------:R-:W-:Y:S01]  /*0a10*/  LEA.HI R7, R12, R3.reuse, RZ, 0x3 ;  /* 0x000000030c077211 */ /* 0x080fe200078f18ff */
[----:B------:R-:W-:Y:S01]  /*0a20*/  ULDC.64 UR4, c[0x0][0x1b8] ;  /* 0x00006e0000047ab9 */ /* 0x000fe20000000a00 */
[----:B------:R-:W-:Y:S01]  /*0a30*/  ISETP.NE.AND P1, PT, R0, 0x1, PT ;  /* 0x000000010000780c */ /* 0x000fe20003f25270 */
[----:B------:R-:W-:Y:S01]  /*0a40*/  UIMAD UR14, UR14, UR4, URZ ;  /* 0x000000040e0e72a4 */ /* 0x000fe2000f8e023f */
[----:B------:R-:W-:Y:S01]  /*0a50*/  LOP3.LUT R2, R7, 0xfffffff8, RZ, 0xc0, !PT ;  /* 0xfffffff807027812 */ /* 0x000fe200078ec0ff */
[----:B------:R-:W-:Y:S01]  /*0a60*/  UIMAD.WIDE.U32 UR16, UR10, UR4, URZ ;  /* 0x000000040a1072a5 */ /* 0x000fe2000f8e003f */
[----:B------:R-:W-:Y:S01]  /*0a70*/  SHF.R.S32.HI R7, RZ, 0x3, R7 ;  /* 0x00000003ff077819 */ /* 0x000fe20000011407 */
[----:B------:R-:W-:Y:S01]  /*0a80*/  UIMAD UR14, UR10, UR5, UR14 ;  /* 0x000000050a0e72a4 */ /* 0x000fe2000f8e020e */
[----:B------:R-:W-:Y:S01]  /*0a90*/  LEA.HI R11, R12, R3, RZ, 0x4 ;  /* 0x000000030c0b7211 */ /* 0x000fe200078f20ff */
[----:B------:R-:W-:Y:S01]  /*0aa0*/  IMAD.IADD R2, R3, 0x1, -R2 ;  /* 0x0000000103027824 */ /* 0x000fe200078e0a02 */
[----:B------:R-:W-:Y:S01]  /*0ab0*/  USHF.R.S32.HI UR15, URZ, 0x1f, UR11 ;  /* 0x0000001f3f0f7899 */ /* 0x000fe2000801140b */
[----:B------:R-:W-:Y:S01]  /*0ac0*/  IMAD.SHL.U32 R6, R7, 0x40, RZ ;  /* 0x0000004007067824 */ /* 0x000fe200078e00ff */
[----:B------:R-:W-:Y:S01]  /*0ad0*/  ULDC.64 UR4, c[0x0][0x1c0] ;  /* 0x0000700000047ab9 */ /* 0x000fe20000000a00 */
[C---:B------:R-:W-:Y:S01]  /*0ae0*/  IMAD R210, R2.reuse, 0x20, R7 ;  /* 0x0000002002d27824 */ /* 0x040fe200078e0207 */
[----:B------:R-:W-:Y:S01]  /*0af0*/  UIADD3 UR17, UR17, UR14, URZ ;  /* 0x0000000e11117290 */ /* 0x000fe2000fffe03f */
[----:B------:R-:W-:Y:S01]  /*0b00*/  IMAD.SHL.U32 R135, R2, 0x8, RZ ;  /* 0x0000000802877824 */ /* 0x000fe200078e00ff */
[----:B------:R-:W-:Y:S01]  /*0b10*/  UIMAD UR15, UR15, UR4, URZ ;  /* 0x000000040f0f72a4 */ /* 0x000fe2000f8e023f */
[----:B------:R-:W-:Y:S01]  /*0b20*/  LOP3.LUT R6, R6, 0x1c0, RZ, 0xc0, !PT ;  /* 0x000001c006067812 */ /* 0x000fe200078ec0ff */
[----:B------:R-:W-:Y:S01]  /*0b30*/  UIMAD.WIDE.U32 UR16, UR11, UR4, UR16 ;  /* 0x000000040b1072a5 */ /* 0x000fe2000f8e0010 */
[----:B------:R-:W-:Y:S01]  /*0b40*/  BSSY B0, `(.L_x_4) ;  /* 0x0000046000007945 */ /* 0x000fe20003800000 */
[----:B------:R-:W-:Y:S01]  /*0b50*/  UIMAD UR5, UR11, UR5, UR15 ;  /* 0x000000050b0572a4 */ /* 0x000fe2000f8e020f */
[----:B------:R-:W-:Y:S01]  /*0b60*/  LOP3.LUT R207, R6, 0x38, R135, 0xf8, !PT ;  /* 0x0000003806cf7812 */ /* 0x000fe200078ef887 */
[----:B------:R-:W-:Y:S01]  /*0b70*/  ULDC UR4, c[0x0][0x168] ;  /* 0x00005a0000047ab9 */ /* 0x000fe20000000800 */
[C---:B------:R-:W-:Y:S01]  /*0b80*/  IADD3 R16, R135.reuse, 0x80, RZ ;  /* 0x0000008087107810 */ /* 0x040fe20007ffe0ff */
[----:B---3--:R-:W-:Y:S01]  /*0b90*/  IMAD R9, R10, 0x80, R210 ;  /* 0x000000800a097824 */ /* 0x008fe200078e02d2 */
[----:B------:R-:W-:Y:S01]  /*0ba0*/  UIADD3 UR5, UR17, UR5, URZ ;  /* 0x0000000511057290 */ /* 0x000fe2000fffe03f */
[----:B------:R-:W-:Y:S01]  /*0bb0*/  IMAD.U32 R15, RZ, RZ, UR17 ;  /* 0x00000011ff0f7e24 */ /* 0x000fe2000f8e00ff */
[----:B------:R-:W-:Y:S01]  /*0bc0*/  ISETP.GE.AND P5, PT, R135, c[0x0][0x198], PT ;  /* 0x0000660087007a0c */ /* 0x000fe20003fa6270 */
[----:B------:R-:W-:Y:S01]  /*0bd0*/  @P1 IMAD.HI.U32 R0, R9, c[0x0][0x2c8], RZ ;  /* 0x0000b20009001a27 */ /* 0x000fe200078e00ff */
[----:B------:R-:W-:-:S03]  /*0be0*/  ISETP.GE.AND P3, PT, R16, c[0x0][0x198], PT ;  /* 0x0000660010007a0c */ /* 0x000fc60003f66270 */
[----:B------:R-:W-:Y:S01]  /*0bf0*/  IMAD.MOV.U32 R5, RZ, RZ, R9 ;  /* 0x000000ffff057224 */ /* 0x000fe200078e0009 */
[----:B------:R-:W-:Y:S01]  /*0c00*/  @P1 SHF.R.U32.HI R5, RZ, c[0x0][0x2cc], R0 ;  /* 0x0000b300ff051a19 */ /* 0x000fe20000011600 */
[----:B------:R-:W-:Y:S02]  /*0c10*/  IMAD.U32 R14, RZ, RZ, UR16 ;  /* 0x00000010ff0e7e24 */ /* 0x000fe4000f8e00ff */
[----:B------:R-:W-:Y:S01]  /*0c20*/  IMAD.U32 R15, RZ, RZ, UR5 ;  /* 0x00000005ff0f7e24 */ /* 0x000fe2000f8e00ff */
[--C-:B-1----:R-:W-:Y:S01]  /*0c30*/  SHF.R.S32.HI R4, RZ, 0x1f, R5.reuse ;  /* 0x0000001fff047819 */ /* 0x102fe20000011405 */
[----:B------:R-:W-:Y:S01]  /*0c40*/  IMAD.MOV R0, RZ, RZ, -R5 ;  /* 0x000000ffff007224 */ /* 0x000fe200078e0a05 */
[----:B------:R-:W-:Y:S01]  /*0c50*/  ULDC UR5, c[0x0][0x2c4] ;  /* 0x0000b10000057ab9 */ /* 0x000fe20000000800 */
[----:B------:R-:W-:Y:S01]  /*0c60*/  IMAD.WIDE.U32 R14, R5, c[0x0][0x1b0], R14 ;  /* 0x00006c00050e7a25 */ /* 0x000fe200078e000e */
[----:B------:R-:W-:-:S03]  /*0c70*/  UIMAD UR4, UR5, UR4, URZ ;  /* 0x00000004050472a4 */ /* 0x000fc6000f8e023f */
[----:B------:R-:W-:Y:S02]  /*0c80*/  IMAD R0, R0, c[0x0][0x2c4], R9 ;  /* 0x0000b10000007a24 */ /* 0x000fe400078e0209 */
[----:B------:R-:W-:Y:S02]  /*0c90*/  IMAD R4, R4, c[0x0][0x1b0], RZ ;  /* 0x00006c0004047a24 */ /* 0x000fe400078e02ff */
[----:B------:R-:W-:Y:S01]  /*0ca0*/  IMAD R10, R10, 0x80, R7 ;  /* 0x000000800a0a7824 */ /* 0x000fe200078e0207 */
[----:B------:R-:W-:Y:S01]  /*0cb0*/  SHF.R.S32.HI R9, RZ, 0x1f, R0 ;  /* 0x0000001fff097819 */ /* 0x000fe20000011400 */
[----:B------:R-:W-:-:S04]  /*0cc0*/  IMAD R5, R5, c[0x0][0x1b4], R4 ;  /* 0x00006d0005057a24 */ /* 0x000fc800078e0204 */
[----:B------:R-:W-:Y:S02]  /*0cd0*/  IMAD.IADD R15, R15, 0x1, R5 ;  /* 0x000000010f0f7824 */ /* 0x000fe400078e0205 */
[----:B------:R-:W-:Y:S02]  /*0ce0*/  IMAD R9, R9, c[0x0][0x1a8], RZ ;  /* 0x00006a0009097a24 */ /* 0x000fe400078e02ff */
[----:B------:R-:W-:Y:S01]  /*0cf0*/  IMAD.WIDE.U32 R4, R0, c[0x0][0x1a8], R14 ;  /* 0x00006a0000047a25 */ /* 0x000fe200078e000e */
[----:B------:R-:W-:-:S03]  /*0d00*/  LEA.HI R14, R12, R3, RZ, 0x6 ;  /* 0x000000030c0e7211 */ /* 0x000fc600078f30ff */
[----:B------:R-:W-:Y:S01]  /*0d10*/  IMAD R9, R0, c[0x0][0x1ac], R9 ;  /* 0x00006b0000097a24 */ /* 0x000fe200078e0209 */
[----:B------:R-:W-:Y:S01]  /*0d20*/  LOP3.LUT R0, R11, 0xfffffff0, RZ, 0xc0, !PT ;  /* 0xfffffff00b007812 */ /* 0x000fe200078ec0ff */
[----:B------:R-:W-:Y:S01]  /*0d30*/  IMAD.SHL.U32 R14, R14, 0x8, RZ ;  /* 0x000000080e0e7824 */ /* 0x000fe200078e00ff */
[C---:B------:R-:W-:Y:S01]  /*0d40*/  LEA R17, P1, R4.reuse, c[0x0][0x160], 0x1 ;  /* 0x0000580004117a11 */ /* 0x040fe200078208ff */
[----:B------:R-:W-:Y:S02]  /*0d50*/  IMAD.IADD R9, R5, 0x1, R9 ;  /* 0x0000000105097824 */ /* 0x000fe400078e0209 */
[----:B------:R-:W-:Y:S01]  /*0d60*/  IMAD.IADD R5, R3, 0x1, -R0 ;  /* 0x0000000103057824 */ /* 0x000fe200078e0a00 */
[----:B------:R-:W-:Y:S01]  /*0d70*/  SHF.R.U32.HI R0, RZ, 0x3, R6 ;  /* 0x00000003ff007819 */ /* 0x000fe20000011606 */
[----:B------:R1:W3:Y:S01]  /*0d80*/  SHFL.IDX PT, R18, R17, RZ, 0x181f ;  /* 0x00181fff11127589 */ /* 0x0002e200000e0000 */
[----:B------:R-:W-:Y:S02]  /*0d90*/  LEA.HI.X R9, R4, c[0x0][0x164], R9, 0x1, P1 ;  /* 0x0000590004097a11 */ /* 0x000fe400008f0c09 */
[----:B------:R-:W-:-:S02]  /*0da0*/  SHF.R.S32.HI R4, RZ, 0x1f, R5 ;  /* 0x0000001fff047819 */ /* 0x000fc40000011405 */
[----:B------:R-:W-:Y:S01]  /*0db0*/  LOP3.LUT R207, R207, R0, RZ, 0x3c, !PT ;  /* 0x00000000cfcf7212 */ /* 0x000fe200078e3cff */
[----:B------:R-:W-:Y:S01]  /*0dc0*/  IMAD.MOV.U32 R0, RZ, RZ, 0x10 ;  /* 0x00000010ff007424 */ /* 0x000fe200078e00ff */
[----:B------:R-:W-:Y:S01]  /*0dd0*/  LEA.HI R4, R4, R5, RZ, 0x3 ;  /* 0x0000000504047211 */ /* 0x000fe200078f18ff */
[----:B------:R1:W2:Y:S01]  /*0de0*/  SHFL.IDX PT, R19, R9, RZ, 0x181f ;  /* 0x00181fff09137589 */ /* 0x0002a200000e0000 */
[----:B------:R-:W-:Y:S02]  /*0df0*/  LOP3.LUT R207, R207, 0xfffffe00, R14, 0xf8, !PT ;  /* 0xfffffe00cfcf7812 */ /* 0x000fe400078ef80e */
[----:B------:R-:W-:-:S05]  /*0e00*/  LOP3.LUT R6, R4, 0xfffffff8, RZ, 0xc0, !PT ;  /* 0xfffffff804067812 */ /* 0x000fca00078ec0ff */
[----:B------:R-:W-:Y:S02]  /*0e10*/  IMAD.IADD R6, R5, 0x1, -R6 ;  /* 0x0000000105067824 */ /* 0x000fe400078e0a06 */
[----:B------:R-:W-:Y:S01]  /*0e20*/  IMAD.MOV.U32 R5, RZ, RZ, 0x20 ;  /* 0x00000020ff057424 */ /* 0x000fe200078e00ff */
[----:B----4-:R4:W5:Y:S01]  /*0e30*/  @P0 R2UR UR14, R8 ;  /* 0x00000000080e03c2 */ /* 0x01096200000e0000 */
[----:B------:R-:W-:Y:S01]  /*0e40*/  ISETP.GE.AND P0, PT, R10, UR4, PT ;  /* 0x000000040a007c0c */ /* 0x000fe2000bf06270 */
[----:B-----5:R-:W-:Y:S01]  /*0e50*/  @!UP0 UMOV UR14, UR11 ;  /* 0x0000000b000e8c82 */ /* 0x020fe20008000000 */
[----:B----4-:R-:W-:-:S04]  /*0e60*/  IADD3 R8, R135, 0x40, RZ ;  /* 0x0000004087087810 */ /* 0x010fc80007ffe0ff */
[----:B------:R-:W-:-:S04]  /*0e70*/  ISETP.GE.AND P4, PT, R8, c[0x0][0x198], PT ;  /* 0x0000660008007a0c */ /* 0x000fc80003f86270 */
[----:B------:R-:W-:-:S05]  /*0e80*/  R2P PR, R6, 0x6 ;  /* 0x0000000606007804 */ /* 0x000fca0000000000 */
[----:B------:R-:W-:Y:S02]  /*0e90*/  SEL R0, R0, 0xfffffff0, !P1 ;  /* 0xfffffff000007807 */ /* 0x000fe40004800000 */
[----:B------:R-:W-:Y:S01]  /*0ea0*/  SEL R5, R5, 0xffffffe0, !P2 ;  /* 0xffffffe005057807 */ /* 0x000fe20005000000 */
[----:B------:R-:W-:Y:S05]  /*0eb0*/  @P0 BRA `(.L_x_5) ;  /* 0x000000e000000947 */ /* 0x000fea0003800000 */
[----:B-123--:R-:W-:Y:S01]  /*0ec0*/  SHF.R.S32.HI R15, RZ, 0x1f, R8 ;  /* 0x0000001fff0f7819 */ /* 0x00efe20000011408 */
[----:B------:R-:W-:Y:S01]  /*0ed0*/  IMAD.WIDE R20, R135, 0x2, R18 ;  /* 0x0000000287147825 */ /* 0x000fe200078e0212 */
[----:B------:R-:W-:Y:S02]  /*0ee0*/  SHF.R.S32.HI R13, RZ, 0x1f, R16 ;  /* 0x0000001fff0d7819 */ /* 0x000fe40000011410 */
[----:B------:R-:W-:Y:S01]  /*0ef0*/  LEA.HI R14, R15, R8, RZ, 0x3 ;  /* 0x000000080f0e7211 */ /* 0x000fe200078f18ff */
[----:B------:R-:W-:Y:S01]  /*0f00*/  IMAD.SHL.U32 R15, R207, 0x2, RZ ;  /* 0x00000002cf0f7824 */ /* 0x000fe200078e00ff */
[----:B------:R-:W-:Y:S02]  /*0f10*/  LEA.HI R13, R13, R16, RZ, 0x3 ;  /* 0x000000100d0d7211 */ /* 0x000fe400078f18ff */
[----:B------:R-:W-:-:S02]  /*0f20*/  LOP3.LUT R14, R14, 0xfffffff8, RZ, 0xc0, !PT ;  /* 0xfffffff80e0e7812 */ /* 0x000fc400078ec0ff */
[----:B------:R-:W-:Y:S01]  /*0f30*/  LOP3.LUT R13, R13, 0xfffffff8, RZ, 0xc0, !PT ;  /* 0xfffffff80d0d7812 */ /* 0x000fe200078ec0ff */
[----:B------:R-:W-:Y:S01]  /*0f40*/  @!PT LDS RZ, [RZ] ;  /* 0x00000000fffff984 */ /* 0x000fe20000000800 */
[----:B------:R1:W-:Y:S02]  /*0f50*/  LDGSTS.E.BYPASS.LTC128B.128 [R15+0xc100], [R20.64], !P5 ;  /* 0x0c100000140f7fae */ /* 0x0003e4000e901d4c */
[----:B------:R-:W-:-:S04]  /*0f60*/  IMAD.WIDE R22, R14, 0x2, R18 ;  /* 0x000000020e167825 */ /* 0x000fc800078e0212 */
[----:B------:R-:W-:Y:S01]  /*0f70*/  IMAD.WIDE R18, R13, 0x2, R18 ;  /* 0x000000020d127825 */ /* 0x000fe200078e0212 */
[----:B------:R1:W-:Y:S04]  /*0f80*/  LDGSTS.E.BYPASS.LTC128B.128 [R15+0x10100], [R22.64], !P4 ;  /* 0x10100000160f7fae */ /* 0x0003e8000e101d4c */
[----:B------:R1:W-:Y:S02]  /*0f90*/  LDGSTS.E.BYPASS.LTC128B.128 [R15+0x14100], [R18.64], !P3 ;  /* 0x14100000120f7fae */ /* 0x0003e4000d901d4c */
.L_x_5:
[----:B-123--:R-:W-:Y:S05]  /*0fa0*/  BSYNC B0 ;  /* 0x0000000000007941 */ /* 0x00efea0003800000 */
.L_x_4:
[----:B------:R-:W-:Y:S01]  /*0fb0*/  IADD3 R13, R10, 0x20, RZ ;  /* 0x000000200a0d7810 */ /* 0x000fe20007ffe0ff */
[----:B------:R1:W2:Y:S01]  /*0fc0*/  SHFL.IDX PT, R19, R9, 0x1, 0x181f ;  /* 0x00381f0009137f89 */ /* 0x0002a200000e0000 */
[----:B------:R-:W-:Y:S02]  /*0fd0*/  BSSY B0, `(.L_x_6) ;  /* 0x0000012000007945 */ /* 0x000fe40003800000 */
[----:B------:R-:W-:Y:S01]  /*0fe0*/  ISETP.GE.AND P0, PT, R13, UR4, PT ;  /* 0x000000040d007c0c */ /* 0x000fe2000bf06270 */
[----:B------:R1:W3:-:S12]  /*0ff0*/  SHFL.IDX PT, R18, R17, 0x1, 0x181f ;  /* 0x00381f0011127f89 */ /* 0x0002d800000e0000 */
[----:B------:R-:W-:Y:S05]  /*1000*/  @P0 BRA `(.L_x_7) ;  /* 0x000000e000000947 */ /* 0x000fea0003800000 */
[----:B------:R-:W-:Y:S01]  /*1010*/  SHF.R.S32.HI R15, RZ, 0x1f, R8 ;  /* 0x0000001fff0f7819 */ /* 0x000fe20000011408 */
[----:B--23--:R-:W-:Y:S01]  /*1020*/  IMAD.WIDE R20, R135, 0x2, R18 ;  /* 0x0000000287147825 */ /* 0x00cfe200078e0212 */
[----:B------:R-:W-:Y:S02]  /*1030*/  SHF.R.S32.HI R13, RZ, 0x1f, R16 ;  /* 0x0000001fff0d7819 */ /* 0x000fe40000011410 */
[----:B------:R-:W-:Y:S01]  /*1040*/  LEA.HI R14, R15, R8, RZ, 0x3 ;  /* 0x000000080f0e7211 */ /* 0x000fe200078f18ff */
[----:B------:R-:W-:Y:S01]  /*1050*/  IMAD.SHL.U32 R15, R207, 0x2, RZ ;  /* 0x00000002cf0f7824 */ /* 0x000fe200078e00ff */
[----:B------:R-:W-:Y:S02]  /*1060*/  LEA.HI R13, R13, R16, RZ, 0x3 ;  /* 0x000000100d0d7211 */ /* 0x000fe400078f18ff */
[----:B------:R-:W-:Y:S02]  /*1070*/  LOP3.LUT R14, R14, 0xfffffff8, RZ, 0xc0, !PT ;  /* 0xfffffff80e0e7812 */ /* 0x000fe400078ec0ff */
[----:B------:R-:W-:Y:S01]  /*1080*/  LOP3.LUT R13, R13, 0xfffffff8, RZ, 0xc0, !PT ;  /* 0xfffffff80d0d7812 */ /* 0x000fe200078ec0ff */
[----:B------:R-:W-:Y:S01]  /*1090*/  @!PT LDS RZ, [RZ] ;  /* 0x00000000fffff984 */ /* 0x000fe20000000800 */
[----:B------:R2:W-:Y:S02]  /*10a0*/  LDGSTS.E.BYPASS.LTC128B.128 [R15+0xd100], [R20.64], !P5 ;  /* 0x0d100000140f7fae */ /* 0x0005e4000e901d4c */
[----:B------:R-:W-:-:S04]  /*10b0*/  IMAD.WIDE R22, R14, 0x2, R18 ;  /* 0x000000020e167825 */ /* 0x000fc800078e0212 */
[----:B------:R-:W-:Y:S01]  /*10c0*/  IMAD.WIDE R18, R13, 0x2, R18 ;  /* 0x000000020d127825 */ /* 0x000fe200078e0212 */
[----:B------:R2:W-:Y:S04]  /*10d0*/  LDGSTS.E.BYPASS.LTC128B.128 [R15+0x11100], [R22.64], !P4 ;  /* 0x11100000160f7fae */ /* 0x0005e8000e101d4c */
[----:B------:R2:W-:Y:S02]  /*10e0*/  LDGSTS.E.BYPASS.LTC128B.128 [R15+0x15100], [R18.64], !P3 ;  /* 0x15100000120f7fae */ /* 0x0005e4000d901d4c */
.L_x_7:
[----:B------:R-:W-:Y:S05]  /*10f0*/  BSYNC B0 ;  /* 0x0000000000007941 */ /* 0x000fea0003800000 */
.L_x_6:
[----:B------:R-:W-:Y:S01]  /*1100*/  IADD3 R13, R10, 0x40, RZ ;  /* 0x000000400a0d7810 */ /* 0x000fe20007ffe0ff */
[----:B--2---:R2:W4:Y:S01]  /*1110*/  SHFL.IDX PT, R19, R9, 0x2, 0x181f ;  /* 0x00581f0009137f89 */ /* 0x00452200000e0000 */
[----:B------:R-:W-:Y:S02]  /*1120*/  BSSY B0, `(.L_x_8) ;  /* 0x0000012000007945 */ /* 0x000fe40003800000 */
[----:B------:R-:W-:Y:S01]  /*1130*/  ISETP.GE.AND P0, PT, R13, UR4, PT ;  /* 0x000000040d007c0c */ /* 0x000fe2000bf06270 */
[----:B---3--:R2:W3:-:S12]  /*1140*/  SHFL.IDX PT, R18, R17, 0x2, 0x181f ;  /* 0x00581f0011127f89 */ /* 0x0084d800000e0000 */
[----:B------:R-:W-:Y:S05]  /*1150*/  @P0 BRA `(.L_x_9) ;  /* 0x000000e000000947 */ /* 0x000fea0003800000 */
[----:B------:R-:W-:Y:S01]  /*1160*/  SHF.R.S32.HI R15, RZ, 0x1f, R8 ;  /* 0x0000001fff0f7819 */ /* 0x000fe20000011408 */
[----:B---34-:R-:W-:Y:S01]  /*1170*/  IMAD.WIDE R20, R135, 0x2, R18 ;  /* 0x0000000287147825 */ /* 0x018fe200078e0212 */
        /* <DEDUP_REMOVED lines=12> */
.L_x_9:
[----:B------:R-:W-:Y:S05]  /*1240*/  BSYNC B0 ;  /* 0x0000000000007941 */ /* 0x000fea0003800000 */
.L_x_8:
[----:B------:R-:W-:Y:S01]  /*1250*/  UIADD3 UR11, UR6, -0x1, URZ ;  /* 0xffffffff060b7890 */ /* 0x000fe2000fffe03f */
[----:B------:R-:W-:Y:S01]  /*1260*/  IMAD.MOV.U32 R13, RZ, RZ, c[0x0][0x2b8] ;  /* 0x0000ae00ff0d7624 */ /* 0x000fe200078e00ff */
[----:B---3--:R-:W-:Y:S01]  /*1270*/  SHFL.IDX PT, R18, R17, 0x3, 0x181f ;  /* 0x00781f0011127f89 */ /* 0x008fe200000e0000 */
[----:B------:R-:W-:Y:S01]  /*1280*/  IADD3 R10, R10, 0x60, RZ ;  /* 0x000000600a0a7810 */ /* 0x000fe20007ffe0ff */
[----:B------:R-:W-:Y:S01]  /*1290*/  IMAD.SHL.U32 R207, R207, 0x2, RZ ;  /* 0x00000002cfcf7824 */ /* 0x000fe200078e00ff */
[----:B------:R-:W-:Y:S01]  /*12a0*/  SHF.R.S32.HI R133, RZ, 0x1f, R16 ;  /* 0x0000001fff857819 */ /* 0x000fe20000011410 */
[----:B----4-:R3:W4:Y:S01]  /*12b0*/  SHFL.IDX PT, R19, R9, 0x3, 0x181f ;  /* 0x00781f0009137f89 */ /* 0x01072200000e0000 */
[----:B------:R-:W-:Y:S01]  /*12c0*/  ISETP.NE.AND P0, PT, R13, 0x1, PT ;  /* 0x000000010d00780c */ /* 0x000fe20003f05270 */
[----:B------:R-:W-:Y:S01]  /*12d0*/  IMAD.U32 R13, RZ, RZ, UR11 ;  /* 0x0000000bff0d7e24 */ /* 0x000fe2000f8e00ff */
[----:B------:R-:W-:Y:S01]  /*12e0*/  ISETP.GE.AND P2, PT, R10, UR4, PT ;  /* 0x000000040a007c0c */ /* 0x000fe2000bf46270 */
[----:B------:R-:W-:Y:S01]  /*12f0*/  USHF.R.S32.HI UR15, URZ, 0x1f, UR14 ;  /* 0x0000001f3f0f7899 */ /* 0x000fe2000801140e */
[----:B------:R-:W-:Y:S01]  /*1300*/  LEA.HI R133, R133, R16, RZ, 0x3 ;  /* 0x0000001085857211 */ /* 0x000fe200078f18ff */
[----:B------:R-:W-:Y:S01]  /*1310*/  IMAD R13, R13, 0x40, R210 ;  /* 0x000000400d0d7824 */ /* 0x000fe200078e02d2 */
[----:B------:R-:W-:Y:S01]  /*1320*/  ULDC.64 UR4, c[0x0][0x2b0] ;  /* 0x0000ac0000047ab9 */ /* 0x000fe20000000a00 */
[----:B------:R-:W-:Y:S01]  /*1330*/  IMAD.MOV.U32 R208, RZ, RZ, RZ ;  /* 0x000000ffffd07224 */ /* 0x000fe200078e00ff */
[----:B------:R-:W-:Y:S01]  /*1340*/  LOP3.LUT R133, R133, 0xfffffff8, RZ, 0xc0, !PT ;  /* 0xfffffff885857812 */ /* 0x000fe200078ec0ff */
[----:B------:R-:W-:Y:S01]  /*1350*/  UIMAD UR15, UR15, UR4, URZ ;  /* 0x000000040f0f72a4 */ /* 0x000fe2000f8e023f */
[C---:B------:R-:W-:Y:S01]  /*1360*/  IADD3 R209, R13.reuse, UR8, RZ ;  /* 0x000000080dd17c10 */ /* 0x040fe2000fffe0ff */
[----:B------:R-:W-:Y:S01]  /*1370*/  UIMAD.WIDE.U32 UR16, UR14, UR4, URZ ;  /* 0x000000040e1072a5 */ /* 0x000fe2000f8e003f */
[----:B------:R-:W-:Y:S01]  /*1380*/  ISETP.GE.AND P6, PT, R13, UR9, PT ;  /* 0x000000090d007c0c */ /* 0x000fe2000bfc6270 */
[----:B------:R-:W-:Y:S01]  /*1390*/  UIMAD UR15, UR14, UR5, UR15 ;  /* 0x000000050e0f72a4 */ /* 0x000fe2000f8e020f */
[----:B------:R-:W-:Y:S01]  /*13a0*/  SHF.R.S32.HI R13, RZ, 0x1f, R8 ;  /* 0x0000001fff0d7819 */ /* 0x000fe20000011408 */
[----:B------:R-:W-:Y:S01]  /*13b0*/  @P0 IMAD.HI.U32 R10, R209, c[0x0][0x2bc], RZ ;  /* 0x0000af00d10a0a27 */ /* 0x000fe200078e00ff */
[----:B------:R-:W-:Y:S01]  /*13c0*/  ISETP.GT.OR P6, PT, R210, 0x3f, P6 ;  /* 0x0000003fd200780c */ /* 0x000fe200037c4670 */
[----:B------:R-:W-:Y:S01]  /*13d0*/  UIADD3 UR15, UR17, UR15, URZ ;  /* 0x0000000f110f7290 */ /* 0x000fe2000fffe03f */
[----:B------:R-:W-:Y:S01]  /*13e0*/  LEA.HI R134, R13, R8, RZ, 0x3 ;  /* 0x000000080d867211 */ /* 0x000fe200078f18ff */
[----:B-123--:R-:W-:-:S03]  /*13f0*/  IMAD.MOV.U32 R9, RZ, RZ, R209 ;  /* 0x000000ffff097224 */ /* 0x00efc600078e00d1 */
[----:B------:R-:W-:Y:S01]  /*1400*/  LOP3.LUT R134, R134, 0xfffffff8, RZ, 0xc0, !PT ;  /* 0xfffffff886867812 */ /* 0x000fe200078ec0ff */
[----:B----4-:R-:W-:Y:S01]  /*1410*/  @!P2 IMAD.WIDE R22, R135, 0x2, R18 ;  /* 0x000000028716a825 */ /* 0x010fe200078e0212 */
[----:B------:R-:W-:Y:S01]  /*1420*/  @P0 SHF.R.U32.HI R9, RZ, c[0x0][0x2c0], R10 ;  /* 0x0000b000ff090a19 */ /* 0x000fe2000001160a */
[----:B------:R-:W-:Y:S02]  /*1430*/  USHF.R.S32.HI UR14, URZ, 0x1f, UR10 ;  /* 0x0000001f3f0e7899 */ /* 0x000fe4000801140a */
[--C-:B------:R-:W-:Y:S01]  /*1440*/  @!P2 IMAD.WIDE R20, R134, 0x2, R18.reuse ;  /* 0x000000028614a825 */ /* 0x100fe200078e0212 */
[----:B------:R-:W-:Y:S01]  /*1450*/  @!PT LDS RZ, [RZ] ;  /* 0x00000000fffff984 */ /* 0x000fe20000000800 */
[----:B------:R1:W-:Y:S01]  /*1460*/  @!P2 LDGSTS.E.BYPASS.LTC128B.128 [R207+0xf100], [R22.64], !P5 ;  /* 0x0f10000016cfafae */ /* 0x0003e2000e901d4c */
[----:B------:R-:W-:Y:S01]  /*1470*/  @!P6 IADD3 R13, P1, R9, UR16, RZ ;  /* 0x00000010090dec10 */ /* 0x000fe2000ff3e0ff */
[----:B------:R-:W-:Y:S01]  /*1480*/  ULDC.64 UR4, c[0x0][0x1e8] ;  /* 0x00007a0000047ab9 */ /* 0x000fe20000000a00 */
[----:B------:R-:W-:Y:S01]  /*1490*/  @!P2 IMAD.WIDE R18, R133, 0x2, R18 ;  /* 0x000000028512a825 */ /* 0x000fe200078e0212 */
[----:B------:R2:W-:Y:S01]  /*14a0*/  @!P2 LDGSTS.E.BYPASS.LTC128B.128 [R207+0x13100], [R20.64], !P4 ;  /* 0x1310000014cfafae */ /* 0x0005e2000e101d4c */
[----:B------:R-:W-:-:S02]  /*14b0*/  @!P6 LEA.HI.X.SX32 R10, R9, UR15, 0x1, P1 ;  /* 0x0000000f090aec11 */ /* 0x000fc400088f0eff */
[C---:B------:R-:W-:Y:S01]  /*14c0*/  @!P6 LEA R14, P1, R13.reuse, c[0x0][0x2a0], 0x2 ;  /* 0x0000a8000d0eea11 */ /* 0x040fe200078210ff */
[----:B------:R3:W-:Y:S03]  /*14d0*/  @!P2 LDGSTS.E.BYPASS.LTC128B.128 [R207+0x17100], [R18.64], !P3 ;  /* 0x1710000012cfafae */ /* 0x0007e6000d901d4c */
[----:B------:R-:W-:Y:S01]  /*14e0*/  @!P6 LEA.HI.X R15, R13, c[0x0][0x2a4], R10, 0x2, P1 ;  /* 0x0000a9000d0fea11 */ /* 0x000fe200008f140a */
[----:B------:R-:W0:Y:S04]  /*14f0*/  LDGDEPBAR ;  /* 0x00000000000079af */ /* 0x000e280000000000 */
[----:B------:R-:W-:Y:S06]  /*1500*/  BAR.SYNC.DEFER_BLOCKING 0x0 ;  /* 0x0000000000007b1d */ /* 0x000fec0000010000 */
[----:B------:R4:W5:Y:S01]  /*1510*/  @!P6 LDG.E R208, [R14.64] ;  /* 0x0000000c0ed0e981 */ /* 0x000962000c1e1900 */
[----:B------:R-:W-:Y:S01]  /*1520*/  IMAD.MOV R10, RZ, RZ, -R9 ;  /* 0x000000ffff0a7224 */ /* 0x000fe200078e0a09 */
[----:B------:R-:W-:Y:S01]  /*1530*/  UIMAD UR18, UR14, UR4, URZ ;  /* 0x000000040e1272a4 */ /* 0x000fe2000f8e023f */
[----:B---3--:R-:W-:Y:S01]  /*1540*/  SHF.R.S32.HI R18, RZ, 0x4, R11 ;  /* 0x00000004ff127819 */ /* 0x008fe2000001140b */
[----:B------:R-:W-:Y:S01]  /*1550*/  UIMAD.WIDE.U32 UR20, UR10, UR4, URZ ;  /* 0x000000040a1472a5 */ /* 0x000fe2000f8e003f */
[----:B------:R-:W-:Y:S01]  /*1560*/  IMAD R209, R10, c[0x0][0x2b8], R209 ;  /* 0x0000ae000ad17a24 */ /* 0x000fe200078e02d1 */
[----:B------:R-:W-:Y:S01]  /*1570*/  UIMAD UR18, UR10, UR5, UR18 ;  /* 0x000000050a1272a4 */ /* 0x000fe2000f8e0212 */
[----:B------:R-:W-:Y:S01]  /*1580*/  LEA.HI R11, R11, R18, RZ, 0x1 ;  /* 0x000000120b0b7211 */ /* 0x000fe200078f08ff */
[----:B------:R-:W-:Y:S01]  /*1590*/  UIMAD UR9, UR11, -0x40, UR9 ;  /* 0xffffffc00b0978a4 */ /* 0x000fe2000f8e0209 */
[----:B------:R-:W-:Y:S01]  /*15a0*/  IMAD.WIDE.U32 R24, R209, c[0x0][0x1e0], RZ ;  /* 0x00007800d1187a25 */ /* 0x000fe200078e00ff */
[----:B------:R-:W-:Y:S01]  /*15b0*/  SHF.R.S32.HI R10, RZ, 0x1f, R209 ;  /* 0x0000001fff0a7819 */ /* 0x000fe200000114d1 */
[----:B------:R-:W-:Y:S01]  /*15c0*/  UIADD3 UR18, UR21, UR18, URZ ;  /* 0x0000001215127290 */ /* 0x000fe2000fffe03f */
[----:B------:R-:W-:Y:S01]  /*15d0*/  LOP3.LUT R11, R11, 0xfffffffe, RZ, 0xc0, !PT ;  /* 0xfffffffe0b0b7812 */ /* 0x000fe200078ec0ff */
[----:B------:R-:W-:Y:S01]  /*15e0*/  ULDC.64 UR4, c[0x0][0x210] ;  /* 0x0000840000047ab9 */ /* 0x000fe20000000a00 */
[----:B------:R-:W-:Y:S01]  /*15f0*/  LOP3.LUT P2, RZ, R2, 0x2, RZ, 0xc0, !PT ;  /* 0x0000000202ff7812 */ /* 0x000fe2000784c0ff */
[C---:B-1----:R-:W-:Y:S01]  /*1600*/  IMAD R22, R10.reuse, c[0x0][0x1e0], RZ ;  /* 0x000078000a167a24 */ /* 0x042fe200078e02ff */
[----:B------:R-:W-:Y:S01]  /*1610*/  UIMAD UR14, UR14, UR4, URZ ;  /* 0x000000040e0e72a4 */ /* 0x000fe2000f8e023f */
[----:B------:R-:W-:Y:S01]  /*1620*/  IMAD R10, R10, c[0x0][0x208], RZ ;  /* 0x000082000a0a7a24 */ /* 0x000fe200078e02ff */
[----:B------:R-:W-:Y:S01]  /*1630*/  UIMAD.WIDE.U32 UR22, UR10, UR4, URZ ;  /* 0x000000040a1672a5 */ /* 0x000fe2000f8e003f */
[C---:B--2---:R-:W-:Y:S01]  /*1640*/  IMAD R20, R209.reuse, c[0x0][0x1e4], R22 ;  /* 0x00007900d1147a24 */ /* 0x044fe200078e0216 */
[----:B------:R-:W-:Y:S01]  /*1650*/  UIMAD UR5, UR10, UR5, UR14 ;  /* 0x000000050a0572a4 */ /* 0x000fe2000f8e020e */
[----:B------:R-:W-:Y:S01]  /*1660*/  IMAD R19, R209, c[0x0][0x20c], R10 ;  /* 0x00008300d1137a24 */ /* 0x000fe200078e020a */
[----:B------:R-:W-:Y:S01]  /*1670*/  ISETP.GE.AND P3, PT, R135, c[0x0][0x1d4], PT ;  /* 0x0000750087007a0c */ /* 0x000fe20003f66270 */
[----:B------:R-:W-:Y:S01]  /*1680*/  IMAD.IADD R21, R25, 0x1, R20 ;  /* 0x0000000119157824 */ /* 0x000fe200078e0214 */
[----:B------:R-:W-:Y:S01]  /*1690*/  UIADD3 UR5, UR23, UR5, URZ ;  /* 0x0000000517057290 */ /* 0x000fe2000fffe03f */
[----:B------:R-:W-:Y:S01]  /*16a0*/  IMAD.MOV.U32 R20, RZ, RZ, R24 ;  /* 0x000000ffff147224 */ /* 0x000fe200078e0018 */
[----:B------:R-:W-:Y:S01]  /*16b0*/  UISETP.GT.AND UP0, UPT, UR11, UR7, UPT ;  /* 0x000000070b00728c */ /* 0x000fe2000bf04270 */
[----:B----4-:R-:W-:Y:S01]  /*16c0*/  IMAD.SHL.U32 R15, R2, 0x40, RZ ;  /* 0x00000040020f7824 */ /* 0x010fe200078e00ff */
[----:B------:R-:W-:Y:S01]  /*16d0*/  SHF.R.S32.HI R144, RZ, 0x1f, R135 ;  /* 0x0000001fff907819 */ /* 0x000fe20000011487 */
[----:B------:R-:W-:Y:S01]  /*16e0*/  IMAD.SHL.U32 R14, R7, 0x8, RZ ;  /* 0x00000008070e7824 */ /* 0x000fe200078e00ff */
[----:B------:R-:W-:Y:S01]  /*16f0*/  IADD3 R211, R207, 0x100, RZ ;  /* 0x00000100cfd37810 */ /* 0x000fe20007ffe0ff */
[----:B------:R-:W-:Y:S01]  /*1700*/  IMAD.WIDE.U32 R22, R209, c[0x0][0x208], RZ ;  /* 0x00008200d1167a25 */ /* 0x000fe200078e00ff */
[----:B------:R-:W-:-:S02]  /*1710*/  LOP3.LUT R15, R15, 0x1c0, RZ, 0xc0, !PT ;  /* 0x000001c00f0f7812 */ /* 0x000fc400078ec0ff */
[----:B------:R-:W-:Y:S01]  /*1720*/  SHF.R.S32.HI R145, RZ, 0x1f, R134 ;  /* 0x0000001fff917819 */ /* 0x000fe20000011486 */
[----:B------:R-:W-:Y:S01]  /*1730*/  IMAD.IADD R11, R18, 0x1, -R11 ;  /* 0x00000001120b7824 */ /* 0x000fe200078e0a0b */
[----:B------:R-:W-:Y:S01]  /*1740*/  LOP3.LUT R14, R15, 0x8, R14, 0xf8, !PT ;  /* 0x000000080f0e7812 */ /* 0x000fe200078ef80e */
[----:B------:R-:W-:Y:S01]  /*1750*/  IMAD.MOV.U32 R18, RZ, RZ, R22 ;  /* 0x000000ffff127224 */ /* 0x000fe200078e0016 */
[----:B------:R-:W-:Y:S01]  /*1760*/  SHF.R.U32.HI R15, RZ, 0x3, R15 ;  /* 0x00000003ff0f7819 */ /* 0x000fe2000001160f */
[----:B------:R-:W-:Y:S01]  /*1770*/  IMAD.SHL.U32 R6, R6, 0x40, RZ ;  /* 0x0000004006067824 */ /* 0x000fe200078e00ff */
[----:B------:R-:W-:Y:S02]  /*1780*/  IADD3 R19, R23, R19, RZ ;  /* 0x0000001317137210 */ /* 0x000fe40007ffe0ff */
[----:B------:R-:W-:Y:S02]  /*1790*/  LOP3.LUT R14, R14, R15, RZ, 0x3c, !PT ;  /* 0x0000000f0e0e7212 */ /* 0x000fe400078e3cff */
[----:B------:R-:W-:-:S03]  /*17a0*/  LOP3.LUT R6, R6, 0x1c0, RZ, 0xc0, !PT ;  /* 0x000001c006067812 */ /* 0x000fc600078ec0ff */
[----:B------:R-:W-:-:S04]  /*17b0*/  IMAD R205, R11, 0x200, R14 ;  /* 0x000002000bcd7824 */ /* 0x000fc800078e020e */
[----:B------:R-:W-:-:S05]  /*17c0*/  IMAD.SHL.U32 R205, R205, 0x2, RZ ;  /* 0x00000002cdcd7824 */ /* 0x000fca00078e00ff */
[C---:B------:R-:W-:Y:S02]  /*17d0*/  IADD3 R17, R205.reuse, 0x6100, RZ ;  /* 0x00006100cd117810 */ /* 0x040fe40007ffe0ff */
[----:B------:R-:W-:Y:S02]  /*17e0*/  IADD3 R204, R205, 0x6120, RZ ;  /* 0x00006120cdcc7810 */ /* 0x000fe40007ffe0ff */
[----:B------:R-:W-:Y:S02]  /*17f0*/  @P2 IADD3 R204, R17, -0x20, RZ ;  /* 0xffffffe011cc2810 */ /* 0x000fe40007ffe0ff */
[----:B------:R-:W-:Y:S02]  /*1800*/  ISETP.GE.AND P2, PT, R8, c[0x0][0x1d4], PT ;  /* 0x0000750008007a0c */ /* 0x000fe40003f46270 */
[C---:B------:R-:W-:Y:S02]  /*1810*/  IADD3 R195, R204.reuse, 0x800, RZ ;  /* 0x00000800ccc37810 */ /* 0x040fe40007ffe0ff */
[----:B------:R-:W-:-:S02]  /*1820*/  IADD3 R194, R204, 0x1000, RZ ;  /* 0x00001000ccc27810 */ /* 0x000fc40007ffe0ff */
[C---:B------:R-:W-:Y:S02]  /*1830*/  IADD3 R193, R204.reuse, 0x1800, RZ ;  /* 0x00001800ccc17810 */ /* 0x040fe40007ffe0ff */
[C---:B------:R-:W-:Y:S02]  /*1840*/  IADD3 R191, R204.reuse, 0x2000, RZ ;  /* 0x00002000ccbf7810 */ /* 0x040fe40007ffe0ff */
[C---:B------:R-:W-:Y:S02]  /*1850*/  IADD3 R190, R204.reuse, 0x2800, RZ ;  /* 0x00002800ccbe7810 */ /* 0x040fe40007ffe0ff */
[C---:B------:R-:W-:Y:S02]  /*1860*/  IADD3 R189, R204.reuse, 0x3000, RZ ;  /* 0x00003000ccbd7810 */ /* 0x040fe40007ffe0ff */
[C---:B------:R-:W-:Y:S02]  /*1870*/  IADD3 R188, R204.reuse, 0x3800, RZ ;  /* 0x00003800ccbc7810 */ /* 0x040fe40007ffe0ff */
[----:B------:R-:W-:-:S02]  /*1880*/  IADD3 R187, R204, 0x4000, RZ ;  /* 0x00004000ccbb7810 */ /* 0x000fc40007ffe0ff */
[C---:B------:R-:W-:Y:S02]  /*1890*/  IADD3 R186, R204.reuse, 0x4800, RZ ;  /* 0x00004800ccba7810 */ /* 0x040fe40007ffe0ff */
[C---:B------:R-:W-:Y:S02]  /*18a0*/  IADD3 R185, R204.reuse, 0x5000, RZ ;  /* 0x00005000ccb97810 */ /* 0x040fe40007ffe0ff */
[----:B------:R-:W-:Y:S02]  /*18b0*/  IADD3 R184, R204, 0x5800, RZ ;  /* 0x00005800ccb87810 */ /* 0x000fe40007ffe0ff */
[----:B-----5:R-:W-:Y:S01]  /*18c0*/  SHF.R.S32.HI R13, RZ, 0x1f, R208 ;  /* 0x0000001fff0d7819 */ /* 0x020fe200000114d0 */
[----:B------:R-:W-:-:S04]  /*18d0*/  IMAD.WIDE.U32 R20, R208, c[0x0][0x1f0], R20 ;  /* 0x00007c00d0147a25 */ /* 0x000fc800078e0014 */
[C---:B------:R-:W-:Y:S02]  /*18e0*/  IMAD R9, R13.reuse, c[0x0][0x1f0], RZ ;  /* 0x00007c000d097a24 */ /* 0x040fe400078e02ff */
[----:B------:R-:W-:Y:S02]  /*18f0*/  IMAD R15, R13, c[0x0][0x218], RZ ;  /* 0x000086000d0f7a24 */ /* 0x000fe400078e02ff */
[----:B------:R-:W-:Y:S01]  /*1900*/  IMAD R10, R208, c[0x0][0x1f4], R9 ;  /* 0x00007d00d00a7a24 */ /* 0x000fe200078e0209 */
[----:B------:R-:W-:Y:S01]  /*1910*/  IADD3 R9, P1, R20, UR20, RZ ;  /* 0x0000001414097c10 */ /* 0x000fe2000ff3e0ff */
[----:B------:R-:W-:Y:S02]  /*1920*/  IMAD R22, R208, c[0x0][0x21c], R15 ;  /* 0x00008700d0167a24 */ /* 0x000fe400078e020f */
[----:B------:R-:W-:Y:S01]  /*1930*/  IMAD.SHL.U32 R13, R11, 0x8, RZ ;  /* 0x000000080b0d7824 */ /* 0x000fe200078e00ff */
[----:B------:R-:W-:Y:S02]  /*1940*/  IADD3.X R20, R21, UR18, R10, P1, !PT ;  /* 0x0000001215147c10 */ /* 0x000fe40008ffe40a */
[----:B------:R-:W-:-:S02]  /*1950*/  LEA R10, P1, R9, c[0x0][0x1c8], 0x1 ;  /* 0x00007200090a7a11 */ /* 0x000fc400078208ff */
[----:B------:R-:W-:Y:S02]  /*1960*/  LOP3.LUT R13, R6, 0x8, R13, 0xf8, !PT ;  /* 0x00000008060d7812 */ /* 0x000fe400078ef80d */
[----:B------:R-:W-:Y:S01]  /*1970*/  LEA.HI.X R9, R9, c[0x0][0x1cc], R20, 0x1, P1 ;  /* 0x0000730009097a11 */ /* 0x000fe200008f0c14 */
[----:B------:R-:W-:Y:S01]  /*1980*/  IMAD.WIDE.U32 R20, R208, c[0x0][0x218], R18 ;  /* 0x00008600d0147a25 */ /* 0x000fe200078e0012 */
[----:B------:R-:W-:Y:S01]  /*1990*/  SHFL.IDX PT, R14, R10, 0x1, 0x181f ;  /* 0x00381f000a0e7f89 */ /* 0x000fe200000e0000 */
[----:B------:R-:W-:-:S03]  /*19a0*/  SHF.R.U32.HI R6, RZ, 0x3, R6 ;  /* 0x00000003ff067819 */ /* 0x000fc60000011606 */
[----:B------:R-:W-:Y:S01]  /*19b0*/  SHFL.IDX PT, R18, R10, RZ, 0x181f ;  /* 0x00181fff0a127589 */ /* 0x000fe200000e0000 */
[----:B------:R-:W-:Y:S02]  /*19c0*/  IADD3 R11, P1, R20, UR22, RZ ;  /* 0x00000016140b7c10 */ /* 0x000fe4000ff3e0ff */
[----:B------:R-:W-:Y:S01]  /*19d0*/  IADD3 R20, -R7, UR9, RZ ;  /* 0x0000000907147c10 */ /* 0x000fe2000fffe1ff */
[----:B------:R-:W1:Y:S01]  /*19e0*/  SHFL.IDX PT, R19, R9, RZ, 0x181f ;  /* 0x00181fff09137589 */ /* 0x000e6200000e0000 */
[----:B------:R-:W-:Y:S02]  /*19f0*/  IADD3.X R22, R21, UR5, R22, P1, !PT ;  /* 0x0000000515167c10 */ /* 0x000fe40008ffe416 */
[C---:B------:R-:W-:Y:S01]  /*1a00*/  ISETP.GE.AND P5, PT, R20.reuse, 0x1, PT ;  /* 0x000000011400780c */ /* 0x040fe20003fa6270 */
[----:B------:R-:W2:Y:S01]  /*1a10*/  SHFL.IDX PT, R15, R9, 0x1, 0x181f ;  /* 0x00381f00090f7f89 */ /* 0x000ea200000e0000 */
[----:B------:R-:W-:Y:S02]  /*1a20*/  LEA R7, P1, R11, c[0x0][0x1f8], 0x1 ;  /* 0x00007e000b077a11 */ /* 0x000fe400078208ff */
[----:B------:R-:W-:-:S02]  /*1a30*/  ISETP.GT.AND P4, PT, R20, 0x20, PT ;  /* 0x000000201400780c */ /* 0x000fc40003f84270 */
[----:B------:R-:W-:Y:S01]  /*1a40*/  LEA.HI.X R22, R11, c[0x0][0x1fc], R22, 0x1, P1 ;  /* 0x00007f000b167a11 */ /* 0x000fe200008f0c16 */
[----:B------:R-:W3:Y:S01]  /*1a50*/  SHFL.IDX PT, R36, R7, RZ, 0x181f ;  /* 0x00181fff07247589 */ /* 0x000ee200000e0000 */
[----:B------:R-:W-:Y:S02]  /*1a60*/  ISETP.GE.AND P1, PT, R16, c[0x0][0x1d4], PT ;  /* 0x0000750010007a0c */ /* 0x000fe40003f26270 */
[----:B------:R-:W-:Y:S01]  /*1a70*/  LOP3.LUT R6, R13, R6, RZ, 0x3c, !PT ;  /* 0x000000060d067212 */ /* 0x000fe200078e3cff */
[----:B------:R4:W5:Y:S04]  /*1a80*/  SHFL.IDX PT, R56, R7, 0x1, 0x181f ;  /* 0x00381f0007387f89 */ /* 0x00096800000e0000 */
[----:B------:R-:W3:Y:S04]  /*1a90*/  SHFL.IDX PT, R10, R22, RZ, 0x181f ;  /* 0x00181fff160a7589 */ /* 0x000ee800000e0000 */
[----:B------:R5:W3:Y:S01]  /*1aa0*/  SHFL.IDX PT, R9, R22, 0x1, 0x181f ;  /* 0x00381f0016097f89 */ /* 0x000ae200000e0000 */
[----:B-1----:R-:W-:-:S04]  /*1ab0*/  @P5 IMAD.WIDE R26, R135, 0x2, R18 ;  /* 0x00000002871a5825 */ /* 0x002fc800078e0212 */
[C-C-:B------:R-:W-:Y:S01]  /*1ac0*/  @P5 IMAD.WIDE R24, R134.reuse, 0x2, R18.reuse ;  /* 0x0000000286185825 */ /* 0x140fe200078e0212 */
[----:B------:R1:W-:Y:S03]  /*1ad0*/  @P5 LDGSTS.E.BYPASS.LTC128B.128 [R207+0x6100], [R26.64], !P3 ;  /* 0x061000001acf5fae */ /* 0x0003e6000d901d4c */
[----:B------:R-:W-:Y:S01]  /*1ae0*/  @P5 IMAD.WIDE R30, R133, 0x2, R18 ;  /* 0x00000002851e5825 */ /* 0x000fe200078e0212 */
[----:B------:R1:W-:Y:S03]  /*1af0*/  @P5 LDGSTS.E.BYPASS.LTC128B.128 [R207+0x8100], [R24.64], !P2 ;  /* 0x0810000018cf5fae */ /* 0x0003e6000d101d4c */
[--C-:B--2---:R-:W-:Y:S01]  /*1b00*/  @P4 IMAD.WIDE R28, R135, 0x2, R14.reuse ;  /* 0x00000002871c4825 */ /* 0x104fe200078e020e */
[----:B------:R2:W-:Y:S03]  /*1b10*/  @P5 LDGSTS.E.BYPASS.LTC128B.128 [R207+0xa100], [R30.64], !P1 ;  /* 0x0a1000001ecf5fae */ /* 0x0005e6000c901d4c */
[--C-:B------:R-:W-:Y:S01]  /*1b20*/  @P4 IMAD.WIDE R32, R134, 0x2, R14.reuse ;  /* 0x0000000286204825 */ /* 0x100fe200078e020e */
[----:B------:R2:W-:Y:S03]  /*1b30*/  @P4 LDGSTS.E.BYPASS.LTC128B.128 [R207+0x7100], [R28.64], !P3 ;  /* 0x071000001ccf4fae */ /* 0x0005e6000d901d4c */
[----:B------:R-:W-:Y:S01]  /*1b40*/  @P4 IMAD.WIDE R34, R133, 0x2, R14 ;  /* 0x0000000285224825 */ /* 0x000fe200078e020e */
[----:B------:R1:W-:Y:S03]  /*1b50*/  @P4 LDGSTS.E.BYPASS.LTC128B.128 [R207+0x9100], [R32.64], !P2 ;  /* 0x0910000020cf4fae */ /* 0x0003e6000d101d4c */
[----:B------:R-:W-:Y:S01]  /*1b60*/  IMAD.WIDE R18, R135, 0x2, RZ ;  /* 0x0000000287127825 */ /* 0x000fe200078e02ff */
[----:B------:R1:W-:Y:S03]  /*1b70*/  @P4 LDGSTS.E.BYPASS.LTC128B.128 [R207+0xb100], [R34.64], !P1 ;  /* 0x0b10000022cf4fae */ /* 0x0003e6000c901d4c */
[----:B----4-:R-:W-:Y:S01]  /*1b80*/  IMAD.SHL.U32 R7, R4, 0x40, RZ ;  /* 0x0000004004077824 */ /* 0x010fe200078e00ff */
[----:B------:R-:W0:Y:S01]  /*1b90*/  LDGDEPBAR ;  /* 0x00000000000079af */ /* 0x000e220000000000 */
[----:B---3--:R-:W-:Y:S01]  /*1ba0*/  IADD3 R40, P4, R36, R18, RZ ;  /* 0x0000001224287210 */ /* 0x008fe20007f9e0ff */
[----:B------:R-:W-:Y:S01]  /*1bb0*/  IMAD.WIDE R14, R134, 0x2, RZ ;  /* 0x00000002860e7825 */ /* 0x000fe200078e02ff */
[----:B------:R-:W-:-:S02]  /*1bc0*/  LEA.HI R4, R12, R3, RZ, 0x5 ;  /* 0x000000030c047211 */ /* 0x000fc400078f28ff */
[----:B-----5:R-:W-:Y:S01]  /*1bd0*/  IADD3 R22, P5, R18, R56, RZ ;  /* 0x0000003812167210 */ /* 0x020fe20007fbe0ff */
[----:B------:R-:W-:Y:S01]  /*1be0*/  IMAD.WIDE R12, R133, 0x2, RZ ;  /* 0x00000002850c7825 */ /* 0x000fe200078e02ff */
[----:B------:R-:W-:Y:S02]  /*1bf0*/  SHF.L.U32 R206, R4, 0x5, RZ ;  /* 0x0000000504ce7819 */ /* 0x000fe400000006ff */
[----:B------:R-:W-:Y:S01]  /*1c00*/  IADD3 R38, P6, R36, R14, RZ ;  /* 0x0000000e24267210 */ /* 0x000fe20007fde0ff */
[----:B------:R-:W-:Y:S01]  /*1c10*/  IMAD.X R41, R10, 0x1, R19, P4 ;  /* 0x000000010a297824 */ /* 0x000fe200020e0613 */
[----:B------:R-:W-:Y:S01]  /*1c20*/  IADD3 R58, P4, R14, R56, RZ ;  /* 0x000000380e3a7210 */ /* 0x000fe20007f9e0ff */
[----:B------:R-:W-:Y:S01]  /*1c30*/  IMAD.X R23, R19, 0x1, R9, P5 ;  /* 0x0000000113177824 */ /* 0x000fe200028e0609 */
[----:B------:R-:W-:Y:S01]  /*1c40*/  IADD3 R36, P5, R36, R12, RZ ;  /* 0x0000000c24247210 */ /* 0x000fe20007fbe0ff */
[----:B------:R-:W-:Y:S01]  /*1c50*/  IMAD.X R39, R10, 0x1, R15, P6 ;  /* 0x000000010a277824 */ /* 0x000fe200030e060f */
[----:B------:R-:W-:Y:S01]  /*1c60*/  LOP3.LUT R7, R7, 0xfffffe00, RZ, 0xc0, !PT ;  /* 0xfffffe0007077812 */ /* 0x000fe200078ec0ff */
[----:B------:R-:W-:Y:S01]  /*1c70*/  IMAD.X R59, R15, 0x1, R9, P4 ;  /* 0x000000010f3b7824 */ /* 0x000fe200020e0609 */
[----:B------:R-:W-:Y:S01]  /*1c80*/  LOP3.LUT R206, R206, 0x7ffffc00, RZ, 0xc0, !PT ;  /* 0x7ffffc00cece7812 */ /* 0x000fe200078ec0ff */
[----:B------:R-:W-:Y:S01]  /*1c90*/  IMAD.X R37, R10, 0x1, R13, P5 ;  /* 0x000000010a257824 */ /* 0x000fe200028e060d */
[----:B------:R-:W-:-:S02]  /*1ca0*/  IADD3 R56, P4, R12, R56, RZ ;  /* 0x000000380c387210 */ /* 0x000fc40007f9e0ff */
[----:B------:R-:W-:Y:S02]  /*1cb0*/  ISETP.GE.AND P5, PT, R135, c[0x0][0x1d4], PT ;  /* 0x0000750087007a0c */ /* 0x000fe40003fa6270 */
[----:B------:R-:W-:Y:S01]  /*1cc0*/  IADD3 R206, R6, R7, R206 ;  /* 0x0000000706ce7210 */ /* 0x000fe20007ffe0ce */
[----:B------:R-:W-:-:S04]  /*1cd0*/  DEPBAR.LE SB0, 0x1 ;  /* 0x000080400000791a */ /* 0x000fc80000000000 */
[----:B------:R-:W-:-:S04]  /*1ce0*/  DEPBAR.LE SB0, 0x0 ;  /* 0x000080000000791a */ /* 0x000fc80000000000 */
[----:B------:R-:W-:Y:S01]  /*1cf0*/  BAR.SYNC.DEFER_BLOCKING 0x0 ;  /* 0x0000000000007b1d */ /* 0x000fe20000010000 */
[----:B------:R-:W-:Y:S01]  /*1d00*/  IMAD.X R57, R13, 0x1, R9, P4 ;  /* 0x000000010d397824 */ /* 0x000fe200020e0609 */
[----:B------:R-:W-:Y:S01]  /*1d10*/  ISETP.LT.OR P4, PT, R20, 0x1, P5 ;  /* 0x000000011400780c */ /* 0x000fe20002f81670 */
[----:B------:R-:W-:Y:S01]  /*1d20*/  IMAD.SHL.U32 R206, R206, 0x2, RZ ;  /* 0x00000002cece7824 */ /* 0x000fe200078e00ff */
[----:B------:R-:W-:Y:S02]  /*1d30*/  ISETP.GE.AND P6, PT, R8, c[0x0][0x1d4], PT ;  /* 0x0000750008007a0c */ /* 0x000fe40003fc6270 */
[----:B------:R-:W-:Y:S01]  /*1d40*/  ISETP.GE.AND P5, PT, R16, c[0x0][0x1d4], PT ;  /* 0x0000750010007a0c */ /* 0x000fe20003fa6270 */
[----:B------:R-:W-:Y:S01]  /*1d50*/  IMAD R201, R5, 0x2, R206 ;  /* 0x0000000205c97824 */ /* 0x000fe200078e02ce */
[----:B------:R-:W-:Y:S02]  /*1d60*/  LEA R202, R0, R206, 0x1 ;  /* 0x000000ce00ca7211 */ /* 0x000fe400078e08ff */
[----:B------:R-:W-:-:S03]  /*1d70*/  LOP3.LUT R203, R6, R7, RZ, 0xfc, !PT ;  /* 0x0000000706cb7212 */ /* 0x000fc600078efcff */
[----:B------:R-:W-:Y:S01]  /*1d80*/  IMAD R199, R5, 0x2, R202 ;  /* 0x0000000205c77824 */ /* 0x000fe200078e02ca */
[----:B-1----:R-:W-:Y:S04]  /*1d90*/  LDSM.16.M88.4 R24, [R206+0xc100] ;  /* 0x00c10000ce18783b */ /* 0x002fe80000000200 */
[----:B------:R-:W-:Y:S04]  /*1da0*/  LDSM.16.M88.4 R52, [R202+0xc100] ;  /* 0x00c10000ca34783b */ /* 0x000fe80000000200 */
[----:B--2---:R-:W1:Y:S04]  /*1db0*/  LDSM.16.M88.4 R28, [R205+0x6100] ;  /* 0x00610000cd1c783b */ /* 0x004e680000000200 */
[----:B------:R-:W2:Y:S04]  /*1dc0*/  LDSM.16.M88.4 R44, [R205+0x6900] ;  /* 0x00690000cd2c783b */ /* 0x000ea80000000200 */
[----:B------:R-:W-:Y:S04]  /*1dd0*/  LDSM.16.M88.4 R72, [R205+0x7100] ;  /* 0x00710000cd48783b */ /* 0x000fe80000000200 */
[----:B------:R-:W-:Y:S04]  /*1de0*/  LDSM.16.M88.4 R32, [R205+0x7900] ;  /* 0x00790000cd20783b */ /* 0x000fe80000000200 */
[----:B------:R-:W3:Y:S04]  /*1df0*/  LDSM.16.M88.4 R12, [R204] ;  /* 0x00000000cc0c783b */ /* 0x000ee80000000200 */
[----:B------:R-:W4:Y:S04]  /*1e00*/  LDSM.16.M88.4 R8, [R204+0x800] ;  /* 0x00080000cc08783b */ /* 0x000f280000000200 */
[----:B------:R-:W-:Y:S04]  /*1e10*/  LDSM.16.M88.4 R80, [R204+0x1000] ;  /* 0x00100000cc50783b */ /* 0x000fe80000000200 */
[----:B------:R-:W-:Y:S04]  /*1e20*/  LDSM.16.M88.4 R76, [R204+0x1800] ;  /* 0x00180000cc4c783b */ /* 0x000fe80000000200 */
[----:B------:R-:W-:Y:S01]  /*1e30*/  @!PT LDS RZ, [RZ] ;  /* 0x00000000fffff984 */ /* 0x000fe20000000800 */
[----:B------:R-:W-:Y:S01]  /*1e40*/  @!PT LDS RZ, [RZ] ;  /* 0x00000000fffff984 */ /* 0x000fe20000000800 */
[----:B------:R-:W-:Y:S01]  /*1e50*/  @!PT LDS RZ, [RZ] ;  /* 0x00000000fffff984 */ /* 0x000fe20000000800 */
[----:B------:R5:W-:Y:S01]  /*1e60*/  LDGSTS.E.BYPASS.LTC128B.128 [R207+0x100], [R40.64], !P4 ;  /* 0x0010000028cf7fae */ /* 0x000be2000e101d4c */
[----:B------:R-:W-:-:S02]  /*1e70*/  ISETP.LT.OR P4, PT, R20, 0x1, P6 ;  /* 0x000000011400780c */ /* 0x000fc40003781670 */
[C---:B------:R-:W-:Y:S01]  /*1e80*/  ISETP.LT.OR P6, PT, R20.reuse, 0x21, P6 ;  /* 0x000000211400780c */ /* 0x040fe200037c1670 */
[C---:B-1----:R-:W-:Y:S10]  /*1e90*/  HMMA.16816.F32.BF16 R16, R24.reuse, R28, RZ ;  /* 0x0000001c1810723c */ /* 0x042ff400000418ff */
[----:B------:R1:W-:Y:S01]  /*1ea0*/  LDGSTS.E.BYPASS.LTC128B.128 [R207+0x2100], [R38.64], !P4 ;  /* 0x0210000026cf7fae */ /* 0x0003e2000e101d4c */
[C---:B------:R-:W-:Y:S01]  /*1eb0*/  ISETP.LT.OR P4, PT, R20.reuse, 0x1, P5 ;  /* 0x000000011400780c */ /* 0x040fe20002f81670 */
[----:B--2---:R-:W-:Y:S01]  /*1ec0*/  HMMA.16816.F32.BF16 R48, R24, R44, RZ ;  /* 0x0000002c1830723c */ /* 0x004fe200000418ff */
[----:B------:R-:W-:-:S07]  /*1ed0*/  ISETP.LT.OR P5, PT, R20, 0x21, P5 ;  /* 0x000000211400780c */ /* 0x000fce0002fa1670 */
[----:B------:R-:W-:Y:S04]  /*1ee0*/  HMMA.16816.F32.BF16 R28, R24, R30, RZ ;  /* 0x0000001e181c723c */ /* 0x000fe800000418ff */
[----:B------:R1:W-:Y:S01]  /*1ef0*/  LDGSTS.E.BYPASS.LTC128B.128 [R207+0x4100], [R36.64], !P4 ;  /* 0x0410000024cf7fae */ /* 0x0003e2000e101d4c */
[----:B------:R-:W-:-:S03]  /*1f00*/  ISETP.GE.AND P4, PT, R135, c[0x0][0x1d4], PT ;  /* 0x0000750087007a0c */ /* 0x000fc60003f86270 */
[----:B------:R-:W-:Y:S01]  /*1f10*/  HMMA.16816.F32.BF16 R44, R24, R46, RZ ;  /* 0x0000002e182c723c */ /* 0x000fe200000418ff */
[----:B------:R-:W-:-:S07]  /*1f20*/  ISETP.LT.OR P4, PT, R20, 0x21, P4 ;  /* 0x000000211400780c */ /* 0x000fce0002781670 */
[----:B---3--:R-:W-:Y:S06]  /*1f30*/  HMMA.16816.F32.BF16 R16, R52, R12, R16 ;  /* 0x0000000c3410723c */ /* 0x008fec0000041810 */
[----:B------:R2:W-:Y:S01]  /*1f40*/  LDGSTS.E.BYPASS.LTC128B.128 [R207+0x1100], [R22.64], !P4 ;  /* 0x0110000016cf7fae */ /* 0x0005e2000e101d4c */
[----:B------:R-:W-:Y:S01]  /*1f50*/  LOP3.LUT P4, RZ, R2, 0x4, RZ, 0xc0, !PT ;  /* 0x0000000402ff7812 */ /* 0x000fe2000788c0ff */
[----:B------:R-:W-:Y:S01]  /*1f60*/  IMAD.MOV.U32 R2, RZ, RZ, 0x40 ;  /* 0x00000040ff027424 */ /* 0x000fe200078e00ff */
[----:B-----5:R-:W-:Y:S01]  /*1f70*/  HMMA.16816.F32.BF16 R40, R24, R72, RZ ;  /* 0x000000481828723c */ /* 0x020fe200000418ff */
[----:B------:R3:W-:Y:S01]  /*1f80*/  LDGSTS.E.BYPASS.LTC128B.128 [R207+0x3100], [R58.64], !P6 ;  /* 0x031000003acf7fae */ /* 0x0007e2000f101d4c */
[----:B------:R-:W-:-:S02]  /*1f90*/  ISETP.GT.AND P6, PT, R210, 0x3f, PT ;  /* 0x0000003fd200780c */ /* 0x000fc40003fc4270 */
[----:B------:R-:W-:Y:S01]  /*1fa0*/  SEL R2, R2, 0xffffffc0, !P4 ;  /* 0xffffffc002027807 */ /* 0x000fe20006000000 */
[----:B------:R3:W-:Y:S01]  /*1fb0*/  LDGSTS.E.BYPASS.LTC128B.128 [R207+0x5100], [R56.64], !P5 ;  /* 0x0510000038cf7fae */ /* 0x0007e2000e901d4c */
[----:B------:R-:W-:Y:S02]  /*1fc0*/  PLOP3.LUT P4, PT, PT, PT, UP0, 0x80, 0x0 ;  /* 0x000000000000781c */ /* 0x000fe40003f8f008 */
[C---:B------:R-:W-:Y:S01]  /*1fd0*/  HMMA.16816.F32.BF16 R72, R24.reuse, R74, RZ ;  /* 0x0000004a1848723c */ /* 0x040fe200000418ff */
[----:B------:R-:W-:Y:S01]  /*1fe0*/  IMAD.IADD R200, R205, 0x1, R2 ;  /* 0x00000001cdc87824 */ /* 0x000fe200078e0202 */
[----:B------:R-:W-:Y:S01]  /*1ff0*/  LDSM.16.M88.4 R64, [R201+0xc100] ;  /* 0x00c10000c940783b */ /* 0x000fe20000000200 */
[----:B------:R-:W-:Y:S01]  /*2000*/  IMAD.IADD R192, R2, 0x1, R204 ;  /* 0x0000000102c07824 */ /* 0x000fe200078e02cc */
[----:B------:R-:W-:Y:S02]  /*2010*/  SHF.R.S32.HI R2, RZ, 0x1f, R133 ;  /* 0x0000001fff027819 */ /* 0x000fe40000011485 */
[----:B-1----:R-:W1:Y:S02]  /*2020*/  LDSM.16.M88.4 R36, [R200+0x6100] ;  /* 0x00610000c824783b */ /* 0x002e640000000200 */
[C---:B------:R-:W-:Y:S02]  /*2030*/  HMMA.16816.F32.BF16 R68, R24.reuse, R32, RZ ;  /* 0x000000201844723c */ /* 0x040fe400000418ff */
[----:B------:R-:W-:Y:S04]  /*2040*/  LDSM.16.M88.4 R60, [R200+0x7100] ;  /* 0x00710000c83c783b */ /* 0x000fe80000000200 */
[----:B------:R-:W-:Y:S02]  /*2050*/  LDSM.16.M88.4 R84, [R192+0x1000] ;  /* 0x00100000c054783b */ /* 0x000fe40000000200 */
[----:B------:R-:W-:Y:S02]  /*2060*/  HMMA.16816.F32.BF16 R24, R24, R34, RZ ;  /* 0x000000221818723c */ /* 0x000fe400000418ff */
[----:B--2---:R-:W2:Y:S04]  /*2070*/  LDSM.16.M88.4 R20, [R200+0x6900] ;  /* 0x00690000c814783b */ /* 0x004ea80000000200 */
[----:B------:R-:W-:Y:S02]  /*2080*/  LDSM.16.M88.4 R32, [R200+0x7900] ;  /* 0x00790000c820783b */ /* 0x000fe40000000200 */
[C---:B------:R-:W-:Y:S02]  /*2090*/  HMMA.16816.F32.BF16 R28, R52.reuse, R14, R28 ;  /* 0x0000000e341c723c */ /* 0x040fe4000004181c */
[----:B---3--:R-:W-:Y:S04]  /*20a0*/  LDSM.16.M88.4 R56, [R199+0xc100] ;  /* 0x00c10000c738783b */ /* 0x008fe80000000200 */
[----:B------:R-:W3:Y:S02]  /*20b0*/  LDSM.16.M88.4 R12, [R192] ;  /* 0x00000000c00c783b */ /* 0x000ee40000000200 */
[C---:B----4-:R-:W-:Y:S02]  /*20c0*/  HMMA.16816.F32.BF16 R48, R52.reuse, R8, R48 ;  /* 0x000000083430723c */ /* 0x050fe40000041830 */
[----:B------:R-:W-:Y:S04]  /*20d0*/  LDSM.16.M88.4 R88, [R204+0x4000] ;  /* 0x00400000cc58783b */ /* 0x000fe80000000200 */
[----:B------:R-:W0:Y:S02]  /*20e0*/  LDGDEPBAR ;  /* 0x00000000000079af */ /* 0x000e240000000000 */
[----:B------:R-:W-:Y:S02]  /*20f0*/  HMMA.16816.F32.BF16 R44, R52, R10, R44 ;  /* 0x0000000a342c723c */ /* 0x000fe4000004182c */
[----:B------:R-:W4:Y:S06]  /*2100*/  LDSM.16.M88.4 R8, [R192+0x800] ;  /* 0x00080000c008783b */ /* 0x000f2c0000000200 */
[----:B-1----:R-:W-:Y:S08]  /*2110*/  HMMA.16816.F32.BF16 R16, R64, R36, R16 ;  /* 0x000000244010723c */ /* 0x002ff00000041810 */
[C---:B------:R-:W-:Y:S08]  /*2120*/  HMMA.16816.F32.BF16 R40, R52.reuse, R80, R40 ;  /* 0x000000503428723c */ /* 0x040ff00000041828 */
[C---:B------:R-:W-:Y:S01]  /*2130*/  HMMA.16816.F32.BF16 R72, R52.reuse, R82, R72 ;  /* 0x000000523448723c */ /* 0x040fe20000041848 */
[----:B------:R-:W-:Y:S07]  /*2140*/  LDSM.16.M88.4 R80, [R192+0x1800] ;  /* 0x00180000c050783b */ /* 0x000fee0000000200 */
[C---:B------:R-:W-:Y:S08]  /*2150*/  HMMA.16816.F32.BF16 R68, R52.reuse, R76, R68 ;  /* 0x0000004c3444723c */ /* 0x040ff00000041844 */
[----:B------:R-:W-:Y:S01]  /*2160*/  HMMA.16816.F32.BF16 R24, R52, R78, R24 ;  /* 0x0000004e3418723c */ /* 0x000fe20000041818 */
[----:B------:R-:W-:Y:S04]  /*2170*/  LDSM.16.M88.4 R52, [R205+0x8100] ;  /* 0x00810000cd34783b */ /* 0x000fe80000000200 */
[----:B------:R-:W-:Y:S03]  /*2180*/  LDSM.16.M88.4 R76, [R205+0x9100] ;  /* 0x00910000cd4c783b */ /* 0x000fe60000000200 */
[C---:B------:R-:W-:Y:S01]  /*2190*/  HMMA.16816.F32.BF16 R28, R64.reuse, R38, R28 ;  /* 0x00000026401c723c */ /* 0x040fe2000004181c */
[----:B------:R-:W1:Y:S07]  /*21a0*/  LDSM.16.M88.4 R36, [R206+0x10100] ;  /* 0x01010000ce24783b */ /* 0x000e6e0000000200 */
[C---:B--2---:R-:W-:Y:S08]  /*21b0*/  HMMA.16816.F32.BF16 R48, R64.reuse, R20, R48 ;  /* 0x000000144030723c */ /* 0x044ff00000041830 */
[----:B------:R-:W-:Y:S01]  /*21c0*/  HMMA.16816.F32.BF16 R44, R64, R22, R44 ;  /* 0x00000016402c723c */ /* 0x000fe2000004182c */
[----:B------:R-:W2:Y:S07]  /*21d0*/  LDSM.16.M88.4 R20, [R205+0x8900] ;  /* 0x00890000cd14783b */ /* 0x000eae0000000200 */
[----:B---3--:R-:W-:Y:S08]  /*21e0*/  HMMA.16816.F32.BF16 R16, R56, R12, R16 ;  /* 0x0000000c3810723c */ /* 0x008ff00000041810 */
        /* <DEDUP_REMOVED lines=8> */
[----:B------:R-:W3:Y:S07]  /*2270*/  LDSM.16.M88.4 R12, [R202+0x10100] ;  /* 0x01010000ca0c783b */ /* 0x000eee0000000200 */
[C---:B----4-:R-:W-:Y:S08]  /*2280*/  HMMA.16816.F32.BF16 R48, R56.reuse, R8, R48 ;  /* 0x000000083830723c */ /* 0x050ff00000041830 */
[----:B------:R-:W-:Y:S01]  /*2290*/  HMMA.16816.F32.BF16 R44, R56, R10, R44 ;  /* 0x0000000a382c723c */ /* 0x000fe2000004182c */
[----:B------:R-:W4:Y:S07]  /*22a0*/  LDSM.16.M88.4 R8, [R204+0x2800] ;  /* 0x00280000cc08783b */ /* 0x000f2e0000000200 */
        /* <DEDUP_REMOVED lines=9> */
[----:B------:R-:W-:Y:S07]  /*2340*/  LDSM.16.M88.4 R52, [R200+0x8100] ;  /* 0x00810000c834783b */ /* 0x000fee0000000200 */
[C---:B--2---:R-:W-:Y:S08]  /*2350*/  HMMA.16816.F32.BF16 R48, R36.reuse, R20, R48 ;  /* 0x000000142430723c */ /* 0x044ff00000041830 */
[----:B------:R-:W-:Y:S01]  /*2360*/  HMMA.16816.F32.BF16 R44, R36, R22, R44 ;  /* 0x00000016242c723c */ /* 0x000fe2000004182c */
[----:B------:R-:W1:Y:S07]  /*2370*/  LDSM.16.M88.4 R20, [R201+0x10100] ;  /* 0x01010000c914783b */ /* 0x000e6e0000000200 */
        /* <DEDUP_REMOVED lines=9> */
[----:B------:R-:W2:Y:S07]  /*2410*/  LDSM.16.M88.4 R32, [R192+0x2000] ;  /* 0x00200000c020783b */ /* 0x000eae0000000200 */
[C---:B----4-:R-:W-:Y:S08]  /*2420*/  HMMA.16816.F32.BF16 R48, R12.reuse, R8, R48 ;  /* 0x000000080c30723c */ /* 0x050ff00000041830 */
[----:B------:R-:W-:Y:S01]  /*2430*/  HMMA.16816.F32.BF16 R44, R12, R10, R44 ;  /* 0x0000000a0c2c723c */ /* 0x000fe2000004182c */
[----:B------:R-:W3:Y:S07]  /*2440*/  LDSM.16.M88.4 R8, [R200+0x9100] ;  /* 0x00910000c808783b */ /* 0x000eee0000000200 */
[----:B-1----:R-:W-:Y:S08]  /*2450*/  HMMA.16816.F32.BF16 R16, R20, R52, R16 ;  /* 0x000000341410723c */ /* 0x002ff00000041810 */
[C---:B------:R-:W-:Y:S08]  /*2460*/  HMMA.16816.F32.BF16 R40, R12.reuse, R24, R40 ;  /* 0x000000180c28723c */ /* 0x040ff00000041828 */
[C---:B------:R-:W-:Y:S01]  /*2470*/  HMMA.16816.F32.BF16 R72, R12.reuse, R26, R72 ;  /* 0x0000001a0c48723c */ /* 0x040fe20000041848 */
[----:B------:R-:W-:Y:S07]  /*2480*/  LDSM.16.M88.4 R24, [R200+0x9900] ;  /* 0x00990000c818783b */ /* 0x000fee0000000200 */
[C---:B------:R-:W-:Y:S08]  /*2490*/  HMMA.16816.F32.BF16 R68, R12.reuse, R56, R68 ;  /* 0x000000380c44723c */ /* 0x040ff00000041844 */
[----:B------:R-:W-:Y:S01]  /*24a0*/  HMMA.16816.F32.BF16 R64, R12, R58, R64 ;  /* 0x0000003a0c40723c */ /* 0x000fe20000041840 */
[----:B------:R-:W1:Y:S04]  /*24b0*/  LDSM.16.M88.4 R12, [R205+0xa100] ;  /* 0x00a10000cd0c783b */ /* 0x000e680000000200 */
[----:B------:R-:W-:Y:S03]  /*24c0*/  LDSM.16.M88.4 R56, [R205+0xa900] ;  /* 0x00a90000cd38783b */ /* 0x000fe60000000200 */
[----:B--2---:R-:W-:Y:S08]  /*24d0*/  HMMA.16816.F32.BF16 R16, R80, R32, R16 ;  /* 0x000000205010723c */ /* 0x004ff00000041810 */
[C---:B------:R-:W-:Y:S01]  /*24e0*/  HMMA.16816.F32.BF16 R28, R20.reuse, R54, R28 ;  /* 0x00000036141c723c */ /* 0x040fe2000004181c */
[----:B------:R-:W-:Y:S07]  /*24f0*/  LDSM.16.M88.4 R52, [R205+0xb100] ;  /* 0x00b10000cd34783b */ /* 0x000fee0000000200 */
[C---:B------:R-:W-:Y:S08]  /*2500*/  HMMA.16816.F32.BF16 R48, R20.reuse, R36, R48 ;  /* 0x000000241430723c */ /* 0x040ff00000041830 */
[C---:B------:R-:W-:Y:S01]  /*2510*/  HMMA.16816.F32.BF16 R44, R20.reuse, R38, R44 ;  /* 0x00000026142c723c */ /* 0x040fe2000004182c */
[----:B------:R-:W2:Y:S07]  /*2520*/  LDSM.16.M88.4 R36, [R202+0x14100] ;  /* 0x01410000ca24783b */ /* 0x000eae0000000200 */
[C---:B---3--:R-:W-:Y:S08]  /*2530*/  HMMA.16816.F32.BF16 R40, R20.reuse, R8, R40 ;  /* 0x000000081428723c */ /* 0x048ff00000041828 */
[----:B------:R-:W-:Y:S01]  /*2540*/  HMMA.16816.F32.BF16 R72, R20, R10, R72 ;  /* 0x0000000a1448723c */ /* 0x000fe20000041848 */
[----:B------:R-:W3:Y:S07]  /*2550*/  LDSM.16.M88.4 R8, [R192+0x2800] ;  /* 0x00280000c008783b */ /* 0x000eee0000000200 */
[----:B-1----:R-:W-:Y:S08]  /*2560*/  HMMA.16816.F32.BF16 R16, R60, R12, R16 ;  /* 0x0000000c3c10723c */ /* 0x002ff00000041810 */
[----:B------:R-:W-:Y:S08]  /*2570*/  HMMA.16816.F32.BF16 R68, R20, R24, R68 ;  /* 0x000000181444723c */ /* 0x000ff00000041844 */
[----:B------:R-:W-:Y:S01]  /*2580*/  HMMA.16816.F32.BF16 R28, R80, R34, R28 ;  /* 0x00000022501c723c */ /* 0x000fe2000004181c */
[----:B------:R-:W-:Y:S07]  /*2590*/  LDSM.16.M88.4 R32, [R204+0x4800] ;  /* 0x00480000cc20783b */ /* 0x000fee0000000200 */
[----:B------:R-:W-:Y:S01]  /*25a0*/  HMMA.16816.F32.BF16 R64, R20, R26, R64 ;  /* 0x0000001a1440723c */ /* 0x000fe20000041840 */
[----:B------:R-:W-:Y:S04]  /*25b0*/  LDSM.16.M88.4 R24, [R201+0x14100] ;  /* 0x01410000c918783b */ /* 0x000fe80000000200 */
[----:B------:R-:W1:Y:S03]  /*25c0*/  LDSM.16.M88.4 R20, [R200+0xa100] ;  /* 0x00a10000c814783b */ /* 0x000e660000000200 */
[----:B--2---:R-:W-:Y:S08]  /*25d0*/  HMMA.16816.F32.BF16 R16, R36, R88, R16 ;  /* 0x000000582410723c */ /* 0x004ff00000041810 */
[C---:B---3--:R-:W-:Y:S08]  /*25e0*/  HMMA.16816.F32.BF16 R48, R80.reuse, R8, R48 ;  /* 0x000000085030723c */ /* 0x048ff00000041830 */
[----:B------:R-:W-:Y:S01]  /*25f0*/  HMMA.16816.F32.BF16 R44, R80, R10, R44 ;  /* 0x0000000a502c723c */ /* 0x000fe2000004182c */
[----:B------:R-:W-:Y:S07]  /*2600*/  LDSM.16.M88.4 R8, [R192+0x4000] ;  /* 0x00400000c008783b */ /* 0x000fee0000000200 */
[----:B------:R-:W-:Y:S01]  /*2610*/  HMMA.16816.F32.BF16 R28, R60, R14, R28 ;  /* 0x0000000e3c1c723c */ /* 0x000fe2000004181c */
[----:B------:R-:W2:Y:S07]  /*2620*/  LDSM.16.M88.4 R12, [R199+0x14100] ;  /* 0x01410000c70c783b */ /* 0x000eae0000000200 */
[----:B------:R-:W-:Y:S08]  /*2630*/  HMMA.16816.F32.BF16 R40, R80, R84, R40 ;  /* 0x000000545028723c */ /* 0x000ff00000041828 */
[----:B-1----:R-:W-:Y:S08]  /*2640*/  HMMA.16816.F32.BF16 R16, R24, R20, R16 ;  /* 0x000000141810723c */ /* 0x002ff00000041810 */
[C---:B------:R-:W-:Y:S08]  /*2650*/  HMMA.16816.F32.BF16 R48, R60.reuse, R56, R48 ;  /* 0x000000383c30723c */ /* 0x040ff00000041830 */
[----:B------:R-:W-:Y:S01]  /*2660*/  HMMA.16816.F32.BF16 R44, R60, R58, R44 ;  /* 0x0000003a3c2c723c */ /* 0x000fe2000004182c */
[----:B------:R-:W1:Y:S07]  /*2670*/  LDSM.16.M88.4 R56, [R204+0x5000] ;  /* 0x00500000cc38783b */ /* 0x000e6e0000000200 */
[----:B------:R-:W-:Y:S01]  /*2680*/  HMMA.16816.F32.BF16 R28, R36, R90, R28 ;  /* 0x0000005a241c723c */ /* 0x000fe2000004181c */
[----:B------:R-:W3:Y:S07]  /*2690*/  LDSM.16.M88.4 R88, [R200+0xa900] ;  /* 0x00a90000c858783b */ /* 0x000eee0000000200 */
[----:B--2---:R-:W-:Y:S08]  /*26a0*/  HMMA.16816.F32.BF16 R16, R12, R8, R16 ;  /* 0x000000080c10723c */ /* 0x004ff00000041810 */
[----:B------:R-:W-:Y:S08]  /*26b0*/  HMMA.16816.F32.BF16 R40, R60, R52, R40 ;  /* 0x000000343c28723c */ /* 0x000ff00000041828 */
[----:B------:R-:W-:Y:S08]  /*26c0*/  HMMA.16816.F32.BF16 R72, R80, R86, R72 ;  /* 0x000000565048723c */ /* 0x000ff00000041848 */
[----:B------:R-:W-:Y:S01]  /*26d0*/  HMMA.16816.F32.BF16 R48, R36, R32, R48 ;  /* 0x000000202430723c */ /* 0x000fe20000041830 */
[----:B------:R-:W-:-:S07]  /*26e0*/  FMUL.FTZ R16, R16, c[0x0][0x320] ;  /* 0x0000c80010107a20 */ /* 0x000fce0000410000 */
[----:B------:R-:W-:Y:S01]  /*26f0*/  HMMA.16816.F32.BF16 R44, R36, R34, R44 ;  /* 0x00000022242c723c */ /* 0x000fe2000004182c */
[----:B------:R-:W2:Y:S07]  /*2700*/  LDSM.16.M88.4 R32, [R205+0xb900] ;  /* 0x00b90000cd20783b */ /* 0x000eae0000000200 */
[----:B------:R-:W-:Y:S01]  /*2710*/  HMMA.16816.F32.BF16 R28, R24, R22, R28 ;  /* 0x00000016181c723c */ /* 0x000fe2000004181c */
[----:B------:R-:W4:Y:S07]  /*2720*/  LDSM.16.M88.4 R20, [R192+0x4800] ;  /* 0x00480000c014783b */ /* 0x000f2e0000000200 */
[C---:B------:R-:W-:Y:S01]  /*2730*/  HMMA.16816.F32.BF16 R68, R80.reuse, R76, R68 ;  /* 0x0000004c5044723c */ /* 0x040fe20000041844 */
[----:B------:R5:W2:Y:S06]  /*2740*/  MUFU.TANH R76, R16 ;  /* 0x00000010004c7308 */ /* 0x000aac0000002400 */
[----:B------:R-:W-:Y:S01]  /*2750*/  FMUL.FTZ R77, R19, c[0x0][0x320] ;  /* 0x0000c800134d7a20 */ /* 0x000fe20000410000 */
[----:B------:R-:W-:Y:S05]  /*2760*/  HMMA.16816.F32.BF16 R64, R80, R78, R64 ;  /* 0x0000004e5040723c */ /* 0x000fea0000041840 */
[----:B------:R-:W2:Y:S03]  /*2770*/  MUFU.TANH R77, R77 ;  /* 0x0000004d004d7308 */ /* 0x000ea60000002400 */
[----:B-1----:R-:W-:Y:S07]  /*2780*/  HMMA.16816.F32.BF16 R40, R36, R56, R40 ;  /* 0x000000382428723c */ /* 0x002fee0000041828 */
[----:B------:R-:W-:Y:S01]  /*2790*/  FMUL.FTZ R56, R17, c[0x0][0x320] ;  /* 0x0000c80011387a20 */ /* 0x000fe20000410000 */
[----:B------:R-:W-:Y:S01]  /*27a0*/  HMMA.16816.F32.BF16 R72, R60, R54, R72 ;  /* 0x000000363c48723c */ /* 0x000fe20000041848 */
[----:B------:R-:W-:Y:S01]  /*27b0*/  FMUL.FTZ R57, R18, c[0x0][0x320] ;  /* 0x0000c80012397a20 */ /* 0x000fe20000410000 */
[----:B------:R-:W-:Y:S03]  /*27c0*/  LDSM.16.M88.4 R52, [R192+0x5000] ;  /* 0x00500000c034783b */ /* 0x000fe60000000200 */
[----:B------:R-:W1:Y:S01]  /*27d0*/  MUFU.TANH R56, R56 ;  /* 0x0000003800387308 */ /* 0x000e620000002400 */
[----:B-----5:R-:W5:Y:S02]  /*27e0*/  LDSM.16.M88.4 R16, [R204+0x5800] ;  /* 0x00580000cc10783b */ /* 0x020f640000000200 */
[C---:B---3--:R-:W-:Y:S05]  /*27f0*/  HMMA.16816.F32.BF16 R48, R24.reuse, R88, R48 ;  /* 0x000000581830723c */ /* 0x048fea0000041830 */
[----:B------:R-:W3:Y:S03]  /*2800*/  MUFU.TANH R57, R57 ;  /* 0x0000003900397308 */ /* 0x000ee60000002400 */
[----:B------:R-:W-:Y:S08]  /*2810*/  HMMA.16816.F32.BF16 R44, R24, R90, R44 ;  /* 0x0000005a182c723c */ /* 0x000ff0000004182c */
[----:B------:R-:W-:Y:S01]  /*2820*/  HMMA.16816.F32.BF16 R28, R12, R10, R28 ;  /* 0x0000000a0c1c723c */ /* 0x000fe2000004181c */
[----:B------:R-:W1:Y:S07]  /*2830*/  LDSM.16.M88.4 R8, [R200+0xb100] ;  /* 0x00b10000c808783b */ /* 0x000e6e0000000200 */
[C---:B--2---:R-:W-:Y:S08]  /*2840*/  HMMA.16816.F32.BF16 R68, R60.reuse, R32, R68 ;  /* 0x000000203c44723c */ /* 0x044ff00000041844 */
[----:B------:R-:W-:Y:S08]  /*2850*/  HMMA.16816.F32.BF16 R64, R60, R34, R64 ;  /* 0x000000223c40723c */ /* 0x000ff00000041840 */
[----:B----4-:R-:W-:Y:S01]  /*2860*/  HMMA.16816.F32.BF16 R48, R12, R20, R48 ;  /* 0x000000140c30723c */ /* 0x010fe20000041830 */
[----:B------:R-:W-:-:S02]  /*2870*/  FMUL.FTZ R28, R28, c[0x0][0x320] ;  /* 0x0000c8001c1c7a20 */ /* 0x000fc40000410000 */
[----:B------:R-:W-:Y:S02]  /*2880*/  FMUL.FTZ R29, R29, c[0x0][0x320] ;  /* 0x0000c8001d1d7a20 */ /* 0x000fe40000410000 */
[----:B------:R-:W-:Y:S02]  /*2890*/  FMUL.FTZ R30, R30, c[0x0][0x320] ;  /* 0x0000c8001e1e7a20 */ /* 0x000fe40000410000 */
[----:B------:R-:W-:Y:S01]  /*28a0*/  FMUL.FTZ R31, R31, c[0x0][0x320] ;  /* 0x0000c8001f1f7a20 */ /* 0x000fe20000410000 */
[----:B------:R-:W-:Y:S01]  /*28b0*/  HMMA.16816.F32.BF16 R72, R36, R58, R72 ;  /* 0x0000003a2448723c */ /* 0x000fe20000041848 */
[----:B------:R-:W2:Y:S07]  /*28c0*/  MUFU.TANH R28, R28 ;  /* 0x0000001c001c7308 */ /* 0x000eae0000002400 */
[----:B------:R-:W-:Y:S01]  /*28d0*/  HMMA.16816.F32.BF16 R44, R12, R22, R44 ;  /* 0x000000160c2c723c */ /* 0x000fe2000004182c */
[----:B------:R-:W4:Y:S01]  /*28e0*/  LDSM.16.M88.4 R20, [R200+0xb900] ;  /* 0x00b90000c814783b */ /* 0x000f220000000200 */
[----:B------:R-:W1:Y:S06]  /*28f0*/  MUFU.TANH R29, R29 ;  /* 0x0000001d001d7308 */ /* 0x000e6c0000002400 */
[----:B-----5:R-:W-:Y:S01]  /*2900*/  HMMA.16816.F32.BF16 R68, R36, R16, R68 ;  /* 0x000000102444723c */ /* 0x020fe20000041844 */
[----:B------:R-:W-:Y:S01]  /*2910*/  FMUL.FTZ R32, R48, c[0x0][0x320] ;  /* 0x0000c80030207a20 */ /* 0x000fe20000410000 */
[----:B------:R-:W2:Y:S01]  /*2920*/  MUFU.TANH R30, R30 ;  /* 0x0000001e001e7308 */ /* 0x000ea20000002400 */
[----:B------:R-:W-:-:S04]  /*2930*/  FMUL.FTZ R33, R49, c[0x0][0x320] ;  /* 0x0000c80031217a20 */ /* 0x000fc80000410000 */
[----:B------:R-:W-:Y:S01]  /*2940*/  FMUL.FTZ R16, R50, c[0x0][0x320] ;  /* 0x0000c80032107a20 */ /* 0x000fe20000410000 */
[----:B------:R-:W-:Y:S01]  /*2950*/  HMMA.16816.F32.BF16 R64, R36, R18, R64 ;  /* 0x000000122440723c */ /* 0x000fe20000041840 */
[----:B------:R-:W-:Y:S01]  /*2960*/  FMUL.FTZ R17, R51, c[0x0][0x320] ;  /* 0x0000c80033117a20 */ /* 0x000fe20000410000 */
[----:B------:R-:W2:Y:S06]  /*2970*/  MUFU.TANH R31, R31 ;  /* 0x0000001f001f7308 */ /* 0x000eac0000002400 */
[----:B-1----:R-:W-:Y:S01]  /*2980*/  HMMA.16816.F32.BF16 R40, R24, R8, R40 ;  /* 0x000000081828723c */ /* 0x002fe20000041828 */
[----:B------:R-:W-:Y:S01]  /*2990*/  FMUL.FTZ R35, R44, c[0x0][0x320] ;  /* 0x0000c8002c237a20 */ /* 0x000fe20000410000 */
[----:B------:R-:W1:Y:S01]  /*29a0*/  MUFU.TANH R32, R32 ;  /* 0x0000002000207308 */ /* 0x000e620000002400 */
[----:B------:R-:W-:-:S02]  /*29b0*/  FMUL.FTZ R34, R45, c[0x0][0x320] ;  /* 0x0000c8002d227a20 */ /* 0x000fc40000410000 */
[----:B------:R-:W-:Y:S02]  /*29c0*/  FMUL.FTZ R18, R46, c[0x0][0x320] ;  /* 0x0000c8002e127a20 */ /* 0x000fe40000410000 */
[----:B------:R-:W-:Y:S01]  /*29d0*/  FMUL.FTZ R19, R47, c[0x0][0x320] ;  /* 0x0000c8002f137a20 */ /* 0x000fe20000410000 */
[----:B------:R-:W-:Y:S01]  /*29e0*/  HMMA.16816.F32.BF16 R72, R24, R10, R72 ;  /* 0x0000000a1848723c */ /* 0x000fe20000041848 */
[----:B------:R-:W5:Y:S01]  /*29f0*/  LDSM.16.M88.4 R8, [R192+0x5800] ;  /* 0x00580000c008783b */ /* 0x000f620000000200 */
[----:B------:R-:W1:Y:S01]  /*2a00*/  MUFU.TANH R33, R33 ;  /* 0x0000002100217308 */ /* 0x000e620000002400 */
[----:B------:R-:W-:-:S05]  /*2a10*/  DEPBAR.LE SB0, 0x0 ;  /* 0x000080000000791a */ /* 0x000fca0000000000 */
[C---:B----4-:R-:W-:Y:S02]  /*2a20*/  HMMA.16816.F32.BF16 R68, R24.reuse, R20, R68 ;  /* 0x000000141844723c */ /* 0x050fe40000041844 */
[----:B------:R-:W4:Y:S06]  /*2a30*/  MUFU.TANH R16, R16 ;  /* 0x0000001000107308 */ /* 0x000f2c0000002400 */
[----:B------:R-:W-:Y:S02]  /*2a40*/  HMMA.16816.F32.BF16 R64, R24, R22, R64 ;  /* 0x000000161840723c */ /* 0x000fe40000041840 */
[----:B------:R-:W1:Y:S06]  /*2a50*/  MUFU.TANH R17, R17 ;  /* 0x0000001100117308 */ /* 0x000e6c0000002400 */
[C---:B------:R-:W-:Y:S02]  /*2a60*/  HMMA.16816.F32.BF16 R40, R12.reuse, R52, R40 ;  /* 0x000000340c28723c */ /* 0x040fe40000041828 */
[----:B------:R-:W1:Y:S06]  /*2a70*/  MUFU.TANH R35, R35 ;  /* 0x0000002300237308 */ /* 0x000e6c0000002400 */
[C---:B------:R-:W-:Y:S02]  /*2a80*/  HMMA.16816.F32.BF16 R72, R12.reuse, R54, R72 ;  /* 0x000000360c48723c */ /* 0x040fe40000041848 */
[----:B------:R-:W1:Y:S06]  /*2a90*/  MUFU.TANH R34, R34 ;  /* 0x0000002200227308 */ /* 0x000e6c0000002400 */
[C---:B-----5:R-:W-:Y:S02]  /*2aa0*/  HMMA.16816.F32.BF16 R68, R12.reuse, R8, R68 ;  /* 0x000000080c44723c */ /* 0x060fe40000041844 */
[----:B------:R-:W1:Y:S06]  /*2ab0*/  MUFU.TANH R18, R18 ;  /* 0x0000001200127308 */ /* 0x000e6c0000002400 */
[----:B------:R-:W-:Y:S01]  /*2ac0*/  HMMA.16816.F32.BF16 R64, R12, R10, R64 ;  /* 0x0000000a0c40723c */ /* 0x000fe20000041840 */
[----:B------:R-:W-:Y:S01]  /*2ad0*/  FMUL.FTZ R40, R40, c[0x0][0x320] ;  /* 0x0000c80028287a20 */ /* 0x000fe20000410000 */
[----:B------:R-:W1:Y:S01]  /*2ae0*/  MUFU.TANH R19, R19 ;  /* 0x0000001300137308 */ /* 0x000e620000002400 */
[----:B------:R-:W-:-:S02]  /*2af0*/  FMUL.FTZ R41, R41, c[0x0][0x320] ;  /* 0x0000c80029297a20 */ /* 0x000fc40000410000 */
[----:B------:R-:W-:Y:S02]  /*2b00*/  FMUL.FTZ R42, R42, c[0x0][0x320] ;  /* 0x0000c8002a2a7a20 */ /* 0x000fe40000410000 */
[----:B------:R-:W-:Y:S02]  /*2b10*/  FMUL.FTZ R43, R43, c[0x0][0x320] ;  /* 0x0000c8002b2b7a20 */ /* 0x000fe40000410000 */
[----:B------:R-:W-:Y:S01]  /*2b20*/  FMUL.FTZ R72, R72, c[0x0][0x320] ;  /* 0x0000c80048487a20 */ /* 0x000fe20000410000 */
[----:B------:R1:W1:Y:S01]  /*2b30*/  MUFU.TANH R171, R40 ;  /* 0x0000002800ab7308 */ /* 0x0002620000002400 */
[----:B------:R-:W-:Y:S02]  /*2b40*/  FMUL.FTZ R73, R73, c[0x0][0x320] ;  /* 0x0000c80049497a20 */ /* 0x000fe40000410000 */
[----:B------:R-:W-:Y:S02]  /*2b50*/  FMUL.FTZ R74, R74, c[0x0][0x320] ;  /* 0x0000c8004a4a7a20 */ /* 0x000fe40000410000 */
[----:B------:R-:W-:-:S02]  /*2b60*/  FMUL.FTZ R75, R75, c[0x0][0x320] ;  /* 0x0000c8004b4b7a20 */ /* 0x000fc40000410000 */
[----:B------:R-:W-:Y:S01]  /*2b70*/  FMUL.FTZ R68, R68, c[0x0][0x320] ;  /* 0x0000c80044447a20 */ /* 0x000fe20000410000 */
[----:B------:R1:W1:Y:S01]  /*2b80*/  MUFU.TANH R163, R41 ;  /* 0x0000002900a37308 */ /* 0x0002620000002400 */
[----:B------:R-:W-:Y:S02]  /*2b90*/  FMUL.FTZ R69, R69, c[0x0][0x320] ;  /* 0x0000c80045457a20 */ /* 0x000fe40000410000 */
[----:B------:R-:W-:Y:S02]  /*2ba0*/  FMUL.FTZ R70, R70, c[0x0][0x320] ;  /* 0x0000c80046467a20 */ /* 0x000fe40000410000 */
[----:B------:R-:W-:Y:S02]  /*2bb0*/  FMUL.FTZ R71, R71, c[0x0][0x320] ;  /* 0x0000c80047477a20 */ /* 0x000fe40000410000 */
[----:B------:R-:W-:Y:S01]  /*2bc0*/  FMUL.FTZ R64, R64, c[0x0][0x320] ;  /* 0x0000c80040407a20 */ /* 0x000fe20000410000 */
[----:B------:R1:W1:Y:S01]  /*2bd0*/  MUFU.TANH R166, R42 ;  /* 0x0000002a00a67308 */ /* 0x0002620000002400 */
[----:B------:R-:W-:-:S02]  /*2be0*/  FMUL.FTZ R65, R65, c[0x0][0x320] ;  /* 0x0000c80041417a20 */ /* 0x000fc40000410000 */
[----:B------:R-:W-:Y:S02]  /*2bf0*/  FMUL.FTZ R66, R66, c[0x0][0x320] ;  /* 0x0000c80042427a20 */ /* 0x000fe40000410000 */
[----:B------:R-:W-:-:S03]  /*2c00*/  FMUL.FTZ R67, R67, c[0x0][0x320] ;  /* 0x0000c80043437a20 */ /* 0x000fc60000410000 */
[----:B------:R1:W1:Y:S08]  /*2c10*/  MUFU.TANH R176, R43 ;  /* 0x0000002b00b07308 */ /* 0x0002700000002400 */
        /* <DEDUP_REMOVED lines=11> */
[----:B------:R1:W1:Y:S01]  /*2cd0*/  MUFU.TANH R164, R67 ;  /* 0x0000004300a47308 */ /* 0x0002620000002400 */
[----:B------:R-:W-:Y:S06]  /*2ce0*/  BAR.SYNC.DEFER_BLOCKING 0x0 ;  /* 0x0000000000007b1d */ /* 0x000fec0000010000 */
[----:B------:R-:W-:Y:S05]  /*2cf0*/  @!P4 BRA `(.L_x_10) ;  /* 0x000004300000c947 */ /* 0x000fea0003800000 */
[----:B--234-:R-:W-:Y:S01]  /*2d00*/  ULEA UR11, UR11, UR8, 0x6 ;  /* 0x000000080b0b7291 */ /* 0x01cfe2000f8e303f */
[----:B------:R-:W-:-:S05]  /*2d10*/  IMAD.MOV.U32 R208, RZ, RZ, RZ ;  /* 0x000000ffffd07224 */ /* 0x000fca00078e00ff */
[----:B------:R-:W-:-:S05]  /*2d20*/  IMAD.U32 R209, RZ, RZ, UR11 ;  /* 0x0000000bffd17e24 */ /* 0x000fca000f8e00ff */
[----:B------:R-:W-:-:S05]  /*2d30*/  IADD3 R209, R209, -0x40, R210 ;  /* 0xffffffc0d1d17810 */ /* 0x000fca0007ffe0d2 */
[----:B------:R-:W-:-:S04]  /*2d40*/  @P0 IMAD.HI.U32 R7, R209, c[0x0][0x2bc], RZ ;  /* 0x0000af00d1070a27 */ /* 0x000fc800078e00ff */
[----:B------:R-:W-:Y:S01]  /*2d50*/  IMAD.MOV.U32 R6, RZ, RZ, R209 ;  /* 0x000000ffff067224 */ /* 0x000fe200078e00d1 */
[----:B------:R-:W-:-:S04]  /*2d60*/  @P0 SHF.R.U32.HI R6, RZ, c[0x0][0x2c0], R7 ;  /* 0x0000b000ff060a19 */ /* 0x000fc80000011607 */
[----:B------:R-:W-:-:S04]  /*2d70*/  @!P6 IADD3 R10, P4, R6, UR16, RZ ;  /* 0x00000010060aec10 */ /* 0x000fc8000ff9e0ff */
[----:B------:R-:W-:Y:S02]  /*2d80*/  @!P6 LEA.HI.X.SX32 R7, R6, UR15, 0x1, P4 ;  /* 0x0000000f0607ec11 */ /* 0x000fe4000a0f0eff */
[----:B------:R-:W-:-:S04]  /*2d90*/  @!P6 LEA R8, P4, R10, c[0x0][0x2a0], 0x2 ;  /* 0x0000a8000a08ea11 */ /* 0x000fc800078810ff */
[----:B------:R-:W-:-:S05]  /*2da0*/  @!P6 LEA.HI.X R9, R10, c[0x0][0x2a4], R7, 0x2, P4 ;  /* 0x0000a9000a09ea11 */ /* 0x000fca00020f1407 */
[----:B------:R-:W2:Y:S01]  /*2db0*/  @!P6 LDG.E R208, [R8.64] ;  /* 0x0000000c08d0e981 */ /* 0x000ea2000c1e1900 */
[----:B------:R-:W-:Y:S01]  /*2dc0*/  IMAD.MOV R6, RZ, RZ, -R6 ;  /* 0x000000ffff067224 */ /* 0x000fe200078e0a06 */
[----:B------:R-:W-:Y:S02]  /*2dd0*/  SEL R22, RZ, 0x10, P1 ;  /* 0x00000010ff167807 */ /* 0x000fe40000800000 */
[----:B------:R-:W-:Y:S01]  /*2de0*/  SHF.L.U64.HI R12, R135, 0x1, R144 ;  /* 0x00000001870c7819 */ /* 0x000fe20000010290 */
[----:B------:R-:W-:Y:S01]  /*2df0*/  IMAD R209, R6, c[0x0][0x2b8], R209 ;  /* 0x0000ae0006d17a24 */ /* 0x000fe200078e02d1 */
[----:B------:R-:W-:-:S03]  /*2e00*/  IADD3 R13, -R22, 0x10, RZ ;  /* 0x00000010160d7810 */ /* 0x000fc60007ffe1ff */
[----:B------:R-:W-:Y:S01]  /*2e10*/  IMAD.WIDE.U32 R10, R209, c[0x0][0x1e0], RZ ;  /* 0x00007800d10a7a25 */ /* 0x000fe200078e00ff */
[----:B------:R-:W-:Y:S02]  /*2e20*/  SHF.R.S32.HI R6, RZ, 0x1f, R209 ;  /* 0x0000001fff067819 */ /* 0x000fe400000114d1 */
[----:B------:R-:W-:-:S03]  /*2e30*/  LOP3.LUT R13, R13, 0xf, RZ, 0xc0, !PT ;  /* 0x0000000f0d0d7812 */ /* 0x000fc600078ec0ff */
[----:B------:R-:W-:-:S04]  /*2e40*/  IMAD R6, R6, c[0x0][0x1e0], RZ ;  /* 0x0000780006067a24 */ /* 0x000fc800078e02ff */
[----:B------:R-:W-:-:S04]  /*2e50*/  IMAD R7, R209, c[0x0][0x1e4], R6 ;  /* 0x00007900d1077a24 */ /* 0x000fc800078e0206 */
[----:B------:R-:W-:Y:S01]  /*2e60*/  IMAD.IADD R11, R11, 0x1, R7 ;  /* 0x000000010b0b7824 */ /* 0x000fe200078e0207 */
[----:B--2---:R-:W-:-:S03]  /*2e70*/  SHF.R.S32.HI R7, RZ, 0x1f, R208 ;  /* 0x0000001fff077819 */ /* 0x004fc600000114d0 */
[----:B------:R-:W-:Y:S01]  /*2e80*/  IMAD.WIDE.U32 R8, R208, c[0x0][0x1f0], R10 ;  /* 0x00007c00d0087a25 */ /* 0x000fe200078e000a */
[----:B------:R-:W-:-:S03]  /*2e90*/  SEL R10, RZ, 0x10, P3 ;  /* 0x00000010ff0a7807 */ /* 0x000fc60001800000 */
[----:B------:R-:W-:Y:S01]  /*2ea0*/  IMAD R7, R7, c[0x0][0x1f0], RZ ;  /* 0x00007c0007077a24 */ /* 0x000fe200078e02ff */
[----:B------:R-:W-:Y:S01]  /*2eb0*/  IADD3 R23, P4, R8, UR20, RZ ;  /* 0x0000001408177c10 */ /* 0x000fe2000ff9e0ff */
[----:B------:R-:W-:Y:S01]  /*2ec0*/  IMAD.SHL.U32 R11, R135, 0x2, RZ ;  /* 0x00000002870b7824 */ /* 0x000fe200078e00ff */
[----:B------:R-:W-:Y:S01]  /*2ed0*/  IADD3 R26, -R10, 0x10, RZ ;  /* 0x000000100a1a7810 */ /* 0x000fe20007ffe1ff */
[----:B------:R-:W-:Y:S01]  /*2ee0*/  IMAD R6, R208, c[0x0][0x1f4], R7 ;  /* 0x00007d00d0067a24 */ /* 0x000fe200078e0207 */
[----:B------:R-:W-:Y:S02]  /*2ef0*/  SEL R7, RZ, 0x10, P2 ;  /* 0x00000010ff077807 */ /* 0x000fe40001000000 */
[----:B------:R-:W-:Y:S02]  /*2f00*/  LOP3.LUT R26, R26, 0xf, RZ, 0xc0, !PT ;  /* 0x0000000f1a1a7812 */ /* 0x000fe400078ec0ff */
[----:B------:R-:W-:Y:S02]  /*2f10*/  IADD3.X R8, R9, UR18, R6, P4, !PT ;  /* 0x0000001209087c10 */ /* 0x000fe4000a7fe406 */
[----:B------:R-:W-:-:S02]  /*2f20*/  LEA R6, P4, R23, c[0x0][0x1c8], 0x1 ;  /* 0x0000720017067a11 */ /* 0x000fc400078808ff */
[----:B------:R-:W-:Y:S02]  /*2f30*/  IADD3 R25, -R7, 0x10, RZ ;  /* 0x0000001007197810 */ /* 0x000fe40007ffe1ff */
[----:B------:R-:W-:Y:S01]  /*2f40*/  LEA.HI.X R23, R23, c[0x0][0x1cc], R8, 0x1, P4 ;  /* 0x0000730017177a11 */ /* 0x000fe200020f0c08 */
[----:B------:R-:W2:Y:S01]  /*2f50*/  SHFL.IDX PT, R14, R6, 0x1, 0x181f ;  /* 0x00381f00060e7f89 */ /* 0x000ea200000e0000 */
[C---:B------:R-:W-:Y:S01]  /*2f60*/  IMAD.SHL.U32 R8, R134.reuse, 0x2, RZ ;  /* 0x0000000286087824 */ /* 0x040fe200078e00ff */
[----:B------:R-:W-:Y:S02]  /*2f70*/  LOP3.LUT R25, R25, 0xf, RZ, 0xc0, !PT ;  /* 0x0000000f19197812 */ /* 0x000fe400078ec0ff */
[----:B------:R-:W3:Y:S01]  /*2f80*/  SHFL.IDX PT, R15, R23, 0x1, 0x181f ;  /* 0x00381f00170f7f89 */ /* 0x000ee200000e0000 */
[----:B------:R-:W-:-:S03]  /*2f90*/  SHF.L.U64.HI R9, R134, 0x1, R145 ;  /* 0x0000000186097819 */ /* 0x000fc60000010291 */
[----:B------:R4:W5:Y:S04]  /*2fa0*/  SHFL.IDX PT, R21, R6, RZ, 0x181f ;  /* 0x00181fff06157589 */ /* 0x00096800000e0000 */
[----:B------:R-:W1:Y:S01]  /*2fb0*/  SHFL.IDX PT, R20, R23, RZ, 0x181f ;  /* 0x00181fff17147589 */ /* 0x000e6200000e0000 */
[----:B--2---:R-:W-:-:S04]  /*2fc0*/  IADD3 R26, P5, P4, R26, R14, R11 ;  /* 0x0000000e1a1a7210 */ /* 0x004fc80007cbe00b */
[----:B---3--:R-:W-:Y:S02]  /*2fd0*/  IADD3.X R27, RZ, R15, R12, P5, P4 ;  /* 0x0000000fff1b7210 */ /* 0x008fe40002fe840c */
[----:B------:R-:W-:Y:S01]  /*2fe0*/  IADD3 R24, P5, P4, R25, R14, R8 ;  /* 0x0000000e19187210 */ /* 0x000fe20007cbe008 */
[----:B----4-:R-:W-:-:S03]  /*2ff0*/  IMAD.SHL.U32 R6, R133, 0x2, RZ ;  /* 0x0000000285067824 */ /* 0x010fc600078e00ff */
[----:B------:R-:W-:Y:S02]  /*3000*/  IADD3.X R25, RZ, R15, R9, P5, P4 ;  /* 0x0000000fff197210 */ /* 0x000fe40002fe8409 */
[----:B------:R-:W-:Y:S02]  /*3010*/  IADD3 R14, P5, P4, R13, R14, R6 ;  /* 0x0000000e0d0e7210 */ /* 0x000fe40007cbe006 */
[----:B------:R-:W-:-:S04]  /*3020*/  SHF.L.U64.HI R13, R133, 0x1, R2 ;  /* 0x00000001850d7819 */ /* 0x000fc80000010202 */
[----:B------:R-:W-:Y:S02]  /*3030*/  IADD3.X R15, RZ, R15, R13, P5, P4 ;  /* 0x0000000fff0f7210 */ /* 0x000fe40002fe840d */
[C---:B-----5:R-:W-:Y:S02]  /*3040*/  IADD3 R36, P5, R21.reuse, R11, RZ ;  /* 0x0000000b15247210 */ /* 0x060fe40007fbe0ff */
[----:B------:R-:W-:-:S03]  /*3050*/  IADD3 R8, P4, R21, R8, RZ ;  /* 0x0000000815087210 */ /* 0x000fc60007f9e0ff */
[----:B-1----:R-:W-:Y:S01]  /*3060*/  IMAD.X R37, R20, 0x1, R12, P5 ;  /* 0x0000000114257824 */ /* 0x002fe200028e060c */
[----:B------:R-:W-:Y:S01]  /*3070*/  ISETP.NE.U32.AND P5, PT, R10, RZ, PT ;  /* 0x000000ff0a00720c */ /* 0x000fe20003fa5070 */
[C---:B------:R-:W-:Y:S01]  /*3080*/  IMAD.X R9, R20.reuse, 0x1, R9, P4 ;  /* 0x0000000114097824 */ /* 0x040fe200020e0609 */
[----:B------:R-:W-:Y:S02]  /*3090*/  IADD3 R10, P4, R21, R6, RZ ;  /* 0x00000006150a7210 */ /* 0x000fe40007f9e0ff */
[----:B------:R1:W-:Y:S03]  /*30a0*/  LDGSTS.E.BYPASS.LTC128B.128 [R207+0x6100], [R36.64], !P3 ;  /* 0x0610000024cf7fae */ /* 0x0003e6000d901d4c */
[----:B------:R-:W-:Y:S01]  /*30b0*/  IMAD.X R11, R20, 0x1, R13, P4 ;  /* 0x00000001140b7824 */ /* 0x000fe200020e060d */
[----:B------:R1:W-:Y:S01]  /*30c0*/  LDGSTS.E.BYPASS.LTC128B.128 [R207+0x8100], [R8.64], !P2 ;  /* 0x0810000008cf7fae */ /* 0x0003e2000d101d4c */
[----:B------:R-:W-:-:S03]  /*30d0*/  ISETP.NE.U32.AND P4, PT, R7, RZ, PT ;  /* 0x000000ff0700720c */ /* 0x000fc60003f85070 */
[----:B------:R1:W-:Y:S04]  /*30e0*/  LDGSTS.E.BYPASS.LTC128B.128 [R207+0xa100], [R10.64], !P1 ;  /* 0x0a1000000acf7fae */ /* 0x0003e8000c901d4c */
[----:B------:R1:W-:Y:S01]  /*30f0*/  LDGSTS.E.BYPASS.LTC128B.128.ZFILL [R207+0x7100], [R26.64], P5 ;  /* 0x071000001acf7fae */ /* 0x0003e2000a941d4c */
[----:B------:R-:W-:-:S05]  /*3100*/  ISETP.NE.U32.AND P5, PT, R22, RZ, PT ;  /* 0x000000ff1600720c */ /* 0x000fca0003fa5070 */
[----:B------:R1:W-:Y:S08]  /*3110*/  LDGSTS.E.BYPASS.LTC128B.128.ZFILL [R207+0x9100], [R24.64], P4 ;  /* 0x0910000018cf7fae */ /* 0x0003f0000a141d4c */
[----:B------:R1:W-:Y:S02]  /*3120*/  LDGSTS.E.BYPASS.LTC128B.128.ZFILL [R207+0xb100], [R14.64], P5 ;  /* 0x0b1000000ecf7fae */ /* 0x0003e4000a941d4c */
.L_x_10:
[----:B--234-:R-:W-:Y:S01]  /*3130*/  LOP3.LUT R4, R4, 0xffffffe0, RZ, 0xc0, !PT ;  /* 0xffffffe004047812 */ /* 0x01cfe200078ec0ff */
[----:B------:R-:W-:Y:S01]  /*3140*/  IMAD.SHL.U32 R203, R203, 0x2, RZ ;  /* 0x00000002cbcb7824 */ /* 0x000fe200078e00ff */
[----:B------:R-:W-:Y:S01]  /*3150*/  UIADD3 UR6, UR6, -0x2, URZ ;  /* 0xfffffffe06067890 */ /* 0x000fe2000fffe03f */
[----:B------:R-:W0:Y:S02]  /*3160*/  LDGDEPBAR ;  /* 0x00000000000079af */ /* 0x000e240000000000 */
[----:B------:R-:W-:Y:S01]  /*3170*/  IMAD.IADD R7, R3, 0x1, -R4 ;  /* 0x0000000103077824 */ /* 0x000fe200078e0a04 */
[----:B------:R-:W-:Y:S01]  /*3180*/  UISETP.GE.AND UP0, UPT, UR6, UR7, UPT ;  /* 0x000000070600728c */ /* 0x000fe2000bf06270 */
[----:B------:R-:W-:Y:S01]  /*3190*/  IMAD.U32 R3, RZ, RZ, UR9 ;  /* 0x00000009ff037e24 */ /* 0x000fe2000f8e00ff */
[----:B-1----:R-:W-:Y:S01]  /*31a0*/  LDSM.16.MT88.4 R40, [R203+0x2100] ;  /* 0x00210000cb28783b */ /* 0x002fe20000004200 */
[C---:B------:R-:W-:Y:S01]  /*31b0*/  IMAD R197, R5.reuse, 0x2, R203 ;  /* 0x0000000205c57824 */ /* 0x040fe200078e02cb */
[----:B------:R-:W-:Y:S01]  /*31c0*/  SHF.R.S32.HI R4, RZ, 0x1f, R7 ;  /* 0x0000001fff047819 */ /* 0x000fe20000011407 */
[----:B------:R-:W-:Y:S01]  /*31d0*/  IMAD R198, R0, 0x2, R203 ;  /* 0x0000000200c67824 */ /* 0x000fe200078e02cb */
[----:B------:R-:W-:Y:S02]  /*31e0*/  LDSM.16.MT88.4 R124, [R203+0x100] ;  /* 0x00010000cb7c783b */ /* 0x000fe40000004200 */
[----:B------:R-:W-:Y:S01]  /*31f0*/  LEA.HI R4, R4, R7, RZ, 0x2 ;  /* 0x0000000704047211 */ /* 0x000fe200078f10ff */
[----:B------:R-:W-:Y:S01]  /*3200*/  IMAD R196, R5, 0x2, R198 ;  /* 0x0000000205c47824 */ /* 0x000fe200078e02c6 */
[----:B------:R-:W-:Y:S02]  /*3210*/  LDSM.16.MT88.4 R116, [R198+0x100] ;  /* 0x00010000c674783b */ /* 0x000fe40000004200 */
[----:B------:R-:W-:-:S02]  /*3220*/  LOP3.LUT R4, R4, 0x7ffffffc, RZ, 0xc0, !PT ;  /* 0x7ffffffc04047812 */ /* 0x000fc400078ec0ff */
[----:B------:R-:W-:Y:S03]  /*3230*/  LDSM.16.MT88.4 R108, [R197+0x100] ;  /* 0x00010000c56c783b */ /* 0x000fe60000004200 */
[----:B------:R-:W-:Y:S01]  /*3240*/  IMAD.IADD R4, R7, 0x1, -R4 ;  /* 0x0000000107047824 */ /* 0x000fe200078e0a04 */
[----:B------:R-:W-:Y:S03]  /*3250*/  LDSM.16.MT88.4 R100, [R196+0x100] ;  /* 0x00010000c464783b */ /* 0x000fe60000004200 */
[----:B------:R-:W-:Y:S01]  /*3260*/  IMAD R3, R4, -0x2, R3 ;  /* 0xfffffffe04037824 */ /* 0x000fe200078e0203 */
[----:B------:R-:W-:Y:S04]  /*3270*/  LDSM.16.MT88.4 R48, [R198+0x2100] ;  /* 0x00210000c630783b */ /* 0x000fe80000004200 */
[C---:B------:R-:W-:Y:S01]  /*3280*/  ISETP.GT.AND P5, PT, R3.reuse, RZ, PT ;  /* 0x000000ff0300720c */ /* 0x040fe20003fa4270 */
[----:B------:R-:W-:Y:S01]  /*3290*/  LDSM.16.MT88.4 R64, [R196+0x2100] ;  /* 0x00210000c440783b */ /* 0x000fe20000004200 */
[----:B------:R-:W-:-:S02]  /*32a0*/  ISETP.GT.AND P4, PT, R3, 0x1, PT ;  /* 0x000000010300780c */ /* 0x000fc40003f84270 */
[----:B------:R-:W-:Y:S01]  /*32b0*/  FSEL R57, R57, -INF , P5 ;  /* 0xff80000039397808 */ /* 0x000fe20002800000 */
[----:B------:R-:W-:Y:S01]  /*32c0*/  LDSM.16.MT88.4 R72, [R203+0x4100] ;  /* 0x00410000cb48783b */ /* 0x000fe20000004200 */
[----:B------:R-:W-:Y:S02]  /*32d0*/  FSEL R76, R76, -INF , P5 ;  /* 0xff8000004c4c7808 */ /* 0x000fe40002800000 */
[----:B------:R-:W-:Y:S01]  /*32e0*/  ISETP.GT.AND P5, PT, R3, 0x8, PT ;  /* 0x000000080300780c */ /* 0x000fe20003fa4270 */
[----:B------:R-:W-:Y:S01]  /*32f0*/  LDSM.16.MT88.4 R80, [R198+0x4100] ;  /* 0x00410000c650783b */ /* 0x000fe20000004200 */
[----:B------:R-:W-:Y:S02]  /*3300*/  FSEL R6, R77, -INF , P4 ;  /* 0xff8000004d067808 */ /* 0x000fe40002000000 */
[----:B------:R-:W-:Y:S01]  /*3310*/  FSEL R15, R56, -INF , P4 ;  /* 0xff800000380f7808 */ /* 0x000fe20002000000 */
[----:B------:R-:W-:Y:S01]  /*3320*/  LDSM.16.MT88.4 R88, [R197+0x4100] ;  /* 0x00410000c558783b */ /* 0x000fe20000004200 */
[----:B------:R-:W-:-:S02]  /*3330*/  FSEL R30, R30, -INF , P5 ;  /* 0xff8000001e1e7808 */ /* 0x000fc40002800000 */
[----:B------:R-:W-:Y:S01]  /*3340*/  FSEL R21, R28, -INF , P5 ;  /* 0xff8000001c157808 */ /* 0x000fe20002800000 */
[----:B------:R-:W-:Y:S01]  /*3350*/  LDSM.16.MT88.4 R136, [R198+0x900] ;  /* 0x00090000c688783b */ /* 0x000fe20000004200 */
[C---:B------:R-:W-:Y:S02]  /*3360*/  ISETP.GT.AND P4, PT, R3.reuse, 0x9, PT ;  /* 0x000000090300780c */ /* 0x040fe40003f84270 */
[----:B------:R-:W-:Y:S01]  /*3370*/  ISETP.GT.AND P5, PT, R3, 0x10, PT ;  /* 0x000000100300780c */ /* 0x000fe20003fa4270 */
[----:B------:R-:W-:Y:S01]  /*3380*/  LDSM.16.MT88.4 R24, [R198+0x2900] ;  /* 0x00290000c618783b */ /* 0x000fe20000004200 */
[----:B------:R-:W-:Y:S02]  /*3390*/  FSEL R4, R31, -INF , P4 ;  /* 0xff8000001f047808 */ /* 0x000fe40002000000 */
[----:B------:R-:W-:Y:S02]  /*33a0*/  FSEL R29, R29, -INF , P4 ;  /* 0xff8000001d1d7808 */ /* 0x000fe40002000000 */
[----:B------:R-:W-:-:S02]  /*33b0*/  FSEL R14, R16, -INF , P5 ;  /* 0xff800000100e7808 */ /* 0x000fc40002800000 */
[----:B------:R-:W-:Y:S02]  /*33c0*/  ISETP.GT.AND P4, PT, R3, 0x11, PT ;  /* 0x000000110300780c */ /* 0x000fe40003f84270 */
[----:B------:R-:W-:Y:S02]  /*33d0*/  FMNMX.FTZ R16, R76, R15, !PT ;  /* 0x0000000f4c107209 */ /* 0x000fe40007810000 */
[----:B------:R-:W-:Y:S02]  /*33e0*/  FSEL R12, R17, -INF , P4 ;  /* 0xff800000110c7808 */ /* 0x000fe40002000000 */
[----:B------:R-:W-:Y:S02]  /*33f0*/  FMNMX.FTZ R16, R21, R16, !PT ;  /* 0x0000001015107209 */ /* 0x000fe40007810000 */
[----:B------:R-:W-:Y:S02]  /*3400*/  FMNMX.FTZ R17, R57, R6, !PT ;  /* 0x0000000639117209 */ /* 0x000fe40007810000 */
[----:B------:R-:W-:-:S02]  /*3410*/  FSEL R13, R32, -INF , P5 ;  /* 0xff800000200d7808 */ /* 0x000fc40002800000 */
[----:B------:R-:W-:Y:S02]  /*3420*/  FMNMX.FTZ R16, R29, R16, !PT ;  /* 0x000000101d107209 */ /* 0x000fe40007810000 */
[----:B------:R-:W-:Y:S02]  /*3430*/  FMNMX.FTZ R17, R30, R17, !PT ;  /* 0x000000111e117209 */ /* 0x000fe40007810000 */
[----:B------:R-:W-:Y:S02]  /*3440*/  ISETP.GT.AND P5, PT, R3, 0x18, PT ;  /* 0x000000180300780c */ /* 0x000fe40003fa4270 */
[----:B------:R-:W-:Y:S02]  /*3450*/  FSEL R11, R33, -INF , P4 ;  /* 0xff800000210b7808 */ /* 0x000fe40002000000 */
[----:B------:R-:W-:Y:S02]  /*3460*/  FMNMX.FTZ R16, R13, R16, !PT ;  /* 0x000000100d107209 */ /* 0x000fe40007810000 */
[----:B------:R-:W-:-:S02]  /*3470*/  FMNMX.FTZ R17, R4, R17, !PT ;  /* 0x0000001104117209 */ /* 0x000fc40007810000 */
[----:B------:R-:W-:Y:S02]  /*3480*/  ISETP.GT.AND P4, PT, R3, 0x19, PT ;  /* 0x000000190300780c */ /* 0x000fe40003f84270 */
[----:B------:R-:W-:Y:S02]  /*3490*/  FSEL R9, R35, -INF , P5 ;  /* 0xff80000023097808 */ /* 0x000fe40002800000 */
[----:B------:R-:W-:Y:S02]  /*34a0*/  FMNMX.FTZ R16, R11, R16, !PT ;  /* 0x000000100b107209 */ /* 0x000fe40007810000 */
[----:B------:R-:W-:Y:S02]  /*34b0*/  FMNMX.FTZ R17, R14, R17, !PT ;  /* 0x000000110e117209 */ /* 0x000fe40007810000 */
[----:B------:R-:W-:Y:S02]  /*34c0*/  FSEL R10, R18, -INF , P5 ;  /* 0xff800000120a7808 */ /* 0x000fe40002800000 */
[----:B------:R-:W-:-:S02]  /*34d0*/  ISETP.GT.AND P5, PT, R3, 0x20, PT ;  /* 0x000000200300780c */ /* 0x000fc40003fa4270 */
[----:B------:R-:W-:Y:S02]  /*34e0*/  FSEL R7, R34, -INF , P4 ;  /* 0xff80000022077808 */ /* 0x000fe40002000000 */
[----:B------:R-:W-:Y:S01]  /*34f0*/  FMNMX.FTZ R16, R9, R16, !PT ;  /* 0x0000001009107209 */ /* 0x000fe20007810000 */
[----:B------:R-:W-:Y:S01]  /*3500*/  LDSM.16.MT88.4 R32, [R197+0x900] ;  /* 0x00090000c520783b */ /* 0x000fe20000004200 */
[----:B------:R-:W-:Y:S02]  /*3510*/  FMNMX.FTZ R17, R12, R17, !PT ;  /* 0x000000110c117209 */ /* 0x000fe40007810000 */
[----:B------:R-:W-:Y:S02]  /*3520*/  FSEL R8, R19, -INF , P4 ;  /* 0xff80000013087808 */ /* 0x000fe40002000000 */
[----:B------:R-:W-:Y:S02]  /*3530*/  ISETP.GT.AND P4, PT, R3, 0x21, PT ;  /* 0x000000210300780c */ /* 0x000fe40003f84270 */
[----:B------:R-:W-:-:S02]  /*3540*/  FSEL R171, R171, -INF , P5 ;  /* 0xff800000abab7808 */ /* 0x000fc40002800000 */
[----:B------:R-:W-:Y:S02]  /*3550*/  FMNMX.FTZ R16, R7, R16, !PT ;  /* 0x0000001007107209 */ /* 0x000fe40007810000 */
[----:B------:R-:W-:Y:S02]  /*3560*/  FMNMX.FTZ R17, R10, R17, !PT ;  /* 0x000000110a117209 */ /* 0x000fe40007810000 */
[----:B------:R-:W-:Y:S02]  /*3570*/  FSEL R166, R166, -INF , P5 ;  /* 0xff800000a6a67808 */ /* 0x000fe40002800000 */
[----:B------:R-:W-:Y:S02]  /*3580*/  ISETP.GT.AND P5, PT, R3, 0x28, PT ;  /* 0x000000280300780c */ /* 0x000fe40003fa4270 */
[----:B------:R-:W-:Y:S02]  /*3590*/  FSEL R163, R163, -INF , P4 ;  /* 0xff800000a3a37808 */ /* 0x000fe40002000000 */
[----:B------:R-:W-:-:S02]  /*35a0*/  FMNMX.FTZ R16, R171, R16, !PT ;  /* 0x00000010ab107209 */ /* 0x000fc40007810000 */
[----:B------:R-:W-:Y:S02]  /*35b0*/  FMNMX.FTZ R17, R8, R17, !PT ;  /* 0x0000001108117209 */ /* 0x000fe40007810000 */
[----:B------:R-:W-:Y:S02]  /*35c0*/  FSEL R176, R176, -INF , P4 ;  /* 0xff800000b0b07808 */ /* 0x000fe40002000000 */
[----:B------:R-:W-:Y:S02]  /*35d0*/  ISETP.GT.AND P4, PT, R3, 0x29, PT ;  /* 0x000000290300780c */ /* 0x000fe40003f84270 */
[----:B------:R-:W-:Y:S02]  /*35e0*/  FSEL R169, R169, -INF , P5 ;  /* 0xff800000a9a97808 */ /* 0x000fe40002800000 */
[----:B------:R-:W-:Y:S02]  /*35f0*/  FMNMX.FTZ R16, R163, R16, !PT ;  /* 0x00000010a3107209 */ /* 0x000fe40007810000 */
[----:B------:R-:W-:-:S02]  /*3600*/  FMNMX.FTZ R17, R166, R17, !PT ;  /* 0x00000011a6117209 */ /* 0x000fc40007810000 */
[----:B------:R-:W-:Y:S02]  /*3610*/  FSEL R168, R168, -INF , P5 ;  /* 0xff800000a8a87808 */ /* 0x000fe40002800000 */
[----:B------:R-:W-:Y:S02]  /*3620*/  ISETP.GT.AND P5, PT, R3, 0x30, PT ;  /* 0x000000300300780c */ /* 0x000fe40003fa4270 */
[----:B------:R-:W-:Y:S02]  /*3630*/  FSEL R165, R165, -INF , P4 ;  /* 0xff800000a5a57808 */ /* 0x000fe40002000000 */
[----:B------:R-:W-:Y:S02]  /*3640*/  FMNMX.FTZ R16, R169, R16, !PT ;  /* 0x00000010a9107209 */ /* 0x000fe40007810000 */
[----:B------:R-:W-:Y:S02]  /*3650*/  FMNMX.FTZ R17, R176, R17, !PT ;  /* 0x00000011b0117209 */ /* 0x000fe40007810000 */
[----:B------:R-:W-:-:S02]  /*3660*/  FSEL R174, R174, -INF , P4 ;  /* 0xff800000aeae7808 */ /* 0x000fc40002000000 */
[----:B------:R-:W-:Y:S02]  /*3670*/  ISETP.GT.AND P4, PT, R3, 0x31, PT ;  /* 0x000000310300780c */ /* 0x000fe40003f84270 */
[----:B------:R-:W-:Y:S02]  /*3680*/  FSEL R175, R175, -INF , P5 ;  /* 0xff800000afaf7808 */ /* 0x000fe40002800000 */
[----:B------:R-:W-:Y:S02]  /*3690*/  FMNMX.FTZ R16, R165, R16, !PT ;  /* 0x00000010a5107209 */ /* 0x000fe40007810000 */
[----:B------:R-:W-:Y:S02]  /*36a0*/  FMNMX.FTZ R17, R168, R17, !PT ;  /* 0x00000011a8117209 */ /* 0x000fe40007810000 */
[----:B------:R-:W-:Y:S02]  /*36b0*/  FSEL R170, R170, -INF , P5 ;  /* 0xff800000aaaa7808 */ /* 0x000fe40002800000 */
[----:B------:R-:W-:-:S02]  /*36c0*/  ISETP.GT.AND P5, PT, R3, 0x38, PT ;  /* 0x000000380300780c */ /* 0x000fc40003fa4270 */
[----:B------:R-:W-:Y:S02]  /*36d0*/  FSEL R173, R173, -INF , P4 ;  /* 0xff800000adad7808 */ /* 0x000fe40002000000 */
[----:B------:R-:W-:Y:S02]  /*36e0*/  FMNMX.FTZ R16, R175, R16, !PT ;  /* 0x00000010af107209 */ /* 0x000fe40007810000 */
[----:B------:R-:W-:Y:S02]  /*36f0*/  FMNMX.FTZ R17, R174, R17, !PT ;  /* 0x00000011ae117209 */ /* 0x000fe40007810000 */
[----:B------:R-:W-:Y:S02]  /*3700*/  FSEL R142, R142, -INF , P4 ;  /* 0xff8000008e8e7808 */ /* 0x000fe40002000000 */
[----:B------:R-:W-:Y:S02]  /*3710*/  ISETP.GT.AND P4, PT, R3, 0x39, PT ;  /* 0x000000390300780c */ /* 0x000fe40003f84270 */
[----:B------:R-:W-:-:S02]  /*3720*/  FSEL R143, R143, -INF , P5 ;  /* 0xff8000008f8f7808 */ /* 0x000fc40002800000 */
[----:B------:R-:W-:Y:S02]  /*3730*/  FMNMX.FTZ R16, R173, R16, !PT ;  /* 0x00000010ad107209 */ /* 0x000fe40007810000 */
[----:B------:R-:W-:Y:S02]  /*3740*/  FMNMX.FTZ R17, R170, R17, !PT ;  /* 0x00000011aa117209 */ /* 0x000fe40007810000 */
[----:B------:R-:W-:Y:S02]  /*3750*/  FSEL R141, R141, -INF , P4 ;  /* 0xff8000008d8d7808 */ /* 0x000fe40002000000 */
[----:B------:R-:W-:Y:S02]  /*3760*/  FMNMX.FTZ R16, R143, R16, !PT ;  /* 0x000000108f107209 */ /* 0x000fe40007810000 */
[----:B------:R-:W-:Y:S02]  /*3770*/  FSEL R140, R140, -INF , P5 ;  /* 0xff8000008c8c7808 */ /* 0x000fe40002800000 */
[----:B------:R-:W-:-:S02]  /*3780*/  FMNMX.FTZ R17, R142, R17, !PT ;  /* 0x000000118e117209 */ /* 0x000fc40007810000 */
[----:B------:R-:W-:Y:S02]  /*3790*/  FMNMX.FTZ R3, R141, R16, !PT ;  /* 0x000000108d037209 */ /* 0x000fe40007810000 */
[----:B------:R-:W-:Y:S02]  /*37a0*/  FSEL R164, R164, -INF , P4 ;  /* 0xff800000a4a47808 */ /* 0x000fe40002000000 */
[----:B------:R-:W-:Y:S01]  /*37b0*/  FMNMX.FTZ R17, R140, R17, !PT ;  /* 0x000000118c117209 */ /* 0x000fe20007810000 */
[----:B------:R-:W1:Y:S03]  /*37c0*/  SHFL.BFLY PT, R16, R3, 0x2, 0x1f ;  /* 0x0c401f0003107f89 */ /* 0x000e6600000e0000 */
[----:B------:R-:W-:-:S05]  /*37d0*/  FMNMX.FTZ R18, R164, R17, !PT ;  /* 0x00000011a4127209 */ /* 0x000fca0007810000 */
[----:B------:R-:W2:Y:S01]  /*37e0*/  SHFL.BFLY PT, R19, R18, 0x2, 0x1f ;  /* 0x0c401f0012137f89 */ /* 0x000ea200000e0000 */
[----:B-1----:R-:W-:-:S05]  /*37f0*/  FMNMX.FTZ R17, R3, R16, !PT ;  /* 0x0000001003117209 */ /* 0x002fca0007810000 */
[----:B------:R-:W1:Y:S01]  /*3800*/  SHFL.BFLY PT, R132, R17, 0x1, 0x1f ;  /* 0x0c201f0011847f89 */ /* 0x000e6200000e0000 */
[----:B--2---:R-:W-:-:S05]  /*3810*/  FMNMX.FTZ R16, R18, R19, !PT ;  /* 0x0000001312107209 */ /* 0x004fca0007810000 */
[----:B------:R-:W2:Y:S01]  /*3820*/  SHFL.BFLY PT, R3, R16, 0x1, 0x1f ;  /* 0x0c201f0010037f89 */ /* 0x000ea200000e0000 */
[----:B-1----:R-:W-:-:S04]  /*3830*/  FMNMX.FTZ R132, R17, R132, !PT ;  /* 0x0000008411847209 */ /* 0x002fc80007810000 */
[C---:B------:R-:W-:Y:S01]  /*3840*/  FSETP.NEU.FTZ.AND P4, PT, R132.reuse, -INF , PT ;  /* 0xff8000008400780b */ /* 0x040fe20003f9d000 */
[----:B------:R-:W-:Y:S01]  /*3850*/  FMUL.FTZ R172, R132, c[0x0][0x2d0] ;  /* 0x0000b40084ac7a20 */ /* 0x000fe20000410000 */
[----:B--2---:R-:W-:-:S04]  /*3860*/  FMNMX.FTZ R3, R3, R16, !PT ;  /* 0x0000001003037209 */ /* 0x004fc80007810000 */
[----:B------:R-:W-:Y:S01]  /*3870*/  FSEL R172, R172, RZ, P4 ;  /* 0x000000ffacac7208 */ /* 0x000fe20002000000 */
[----:B------:R-:W-:Y:S01]  /*3880*/  LDSM.16.MT88.4 R16, [R197+0x2900] ;  /* 0x00290000c510783b */ /* 0x000fe20000004200 */
[C---:B------:R-:W-:Y:S01]  /*3890*/  FSETP.NEU.FTZ.AND P4, PT, R3.reuse, -INF , PT ;  /* 0xff8000000300780b */ /* 0x040fe20003f9d000 */
[----:B------:R-:W-:Y:S02]  /*38a0*/  FMUL.FTZ R167, R3, c[0x0][0x2d0] ;  /* 0x0000b40003a77a20 */ /* 0x000fe40000410000 */
[--C-:B------:R-:W-:Y:S02]  /*38b0*/  FFMA.FTZ R157, R76, c[0x0][0x2d0], -R172.reuse ;  /* 0x0000b4004c9d7a23 */ /* 0x100fe400000108ac */
[--C-:B------:R-:W-:Y:S01]  /*38c0*/  FFMA.FTZ R156, R15, c[0x0][0x2d0], -R172.reuse ;  /* 0x0000b4000f9c7a23 */ /* 0x100fe200000108ac */
[----:B------:R-:W-:Y:S01]  /*38d0*/  FSEL R167, R167, RZ, P4 ;  /* 0x000000ffa7a77208 */ /* 0x000fe20002000000 */
[--C-:B------:R-:W-:Y:S01]  /*38e0*/  FFMA.FTZ R154, R21, c[0x0][0x2d0], -R172.reuse ;  /* 0x0000b400159a7a23 */ /* 0x100fe200000108ac */
[----:B------:R-:W-:Y:S01]  /*38f0*/  PLOP3.LUT P4, PT, PT, PT, UP0, 0x80, 0x0 ;  /* 0x000000000000781c */ /* 0x000fe20003f8f008 */
[----:B------:R-:W-:Y:S01]  /*3900*/  FFMA.FTZ R151, R29, c[0x0][0x2d0], -R172 ;  /* 0x0000b4001d977a23 */ /* 0x000fe200000108ac */
[----:B------:R-:W-:Y:S01]  /*3910*/  MUFU.EX2 R157, R157 ;  /* 0x0000009d009d7308 */ /* 0x000fe20000000800 */
[--C-:B------:R-:W-:Y:S01]  /*3920*/  FFMA.FTZ R158, R57, c[0x0][0x2d0], -R167.reuse ;  /* 0x0000b400399e7a23 */ /* 0x100fe200000108a7 */
[----:B------:R-:W-:Y:S01]  /*3930*/  LDSM.16.MT88.4 R20, [R203+0x900] ;  /* 0x00090000cb14783b */ /* 0x000fe20000004200 */
[----:B------:R-:W-:-:S02]  /*3940*/  FFMA.FTZ R159, R6, c[0x0][0x2d0], -R167 ;  /* 0x0000b400069f7a23 */ /* 0x000fc400000108a7 */
[--C-:B------:R-:W-:Y:S01]  /*3950*/  FFMA.FTZ R161, R30, c[0x0][0x2d0], -R167.reuse ;  /* 0x0000b4001ea17a23 */ /* 0x100fe200000108a7 */
[----:B------:R-:W1:Y:S01]  /*3960*/  LDSM.16.MT88.4 R56, [R197+0x2100] ;  /* 0x00210000c538783b */ /* 0x000e620000004200 */
[--C-:B------:R-:W-:Y:S01]  /*3970*/  FFMA.FTZ R152, R4, c[0x0][0x2d0], -R167.reuse ;  /* 0x0000b40004987a23 */ /* 0x100fe200000108a7 */
[----:B------:R-:W2:Y:S01]  /*3980*/  MUFU.EX2 R156, R156 ;  /* 0x0000009c009c7308 */ /* 0x000ea20000000800 */
[--C-:B------:R-:W-:Y:S01]  /*3990*/  FFMA.FTZ R146, R7, c[0x0][0x2d0], -R172.reuse ;  /* 0x0000b40007927a23 */ /* 0x100fe200000108ac */
[----:B------:R-:W-:Y:S01]  /*39a0*/  LDSM.16.MT88.4 R28, [R196+0x900] ;  /* 0x00090000c41c783b */ /* 0x000fe20000004200 */
[--C-:B------:R-:W-:Y:S02]  /*39b0*/  FFMA.FTZ R150, R11, c[0x0][0x2d0], -R172.reuse ;  /* 0x0000b4000b967a23 */ /* 0x100fe400000108ac */
[----:B------:R-:W-:Y:S01]  /*39c0*/  FFMA.FTZ R149, R9, c[0x0][0x2d0], -R172 ;  /* 0x0000b40009957a23 */ /* 0x000fe200000108ac */
[----:B------:R-:W3:Y:S01]  /*39d0*/  LDSM.16.MT88.4 R4, [R196+0x4100] ;  /* 0x00410000c404783b */ /* 0x000ee20000004200 */
[--C-:B------:R-:W-:Y:S01]  /*39e0*/  FFMA.FTZ R147, R10, c[0x0][0x2d0], -R167.reuse ;  /* 0x0000b4000a937a23 */ /* 0x100fe200000108a7 */
[----:B------:R-:W-:Y:S01]  /*39f0*/  MUFU.EX2 R154, R154 ;  /* 0x0000009a009a7308 */ /* 0x000fe20000000800 */
[----:B------:R-:W-:-:S02]  /*3a00*/  FFMA.FTZ R0, R8, c[0x0][0x2d0], -R167 ;  /* 0x0000b40008007a23 */ /* 0x000fc400000108a7 */
[----:B------:R-:W4:Y:S01]  /*3a10*/  LDSM.16.MT88.4 R8, [R203+0x2900] ;  /* 0x00290000cb08783b */ /* 0x000f220000004200 */
[--C-:B------:R-:W-:Y:S02]  /*3a20*/  FFMA.FTZ R155, R13, c[0x0][0x2d0], -R172.reuse ;  /* 0x0000b4000d9b7a23 */ /* 0x100fe400000108ac */
[--C-:B------:R-:W-:Y:S02]  /*3a30*/  FFMA.FTZ R153, R14, c[0x0][0x2d0], -R167.reuse ;  /* 0x0000b4000e997a23 */ /* 0x100fe400000108a7 */
[----:B------:R-:W5:Y:S01]  /*3a40*/  MUFU.EX2 R151, R151 ;  /* 0x0000009700977308 */ /* 0x000f620000000800 */
[----:B--2---:R-:W-:Y:S01]  /*3a50*/  F2FP.BF16.PACK_AB R96, R156, R157 ;  /* 0x0000009d9c60723e */ /* 0x004fe200000010ff */
[----:B------:R-:W-:Y:S02]  /*3a60*/  FFMA.FTZ R148, R12, c[0x0][0x2d0], -R167 ;  /* 0x0000b4000c947a23 */ /* 0x000fe400000108a7 */
[----:B------:R-:W2:Y:S01]  /*3a70*/  LDSM.16.MT88.4 R12, [R196+0x2900] ;  /* 0x00290000c40c783b */ /* 0x000ea20000004200 */
[----:B------:R-:W-:-:S02]  /*3a80*/  FFMA.FTZ R160, R171, c[0x0][0x2d0], -R172 ;  /* 0x0000b400aba07a23 */ /* 0x000fc400000108ac */
[--C-:B------:R-:W-:Y:S01]  /*3a90*/  FFMA.FTZ R162, R169, c[0x0][0x2d0], -R172.reuse ;  /* 0x0000b400a9a27a23 */ /* 0x100fe200000108ac */
[----:B------:R-:W-:Y:S01]  /*3aa0*/  MUFU.EX2 R158, R158 ;  /* 0x0000009e009e7308 */ /* 0x000fe20000000800 */
[--C-:B------:R-:W-:Y:S02]  /*3ab0*/  FFMA.FTZ R163, R163, c[0x0][0x2d0], -R172.reuse ;  /* 0x0000b400a3a37a23 */ /* 0x100fe400000108ac */
[----:B------:R-:W-:Y:S02]  /*3ac0*/  FFMA.FTZ R165, R165, c[0x0][0x2d0], -R172 ;  /* 0x0000b400a5a57a23 */ /* 0x000fe400000108ac */
[--C-:B------:R-:W-:Y:S02]  /*3ad0*/  FFMA.FTZ R166, R166, c[0x0][0x2d0], -R167.reuse ;  /* 0x0000b400a6a67a23 */ /* 0x100fe400000108a7 */
[--C-:B------:R-:W-:Y:S01]  /*3ae0*/  FFMA.FTZ R169, R176, c[0x0][0x2d0], -R167.reuse ;  /* 0x0000b400b0a97a23 */ /* 0x100fe200000108a7 */
[----:B------:R-:W1:Y:S01]  /*3af0*/  MUFU.EX2 R159, R159 ;  /* 0x0000009f009f7308 */ /* 0x000e620000000800 */
[----:B-----5:R-:W-:Y:S01]  /*3b00*/  F2FP.BF16.PACK_AB R98, R151, R154 ;  /* 0x0000009a9762723e */ /* 0x020fe200000010ff */
[----:B------:R-:W-:-:S02]  /*3b10*/  FFMA.FTZ R168, R168, c[0x0][0x2d0], -R167 ;  /* 0x0000b400a8a87a23 */ /* 0x000fc400000108a7 */
[--C-:B------:R-:W-:Y:S02]  /*3b20*/  FFMA.FTZ R171, R174, c[0x0][0x2d0], -R167.reuse ;  /* 0x0000b400aeab7a23 */ /* 0x100fe400000108a7 */
[--C-:B------:R-:W-:Y:S02]  /*3b30*/  FFMA.FTZ R174, R175, c[0x0][0x2d0], -R172.reuse ;  /* 0x0000b400afae7a23 */ /* 0x100fe400000108ac */
[----:B------:R-:W-:Y:S01]  /*3b40*/  MUFU.EX2 R161, R161 ;  /* 0x000000a100a17308 */ /* 0x000fe20000000800 */
[--C-:B------:R-:W-:Y:S02]  /*3b50*/  FFMA.FTZ R173, R173, c[0x0][0x2d0], -R172.reuse ;  /* 0x0000b400adad7a23 */ /* 0x100fe400000108ac */
[--C-:B------:R-:W-:Y:S02]  /*3b60*/  FFMA.FTZ R175, R143, c[0x0][0x2d0], -R172.reuse ;  /* 0x0000b4008faf7a23 */ /* 0x100fe400000108ac */
[----:B------:R-:W-:Y:S02]  /*3b70*/  FFMA.FTZ R172, R141, c[0x0][0x2d0], -R172 ;  /* 0x0000b4008dac7a23 */ /* 0x000fe400000108ac */
[--C-:B------:R-:W-:Y:S01]  /*3b80*/  FFMA.FTZ R170, R170, c[0x0][0x2d0], -R167.reuse ;  /* 0x0000b400aaaa7a23 */ /* 0x100fe200000108a7 */
[----:B------:R-:W5:Y:S01]  /*3b90*/  MUFU.EX2 R152, R152 ;  /* 0x0000009800987308 */ /* 0x000f620000000800 */
[----:B-1----:R-:W-:Y:S01]  /*3ba0*/  F2FP.BF16.PACK_AB R97, R159, R158 ;  /* 0x0000009e9f61723e */ /* 0x002fe200000010ff */
[----:B------:R-:W-:-:S02]  /*3bb0*/  FFMA.FTZ R177, R142, c[0x0][0x2d0], -R167 ;  /* 0x0000b4008eb17a23 */ /* 0x000fc400000108a7 */
[--C-:B------:R-:W-:Y:S02]  /*3bc0*/  FFMA.FTZ R176, R140, c[0x0][0x2d0], -R167.reuse ;  /* 0x0000b4008cb07a23 */ /* 0x100fe400000108a7 */
[----:B------:R-:W-:Y:S01]  /*3bd0*/  FFMA.FTZ R219, R164, c[0x0][0x2d0], -R167 ;  /* 0x0000b400a4db7a23 */ /* 0x000fe200000108a7 */
[----:B------:R-:W-:Y:S01]  /*3be0*/  LDSM.16.MT88.4 R140, [R198+0x1900] ;  /* 0x00190000c68c783b */ /* 0x000fe20000004200 */
[----:B------:R-:W-:Y:S01]  /*3bf0*/  MUFU.EX2 R155, R155 ;  /* 0x0000009b009b7308 */ /* 0x000fe20000000800 */
[----:B------:R-:W-:Y:S02]  /*3c00*/  FADD.FTZ R157, R157, R156 ;  /* 0x0000009c9d9d7221 */ /* 0x000fe40000010000 */
[----:B------:R-:W-:Y:S02]  /*3c10*/  FADD.FTZ R158, R158, R159 ;  /* 0x0000009f9e9e7221 */ /* 0x000fe40000010000 */
[----:B------:R-:W-:Y:S01]  /*3c20*/  FADD.FTZ R154, R154, R157 ;  /* 0x0000009d9a9a7221 */ /* 0x000fe20000010000 */
[----:B-----5:R-:W-:-:S02]  /*3c30*/  F2FP.BF16.PACK_AB R99, R152, R161 ;  /* 0x000000a19863723e */ /* 0x020fc400000010ff */
[----:B------:R-:W1:Y:S01]  /*3c40*/  MUFU.EX2 R150, R150 ;  /* 0x0000009600967308 */ /* 0x000e620000000800 */
[----:B------:R-:W-:Y:S02]  /*3c50*/  FADD.FTZ R161, R161, R158 ;  /* 0x0000009ea1a17221 */ /* 0x000fe40000010000 */
[----:B------:R-:W-:Y:S02]  /*3c60*/  FADD.FTZ R154, R151, R154 ;  /* 0x0000009a979a7221 */ /* 0x000fe40000010000 */
[----:B------:R-:W-:Y:S01]  /*3c70*/  FADD.FTZ R152, R152, R161 ;  /* 0x000000a198987221 */ /* 0x000fe20000010000 */
[C---:B------:R-:W-:Y:S02]  /*3c80*/  HMMA.16816.F32.BF16 R36, R96.reuse, R40, RZ ;  /* 0x000000286024723c */ /* 0x040fe400000418ff */
[----:B------:R-:W-:Y:S06]  /*3c90*/  MUFU.EX2 R149, R149 ;  /* 0x0000009500957308 */ /* 0x000fec0000000800 */
[C---:B------:R-:W-:Y:S02]  /*3ca0*/  HMMA.16816.F32.BF16 R52, R96.reuse, R56, RZ ;  /* 0x000000386034723c */ /* 0x040fe400000418ff */
[----:B------:R-:W-:Y:S06]  /*3cb0*/  MUFU.EX2 R146, R146 ;  /* 0x0000009200927308 */ /* 0x000fec0000000800 */
[C---:B------:R-:W-:Y:S02]  /*3cc0*/  HMMA.16816.F32.BF16 R40, R96.reuse, R42, RZ ;  /* 0x0000002a6028723c */ /* 0x040fe400000418ff */
[----:B------:R-:W-:Y:S06]  /*3cd0*/  MUFU.EX2 R153, R153 ;  /* 0x0000009900997308 */ /* 0x000fec0000000800 */
[C---:B------:R-:W-:Y:S02]  /*3ce0*/  HMMA.16816.F32.BF16 R56, R96.reuse, R58, RZ ;  /* 0x0000003a6038723c */ /* 0x040fe400000418ff */
[----:B------:R-:W5:Y:S06]  /*3cf0*/  MUFU.EX2 R148, R148 ;  /* 0x0000009400947308 */ /* 0x000f6c0000000800 */
[C---:B------:R-:W-:Y:S02]  /*3d00*/  HMMA.16816.F32.BF16 R128, R96.reuse, R124, RZ ;  /* 0x0000007c6080723c */ /* 0x040fe400000418ff */
[----:B------:R-:W-:Y:S06]  /*3d10*/  MUFU.EX2 R147, R147 ;  /* 0x0000009300937308 */ /* 0x000fec0000000800 */
[C---:B------:R-:W-:Y:S02]  /*3d20*/  HMMA.16816.F32.BF16 R120, R96.reuse, R116, RZ ;  /* 0x000000746078723c */ /* 0x040fe400000418ff */
[----:B------:R-:W1:Y:S06]  /*3d30*/  MUFU.EX2 R0, R0 ;  /* 0x0000000000007308 */ /* 0x000e6c0000000800 */
        /* <DEDUP_REMOVED lines=31> */
[----:B------:R-:W2:Y:S06]  /*3f30*/  MUFU.EX2 R219, R219 ;  /* 0x000000db00db7308 */ /* 0x000eac0000000800 */
[C---:B---3--:R-:W-:Y:S07]  /*3f40*/  HMMA.16816.F32.BF16 R92, R96.reuse, R4, RZ ;  /* 0x00000004605c723c */ /* 0x048fee00000418ff */
[----:B-1----:R-:W-:Y:S01]  /*3f50*/  F2FP.BF16.PACK_AB R4, R150, R155 ;  /* 0x0000009b9604723e */ /* 0x002fe200000010ff */
[----:B------:R-:W-:Y:S01]  /*3f60*/  HMMA.16816.F32.BF16 R96, R96, R6, RZ ;  /* 0x000000066060723c */ /* 0x000fe200000418ff */
[----:B-----5:R-:W-:Y:S01]  /*3f70*/  F2FP.BF16.PACK_AB R5, R148, R153 ;  /* 0x000000999405723e */ /* 0x020fe200000010ff */
[----:B------:R-:W-:-:S02]  /*3f80*/  FADD.FTZ R155, R155, R154 ;  /* 0x0000009a9b9b7221 */ /* 0x000fc40000010000 */
[----:B------:R-:W-:Y:S02]  /*3f90*/  FADD.FTZ R153, R153, R152 ;  /* 0x0000009899997221 */ /* 0x000fe40000010000 */
[----:B------:R-:W-:Y:S01]  /*3fa0*/  FADD.FTZ R150, R150, R155 ;  /* 0x0000009b96967221 */ /* 0x000fe20000010000 */
[----:B------:R-:W-:Y:S01]  /*3fb0*/  F2FP.BF16.PACK_AB R6, R146, R149 ;  /* 0x000000959206723e */ /* 0x000fe200000010ff */
[----:B------:R-:W-:Y:S01]  /*3fc0*/  FADD.FTZ R148, R148, R153 ;  /* 0x0000009994947221 */ /* 0x000fe20000010000 */
[----:B------:R-:W-:Y:S01]  /*3fd0*/  F2FP.BF16.PACK_AB R7, R0, R147 ;  /* 0x000000930007723e */ /* 0x000fe200000010ff */
[----:B------:R-:W-:Y:S02]  /*3fe0*/  FADD.FTZ R149, R149, R150 ;  /* 0x0000009695957221 */ /* 0x000fe40000010000 */
[----:B------:R-:W-:Y:S02]  /*3ff0*/  FADD.FTZ R147, R147, R148 ;  /* 0x0000009493937221 */ /* 0x000fe40000010000 */
[----:B------:R-:W-:-:S02]  /*4000*/  FADD.FTZ R149, R146, R149 ;  /* 0x0000009592957221 */ /* 0x000fc40000010000 */
[----:B----4-:R-:W-:Y:S01]  /*4010*/  HMMA.16816.F32.BF16 R36, R4, R8, R36 ;  /* 0x000000080424723c */ /* 0x010fe20000041824 */
[----:B------:R-:W-:-:S07]  /*4020*/  FADD.FTZ R147, R0, R147 ;  /* 0x0000009300937221 */ /* 0x000fce0000010000 */
[C---:B------:R-:W-:Y:S01]  /*4030*/  HMMA.16816.F32.BF16 R40, R4.reuse, R10, R40 ;  /* 0x0000000a0428723c */ /* 0x040fe20000041828 */
[----:B------:R-:W1:Y:S07]  /*4040*/  LDSM.16.MT88.4 R8, [R198+0x4900] ;  /* 0x00490000c608783b */ /* 0x000e6e0000004200 */
[C---:B------:R-:W-:Y:S08]  /*4050*/  HMMA.16816.F32.BF16 R52, R4.reuse, R16, R52 ;  /* 0x000000100434723c */ /* 0x040ff00000041834 */
[C---:B------:R-:W-:Y:S01]  /*4060*/  HMMA.16816.F32.BF16 R56, R4.reuse, R18, R56 ;  /* 0x000000120438723c */ /* 0x040fe20000041838 */
[----:B------:R-:W3:Y:S07]  /*4070*/  LDSM.16.MT88.4 R16, [R197+0x4900] ;  /* 0x00490000c510783b */ /* 0x000eee0000004200 */
[C---:B------:R-:W-:Y:S08]  /*4080*/  HMMA.16816.F32.BF16 R128, R4.reuse, R20, R128 ;  /* 0x000000140480723c */ /* 0x040ff00000041880 */
[C---:B------:R-:W-:Y:S01]  /*4090*/  HMMA.16816.F32.BF16 R124, R4.reuse, R22, R124 ;  /* 0x00000016047c723c */ /* 0x040fe2000004187c */
[----:B------:R-:W4:Y:S07]  /*40a0*/  LDSM.16.MT88.4 R20, [R203+0x4900] ;  /* 0x00490000cb14783b */ /* 0x000f2e0000004200 */
[C---:B--2---:R-:W-:Y:S08]  /*40b0*/  HMMA.16816.F32.BF16 R60, R4.reuse, R12, R60 ;  /* 0x0000000c043c723c */ /* 0x044ff0000004183c */
[C---:B------:R-:W-:Y:S01]  /*40c0*/  HMMA.16816.F32.BF16 R64, R4.reuse, R14, R64 ;  /* 0x0000000e0440723c */ /* 0x040fe20000041840 */
[----:B------:R-:W2:Y:S07]  /*40d0*/  LDSM.16.MT88.4 R12, [R196+0x4900] ;  /* 0x00490000c40c783b */ /* 0x000eae0000004200 */
[C---:B-1----:R-:W-:Y:S08]  /*40e0*/  HMMA.16816.F32.BF16 R76, R4.reuse, R8, R76 ;  /* 0x00000008044c723c */ /* 0x042ff0000004184c */
[C---:B------:R-:W-:Y:S01]  /*40f0*/  HMMA.16816.F32.BF16 R80, R4.reuse, R10, R80 ;  /* 0x0000000a0450723c */ /* 0x040fe20000041850 */
[----:B------:R-:W1:Y:S07]  /*4100*/  LDSM.16.MT88.4 R8, [R203+0x1100] ;  /* 0x00110000cb08783b */ /* 0x000e6e0000004200 */
[C---:B---3--:R-:W-:Y:S08]  /*4110*/  HMMA.16816.F32.BF16 R84, R4.reuse, R16, R84 ;  /* 0x000000100454723c */ /* 0x048ff00000041854 */
[C---:B------:R-:W-:Y:S01]  /*4120*/  HMMA.16816.F32.BF16 R88, R4.reuse, R18, R88 ;  /* 0x000000120458723c */ /* 0x040fe20000041858 */
[----:B------:R-:W3:Y:S07]  /*4130*/  LDSM.16.MT88.4 R16, [R198+0x1100] ;  /* 0x00110000c610783b */ /* 0x000eee0000004200 */
[C---:B------:R-:W-:Y:S08]  /*4140*/  HMMA.16816.F32.BF16 R120, R4.reuse, R136, R120 ;  /* 0x000000880478723c */ /* 0x040ff00000041878 */
[C---:B------:R-:W-:Y:S01]  /*4150*/  HMMA.16816.F32.BF16 R116, R4.reuse, R138, R116 ;  /* 0x0000008a0474723c */ /* 0x040fe20000041874 */
[----:B------:R-:W-:Y:S07]  /*4160*/  LDSM.16.MT88.4 R136, [R197+0x1900] ;  /* 0x00190000c588783b */ /* 0x000fee0000004200 */
        /* <DEDUP_REMOVED lines=9> */
[C---:B----4-:R-:W-:Y:S08]  /*4200*/  HMMA.16816.F32.BF16 R68, R4.reuse, R20, R68 ;  /* 0x000000140444723c */ /* 0x050ff00000041844 */
[C---:B------:R-:W-:Y:S01]  /*4210*/  HMMA.16816.F32.BF16 R72, R4.reuse, R22, R72 ;  /* 0x000000160448723c */ /* 0x040fe20000041848 */
[----:B------:R-:W-:Y:S07]  /*4220*/  LDSM.16.MT88.4 R20, [R203+0x5100] ;  /* 0x00510000cb14783b */ /* 0x000fee0000004200 */
[C---:B--2---:R-:W-:Y:S08]  /*4230*/  HMMA.16816.F32.BF16 R92, R4.reuse, R12, R92 ;  /* 0x0000000c045c723c */ /* 0x044ff0000004185c */
[----:B------:R-:W-:Y:S01]  /*4240*/  HMMA.16816.F32.BF16 R96, R4, R14, R96 ;  /* 0x0000000e0460723c */ /* 0x000fe20000041860 */
[----:B------:R-:W2:Y:S06]  /*4250*/  LDSM.16.MT88.4 R12, [R203+0x3100] ;  /* 0x00310000cb0c783b */ /* 0x000eac0000004200 */
[----:B------:R-:W-:Y:S01]  /*4260*/  F2FP.BF16.PACK_AB R4, R163, R160 ;  /* 0x000000a0a304723e */ /* 0x000fe200000010ff */
[----:B------:R-:W-:Y:S01]  /*4270*/  FADD.FTZ R160, R160, R149 ;  /* 0x00000095a0a07221 */ /* 0x000fe20000010000 */
[----:B------:R-:W-:-:S02]  /*4280*/  F2FP.BF16.PACK_AB R6, R165, R162 ;  /* 0x000000a2a506723e */ /* 0x000fc400000010ff */
[----:B------:R-:W-:Y:S01]  /*4290*/  F2FP.BF16.PACK_AB R5, R169, R166 ;  /* 0x000000a6a905723e */ /* 0x000fe200000010ff */
[----:B------:R-:W-:Y:S01]  /*42a0*/  FADD.FTZ R166, R166, R147 ;  /* 0x00000093a6a67221 */ /* 0x000fe20000010000 */
[----:B------:R-:W-:Y:S01]  /*42b0*/  F2FP.BF16.PACK_AB R7, R171, R168 ;  /* 0x000000a8ab07723e */ /* 0x000fe200000010ff */
[----:B------:R-:W-:Y:S02]  /*42c0*/  FADD.FTZ R163, R163, R160 ;  /* 0x000000a0a3a37221 */ /* 0x000fe40000010000 */
[----:B------:R-:W-:Y:S02]  /*42d0*/  FADD.FTZ R169, R169, R166 ;  /* 0x000000a6a9a97221 */ /* 0x000fe40000010000 */
[----:B------:R-:W-:Y:S02]  /*42e0*/  FADD.FTZ R162, R162, R163 ;  /* 0x000000a3a2a27221 */ /* 0x000fe40000010000 */
[----:B-1----:R-:W-:Y:S01]  /*42f0*/  HMMA.16816.F32.BF16 R128, R4, R8, R128 ;  /* 0x000000080480723c */ /* 0x002fe20000041880 */
[----:B------:R-:W-:-:S02]  /*4300*/  FADD.FTZ R168, R168, R169 ;  /* 0x000000a9a8a87221 */ /* 0x000fc40000010000 */
[----:B------:R-:W-:Y:S02]  /*4310*/  FADD.FTZ R165, R165, R162 ;  /* 0x000000a2a5a57221 */ /* 0x000fe40000010000 */
[----:B------:R-:W-:-:S03]  /*4320*/  FADD.FTZ R171, R171, R168 ;  /* 0x000000a8abab7221 */ /* 0x000fc60000010000 */
[C---:B------:R-:W-:Y:S01]  /*4330*/  HMMA.16816.F32.BF16 R124, R4.reuse, R10, R124 ;  /* 0x0000000a047c723c */ /* 0x040fe2000004187c */
[----:B------:R-:W1:Y:S07]  /*4340*/  LDSM.16.MT88.4 R8, [R197+0x3100] ;  /* 0x00310000c508783b */ /* 0x000e6e0000004200 */
[C---:B---3--:R-:W-:Y:S08]  /*4350*/  HMMA.16816.F32.BF16 R120, R4.reuse, R16, R120 ;  /* 0x000000100478723c */ /* 0x048ff00000041878 */
[C---:B------:R-:W-:Y:S01]  /*4360*/  HMMA.16816.F32.BF16 R116, R4.reuse, R18, R116 ;  /* 0x000000120474723c */ /* 0x040fe20000041874 */
[----:B------:R-:W3:Y:S07]  /*4370*/  LDSM.16.MT88.4 R16, [R196+0x3100] ;  /* 0x00310000c410783b */ /* 0x000eee0000004200 */
[C---:B--2---:R-:W-:Y:S08]  /*4380*/  HMMA.16816.F32.BF16 R36, R4.reuse, R12, R36 ;  /* 0x0000000c0424723c */ /* 0x044ff00000041824 */
[C---:B------:R-:W-:Y:S01]  /*4390*/  HMMA.16816.F32.BF16 R40, R4.reuse, R14, R40 ;  /* 0x0000000e0428723c */ /* 0x040fe20000041828 */
[----:B------:R-:W2:Y:S07]  /*43a0*/  LDSM.16.MT88.4 R12, [R198+0x5100] ;  /* 0x00510000c60c783b */ /* 0x000eae0000004200 */
[C---:B------:R-:W-:Y:S08]  /*43b0*/  HMMA.16816.F32.BF16 R68, R4.reuse, R20, R68 ;  /* 0x000000140444723c */ /* 0x040ff00000041844 */
[C---:B-1----:R-:W-:Y:S08]  /*43c0*/  HMMA.16816.F32.BF16 R52, R4.reuse, R8, R52 ;  /* 0x000000080434723c */ /* 0x042ff00000041834 */
        /* <DEDUP_REMOVED lines=8> */
[C---:B------:R-:W-:Y:S01]  /*4450*/  HMMA.16816.F32.BF16 R72, R4.reuse, R22, R72 ;  /* 0x000000160448723c */ /* 0x040fe20000041848 */
[----:B------:R-:W-:Y:S07]  /*4460*/  LDSM.16.MT88.4 R20, [R196+0x3900] ;  /* 0x00390000c414783b */ /* 0x000fee0000004200 */
        /* <DEDUP_REMOVED lines=8> */
[----:B------:R-:W4:Y:S07]  /*44f0*/  LDSM.16.MT88.4 R32, [R196+0x1900] ;  /* 0x00190000c420783b */ /* 0x000f2e0000004200 */
[C---:B------:R-:W-:Y:S08]  /*4500*/  HMMA.16816.F32.BF16 R104, R4.reuse, R28, R104 ;  /* 0x0000001c0468723c */ /* 0x040ff00000041868 */
[C---:B------:R-:W-:Y:S01]  /*4510*/  HMMA.16816.F32.BF16 R100, R4.reuse, R30, R100 ;  /* 0x0000001e0464723c */ /* 0x040fe20000041864 */
[----:B------:R-:W5:Y:S07]  /*4520*/  LDSM.16.MT88.4 R28, [R198+0x3900] ;  /* 0x00390000c61c783b */ /* 0x000f6e0000004200 */
[C---:B------:R-:W-:Y:S08]  /*4530*/  HMMA.16816.F32.BF16 R44, R4.reuse, R24, R44 ;  /* 0x00000018042c723c */ /* 0x040ff0000004182c */
[----:B------:R-:W-:Y:S01]  /*4540*/  HMMA.16816.F32.BF16 R48, R4, R26, R48 ;  /* 0x0000001a0430723c */ /* 0x000fe20000041830 */
[----:B------:R-:W3:Y:S06]  /*4550*/  LDSM.16.MT88.4 R24, [R197+0x3900] ;  /* 0x00390000c518783b */ /* 0x000eec0000004200 */
        /* <DEDUP_REMOVED lines=9> */
[----:B--2---:R-:W-:Y:S01]  /*45f0*/  HMMA.16816.F32.BF16 R128, R4, R12, R128 ;  /* 0x0000000c0480723c */ /* 0x004fe20000041880 */
[----:B------:R-:W-:-:S02]  /*4600*/  FADD.FTZ R176, R176, R177 ;  /* 0x000000b1b0b07221 */ /* 0x000fc40000010000 */
[----:B------:R-:W-:Y:S02]  /*4610*/  FADD.FTZ R221, R172, R175 ;  /* 0x000000afacdd7221 */ /* 0x000fe40000010000 */
[----:B------:R-:W-:-:S03]  /*4620*/  FADD.FTZ R219, R219, R176 ;  /* 0x000000b0dbdb7221 */ /* 0x000fc60000010000 */
        /* <DEDUP_REMOVED lines=9> */
[C---:B------:R-:W-:Y:S08]  /*46c0*/  HMMA.16816.F32.BF16 R116, R4.reuse, R142, R116 ;  /* 0x0000008e0474723c */ /* 0x040ff00000041874 */
[C---:B------:R-:W-:Y:S08]  /*46d0*/  HMMA.16816.F32.BF16 R112, R4.reuse, R136, R112 ;  /* 0x000000880470723c */ /* 0x040ff00000041870 */
[C---:B------:R-:W-:Y:S08]  /*46e0*/  HMMA.16816.F32.BF16 R108, R4.reuse, R138, R108 ;  /* 0x0000008a046c723c */ /* 0x040ff0000004186c */
[C---:B----4-:R-:W-:Y:S08]  /*46f0*/  HMMA.16816.F32.BF16 R104, R4.reuse, R32, R104 ;  /* 0x000000200468723c */ /* 0x050ff00000041868 */
[C---:B------:R-:W-:Y:S08]  /*4700*/  HMMA.16816.F32.BF16 R100, R4.reuse, R34, R100 ;  /* 0x000000220464723c */ /* 0x040ff00000041864 */
[C---:B-----5:R-:W-:Y:S08]  /*4710*/  HMMA.16816.F32.BF16 R44, R4.reuse, R28, R44 ;  /* 0x0000001c042c723c */ /* 0x060ff0000004182c */
[C---:B------:R-:W-:Y:S08]  /*4720*/  HMMA.16816.F32.BF16 R48, R4.reuse, R30, R48 ;  /* 0x0000001e0430723c */ /* 0x040ff00000041830 */
[C---:B------:R-:W-:Y:S08]  /*4730*/  HMMA.16816.F32.BF16 R52, R4.reuse, R24, R52 ;  /* 0x000000180434723c */ /* 0x040ff00000041834 */
[C---:B------:R-:W-:Y:S08]  /*4740*/  HMMA.16816.F32.BF16 R56, R4.reuse, R26, R56 ;  /* 0x0000001a0438723c */ /* 0x040ff00000041838 */
[C---:B------:R-:W-:Y:S08]  /*4750*/  HMMA.16816.F32.BF16 R60, R4.reuse, R20, R60 ;  /* 0x00000014043c723c */ /* 0x040ff0000004183c */
[C---:B------:R-:W-:Y:S08]  /*4760*/  HMMA.16816.F32.BF16 R64, R4.reuse, R22, R64 ;  /* 0x000000160440723c */ /* 0x040ff00000041840 */
[C---:B--2---:R-:W-:Y:S08]  /*4770*/  HMMA.16816.F32.BF16 R76, R4.reuse, R12, R76 ;  /* 0x0000000c044c723c */ /* 0x044ff0000004184c */
[C---:B------:R-:W-:Y:S08]  /*4780*/  HMMA.16816.F32.BF16 R80, R4.reuse, R14, R80 ;  /* 0x0000000e0450723c */ /* 0x040ff00000041850 */
[C---:B-1----:R-:W-:Y:S08]  /*4790*/  HMMA.16816.F32.BF16 R84, R4.reuse, R8, R84 ;  /* 0x000000080454723c */ /* 0x042ff00000041854 */
[C---:B------:R-:W-:Y:S08]  /*47a0*/  HMMA.16816.F32.BF16 R88, R4.reuse, R10, R88 ;  /* 0x0000000a0458723c */ /* 0x040ff00000041858 */
[C---:B---3--:R-:W-:Y:S08]  /*47b0*/  HMMA.16816.F32.BF16 R92, R4.reuse, R16, R92 ;  /* 0x00000010045c723c */ /* 0x048ff0000004185c */
[----:B------:R-:W-:Y:S01]  /*47c0*/  HMMA.16816.F32.BF16 R96, R4, R18, R96 ;  /* 0x000000120460723c */ /* 0x000fe20000041860 */
[----:B------:R-:W-:Y:S08]  /*47d0*/  @!P4 BRA `(.L_x_11) ;  /* 0x00002dc00000c947 */ /* 0x000ff00003800000 */
[C---:B------:R-:W-:Y:S01]  /*47e0*/  SHF.L.U64.HI R217, R135.reuse, 0x1, R144 ;  /* 0x0000000187d97819 */ /* 0x040fe20000010290 */
[----:B------:R-:W-:Y:S01]  /*47f0*/  IMAD.SHL.U32 R216, R135, 0x2, RZ ;  /* 0x0000000287d87824 */ /* 0x000fe200078e00ff */
[C---:B------:R-:W-:Y:S01]  /*4800*/  SHF.L.U64.HI R215, R134.reuse, 0x1, R145 ;  /* 0x0000000186d77819 */ /* 0x040fe20000010291 */
[----:B------:R-:W-:Y:S01]  /*4810*/  IMAD.SHL.U32 R214, R134, 0x2, RZ ;  /* 0x0000000286d67824 */ /* 0x000fe200078e00ff */
[----:B------:R-:W-:Y:S01]  /*4820*/  MOV R0, R3 ;  /* 0x0000000300007202 */ /* 0x000fe20000000f00 */
[----:B------:R-:W-:Y:S01]  /*4830*/  IMAD.MOV.U32 R135, RZ, RZ, R132 ;  /* 0x000000ffff877224 */ /* 0x000fe200078e0084 */
[----:B------:R-:W-:-:S02]  /*4840*/  SHF.L.U64.HI R213, R133, 0x1, R2 ;  /* 0x0000000185d57819 */ /* 0x000fc40000010202 */
[----:B------:R-:W-:Y:S01]  /*4850*/  SHF.L.U32 R212, R133, 0x1, RZ ;  /* 0x0000000185d47819 */ /* 0x000fe200000006ff */
[----:B------:R-:W-:Y:S06]  /*4860*/  BRA `(.L_x_12) ;  /* 0x0000032000007947 */ /* 0x000fec0003800000 */
.L_x_14:
[----:B------:R-:W-:Y:S01]  /*4870*/  ULEA UR4, UR6, UR8, 0x6 ;  /* 0x0000000806047291 */ /* 0x000fe2000f8e303f */
[----:B------:R-:W-:Y:S05]  /*4880*/  IMAD.MOV.U32 R208, RZ, RZ, RZ ;  /* 0x000000ffffd07224 */ /* 0x000fea00078e00ff */
[----:B------:R-:W-:Y:S05]  /*4890*/  IMAD.U32 R209, RZ, RZ, UR4 ;  /* 0x00000004ffd17e24 */ /* 0x000fea000f8e00ff */
[----:B------:R-:W-:Y:S05]  /*48a0*/  IADD3 R209, R209, -0x40, R210 ;  /* 0xffffffc0d1d17810 */ /* 0x000fea0007ffe0d2 */
[----:B------:R-:W-:Y:S04]  /*48b0*/  @P0 IMAD.HI.U32 R3, R209, c[0x0][0x2bc], RZ ;  /* 0x0000af00d1030a27 */ /* 0x000fe800078e00ff */
[----:B------:R-:W-:Y:S01]  /*48c0*/  IMAD.MOV.U32 R2, RZ, RZ, R209 ;  /* 0x000000ffff027224 */ /* 0x000fe200078e00d1 */
[----:B------:R-:W-:Y:S04]  /*48d0*/  @P0 SHF.R.U32.HI R2, RZ, c[0x0][0x2c0], R3 ;  /* 0x0000b000ff020a19 */ /* 0x000fe80000011603 */
[C---:B------:R-:W-:Y:S04]  /*48e0*/  @!P6 IADD3 R6, P4, R2.reuse, UR16, RZ ;  /* 0x000000100206ec10 */ /* 0x040fe8000ff9e0ff */
[----:B------:R-:W-:Y:S01]  /*48f0*/  @!P6 LEA.HI.X.SX32 R3, R2, UR15, 0x1, P4 ;  /* 0x0000000f0203ec11 */ /* 0x000fe2000a0f0eff */
[----:B------:R-:W-:Y:S01]  /*4900*/  IMAD.MOV R2, RZ, RZ, -R2 ;  /* 0x000000ffff027224 */ /* 0x000fe200078e0a02 */
[----:B------:R-:W-:Y:S03]  /*4910*/  @!P6 LEA R4, P4, R6, c[0x0][0x2a0], 0x2 ;  /* 0x0000a8000604ea11 */ /* 0x000fe600078810ff */
[----:B------:R-:W-:Y:S01]  /*4920*/  IMAD R209, R2, c[0x0][0x2b8], R209 ;  /* 0x0000ae0002d17a24 */ /* 0x000fe200078e02d1 */
[----:B------:R-:W-:Y:S04]  /*4930*/  @!P6 LEA.HI.X R5, R6, c[0x0][0x2a4], R3, 0x2, P4 ;  /* 0x0000a9000605ea11 */ /* 0x000fe800020f1403 */
[----:B------:R-:W-:Y:S01]  /*4940*/  SHF.R.S32.HI R3, RZ, 0x1f, R209 ;  /* 0x0000001fff037819 */ /* 0x000fe200000114d1 */
[----:B------:R1:W2:Y:S04]  /*4950*/  @!P6 LDG.E R208, [R4.64] ;  /* 0x0000000c04d0e981 */ /* 0x0002a8000c1e1900 */
[----:B------:R-:W-:Y:S04]  /*4960*/  IMAD R3, R3, c[0x0][0x1e0], RZ ;  /* 0x0000780003037a24 */ /* 0x000fe800078e02ff */
[C---:B------:R-:W-:Y:S02]  /*4970*/  IMAD R3, R209.reuse, c[0x0][0x1e4], R3 ;  /* 0x00007900d1037a24 */ /* 0x040fe400078e0203 */
[----:B-1----:R-:W-:Y:S04]  /*4980*/  IMAD.WIDE.U32 R4, R209, c[0x0][0x1e0], RZ ;  /* 0x00007800d1047a25 */ /* 0x002fe800078e00ff */
[----:B------:R-:W-:Y:S01]  /*4990*/  IMAD.IADD R5, R5, 0x1, R3 ;  /* 0x0000000105057824 */ /* 0x000fe200078e0203 */
[----:B--2---:R-:W-:Y:S03]  /*49a0*/  SHF.R.S32.HI R2, RZ, 0x1f, R208 ;  /* 0x0000001fff027819 */ /* 0x004fe600000114d0 */
[----:B------:R-:W-:Y:S04]  /*49b0*/  IMAD.WIDE.U32 R4, R208, c[0x0][0x1f0], R4 ;  /* 0x00007c00d0047a25 */ /* 0x000fe800078e0004 */
[----:B------:R-:W-:Y:S01]  /*49c0*/  IMAD R2, R2, c[0x0][0x1f0], RZ ;  /* 0x00007c0002027a24 */ /* 0x000fe200078e02ff */
[----:B------:R-:W-:Y:S03]  /*49d0*/  IADD3 R3, P4, R4, UR20, RZ ;  /* 0x0000001404037c10 */ /* 0x000fe6000ff9e0ff */
[----:B------:R-:W-:Y:S05]  /*49e0*/  IMAD R2, R208, c[0x0][0x1f4], R2 ;  /* 0x00007d00d0027a24 */ /* 0x000fea00078e0202 */
[----:B------:R-:W-:Y:S02]  /*49f0*/  IADD3.X R2, R5, UR18, R2, P4, !PT ;  /* 0x0000001205027c10 */ /* 0x000fe4000a7fe402 */
[C---:B------:R-:W-:Y:S04]  /*4a00*/  LEA R15, P4, R3.reuse, c[0x0][0x1c8], 0x1 ;  /* 0x00007200030f7a11 */ /* 0x040fe800078808ff */
[----:B------:R-:W-:Y:S01]  /*4a10*/  LEA.HI.X R14, R3, c[0x0][0x1cc], R2, 0x1, P4 ;  /* 0x00007300030e7a11 */ /* 0x000fe200020f0c02 */
[----:B------:R-:W1:Y:S04]  /*4a20*/  SHFL.IDX PT, R5, R15, RZ, 0x181f ;  /* 0x00181fff0f057589 */ /* 0x000e6800000e0000 */
[----:B------:R-:W2:Y:S04]  /*4a30*/  SHFL.IDX PT, R4, R14, RZ, 0x181f ;  /* 0x00181fff0e047589 */ /* 0x000ea800000e0000 */
[----:B------:R-:W3:Y:S04]  /*4a40*/  SHFL.IDX PT, R3, R15, 0x1, 0x181f ;  /* 0x00381f000f037f89 */ /* 0x000ee800000e0000 */
[----:B------:R-:W4:Y:S01]  /*4a50*/  SHFL.IDX PT, R2, R14, 0x1, 0x181f ;  /* 0x00381f000e027f89 */ /* 0x000f2200000e0000 */
[C---:B-1----:R-:W-:Y:S02]  /*4a60*/  IADD3 R8, P5, R5.reuse, R216, RZ ;  /* 0x000000d805087210 */ /* 0x042fe40007fbe0ff */
[C---:B------:R-:W-:Y:S02]  /*4a70*/  IADD3 R6, P4, R5.reuse, R214, RZ ;  /* 0x000000d605067210 */ /* 0x040fe40007f9e0ff */
[C---:B--2---:R-:W-:Y:S02]  /*4a80*/  IADD3.X R9, R4.reuse, R217, RZ, P5, !PT ;  /* 0x000000d904097210 */ /* 0x044fe40002ffe4ff */
[----:B------:R-:W-:Y:S01]  /*4a90*/  IADD3 R12, P5, R5, R212, RZ ;  /* 0x000000d4050c7210 */ /* 0x000fe20007fbe0ff */
[C---:B------:R-:W-:Y:S01]  /*4aa0*/  IMAD.X R7, R4.reuse, 0x1, R215, P4 ;  /* 0x0000000104077824 */ /* 0x040fe200020e06d7 */
[C---:B---3--:R-:W-:Y:S01]  /*4ab0*/  IADD3 R10, P4, R3.reuse, R216, RZ ;  /* 0x000000d8030a7210 */ /* 0x048fe20007f9e0ff */
[----:B------:R1:W-:Y:S02]  /*4ac0*/  LDGSTS.E.BYPASS.LTC128B.128 [R207+0x6100], [R8.64], !P3 ;  /* 0x0610000008cf7fae */ /* 0x0003e4000d901d4c */
[----:B------:R-:W-:Y:S01]  /*4ad0*/  IMAD.X R13, R4, 0x1, R213, P5 ;  /* 0x00000001040d7824 */ /* 0x000fe200028e06d5 */
[C---:B------:R-:W-:Y:S01]  /*4ae0*/  IADD3 R4, P5, R3.reuse, R214, RZ ;  /* 0x000000d603047210 */ /* 0x040fe20007fbe0ff */
[----:B------:R1:W-:Y:S01]  /*4af0*/  LDGSTS.E.BYPASS.LTC128B.128 [R207+0x8100], [R6.64], !P2 ;  /* 0x0810000006cf7fae */ /* 0x0003e2000d101d4c */
[C---:B----4-:R-:W-:Y:S01]  /*4b00*/  IMAD.X R11, R2.reuse, 0x1, R217, P4 ;  /* 0x00000001020b7824 */ /* 0x050fe200020e06d9 */
[----:B------:R-:W-:Y:S02]  /*4b10*/  IADD3 R14, P4, R3, R212, RZ ;  /* 0x000000d4030e7210 */ /* 0x000fe40007f9e0ff */
[----:B------:R1:W-:Y:S01]  /*4b20*/  LDGSTS.E.BYPASS.LTC128B.128 [R207+0xa100], [R12.64], !P1 ;  /* 0x0a1000000ccf7fae */ /* 0x0003e2000c901d4c */
[C---:B------:R-:W-:Y:S02]  /*4b30*/  IADD3.X R5, R2.reuse, R215, RZ, P5, !PT ;  /* 0x000000d702057210 */ /* 0x040fe40002ffe4ff */
[----:B------:R-:W-:Y:S01]  /*4b40*/  IMAD.X R15, R2, 0x1, R213, P4 ;  /* 0x00000001020f7824 */ /* 0x000fe200020e06d5 */
[----:B------:R1:W-:Y:S04]  /*4b50*/  LDGSTS.E.BYPASS.LTC128B.128 [R207+0x7100], [R10.64], !P3 ;  /* 0x071000000acf7fae */ /* 0x0003e8000d901d4c */
[----:B------:R1:W-:Y:S04]  /*4b60*/  LDGSTS.E.BYPASS.LTC128B.128 [R207+0x9100], [R4.64], !P2 ;  /* 0x0910000004cf7fae */ /* 0x0003e8000d101d4c */
[----:B------:R1:W-:Y:S01]  /*4b70*/  LDGSTS.E.BYPASS.LTC128B.128 [R207+0xb100], [R14.64], !P1 ;  /* 0x0b1000000ecf7fae */ /* 0x0003e2000c901d4c */
[----:B------:R-:W-:-:S05]  /*4b80*/  BRA `(.L_x_13) ;  /* 0x000010a000007947 */ /* 0x000fca0003800000 */
.L_x_12:
[----:B------:R-:W-:Y:S04]  /*4b90*/  DEPBAR.LE SB0, 0x0 ;  /* 0x000080000000791a */ /* 0x000fe80000000000 */
[----:B------:R-:W-:Y:S01]  /*4ba0*/  BAR.SYNC.DEFER_BLOCKING 0x0 ;  /* 0x0000000000007b1d */ /* 0x000fe20000010000 */
[----:B------:R-:W-:Y:S01]  /*4bb0*/  SHF.R.S32.HI R133, RZ, 0x1f, R209 ;  /* 0x0000001fff857819 */ /* 0x000fe200000114d1 */
[----:B------:R-:W-:Y:S01]  /*4bc0*/  IMAD.WIDE.U32 R222, R209, c[0x0][0x208], RZ ;  /* 0x00008200d1de7a25 */ /* 0x000fe200078e00ff */
[----:B------:R-:W-:Y:S01]  /*4bd0*/  SHF.R.S32.HI R3, RZ, 0x1f, R208 ;  /* 0x0000001fff037819 */ /* 0x000fe200000114d0 */
[----:B------:R-:W-:Y:S02]  /*4be0*/  UISETP.GT.AND UP0, UPT, UR6, UR7, UPT ;  /* 0x000000070600728c */ /* 0x000fe4000bf04270 */
[----:B------:R-:W-:Y:S02]  /*4bf0*/  IMAD R133, R133, c[0x0][0x208], RZ ;  /* 0x0000820085857a24 */ /* 0x000fe400078e02ff */
[----:B------:R-:W-:Y:S02]  /*4c00*/  IMAD R3, R3, c[0x0][0x218], RZ ;  /* 0x0000860003037a24 */ /* 0x000fe400078e02ff */
[----:B------:R-:W-:Y:S02]  /*4c10*/  IMAD R133, R209, c[0x0][0x20c], R133 ;  /* 0x00008300d1857a24 */ /* 0x000fe400078e0285 */
[C---:B------:R-:W-:Y:S03]  /*4c20*/  IMAD R3, R208.reuse, c[0x0][0x21c], R3 ;  /* 0x00008700d0037a24 */ /* 0x040fe600078e0203 */
[----:B------:R-:W-:Y:S05]  /*4c30*/  IADD3 R223, R223, R133, RZ ;  /* 0x00000085dfdf7210 */ /* 0x000fea0007ffe0ff */
[----:B------:R-:W-:Y:S01]  /*4c40*/  IMAD.WIDE.U32 R222, R208, c[0x0][0x218], R222 ;  /* 0x00008600d0de7a25 */ /* 0x000fe200078e00de */
[----:B------:R-:W-:Y:S04]  /*4c50*/  LDSM.16.M88.4 R136, [R206+0xc100] ;  /* 0x00c10000ce88783b */ /* 0x000fe80000000200 */
[----:B------:R-:W-:Y:S04]  /*4c60*/  IADD3 R2, P4, R222, UR22, RZ ;  /* 0x00000016de027c10 */ /* 0x000fe8000ff9e0ff */
[----:B------:R-:W-:Y:S01]  /*4c70*/  IADD3.X R3, R223, UR5, R3, P4, !PT ;  /* 0x00000005df037c10 */ /* 0x000fe2000a7fe403 */
[----:B------:R-:W1:Y:S01]  /*4c80*/  LDSM.16.M88.4 R140, [R205+0x6100] ;  /* 0x00610000cd8c783b */ /* 0x000e620000000200 */
[C---:B------:R-:W-:Y:S04]  /*4c90*/  LEA R133, P4, R2.reuse, c[0x0][0x1f8], 0x1 ;  /* 0x00007e0002857a11 */ /* 0x040fe800078808ff */
[----:B------:R-:W-:Y:S02]  /*4ca0*/  LEA.HI.X R132, R2, c[0x0][0x1fc], R3, 0x1, P4 ;  /* 0x00007f0002847a11 */ /* 0x000fe400020f0c03 */
[----:B------:R-:W2:Y:S07]  /*4cb0*/  LDSM.16.M88.4 R144, [R205+0x6900] ;  /* 0x00690000cd90783b */ /* 0x000eae0000000200 */
[----:B------:R-:W3:Y:S07]  /*4cc0*/  LDSM.16.M88.4 R148, [R205+0x7100] ;  /* 0x00710000cd94783b */ /* 0x000eee0000000200 */
[----:B------:R-:W-:Y:S07]  /*4cd0*/  LDSM.16.M88.4 R152, [R205+0x7900] ;  /* 0x00790000cd98783b */ /* 0x000fee0000000200 */
[----:B------:R-:W-:Y:S07]  /*4ce0*/  LDSM.16.M88.4 R156, [R202+0xc100] ;  /* 0x00c10000ca9c783b */ /* 0x000fee0000000200 */
[----:B------:R-:W-:Y:S01]  /*4cf0*/  LDSM.16.M88.4 R160, [R204] ;  /* 0x00000000cca0783b */ /* 0x000fe20000000200 */
[C---:B-1----:R-:W-:Y:S06]  /*4d00*/  HMMA.16816.F32.BF16 R4, R136.reuse, R140, RZ ;  /* 0x0000008c8804723c */ /* 0x042fec00000418ff */
[----:B------:R-:W-:Y:S02]  /*4d10*/  LDSM.16.M88.4 R164, [R195] ;  /* 0x00000000c3a4783b */ /* 0x000fe40000000200 */
[C---:B------:R-:W-:Y:S05]  /*4d20*/  HMMA.16816.F32.BF16 R8, R136.reuse, R142, RZ ;  /* 0x0000008e8808723c */ /* 0x040fea00000418ff */
[----:B------:R-:W1:Y:S03]  /*4d30*/  SHFL.IDX PT, R225, R133, RZ, 0x181f ;  /* 0x00181fff85e17589 */ /* 0x000e6600000e0000 */
[C---:B--2---:R-:W-:Y:S04]  /*4d40*/  HMMA.16816.F32.BF16 R12, R136.reuse, R144, RZ ;  /* 0x00000090880c723c */ /* 0x044fe800000418ff */
[----:B------:R-:W2:Y:S04]  /*4d50*/  SHFL.IDX PT, R2, R132, RZ, 0x181f ;  /* 0x00181fff84027589 */ /* 0x000ea800000e0000 */
[C---:B------:R-:W-:Y:S03]  /*4d60*/  HMMA.16816.F32.BF16 R16, R136.reuse, R146, RZ ;  /* 0x000000928810723c */ /* 0x040fe600000418ff */
[----:B------:R-:W-:Y:S05]  /*4d70*/  LDSM.16.M88.4 R168, [R194] ;  /* 0x00000000c2a8783b */ /* 0x000fea0000000200 */
[C---:B---3--:R-:W-:Y:S02]  /*4d80*/  HMMA.16816.F32.BF16 R20, R136.reuse, R148, RZ ;  /* 0x000000948814723c */ /* 0x048fe400000418ff */
[----:B------:R-:W3:Y:S02]  /*4d90*/  SHFL.IDX PT, R3, R133, 0x1, 0x181f ;  /* 0x00381f0085037f89 */ /* 0x000ee400000e0000 */
[C---:B-1----:R-:W-:Y:S02]  /*4da0*/  IADD3 R228, P5, R225.reuse, R216, RZ ;  /* 0x000000d8e1e47210 */ /* 0x042fe40007fbe0ff */
[C---:B------:R-:W-:Y:S02]  /*4db0*/  IADD3 R226, P4, R225.reuse, R214, RZ ;  /* 0x000000d6e1e27210 */ /* 0x040fe40007f9e0ff */
[C---:B------:R-:W-:Y:S01]  /*4dc0*/  HMMA.16816.F32.BF16 R24, R136.reuse, R150, RZ ;  /* 0x000000968818723c */ /* 0x040fe200000418ff */
[----:B------:R-:W1:Y:S03]  /*4dd0*/  SHFL.IDX PT, R134, R132, 0x1, 0x181f ;  /* 0x00381f0084867f89 */ /* 0x000e6600000e0000 */
[C---:B--2---:R-:W-:Y:S02]  /*4de0*/  IADD3.X R229, R2.reuse, R217, RZ, P5, !PT ;  /* 0x000000d902e57210 */ /* 0x044fe40002ffe4ff */
[C---:B------:R-:W-:Y:S02]  /*4df0*/  IADD3.X R227, R2.reuse, R215, RZ, P4, !PT ;  /* 0x000000d702e37210 */ /* 0x040fe400027fe4ff */
[C---:B------:R-:W-:Y:S01]  /*4e00*/  HMMA.16816.F32.BF16 R28, R136.reuse, R152, RZ ;  /* 0x00000098881c723c */ /* 0x040fe200000418ff */
[----:B------:R-:W2:Y:S03]  /*4e10*/  LDSM.16.M88.4 R172, [R193] ;  /* 0x00000000c1ac783b */ /* 0x000ea60000000200 */
[----:B------:R-:W-:Y:S04]  /*4e20*/  IADD3 R224, P5, R225, R212, RZ ;  /* 0x000000d4e1e07210 */ /* 0x000fe80007fbe0ff */
[----:B------:R-:W-:Y:S01]  /*4e30*/  HMMA.16816.F32.BF16 R32, R136, R154, RZ ;  /* 0x0000009a8820723c */ /* 0x000fe200000418ff */
[----:B------:R-:W-:Y:S01]  /*4e40*/  @!PT LDS RZ, [RZ] ;  /* 0x00000000fffff984 */ /* 0x000fe20000000800 */
[----:B------:R-:W-:Y:S01]  /*4e50*/  @!PT LDS RZ, [RZ] ;  /* 0x00000000fffff984 */ /* 0x000fe20000000800 */
[----:B------:R-:W-:Y:S01]  /*4e60*/  @!PT LDS RZ, [RZ] ;  /* 0x00000000fffff984 */ /* 0x000fe20000000800 */
[----:B------:R4:W-:Y:S03]  /*4e70*/  LDGSTS.E.BYPASS.LTC128B.128 [R211], [R228.64], !P3 ;  /* 0x00000000e4d37fae */ /* 0x0009e6000d901d4c */
[----:B------:R-:W-:Y:S02]  /*4e80*/  IADD3.X R225, R2, R213, RZ, P5, !PT ;  /* 0x000000d502e17210 */ /* 0x000fe40002ffe4ff */
[C---:B---3--:R-:W-:Y:S02]  /*4e90*/  IADD3 R222, P4, R3.reuse, R216, RZ ;  /* 0x000000d803de7210 */ /* 0x048fe40007f9e0ff */
[C---:B------:R-:W-:Y:S01]  /*4ea0*/  HMMA.16816.F32.BF16 R4, R156.reuse, R160, R4 ;  /* 0x000000a09c04723c */ /* 0x040fe20000041804 */
[----:B------:R3:W-:Y:S04]  /*4eb0*/  LDGSTS.E.BYPASS.LTC128B.128 [R211+0x2000], [R226.64], !P2 ;  /* 0x02000000e2d37fae */ /* 0x0007e8000d101d4c */
[C---:B-1----:R-:W-:Y:S02]  /*4ec0*/  IADD3.X R223, R134.reuse, R217, RZ, P4, !PT ;  /* 0x000000d986df7210 */ /* 0x042fe400027fe4ff */
[C---:B------:R-:W-:Y:S01]  /*4ed0*/  IADD3 R132, P5, R3.reuse, R214, RZ ;  /* 0x000000d603847210 */ /* 0x040fe20007fbe0ff */
[C---:B------:R-:W-:Y:S01]  /*4ee0*/  HMMA.16816.F32.BF16 R8, R156.reuse, R162, R8 ;  /* 0x000000a29c08723c */ /* 0x040fe20000041808 */
[----:B------:R1:W-:Y:S03]  /*4ef0*/  LDGSTS.E.BYPASS.LTC128B.128 [R211+0x4000], [R224.64], !P1 ;  /* 0x04000000e0d37fae */ /* 0x0003e6000c901d4c */
[C---:B------:R-:W-:Y:S02]  /*4f00*/  IADD3.X R133, R134.reuse, R215, RZ, P5, !PT ;  /* 0x000000d786857210 */ /* 0x040fe40002ffe4ff */
[----:B------:R-:W-:Y:S02]  /*4f10*/  IADD3 R2, P4, R3, R212, RZ ;  /* 0x000000d403027210 */ /* 0x000fe40007f9e0ff */
[C---:B------:R-:W-:Y:S01]  /*4f20*/  HMMA.16816.F32.BF16 R12, R156.reuse, R164, R12 ;  /* 0x000000a49c0c723c */ /* 0x040fe2000004180c */
[----:B------:R5:W-:Y:S03]  /*4f30*/  LDGSTS.E.BYPASS.LTC128B.128 [R211+0x1000], [R222.64], !P3 ;  /* 0x01000000ded37fae */ /* 0x000be6000d901d4c */
[----:B------:R-:W-:Y:S02]  /*4f40*/  IADD3.X R3, R134, R213, RZ, P4, !PT ;  /* 0x000000d586037210 */ /* 0x000fe400027fe4ff */
[----:B------:R-:W-:Y:S02]  /*4f50*/  PLOP3.LUT P4, PT, PT, PT, UP0, 0x80, 0x0 ;  /* 0x000000000000781c */ /* 0x000fe40003f8f008 */
[C---:B------:R-:W-:Y:S01]  /*4f60*/  HMMA.16816.F32.BF16 R16, R156.reuse, R166, R16 ;  /* 0x000000a69c10723c */ /* 0x040fe20000041810 */
[----:B------:R1:W-:Y:S07]  /*4f70*/  LDGSTS.E.BYPASS.LTC128B.128 [R211+0x3000], [R132.64], !P2 ;  /* 0x0300000084d37fae */ /* 0x0003ee000d101d4c */
[C---:B------:R-:W-:Y:S01]  /*4f80*/  HMMA.16816.F32.BF16 R20, R156.reuse, R168, R20 ;  /* 0x000000a89c14723c */ /* 0x040fe20000041814 */
[----:B------:R1:W-:Y:S07]  /*4f90*/  LDGSTS.E.BYPASS.LTC128B.128 [R211+0x5000], [R2.64], !P1 ;  /* 0x0500000002d37fae */ /* 0x0003ee000c901d4c */
[C---:B------:R-:W-:Y:S01]  /*4fa0*/  HMMA.16816.F32.BF16 R24, R156.reuse, R170, R24 ;  /* 0x000000aa9c18723c */ /* 0x040fe20000041818 */
[----:B------:R-:W-:Y:S07]  /*4fb0*/  LDSM.16.M88.4 R176, [R201+0xc100] ;  /* 0x00c10000c9b0783b */ /* 0x000fee0000000200 */
[C---:B--2---:R-:W-:Y:S01]  /*4fc0*/  HMMA.16816.F32.BF16 R28, R156.reuse, R172, R28 ;  /* 0x000000ac9c1c723c */ /* 0x044fe2000004181c */
[----:B------:R-:W2:Y:S07]  /*4fd0*/  LDSM.16.M88.4 R180, [R200+0x6100] ;  /* 0x00610000c8b4783b */ /* 0x000eae0000000200 */
[----:B------:R-:W-:Y:S01]  /*4fe0*/  HMMA.16816.F32.BF16 R32, R156, R174, R32 ;  /* 0x000000ae9c20723c */ /* 0x000fe20000041820 */
[----:B------:R-:W1:Y:S07]  /*4ff0*/  LDSM.16.M88.4 R136, [R200+0x6900] ;  /* 0x00690000c888783b */ /* 0x000e6e0000000200 */
[----:B------:R-:W1:Y:S07]  /*5000*/  LDSM.16.M88.4 R140, [R200+0x7100] ;  /* 0x00710000c88c783b */ /* 0x000e6e0000000200 */
[----:B------:R-:W0:Y:S07]  /*5010*/  LDGDEPBAR ;  /* 0x00000000000079af */ /* 0x000e2e0000000000 */
[----:B------:R-:W3:Y:S07]  /*5020*/  LDSM.16.M88.4 R144, [R200+0x7900] ;  /* 0x00790000c890783b */ /* 0x000eee0000000200 */
[----:B------:R-:W-:Y:S01]  /*5030*/  LDSM.16.M88.4 R148, [R199+0xc100] ;  /* 0x00c10000c794783b */ /* 0x000fe20000000200 */
[C---:B--2---:R-:W-:Y:S06]  /*5040*/  HMMA.16816.F32.BF16 R4, R176.reuse, R180, R4 ;  /* 0x000000b4b004723c */ /* 0x044fec0000041804 */
[----:B------:R-:W2:Y:S02]  /*5050*/  LDSM.16.M88.4 R152, [R192] ;  /* 0x00000000c098783b */ /* 0x000ea40000000200 */
[C---:B------:R-:W-:Y:S05]  /*5060*/  HMMA.16816.F32.BF16 R8, R176.reuse, R182, R8 ;  /* 0x000000b6b008723c */ /* 0x040fea0000041808 */
[----:B------:R-:W2:Y:S03]  /*5070*/  LDSM.16.M88.4 R156, [R192+0x800] ;  /* 0x00080000c09c783b */ /* 0x000ea60000000200 */
[C---:B-1----:R-:W-:Y:S04]  /*5080*/  HMMA.16816.F32.BF16 R12, R176.reuse, R136, R12 ;  /* 0x00000088b00c723c */ /* 0x042fe8000004180c */
[----:B------:R-:W1:Y:S04]  /*5090*/  LDSM.16.M88.4 R160, [R192+0x1000] ;  /* 0x00100000c0a0783b */ /* 0x000e680000000200 */
[C---:B------:R-:W-:Y:S03]  /*50a0*/  HMMA.16816.F32.BF16 R16, R176.reuse, R138, R16 ;  /* 0x0000008ab010723c */ /* 0x040fe60000041810 */
[----:B------:R-:W1:Y:S05]  /*50b0*/  LDSM.16.M88.4 R164, [R192+0x1800] ;  /* 0x00180000c0a4783b */ /* 0x000e6a0000000200 */
[C---:B------:R-:W-:Y:S02]  /*50c0*/  HMMA.16816.F32.BF16 R20, R176.reuse, R140, R20 ;  /* 0x0000008cb014723c */ /* 0x040fe40000041814 */
[----:B------:R-:W-:Y:S06]  /*50d0*/  LDSM.16.M88.4 R168, [R206+0x10100] ;  /* 0x01010000cea8783b */ /* 0x000fec0000000200 */
[C---:B------:R-:W-:Y:S01]  /*50e0*/  HMMA.16816.F32.BF16 R24, R176.reuse, R142, R24 ;  /* 0x0000008eb018723c */ /* 0x040fe20000041818 */
[----:B------:R-:W1:Y:S07]  /*50f0*/  LDSM.16.M88.4 R172, [R205+0x8100] ;  /* 0x00810000cdac783b */ /* 0x000e6e0000000200 */
[C---:B---3--:R-:W-:Y:S01]  /*5100*/  HMMA.16816.F32.BF16 R28, R176.reuse, R144, R28 ;  /* 0x00000090b01c723c */ /* 0x048fe2000004181c */
[----:B------:R-:W3:Y:S07]  /*5110*/  LDSM.16.M88.4 R136, [R205+0x8900] ;  /* 0x00890000cd88783b */ /* 0x000eee0000000200 */
[----:B------:R-:W-:Y:S01]  /*5120*/  HMMA.16816.F32.BF16 R32, R176, R146, R32 ;  /* 0x00000092b020723c */ /* 0x000fe20000041820 */
[----:B------:R-:W3:Y:S07]  /*5130*/  LDSM.16.M88.4 R140, [R205+0x9100] ;  /* 0x00910000cd8c783b */ /* 0x000eee0000000200 */
[C---:B--2---:R-:W-:Y:S01]  /*5140*/  HMMA.16816.F32.BF16 R4, R148.reuse, R152, R4 ;  /* 0x000000989404723c */ /* 0x044fe20000041804 */
[----:B------:R-:W2:Y:S07]  /*5150*/  LDSM.16.M88.4 R144, [R205+0x9900] ;  /* 0x00990000cd90783b */ /* 0x000eae0000000200 */
[C---:B------:R-:W-:Y:S01]  /*5160*/  HMMA.16816.F32.BF16 R8, R148.reuse, R154, R8 ;  /* 0x0000009a9408723c */ /* 0x040fe20000041808 */
[----:B------:R-:W-:Y:S07]  /*5170*/  LDSM.16.M88.4 R176, [R202+0x10100] ;  /* 0x01010000cab0783b */ /* 0x000fee0000000200 */
[C---:B------:R-:W-:Y:S01]  /*5180*/  HMMA.16816.F32.BF16 R12, R148.reuse, R156, R12 ;  /* 0x0000009c940c723c */ /* 0x040fe2000004180c */
[----:B------:R-:W2:Y:S07]  /*5190*/  LDSM.16.M88.4 R180, [R191] ;  /* 0x00000000bfb4783b */ /* 0x000eae0000000200 */
[C---:B------:R-:W-:Y:S01]  /*51a0*/  HMMA.16816.F32.BF16 R16, R148.reuse, R158, R16 ;  /* 0x0000009e9410723c */ /* 0x040fe20000041810 */
[----:B------:R-:W-:Y:S07]  /*51b0*/  LDSM.16.M88.4 R152, [R189] ;  /* 0x00000000bd98783b */ /* 0x000fee0000000200 */
[C---:B-1----:R-:W-:Y:S01]  /*51c0*/  HMMA.16816.F32.BF16 R20, R148.reuse, R160, R20 ;  /* 0x000000a09414723c */ /* 0x042fe20000041814 */
[----:B------:R-:W-:Y:S07]  /*51d0*/  LDSM.16.M88.4 R156, [R188] ;  /* 0x00000000bc9c783b */ /* 0x000fee0000000200 */
[C---:B------:R-:W-:Y:S01]  /*51e0*/  HMMA.16816.F32.BF16 R24, R148.reuse, R162, R24 ;  /* 0x000000a29418723c */ /* 0x040fe20000041818 */
[----:B------:R-:W-:Y:S07]  /*51f0*/  LDSM.16.M88.4 R160, [R201+0x10100] ;  /* 0x01010000c9a0783b */ /* 0x000fee0000000200 */
[C---:B------:R-:W-:Y:S08]  /*5200*/  HMMA.16816.F32.BF16 R28, R148.reuse, R164, R28 ;  /* 0x000000a4941c723c */ /* 0x040ff0000004181c */
[----:B------:R-:W-:Y:S01]  /*5210*/  HMMA.16816.F32.BF16 R32, R148, R166, R32 ;  /* 0x000000a69420723c */ /* 0x000fe20000041820 */
[----:B------:R-:W1:Y:S07]  /*5220*/  LDSM.16.M88.4 R148, [R190] ;  /* 0x00000000be94783b */ /* 0x000e6e0000000200 */
[C---:B------:R-:W-:Y:S01]  /*5230*/  HMMA.16816.F32.BF16 R4, R168.reuse, R172, R4 ;  /* 0x000000aca804723c */ /* 0x040fe20000041804 */
[----:B------:R-:W1:Y:S07]  /*5240*/  LDSM.16.M88.4 R164, [R200+0x8100] ;  /* 0x00810000c8a4783b */ /* 0x000e6e0000000200 */
[C---:B------:R-:W-:Y:S01]  /*5250*/  HMMA.16816.F32.BF16 R8, R168.reuse, R174, R8 ;  /* 0x000000aea808723c */ /* 0x040fe20000041808 */
[----:B------:R-:W-:Y:S07]  /*5260*/  LDSM.16.M88.4 R172, [R192+0x2000] ;  /* 0x00200000c0ac783b */ /* 0x000fee0000000200 */
[C---:B---3--:R-:W-:Y:S08]  /*5270*/  HMMA.16816.F32.BF16 R12, R168.reuse, R136, R12 ;  /* 0x00000088a80c723c */ /* 0x048ff0000004180c */
[C---:B------:R-:W-:Y:S01]  /*5280*/  HMMA.16816.F32.BF16 R16, R168.reuse, R138, R16 ;  /* 0x0000008aa810723c */ /* 0x040fe20000041810 */
[----:B------:R-:W3:Y:S07]  /*5290*/  LDSM.16.M88.4 R136, [R200+0x8900] ;  /* 0x00890000c888783b */ /* 0x000eee0000000200 */
[C---:B------:R-:W-:Y:S08]  /*52a0*/  HMMA.16816.F32.BF16 R20, R168.reuse, R140, R20 ;  /* 0x0000008ca814723c */ /* 0x040ff00000041814 */
[C---:B------:R-:W-:Y:S01]  /*52b0*/  HMMA.16816.F32.BF16 R24, R168.reuse, R142, R24 ;  /* 0x0000008ea818723c */ /* 0x040fe20000041818 */
[----:B------:R-:W3:Y:S07]  /*52c0*/  LDSM.16.M88.4 R140, [R200+0x9100] ;  /* 0x00910000c88c783b */ /* 0x000eee0000000200 */
[C---:B--2---:R-:W-:Y:S08]  /*52d0*/  HMMA.16816.F32.BF16 R28, R168.reuse, R144, R28 ;  /* 0x00000090a81c723c */ /* 0x044ff0000004181c */
[----:B------:R-:W-:Y:S01]  /*52e0*/  HMMA.16816.F32.BF16 R32, R168, R146, R32 ;  /* 0x00000092a820723c */ /* 0x000fe20000041820 */
[----:B------:R-:W2:Y:S07]  /*52f0*/  LDSM.16.M88.4 R144, [R200+0x9900] ;  /* 0x00990000c890783b */ /* 0x000eae0000000200 */
[C---:B------:R-:W-:Y:S01]  /*5300*/  HMMA.16816.F32.BF16 R4, R176.reuse, R180, R4 ;  /* 0x000000b4b004723c */ /* 0x040fe20000041804 */
[----:B------:R-:W2:Y:S07]  /*5310*/  LDSM.16.M88.4 R168, [R199+0x10100] ;  /* 0x01010000c7a8783b */ /* 0x000eae0000000200 */
[C---:B------:R-:W-:Y:S01]  /*5320*/  HMMA.16816.F32.BF16 R8, R176.reuse, R182, R8 ;  /* 0x000000b6b008723c */ /* 0x040fe20000041808 */
[----:B------:R-:W-:Y:S07]  /*5330*/  LDSM.16.M88.4 R180, [R205+0xa100] ;  /* 0x00a10000cdb4783b */ /* 0x000fee0000000200 */
[C---:B-1----:R-:W-:Y:S08]  /*5340*/  HMMA.16816.F32.BF16 R12, R176.reuse, R148, R12 ;  /* 0x00000094b00c723c */ /* 0x042ff0000004180c */
[C---:B------:R-:W-:Y:S01]  /*5350*/  HMMA.16816.F32.BF16 R16, R176.reuse, R150, R16 ;  /* 0x00000096b010723c */ /* 0x040fe20000041810 */
[----:B------:R-:W1:Y:S07]  /*5360*/  LDSM.16.M88.4 R148, [R192+0x2800] ;  /* 0x00280000c094783b */ /* 0x000e6e0000000200 */
[C---:B------:R-:W-:Y:S08]  /*5370*/  HMMA.16816.F32.BF16 R20, R176.reuse, R152, R20 ;  /* 0x00000098b014723c */ /* 0x040ff00000041814 */
[C---:B------:R-:W-:Y:S01]  /*5380*/  HMMA.16816.F32.BF16 R24, R176.reuse, R154, R24 ;  /* 0x0000009ab018723c */ /* 0x040fe20000041818 */
[----:B------:R-:W1:Y:S07]  /*5390*/  LDSM.16.M88.4 R152, [R192+0x3000] ;  /* 0x00300000c098783b */ /* 0x000e6e0000000200 */
[C---:B------:R-:W-:Y:S08]  /*53a0*/  HMMA.16816.F32.BF16 R28, R176.reuse, R156, R28 ;  /* 0x0000009cb01c723c */ /* 0x040ff0000004181c */
[----:B------:R-:W-:Y:S01]  /*53b0*/  HMMA.16816.F32.BF16 R32, R176, R158, R32 ;  /* 0x0000009eb020723c */ /* 0x000fe20000041820 */
[----:B------:R-:W1:Y:S07]  /*53c0*/  LDSM.16.M88.4 R156, [R192+0x3800] ;  /* 0x00380000c09c783b */ /* 0x000e6e0000000200 */
[C---:B------:R-:W-:Y:S01]  /*53d0*/  HMMA.16816.F32.BF16 R4, R160.reuse, R164, R4 ;  /* 0x000000a4a004723c */ /* 0x040fe20000041804 */
[----:B------:R-:W1:Y:S07]  /*53e0*/  LDSM.16.M88.4 R176, [R206+0x14100] ;  /* 0x01410000ceb0783b */ /* 0x000e6e0000000200 */
[C---:B------:R-:W-:Y:S01]  /*53f0*/  HMMA.16816.F32.BF16 R8, R160.reuse, R166, R8 ;  /* 0x000000a6a008723c */ /* 0x040fe20000041808 */
[----:B------:R-:W-:Y:S07]  /*5400*/  LDSM.16.M88.4 R164, [R187] ;  /* 0x00000000bba4783b */ /* 0x000fee0000000200 */
        /* <DEDUP_REMOVED lines=15> */
[----:B------:R-:W1:Y:S07]  /*5500*/  LDSM.16.M88.4 R148, [R186] ;  /* 0x00000000ba94783b */ /* 0x000e6e0000000200 */
[C---:B------:R-:W-:Y:S08]  /*5510*/  HMMA.16816.F32.BF16 R20, R168.reuse, R152, R20 ;  /* 0x00000098a814723c */ /* 0x040ff00000041814 */
[C---:B------:R-:W-:Y:S01]  /*5520*/  HMMA.16816.F32.BF16 R24, R168.reuse, R154, R24 ;  /* 0x0000009aa818723c */ /* 0x040fe20000041818 */
[----:B------:R-:W1:Y:S07]  /*5530*/  LDSM.16.M88.4 R152, [R185] ;  /* 0x00000000b998783b */ /* 0x000e6e0000000200 */
[C---:B------:R-:W-:Y:S08]  /*5540*/  HMMA.16816.F32.BF16 R28, R168.reuse, R156, R28 ;  /* 0x0000009ca81c723c */ /* 0x040ff0000004181c */
[----:B------:R-:W-:Y:S01]  /*5550*/  HMMA.16816.F32.BF16 R32, R168, R158, R32 ;  /* 0x0000009ea820723c */ /* 0x000fe20000041820 */
[----:B------:R-:W1:Y:S07]  /*5560*/  LDSM.16.M88.4 R156, [R184] ;  /* 0x00000000b89c783b */ /* 0x000e6e0000000200 */
[----:B------:R-:W1:Y:S01]  /*5570*/  LDSM.16.M88.4 R168, [R201+0x14100] ;  /* 0x01410000c9a8783b */ /* 0x000e620000000200 */
[C---:B------:R-:W-:Y:S08]  /*5580*/  HMMA.16816.F32.BF16 R4, R176.reuse, R180, R4 ;  /* 0x000000b4b004723c */ /* 0x040ff00000041804 */
[C---:B------:R-:W-:Y:S01]  /*5590*/  HMMA.16816.F32.BF16 R8, R176.reuse, R182, R8 ;  /* 0x000000b6b008723c */ /* 0x040fe20000041808 */
[----:B------:R-:W-:Y:S07]  /*55a0*/  LDSM.16.M88.4 R180, [R192+0x4000] ;  /* 0x00400000c0b4783b */ /* 0x000fee0000000200 */
[C---:B---3--:R-:W-:Y:S08]  /*55b0*/  HMMA.16816.F32.BF16 R12, R176.reuse, R136, R12 ;  /* 0x00000088b00c723c */ /* 0x048ff0000004180c */
[C---:B------:R-:W-:Y:S01]  /*55c0*/  HMMA.16816.F32.BF16 R16, R176.reuse, R138, R16 ;  /* 0x0000008ab010723c */ /* 0x040fe20000041810 */
[----:B------:R-:W3:Y:S07]  /*55d0*/  LDSM.16.M88.4 R136, [R200+0xa900] ;  /* 0x00a90000c888783b */ /* 0x000eee0000000200 */
[C---:B------:R-:W-:Y:S08]  /*55e0*/  HMMA.16816.F32.BF16 R20, R176.reuse, R140, R20 ;  /* 0x0000008cb014723c */ /* 0x040ff00000041814 */
[C---:B------:R-:W-:Y:S01]  /*55f0*/  HMMA.16816.F32.BF16 R24, R176.reuse, R142, R24 ;  /* 0x0000008eb018723c */ /* 0x040fe20000041818 */
[----:B------:R-:W1:Y:S07]  /*5600*/  LDSM.16.M88.4 R140, [R200+0xb100] ;  /* 0x00b10000c88c783b */ /* 0x000e6e0000000200 */
[C---:B--2---:R-:W-:Y:S08]  /*5610*/  HMMA.16816.F32.BF16 R28, R176.reuse, R144, R28 ;  /* 0x00000090b01c723c */ /* 0x044ff0000004181c */
[----:B------:R-:W-:Y:S01]  /*5620*/  HMMA.16816.F32.BF16 R32, R176, R146, R32 ;  /* 0x00000092b020723c */ /* 0x000fe20000041820 */
[----:B------:R-:W2:Y:S07]  /*5630*/  LDSM.16.M88.4 R144, [R200+0xb900] ;  /* 0x00b90000c890783b */ /* 0x000eae0000000200 */
[----:B------:R-:W2:Y:S01]  /*5640*/  LDSM.16.M88.4 R176, [R199+0x14100] ;  /* 0x01410000c7b0783b */ /* 0x000ea20000000200 */
[C---:B------:R-:W-:Y:S08]  /*5650*/  HMMA.16816.F32.BF16 R4, R160.reuse, R164, R4 ;  /* 0x000000a4a004723c */ /* 0x040ff00000041804 */
[C---:B------:R-:W-:Y:S08]  /*5660*/  HMMA.16816.F32.BF16 R8, R160.reuse, R166, R8 ;  /* 0x000000a6a008723c */ /* 0x040ff00000041808 */
[C---:B-1----:R-:W-:Y:S08]  /*5670*/  HMMA.16816.F32.BF16 R12, R160.reuse, R148, R12 ;  /* 0x00000094a00c723c */ /* 0x042ff0000004180c */
[C---:B------:R-:W-:Y:S08]  /*5680*/  HMMA.16816.F32.BF16 R16, R160.reuse, R150, R16 ;  /* 0x00000096a010723c */ /* 0x040ff00000041810 */
[C---:B------:R-:W-:Y:S08]  /*5690*/  HMMA.16816.F32.BF16 R20, R160.reuse, R152, R20 ;  /* 0x00000098a014723c */ /* 0x040ff00000041814 */
[C---:B------:R-:W-:Y:S08]  /*56a0*/  HMMA.16816.F32.BF16 R24, R160.reuse, R154, R24 ;  /* 0x0000009aa018723c */ /* 0x040ff00000041818 */
[C---:B------:R-:W-:Y:S08]  /*56b0*/  HMMA.16816.F32.BF16 R28, R160.reuse, R156, R28 ;  /* 0x0000009ca01c723c */ /* 0x040ff0000004181c */
[----:B------:R-:W-:Y:S08]  /*56c0*/  HMMA.16816.F32.BF16 R32, R160, R158, R32 ;  /* 0x0000009ea020723c */ /* 0x000ff00000041820 */
[C---:B------:R-:W-:Y:S08]  /*56d0*/  HMMA.16816.F32.BF16 R4, R168.reuse, R172, R4 ;  /* 0x000000aca804723c */ /* 0x040ff00000041804 */
[C---:B------:R-:W-:Y:S08]  /*56e0*/  HMMA.16816.F32.BF16 R8, R168.reuse, R174, R8 ;  /* 0x000000aea808723c */ /* 0x040ff00000041808 */
[C---:B---3--:R-:W-:Y:S08]  /*56f0*/  HMMA.16816.F32.BF16 R12, R168.reuse, R136, R12 ;  /* 0x00000088a80c723c */ /* 0x048ff0000004180c */
[C---:B------:R-:W-:Y:S01]  /*5700*/  HMMA.16816.F32.BF16 R16, R168.reuse, R138, R16 ;  /* 0x0000008aa810723c */ /* 0x040fe20000041810 */
[----:B------:R-:W1:Y:S07]  /*5710*/  LDSM.16.M88.4 R136, [R192+0x4800] ;  /* 0x00480000c088783b */ /* 0x000e6e0000000200 */
[C---:B------:R-:W-:Y:S08]  /*5720*/  HMMA.16816.F32.BF16 R20, R168.reuse, R140, R20 ;  /* 0x0000008ca814723c */ /* 0x040ff00000041814 */
[C---:B------:R-:W-:Y:S01]  /*5730*/  HMMA.16816.F32.BF16 R24, R168.reuse, R142, R24 ;  /* 0x0000008ea818723c */ /* 0x040fe20000041818 */
[----:B------:R-:W3:Y:S07]  /*5740*/  LDSM.16.M88.4 R140, [R192+0x5000] ;  /* 0x00500000c08c783b */ /* 0x000eee0000000200 */
[C---:B--2---:R-:W-:Y:S08]  /*5750*/  HMMA.16816.F32.BF16 R28, R168.reuse, R144, R28 ;  /* 0x00000090a81c723c */ /* 0x044ff0000004181c */
[----:B------:R-:W-:Y:S08]  /*5760*/  HMMA.16816.F32.BF16 R32, R168, R146, R32 ;  /* 0x00000092a820723c */ /* 0x000ff00000041820 */
[C---:B------:R-:W-:Y:S08]  /*5770*/  HMMA.16816.F32.BF16 R4, R176.reuse, R180, R4 ;  /* 0x000000b4b004723c */ /* 0x040ff00000041804 */
[C---:B------:R-:W-:Y:S08]  /*5780*/  HMMA.16816.F32.BF16 R8, R176.reuse, R182, R8 ;  /* 0x000000b6b008723c */ /* 0x040ff00000041808 */
[C---:B-1----:R-:W-:Y:S08]  /*5790*/  HMMA.16816.F32.BF16 R12, R176.reuse, R136, R12 ;  /* 0x00000088b00c723c */ /* 0x042ff0000004180c */
[C---:B------:R-:W-:Y:S01]  /*57a0*/  HMMA.16816.F32.BF16 R16, R176.reuse, R138, R16 ;  /* 0x0000008ab010723c */ /* 0x040fe20000041810 */
[----:B------:R-:W1:Y:S01]  /*57b0*/  LDSM.16.M88.4 R136, [R192+0x5800] ;  /* 0x00580000c088783b */ /* 0x000e620000000200 */
[----:B------:R-:W-:Y:S04]  /*57c0*/  DEPBAR.LE SB0, 0x0 ;  /* 0x000080000000791a */ /* 0x000fe80000000000 */
[----:B------:R-:W-:Y:S02]  /*57d0*/  FMUL.FTZ R244, R4, c[0x0][0x320] ;  /* 0x0000c80004f47a20 */ /* 0x000fe40000410000 */
[C---:B---3--:R-:W-:Y:S04]  /*57e0*/  HMMA.16816.F32.BF16 R20, R176.reuse, R140, R20 ;  /* 0x0000008cb014723c */ /* 0x048fe80000041814 */
[----:B------:R-:W2:Y:S01]  /*57f0*/  MUFU.TANH R244, R244 ;  /* 0x000000f400f47308 */ /* 0x000ea20000002400 */
[----:B------:R-:W-:Y:S01]  /*5800*/  BAR.SYNC.DEFER_BLOCKING 0x0 ;  /* 0x0000000000007b1d */ /* 0x000fe20000010000 */
[----:B------:R-:W-:Y:S02]  /*5810*/  FMUL.FTZ R242, R5, c[0x0][0x320] ;  /* 0x0000c80005f27a20 */ /* 0x000fe40000410000 */
[C---:B------:R-:W-:Y:S04]  /*5820*/  HMMA.16816.F32.BF16 R24, R176.reuse, R142, R24 ;  /* 0x0000008eb018723c */ /* 0x040fe80000041818 */
[----:B------:R-:W-:Y:S02]  /*5830*/  FMUL.FTZ R245, R6, c[0x0][0x320] ;  /* 0x0000c80006f57a20 */ /* 0x000fe40000410000 */
[----:B------:R-:W3:Y:S01]  /*5840*/  MUFU.TANH R242, R242 ;  /* 0x000000f200f27308 */ /* 0x000ee20000002400 */
[----:B------:R-:W-:Y:S02]  /*5850*/  FMUL.FTZ R243, R7, c[0x0][0x320] ;  /* 0x0000c80007f37a20 */ /* 0x000fe40000410000 */
[----:B------:R-:W-:Y:S03]  /*5860*/  FMUL.FTZ R246, R8, c[0x0][0x320] ;  /* 0x0000c80008f67a20 */ /* 0x000fe60000410000 */
[----:B------:R-:W-:Y:S02]  /*5870*/  FMUL.FTZ R248, R9, c[0x0][0x320] ;  /* 0x0000c80009f87a20 */ /* 0x000fe40000410000 */
[----:B------:R-:W-:Y:S02]  /*5880*/  FMUL.FTZ R249, R10, c[0x0][0x320] ;  /* 0x0000c8000af97a20 */ /* 0x000fe40000410000 */
[----:B------:R-:W2:Y:S01]  /*5890*/  MUFU.TANH R245, R245 ;  /* 0x000000f500f57308 */ /* 0x000ea20000002400 */
[----:B------:R-:W-:Y:S02]  /*58a0*/  FMUL.FTZ R247, R11, c[0x0][0x320] ;  /* 0x0000c8000bf77a20 */ /* 0x000fe40000410000 */
[----:B------:R-:W-:Y:S02]  /*58b0*/  FMUL.FTZ R240, R12, c[0x0][0x320] ;  /* 0x0000c8000cf07a20 */ /* 0x000fe40000410000 */
[----:B------:R-:W-:Y:S02]  /*58c0*/  FMUL.FTZ R238, R13, c[0x0][0x320] ;  /* 0x0000c8000dee7a20 */ /* 0x000fe40000410000 */
[----:B------:R-:W-:Y:S01]  /*58d0*/  FMUL.FTZ R241, R14, c[0x0][0x320] ;  /* 0x0000c8000ef17a20 */ /* 0x000fe20000410000 */
[C---:B-1----:R-:W-:Y:S02]  /*58e0*/  HMMA.16816.F32.BF16 R28, R176.reuse, R136, R28 ;  /* 0x00000088b01c723c */ /* 0x042fe4000004181c */
[----:B------:R-:W1:Y:S01]  /*58f0*/  MUFU.TANH R243, R243 ;  /* 0x000000f300f37308 */ /* 0x000e620000002400 */
[----:B------:R-:W-:Y:S02]  /*5900*/  FMUL.FTZ R239, R15, c[0x0][0x320] ;  /* 0x0000c8000fef7a20 */ /* 0x000fe40000410000 */
[----:B------:R-:W-:Y:S02]  /*5910*/  FMUL.FTZ R236, R16, c[0x0][0x320] ;  /* 0x0000c80010ec7a20 */ /* 0x000fe40000410000 */
[----:B------:R-:W-:Y:S01]  /*5920*/  FMUL.FTZ R234, R17, c[0x0][0x320] ;  /* 0x0000c80011ea7a20 */ /* 0x000fe20000410000 */
[----:B------:R-:W-:Y:S04]  /*5930*/  HMMA.16816.F32.BF16 R32, R176, R138, R32 ;  /* 0x0000008ab020723c */ /* 0x000fe80000041820 */
[----:B------:R-:W1:Y:S01]  /*5940*/  MUFU.TANH R246, R246 ;  /* 0x000000f600f67308 */ /* 0x000e620000002400 */
[----:B------:R-:W-:Y:S02]  /*5950*/  FMUL.FTZ R237, R18, c[0x0][0x320] ;  /* 0x0000c80012ed7a20 */ /* 0x000fe40000410000 */
[----:B------:R-:W-:Y:S02]  /*5960*/  FMUL.FTZ R235, R19, c[0x0][0x320] ;  /* 0x0000c80013eb7a20 */ /* 0x000fe40000410000 */
[----:B------:R-:W-:Y:S03]  /*5970*/  FMUL.FTZ R232, R20, c[0x0][0x320] ;  /* 0x0000c80014e87a20 */ /* 0x000fe60000410000 */
[----:B------:R-:W-:Y:S02]  /*5980*/  FMUL.FTZ R230, R21, c[0x0][0x320] ;  /* 0x0000c80015e67a20 */ /* 0x000fe40000410000 */
[----:B------:R-:W1:Y:S01]  /*5990*/  MUFU.TANH R248, R248 ;  /* 0x000000f800f87308 */ /* 0x000e620000002400 */
[----:B------:R-:W-:Y:S02]  /*59a0*/  FMUL.FTZ R233, R22, c[0x0][0x320] ;  /* 0x0000c80016e97a20 */ /* 0x000fe40000410000 */
[----:B------:R-:W-:Y:S02]  /*59b0*/  FMUL.FTZ R231, R23, c[0x0][0x320] ;  /* 0x0000c80017e77a20 */ /* 0x000fe40000410000 */
[----:B----4-:R-:W-:Y:S02]  /*59c0*/  FMUL.FTZ R228, R24, c[0x0][0x320] ;  /* 0x0000c80018e47a20 */ /* 0x010fe40000410000 */
[----:B------:R-:W-:Y:S02]  /*59d0*/  FMUL.FTZ R226, R25, c[0x0][0x320] ;  /* 0x0000c80019e27a20 */ /* 0x000fe40000410000 */
[----:B------:R-:W-:Y:S01]  /*59e0*/  FMUL.FTZ R229, R26, c[0x0][0x320] ;  /* 0x0000c8001ae57a20 */ /* 0x000fe20000410000 */
[----:B------:R-:W4:Y:S01]  /*59f0*/  MUFU.TANH R249, R249 ;  /* 0x000000f900f97308 */ /* 0x000f220000002400 */
[----:B------:R-:W-:Y:S02]  /*5a00*/  FMUL.FTZ R227, R27, c[0x0][0x320] ;  /* 0x0000c8001be37a20 */ /* 0x000fe40000410000 */
[----:B-----5:R-:W-:Y:S02]  /*5a10*/  FMUL.FTZ R222, R28, c[0x0][0x320] ;  /* 0x0000c8001cde7a20 */ /* 0x020fe40000410000 */
[----:B------:R-:W-:Y:S02]  /*5a20*/  FMUL.FTZ R224, R29, c[0x0][0x320] ;  /* 0x0000c8001de07a20 */ /* 0x000fe40000410000 */
[----:B------:R-:W-:Y:S02]  /*5a30*/  FMUL.FTZ R225, R30, c[0x0][0x320] ;  /* 0x0000c8001ee17a20 */ /* 0x000fe40000410000 */
[----:B------:R-:W-:Y:S01]  /*5a40*/  FMUL.FTZ R223, R31, c[0x0][0x320] ;  /* 0x0000c8001fdf7a20 */ /* 0x000fe20000410000 */
[----:B------:R-:W1:Y:S01]  /*5a50*/  MUFU.TANH R247, R247 ;  /* 0x000000f700f77308 */ /* 0x000e620000002400 */
[----:B------:R-:W-:Y:S02]  /*5a60*/  FMUL.FTZ R220, R32, c[0x0][0x320] ;  /* 0x0000c80020dc7a20 */ /* 0x000fe40000410000 */
[----:B------:R-:W-:Y:S02]  /*5a70*/  FMUL.FTZ R218, R33, c[0x0][0x320] ;  /* 0x0000c80021da7a20 */ /* 0x000fe40000410000 */
[----:B------:R-:W-:Y:S02]  /*5a80*/  FMUL.FTZ R134, R34, c[0x0][0x320] ;  /* 0x0000c80022867a20 */ /* 0x000fe40000410000 */
[----:B------:R-:W-:Y:S03]  /*5a90*/  FMUL.FTZ R35, R35, c[0x0][0x320] ;  /* 0x0000c80023237a20 */ /* 0x000fe60000410000 */
[----:B------:R-:W1:Y:S10]  /*5aa0*/  MUFU.TANH R240, R240 ;  /* 0x000000f000f07308 */ /* 0x000e740000002400 */
        /* <DEDUP_REMOVED lines=22> */
[----:B------:R1:W1:Y:S02]  /*5c10*/  MUFU.TANH R133, R35 ;  /* 0x0000002300857308 */ /* 0x0002640000002400 */
[----:B-1234-:R-:W-:-:S05]  /*5c20*/  @P4 BRA `(.L_x_14) ;  /* 0xffffec4000004947 */ /* 0x01efca000383ffff */
.L_x_13:
[----:B------:R-:W-:Y:S01]  /*5c30*/  FMNMX.FTZ R2, R245, R0, !PT ;  /* 0x00000000f5027209 */ /* 0x000fe20007810000 */
[----:B-1----:R-:W-:Y:S01]  /*5c40*/  LDSM.16.MT88.4 R12, [R203+0x100] ;  /* 0x00010000cb0c783b */ /* 0x002fe20000004200 */
[----:B------:R-:W-:Y:S01]  /*5c50*/  FMNMX.FTZ R11, R244, R135, !PT ;  /* 0x00000087f40b7209 */ /* 0x000fe20007810000 */
[----:B------:R-:W-:Y:S01]  /*5c60*/  UISETP.GT.AND UP0, UPT, UR6, UR7, UPT ;  /* 0x000000070600728c */ /* 0x000fe2000bf04270 */
[----:B------:R-:W-:Y:S01]  /*5c70*/  FMNMX.FTZ R2, R243, R2, !PT ;  /* 0x00000002f3027209 */ /* 0x000fe20007810000 */
[----:B------:R-:W-:Y:S01]  /*5c80*/  UIADD3 UR6, UR6, -0x1, URZ ;  /* 0xffffffff06067890 */ /* 0x000fe2000fffe03f */
[----:B------:R-:W-:Y:S02]  /*5c90*/  FMNMX.FTZ R11, R242, R11, !PT ;  /* 0x0000000bf20b7209 */ /* 0x000fe40007810000 */
[----:B------:R-:W-:Y:S01]  /*5ca0*/  FMNMX.FTZ R2, R249, R2, !PT ;  /* 0x00000002f9027209 */ /* 0x000fe20007810000 */
[----:B------:R-:W-:Y:S01]  /*5cb0*/  LDSM.16.MT88.4 R20, [R198+0x100] ;  /* 0x00010000c614783b */ /* 0x000fe20000004200 */
[----:B------:R-:W-:Y:S02]  /*5cc0*/  FMNMX.FTZ R11, R246, R11, !PT ;  /* 0x0000000bf60b7209 */ /* 0x000fe40007810000 */
[----:B------:R-:W-:Y:S02]  /*5cd0*/  FMNMX.FTZ R2, R247, R2, !PT ;  /* 0x00000002f7027209 */ /* 0x000fe40007810000 */
        /* <DEDUP_REMOVED lines=31> */
[----:B------:R-:W-:Y:S01]  /*5ed0*/  PLOP3.LUT P4, PT, PT, PT, UP0, 0x80, 0x0 ;  /* 0x000000000000781c */ /* 0x000fe20003f8f008 */
[----:B------:R-:W-:Y:S08]  /*5ee0*/  SHFL.BFLY PT, R2, R7, 0x2, 0x1f ;  /* 0x0c401f0007027f89 */ /* 0x000ff000000e0000 */
[----:B------:R-:W1:Y:S08]  /*5ef0*/  SHFL.BFLY PT, R6, R5, 0x2, 0x1f ;  /* 0x0c401f0005067f89 */ /* 0x000e7000000e0000 */
[----:B------:R-:W-:Y:S08]  /*5f00*/  LDSM.16.MT88.4 R160, [R196+0x3900] ;  /* 0x00390000c4a0783b */ /* 0x000ff00000004200 */
[----:B------:R-:W-:Y:S08]  /*5f10*/  LDSM.16.MT88.4 R164, [R203+0x5900] ;  /* 0x00590000cba4783b */ /* 0x000ff00000004200 */
[----:B------:R-:W0:Y:S01]  /*5f20*/  LDGDEPBAR ;  /* 0x00000000000079af */ /* 0x000e220000000000 */
[----:B-1----:R-:W-:Y:S02]  /*5f30*/  FMNMX.FTZ R9, R5, R6, !PT ;  /* 0x0000000605097209 */ /* 0x002fe40007810000 */
[----:B------:R-:W-:Y:S05]  /*5f40*/  FMNMX.FTZ R4, R7, R2, !PT ;  /* 0x0000000207047209 */ /* 0x000fea0007810000 */
[----:B------:R-:W1:Y:S08]  /*5f50*/  SHFL.BFLY PT, R132, R9, 0x1, 0x1f ;  /* 0x0c201f0009847f89 */ /* 0x000e7000000e0000 */
[----:B------:R-:W2:Y:S01]  /*5f60*/  SHFL.BFLY PT, R3, R4, 0x1, 0x1f ;  /* 0x0c201f0004037f89 */ /* 0x000ea200000e0000 */
[----:B-1----:R-:W-:Y:S05]  /*5f70*/  FMNMX.FTZ R132, R9, R132, !PT ;  /* 0x0000008409847209 */ /* 0x002fea0007810000 */
[C---:B------:R-:W-:Y:S02]  /*5f80*/  FMUL.FTZ R145, R132.reuse, c[0x0][0x2d0] ;  /* 0x0000b40084917a20 */ /* 0x040fe40000410000 */
[----:B------:R-:W-:Y:S01]  /*5f90*/  FADD.FTZ R2, -R132, R135 ;  /* 0x0000008784027221 */ /* 0x000fe20000010100 */
[----:B--2---:R-:W-:Y:S01]  /*5fa0*/  FMNMX.FTZ R3, R3, R4, !PT ;  /* 0x0000000403037209 */ /* 0x004fe20007810000 */
[--C-:B------:R-:W-:Y:S01]  /*5fb0*/  FFMA.FTZ R175, R244, c[0x0][0x2d0], -R145.reuse ;  /* 0x0000b400f4af7a23 */ /* 0x100fe20000010891 */
[----:B------:R-:W-:Y:S01]  /*5fc0*/  MOV R135, R132 ;  /* 0x0000008400877202 */ /* 0x000fe20000000f00 */
[--C-:B------:R-:W-:Y:S02]  /*5fd0*/  FFMA.FTZ R174, R242, c[0x0][0x2d0], -R145.reuse ;  /* 0x0000b400f2ae7a23 */ /* 0x100fe40000010891 */
[C---:B------:R-:W-:Y:S02]  /*5fe0*/  FMUL.FTZ R144, R3.reuse, c[0x0][0x2d0] ;  /* 0x0000b40003907a20 */ /* 0x040fe40000410000 */
[----:B------:R-:W-:Y:S01]  /*5ff0*/  FADD.FTZ R5, -R3, R0 ;  /* 0x0000000003057221 */ /* 0x000fe20000010100 */
[----:B------:R-:W-:Y:S01]  /*6000*/  MUFU.EX2 R175, R175 ;  /* 0x000000af00af7308 */ /* 0x000fe20000000800 */
[--C-:B------:R-:W-:Y:S02]  /*6010*/  FFMA.FTZ R173, R246, c[0x0][0x2d0], -R145.reuse ;  /* 0x0000b400f6ad7a23 */ /* 0x100fe40000010891 */
[--C-:B------:R-:W-:Y:S02]  /*6020*/  FFMA.FTZ R172, R248, c[0x0][0x2d0], -R145.reuse ;  /* 0x0000b400f8ac7a23 */ /* 0x100fe40000010891 */
[--C-:B------:R-:W-:Y:S02]  /*6030*/  FFMA.FTZ R171, R245, c[0x0][0x2d0], -R144.reuse ;  /* 0x0000b400f5ab7a23 */ /* 0x100fe40000010890 */
[--C-:B------:R-:W-:Y:S02]  /*6040*/  FFMA.FTZ R170, R243, c[0x0][0x2d0], -R144.reuse ;  /* 0x0000b400f3aa7a23 */ /* 0x100fe40000010890 */
[--C-:B------:R-:W-:Y:S01]  /*6050*/  FFMA.FTZ R169, R249, c[0x0][0x2d0], -R144.reuse ;  /* 0x0000b400f9a97a23 */ /* 0x100fe20000010890 */
[----:B------:R-:W-:Y:S01]  /*6060*/  MUFU.EX2 R174, R174 ;  /* 0x000000ae00ae7308 */ /* 0x000fe20000000800 */
[--C-:B------:R-:W-:Y:S02]  /*6070*/  FFMA.FTZ R168, R247, c[0x0][0x2d0], -R144.reuse ;  /* 0x0000b400f7a87a23 */ /* 0x100fe40000010890 */
[----:B------:R-:W-:Y:S02]  /*6080*/  FMUL.FTZ R0, R5, c[0x0][0x2d0] ;  /* 0x0000b40005007a20 */ /* 0x000fe40000410000 */
[----:B------:R-:W-:Y:S02]  /*6090*/  FMUL.FTZ R6, R2, c[0x0][0x2d0] ;  /* 0x0000b40002067a20 */ /* 0x000fe40000410000 */
[--C-:B------:R-:W-:Y:S02]  /*60a0*/  FFMA.FTZ R176, R240, c[0x0][0x2d0], -R145.reuse ;  /* 0x0000b400f0b07a23 */ /* 0x100fe40000010891 */
[--C-:B------:R-:W-:Y:S01]  /*60b0*/  FFMA.FTZ R177, R238, c[0x0][0x2d0], -R145.reuse ;  /* 0x0000b400eeb17a23 */ /* 0x100fe20000010891 */
[----:B------:R-:W1:Y:S01]  /*60c0*/  MUFU.EX2 R2, R6 ;  /* 0x0000000600027308 */ /* 0x000e620000000800 */
[--C-:B------:R-:W-:Y:S02]  /*60d0*/  FFMA.FTZ R178, R241, c[0x0][0x2d0], -R144.reuse ;  /* 0x0000b400f1b27a23 */ /* 0x100fe40000010890 */
[--C-:B------:R-:W-:Y:S02]  /*60e0*/  FFMA.FTZ R179, R239, c[0x0][0x2d0], -R144.reuse ;  /* 0x0000b400efb37a23 */ /* 0x100fe40000010890 */
[--C-:B------:R-:W-:Y:S02]  /*60f0*/  FFMA.FTZ R180, R236, c[0x0][0x2d0], -R145.reuse ;  /* 0x0000b400ecb47a23 */ /* 0x100fe40000010891 */
[--C-:B------:R-:W-:Y:S02]  /*6100*/  FFMA.FTZ R181, R234, c[0x0][0x2d0], -R145.reuse ;  /* 0x0000b400eab57a23 */ /* 0x100fe40000010891 */
[--C-:B------:R-:W-:Y:S01]  /*6110*/  FFMA.FTZ R182, R237, c[0x0][0x2d0], -R144.reuse ;  /* 0x0000b400edb67a23 */ /* 0x100fe20000010890 */
[----:B------:R-:W2:Y:S01]  /*6120*/  MUFU.EX2 R0, R0 ;  /* 0x0000000000007308 */ /* 0x000ea20000000800 */
[--C-:B------:R-:W-:Y:S02]  /*6130*/  FFMA.FTZ R183, R235, c[0x0][0x2d0], -R144.reuse ;  /* 0x0000b400ebb77a23 */ /* 0x100fe40000010890 */
[--C-:B------:R-:W-:Y:S02]  /*6140*/  FFMA.FTZ R232, R232, c[0x0][0x2d0], -R145.reuse ;  /* 0x0000b400e8e87a23 */ /* 0x100fe40000010891 */
[--C-:B------:R-:W-:Y:S02]  /*6150*/  FFMA.FTZ R235, R230, c[0x0][0x2d0], -R145.reuse ;  /* 0x0000b400e6eb7a23 */ /* 0x100fe40000010891 */
[--C-:B------:R-:W-:Y:S02]  /*6160*/  FFMA.FTZ R230, R233, c[0x0][0x2d0], -R144.reuse ;  /* 0x0000b400e9e67a23 */ /* 0x100fe40000010890 */
[--C-:B------:R-:W-:Y:S01]  /*6170*/  FFMA.FTZ R231, R231, c[0x0][0x2d0], -R144.reuse ;  /* 0x0000b400e7e77a23 */ /* 0x100fe20000010890 */
[----:B------:R-:W-:Y:S01]  /*6180*/  MUFU.EX2 R173, R173 ;  /* 0x000000ad00ad7308 */ /* 0x000fe20000000800 */
[--C-:B------:R-:W-:Y:S02]  /*6190*/  FFMA.FTZ R228, R228, c[0x0][0x2d0], -R145.reuse ;  /* 0x0000b400e4e47a23 */ /* 0x100fe40000010891 */
[--C-:B------:R-:W-:Y:S02]  /*61a0*/  FFMA.FTZ R233, R226, c[0x0][0x2d0], -R145.reuse ;  /* 0x0000b400e2e97a23 */ /* 0x100fe40000010891 */
[----:B-1----:R-:W-:Y:S01]  /*61b0*/  FMUL.FTZ R4, R2, R128 ;  /* 0x0000008002047220 */ /* 0x002fe20000410000 */
[----:B------:R-:W-:Y:S01]  /*61c0*/  F2FP.BF16.PACK_AB R128, R174, R175 ;  /* 0x000000afae80723e */ /* 0x000fe200000010ff */
[C---:B------:R-:W-:Y:S02]  /*61d0*/  FMUL.FTZ R5, R2.reuse, R129 ;  /* 0x0000008102057220 */ /* 0x040fe40000410000 */
[C---:B------:R-:W-:Y:S01]  /*61e0*/  FMUL.FTZ R8, R2.reuse, R124 ;  /* 0x0000007c02087220 */ /* 0x040fe20000410000 */
[----:B------:R-:W1:Y:S01]  /*61f0*/  MUFU.EX2 R172, R172 ;  /* 0x000000ac00ac7308 */ /* 0x000e620000000800 */
[C---:B------:R-:W-:Y:S02]  /*6200*/  FMUL.FTZ R9, R2.reuse, R125 ;  /* 0x0000007d02097220 */ /* 0x040fe40000410000 */
[----:B------:R-:W-:Y:S02]  /*6210*/  FMUL.FTZ R16, R2, R116 ;  /* 0x0000007402107220 */ /* 0x000fe40000410000 */
[C---:B--2---:R-:W-:Y:S02]  /*6220*/  FMUL.FTZ R6, R0.reuse, R130 ;  /* 0x0000008200067220 */ /* 0x044fe40000410000 */
[C---:B------:R-:W-:Y:S02]  /*6230*/  FMUL.FTZ R7, R0.reuse, R131 ;  /* 0x0000008300077220 */ /* 0x040fe40000410000 */
[C---:B------:R-:W-:Y:S01]  /*6240*/  FMUL.FTZ R10, R0.reuse, R126 ;  /* 0x0000007e000a7220 */ /* 0x040fe20000410000 */
[----:B------:R-:W-:Y:S01]  /*6250*/  MUFU.EX2 R171, R171 ;  /* 0x000000ab00ab7308 */ /* 0x000fe20000000800 */
[----:B------:R-:W-:Y:S02]  /*6260*/  FMUL.FTZ R11, R0, R127 ;  /* 0x0000007f000b7220 */ /* 0x000fe40000410000 */
[----:B------:R-:W-:Y:S01]  /*6270*/  FMUL.FTZ R17, R2, R117 ;  /* 0x0000007502117220 */ /* 0x000fe20000410000 */
[----:B------:R-:W-:Y:S01]  /*6280*/  LDSM.16.MT88.4 R124, [R203+0x2900] ;  /* 0x00290000cb7c783b */ /* 0x000fe20000004200 */
[C---:B------:R-:W-:Y:S02]  /*6290*/  FMUL.FTZ R18, R0.reuse, R118 ;  /* 0x0000007600127220 */ /* 0x040fe40000410000 */
[----:B------:R-:W-:Y:S02]  /*62a0*/  FMUL.FTZ R19, R0, R119 ;  /* 0x0000007700137220 */ /* 0x000fe40000410000 */
[C---:B------:R-:W-:Y:S01]  /*62b0*/  FMUL.FTZ R24, R2.reuse, R108 ;  /* 0x0000006c02187220 */ /* 0x040fe20000410000 */
[----:B------:R-:W2:Y:S01]  /*62c0*/  MUFU.EX2 R170, R170 ;  /* 0x000000aa00aa7308 */ /* 0x000ea20000000800 */
[----:B------:R-:W-:Y:S01]  /*62d0*/  FMUL.FTZ R25, R2, R109 ;  /* 0x0000006d02197220 */ /* 0x000fe20000410000 */
[----:B------:R-:W-:Y:S01]  /*62e0*/  LDSM.16.MT88.4 R116, [R198+0x900] ;  /* 0x00090000c674783b */ /* 0x000fe20000004200 */
[----:B------:R-:W-:Y:S01]  /*62f0*/  FMUL.FTZ R26, R0, R110 ;  /* 0x0000006e001a7220 */ /* 0x000fe20000410000 */
[----:B-1----:R-:W-:Y:S01]  /*6300*/  F2FP.BF16.PACK_AB R130, R172, R173 ;  /* 0x000000adac82723e */ /* 0x002fe200000010ff */
[----:B------:R-:W-:Y:S02]  /*6310*/  FMUL.FTZ R27, R0, R111 ;  /* 0x0000006f001b7220 */ /* 0x000fe40000410000 */
[C---:B------:R-:W-:Y:S02]  /*6320*/  FMUL.FTZ R32, R2.reuse, R100 ;  /* 0x0000006402207220 */ /* 0x040fe40000410000 */
[----:B------:R-:W-:Y:S01]  /*6330*/  FMUL.FTZ R33, R2, R101 ;  /* 0x0000006502217220 */ /* 0x000fe20000410000 */
[----:B------:R-:W-:Y:S01]  /*6340*/  MUFU.EX2 R169, R169 ;  /* 0x000000a900a97308 */ /* 0x000fe20000000800 */
[----:B------:R-:W-:Y:S01]  /*6350*/  LDSM.16.MT88.4 R108, [R196+0x2100] ;  /* 0x00210000c46c783b */ /* 0x000fe20000004200 */
[C---:B------:R-:W-:Y:S02]  /*6360*/  FMUL.FTZ R34, R0.reuse, R102 ;  /* 0x0000006600227220 */ /* 0x040fe40000410000 */
[----:B------:R-:W-:Y:S02]  /*6370*/  FMUL.FTZ R35, R0, R103 ;  /* 0x0000006700237220 */ /* 0x000fe40000410000 */
[C---:B------:R-:W-:Y:S02]  /*6380*/  FMUL.FTZ R36, R2.reuse, R36 ;  /* 0x0000002402247220 */ /* 0x040fe40000410000 */
[----:B------:R-:W-:Y:S01]  /*6390*/  FMUL.FTZ R37, R2, R37 ;  /* 0x0000002502257220 */ /* 0x000fe20000410000 */
[----:B------:R-:W-:Y:S01]  /*63a0*/  LDSM.16.MT88.4 R100, [R197+0x2100] ;  /* 0x00210000c564783b */ /* 0x000fe20000004200 */
[----:B------:R-:W1:Y:S01]  /*63b0*/  MUFU.EX2 R168, R168 ;  /* 0x000000a800a87308 */ /* 0x000e620000000800 */
[C---:B------:R-:W-:Y:S02]  /*63c0*/  FMUL.FTZ R38, R0.reuse, R38 ;  /* 0x0000002600267220 */ /* 0x040fe40000410000 */
[----:B------:R-:W-:Y:S01]  /*63d0*/  FMUL.FTZ R39, R0, R39 ;  /* 0x0000002700277220 */ /* 0x000fe20000410000 */
[----:B--2---:R-:W-:Y:S01]  /*63e0*/  F2FP.BF16.PACK_AB R129, R170, R171 ;  /* 0x000000abaa81723e */ /* 0x004fe200000010ff */
[C---:B------:R-:W-:Y:S02]  /*63f0*/  FMUL.FTZ R40, R2.reuse, R40 ;  /* 0x0000002802287220 */ /* 0x040fe40000410000 */
[----:B------:R-:W-:Y:S02]  /*6400*/  FMUL.FTZ R41, R2, R41 ;  /* 0x0000002902297220 */ /* 0x000fe40000410000 */
[C---:B------:R-:W-:Y:S01]  /*6410*/  FMUL.FTZ R42, R0.reuse, R42 ;  /* 0x0000002a002a7220 */ /* 0x040fe20000410000 */
[----:B------:R-:W-:Y:S01]  /*6420*/  MUFU.EX2 R176, R176 ;  /* 0x000000b000b07308 */ /* 0x000fe20000000800 */
[----:B------:R-:W-:Y:S02]  /*6430*/  FMUL.FTZ R43, R0, R43 ;  /* 0x0000002b002b7220 */ /* 0x000fe40000410000 */
[C---:B------:R-:W-:Y:S02]  /*6440*/  FMUL.FTZ R44, R2.reuse, R44 ;  /* 0x0000002c022c7220 */ /* 0x040fe40000410000 */
[----:B------:R-:W-:Y:S02]  /*6450*/  FMUL.FTZ R45, R2, R45 ;  /* 0x0000002d022d7220 */ /* 0x000fe40000410000 */
[C---:B------:R-:W-:Y:S02]  /*6460*/  FMUL.FTZ R46, R0.reuse, R46 ;  /* 0x0000002e002e7220 */ /* 0x040fe40000410000 */
[----:B------:R-:W-:Y:S01]  /*6470*/  FMUL.FTZ R47, R0, R47 ;  /* 0x0000002f002f7220 */ /* 0x000fe20000410000 */
[----:B------:R-:W2:Y:S01]  /*6480*/  MUFU.EX2 R177, R177 ;  /* 0x000000b100b17308 */ /* 0x000ea20000000800 */
[C---:B------:R-:W-:Y:S02]  /*6490*/  FMUL.FTZ R48, R2.reuse, R48 ;  /* 0x0000003002307220 */ /* 0x040fe40000410000 */
[----:B------:R-:W-:Y:S01]  /*64a0*/  FMUL.FTZ R49, R2, R49 ;  /* 0x0000003102317220 */ /* 0x000fe20000410000 */
[----:B-1----:R-:W-:Y:S01]  /*64b0*/  F2FP.BF16.PACK_AB R131, R168, R169 ;  /* 0x000000a9a883723e */ /* 0x002fe200000010ff */
[C---:B------:R-:W-:Y:S02]  /*64c0*/  FMUL.FTZ R50, R0.reuse, R50 ;  /* 0x0000003200327220 */ /* 0x040fe40000410000 */
[----:B------:R-:W-:Y:S02]  /*64d0*/  FMUL.FTZ R51, R0, R51 ;  /* 0x0000003300337220 */ /* 0x000fe40000410000 */
[C---:B------:R-:W-:Y:S01]  /*64e0*/  FMUL.FTZ R52, R2.reuse, R52 ;  /* 0x0000003402347220 */ /* 0x040fe20000410000 */
[----:B------:R-:W-:Y:S01]  /*64f0*/  MUFU.EX2 R178, R178 ;  /* 0x000000b200b27308 */ /* 0x000fe20000000800 */
[C---:B------:R-:W-:Y:S05]  /*6500*/  HMMA.16816.F32.BF16 R4, R128.reuse, R12, R4 ;  /* 0x0000000c8004723c */ /* 0x040fea0000041804 */
[C---:B------:R-:W-:Y:S02]  /*6510*/  FMUL.FTZ R53, R2.reuse, R53 ;  /* 0x0000003502357220 */ /* 0x040fe40000410000 */
[C---:B------:R-:W-:Y:S01]  /*6520*/  FMUL.FTZ R12, R2.reuse, R120 ;  /* 0x00000078020c7220 */ /* 0x040fe20000410000 */
[C---:B------:R-:W-:Y:S01]  /*6530*/  HMMA.16816.F32.BF16 R8, R128.reuse, R14, R8 ;  /* 0x0000000e8008723c */ /* 0x040fe20000041808 */
[----:B------:R-:W1:Y:S03]  /*6540*/  MUFU.EX2 R179, R179 ;  /* 0x000000b300b37308 */ /* 0x000e660000000800 */
[----:B------:R-:W-:Y:S02]  /*6550*/  FMUL.FTZ R13, R2, R121 ;  /* 0x00000079020d7220 */ /* 0x000fe40000410000 */
[C---:B------:R-:W-:Y:S02]  /*6560*/  FMUL.FTZ R54, R0.reuse, R54 ;  /* 0x0000003600367220 */ /* 0x040fe40000410000 */
[C---:B------:R-:W-:Y:S03]  /*6570*/  FMUL.FTZ R14, R0.reuse, R122 ;  /* 0x0000007a000e7220 */ /* 0x040fe60000410000 */
[----:B------:R-:W-:Y:S01]  /*6580*/  MUFU.EX2 R180, R180 ;  /* 0x000000b400b47308 */ /* 0x000fe20000000800 */
[C---:B------:R-:W-:Y:S02]  /*6590*/  FMUL.FTZ R15, R0.reuse, R123 ;  /* 0x0000007b000f7220 */ /* 0x040fe40000410000 */
[----:B------:R-:W3:Y:S01]  /*65a0*/  LDSM.16.MT88.4 R120, [R196+0x100] ;  /* 0x00010000c478783b */ /* 0x000ee20000004200 */
[----:B------:R-:W-:Y:S02]  /*65b0*/  FMUL.FTZ R55, R0, R55 ;  /* 0x0000003700377220 */ /* 0x000fe40000410000 */
[C---:B------:R-:W-:Y:S02]  /*65c0*/  FMUL.FTZ R56, R2.reuse, R56 ;  /* 0x0000003802387220 */ /* 0x040fe40000410000 */
[C---:B------:R-:W-:Y:S02]  /*65d0*/  HMMA.16816.F32.BF16 R12, R128.reuse, R20, R12 ;  /* 0x00000014800c723c */ /* 0x040fe4000004180c */
[----:B------:R-:W4:Y:S01]  /*65e0*/  MUFU.EX2 R181, R181 ;  /* 0x000000b500b57308 */ /* 0x000f220000000800 */
[----:B------:R-:W-:Y:S02]  /*65f0*/  FMUL.FTZ R57, R2, R57 ;  /* 0x0000003902397220 */ /* 0x000fe40000410000 */
[----:B------:R-:W-:Y:S02]  /*6600*/  FMUL.FTZ R58, R0, R58 ;  /* 0x0000003a003a7220 */ /* 0x000fe40000410000 */
[C---:B------:R-:W-:Y:S01]  /*6610*/  FMUL.FTZ R20, R2.reuse, R112 ;  /* 0x0000007002147220 */ /* 0x040fe20000410000 */
[C---:B------:R-:W-:Y:S04]  /*6620*/  HMMA.16816.F32.BF16 R16, R128.reuse, R22, R16 ;  /* 0x000000168010723c */ /* 0x040fe80000041810 */
[----:B------:R-:W-:Y:S01]  /*6630*/  FMUL.FTZ R21, R2, R113 ;  /* 0x0000007102157220 */ /* 0x000fe20000410000 */
[----:B------:R-:W-:Y:S01]  /*6640*/  MUFU.EX2 R182, R182 ;  /* 0x000000b600b67308 */ /* 0x000fe20000000800 */
[C---:B------:R-:W-:Y:S02]  /*6650*/  FMUL.FTZ R59, R0.reuse, R59 ;  /* 0x0000003b003b7220 */ /* 0x040fe40000410000 */
[C---:B------:R-:W-:Y:S04]  /*6660*/  FMUL.FTZ R22, R0.reuse, R114 ;  /* 0x0000007200167220 */ /* 0x040fe80000410000 */
[----:B------:R-:W-:Y:S02]  /*6670*/  FMUL.FTZ R23, R0, R115 ;  /* 0x0000007300177220 */ /* 0x000fe40000410000 */
[----:B------:R-:W5:Y:S01]  /*6680*/  LDSM.16.MT88.4 R112, [R203+0x2100] ;  /* 0x00210000cb70783b */ /* 0x000f620000004200 */
[C---:B------:R-:W-:Y:S01]  /*6690*/  FMUL.FTZ R60, R2.reuse, R60 ;  /* 0x0000003c023c7220 */ /* 0x040fe20000410000 */
[----:B------:R-:W1:Y:S01]  /*66a0*/  MUFU.EX2 R183, R183 ;  /* 0x000000b700b77308 */ /* 0x000e620000000800 */
[----:B------:R-:W-:Y:S02]  /*66b0*/  FMUL.FTZ R61, R2, R61 ;  /* 0x0000003d023d7220 */ /* 0x000fe40000410000 */
[C---:B------:R-:W-:Y:S03]  /*66c0*/  HMMA.16816.F32.BF16 R20, R128.reuse, R28, R20 ;  /* 0x0000001c8014723c */ /* 0x040fe60000041814 */
[C---:B------:R-:W-:Y:S02]  /*66d0*/  FMUL.FTZ R62, R0.reuse, R62 ;  /* 0x0000003e003e7220 */ /* 0x040fe40000410000 */
[----:B------:R-:W-:Y:S02]  /*66e0*/  FMUL.FTZ R63, R0, R63 ;  /* 0x0000003f003f7220 */ /* 0x000fe40000410000 */
[C---:B------:R-:W-:Y:S01]  /*66f0*/  FMUL.FTZ R28, R2.reuse, R104 ;  /* 0x00000068021c7220 */ /* 0x040fe20000410000 */
[C---:B------:R-:W-:Y:S01]  /*6700*/  HMMA.16816.F32.BF16 R24, R128.reuse, R30, R24 ;  /* 0x0000001e8018723c */ /* 0x040fe20000041818 */
[----:B------:R-:W-:Y:S03]  /*6710*/  MUFU.EX2 R232, R232 ;  /* 0x000000e800e87308 */ /* 0x000fe60000000800 */
[C---:B------:R-:W-:Y:S02]  /*6720*/  FMUL.FTZ R29, R2.reuse, R105 ;  /* 0x00000069021d7220 */ /* 0x040fe40000410000 */
[----:B------:R-:W-:Y:S02]  /*6730*/  FMUL.FTZ R64, R2, R64 ;  /* 0x0000004002407220 */ /* 0x000fe40000410000 */
[C---:B------:R-:W-:Y:S03]  /*6740*/  FMUL.FTZ R30, R0.reuse, R106 ;  /* 0x0000006a001e7220 */ /* 0x040fe60000410000 */
[----:B------:R-:W1:Y:S01]  /*6750*/  MUFU.EX2 R235, R235 ;  /* 0x000000eb00eb7308 */ /* 0x000e620000000800 */
[----:B------:R-:W-:Y:S02]  /*6760*/  FMUL.FTZ R31, R0, R107 ;  /* 0x0000006b001f7220 */ /* 0x000fe40000410000 */
[----:B------:R-:W1:Y:S01]  /*6770*/  LDSM.16.MT88.4 R104, [R198+0x2100] ;  /* 0x00210000c668783b */ /* 0x000e620000004200 */
[----:B------:R-:W-:Y:S02]  /*6780*/  FMUL.FTZ R65, R2, R65 ;  /* 0x0000004102417220 */ /* 0x000fe40000410000 */
[C---:B------:R-:W-:Y:S02]  /*6790*/  FMUL.FTZ R66, R0.reuse, R66 ;  /* 0x0000004200427220 */ /* 0x040fe40000410000 */
[C---:B---3--:R-:W-:Y:S02]  /*67a0*/  HMMA.16816.F32.BF16 R28, R128.reuse, R120, R28 ;  /* 0x00000078801c723c */ /* 0x048fe4000004181c */
[----:B------:R-:W-:Y:S01]  /*67b0*/  MUFU.EX2 R230, R230 ;  /* 0x000000e600e67308 */ /* 0x000fe20000000800 */
[----:B------:R-:W-:Y:S02]  /*67c0*/  FMUL.FTZ R67, R0, R67 ;  /* 0x0000004300437220 */ /* 0x000fe40000410000 */
[C---:B------:R-:W-:Y:S02]  /*67d0*/  FMUL.FTZ R68, R2.reuse, R68 ;  /* 0x0000004402447220 */ /* 0x040fe40000410000 */
[----:B------:R-:W-:Y:S01]  /*67e0*/  FMUL.FTZ R69, R2, R69 ;  /* 0x0000004502457220 */ /* 0x000fe20000410000 */
[C---:B------:R-:W-:Y:S01]  /*67f0*/  HMMA.16816.F32.BF16 R32, R128.reuse, R122, R32 ;  /* 0x0000007a8020723c */ /* 0x040fe20000041820 */
[----:B------:R-:W-:Y:S03]  /*6800*/  LDSM.16.MT88.4 R120, [R196+0x900] ;  /* 0x00090000c478783b */ /* 0x000fe60000004200 */
[C---:B------:R-:W-:Y:S01]  /*6810*/  FMUL.FTZ R70, R0.reuse, R70 ;  /* 0x0000004600467220 */ /* 0x040fe20000410000 */
[----:B------:R-:W3:Y:S01]  /*6820*/  MUFU.EX2 R231, R231 ;  /* 0x000000e700e77308 */ /* 0x000ee20000000800 */
[----:B------:R-:W-:Y:S02]  /*6830*/  FMUL.FTZ R71, R0, R71 ;  /* 0x0000004700477220 */ /* 0x000fe40000410000 */
[C---:B-----5:R-:W-:Y:S04]  /*6840*/  HMMA.16816.F32.BF16 R36, R128.reuse, R112, R36 ;  /* 0x000000708024723c */ /* 0x060fe80000041824 */
[C---:B------:R-:W-:Y:S02]  /*6850*/  FMUL.FTZ R72, R2.reuse, R72 ;  /* 0x0000004802487220 */ /* 0x040fe40000410000 */
[----:B------:R-:W-:Y:S01]  /*6860*/  FMUL.FTZ R73, R2, R73 ;  /* 0x0000004902497220 */ /* 0x000fe20000410000 */
[----:B------:R-:W-:Y:S01]  /*6870*/  MUFU.EX2 R228, R228 ;  /* 0x000000e400e47308 */ /* 0x000fe20000000800 */
[C---:B------:R-:W-:Y:S01]  /*6880*/  HMMA.16816.F32.BF16 R40, R128.reuse, R114, R40 ;  /* 0x000000728028723c */ /* 0x040fe20000041828 */
[----:B------:R-:W-:Y:S03]  /*6890*/  LDSM.16.MT88.4 R112, [R203+0x900] ;  /* 0x00090000cb70783b */ /* 0x000fe60000004200 */
[C---:B------:R-:W-:Y:S02]  /*68a0*/  FMUL.FTZ R74, R0.reuse, R74 ;  /* 0x0000004a004a7220 */ /* 0x040fe40000410000 */
[----:B------:R-:W-:Y:S02]  /*68b0*/  FMUL.FTZ R75, R0, R75 ;  /* 0x0000004b004b7220 */ /* 0x000fe40000410000 */
[C---:B------:R-:W-:Y:S01]  /*68c0*/  FMUL.FTZ R76, R2.reuse, R76 ;  /* 0x0000004c024c7220 */ /* 0x040fe20000410000 */
[----:B------:R-:W5:Y:S01]  /*68d0*/  MUFU.EX2 R233, R233 ;  /* 0x000000e900e97308 */ /* 0x000f620000000800 */
[C---:B-1----:R-:W-:Y:S03]  /*68e0*/  HMMA.16816.F32.BF16 R44, R128.reuse, R104, R44 ;  /* 0x00000068802c723c */ /* 0x042fe6000004182c */
[----:B------:R-:W-:Y:S02]  /*68f0*/  FMUL.FTZ R77, R2, R77 ;  /* 0x0000004d024d7220 */ /* 0x000fe40000410000 */
[C---:B------:R-:W-:Y:S02]  /*6900*/  FMUL.FTZ R78, R0.reuse, R78 ;  /* 0x0000004e004e7220 */ /* 0x040fe40000410000 */
[----:B------:R-:W-:Y:S01]  /*6910*/  FMUL.FTZ R79, R0, R79 ;  /* 0x0000004f004f7220 */ /* 0x000fe20000410000 */
[C---:B------:R-:W-:Y:S01]  /*6920*/  HMMA.16816.F32.BF16 R48, R128.reuse, R106, R48 ;  /* 0x0000006a8030723c */ /* 0x040fe20000041830 */
[----:B------:R-:W1:Y:S03]  /*6930*/  LDSM.16.MT88.4 R104, [R203+0x4100] ;  /* 0x00410000cb68783b */ /* 0x000e660000004200 */
[C---:B------:R-:W-:Y:S02]  /*6940*/  FMUL.FTZ R80, R2.reuse, R80 ;  /* 0x0000005002507220 */ /* 0x040fe40000410000 */
[----:B------:R-:W-:Y:S02]  /*6950*/  FMUL.FTZ R81, R2, R81 ;  /* 0x0000005102517220 */ /* 0x000fe40000410000 */
[C---:B------:R-:W-:Y:S04]  /*6960*/  HMMA.16816.F32.BF16 R52, R128.reuse, R100, R52 ;  /* 0x000000648034723c */ /* 0x040fe80000041834 */
[C---:B------:R-:W-:Y:S02]  /*6970*/  FMUL.FTZ R82, R0.reuse, R82 ;  /* 0x0000005200527220 */ /* 0x040fe40000410000 */
[----:B------:R-:W-:Y:S02]  /*6980*/  FMUL.FTZ R83, R0, R83 ;  /* 0x0000005300537220 */ /* 0x000fe40000410000 */
[C---:B------:R-:W-:Y:S01]  /*6990*/  HMMA.16816.F32.BF16 R56, R128.reuse, R102, R56 ;  /* 0x000000668038723c */ /* 0x040fe20000041838 */
[----:B------:R-:W2:Y:S03]  /*69a0*/  LDSM.16.MT88.4 R100, [R198+0x4100] ;  /* 0x00410000c664783b */ /* 0x000ea60000004200 */
[C---:B------:R-:W-:Y:S02]  /*69b0*/  FMUL.FTZ R84, R2.reuse, R84 ;  /* 0x0000005402547220 */ /* 0x040fe40000410000 */
[----:B------:R-:W-:Y:S02]  /*69c0*/  FMUL.FTZ R85, R2, R85 ;  /* 0x0000005502557220 */ /* 0x000fe40000410000 */
[C---:B------:R-:W-:Y:S04]  /*69d0*/  HMMA.16816.F32.BF16 R60, R128.reuse, R108, R60 ;  /* 0x0000006c803c723c */ /* 0x040fe8000004183c */
[C---:B------:R-:W-:Y:S02]  /*69e0*/  FMUL.FTZ R86, R0.reuse, R86 ;  /* 0x0000005600567220 */ /* 0x040fe40000410000 */
[----:B------:R-:W-:Y:S02]  /*69f0*/  FMUL.FTZ R87, R0, R87 ;  /* 0x0000005700577220 */ /* 0x000fe40000410000 */
[C---:B------:R-:W-:Y:S01]  /*6a00*/  HMMA.16816.F32.BF16 R64, R128.reuse, R110, R64 ;  /* 0x0000006e8040723c */ /* 0x040fe20000041840 */
[----:B------:R-:W3:Y:S03]  /*6a10*/  LDSM.16.MT88.4 R108, [R197+0x4100] ;  /* 0x00410000c56c783b */ /* 0x000ee60000004200 */
[C---:B------:R-:W-:Y:S02]  /*6a20*/  FMUL.FTZ R88, R2.reuse, R88 ;  /* 0x0000005802587220 */ /* 0x040fe40000410000 */
[----:B------:R-:W-:Y:S02]  /*6a30*/  FMUL.FTZ R89, R2, R89 ;  /* 0x0000005902597220 */ /* 0x000fe40000410000 */
[C---:B------:R-:W-:Y:S01]  /*6a40*/  FMUL.FTZ R90, R0.reuse, R90 ;  /* 0x0000005a005a7220 */ /* 0x040fe20000410000 */
        /* <DEDUP_REMOVED lines=8> */
[C---:B--2---:R-:W-:Y:S04]  /*6ad0*/  HMMA.16816.F32.BF16 R76, R128.reuse, R100, R76 ;  /* 0x00000064804c723c */ /* 0x044fe8000004184c */
[C---:B------:R-:W-:Y:S02]  /*6ae0*/  FMUL.FTZ R96, R2.reuse, R96 ;  /* 0x0000006002607220 */ /* 0x040fe40000410000 */
[----:B------:R-:W-:Y:S01]  /*6af0*/  FMUL.FTZ R97, R2, R97 ;  /* 0x0000006102617220 */ /* 0x000fe20000410000 */
[----:B------:R-:W-:Y:S01]  /*6b00*/  F2FP.BF16.PACK_AB R100, R177, R176 ;  /* 0x000000b0b164723e */ /* 0x000fe200000010ff */
[C---:B------:R-:W-:Y:S04]  /*6b10*/  HMMA.16816.F32.BF16 R80, R128.reuse, R102, R80 ;  /* 0x000000668050723c */ /* 0x040fe80000041850 */
[C---:B------:R-:W-:Y:S01]  /*6b20*/  FMUL.FTZ R98, R0.reuse, R98 ;  /* 0x0000006200627220 */ /* 0x040fe20000410000 */
[----:B------:R-:W-:Y:S01]  /*6b30*/  F2FP.BF16.PACK_AB R101, R179, R178 ;  /* 0x000000b2b365723e */ /* 0x000fe200000010ff */
[----:B------:R-:W-:Y:S01]  /*6b40*/  FMUL.FTZ R99, R0, R99 ;  /* 0x0000006300637220 */ /* 0x000fe20000410000 */
[----:B----4-:R-:W-:Y:S01]  /*6b50*/  F2FP.BF16.PACK_AB R102, R181, R180 ;  /* 0x000000b4b566723e */ /* 0x010fe200000010ff */
[C---:B---3--:R-:W-:Y:S04]  /*6b60*/  HMMA.16816.F32.BF16 R84, R128.reuse, R108, R84 ;  /* 0x0000006c8054723c */ /* 0x048fe80000041854 */
[----:B------:R-:W-:Y:S01]  /*6b70*/  F2FP.BF16.PACK_AB R103, R183, R182 ;  /* 0x000000b6b767723e */ /* 0x000fe200000010ff */
[--C-:B------:R-:W-:Y:S02]  /*6b80*/  FFMA.FTZ R226, R229, c[0x0][0x2d0], -R144.reuse ;  /* 0x0000b400e5e27a23 */ /* 0x100fe40000010890 */
[--C-:B------:R-:W-:Y:S01]  /*6b90*/  FFMA.FTZ R227, R227, c[0x0][0x2d0], -R144.reuse ;  /* 0x0000b400e3e37a23 */ /* 0x100fe20000010890 */
[C---:B------:R-:W-:Y:S01]  /*6ba0*/  HMMA.16816.F32.BF16 R88, R128.reuse, R110, R88 ;  /* 0x0000006e8058723c */ /* 0x040fe20000041858 */
[----:B------:R-:W2:Y:S02]  /*6bb0*/  LDSM.16.MT88.4 R108, [R197+0x900] ;  /* 0x00090000c56c783b */ /* 0x000ea40000004200 */
[----:B------:R-:W-:Y:S01]  /*6bc0*/  MUFU.EX2 R226, R226 ;  /* 0x000000e200e27308 */ /* 0x000fe20000000800 */
[--C-:B------:R-:W-:Y:S02]  /*6bd0*/  FFMA.FTZ R222, R222, c[0x0][0x2d0], -R145.reuse ;  /* 0x0000b400dede7a23 */ /* 0x100fe40000010891 */
[--C-:B------:R-:W-:Y:S02]  /*6be0*/  FFMA.FTZ R229, R224, c[0x0][0x2d0], -R145.reuse ;  /* 0x0000b400e0e57a23 */ /* 0x100fe40000010891 */
[--C-:B------:R-:W-:Y:S01]  /*6bf0*/  FFMA.FTZ R224, R225, c[0x0][0x2d0], -R144.reuse ;  /* 0x0000b400e1e07a23 */ /* 0x100fe20000010890 */
[C---:B-1----:R-:W-:Y:S03]  /*6c00*/  HMMA.16816.F32.BF16 R92, R128.reuse, R104, R92 ;  /* 0x00000068805c723c */ /* 0x042fe6000004185c */
[--C-:B------:R-:W-:Y:S01]  /*6c10*/  FFMA.FTZ R223, R223, c[0x0][0x2d0], -R144.reuse ;  /* 0x0000b400dfdf7a23 */ /* 0x100fe20000010890 */
[----:B------:R-:W1:Y:S01]  /*6c20*/  MUFU.EX2 R227, R227 ;  /* 0x000000e300e37308 */ /* 0x000e620000000800 */
[--C-:B------:R-:W-:Y:S02]  /*6c30*/  FFMA.FTZ R220, R220, c[0x0][0x2d0], -R145.reuse ;  /* 0x0000b400dcdc7a23 */ /* 0x100fe40000010891 */
[----:B------:R-:W-:Y:S01]  /*6c40*/  FFMA.FTZ R145, R218, c[0x0][0x2d0], -R145 ;  /* 0x0000b400da917a23 */ /* 0x000fe20000010891 */
[----:B------:R-:W-:Y:S01]  /*6c50*/  HMMA.16816.F32.BF16 R96, R128, R106, R96 ;  /* 0x0000006a8060723c */ /* 0x000fe20000041860 */
[----:B------:R-:W3:Y:S03]  /*6c60*/  LDSM.16.MT88.4 R104, [R196+0x2900] ;  /* 0x00290000c468783b */ /* 0x000ee60000004200 */
[--C-:B------:R-:W-:Y:S02]  /*6c70*/  FFMA.FTZ R134, R134, c[0x0][0x2d0], -R144.reuse ;  /* 0x0000b40086867a23 */ /* 0x100fe40000010890 */
[----:B------:R-:W-:Y:S01]  /*6c80*/  FFMA.FTZ R144, R133, c[0x0][0x2d0], -R144 ;  /* 0x0000b40085907a23 */ /* 0x000fe20000010890 */
[----:B------:R-:W-:Y:S01]  /*6c90*/  MUFU.EX2 R225, R145 ;  /* 0x0000009100e17308 */ /* 0x000fe20000000800 */
[C---:B------:R-:W-:Y:S01]  /*6ca0*/  HMMA.16816.F32.BF16 R4, R100.reuse, R112, R4 ;  /* 0x000000706404723c */ /* 0x040fe20000041804 */
[----:B------:R-:W-:Y:S04]  /*6cb0*/  LDSM.16.MT88.4 R128, [R198+0x3100] ;  /* 0x00310000c680783b */ /* 0x000fe80000004200 */
[----:B------:R-:W-:Y:S02]  /*6cc0*/  FFMA.FTZ R175, R2, R221, R175 ;  /* 0x000000dd02af7223 */ /* 0x000fe400000100af */
[----:B------:R-:W-:Y:S01]  /*6cd0*/  FFMA.FTZ R171, R0, R219, R171 ;  /* 0x000000db00ab7223 */ /* 0x000fe200000100ab */
[C---:B------:R-:W-:Y:S01]  /*6ce0*/  HMMA.16816.F32.BF16 R8, R100.reuse, R114, R8 ;  /* 0x000000726408723c */ /* 0x040fe20000041808 */
[----:B------:R-:W-:Y:S01]  /*6cf0*/  LDSM.16.MT88.4 R112, [R198+0x4900] ;  /* 0x00490000c670783b */ /* 0x000fe20000004200 */
[----:B------:R4:W-:Y:S02]  /*6d00*/  MUFU.EX2 R133, R144 ;  /* 0x0000009000857308 */ /* 0x0009e40000000800 */
[----:B------:R-:W-:Y:S01]  /*6d10*/  MOV R0, R3 ;  /* 0x0000000300007202 */ /* 0x000fe20000000f00 */
[----:B------:R-:W-:Y:S02]  /*6d20*/  FADD.FTZ R174, R174, R175 ;  /* 0x000000afaeae7221 */ /* 0x000fe40000010000 */
[----:B------:R-:W-:Y:S01]  /*6d30*/  FADD.FTZ R170, R170, R171 ;  /* 0x000000abaaaa7221 */ /* 0x000fe20000010000 */
[C---:B------:R-:W-:Y:S04]  /*6d40*/  HMMA.16816.F32.BF16 R12, R100.reuse, R116, R12 ;  /* 0x00000074640c723c */ /* 0x040fe8000004180c */
[----:B------:R-:W-:Y:S01]  /*6d50*/  MUFU.EX2 R222, R222 ;  /* 0x000000de00de7308 */ /* 0x000fe20000000800 */
[----:B------:R-:W-:Y:S03]  /*6d60*/  FADD.FTZ R173, R173, R174 ;  /* 0x000000aeadad7221 */ /* 0x000fe60000010000 */
[C---:B------:R-:W-:Y:S01]  /*6d70*/  HMMA.16816.F32.BF16 R16, R100.reuse, R118, R16 ;  /* 0x000000766410723c */ /* 0x040fe20000041810 */
[----:B------:R-:W-:Y:S03]  /*6d80*/  LDSM.16.MT88.4 R116, [R197+0x4900] ;  /* 0x00490000c574783b */ /* 0x000fe60000004200 */
[----:B------:R-:W-:Y:S02]  /*6d90*/  FADD.FTZ R173, R172, R173 ;  /* 0x000000adacad7221 */ /* 0x000fe40000010000 */
[----:B------:R-:W1:Y:S02]  /*6da0*/  MUFU.EX2 R229, R229 ;  /* 0x000000e500e57308 */ /* 0x000e640000000800 */
[C---:B--2---:R-:W-:Y:S01]  /*6db0*/  HMMA.16816.F32.BF16 R20, R100.reuse, R108, R20 ;  /* 0x0000006c6414723c */ /* 0x044fe20000041814 */
[----:B----4-:R-:W-:Y:S03]  /*6dc0*/  LDSM.16.MT88.4 R144, [R196+0x1900] ;  /* 0x00190000c490783b */ /* 0x010fe60000004200 */
[----:B------:R-:W-:Y:S04]  /*6dd0*/  FADD.FTZ R176, R176, R173 ;  /* 0x000000adb0b07221 */ /* 0x000fe80000010000 */
[C---:B------:R-:W-:Y:S01]  /*6de0*/  HMMA.16816.F32.BF16 R24, R100.reuse, R110, R24 ;  /* 0x0000006e6418723c */ /* 0x040fe20000041818 */
[----:B------:R-:W-:Y:S01]  /*6df0*/  MUFU.EX2 R224, R224 ;  /* 0x000000e000e07308 */ /* 0x000fe20000000800 */
[----:B------:R-:W2:Y:S02]  /*6e00*/  LDSM.16.MT88.4 R108, [R203+0x4900] ;  /* 0x00490000cb6c783b */ /* 0x000ea40000004200 */
[----:B------:R-:W-:Y:S04]  /*6e10*/  FADD.FTZ R177, R177, R176 ;  /* 0x000000b0b1b17221 */ /* 0x000fe80000010000 */
[C---:B------:R-:W-:Y:S03]  /*6e20*/  HMMA.16816.F32.BF16 R28, R100.reuse, R120, R28 ;  /* 0x00000078641c723c */ /* 0x040fe6000004181c */
[----:B------:R-:W4:Y:S01]  /*6e30*/  MUFU.EX2 R223, R223 ;  /* 0x000000df00df7308 */ /* 0x000f220000000800 */
[----:B------:R-:W-:Y:S04]  /*6e40*/  FADD.FTZ R180, R180, R177 ;  /* 0x000000b1b4b47221 */ /* 0x000fe80000010000 */
[C---:B------:R-:W-:Y:S01]  /*6e50*/  HMMA.16816.F32.BF16 R32, R100.reuse, R122, R32 ;  /* 0x0000007a6420723c */ /* 0x040fe20000041820 */
[----:B------:R-:W-:Y:S03]  /*6e60*/  LDSM.16.MT88.4 R120, [R198+0x1100] ;  /* 0x00110000c678783b */ /* 0x000fe60000004200 */
[----:B------:R-:W-:Y:S01]  /*6e70*/  FADD.FTZ R181, R181, R180 ;  /* 0x000000b4b5b57221 */ /* 0x000fe20000010000 */
[----:B------:R-:W1:Y:S03]  /*6e80*/  MUFU.EX2 R220, R220 ;  /* 0x000000dc00dc7308 */ /* 0x000e660000000800 */
[C---:B------:R-:W-:Y:S07]  /*6e90*/  HMMA.16816.F32.BF16 R36, R100.reuse, R124, R36 ;  /* 0x0000007c6424723c */ /* 0x040fee0000041824 */
[----:B------:R-:W1:Y:S01]  /*6ea0*/  MUFU.EX2 R134, R134 ;  /* 0x0000008600867308 */ /* 0x000e620000000800 */
        /* <DEDUP_REMOVED lines=8> */
[C---:B---3--:R-:W-:Y:S08]  /*6f30*/  HMMA.16816.F32.BF16 R60, R100.reuse, R104, R60 ;  /* 0x00000068643c723c */ /* 0x048ff0000004183c */
[C---:B------:R-:W-:Y:S01]  /*6f40*/  HMMA.16816.F32.BF16 R64, R100.reuse, R106, R64 ;  /* 0x0000006a6440723c */ /* 0x040fe20000041840 */
[----:B------:R-:W3:Y:S07]  /*6f50*/  LDSM.16.MT88.4 R104, [R196+0x4900] ;  /* 0x00490000c468783b */ /* 0x000eee0000004200 */
[C---:B--2---:R-:W-:Y:S08]  /*6f60*/  HMMA.16816.F32.BF16 R68, R100.reuse, R108, R68 ;  /* 0x0000006c6444723c */ /* 0x044ff00000041844 */
[C---:B------:R-:W-:Y:S01]  /*6f70*/  HMMA.16816.F32.BF16 R72, R100.reuse, R110, R72 ;  /* 0x0000006e6448723c */ /* 0x040fe20000041848 */
[----:B------:R-:W2:Y:S07]  /*6f80*/  LDSM.16.MT88.4 R108, [R203+0x1100] ;  /* 0x00110000cb6c783b */ /* 0x000eae0000004200 */
[C---:B------:R-:W-:Y:S08]  /*6f90*/  HMMA.16816.F32.BF16 R76, R100.reuse, R112, R76 ;  /* 0x00000070644c723c */ /* 0x040ff0000004184c */
[C---:B------:R-:W-:Y:S01]  /*6fa0*/  HMMA.16816.F32.BF16 R80, R100.reuse, R114, R80 ;  /* 0x000000726450723c */ /* 0x040fe20000041850 */
[----:B------:R-:W1:Y:S07]  /*6fb0*/  LDSM.16.MT88.4 R112, [R197+0x1100] ;  /* 0x00110000c570783b */ /* 0x000e6e0000004200 */
[C---:B------:R-:W-:Y:S08]  /*6fc0*/  HMMA.16816.F32.BF16 R84, R100.reuse, R116, R84 ;  /* 0x000000746454723c */ /* 0x040ff00000041854 */
[C---:B------:R-:W-:Y:S01]  /*6fd0*/  HMMA.16816.F32.BF16 R88, R100.reuse, R118, R88 ;  /* 0x000000766458723c */ /* 0x040fe20000041858 */
[----:B------:R-:W4:Y:S07]  /*6fe0*/  LDSM.16.MT88.4 R116, [R203+0x3100] ;  /* 0x00310000cb74783b */ /* 0x000f2e0000004200 */
[C---:B---3--:R-:W-:Y:S08]  /*6ff0*/  HMMA.16816.F32.BF16 R92, R100.reuse, R104, R92 ;  /* 0x00000068645c723c */ /* 0x048ff0000004185c */
[----:B------:R-:W-:Y:S01]  /*7000*/  HMMA.16816.F32.BF16 R96, R100, R106, R96 ;  /* 0x0000006a6460723c */ /* 0x000fe20000041860 */
[----:B------:R-:W3:Y:S06]  /*7010*/  LDSM.16.MT88.4 R104, [R196+0x3100] ;  /* 0x00310000c468783b */ /* 0x000eec0000004200 */
[----:B------:R-:W-:Y:S01]  /*7020*/  F2FP.BF16.PACK_AB R100, R235, R232 ;  /* 0x000000e8eb64723e */ /* 0x000fe200000010ff */
[----:B------:R-:W-:Y:S01]  /*7030*/  FADD.FTZ R232, R232, R181 ;  /* 0x000000b5e8e87221 */ /* 0x000fe20000010000 */
[----:B------:R-:W-:Y:S03]  /*7040*/  F2FP.BF16.PACK_AB R101, R231, R230 ;  /* 0x000000e6e765723e */ /* 0x000fe600000010ff */
[----:B-----5:R-:W-:Y:S01]  /*7050*/  F2FP.BF16.PACK_AB R102, R233, R228 ;  /* 0x000000e4e966723e */ /* 0x020fe200000010ff */
[----:B------:R-:W-:Y:S01]  /*7060*/  FADD.FTZ R235, R235, R232 ;  /* 0x000000e8ebeb7221 */ /* 0x000fe20000010000 */
[----:B-1----:R-:W-:Y:S03]  /*7070*/  F2FP.BF16.PACK_AB R103, R227, R226 ;  /* 0x000000e2e367723e */ /* 0x002fe600000010ff */
[----:B------:R-:W-:Y:S04]  /*7080*/  FADD.FTZ R228, R228, R235 ;  /* 0x000000ebe4e47221 */ /* 0x000fe80000010000 */
[C---:B--2---:R-:W-:Y:S03]  /*7090*/  HMMA.16816.F32.BF16 R4, R100.reuse, R108, R4 ;  /* 0x0000006c6404723c */ /* 0x044fe60000041804 */
[----:B------:R-:W-:Y:S05]  /*70a0*/  FADD.FTZ R233, R233, R228 ;  /* 0x000000e4e9e97221 */ /* 0x000fea0000010000 */
[C---:B------:R-:W-:Y:S01]  /*70b0*/  HMMA.16816.F32.BF16 R8, R100.reuse, R110, R8 ;  /* 0x0000006e6408723c */ /* 0x040fe20000041808 */
[----:B------:R-:W1:Y:S07]  /*70c0*/  LDSM.16.MT88.4 R108, [R203+0x5100] ;  /* 0x00510000cb6c783b */ /* 0x000e6e0000004200 */
[C---:B------:R-:W-:Y:S08]  /*70d0*/  HMMA.16816.F32.BF16 R12, R100.reuse, R120, R12 ;  /* 0x00000078640c723c */ /* 0x040ff0000004180c */
[C---:B------:R-:W-:Y:S08]  /*70e0*/  HMMA.16816.F32.BF16 R16, R100.reuse, R122, R16 ;  /* 0x0000007a6410723c */ /* 0x040ff00000041810 */
[C---:B------:R-:W-:Y:S08]  /*70f0*/  HMMA.16816.F32.BF16 R20, R100.reuse, R112, R20 ;  /* 0x000000706414723c */ /* 0x040ff00000041814 */
[C---:B------:R-:W-:Y:S01]  /*7100*/  HMMA.16816.F32.BF16 R24, R100.reuse, R114, R24 ;  /* 0x000000726418723c */ /* 0x040fe20000041818 */
[----:B------:R-:W2:Y:S07]  /*7110*/  LDSM.16.MT88.4 R112, [R198+0x5100] ;  /* 0x00510000c670783b */ /* 0x000eae0000004200 */
[C---:B------:R-:W-:Y:S08]  /*7120*/  HMMA.16816.F32.BF16 R28, R100.reuse, R124, R28 ;  /* 0x0000007c641c723c */ /* 0x040ff0000004181c */
[C---:B------:R-:W-:Y:S01]  /*7130*/  HMMA.16816.F32.BF16 R32, R100.reuse, R126, R32 ;  /* 0x0000007e6420723c */ /* 0x040fe20000041820 */
[----:B------:R-:W-:Y:S07]  /*7140*/  LDSM.16.MT88.4 R124, [R203+0x1900] ;  /* 0x00190000cb7c783b */ /* 0x000fee0000004200 */
[C---:B----4-:R-:W-:Y:S08]  /*7150*/  HMMA.16816.F32.BF16 R36, R100.reuse, R116, R36 ;  /* 0x000000746424723c */ /* 0x050ff00000041824 */
[C---:B------:R-:W-:Y:S01]  /*7160*/  HMMA.16816.F32.BF16 R40, R100.reuse, R118, R40 ;  /* 0x000000766428723c */ /* 0x040fe20000041828 */
[----:B------:R-:W4:Y:S07]  /*7170*/  LDSM.16.MT88.4 R116, [R197+0x5100] ;  /* 0x00510000c574783b */ /* 0x000f2e0000004200 */
[C---:B------:R-:W-:Y:S08]  /*7180*/  HMMA.16816.F32.BF16 R44, R100.reuse, R128, R44 ;  /* 0x00000080642c723c */ /* 0x040ff0000004182c */
[C---:B------:R-:W-:Y:S08]  /*7190*/  HMMA.16816.F32.BF16 R48, R100.reuse, R130, R48 ;  /* 0x000000826430723c */ /* 0x040ff00000041830 */
[C---:B------:R-:W-:Y:S07]  /*71a0*/  HMMA.16816.F32.BF16 R52, R100.reuse, R136, R52 ;  /* 0x000000886434723c */ /* 0x040fee0000041834 */
[----:B------:R-:W-:Y:S01]  /*71b0*/  F2FP.BF16.PACK_AB R136, R229, R222 ;  /* 0x000000dee588723e */ /* 0x000fe200000010ff */
[C---:B------:R-:W-:Y:S04]  /*71c0*/  HMMA.16816.F32.BF16 R56, R100.reuse, R138, R56 ;  /* 0x0000008a6438723c */ /* 0x040fe80000041838 */
[----:B------:R-:W-:Y:S01]  /*71d0*/  F2FP.BF16.PACK_AB R137, R223, R224 ;  /* 0x000000e0df89723e */ /* 0x000fe200000010ff */
[----:B------:R-:W-:Y:S02]  /*71e0*/  FADD.FTZ R222, R222, R233 ;  /* 0x000000e9dede7221 */ /* 0x000fe40000010000 */
[----:B------:R-:W-:Y:S01]  /*71f0*/  F2FP.BF16.PACK_AB R138, R225, R220 ;  /* 0x000000dce18a723e */ /* 0x000fe200000010ff */
[C---:B---3--:R-:W-:Y:S04]  /*7200*/  HMMA.16816.F32.BF16 R60, R100.reuse, R104, R60 ;  /* 0x00000068643c723c */ /* 0x048fe8000004183c */
[----:B------:R-:W-:Y:S01]  /*7210*/  F2FP.BF16.PACK_AB R139, R133, R134 ;  /* 0x00000086858b723e */ /* 0x000fe200000010ff */
[----:B------:R-:W-:Y:S03]  /*7220*/  FADD.FTZ R229, R229, R222 ;  /* 0x000000dee5e57221 */ /* 0x000fe60000010000 */
[C---:B------:R-:W-:Y:S01]  /*7230*/  HMMA.16816.F32.BF16 R64, R100.reuse, R106, R64 ;  /* 0x0000006a6440723c */ /* 0x040fe20000041840 */
[----:B------:R-:W3:Y:S03]  /*7240*/  LDSM.16.MT88.4 R104, [R196+0x5100] ;  /* 0x00510000c468783b */ /* 0x000ee60000004200 */
[----:B------:R-:W-:Y:S04]  /*7250*/  FADD.FTZ R220, R220, R229 ;  /* 0x000000e5dcdc7221 */ /* 0x000fe80000010000 */
[C---:B-1----:R-:W-:Y:S04]  /*7260*/  HMMA.16816.F32.BF16 R68, R100.reuse, R108, R68 ;  /* 0x0000006c6444723c */ /* 0x042fe80000041844 */
[----:B------:R-:W-:Y:S04]  /*7270*/  FADD.FTZ R221, R225, R220 ;  /* 0x000000dce1dd7221 */ /* 0x000fe80000010000 */
[C---:B------:R-:W-:Y:S01]  /*7280*/  HMMA.16816.F32.BF16 R72, R100.reuse, R110, R72 ;  /* 0x0000006e6448723c */ /* 0x040fe20000041848 */
[----:B------:R-:W1:Y:S07]  /*7290*/  LDSM.16.MT88.4 R108, [R198+0x1900] ;  /* 0x00190000c66c783b */ /* 0x000e6e0000004200 */
[C---:B--2---:R-:W-:Y:S08]  /*72a0*/  HMMA.16816.F32.BF16 R76, R100.reuse, R112, R76 ;  /* 0x00000070644c723c */ /* 0x044ff0000004184c */
[C---:B------:R-:W-:Y:S08]  /*72b0*/  HMMA.16816.F32.BF16 R80, R100.reuse, R114, R80 ;  /* 0x000000726450723c */ /* 0x040ff00000041850 */
[C---:B----4-:R-:W-:Y:S08]  /*72c0*/  HMMA.16816.F32.BF16 R84, R100.reuse, R116, R84 ;  /* 0x000000746454723c */ /* 0x050ff00000041854 */
[C---:B------:R-:W-:Y:S08]  /*72d0*/  HMMA.16816.F32.BF16 R88, R100.reuse, R118, R88 ;  /* 0x000000766458723c */ /* 0x040ff00000041858 */
[C---:B---3--:R-:W-:Y:S08]  /*72e0*/  HMMA.16816.F32.BF16 R92, R100.reuse, R104, R92 ;  /* 0x00000068645c723c */ /* 0x048ff0000004185c */
[----:B------:R-:W-:Y:S08]  /*72f0*/  HMMA.16816.F32.BF16 R96, R100, R106, R96 ;  /* 0x0000006a6460723c */ /* 0x000ff00000041860 */
[C---:B------:R-:W-:Y:S01]  /*7300*/  HMMA.16816.F32.BF16 R128, R136.reuse, R124, R4 ;  /* 0x0000007c8880723c */ /* 0x040fe20000041804 */
[----:B------:R-:W2:Y:S07]  /*7310*/  LDSM.16.MT88.4 R4, [R198+0x5900] ;  /* 0x00590000c604783b */ /* 0x000eae0000004200 */
[C---:B------:R-:W-:Y:S01]  /*7320*/  HMMA.16816.F32.BF16 R124, R136.reuse, R126, R8 ;  /* 0x0000007e887c723c */ /* 0x040fe20000041808 */
[----:B------:R-:W3:Y:S07]  /*7330*/  LDSM.16.MT88.4 R8, [R197+0x5900] ;  /* 0x00590000c508783b */ /* 0x000eee0000004200 */
[C---:B-1----:R-:W-:Y:S01]  /*7340*/  HMMA.16816.F32.BF16 R120, R136.reuse, R108, R12 ;  /* 0x0000006c8878723c */ /* 0x042fe2000004180c */
[----:B------:R-:W1:Y:S07]  /*7350*/  LDSM.16.MT88.4 R12, [R196+0x5900] ;  /* 0x00590000c40c783b */ /* 0x000e6e0000004200 */
[C---:B------:R-:W-:Y:S08]  /*7360*/  HMMA.16816.F32.BF16 R116, R136.reuse, R110, R16 ;  /* 0x0000006e8874723c */ /* 0x040ff00000041810 */
        /* <DEDUP_REMOVED lines=14> */
[C---:B--2---:R-:W-:Y:S07]  /*7450*/  HMMA.16816.F32.BF16 R76, R136.reuse, R4, R76 ;  /* 0x00000004884c723c */ /* 0x044fee000004184c */
[----:B------:R-:W-:Y:S01]  /*7460*/  FADD.FTZ R5, R169, R170 ;  /* 0x000000aaa9057221 */ /* 0x000fe20000010000 */
[C---:B------:R-:W-:Y:S04]  /*7470*/  HMMA.16816.F32.BF16 R80, R136.reuse, R6, R80 ;  /* 0x000000068850723c */ /* 0x040fe80000041850 */
[----:B------:R-:W-:Y:S04]  /*7480*/  FADD.FTZ R5, R168, R5 ;  /* 0x00000005a8057221 */ /* 0x000fe80000010000 */
[C---:B---3--:R-:W-:Y:S04]  /*7490*/  HMMA.16816.F32.BF16 R84, R136.reuse, R8, R84 ;  /* 0x000000088854723c */ /* 0x048fe80000041854 */
[----:B------:R-:W-:Y:S04]  /*74a0*/  FADD.FTZ R178, R178, R5 ;  /* 0x00000005b2b27221 */ /* 0x000fe80000010000 */
[C---:B------:R-:W-:Y:S04]  /*74b0*/  HMMA.16816.F32.BF16 R88, R136.reuse, R10, R88 ;  /* 0x0000000a8858723c */ /* 0x040fe80000041858 */
[----:B------:R-:W-:Y:S04]  /*74c0*/  FADD.FTZ R179, R179, R178 ;  /* 0x000000b2b3b37221 */ /* 0x000fe80000010000 */
[----:B------:R-:W-:Y:S01]  /*74d0*/  FADD.FTZ R182, R182, R179 ;  /* 0x000000b3b6b67221 */ /* 0x000fe20000010000 */
[C---:B-1----:R-:W-:Y:S03]  /*74e0*/  HMMA.16816.F32.BF16 R92, R136.reuse, R12, R92 ;  /* 0x0000000c885c723c */ /* 0x042fe6000004185c */
[----:B------:R-:W-:Y:S04]  /*74f0*/  FADD.FTZ R183, R183, R182 ;  /* 0x000000b6b7b77221 */ /* 0x000fe80000010000 */
[----:B------:R-:W-:Y:S01]  /*7500*/  FADD.FTZ R230, R230, R183 ;  /* 0x000000b7e6e67221 */ /* 0x000fe20000010000 */
[----:B------:R-:W-:Y:S04]  /*7510*/  HMMA.16816.F32.BF16 R96, R136, R14, R96 ;  /* 0x0000000e8860723c */ /* 0x000fe80000041860 */
[----:B------:R-:W-:Y:S04]  /*7520*/  FADD.FTZ R231, R231, R230 ;  /* 0x000000e6e7e77221 */ /* 0x000fe80000010000 */
[----:B------:R-:W-:Y:S04]  /*7530*/  FADD.FTZ R226, R226, R231 ;  /* 0x000000e7e2e27221 */ /* 0x000fe80000010000 */
[----:B------:R-:W-:Y:S04]  /*7540*/  FADD.FTZ R227, R227, R226 ;  /* 0x000000e2e3e37221 */ /* 0x000fe80000010000 */
[----:B------:R-:W-:Y:S04]  /*7550*/  FADD.FTZ R224, R224, R227 ;  /* 0x000000e3e0e07221 */ /* 0x000fe80000010000 */
[----:B------:R-:W-:Y:S04]  /*7560*/  FADD.FTZ R223, R223, R224 ;  /* 0x000000e0dfdf7221 */ /* 0x000fe80000010000 */
[----:B------:R-:W-:Y:S04]  /*7570*/  FADD.FTZ R134, R134, R223 ;  /* 0x000000df86867221 */ /* 0x000fe80000010000 */
[----:B------:R-:W-:Y:S01]  /*7580*/  FADD.FTZ R219, R133, R134 ;  /* 0x0000008685db7221 */ /* 0x000fe20000010000 */
[----:B------:R-:W-:-:S05]  /*7590*/  @P4 BRA `(.L_x_12) ;  /* 0xffffd5f000004947 */ /* 0x000fca000383ffff */
.L_x_11:
[----:B------:R-:W1:Y:S01]  /*75a0*/  SHFL.BFLY PT, R6, R221, 0x2, 0x1f ;  /* 0x0c401f00dd067f89 */ /* 0x000e6200000e0000 */
[----:B------:R-:W-:-:S03]  /*75b0*/  PLOP3.LUT P2, PT, PT, PT, PT, 0x8, 0x0 ;  /* 0x000000000000781c */ /* 0x000fc60003f4e170 */
[----:B------:R-:W2:Y:S01]  /*75c0*/  SHFL.BFLY PT, R0, R219, 0x2, 0x1f ;  /* 0x0c401f00db007f89 */ /* 0x000ea200000e0000 */
[----:B-1----:R-:W-:Y:S02]  /*75d0*/  FADD.FTZ R6, R6, R221 ;  /* 0x000000dd06067221 */ /* 0x002fe40000010000 */
[----:B--2---:R-:W-:-:S03]  /*75e0*/  FADD.FTZ R7, R0, R219 ;  /* 0x000000db00077221 */ /* 0x004fc60000010000 */
[----:B------:R-:W1:Y:S01]  /*75f0*/  SHFL.BFLY PT, R5, R6, 0x1, 0x1f ;  /* 0x0c201f0006057f89 */ /* 0x000e6200000e0000 */
[----:B------:R-:W-:-:S03]  /*7600*/  MOV R0, RZ ;  /* 0x000000ff00007202 */ /* 0x000fc60000000f00 */
[----:B------:R-:W2:Y:S01]  /*7610*/  SHFL.BFLY PT, R2, R7, 0x1, 0x1f ;  /* 0x0c201f0007027f89 */ /* 0x000ea200000e0000 */
[----:B-1----:R-:W-:Y:S01]  /*7620*/  FADD.FTZ R4, R6, R5 ;  /* 0x0000000506047221 */ /* 0x002fe20000010000 */
[----:B------:R-:W-:Y:S01]  /*7630*/  MOV R5, RZ ;  /* 0x000000ff00057202 */ /* 0x000fe20000000f00 */
[----:B--2---:R-:W-:-:S03]  /*7640*/  FADD.FTZ R2, R2, R7 ;  /* 0x0000000702027221 */ /* 0x004fc60000010000 */
[----:B------:R-:W-:Y:S02]  /*7650*/  FSETP.NE.FTZ.AND P1, PT, R4, RZ, PT ;  /* 0x000000ff0400720b */ /* 0x000fe40003f35000 */
[----:B------:R-:W-:-:S11]  /*7660*/  FSETP.NE.FTZ.AND P0, PT, R2, RZ, PT ;  /* 0x000000ff0200720b */ /* 0x000fd60003f15000 */
[----:B------:R-:W1:Y:S01]  /*7670*/  @P1 MUFU.RCP R5, R4 ;  /* 0x0000000400051308 */ /* 0x000e620000001000 */
[----:B------:R-:W-:Y:S02]  /*7680*/  @P1 MOV R8, 0x3f317218 ;  /* 0x3f31721800081802 */ /* 0x000fe40000000f00 */
[----:B------:R-:W-:-:S05]  /*7690*/  @P0 MOV R9, 0x3f317218 ;  /* 0x3f31721800090802 */ /* 0x000fca0000000f00 */
[----:B------:R-:W2:Y:S08]  /*76a0*/  @P1 MUFU.LG2 R4, R4 ;  /* 0x0000000400041308 */ /* 0x000eb00000000c00 */
[----:B------:R-:W3:Y:S01]  /*76b0*/  @P0 MUFU.LG2 R6, R2 ;  /* 0x0000000200060308 */ /* 0x000ee20000000c00 */
[C---:B-1----:R-:W-:Y:S02]  /*76c0*/  FMUL.FTZ R128, R5.reuse, R128 ;  /* 0x0000008005807220 */ /* 0x042fe40000410000 */
[----:B------:R-:W-:-:S02]  /*76d0*/  FMUL.FTZ R129, R5, R129 ;  /* 0x0000008105817220 */ /* 0x000fc40000410000 */
[C---:B------:R-:W-:Y:S02]  /*76e0*/  FMUL.FTZ R124, R5.reuse, R124 ;  /* 0x0000007c057c7220 */ /* 0x040fe40000410000 */
[C---:B------:R-:W-:Y:S01]  /*76f0*/  FMUL.FTZ R125, R5.reuse, R125 ;  /* 0x0000007d057d7220 */ /* 0x040fe20000410000 */
[----:B------:R1:W4:Y:S01]  /*7700*/  @P0 MUFU.RCP R0, R2 ;  /* 0x0000000200000308 */ /* 0x0003220000001000 */
[----:B--2---:R-:W-:Y:S02]  /*7710*/  @P1 FMUL.FTZ R7, R4, 0.69314718246459960938 ;  /* 0x3f31721804071820 */ /* 0x004fe40000410000 */
[----:B------:R-:W-:Y:S02]  /*7720*/  @P1 FMUL.FTZ R4, R8, c[0x0][0x2d0] ;  /* 0x0000b40008041a20 */ /* 0x000fe40000410000 */
[C---:B------:R-:W-:Y:S02]  /*7730*/  FMUL.FTZ R120, R5.reuse, R120 ;  /* 0x0000007805787220 */ /* 0x040fe40000410000 */
[----:B------:R-:W-:-:S02]  /*7740*/  FMUL.FTZ R121, R5, R121 ;  /* 0x0000007905797220 */ /* 0x000fc40000410000 */
[----:B---3--:R-:W-:Y:S02]  /*7750*/  @P0 FMUL.FTZ R8, R6, 0.69314718246459960938 ;  /* 0x3f31721806080820 */ /* 0x008fe40000410000 */
[----:B------:R-:W-:Y:S02]  /*7760*/  @P0 FMUL.FTZ R6, R9, c[0x0][0x2d0] ;  /* 0x0000b40009060a20 */ /* 0x000fe40000410000 */
[C---:B------:R-:W-:Y:S02]  /*7770*/  FMUL.FTZ R116, R5.reuse, R116 ;  /* 0x0000007405747220 */ /* 0x040fe40000410000 */
[C---:B------:R-:W-:Y:S01]  /*7780*/  FMUL.FTZ R117, R5.reuse, R117 ;  /* 0x0000007505757220 */ /* 0x040fe20000410000 */
[----:B-1----:R-:W-:Y:S01]  /*7790*/  MOV R2, 0xff800000 ;  /* 0xff80000000027802 */ /* 0x002fe20000000f00 */
[C---:B------:R-:W-:Y:S02]  /*77a0*/  FMUL.FTZ R112, R5.reuse, R112 ;  /* 0x0000007005707220 */ /* 0x040fe40000410000 */
[----:B------:R-:W-:-:S02]  /*77b0*/  FMUL.FTZ R113, R5, R113 ;  /* 0x0000007105717220 */ /* 0x000fc40000410000 */
[C---:B------:R-:W-:Y:S02]  /*77c0*/  FMUL.FTZ R108, R5.reuse, R108 ;  /* 0x0000006c056c7220 */ /* 0x040fe40000410000 */
[C---:B------:R-:W-:Y:S02]  /*77d0*/  FMUL.FTZ R109, R5.reuse, R109 ;  /* 0x0000006d056d7220 */ /* 0x040fe40000410000 */
[C---:B------:R-:W-:Y:S02]  /*77e0*/  FMUL.FTZ R104, R5.reuse, R104 ;  /* 0x0000006805687220 */ /* 0x040fe40000410000 */
[C---:B------:R-:W-:Y:S02]  /*77f0*/  FMUL.FTZ R105, R5.reuse, R105 ;  /* 0x0000006905697220 */ /* 0x040fe40000410000 */
        /* <DEDUP_REMOVED lines=33> */
[----:B------:R-:W-:Y:S01]  /*7a10*/  FMUL.FTZ R97, R5, R97 ;  /* 0x0000006105617220 */ /* 0x000fe20000410000 */
[----:B------:R-:W-:Y:S01]  /*7a20*/  MOV R5, 0xff800000 ;  /* 0xff80000000057802 */ /* 0x000fe20000000f00 */
[C---:B----4-:R-:W-:Y:S02]  /*7a30*/  FMUL.FTZ R130, R0.reuse, R130 ;  /* 0x0000008200827220 */ /* 0x050fe40000410000 */
        /* <DEDUP_REMOVED lines=46> */
[----:B------:R-:W-:Y:S02]  /*7d20*/  FMUL.FTZ R99, R0, R99 ;  /* 0x0000006300637220 */ /* 0x000fe40000410000 */
[----:B------:R-:W-:Y:S02]  /*7d30*/  @P1 FFMA.FTZ R2, R4, R132, R7 ;  /* 0x0000008404021223 */ /* 0x000fe40000010007 */
[----:B------:R-:W-:Y:S02]  /*7d40*/  @P0 FFMA.FTZ R5, R6, R3, R8 ;  /* 0x0000000306050223 */ /* 0x000fe40000010008 */
.L_x_3:
[----:B------:R-:W-:Y:S05]  /*7d50*/  @P2 BRA `(.L_x_15) ;  /* 0x0000196000002947 */ /* 0x000fea0003800000 */
[----:B------:R-:W3:Y:S01]  /*7d60*/  S2R R11, SR_TID.X ;  /* 0x00000000000b7919 */ /* 0x000ee20000002100 */
[----:B------:R-:W-:Y:S01]  /*7d70*/  USHF.R.S32.HI UR6, URZ, 0x1f, UR10 ;  /* 0x0000001f3f067899 */ /* 0x000fe2000801140a */
[----:B------:R-:W-:Y:S01]  /*7d80*/  IMAD R6, RZ, RZ, -UR10 ;  /* 0x8000000aff067e24 */ /* 0x000fe2000f8e02ff */
[----:B------:R-:W-:Y:S01]  /*7d90*/  ULDC.64 UR4, c[0x0][0x4d0] ;  /* 0x0001340000047ab9 */ /* 0x000fe20000000a00 */
[----:B------:R-:W4:Y:S01]  /*7da0*/  S2R R3, SR_CTAID.Y ;  /* 0x0000000000037919 */ /* 0x000f220000002600 */
[----:B------:R-:W-:Y:S01]  /*7db0*/  UIMAD UR7, UR6, UR4, URZ ;  /* 0x00000004060772a4 */ /* 0x000fe2000f8e023f */
[----:B------:R-:W-:Y:S01]  /*7dc0*/  IMAD.MOV.U32 R9, RZ, RZ, c[0x0][0x4e8] ;  /* 0x00013a00ff097624 */ /* 0x000fe200078e00ff */
[----:B--2---:R-:W-:Y:S01]  /*7dd0*/  UIMAD.WIDE.U32 UR8, UR10, UR4, URZ ;  /* 0x000000040a0872a5 */ /* 0x004fe2000f8e003f */
[----:B------:R-:W2:Y:S01]  /*7de0*/  S2R R8, SR_CTAID.Z ;  /* 0x0000000000087919 */ /* 0x000ea20000002700 */
[----:B------:R-:W-:Y:S01]  /*7df0*/  UIMAD UR7, UR10, UR5, UR7 ;  /* 0x000000050a0772a4 */ /* 0x000fe2000f8e0207 */
[----:B------:R-:W-:Y:S01]  /*7e00*/  BSSY B0, `(.L_x_16) ;  /* 0x00000f9000007945 */ /* 0x000fe20003800000 */
[C---:B------:R-:W-:Y:S01]  /*7e10*/  ISETP.NE.AND P1, PT, R9.reuse, 0x1, PT ;  /* 0x000000010900780c */ /* 0x040fe20003f25270 */
[----:B------:R-:W-:Y:S01]  /*7e20*/  ULDC.64 UR4, c[0x0][0x438] ;  /* 0x00010e0000047ab9 */ /* 0x000fe20000000a00 */
[----:B------:R-:W-:Y:S01]  /*7e30*/  MOV R17, UR9 ;  /* 0x0000000900117c02 */ /* 0x000fe20008000f00 */
[----:B------:R-:W-:Y:S01]  /*7e40*/  UIMAD.WIDE.U32 UR14, UR10, UR4, URZ ;  /* 0x000000040a0e72a5 */ /* 0x000fe2000f8e003f */
[----:B------:R-:W-:Y:S01]  /*7e50*/  IMAD.U32 R16, RZ, RZ, UR8 ;  /* 0x00000008ff107e24 */ /* 0x000fe2000f8e00ff */
[----:B------:R-:W-:Y:S01]  /*7e60*/  UIMAD UR4, UR6, UR4, URZ ;  /* 0x00000004060472a4 */ /* 0x000fe2000f8e023f */
[----:B------:R-:W-:Y:S01]  /*7e70*/  IMAD R9, R9, c[0x0][0x388], RZ ;  /* 0x0000e20009097a24 */ /* 0x000fe200078e02ff */
[----:B------:R-:W-:-:S02]  /*7e80*/  UIADD3 UR7, UR9, UR7, URZ ;  /* 0x0000000709077290 */ /* 0x000fc4000fffe03f */
[----:B------:R-:W-:Y:S01]  /*7e90*/  UIMAD UR4, UR10, UR5, UR4 ;  /* 0x000000050a0472a4 */ /* 0x000fe2000f8e0204 */
[----:B------:R-:W-:Y:S01]  /*7ea0*/  MOV R14, UR14 ;  /* 0x0000000e000e7c02 */ /* 0x000fe20008000f00 */
[----:B------:R-:W-:Y:S01]  /*7eb0*/  IMAD.U32 R15, RZ, RZ, UR15 ;  /* 0x0000000fff0f7e24 */ /* 0x000fe2000f8e00ff */
[----:B---3--:R-:W-:Y:S01]  /*7ec0*/  SHF.R.S32.HI R0, RZ, 0x1f, R11 ;  /* 0x0000001fff007819 */ /* 0x008fe2000001140b */
[----:B------:R-:W-:Y:S01]  /*7ed0*/  UIADD3 UR4, UR15, UR4, URZ ;  /* 0x000000040f047290 */ /* 0x000fe2000fffe03f */
[----:B------:R-:W-:Y:S02]  /*7ee0*/  IMAD.U32 R17, RZ, RZ, UR7 ;  /* 0x00000007ff117e24 */ /* 0x000fe4000f8e00ff */
[-C--:B------:R-:W-:Y:S01]  /*7ef0*/  LEA.HI R13, R0, R11.reuse, RZ, 0x5 ;  /* 0x0000000b000d7211 */ /* 0x080fe200078f28ff */
[----:B----4-:R-:W-:Y:S01]  /*7f00*/  IMAD R6, R6, c[0x0][0x550], R3 ;  /* 0x0001540006067a24 */ /* 0x010fe200078e0203 */
[----:B------:R-:W-:Y:S01]  /*7f10*/  LEA.HI R0, R0, R11, RZ, 0x2 ;  /* 0x0000000b00007211 */ /* 0x000fe200078f10ff */
[----:B------:R-:W-:Y:S01]  /*7f20*/  IMAD.U32 R15, RZ, RZ, UR4 ;  /* 0x00000004ff0f7e24 */ /* 0x000fe2000f8e00ff */
[----:B-1----:R-:W-:Y:S01]  /*7f30*/  LOP3.LUT R4, R13, 0xffffffe0, RZ, 0xc0, !PT ;  /* 0xffffffe00d047812 */ /* 0x002fe200078ec0ff */
[----:B--2---:R-:W-:Y:S01]  /*7f40*/  IMAD.WIDE.U32 R16, R8, c[0x0][0x4d8], R16 ;  /* 0x0001360008107a25 */ /* 0x004fe200078e0010 */
[----:B------:R-:W-:-:S02]  /*7f50*/  SHF.R.S32.HI R10, RZ, 0x5, R13 ;  /* 0x00000005ff0a7819 */ /* 0x000fc4000001140d */
[----:B------:R-:W-:Y:S01]  /*7f60*/  SHF.R.S32.HI R13, RZ, 0x1f, R13 ;  /* 0x0000001fff0d7819 */ /* 0x000fe2000001140d */
[----:B------:R-:W-:Y:S01]  /*7f70*/  IMAD.IADD R4, R11, 0x1, -R4 ;  /* 0x000000010b047824 */ /* 0x000fe200078e0a04 */
[----:B------:R-:W-:Y:S01]  /*7f80*/  LOP3.LUT R0, R0, 0xfffffffc, RZ, 0xc0, !PT ;  /* 0xfffffffc00007812 */ /* 0x000fe200078ec0ff */
[----:B------:R-:W-:Y:S01]  /*7f90*/  IMAD.WIDE.U32 R14, R8, c[0x0][0x440], R14 ;  /* 0x00011000080e7a25 */ /* 0x000fe200078e000e */
[----:B------:R-:W-:Y:S02]  /*7fa0*/  LEA.HI R13, R13, R10, RZ, 0x3 ;  /* 0x0000000a0d0d7211 */ /* 0x000fe400078f18ff */
[----:B------:R-:W-:Y:S01]  /*7fb0*/  IADD3 R11, -R0, R11, RZ ;  /* 0x0000000b000b7210 */ /* 0x000fe20007ffe1ff */
[----:B------:R-:W-:Y:S01]  /*7fc0*/  IMAD.MOV.U32 R20, RZ, RZ, R14 ;  /* 0x000000ffff147224 */ /* 0x000fe200078e000e */
[----:B------:R-:W-:Y:S01]  /*7fd0*/  LOP3.LUT R13, R13, 0xffffff8, RZ, 0xc0, !PT ;  /* 0x0ffffff80d0d7812 */ /* 0x000fe200078ec0ff */
[----:B------:R-:W1:Y:S01]  /*7fe0*/  S2R R0, SR_CTAID.X ;  /* 0x0000000000007919 */ /* 0x000e620000002500 */
[----:B------:R-:W-:-:S02]  /*7ff0*/  SHF.R.S32.HI R3, RZ, 0x1f, R4 ;  /* 0x0000001fff037819 */ /* 0x000fc40000011404 */
[----:B------:R-:W-:Y:S01]  /*8000*/  SHF.R.S32.HI R7, RZ, 0x1f, R8 ;  /* 0x0000001fff077819 */ /* 0x000fe20000011408 */
[----:B------:R-:W-:Y:S01]  /*8010*/  IMAD.IADD R13, R10, 0x1, -R13 ;  /* 0x000000010a0d7824 */ /* 0x000fe200078e0a0d */
[----:B------:R-:W-:Y:S02]  /*8020*/  LEA.HI R10, R11, R11, RZ, 0x1 ;  /* 0x0000000b0b0a7211 */ /* 0x000fe400078f08ff */
[----:B------:R-:W-:Y:S02]  /*8030*/  LEA.HI R3, R3, R4, RZ, 0x2 ;  /* 0x0000000403037211 */ /* 0x000fe400078f10ff */
[----:B------:R-:W-:Y:S02]  /*8040*/  LOP3.LUT R10, R10, 0x1ffffffe, RZ, 0xc0, !PT ;  /* 0x1ffffffe0a0a7812 */ /* 0x000fe400078ec0ff */
[----:B------:R-:W-:Y:S02]  /*8050*/  SHF.R.S32.HI R12, RZ, 0x2, R3 ;  /* 0x00000002ff0c7819 */ /* 0x000fe40000011403 */
[----:B------:R-:W-:Y:S01]  /*8060*/  IADD3 R10, R11, -R10, RZ ;  /* 0x8000000a0b0a7210 */ /* 0x000fe20007ffe0ff */
[----:B------:R-:W-:Y:S01]  /*8070*/  IMAD R11, R7, c[0x0][0x4d8], RZ ;  /* 0x00013600070b7a24 */ /* 0x000fe200078e02ff */
[----:B------:R-:W-:Y:S01]  /*8080*/  LOP3.LUT R3, R3, 0x7ffffffc, RZ, 0xc0, !PT ;  /* 0x7ffffffc03037812 */ /* 0x000fe200078ec0ff */
[----:B------:R-:W-:-:S02]  /*8090*/  IMAD R13, R13, 0x10, R12 ;  /* 0x000000100d0d7824 */ /* 0x000fc400078e020c */
[----:B------:R-:W-:Y:S02]  /*80a0*/  IMAD R7, R7, c[0x0][0x440], RZ ;  /* 0x0001100007077a24 */ /* 0x000fe400078e02ff */
[----:B------:R-:W-:Y:S02]  /*80b0*/  IMAD R19, R10, 0x8, R13 ;  /* 0x000000080a137824 */ /* 0x000fe400078e020d */
[C---:B------:R-:W-:Y:S02]  /*80c0*/  IMAD R7, R8.reuse, c[0x0][0x444], R7 ;  /* 0x0001110008077a24 */ /* 0x040fe400078e0207 */
[----:B------:R-:W-:Y:S01]  /*80d0*/  IMAD R11, R8, c[0x0][0x4dc], R11 ;  /* 0x00013700080b7a24 */ /* 0x000fe200078e020b */
[C---:B-1----:R-:W-:Y:S01]  /*80e0*/  LEA R19, R0.reuse, R19, 0x7 ;  /* 0x0000001300137211 */ /* 0x042fe200078e38ff */
[----:B------:R-:W-:Y:S01]  /*80f0*/  IMAD.IADD R21, R15, 0x1, R7 ;  /* 0x000000010f157824 */ /* 0x000fe200078e0207 */
[----:B------:R-:W-:Y:S01]  /*8100*/  SHF.R.S32.HI R8, RZ, 0x1f, R6 ;  /* 0x0000001fff087819 */ /* 0x000fe20000011406 */
[----:B------:R-:W-:Y:S01]  /*8110*/  IMAD.IADD R17, R17, 0x1, R11 ;  /* 0x0000000111117824 */ /* 0x000fe200078e020b */
[----:B------:R-:W-:Y:S01]  /*8120*/  MOV R10, R19 ;  /* 0x00000013000a7202 */ /* 0x000fe20000000f00 */
[----:B------:R-:W-:Y:S01]  /*8130*/  @P1 IMAD.HI.U32 R7, R19, c[0x0][0x4ec], RZ ;  /* 0x00013b0013071a27 */ /* 0x000fe200078e00ff */
[----:B------:R-:W-:-:S03]  /*8140*/  LEA R0, R0, R13, 0x7 ;  /* 0x0000000d00007211 */ /* 0x000fc600078e38ff */
[C---:B------:R-:W-:Y:S01]  /*8150*/  IMAD R11, R8.reuse, c[0x0][0x4e0], RZ ;  /* 0x00013800080b7a24 */ /* 0x040fe200078e02ff */
[----:B------:R-:W-:Y:S01]  /*8160*/  @P1 SHF.R.U32.HI R10, RZ, c[0x0][0x4f0], R7 ;  /* 0x00013c00ff0a1a19 */ /* 0x000fe20000011607 */
[----:B------:R-:W-:Y:S01]  /*8170*/  IMAD R15, R8, c[0x0][0x448], RZ ;  /* 0x00011200080f7a24 */ /* 0x000fe200078e02ff */
[----:B------:R-:W-:Y:S01]  /*8180*/  MOV R7, R19 ;  /* 0x0000001300077202 */ /* 0x000fe20000000f00 */
[C---:B------:R-:W-:Y:S01]  /*8190*/  IMAD R11, R6.reuse, c[0x0][0x4e4], R11 ;  /* 0x00013900060b7a24 */ /* 0x040fe200078e020b */
[--C-:B------:R-:W-:Y:S01]  /*81a0*/  SHF.R.S32.HI R12, RZ, 0x1f, R10.reuse ;  /* 0x0000001fff0c7819 */ /* 0x100fe2000001140a */
[----:B------:R-:W-:Y:S02]  /*81b0*/  IMAD.MOV R8, RZ, RZ, -R10 ;  /* 0x000000ffff087224 */ /* 0x000fe400078e0a0a */
[C---:B------:R-:W-:Y:S02]  /*81c0*/  IMAD R15, R6.reuse, c[0x0][0x44c], R15 ;  /* 0x00011300060f7a24 */ /* 0x040fe400078e020f */
[----:B------:R-:W-:-:S04]  /*81d0*/  IMAD.WIDE.U32 R20, R6, c[0x0][0x448], R20 ;  /* 0x0001120006147a25 */ /* 0x000fc800078e0014 */
[----:B------:R-:W-:-:S04]  /*81e0*/  IMAD.WIDE.U32 R16, R6, c[0x0][0x4e0], R16 ;  /* 0x0001380006107a25 */ /* 0x000fc800078e0010 */
[----:B------:R-:W-:Y:S01]  /*81f0*/  @P1 IMAD.HI.U32 R6, R19, c[0x0][0x4ec], RZ ;  /* 0x00013b0013061a27 */ /* 0x000fe200078e00ff */
[----:B------:R-:W-:Y:S01]  /*8200*/  BAR.SYNC.DEFER_BLOCKING 0x1, 0x100 ;  /* 0x0044000000007b1d */ /* 0x000fe20000010000 */
[----:B------:R-:W-:Y:S02]  /*8210*/  IADD3 R10, P0, R10, R16, RZ ;  /* 0x000000100a0a7210 */ /* 0x000fe40007f1e0ff */
[----:B------:R-:W-:Y:S01]  /*8220*/  IMAD R8, R8, c[0x0][0x4e8], R19 ;  /* 0x00013a0008087a24 */ /* 0x000fe200078e0213 */
[----:B------:R-:W-:Y:S01]  /*8230*/  @P1 SHF.R.U32.HI R7, RZ, c[0x0][0x4f0], R6 ;  /* 0x00013c00ff071a19 */ /* 0x000fe20000011606 */
[----:B------:R-:W-:Y:S01]  /*8240*/  IMAD.IADD R21, R21, 0x1, R15 ;  /* 0x0000000115157824 */ /* 0x000fe200078e020f */
[----:B------:R-:W-:Y:S01]  /*8250*/  IADD3.X R11, R12, R17, R11, P0, !PT ;  /* 0x000000110c0b7210 */ /* 0x000fe200007fe40b */
[----:B------:R-:W-:Y:S01]  /*8260*/  IMAD.IADD R3, R4, 0x1, -R3 ;  /* 0x0000000104037824 */ /* 0x000fe200078e0a03 */
[----:B------:R-:W-:Y:S01]  /*8270*/  SHF.R.S32.HI R6, RZ, 0x1f, R8 ;  /* 0x0000001fff067819 */ /* 0x000fe20000011408 */
[C---:B------:R-:W-:Y:S01]  /*8280*/  IMAD.WIDE.U32 R20, R7.reuse, c[0x0][0x430], R20 ;  /* 0x00010c0007147a25 */ /* 0x040fe200078e0014 */
[----:B------:R-:W-:-:S02]  /*8290*/  IADD3 R12, -R7, RZ, RZ ;  /* 0x000000ff070c7210 */ /* 0x000fc40007ffe1ff */
[----:B------:R-:W-:Y:S01]  /*82a0*/  LOP3.LUT P1, RZ, R4, 0x3, RZ, 0xc0, !PT ;  /* 0x0000000304ff7812 */ /* 0x000fe2000782c0ff */
[----:B------:R-:W-:Y:S01]  /*82b0*/  IMAD R15, R6, c[0x0][0x4c8], RZ ;  /* 0x00013200060f7a24 */ /* 0x000fe200078e02ff */
[----:B------:R-:W-:Y:S01]  /*82c0*/  SHF.R.S32.HI R6, RZ, 0x1f, R7 ;  /* 0x0000001fff067819 */ /* 0x000fe20000011407 */
[----:B------:R-:W-:Y:S01]  /*82d0*/  IMAD.WIDE.U32 R10, R8, c[0x0][0x4c8], R10 ;  /* 0x00013200080a7a25 */ /* 0x000fe200078e000a */
[----:B------:R-:W-:-:S03]  /*82e0*/  ISETP.GE.OR P2, PT, R0, R9, P1 ;  /* 0x000000090000720c */ /* 0x000fc60000f46670 */
[----:B------:R-:W-:Y:S01]  /*82f0*/  IMAD R15, R8, c[0x0][0x4cc], R15 ;  /* 0x00013300080f7a24 */ /* 0x000fe200078e020f */
[----:B------:R-:W-:Y:S01]  /*8300*/  LEA R8, P0, R10, c[0x0][0x4a8], 0x2 ;  /* 0x00012a000a087a11 */ /* 0x000fe200078010ff */
[----:B------:R-:W-:Y:S02]  /*8310*/  IMAD R12, R12, c[0x0][0x4e8], R19 ;  /* 0x00013a000c0c7a24 */ /* 0x000fe400078e0213 */
[----:B------:R-:W-:Y:S02]  /*8320*/  IMAD.IADD R15, R11, 0x1, R15 ;  /* 0x000000010b0f7824 */ /* 0x000fe400078e020f */
[----:B------:R-:W-:Y:S01]  /*8330*/  IMAD R6, R6, c[0x0][0x430], RZ ;  /* 0x00010c0006067a24 */ /* 0x000fe200078e02ff */
[----:B------:R-:W-:Y:S02]  /*8340*/  SHFL.IDX PT, R16, R8, 0x1, 0x1c1f ;  /* 0x003c1f0008107f89 */ /* 0x000fe400000e0000 */
[----:B------:R-:W-:Y:S01]  /*8350*/  LEA.HI.X R15, R10, c[0x0][0x4ac], R15, 0x2, P0 ;  /* 0x00012b000a0f7a11 */ /* 0x000fe200000f140f */
[----:B------:R-:W-:Y:S01]  /*8360*/  IMAD R7, R7, c[0x0][0x434], R6 ;  /* 0x00010d0007077a24 */ /* 0x000fe200078e0206 */
[----:B------:R-:W-:Y:S01]  /*8370*/  SHFL.IDX PT, R10, R8, RZ, 0x1c1f ;  /* 0x001c1fff080a7589 */ /* 0x000fe200000e0000 */
[----:B------:R-:W-:-:S02]  /*8380*/  SHF.R.S32.HI R6, RZ, 0x1f, R12 ;  /* 0x0000001fff067819 */ /* 0x000fc4000001140c */
[----:B------:R-:W-:Y:S01]  /*8390*/  IMAD.IADD R21, R21, 0x1, R7 ;  /* 0x0000000115157824 */ /* 0x000fe200078e0207 */
[----:B------:R-:W1:Y:S02]  /*83a0*/  SHFL.IDX PT, R11, R15, RZ, 0x1c1f ;  /* 0x001c1fff0f0b7589 */ /* 0x000e6400000e0000 */
[----:B------:R-:W-:Y:S01]  /*83b0*/  IMAD R7, R6, c[0x0][0x428], RZ ;  /* 0x00010a0006077a24 */ /* 0x000fe200078e02ff */
[----:B------:R-:W-:Y:S01]  /*83c0*/  IADD3 R6, R0, 0x8, RZ ;  /* 0x0000000800067810 */ /* 0x000fe20007ffe0ff */
[----:B------:R-:W2:Y:S01]  /*83d0*/  SHFL.IDX PT, R17, R15, 0x1, 0x1c1f ;  /* 0x003c1f000f117f89 */ /* 0x000ea200000e0000 */
[----:B------:R-:W-:Y:S02]  /*83e0*/  IMAD.WIDE.U32 R20, R12, c[0x0][0x428], R20 ;  /* 0x00010a000c147a25 */ /* 0x000fe400078e0014 */
[----:B------:R-:W-:Y:S02]  /*83f0*/  ISETP.GE.OR P1, PT, R6, R9, P1 ;  /* 0x000000090600720c */ /* 0x000fe40000f26670 */
[----:B------:R-:W-:-:S05]  /*8400*/  IMAD R7, R12, c[0x0][0x42c], R7 ;  /* 0x00010b000c077a24 */ /* 0x000fca00078e0207 */
[----:B------:R-:W-:Y:S02]  /*8410*/  IADD3 R12, R21, R7, RZ ;  /* 0x00000007150c7210 */ /* 0x000fe40007ffe0ff */
[----:B------:R-:W-:-:S04]  /*8420*/  LEA R7, P0, R20, c[0x0][0x400], 0x2 ;  /* 0x0001000014077a11 */ /* 0x000fc800078010ff */
[----:B------:R-:W-:Y:S01]  /*8430*/  LEA.HI.X R12, R20, c[0x0][0x404], R12, 0x2, P0 ;  /* 0x00010100140c7a11 */ /* 0x000fe200000f140c */
[----:B------:R3:W4:Y:S01]  /*8440*/  SHFL.IDX PT, R14, R7, RZ, 0x1c1f ;  /* 0x001c1fff070e7589 */ /* 0x00072200000e0000 */
[----:B------:R-:W-:-:S03]  /*8450*/  ISETP.GE.AND P0, PT, R6, R9, PT ;  /* 0x000000090600720c */ /* 0x000fc60003f06270 */
[----:B-1----:R3:W-:Y:S04]  /*8460*/  @!P2 ST.E [R10.64], R2 ;  /* 0x000000020a00a985 */ /* 0x0027e8000c10190c */
[----:B--2---:R3:W-:Y:S01]  /*8470*/  @!P1 ST.E [R16.64], R5 ;  /* 0x0000000510009985 */ /* 0x0047e2000c10190c */
[----:B------:R-:W-:Y:S02]  /*8480*/  ISETP.GE.AND P1, PT, R0, R9, PT ;  /* 0x000000090000720c */ /* 0x000fe40003f26270 */
[----:B------:R-:W-:Y:S01]  /*8490*/  SHF.L.U32 R9, R3, 0x1, RZ ;  /* 0x0000000103097819 */ /* 0x000fe200000006ff */
[----:B------:R3:W1:Y:S10]  /*84a0*/  SHFL.IDX PT, R15, R12, RZ, 0x1c1f ;  /* 0x001c1fff0c0f7589 */ /* 0x00067400000e0000 */
[----:B------:R-:W-:Y:S05]  /*84b0*/  @P1 BRA `(.L_x_17) ;  /* 0x000008d000001947 */ /* 0x000fea0003800000 */
[C---:B------:R-:W-:Y:S02]  /*84c0*/  ISETP.GE.AND P1, PT, R9.reuse, c[0x0][0x3c8], PT ;  /* 0x0000f20009007a0c */ /* 0x040fe40003f26270 */
[----:B---3--:R-:W-:-:S02]  /*84d0*/  IADD3 R5, R9, 0x8, RZ ;  /* 0x0000000809057810 */ /* 0x008fc40007ffe0ff */
[C---:B------:R-:W-:Y:S02]  /*84e0*/  IADD3 R4, R9.reuse, 0x10, RZ ;  /* 0x0000001009047810 */ /* 0x040fe40007ffe0ff */
[----:B------:R-:W-:Y:S02]  /*84f0*/  IADD3 R3, R9, 0x18, RZ ;  /* 0x0000001809037810 */ /* 0x000fe40007ffe0ff */
[----:B------:R-:W-:Y:S02]  /*8500*/  ISETP.GE.AND P5, PT, R5, c[0x0][0x3c8], PT ;  /* 0x0000f20005007a0c */ /* 0x000fe40003fa6270 */
[----:B------:R-:W-:Y:S02]  /*8510*/  ISETP.GE.AND P4, PT, R4, c[0x0][0x3c8], PT ;  /* 0x0000f20004007a0c */ /* 0x000fe40003f86270 */
[C---:B------:R-:W-:Y:S01]  /*8520*/  IADD3 R2, R9.reuse, 0x20, RZ ;  /* 0x0000002009027810 */ /* 0x040fe20007ffe0ff */
[----:B-1--4-:R-:W-:Y:S01]  /*8530*/  @!P1 IMAD.WIDE R10, R9, 0x4, R14 ;  /* 0x00000004090a9825 */ /* 0x012fe200078e020e */
[----:B------:R-:W-:-:S02]  /*8540*/  ISETP.GE.AND P3, PT, R3, c[0x0][0x3c8], PT ;  /* 0x0000f20003007a0c */ /* 0x000fc40003f66270 */
[----:B------:R-:W-:Y:S02]  /*8550*/  ISETP.GE.AND P2, PT, R2, c[0x0][0x3c8], PT ;  /* 0x0000f20002007a0c */ /* 0x000fe40003f46270 */
[C---:B------:R-:W-:Y:S01]  /*8560*/  IADD3 R0, R9.reuse, 0x28, RZ ;  /* 0x0000002809007810 */ /* 0x040fe20007ffe0ff */
[----:B------:R1:W-:Y:S01]  /*8570*/  @!P1 ST.E.64 [R10.64], R128 ;  /* 0x000000800a009985 */ /* 0x0003e2000c101b0c */
[----:B------:R-:W-:Y:S02]  /*8580*/  IADD3 R6, R9, 0x30, RZ ;  /* 0x0000003009067810 */ /* 0x000fe40007ffe0ff */
[----:B------:R-:W-:Y:S02]  /*8590*/  ISETP.GE.AND P6, PT, R0, c[0x0][0x3c8], PT ;  /* 0x0000f20000007a0c */ /* 0x000fe40003fc6270 */
[----:B------:R-:W-:Y:S02]  /*85a0*/  @!P5 LEA.HI R5, R5, R5, RZ, 0x1 ;  /* 0x000000050505d211 */ /* 0x000fe400078f08ff */
[----:B------:R-:W-:-:S02]  /*85b0*/  ISETP.GE.AND P1, PT, R6, c[0x0][0x3c8], PT ;  /* 0x0000f20006007a0c */ /* 0x000fc40003f26270 */
[----:B------:R-:W-:Y:S02]  /*85c0*/  @!P4 LEA.HI R4, R4, R4, RZ, 0x1 ;  /* 0x000000040404c211 */ /* 0x000fe400078f08ff */
[----:B------:R-:W-:Y:S02]  /*85d0*/  @!P3 LEA.HI R3, R3, R3, RZ, 0x1 ;  /* 0x000000030303b211 */ /* 0x000fe400078f08ff */
[----:B------:R-:W-:Y:S02]  /*85e0*/  @!P5 LOP3.LUT R5, R5, 0xfffffffe, RZ, 0xc0, !PT ;  /* 0xfffffffe0505d812 */ /* 0x000fe400078ec0ff */
[----:B------:R-:W-:Y:S02]  /*85f0*/  @!P4 LOP3.LUT R13, R4, 0xfffffffe, RZ, 0xc0, !PT ;  /* 0xfffffffe040dc812 */ /* 0x000fe400078ec0ff */
[----:B------:R-:W-:Y:S01]  /*8600*/  @!P2 LEA.HI R2, R2, R2, RZ, 0x1 ;  /* 0x000000020202a211 */ /* 0x000fe200078f08ff */
[----:B------:R-:W-:Y:S01]  /*8610*/  @!P5 IMAD.WIDE R4, R5, 0x4, R14 ;  /* 0x000000040504d825 */ /* 0x000fe200078e020e */
[----:B------:R-:W-:-:S02]  /*8620*/  @!P3 LOP3.LUT R3, R3, 0xfffffffe, RZ, 0xc0, !PT ;  /* 0xfffffffe0303b812 */ /* 0x000fc400078ec0ff */
[----:B------:R-:W-:Y:S02]  /*8630*/  @!P2 LOP3.LUT R17, R2, 0xfffffffe, RZ, 0xc0, !PT ;  /* 0xfffffffe0211a812 */ /* 0x000fe400078ec0ff */
[----:B------:R-:W-:Y:S01]  /*8640*/  @!P6 LEA.HI R0, R0, R0, RZ, 0x1 ;  /* 0x000000000000e211 */ /* 0x000fe200078f08ff */
[--C-:B------:R-:W-:Y:S01]  /*8650*/  @!P3 IMAD.WIDE R2, R3, 0x4, R14.reuse ;  /* 0x000000040302b825 */ /* 0x100fe200078e020e */
[----:B------:R-:W-:Y:S01]  /*8660*/  @!P1 LEA.HI R6, R6, R6, RZ, 0x1 ;  /* 0x0000000606069211 */ /* 0x000fe200078f08ff */
[----:B------:R2:W-:Y:S01]  /*8670*/  @!P5 ST.E.64 [R4.64], R124 ;  /* 0x0000007c0400d985 */ /* 0x0005e2000c101b0c */
[----:B------:R-:W-:Y:S01]  /*8680*/  IADD3 R19, R9, 0x38, RZ ;  /* 0x0000003809137810 */ /* 0x000fe20007ffe0ff */
[--C-:B------:R-:W-:Y:S01]  /*8690*/  @!P2 IMAD.WIDE R16, R17, 0x4, R14.reuse ;  /* 0x000000041110a825 */ /* 0x100fe200078e020e */
[----:B------:R-:W-:Y:S02]  /*86a0*/  IADD3 R18, R9, 0x40, RZ ;  /* 0x0000004009127810 */ /* 0x000fe40007ffe0ff */
[----:B------:R-:W-:Y:S01]  /*86b0*/  ISETP.GE.AND P5, PT, R19, c[0x0][0x3c8], PT ;  /* 0x0000f20013007a0c */ /* 0x000fe20003fa6270 */
[----:B-1----:R-:W-:Y:S01]  /*86c0*/  @!P4 IMAD.WIDE R10, R13, 0x4, R14 ;  /* 0x000000040d0ac825 */ /* 0x002fe200078e020e */
[----:B------:R-:W-:-:S02]  /*86d0*/  IADD3 R13, R9, 0x48, RZ ;  /* 0x00000048090d7810 */ /* 0x000fc40007ffe0ff */
[----:B------:R-:W-:Y:S02]  /*86e0*/  IADD3 R8, R9, 0x50, RZ ;  /* 0x0000005009087810 */ /* 0x000fe40007ffe0ff */
[----:B------:R1:W-:Y:S01]  /*86f0*/  @!P4 ST.E.64 [R10.64], R120 ;  /* 0x000000780a00c985 */ /* 0x0003e2000c101b0c */
[----:B------:R-:W-:-:S03]  /*8700*/  ISETP.GE.AND P4, PT, R18, c[0x0][0x3c8], PT ;  /* 0x0000f20012007a0c */ /* 0x000fc60003f86270 */
[----:B------:R3:W-:Y:S01]  /*8710*/  @!P3 ST.E.64 [R2.64], R116 ;  /* 0x000000740200b985 */ /* 0x0007e2000c101b0c */
[----:B------:R-:W-:Y:S02]  /*8720*/  ISETP.GE.AND P3, PT, R13, c[0x0][0x3c8], PT ;  /* 0x0000f2000d007a0c */ /* 0x000fe40003f66270 */
[----:B------:R-:W-:Y:S01]  /*8730*/  @!P5 LEA.HI R19, R19, R19, RZ, 0x1 ;  /* 0x000000131313d211 */ /* 0x000fe200078f08ff */
[----:B------:R4:W-:Y:S01]  /*8740*/  @!P2 ST.E.64 [R16.64], R112 ;  /* 0x000000701000a985 */ /* 0x0009e2000c101b0c */
[----:B------:R-:W-:Y:S02]  /*8750*/  ISETP.GE.AND P2, PT, R8, c[0x0][0x3c8], PT ;  /* 0x0000f20008007a0c */ /* 0x000fe40003f46270 */
[----:B------:R-:W-:-:S03]  /*8760*/  @!P5 LOP3.LUT R19, R19, 0xfffffffe, RZ, 0xc0, !PT ;  /* 0xfffffffe1313d812 */ /* 0x000fc600078ec0ff */
[----:B------:R-:W-:Y:S02]  /*8770*/  @!P4 LEA.HI R18, R18, R18, RZ, 0x1 ;  /* 0x000000121212c211 */ /* 0x000fe400078f08ff */
[----:B--2---:R-:W-:Y:S02]  /*8780*/  @!P6 LOP3.LUT R5, R0, 0xfffffffe, RZ, 0xc0, !PT ;  /* 0xfffffffe0005e812 */ /* 0x004fe400078ec0ff */
[----:B------:R-:W-:Y:S02]  /*8790*/  IADD3 R0, R9, 0x58, RZ ;  /* 0x0000005809007810 */ /* 0x000fe40007ffe0ff */
[----:B------:R-:W-:Y:S01]  /*87a0*/  @!P3 LEA.HI R13, R13, R13, RZ, 0x1 ;  /* 0x0000000d0d0db211 */ /* 0x000fe200078f08ff */
[----:B------:R-:W-:Y:S01]  /*87b0*/  @!P6 IMAD.WIDE R4, R5, 0x4, R14 ;  /* 0x000000040504e825 */ /* 0x000fe200078e020e */
[----:B------:R-:W-:Y:S02]  /*87c0*/  @!P2 LEA.HI R8, R8, R8, RZ, 0x1 ;  /* 0x000000080808a211 */ /* 0x000fe400078f08ff */
[----:B------:R-:W-:-:S02]  /*87d0*/  @!P3 LOP3.LUT R13, R13, 0xfffffffe, RZ, 0xc0, !PT ;  /* 0xfffffffe0d0db812 */ /* 0x000fc400078ec0ff */
[----:B------:R2:W-:Y:S01]  /*87e0*/  @!P6 ST.E.64 [R4.64], R108 ;  /* 0x0000006c0400e985 */ /* 0x0005e2000c101b0c */
[----:B-1----:R-:W-:Y:S02]  /*87f0*/  @!P4 LOP3.LUT R11, R18, 0xfffffffe, RZ, 0xc0, !PT ;  /* 0xfffffffe120bc812 */ /* 0x002fe400078ec0ff */
[----:B------:R-:W-:Y:S02]  /*8800*/  IADD3 R18, R9, 0x68, RZ ;  /* 0x0000006809127810 */ /* 0x000fe40007ffe0ff */
[----:B---3--:R-:W-:Y:S01]  /*8810*/  @!P1 LOP3.LUT R3, R6, 0xfffffffe, RZ, 0xc0, !PT ;  /* 0xfffffffe06039812 */ /* 0x008fe200078ec0ff */
[----:B------:R-:W-:Y:S01]  /*8820*/  @!P4 IMAD.WIDE R10, R11, 0x4, R14 ;  /* 0x000000040b0ac825 */ /* 0x000fe200078e020e */
[----:B------:R-:W-:-:S03]  /*8830*/  IADD3 R6, R9, 0x60, RZ ;  /* 0x0000006009067810 */ /* 0x000fc60007ffe0ff */
[----:B------:R-:W-:Y:S01]  /*8840*/  @!P1 IMAD.WIDE R2, R3, 0x4, R14 ;  /* 0x0000000403029825 */ /* 0x000fe200078e020e */
[----:B------:R-:W-:-:S03]  /*8850*/  ISETP.GE.AND P6, PT, R6, c[0x0][0x3c8], PT ;  /* 0x0000f20006007a0c */ /* 0x000fc60003fc6270 */
[----:B----4-:R-:W-:Y:S01]  /*8860*/  @!P3 IMAD.WIDE R16, R13, 0x4, R14 ;  /* 0x000000040d10b825 */ /* 0x010fe200078e020e */
[----:B------:R1:W-:Y:S01]  /*8870*/  @!P1 ST.E.64 [R2.64], R104 ;  /* 0x0000006802009985 */ /* 0x0003e2000c101b0c */
[----:B------:R-:W-:Y:S02]  /*8880*/  ISETP.GE.AND P1, PT, R0, c[0x0][0x3c8], PT ;  /* 0x0000f20000007a0c */ /* 0x000fe40003f26270 */
[----:B------:R-:W-:-:S06]  /*8890*/  IADD3 R13, R9, 0x70, RZ ;  /* 0x00000070090d7810 */ /* 0x000fcc0007ffe0ff */
[----:B------:R-:W-:-:S05]  /*88a0*/  @!P6 LEA.HI R6, R6, R6, RZ, 0x1 ;  /* 0x000000060606e211 */ /* 0x000fca00078f08ff */
[----:B------:R-:W-:Y:S02]  /*88b0*/  @!P1 LEA.HI R0, R0, R0, RZ, 0x1 ;  /* 0x0000000000009211 */ /* 0x000fe400078f08ff */
[----:B--2---:R-:W-:Y:S02]  /*88c0*/  @!P2 LOP3.LUT R5, R8, 0xfffffffe, RZ, 0xc0, !PT ;  /* 0xfffffffe0805a812 */ /* 0x004fe400078ec0ff */
[----:B------:R-:W-:Y:S02]  /*88d0*/  @!P1 LOP3.LUT R21, R0, 0xfffffffe, RZ, 0xc0, !PT ;  /* 0xfffffffe00159812 */ /* 0x000fe400078ec0ff */
[----:B------:R-:W-:Y:S01]  /*88e0*/  IADD3 R8, R9, 0x78, RZ ;  /* 0x0000007809087810 */ /* 0x000fe20007ffe0ff */
[----:B------:R-:W-:Y:S01]  /*88f0*/  @!P2 IMAD.WIDE R4, R5, 0x4, R14 ;  /* 0x000000040504a825 */ /* 0x000fe200078e020e */
[----:B------:R-:W-:-:S03]  /*8900*/  IADD3 R0, R9, 0x88, RZ ;  /* 0x0000008809007810 */ /* 0x000fc60007ffe0ff */
[----:B-1----:R-:W-:Y:S01]  /*8910*/  @!P5 IMAD.WIDE R2, R19, 0x4, R14 ;  /* 0x000000041302d825 */ /* 0x002fe200078e020e */
[----:B------:R-:W-:-:S04]  /*8920*/  IADD3 R19, R9, 0x80, RZ ;  /* 0x0000008009137810 */ /* 0x000fc80007ffe0ff */
[----:B------:R1:W-:Y:S01]  /*8930*/  @!P5 ST.E.64 [R2.64], R100 ;  /* 0x000000640200d985 */ /* 0x0003e2000c101b0c */
[----:B------:R-:W-:-:S03]  /*8940*/  ISETP.GE.AND P5, PT, R18, c[0x0][0x3c8], PT ;  /* 0x0000f20012007a0c */ /* 0x000fc60003fa6270 */
[----:B------:R2:W-:Y:S01]  /*8950*/  @!P4 ST.E.64 [R10.64], R36 ;  /* 0x000000240a00c985 */ /* 0x0005e2000c101b0c */
[----:B------:R-:W-:-:S03]  /*8960*/  ISETP.GE.AND P4, PT, R13, c[0x0][0x3c8], PT ;  /* 0x0000f2000d007a0c */ /* 0x000fc60003f86270 */
[----:B------:R-:W-:Y:S01]  /*8970*/  @!P3 ST.E.64 [R16.64], R40 ;  /* 0x000000281000b985 */ /* 0x000fe2000c101b0c */
[----:B------:R-:W-:-:S03]  /*8980*/  ISETP.GE.AND P3, PT, R8, c[0x0][0x3c8], PT ;  /* 0x0000f20008007a0c */ /* 0x000fc60003f66270 */
[----:B------:R3:W-:Y:S01]  /*8990*/  @!P2 ST.E.64 [R4.64], R44 ;  /* 0x0000002c0400a985 */ /* 0x0007e2000c101b0c */
[----:B------:R-:W-:Y:S02]  /*89a0*/  ISETP.GE.AND P2, PT, R19, c[0x0][0x3c8], PT ;  /* 0x0000f20013007a0c */ /* 0x000fe40003f46270 */
[----:B------:R-:W-:-:S03]  /*89b0*/  @!P5 LEA.HI R18, R18, R18, RZ, 0x1 ;  /* 0x000000121212d211 */ /* 0x000fc600078f08ff */
[----:B------:R-:W-:-:S04]  /*89c0*/  @!P4 LEA.HI R13, R13, R13, RZ, 0x1 ;  /* 0x0000000d0d0dc211 */ /* 0x000fc800078f08ff */
[----:B------:R-:W-:Y:S02]  /*89d0*/  @!P3 LEA.HI R8, R8, R8, RZ, 0x1 ;  /* 0x000000080808b211 */ /* 0x000fe400078f08ff */
[----:B------:R-:W-:Y:S02]  /*89e0*/  @!P4 LOP3.LUT R13, R13, 0xfffffffe, RZ, 0xc0, !PT ;  /* 0xfffffffe0d0dc812 */ /* 0x000fe400078ec0ff */
[----:B------:R-:W-:Y:S02]  /*89f0*/  @!P2 LEA.HI R19, R19, R19, RZ, 0x1 ;  /* 0x000000131313a211 */ /* 0x000fe400078f08ff */
[----:B-1----:R-:W-:Y:S02]  /*8a00*/  @!P6 LOP3.LUT R3, R6, 0xfffffffe, RZ, 0xc0, !PT ;  /* 0xfffffffe0603e812 */ /* 0x002fe400078ec0ff */
[----:B------:R-:W-:Y:S01]  /*8a10*/  @!P2 LOP3.LUT R19, R19, 0xfffffffe, RZ, 0xc0, !PT ;  /* 0xfffffffe1313a812 */ /* 0x000fe200078ec0ff */
[----:B--2---:R-:W-:Y:S01]  /*8a20*/  @!P1 IMAD.WIDE R10, R21, 0x4, R14 ;  /* 0x00000004150a9825 */ /* 0x004fe200078e020e */
[----:B------:R-:W-:-:S03]  /*8a30*/  IADD3 R6, R9, 0x98, RZ ;  /* 0x0000009809067810 */ /* 0x000fc60007ffe0ff */
[--C-:B------:R-:W-:Y:S01]  /*8a40*/  @!P6 IMAD.WIDE R2, R3, 0x4, R14.reuse ;  /* 0x000000040302e825 */ /* 0x100fe200078e020e */
[----:B------:R1:W-:Y:S01]  /*8a50*/  @!P1 ST.E.64 [R10.64], R48 ;  /* 0x000000300a009985 */ /* 0x0003e2000c101b0c */
[----:B------:R-:W-:Y:S02]  /*8a60*/  ISETP.GE.AND P1, PT, R0, c[0x0][0x3c8], PT ;  /* 0x0000f20000007a0c */ /* 0x000fe40003f26270 */
[----:B---3--:R-:W-:Y:S01]  /*8a70*/  @!P5 LOP3.LUT R5, R18, 0xfffffffe, RZ, 0xc0, !PT ;  /* 0xfffffffe1205d812 */ /* 0x008fe200078ec0ff */
[----:B------:R2:W-:Y:S01]  /*8a80*/  @!P6 ST.E.64 [R2.64], R52 ;  /* 0x000000340200e985 */ /* 0x0005e2000c101b0c */
[----:B------:R-:W-:Y:S01]  /*8a90*/  @!P4 IMAD.WIDE R16, R13, 0x4, R14 ;  /* 0x000000040d10c825 */ /* 0x000fe200078e020e */
[----:B------:R-:W-:-:S03]  /*8aa0*/  IADD3 R13, R9, 0xa0, RZ ;  /* 0x000000a0090d7810 */ /* 0x000fc60007ffe0ff */
[----:B------:R-:W-:-:S04]  /*8ab0*/  @!P5 IMAD.WIDE R4, R5, 0x4, R14 ;  /* 0x000000040504d825 */ /* 0x000fc800078e020e */
[----:B------:R-:W-:Y:S01]  /*8ac0*/  @!P2 IMAD.WIDE R18, R19, 0x4, R14 ;  /* 0x000000041312a825 */ /* 0x000fe200078e020e */
[----:B------:R-:W-:Y:S01]  /*8ad0*/  @!P1 LEA.HI R0, R0, R0, RZ, 0x1 ;  /* 0x0000000000009211 */ /* 0x000fe200078f08ff */
[----:B------:R3:W-:Y:S01]  /*8ae0*/  @!P5 ST.E.64 [R4.64], R56 ;  /* 0x000000380400d985 */ /* 0x0007e2000c101b0c */
[----:B------:R-:W-:-:S03]  /*8af0*/  ISETP.GE.AND P5, PT, R6, c[0x0][0x3c8], PT ;  /* 0x0000f20006007a0c */ /* 0x000fc60003fa6270 */
[----:B------:R4:W-:Y:S01]  /*8b00*/  @!P4 ST.E.64 [R16.64], R60 ;  /* 0x0000003c1000c985 */ /* 0x0009e2000c101b0c */
[----:B------:R-:W-:Y:S02]  /*8b10*/  ISETP.GE.AND P4, PT, R13, c[0x0][0x3c8], PT ;  /* 0x0000f2000d007a0c */ /* 0x000fe40003f86270 */
[----:B-1----:R-:W-:Y:S02]  /*8b20*/  @!P3 LOP3.LUT R11, R8, 0xfffffffe, RZ, 0xc0, !PT ;  /* 0xfffffffe080bb812 */ /* 0x002fe400078ec0ff */
[----:B------:R-:W-:Y:S02]  /*8b30*/  IADD3 R8, R9, 0xa8, RZ ;  /* 0x000000a809087810 */ /* 0x000fe40007ffe0ff */
[----:B--2---:R-:W-:Y:S01]  /*8b40*/  @!P1 LOP3.LUT R3, R0, 0xfffffffe, RZ, 0xc0, !PT ;  /* 0xfffffffe00039812 */ /* 0x004fe200078ec0ff */
[--C-:B------:R-:W-:Y:S01]  /*8b50*/  @!P3 IMAD.WIDE R10, R11, 0x4, R14.reuse ;  /* 0x000000040b0ab825 */ /* 0x100fe200078e020e */
[----:B------:R-:W-:Y:S02]  /*8b60*/  IADD3 R0, R9, 0x90, RZ ;  /* 0x0000009009007810 */ /* 0x000fe40007ffe0ff */
[----:B------:R-:W-:Y:S01]  /*8b70*/  @!P5 LEA.HI R6, R6, R6, RZ, 0x1 ;  /* 0x000000060606d211 */ /* 0x000fe200078f08ff */
[----:B------:R-:W-:Y:S01]  /*8b80*/  @!P1 IMAD.WIDE R2, R3, 0x4, R14 ;  /* 0x0000000403029825 */ /* 0x000fe200078e020e */
[----:B------:R-:W-:Y:S01]  /*8b90*/  ISETP.GE.AND P6, PT, R0, c[0x0][0x3c8], PT ;  /* 0x0000f20000007a0c */ /* 0x000fe20003fc6270 */
[----:B------:R1:W-:Y:S01]  /*8ba0*/  @!P3 ST.E.64 [R10.64], R64 ;  /* 0x000000400a00b985 */ /* 0x0003e2000c101b0c */
[----:B------:R-:W-:-:S02]  /*8bb0*/  ISETP.GE.AND P3, PT, R8, c[0x0][0x3c8], PT ;  /* 0x0000f20008007a0c */ /* 0x000fc40003f66270 */
[----:B------:R-:W-:Y:S01]  /*8bc0*/  @!P4 LEA.HI R13, R13, R13, RZ, 0x1 ;  /* 0x0000000d0d0dc211 */ /* 0x000fe200078f08ff */
[----:B------:R2:W-:Y:S01]  /*8bd0*/  @!P2 ST.E.64 [R18.64], R68 ;  /* 0x000000441200a985 */ /* 0x0005e2000c101b0c */
[C---:B---3--:R-:W-:Y:S02]  /*8be0*/  IADD3 R5, R9.reuse, 0xb0, RZ ;  /* 0x000000b009057810 */ /* 0x048fe40007ffe0ff */
[----:B------:R-:W-:Y:S01]  /*8bf0*/  IADD3 R4, R9, 0xb8, RZ ;  /* 0x000000b809047810 */ /* 0x000fe20007ffe0ff */
[----:B------:R3:W-:Y:S01]  /*8c00*/  @!P1 ST.E.64 [R2.64], R72 ;  /* 0x0000004802009985 */ /* 0x0007e2000c101b0c */
[----:B------:R-:W-:Y:S02]  /*8c10*/  ISETP.GE.AND P2, PT, R5, c[0x0][0x3c8], PT ;  /* 0x0000f20005007a0c */ /* 0x000fe40003f46270 */
[----:B------:R-:W-:Y:S02]  /*8c20*/  ISETP.GE.AND P1, PT, R4, c[0x0][0x3c8], PT ;  /* 0x0000f20004007a0c */ /* 0x000fe40003f26270 */
[----:B------:R-:W-:-:S02]  /*8c30*/  @!P6 LEA.HI R0, R0, R0, RZ, 0x1 ;  /* 0x000000000000e211 */ /* 0x000fc400078f08ff */
[----:B------:R-:W-:Y:S02]  /*8c40*/  @!P3 LEA.HI R8, R8, R8, RZ, 0x1 ;  /* 0x000000080808b211 */ /* 0x000fe400078f08ff */
[----:B------:R-:W-:Y:S02]  /*8c50*/  @!P4 LOP3.LUT R13, R13, 0xfffffffe, RZ, 0xc0, !PT ;  /* 0xfffffffe0d0dc812 */ /* 0x000fe400078ec0ff */
[----:B----4-:R-:W-:-:S03]  /*8c60*/  @!P3 LOP3.LUT R17, R8, 0xfffffffe, RZ, 0xc0, !PT ;  /* 0xfffffffe0811b812 */ /* 0x010fc600078ec0ff */
[----:B------:R-:W-:Y:S01]  /*8c70*/  @!P2 LEA.HI R5, R5, R5, RZ, 0x1 ;  /* 0x000000050505a211 */ /* 0x000fe200078f08ff */
[--C-:B------:R-:W-:Y:S01]  /*8c80*/  @!P4 IMAD.WIDE R20, R13, 0x4, R14.reuse ;  /* 0x000000040d14c825 */ /* 0x100fe200078e020e */
[----:B------:R-:W-:Y:S02]  /*8c90*/  @!P1 LEA.HI R4, R4, R4, RZ, 0x1 ;  /* 0x0000000404049211 */ /* 0x000fe400078f08ff */
[----:B------:R-:W-:Y:S01]  /*8ca0*/  @!P2 LOP3.LUT R5, R5, 0xfffffffe, RZ, 0xc0, !PT ;  /* 0xfffffffe0505a812 */ /* 0x000fe200078ec0ff */
[----:B------:R-:W-:Y:S01]  /*8cb0*/  @!P3 IMAD.WIDE R16, R17, 0x4, R14 ;  /* 0x000000041110b825 */ /* 0x000fe200078e020e */
[----:B-1----:R-:W-:Y:S02]  /*8cc0*/  @!P5 LOP3.LUT R11, R6, 0xfffffffe, RZ, 0xc0, !PT ;  /* 0xfffffffe060bd812 */ /* 0x002fe400078ec0ff */
[----:B--2---:R-:W-:-:S03]  /*8cd0*/  @!P1 LOP3.LUT R19, R4, 0xfffffffe, RZ, 0xc0, !PT ;  /* 0xfffffffe04139812 */ /* 0x004fc600078ec0ff */
[----:B------:R-:W-:Y:S01]  /*8ce0*/  @!P5 IMAD.WIDE R10, R11, 0x4, R14 ;  /* 0x000000040b0ad825 */ /* 0x000fe200078e020e */
[----:B---3--:R-:W-:-:S03]  /*8cf0*/  @!P6 LOP3.LUT R3, R0, 0xfffffffe, RZ, 0xc0, !PT ;  /* 0xfffffffe0003e812 */ /* 0x008fc600078ec0ff */
[----:B------:R-:W-:-:S04]  /*8d00*/  @!P2 IMAD.WIDE R4, R5, 0x4, R14 ;  /* 0x000000040504a825 */ /* 0x000fc800078e020e */
[----:B------:R-:W-:-:S04]  /*8d10*/  @!P6 IMAD.WIDE R2, R3, 0x4, R14 ;  /* 0x000000040302e825 */ /* 0x000fc800078e020e */
[----:B------:R-:W-:Y:S01]  /*8d20*/  @!P1 IMAD.WIDE R14, R19, 0x4, R14 ;  /* 0x00000004130e9825 */ /* 0x000fe200078e020e */
[----:B------:R1:W-:Y:S04]  /*8d30*/  @!P6 ST.E.64 [R2.64], R76 ;  /* 0x0000004c0200e985 */ /* 0x0003e8000c101b0c */
[----:B------:R1:W-:Y:S04]  /*8d40*/  @!P5 ST.E.64 [R10.64], R80 ;  /* 0x000000500a00d985 */ /* 0x0003e8000c101b0c */
[----:B------:R1:W-:Y:S04]  /*8d50*/  @!P4 ST.E.64 [R20.64], R84 ;  /* 0x000000541400c985 */ /* 0x0003e8000c101b0c */
[----:B------:R1:W-:Y:S04]  /*8d60*/  @!P3 ST.E.64 [R16.64], R88 ;  /* 0x000000581000b985 */ /* 0x0003e8000c101b0c */
[----:B------:R1:W-:Y:S04]  /*8d70*/  @!P2 ST.E.64 [R4.64], R92 ;  /* 0x0000005c0400a985 */ /* 0x0003e8000c101b0c */
[----:B------:R1:W-:Y:S02]  /*8d80*/  @!P1 ST.E.64 [R14.64], R96 ;  /* 0x000000600e009985 */ /* 0x0003e4000c101b0c */
.L_x_17:
[----:B------:R-:W-:Y:S05]  /*8d90*/  BSYNC B0 ;  /* 0x0000000000007941 */ /* 0x000fea0003800000 */
.L_x_16:
[----:B-1-3--:R1:W2:Y:S04]  /*8da0*/  SHFL.IDX PT, R5, R12, 0x1, 0x1c1f ;  /* 0x003c1f000c057f89 */ /* 0x00a2a800000e0000 */
[----:B------:R1:W3:Y:S01]  /*8db0*/  SHFL.IDX PT, R4, R7, 0x1, 0x1c1f ;  /* 0x003c1f0007047f89 */ /* 0x0002e200000e0000 */
[----:B------:R-:W-:Y:S05]  /*8dc0*/  @P0 EXIT ;  /* 0x000000000000094d */ /* 0x000fea0003800000 */
[C---:B------:R-:W-:Y:S02]  /*8dd0*/  IADD3 R3, R9.reuse, 0x8, RZ ;  /* 0x0000000809037810 */ /* 0x040fe40007ffe0ff */
[----:B------:R-:W-:-:S02]  /*8de0*/  ISETP.GE.AND P1, PT, R9, c[0x0][0x3c8], PT ;  /* 0x0000f20009007a0c */ /* 0x000fc40003f26270 */
[----:B------:R-:W-:Y:S02]  /*8df0*/  ISETP.GE.AND P0, PT, R3, c[0x0][0x3c8], PT ;  /* 0x0000f20003007a0c */ /* 0x000fe40003f06270 */
[C---:B------:R-:W-:Y:S02]  /*8e00*/  IADD3 R2, R9.reuse, 0x10, RZ ;  /* 0x0000001009027810 */ /* 0x040fe40007ffe0ff */
[C---:B------:R-:W-:Y:S02]  /*8e10*/  IADD3 R0, R9.reuse, 0x18, RZ ;  /* 0x0000001809007810 */ /* 0x040fe40007ffe0ff */
[----:B------:R-:W-:Y:S02]  /*8e20*/  ISETP.GE.AND P6, PT, R2, c[0x0][0x3c8], PT ;  /* 0x0000f20002007a0c */ /* 0x000fe40003fc6270 */
[----:B------:R-:W-:Y:S02]  /*8e30*/  ISETP.GE.AND P5, PT, R0, c[0x0][0x3c8], PT ;  /* 0x0000f20000007a0c */ /* 0x000fe40003fa6270 */
[C---:B------:R-:W-:Y:S01]  /*8e40*/  IADD3 R10, R9.reuse, 0x20, RZ ;  /* 0x00000020090a7810 */ /* 0x040fe20007ffe0ff */
[C---:B-123--:R-:W-:Y:S01]  /*8e50*/  @!P1 IMAD.WIDE R12, R9.reuse, 0x4, R4 ;  /* 0x00000004090c9825 */ /* 0x04efe200078e0204 */
[----:B------:R-:W-:-:S02]  /*8e60*/  IADD3 R8, R9, 0x28, RZ ;  /* 0x0000002809087810 */ /* 0x000fc40007ffe0ff */
[----:B------:R-:W-:Y:S02]  /*8e70*/  @!P0 LEA.HI R3, R3, R3, RZ, 0x1 ;  /* 0x0000000303038211 */ /* 0x000fe400078f08ff */
[----:B------:R-:W-:Y:S01]  /*8e80*/  IADD3 R7, R9, 0x30, RZ ;  /* 0x0000003009077810 */ /* 0x000fe20007ffe0ff */
[----:B------:R1:W-:Y:S01]  /*8e90*/  @!P1 ST.E.64 [R12.64], R130 ;  /* 0x000000820c009985 */ /* 0x0003e2000c101b0c */
[----:B------:R-:W-:Y:S02]  /*8ea0*/  @!P0 LOP3.LUT R3, R3, 0xfffffffe, RZ, 0xc0, !PT ;  /* 0xfffffffe03038812 */ /* 0x000fe400078ec0ff */
[----:B------:R-:W-:Y:S02]  /*8eb0*/  IADD3 R6, R9, 0x38, RZ ;  /* 0x0000003809067810 */ /* 0x000fe40007ffe0ff */
[----:B------:R-:W-:Y:S01]  /*8ec0*/  ISETP.GE.AND P4, PT, R10, c[0x0][0x3c8], PT ;  /* 0x0000f2000a007a0c */ /* 0x000fe20003f86270 */
[----:B----4-:R-:W-:Y:S01]  /*8ed0*/  @!P0 IMAD.WIDE R14, R3, 0x4, R4 ;  /* 0x00000004030e8825 */ /* 0x010fe200078e0204 */
[----:B------:R-:W-:-:S02]  /*8ee0*/  IADD3 R3, R9, 0x40, RZ ;  /* 0x0000004009037810 */ /* 0x000fc40007ffe0ff */
[----:B------:R-:W-:Y:S02]  /*8ef0*/  ISETP.GE.AND P3, PT, R8, c[0x0][0x3c8], PT ;  /* 0x0000f20008007a0c */ /* 0x000fe40003f66270 */
[----:B------:R-:W-:Y:S01]  /*8f00*/  ISETP.GE.AND P2, PT, R7, c[0x0][0x3c8], PT ;  /* 0x0000f20007007a0c */ /* 0x000fe20003f46270 */
[----:B------:R2:W-:Y:S01]  /*8f10*/  @!P0 ST.E.64 [R14.64], R126 ;  /* 0x0000007e0e008985 */ /* 0x0005e2000c101b0c */
[----:B------:R-:W-:Y:S02]  /*8f20*/  ISETP.GE.AND P1, PT, R6, c[0x0][0x3c8], PT ;  /* 0x0000f20006007a0c */ /* 0x000fe40003f26270 */
[----:B------:R-:W-:Y:S02]  /*8f30*/  @!P6 LEA.HI R2, R2, R2, RZ, 0x1 ;  /* 0x000000020202e211 */ /* 0x000fe400078f08ff */
[----:B------:R-:W-:Y:S02]  /*8f40*/  ISETP.GE.AND P0, PT, R3, c[0x0][0x3c8], PT ;  /* 0x0000f20003007a0c */ /* 0x000fe40003f06270 */
[----:B------:R-:W-:-:S02]  /*8f50*/  @!P5 LEA.HI R0, R0, R0, RZ, 0x1 ;  /* 0x000000000000d211 */ /* 0x000fc400078f08ff */
[----:B------:R-:W-:Y:S02]  /*8f60*/  @!P6 LOP3.LUT R11, R2, 0xfffffffe, RZ, 0xc0, !PT ;  /* 0xfffffffe020be812 */ /* 0x000fe400078ec0ff */
[----:B------:R-:W-:Y:S02]  /*8f70*/  @!P4 LEA.HI R10, R10, R10, RZ, 0x1 ;  /* 0x0000000a0a0ac211 */ /* 0x000fe400078f08ff */
[----:B------:R-:W-:Y:S02]  /*8f80*/  @!P3 LEA.HI R8, R8, R8, RZ, 0x1 ;  /* 0x000000080808b211 */ /* 0x000fe400078f08ff */
[----:B------:R-:W-:Y:S02]  /*8f90*/  IADD3 R2, R9, 0x48, RZ ;  /* 0x0000004809027810 */ /* 0x000fe40007ffe0ff */
[----:B-1----:R-:W-:Y:S02]  /*8fa0*/  @!P5 LOP3.LUT R13, R0, 0xfffffffe, RZ, 0xc0, !PT ;  /* 0xfffffffe000dd812 */ /* 0x002fe400078ec0ff */
[----:B------:R-:W-:-:S02]  /*8fb0*/  @!P2 LEA.HI R7, R7, R7, RZ, 0x1 ;  /* 0x000000070707a211 */ /* 0x000fc400078f08ff */
[----:B------:R-:W-:Y:S01]  /*8fc0*/  IADD3 R0, R9, 0x50, RZ ;  /* 0x0000005009007810 */ /* 0x000fe20007ffe0ff */
[--C-:B------:R-:W-:Y:S01]  /*8fd0*/  @!P5 IMAD.WIDE R12, R13, 0x4, R4.reuse ;  /* 0x000000040d0cd825 */ /* 0x100fe200078e0204 */
[----:B------:R-:W-:Y:S02]  /*8fe0*/  @!P1 LEA.HI R6, R6, R6, RZ, 0x1 ;  /* 0x0000000606069211 */ /* 0x000fe400078f08ff */
[----:B------:R-:W-:Y:S02]  /*8ff0*/  @!P0 LEA.HI R3, R3, R3, RZ, 0x1 ;  /* 0x0000000303038211 */ /* 0x000fe400078f08ff */
[----:B------:R-:W-:Y:S01]  /*9000*/  @!P3 LOP3.LUT R17, R8, 0xfffffffe, RZ, 0xc0, !PT ;  /* 0xfffffffe0811b812 */ /* 0x000fe200078ec0ff */
[----:B--2---:R-:W-:Y:S01]  /*9010*/  @!P6 IMAD.WIDE R14, R11, 0x4, R4 ;  /* 0x000000040b0ee825 */ /* 0x004fe200078e0204 */
[----:B------:R-:W-:Y:S02]  /*9020*/  @!P4 LOP3.LUT R11, R10, 0xfffffffe, RZ, 0xc0, !PT ;  /* 0xfffffffe0a0bc812 */ /* 0x000fe400078ec0ff */
[----:B------:R-:W-:-:S02]  /*9030*/  @!P2 LOP3.LUT R7, R7, 0xfffffffe, RZ, 0xc0, !PT ;  /* 0xfffffffe0707a812 */ /* 0x000fc400078ec0ff */
[----:B------:R1:W-:Y:S01]  /*9040*/  @!P6 ST.E.64 [R14.64], R122 ;  /* 0x0000007a0e00e985 */ /* 0x0003e2000c101b0c */
[----:B------:R-:W-:Y:S01]  /*9050*/  ISETP.GE.AND P6, PT, R2, c[0x0][0x3c8], PT ;  /* 0x0000f20002007a0c */ /* 0x000fe20003fc6270 */
[----:B------:R-:W-:Y:S01]  /*9060*/  @!P4 IMAD.WIDE R10, R11, 0x4, R4 ;  /* 0x000000040b0ac825 */ /* 0x000fe200078e0204 */
[----:B------:R-:W-:Y:S01]  /*9070*/  @!P0 LOP3.LUT R3, R3, 0xfffffffe, RZ, 0xc0, !PT ;  /* 0xfffffffe03038812 */ /* 0x000fe200078ec0ff */
[----:B------:R2:W-:Y:S01]  /*9080*/  @!P5 ST.E.64 [R12.64], R118 ;  /* 0x000000760c00d985 */ /* 0x0005e2000c101b0c */
[----:B------:R-:W-:Y:S02]  /*9090*/  ISETP.GE.AND P5, PT, R0, c[0x0][0x3c8], PT ;  /* 0x0000f20000007a0c */ /* 0x000fe40003fa6270 */
[C---:B------:R-:W-:Y:S01]  /*90a0*/  IADD3 R20, R9.reuse, 0x58, RZ ;  /* 0x0000005809147810 */ /* 0x040fe20007ffe0ff */
[----:B------:R3:W-:Y:S01]  /*90b0*/  @!P4 ST.E.64 [R10.64], R114 ;  /* 0x000000720a00c985 */ /* 0x0007e2000c101b0c */
[C---:B------:R-:W-:Y:S02]  /*90c0*/  IADD3 R19, R9.reuse, 0x60, RZ ;  /* 0x0000006009137810 */ /* 0x040fe40007ffe0ff */
[----:B------:R-:W-:-:S02]  /*90d0*/  IADD3 R18, R9, 0x68, RZ ;  /* 0x0000006809127810 */ /* 0x000fc40007ffe0ff */
[----:B------:R-:W-:Y:S02]  /*90e0*/  IADD3 R8, R9, 0x70, RZ ;  /* 0x0000007009087810 */ /* 0x000fe40007ffe0ff */
[----:B------:R-:W-:Y:S02]  /*90f0*/  ISETP.GE.AND P4, PT, R20, c[0x0][0x3c8], PT ;  /* 0x0000f20014007a0c */ /* 0x000fe40003f86270 */
[----:B------:R-:W-:Y:S02]  /*9100*/  @!P6 LEA.HI R2, R2, R2, RZ, 0x1 ;  /* 0x000000020202e211 */ /* 0x000fe400078f08ff */
[----:B------:R-:W-:-:S09]  /*9110*/  @!P5 LEA.HI R0, R0, R0, RZ, 0x1 ;  /* 0x000000000000d211 */ /* 0x000fd200078f08ff */
[----:B------:R-:W-:Y:S01]  /*9120*/  @!P4 LEA.HI R20, R20, R20, RZ, 0x1 ;  /* 0x000000141414c211 */ /* 0x000fe200078f08ff */
[----:B-1----:R-:W-:Y:S01]  /*9130*/  @!P3 IMAD.WIDE R14, R17, 0x4, R4 ;  /* 0x00000004110eb825 */ /* 0x002fe200078e0204 */
[----:B--2---:R-:W-:-:S03]  /*9140*/  @!P1 LOP3.LUT R13, R6, 0xfffffffe, RZ, 0xc0, !PT ;  /* 0xfffffffe060d9812 */ /* 0x004fc600078ec0ff */
[--C-:B------:R-:W-:Y:S01]  /*9150*/  @!P2 IMAD.WIDE R6, R7, 0x4, R4.reuse ;  /* 0x000000040706a825 */ /* 0x100fe200078e0204 */
[----:B------:R1:W-:Y:S01]  /*9160*/  @!P3 ST.E.64 [R14.64], R110 ;  /* 0x0000006e0e00b985 */ /* 0x0003e2000c101b0c */
[----:B------:R-:W-:Y:S02]  /*9170*/  ISETP.GE.AND P3, PT, R19, c[0x0][0x3c8], PT ;  /* 0x0000f20013007a0c */ /* 0x000fe40003f66270 */
[--C-:B------:R-:W-:Y:S01]  /*9180*/  @!P1 IMAD.WIDE R12, R13, 0x4, R4.reuse ;  /* 0x000000040d0c9825 */ /* 0x100fe200078e0204 */
[----:B------:R2:W-:Y:S01]  /*9190*/  @!P2 ST.E.64 [R6.64], R106 ;  /* 0x0000006a0600a985 */ /* 0x0005e2000c101b0c */
[----:B------:R-:W-:Y:S02]  /*91a0*/  ISETP.GE.AND P2, PT, R18, c[0x0][0x3c8], PT ;  /* 0x0000f20012007a0c */ /* 0x000fe40003f46270 */
[----:B------:R-:W-:Y:S01]  /*91b0*/  @!P0 IMAD.WIDE R16, R3, 0x4, R4 ;  /* 0x0000000403108825 */ /* 0x000fe200078e0204 */
[----:B------:R-:W-:Y:S01]  /*91c0*/  IADD3 R3, R9, 0x78, RZ ;  /* 0x0000007809037810 */ /* 0x000fe20007ffe0ff */
[----:B------:R4:W-:Y:S01]  /*91d0*/  @!P1 ST.E.64 [R12.64], R102 ;  /* 0x000000660c009985 */ /* 0x0009e2000c101b0c */
[----:B------:R-:W-:-:S02]  /*91e0*/  ISETP.GE.AND P1, PT, R8, c[0x0][0x3c8], PT ;  /* 0x0000f20008007a0c */ /* 0x000fc40003f26270 */
[----:B---3--:R-:W-:Y:S01]  /*91f0*/  @!P5 LOP3.LUT R11, R0, 0xfffffffe, RZ, 0xc0, !PT ;  /* 0xfffffffe000bd812 */ /* 0x008fe200078ec0ff */
[----:B------:R3:W-:Y:S01]  /*9200*/  @!P0 ST.E.64 [R16.64], R38 ;  /* 0x0000002610008985 */ /* 0x0007e2000c101b0c */
[----:B------:R-:W-:Y:S02]  /*9210*/  ISETP.GE.AND P0, PT, R3, c[0x0][0x3c8], PT ;  /* 0x0000f20003007a0c */ /* 0x000fe40003f06270 */
[----:B------:R-:W-:Y:S01]  /*9220*/  @!P3 LEA.HI R19, R19, R19, RZ, 0x1 ;  /* 0x000000131313b211 */ /* 0x000fe200078f08ff */
[----:B------:R-:W-:Y:S01]  /*9230*/  @!P5 IMAD.WIDE R10, R11, 0x4, R4 ;  /* 0x000000040b0ad825 */ /* 0x000fe200078e0204 */
[----:B------:R-:W-:Y:S02]  /*9240*/  @!P2 LEA.HI R18, R18, R18, RZ, 0x1 ;  /* 0x000000121212a211 */ /* 0x000fe400078f08ff */
[----:B------:R-:W-:Y:S02]  /*9250*/  @!P3 LOP3.LUT R19, R19, 0xfffffffe, RZ, 0xc0, !PT ;  /* 0xfffffffe1313b812 */ /* 0x000fe400078ec0ff */
[----:B------:R-:W-:-:S02]  /*9260*/  IADD3 R0, R9, 0x88, RZ ;  /* 0x0000008809007810 */ /* 0x000fc40007ffe0ff */
[----:B------:R-:W-:-:S03]  /*9270*/  @!P1 LEA.HI R8, R8, R8, RZ, 0x1 ;  /* 0x0000000808089211 */ /* 0x000fc600078f08ff */
[----:B------:R-:W-:Y:S01]  /*9280*/  @!P0 LEA.HI R3, R3, R3, RZ, 0x1 ;  /* 0x0000000303038211 */ /* 0x000fe200078f08ff */
[--C-:B-1----:R-:W-:Y:S01]  /*9290*/  @!P3 IMAD.WIDE R14, R19, 0x4, R4.reuse ;  /* 0x00000004130eb825 */ /* 0x102fe200078e0204 */
[----:B------:R-:W-:Y:S02]  /*92a0*/  IADD3 R19, R9, 0x98, RZ ;  /* 0x0000009809137810 */ /* 0x000fe40007ffe0ff */
[----:B------:R-:W-:Y:S02]  /*92b0*/  @!P0 LOP3.LUT R3, R3, 0xfffffffe, RZ, 0xc0, !PT ;  /* 0xfffffffe03038812 */ /* 0x000fe400078ec0ff */
[----:B--2---:R-:W-:Y:S02]  /*92c0*/  @!P6 LOP3.LUT R7, R2, 0xfffffffe, RZ, 0xc0, !PT ;  /* 0xfffffffe0207e812 */ /* 0x004fe400078ec0ff */
[----:B------:R-:W-:Y:S02]  /*92d0*/  IADD3 R2, R9, 0x80, RZ ;  /* 0x0000008009027810 */ /* 0x000fe40007ffe0ff */
[----:B----4-:R-:W-:Y:S01]  /*92e0*/  @!P4 LOP3.LUT R13, R20, 0xfffffffe, RZ, 0xc0, !PT ;  /* 0xfffffffe140dc812 */ /* 0x010fe200078ec0ff */
[----:B------:R-:W-:Y:S01]  /*92f0*/  @!P6 IMAD.WIDE R6, R7, 0x4, R4 ;  /* 0x000000040706e825 */ /* 0x000fe200078e0204 */
[----:B------:R-:W-:-:S03]  /*9300*/  IADD3 R20, R9, 0x90, RZ ;  /* 0x0000009009147810 */ /* 0x000fc60007ffe0ff */
[--C-:B------:R-:W-:Y:S01]  /*9310*/  @!P4 IMAD.WIDE R12, R13, 0x4, R4.reuse ;  /* 0x000000040d0cc825 */ /* 0x100fe200078e0204 */
[----:B------:R1:W-:Y:S01]  /*9320*/  @!P6 ST.E.64 [R6.64], R42 ;  /* 0x0000002a0600e985 */ /* 0x0003e2000c101b0c */
[----:B------:R-:W-:Y:S02]  /*9330*/  ISETP.GE.AND P6, PT, R2, c[0x0][0x3c8], PT ;  /* 0x0000f20002007a0c */ /* 0x000fe40003fc6270 */
[----:B---3--:R-:W-:Y:S01]  /*9340*/  @!P0 IMAD.WIDE R16, R3, 0x4, R4 ;  /* 0x0000000403108825 */ /* 0x008fe200078e0204 */
[----:B------:R2:W-:Y:S01]  /*9350*/  @!P5 ST.E.64 [R10.64], R46 ;  /* 0x0000002e0a00d985 */ /* 0x0005e2000c101b0c */
[----:B------:R-:W-:Y:S02]  /*9360*/  ISETP.GE.AND P5, PT, R0, c[0x0][0x3c8], PT ;  /* 0x0000f20000007a0c */ /* 0x000fe40003fa6270 */
[----:B------:R-:W-:Y:S01]  /*9370*/  IADD3 R3, R9, 0xb0, RZ ;  /* 0x000000b009037810 */ /* 0x000fe20007ffe0ff */
[----:B------:R3:W-:Y:S01]  /*9380*/  @!P4 ST.E.64 [R12.64], R50 ;  /* 0x000000320c00c985 */ /* 0x0007e2000c101b0c */
[----:B------:R-:W-:-:S03]  /*9390*/  ISETP.GE.AND P4, PT, R20, c[0x0][0x3c8], PT ;  /* 0x0000f20014007a0c */ /* 0x000fc60003f86270 */
[----:B------:R4:W-:Y:S01]  /*93a0*/  @!P3 ST.E.64 [R14.64], R54 ;  /* 0x000000360e00b985 */ /* 0x0009e2000c101b0c */
[----:B------:R-:W-:Y:S02]  /*93b0*/  ISETP.GE.AND P3, PT, R19, c[0x0][0x3c8], PT ;  /* 0x0000f20013007a0c */ /* 0x000fe40003f66270 */
[----:B------:R-:W-:-:S03]  /*93c0*/  @!P6 LEA.HI R2, R2, R2, RZ, 0x1 ;  /* 0x000000020202e211 */ /* 0x000fc600078f08ff */
[----:B------:R-:W-:-:S04]  /*93d0*/  @!P5 LEA.HI R0, R0, R0, RZ, 0x1 ;  /* 0x000000000000d211 */ /* 0x000fc800078f08ff */
[----:B------:R-:W-:-:S04]  /*93e0*/  @!P4 LEA.HI R20, R20, R20, RZ, 0x1 ;  /* 0x000000141414c211 */ /* 0x000fc800078f08ff */
[----:B------:R-:W-:Y:S02]  /*93f0*/  @!P3 LEA.HI R19, R19, R19, RZ, 0x1 ;  /* 0x000000131313b211 */ /* 0x000fe400078f08ff */
[----:B-1----:R-:W-:Y:S02]  /*9400*/  @!P2 LOP3.LUT R7, R18, 0xfffffffe, RZ, 0xc0, !PT ;  /* 0xfffffffe1207a812 */ /* 0x002fe400078ec0ff */
[----:B------:R-:W-:Y:S02]  /*9410*/  IADD3 R18, R9, 0xa0, RZ ;  /* 0x000000a009127810 */ /* 0x000fe40007ffe0ff */
[----:B--2---:R-:W-:Y:S01]  /*9420*/  @!P1 LOP3.LUT R11, R8, 0xfffffffe, RZ, 0xc0, !PT ;  /* 0xfffffffe080b9812 */ /* 0x004fe200078ec0ff */
[--C-:B------:R-:W-:Y:S01]  /*9430*/  @!P2 IMAD.WIDE R6, R7, 0x4, R4.reuse ;  /* 0x000000040706a825 */ /* 0x100fe200078e0204 */
[----:B------:R-:W-:Y:S02]  /*9440*/  IADD3 R8, R9, 0xa8, RZ ;  /* 0x000000a809087810 */ /* 0x000fe40007ffe0ff */
[----:B---3--:R-:W-:Y:S01]  /*9450*/  @!P4 LOP3.LUT R13, R20, 0xfffffffe, RZ, 0xc0, !PT ;  /* 0xfffffffe140dc812 */ /* 0x008fe200078ec0ff */
[----:B------:R-:W-:Y:S01]  /*9460*/  @!P1 IMAD.WIDE R10, R11, 0x4, R4 ;  /* 0x000000040b0a9825 */ /* 0x000fe200078e0204 */
[----:B------:R1:W-:Y:S01]  /*9470*/  @!P2 ST.E.64 [R6.64], R58 ;  /* 0x0000003a0600a985 */ /* 0x0003e2000c101b0c */
[----:B------:R-:W-:-:S02]  /*9480*/  ISETP.GE.AND P2, PT, R18, c[0x0][0x3c8], PT ;  /* 0x0000f20012007a0c */ /* 0x000fc40003f46270 */
[----:B------:R-:W-:Y:S01]  /*9490*/  @!P3 LOP3.LUT R19, R19, 0xfffffffe, RZ, 0xc0, !PT ;  /* 0xfffffffe1313b812 */ /* 0x000fe200078ec0ff */
[----:B------:R2:W-:Y:S01]  /*94a0*/  @!P1 ST.E.64 [R10.64], R62 ;  /* 0x0000003e0a009985 */ /* 0x0005e2000c101b0c */
[----:B------:R-:W-:Y:S02]  /*94b0*/  ISETP.GE.AND P1, PT, R8, c[0x0][0x3c8], PT ;  /* 0x0000f20008007a0c */ /* 0x000fe40003f26270 */
[----:B------:R-:W-:Y:S01]  /*94c0*/  IADD3 R9, R9, 0xb8, RZ ;  /* 0x000000b809097810 */ /* 0x000fe20007ffe0ff */
[----:B------:R3:W-:Y:S01]  /*94d0*/  @!P0 ST.E.64 [R16.64], R66 ;  /* 0x0000004210008985 */ /* 0x0007e2000c101b0c */
[----:B------:R-:W-:-:S05]  /*94e0*/  ISETP.GE.AND P0, PT, R3, c[0x0][0x3c8], PT ;  /* 0x0000f20003007a0c */ /* 0x000fca0003f06270 */
[----:B------:R-:W-:-:S04]  /*94f0*/  @!P2 LEA.HI R18, R18, R18, RZ, 0x1 ;  /* 0x000000121212a211 */ /* 0x000fc800078f08ff */
[----:B------:R-:W-:Y:S02]  /*9500*/  @!P1 LEA.HI R8, R8, R8, RZ, 0x1 ;  /* 0x0000000808089211 */ /* 0x000fe400078f08ff */
[----:B----4-:R-:W-:Y:S02]  /*9510*/  @!P2 LOP3.LUT R15, R18, 0xfffffffe, RZ, 0xc0, !PT ;  /* 0xfffffffe120fa812 */ /* 0x010fe400078ec0ff */
[----:B------:R-:W-:-:S04]  /*9520*/  @!P0 LEA.HI R3, R3, R3, RZ, 0x1 ;  /* 0x0000000303038211 */ /* 0x000fc800078f08ff */
[----:B------:R-:W-:Y:S02]  /*9530*/  @!P0 LOP3.LUT R3, R3, 0xfffffffe, RZ, 0xc0, !PT ;  /* 0xfffffffe03038812 */ /* 0x000fe400078ec0ff */
[----:B-1----:R-:W-:-:S03]  /*9540*/  @!P6 LOP3.LUT R7, R2, 0xfffffffe, RZ, 0xc0, !PT ;  /* 0xfffffffe0207e812 */ /* 0x002fc600078ec0ff */
[----:B------:R-:W-:Y:S01]  /*9550*/  @!P0 IMAD.WIDE R2, R3, 0x4, R4 ;  /* 0x0000000403028825 */ /* 0x000fe200078e0204 */
[----:B--2---:R-:W-:-:S03]  /*9560*/  @!P5 LOP3.LUT R11, R0, 0xfffffffe, RZ, 0xc0, !PT ;  /* 0xfffffffe000bd812 */ /* 0x004fc600078ec0ff */
[----:B------:R-:W-:Y:S01]  /*9570*/  @!P6 IMAD.WIDE R6, R7, 0x4, R4 ;  /* 0x000000040706e825 */ /* 0x000fe200078e0204 */
[----:B---3--:R-:W-:-:S03]  /*9580*/  @!P1 LOP3.LUT R17, R8, 0xfffffffe, RZ, 0xc0, !PT ;  /* 0xfffffffe08119812 */ /* 0x008fc600078ec0ff */
[--C-:B------:R-:W-:Y:S01]  /*9590*/  @!P5 IMAD.WIDE R10, R11, 0x4, R4.reuse ;  /* 0x000000040b0ad825 */ /* 0x100fe200078e0204 */
[----:B------:R1:W-:Y:S04]  /*95a0*/  @!P6 ST.E.64 [R6.64], R70 ;  /* 0x000000460600e985 */ /* 0x0003e8000c101b0c */
[----:B------:R2:W-:Y:S01]  /*95b0*/  @!P5 ST.E.64 [R10.64], R74 ;  /* 0x0000004a0a00d985 */ /* 0x0005e2000c101b0c */
[----:B-1----:R-:W-:-:S04]  /*95c0*/  @!P4 IMAD.WIDE R6, R13, 0x4, R4 ;  /* 0x000000040d06c825 */ /* 0x002fc800078e0204 */
[--C-:B--2---:R-:W-:Y:S01]  /*95d0*/  @!P3 IMAD.WIDE R10, R19, 0x4, R4.reuse ;  /* 0x00000004130ab825 */ /* 0x104fe200078e0204 */
[----:B------:R1:W-:Y:S03]  /*95e0*/  @!P4 ST.E.64 [R6.64], R78 ;  /* 0x0000004e0600c985 */ /* 0x0003e6000c101b0c */
[--C-:B------:R-:W-:Y:S01]  /*95f0*/  @!P2 IMAD.WIDE R12, R15, 0x4, R4.reuse ;  /* 0x000000040f0ca825 */ /* 0x100fe200078e0204 */
[----:B------:R1:W-:Y:S03]  /*9600*/  @!P3 ST.E.64 [R10.64], R82 ;  /* 0x000000520a00b985 */ /* 0x0003e6000c101b0c */
[----:B------:R-:W-:Y:S01]  /*9610*/  @!P1 IMAD.WIDE R14, R17, 0x4, R4 ;  /* 0x00000004110e9825 */ /* 0x000fe200078e0204 */
[----:B------:R1:W-:Y:S04]  /*9620*/  @!P2 ST.E.64 [R12.64], R86 ;  /* 0x000000560c00a985 */ /* 0x0003e8000c101b0c */
[----:B------:R1:W-:Y:S04]  /*9630*/  @!P1 ST.E.64 [R14.64], R90 ;  /* 0x0000005a0e009985 */ /* 0x0003e8000c101b0c */
[----:B------:R1:W-:Y:S01]  /*9640*/  @!P0 ST.E.64 [R2.64], R94 ;  /* 0x0000005e02008985 */ /* 0x0003e2000c101b0c */
[----:B------:R-:W-:-:S13]  /*9650*/  ISETP.GE.AND P0, PT, R9, c[0x0][0x3c8], PT ;  /* 0x0000f20009007a0c */ /* 0x000fda0003f06270 */
[----:B------:R-:W-:Y:S05]  /*9660*/  @P0 EXIT ;  /* 0x000000000000094d */ /* 0x000fea0003800000 */
[----:B-1----:R-:W-:-:S04]  /*9670*/  LEA.HI R3, R9, R9, RZ, 0x1 ;  /* 0x0000000909037211 */ /* 0x002fc800078f08ff */
[----:B------:R-:W-:-:S05]  /*9680*/  LOP3.LUT R3, R3, 0xfffffffe, RZ, 0xc0, !PT ;  /* 0xfffffffe03037812 */ /* 0x000fca00078ec0ff */
[----:B------:R-:W-:-:S05]  /*9690*/  IMAD.WIDE R4, R3, 0x4, R4 ;  /* 0x0000000403047825 */ /* 0x000fca00078e0204 */
[----:B------:R-:W-:Y:S01]  /*96a0*/  ST.E.64 [R4.64], R98 ;  /* 0x0000006204007985 */ /* 0x000fe2000c101b0c */
[----:B------:R-:W-:Y:S05]  /*96b0*/  EXIT ;  /* 0x000000000000794d */ /* 0x000fea0003800000 */
.L_x_15:
[----:B-1----:R-:W1:Y:S02]  /*96c0*/  S2R R4, SR_TID.X ;  /* 0x0000000000047919 */ /* 0x002e640000002100 */
[----:B-1----:R-:W-:-:S13]  /*96d0*/  ISETP.GT.AND P0, PT, R4, 0x7f, PT ;  /* 0x0000007f0400780c */ /* 0x002fda0003f04270 */
[----:B------:R-:W-:Y:S05]  /*96e0*/  @P0 EXIT ;  /* 0x000000000000094d */ /* 0x000fea0003800000 */
[----:B------:R-:W1:Y:S01]  /*96f0*/  S2R R7, SR_CTAID.X ;  /* 0x0000000000077919 */ /* 0x000e620000002500 */
[----:B------:R-:W-:-:S05]  /*9700*/  MOV R0, c[0x0][0x4e8] ;  /* 0x00013a0000007a02 */ /* 0x000fca0000000f00 */
[----:B------:R-:W-:Y:S01]  /*9710*/  IMAD R2, R0, c[0x0][0x388], RZ ;  /* 0x0000e20000027a24 */ /* 0x000fe200078e02ff */
[----:B-1----:R-:W-:-:S04]  /*9720*/  LEA R7, R7, R4, 0x7 ;  /* 0x0000000407077211 */ /* 0x002fc800078e38ff */
[----:B------:R-:W-:-:S13]  /*9730*/  ISETP.GE.AND P0, PT, R7, R2, PT ;  /* 0x000000020700720c */ /* 0x000fda0003f06270 */
[----:B------:R-:W-:Y:S05]  /*9740*/  @P0 EXIT ;  /* 0x000000000000094d */ /* 0x000fea0003800000 */
[----:B------:R-:W1:Y:S01]  /*9750*/  S2R R5, SR_CTAID.Z ;  /* 0x0000000000057919 */ /* 0x000e620000002700 */
[----:B------:R-:W-:Y:S01]  /*9760*/  USHF.R.S32.HI UR6, URZ, 0x1f, UR10 ;  /* 0x0000001f3f067899 */ /* 0x000fe2000801140a */
[----:B------:R-:W-:Y:S01]  /*9770*/  ISETP.NE.AND P0, PT, R0, 0x1, PT ;  /* 0x000000010000780c */ /* 0x000fe20003f05270 */
[----:B------:R-:W-:Y:S01]  /*9780*/  ULDC.64 UR4, c[0x0][0x4d0] ;  /* 0x0001340000047ab9 */ /* 0x000fe20000000a00 */
[----:B------:R-:W3:Y:S01]  /*9790*/  S2R R3, SR_CTAID.Y ;  /* 0x0000000000037919 */ /* 0x000ee20000002600 */
[----:B------:R-:W-:Y:S01]  /*97a0*/  UIMAD UR6, UR6, UR4, URZ ;  /* 0x00000004060672a4 */ /* 0x000fe2000f8e023f */
[----:B------:R-:W-:Y:S01]  /*97b0*/  IADD3 R2, RZ, -UR10, RZ ;  /* 0x8000000aff027c10 */ /* 0x000fe2000fffe0ff */
[----:B--2---:R-:W-:Y:S01]  /*97c0*/  UIMAD.WIDE.U32 UR8, UR10, UR4, URZ ;  /* 0x000000040a0872a5 */ /* 0x004fe2000f8e003f */
[----:B------:R-:W-:Y:S01]  /*97d0*/  MOV R6, R7 ;  /* 0x0000000700067202 */ /* 0x000fe20000000f00 */
[----:B------:R-:W-:-:S04]  /*97e0*/  UIMAD UR4, UR10, UR5, UR6 ;  /* 0x000000050a0472a4 */ /* 0x000fc8000f8e0206 */
[----:B------:R-:W-:Y:S01]  /*97f0*/  UIADD3 UR4, UR9, UR4, URZ ;  /* 0x0000000409047290 */ /* 0x000fe2000fffe03f */
[----:B------:R-:W-:Y:S01]  /*9800*/  MOV R9, UR9 ;  /* 0x0000000900097c02 */ /* 0x000fe20008000f00 */
[----:B------:R-:W-:-:S04]  /*9810*/  @P0 IMAD.HI.U32 R4, R7, c[0x0][0x4ec], RZ ;  /* 0x00013b0007040a27 */ /* 0x000fc800078e00ff */
[----:B------:R-:W-:Y:S01]  /*9820*/  IMAD.U32 R8, RZ, RZ, UR8 ;  /* 0x00000008ff087e24 */ /* 0x000fe2000f8e00ff */
[----:B------:R-:W-:Y:S01]  /*9830*/  @P0 SHF.R.U32.HI R6, RZ, c[0x0][0x4f0], R4 ;  /* 0x00013c00ff060a19 */ /* 0x000fe20000011604 */
[----:B------:R-:W-:Y:S01]  /*9840*/  IMAD.U32 R9, RZ, RZ, UR4 ;  /* 0x00000004ff097e24 */ /* 0x000fe2000f8e00ff */
[----:B-1----:R-:W-:-:S03]  /*9850*/  SHF.R.S32.HI R0, RZ, 0x1f, R5 ;  /* 0x0000001fff007819 */ /* 0x002fc60000011405 */
[----:B------:R-:W-:Y:S01]  /*9860*/  IMAD.WIDE.U32 R8, R5, c[0x0][0x4d8], R8 ;  /* 0x0001360005087a25 */ /* 0x000fe200078e0008 */
[----:B------:R-:W-:-:S03]  /*9870*/  IADD3 R4, -R6, RZ, RZ ;  /* 0x000000ff06047210 */ /* 0x000fc60007ffe1ff */
[----:B------:R-:W-:Y:S02]  /*9880*/  IMAD R0, R0, c[0x0][0x4d8], RZ ;  /* 0x0001360000007a24 */ /* 0x000fe400078e02ff */
[----:B---3--:R-:W-:Y:S02]  /*9890*/  IMAD R2, R2, c[0x0][0x550], R3 ;  /* 0x0001540002027a24 */ /* 0x008fe400078e0203 */
[----:B------:R-:W-:Y:S02]  /*98a0*/  IMAD R0, R5, c[0x0][0x4dc], R0 ;  /* 0x0001370005007a24 */ /* 0x000fe400078e0200 */
[----:B------:R-:W-:Y:S01]  /*98b0*/  IMAD R4, R4, c[0x0][0x4e8], R7 ;  /* 0x00013a0004047a24 */ /* 0x000fe200078e0207 */
[----:B------:R-:W-:Y:S01]  /*98c0*/  SHF.R.S32.HI R3, RZ, 0x1f, R2 ;  /* 0x0000001fff037819 */ /* 0x000fe20000011402 */
[----:B------:R-:W-:Y:S01]  /*98d0*/  IMAD.IADD R9, R0, 0x1, R9 ;  /* 0x0000000100097824 */ /* 0x000fe200078e0209 */
[----:B------:R-:W-:-:S03]  /*98e0*/  SHF.R.S32.HI R0, RZ, 0x1f, R6 ;  /* 0x0000001fff007819 */ /* 0x000fc60000011406 */
[----:B------:R-:W-:Y:S02]  /*98f0*/  IMAD R3, R3, c[0x0][0x4e0], RZ ;  /* 0x0001380003037a24 */ /* 0x000fe400078e02ff */
[----:B------:R-:W-:-:S04]  /*9900*/  IMAD.WIDE.U32 R8, R2, c[0x0][0x4e0], R8 ;  /* 0x0001380002087a25 */ /* 0x000fc800078e0008 */
[----:B------:R-:W-:Y:S01]  /*9910*/  IMAD R3, R2, c[0x0][0x4e4], R3 ;  /* 0x0001390002037a24 */ /* 0x000fe200078e0203 */
[----:B------:R-:W-:Y:S02]  /*9920*/  SHF.R.S32.HI R2, RZ, 0x1f, R4 ;  /* 0x0000001fff027819 */ /* 0x000fe40000011404 */
[----:B------:R-:W-:-:S03]  /*9930*/  IADD3 R6, P0, R6, R8, RZ ;  /* 0x0000000806067210 */ /* 0x000fc60007f1e0ff */
[----:B------:R-:W-:Y:S01]  /*9940*/  IMAD R5, R2, c[0x0][0x4c8], RZ ;  /* 0x0001320002057a24 */ /* 0x000fe200078e02ff */
[----:B------:R-:W-:-:S03]  /*9950*/  IADD3.X R7, R0, R9, R3, P0, !PT ;  /* 0x0000000900077210 */ /* 0x000fc600007fe403 */
[C---:B------:R-:W-:Y:S02]  /*9960*/  IMAD R5, R4.reuse, c[0x0][0x4cc], R5 ;  /* 0x0001330004057a24 */ /* 0x040fe400078e0205 */
[----:B------:R-:W-:-:S05]  /*9970*/  IMAD.WIDE.U32 R6, R4, c[0x0][0x4c8], R6 ;  /* 0x0001320004067a25 */ /* 0x000fca00078e0006 */
[----:B------:R-:W-:Y:S02]  /*9980*/  IADD3 R5, R7, R5, RZ ;  /* 0x0000000507057210 */ /* 0x000fe40007ffe0ff */
[----:B------:R-:W-:-:S04]  /*9990*/  LEA R2, P0, R6, c[0x0][0x4a8], 0x2 ;  /* 0x00012a0006027a11 */ /* 0x000fc800078010ff */
[----:B------:R-:W-:Y:S02]  /*99a0*/  LEA.HI.X R3, R6, c[0x0][0x4ac], R5, 0x2, P0 ;  /* 0x00012b0006037a11 */ /* 0x000fe400000f1405 */
[----:B------:R-:W-:-:S05]  /*99b0*/  MOV R5, 0xff800000 ;  /* 0xff80000000057802 */ /* 0x000fca0000000f00 */
[----:B------:R-:W-:Y:S01]  /*99c0*/  STG.E [R2.64], R5 ;  /* 0x0000000502007986 */ /* 0x000fe2000c10190c */
[----:B------:R-:W-:Y:S05]  /*99d0*/  EXIT ;  /* 0x000000000000794d */ /* 0x000fea0003800000 */
.L_x_18:
[----:B------:R-:W-:-:S00]  /*99e0*/  BRA `(.L_x_18) ;  /* 0xfffffff000007947 */ /* 0x000fc0000383ffff */
[----:B------:R-:W-:-:S00]  /*99f0*/  NOP ;  /* 0x0000000000007918 */ /* 0x000fc00000000000 */
        /* <DEDUP_REMOVED lines=8> */
.L_x_3105:


//--------------------- .text._ZN7cutlass13device_kernelIN5flash19enable_sm80_to_sm89INS1_16FlashAttnFwdSm80INS1_25CollectiveMainloopFwdSm80ILi8ELi1ELb0EN4cute5tupleIJNS5_1CILi128EEENS7_ILi64EEENS7_ILi192EEEEEELi192ENS_10bfloat16_tEfNS_4arch4Sm80ELb0ELb0ELb1ELb1ELb1ELb0ELb1ELb1EEENS1_21CollectiveEpilogueFwdINS6_IJS8_SA_S9_EEENS6_IJNS7_ILi1EEESI_SI_EEESC_SE_Li256ELb1ELb1ELb1ELb0EEENS1_36VarlenDynamicPersistentTileSchedulerILi128ELi64ELi256ELi256ELb1ELb1ELb0ELb0ELb1ELb1EEEEEEEEEvNT_6ParamsE --------------------------
	.section	.text._ZN7cutlass13device_kernelIN5flash19enable_sm80_to_sm89INS1_16FlashAttnFwdSm80INS1_25CollectiveMainloopFwdSm80ILi8ELi1ELb0EN4cute5tupleIJNS5_1CILi128EEENS7_ILi64EEENS7_ILi192EEEEEELi192ENS_10bfloat16_tEfNS_4arch4Sm80ELb0ELb0ELb1ELb1ELb1ELb0ELb1ELb1EEENS1_21CollectiveEpilogueFwdINS6_IJS8_SA_S9_EEENS6_IJNS7_ILi1EEESI_SI_EEESC_SE_Li256ELb1ELb1ELb1ELb0EEENS1_36VarlenDynamicPersistentTileSchedulerILi128ELi64ELi256ELi256ELb1ELb1ELb0ELb0ELb1ELb1EEEEEEEEEvNT_6ParamsE,"ax",@progbits
	.sectioninfo	@"SHI_REGISTERS=255"
	.align	128
.text._ZN7cutlass13device_kernelIN5flash19enable_sm80_to_sm89INS1_16FlashAttnFwdSm80INS1_25CollectiveMainloopFwdSm80ILi8ELi1ELb0EN4cute5tupleIJNS5_1CILi128EEENS7_ILi64EEENS7_ILi192EEEEEELi192ENS_10bfloat16_tEfNS_4arch4Sm80ELb0ELb0ELb1ELb1ELb1ELb0ELb1ELb1EEENS1_21CollectiveEpilogueFwdINS6_IJS8_SA_S9_EEENS6_IJNS7_ILi1EEESI_SI_EEESC_SE_Li256ELb1ELb1ELb1ELb0EEENS1_36VarlenDynamicPersistentTileSchedulerILi128ELi64ELi256ELi256ELb1ELb1ELb0ELb0ELb1ELb1EEEEEEEEEvNT_6ParamsE:
        .type           _ZN7cutlass13device_kernelIN5flash19enable_sm80_to_sm89INS1_16FlashAttnFwdSm80INS1_25CollectiveMainloopFwdSm80ILi8ELi1ELb0EN4cute5tupleIJNS5_1CILi128EEENS7_ILi64EEENS7_ILi192EEEEEELi192ENS_10bfloat16_tEfNS_4arch4Sm80ELb0ELb0ELb1ELb1ELb1ELb0ELb1ELb1EEENS1_21CollectiveEpilogueFwdINS6_IJS8_SA_S9_EEENS6_IJNS7_ILi1EEESI_SI_EEESC_SE_Li256ELb1ELb1ELb1ELb0EEENS1_36VarlenDynamicPersistentTileSchedulerILi128ELi64ELi256ELi256ELb1ELb1ELb0ELb0ELb1ELb1EEEEEEEEEvNT_6ParamsE,@function
        .size           _ZN7cutlass13device_kernelIN5flash19enable_sm80_to_sm89INS1_16FlashAttnFwdSm80INS1_25CollectiveMainloopFwdSm80ILi8ELi1ELb0EN4cute5tupleIJNS5_1CILi128EEENS7_ILi64EEENS7_ILi192EEEEEELi192ENS_10bfloat16_tEfNS_4arch4Sm80ELb0ELb0ELb1ELb1ELb1ELb0ELb1ELb1EEENS1_21CollectiveEpilogueFwdINS6_IJS8_SA_S9_EEENS6_IJNS7_ILi1EEESI_SI_EEESC_SE_Li256ELb1ELb1ELb1ELb0EEENS1_36VarlenDynamicPersistentTileSchedulerILi128ELi64ELi256ELi256ELb1ELb1ELb0ELb0ELb1ELb1EEEEEEEEEvNT_6ParamsE,(.L_x_3106 - _ZN7cutlass13device_kernelIN5flash19enable_sm80_to_sm89INS1_16FlashAttnFwdSm80INS1_25CollectiveMainloopFwdSm80ILi8ELi1ELb0EN4cute5tupleIJNS5_1CILi128EEENS7_ILi64EEENS7_ILi192EEEEEELi192ENS_10bfloat16_tEfNS_4arch4Sm80ELb0ELb0ELb1ELb1ELb1ELb0ELb1ELb1EEENS1_21CollectiveEpilogueFwdINS6_IJS8_SA_S9_EEENS6_IJNS7_ILi1EEESI_SI_EEESC_SE_Li256ELb1ELb1ELb1ELb0EEENS1_36VarlenDynamicPersistentTileSchedulerILi128ELi64ELi256ELi256ELb1ELb1ELb0ELb0ELb1ELb1EEEEEEEEEvNT_6ParamsE)
        .other          _ZN7cutlass13device_kernelIN5flash19enable_sm80_to_sm89INS1_16FlashAttnFwdSm80INS1_25CollectiveMainloopFwdSm80ILi8ELi1ELb0EN4cute5tupleIJNS5_1CILi128EEENS7_ILi64EEENS7_ILi192EEEEEELi192ENS_10bfloat16_tEfNS_4arch4Sm80ELb0ELb0ELb1ELb1ELb1ELb0ELb1ELb1EEENS1_21CollectiveEpilogueFwdINS6_IJS8_SA_S9_EEENS6_IJNS7_ILi1EEESI_SI_EEESC_SE_Li256ELb1ELb1ELb1ELb0EEENS1_36VarlenDynamicPersistentTileSchedulerILi128ELi64ELi256ELi256ELb1ELb1ELb0ELb0ELb1ELb1EEEEEEEEEvNT_6ParamsE,@"STO_CUDA_ENTRY STV_DEFAULT"
_ZN7cutlass13device_kernelIN5flash19enable_sm80_to_sm89INS1_16FlashAttnFwdSm80INS1_25CollectiveMainloopFwdSm80ILi8ELi1ELb0EN4cute5tupleIJNS5_1CILi128EEENS7_ILi64EEENS7_ILi192EEEEEELi192ENS_10bfloat16_tEfNS_4arch4Sm80ELb0ELb0ELb1ELb1ELb1ELb0ELb1ELb1EEENS1_21CollectiveEpilogueFwdINS6_IJS8_SA_S9_EEENS6_IJNS7_ILi1EEESI_SI_EEESC_SE_Li256ELb1ELb1ELb1ELb0EEENS1_36VarlenDynamicPersistentTileSchedulerILi128ELi64ELi256ELi256ELb1ELb1ELb0ELb0ELb1ELb1EEEEEEEEEvNT_6ParamsE:
[----:B------:R-:W-:-:S03]  /*0000*/  MOV R1, c[0x0][0x28] ;  /* 0x00000a0000017a02 */ /* 0x000fc60000000f00 */
[----:B------:R-:W1:Y:S01]  /*0010*/  S2R R2, SR_TID.X ;  /* 0x0000000000027919 */ /* 0x000e620000002100 */
[----:B------:R-:W-:Y:S01]  /*0020*/  IADD3 R1, R1, -0x10, RZ ;  /* 0xfffffff001017810 */ /* 0x000fe20007ffe0ff */
[----:B------:R-:W-:Y:S01]  /*0030*/  ULDC.64 UR6, c[0x0][0x118] ;  /* 0x0000460000067ab9 */ /* 0x000fe20000000a00 */
[----:B-1----:R-:W-:-:S05]  /*0040*/  SHF.R.U32.HI R0, RZ, 0x5, R2 ;  /* 0x00000005ff007819 */ /* 0x002fca0000011602 */
[----:B------:R-:W1:Y:S02]  /*0050*/  SHFL.IDX PT, R3, R0, RZ, 0x1f ;  /* 0x00001fff00037589 */ /* 0x000e6400000e0000 */
[----:B-1----:R-:W-:Y:S02]  /*0060*/  ISETP.NE.AND P0, PT, R3, RZ, PT ;  /* 0x000000ff0300720c */ /* 0x002fe40003f05270 */
[----:B------:R1:W-:Y:S11]  /*0070*/  STL [R1+0x4], R3 ;  /* 0x0000040301007387 */ /* 0x0003f60000100800 */
[----:B------:R-:W-:Y:S06]  /*0080*/  @P0 BAR.SYNC.DEFER_BLOCKING 0x5, 0x100 ;  /* 0x0144000000000b1d */ /* 0x000fec0000010000 */
[----:B------:R-:W2:Y:S04]  /*0090*/  @P0 LDS.128 R212, [0x18100] ;  /* 0x01810000ffd40984 */ /* 0x000ea80000000c00 */
[----:B------:R-:W-:Y:S06]  /*00a0*/  @P0 BAR.ARV 0x4, 0x100 ;  /* 0x0104000000000b1d */ /* 0x000fec0000002000 */
[----:B------:R-:W-:Y:S05]  /*00b0*/  @P0 BRA `(.L_x_19) ;  /* 0x00000a7000000947 */ /* 0x000fea0003800000 */
[----:B-1----:R-:W-:Y:S01]  /*00c0*/  LOP3.LUT R12, R2, 0x1f, RZ, 0xc0, !PT ;  /* 0x0000001f020c7812 */ /* 0x002fe200078ec0ff */
[----:B------:R-:W-:Y:S01]  /*00d0*/  CS2R R8, SRZ ;  /* 0x0000000000087805 */ /* 0x000fe2000001ff00 */
[----:B------:R-:W-:-:S02]  /*00e0*/  IMAD.MOV.U32 R7, RZ, RZ, RZ ;  /* 0x000000ffff077224 */ /* 0x000fc400078e00ff */
[----:B------:R-:W-:-:S04]  /*00f0*/  ISETP.NE.AND P6, PT, R12, 0x1f, PT ;  /* 0x0000001f0c00780c */ /* 0x000fc80003fc5270 */
[----:B------:R-:W-:-:S13]  /*0100*/  ISETP.GE.OR P0, PT, R12, c[0x0][0x53c], !P6 ;  /* 0x00014f000c007a0c */ /* 0x000fda0007706670 */
[----:B------:R-:W-:Y:S02]  /*0110*/  @!P0 IMAD.MOV.U32 R4, RZ, RZ, 0x4 ;  /* 0x00000004ff048424 */ /* 0x000fe400078e00ff */
[----:B------:R-:W-:Y:S02]  /*0120*/  @!P0 IMAD.MOV.U32 R2, RZ, RZ, 0x4 ;  /* 0x00000004ff028424 */ /* 0x000fe400078e00ff */
[----:B------:R-:W-:-:S04]  /*0130*/  @!P0 IMAD.WIDE.U32 R4, R12, R4, c[0x0][0x580] ;  /* 0x000160000c048625 */ /* 0x000fc800078e0004 */
[C---:B------:R-:W-:Y:S01]  /*0140*/  @!P0 IMAD.WIDE.U32 R2, R12.reuse, R2, c[0x0][0x578] ;  /* 0x00015e000c028625 */ /* 0x040fe200078e0002 */
[----:B------:R-:W3:Y:S04]  /*0150*/  @!P0 LDG.E R8, [R4.64] ;  /* 0x0000000604088981 */ /* 0x000ee8000c1e1900 */
[----:B------:R-:W3:Y:S01]  /*0160*/  @!P0 LDG.E R7, [R2.64] ;  /* 0x0000000602078981 */ /* 0x000ee2000c1e1900 */
[C---:B------:R-:W-:Y:S01]  /*0170*/  ISETP.NE.AND P5, PT, R12.reuse, RZ, PT ;  /* 0x000000ff0c00720c */ /* 0x040fe20003fa5270 */
[----:B------:R-:W1:Y:S01]  /*0180*/  S2UR UR4, SR_CTAID.X ;  /* 0x00000000000479c3 */ /* 0x000e620000002500 */
[C---:B------:R-:W-:Y:S02]  /*0190*/  ISETP.GE.U32.AND P4, PT, R12.reuse, 0x2, PT ;  /* 0x000000020c00780c */ /* 0x040fe40003f86070 */
[----:B------:R-:W-:-:S02]  /*01a0*/  ISETP.GE.U32.AND P3, PT, R12, 0x4, PT ;  /* 0x000000040c00780c */ /* 0x000fc40003f66070 */
[C---:B------:R-:W-:Y:S02]  /*01b0*/  ISETP.GE.U32.AND P2, PT, R12.reuse, 0x8, PT ;  /* 0x000000080c00780c */ /* 0x040fe40003f46070 */
[----:B------:R-:W-:Y:S01]  /*01c0*/  ISETP.GE.U32.AND P1, PT, R12, 0x10, PT ;  /* 0x000000100c00780c */ /* 0x000fe20003f26070 */
[----:B---3--:R-:W-:-:S05]  /*01d0*/  IMAD R4, R8, R7, RZ ;  /* 0x0000000708047224 */ /* 0x008fca00078e02ff */
[----:B------:R-:W3:Y:S02]  /*01e0*/  SHFL.UP PT, R0, R4, 0x1, RZ ;  /* 0x0420000004007989 */ /* 0x000ee400000e00ff */
[----:B---3--:R-:W-:-:S05]  /*01f0*/  SEL R0, R0, RZ, P5 ;  /* 0x000000ff00007207 */ /* 0x008fca0002800000 */
[----:B------:R-:W-:-:S05]  /*0200*/  IMAD.IADD R4, R4, 0x1, R0 ;  /* 0x0000000104047824 */ /* 0x000fca00078e0200 */
        /* <DEDUP_REMOVED lines=12> */
[----:B------:R-:W3:Y:S02]  /*02d0*/  SHFL.IDX PT, R6, R4, 0x1f, 0x1f ;  /* 0x03e01f0004067f89 */ /* 0x000ee400000e0000 */
[----:B---3--:R-:W-:-:S04]  /*02e0*/  IMAD R6, R6, c[0x0][0x538], RZ ;  /* 0x00014e0006067a24 */ /* 0x008fc800078e02ff */
[----:B------:R-:W-:Y:S01]  /*02f0*/  IMAD.MOV.U32 R0, RZ, RZ, R6 ;  /* 0x000000ffff007224 */ /* 0x000fe200078e0006 */
[----:B-1----:R-:W-:-:S13]  /*0300*/  ISETP.GT.AND P0, PT, R6, UR4, PT ;  /* 0x0000000406007c0c */ /* 0x002fda000bf04270 */
[----:B------:R-:W-:Y:S05]  /*0310*/  @P0 BRA `(.L_x_20) ;  /* 0x0000027000000947 */ /* 0x000fea0003800000 */
[----:B------:R-:W-:Y:S02]  /*0320*/  MOV R6, R0 ;  /* 0x0000000000067202 */ /* 0x000fe40000000f00 */
[----:B------:R-:W-:-:S04]  /*0330*/  MOV R9, RZ ;  /* 0x000000ff00097202 */ /* 0x000fc80000000f00 */
.L_x_24:
[----:B------:R-:W-:-:S04]  /*0340*/  IADD3 R0, R9, 0x1f, RZ ;  /* 0x0000001f09007810 */ /* 0x000fc80007ffe0ff */
[----:B------:R-:W-:-:S13]  /*0350*/  ISETP.GE.AND P0, PT, R0, c[0x0][0x53c], PT ;  /* 0x00014f0000007a0c */ /* 0x000fda0003f06270 */
[----:B------:R-:W-:Y:S05]  /*0360*/  @P0 BRA `(.L_x_21) ;  /* 0x0000074000000947 */ /* 0x000fea0003800000 */
[----:B------:R-:W-:Y:S01]  /*0370*/  MOV R9, R0 ;  /* 0x0000000000097202 */ /* 0x000fe20000000f00 */
[----:B------:R-:W-:Y:S01]  /*0380*/  IMAD.MOV.U32 R7, RZ, RZ, RZ ;  /* 0x000000ffff077224 */ /* 0x000fe200078e00ff */
[----:B------:R-:W-:Y:S02]  /*0390*/  MOV R8, RZ ;  /* 0x000000ff00087202 */ /* 0x000fe40000000f00 */
[----:B------:R-:W-:-:S04]  /*03a0*/  IADD3 R0, R12, R9, RZ ;  /* 0x000000090c007210 */ /* 0x000fc80007ffe0ff */
[----:B------:R-:W-:-:S13]  /*03b0*/  ISETP.GE.OR P0, PT, R0, c[0x0][0x53c], !P6 ;  /* 0x00014f0000007a0c */ /* 0x000fda0007706670 */
[----:B------:R-:W-:Y:S01]  /*03c0*/  @!P0 MOV R2, 0x4 ;  /* 0x0000000400028802 */ /* 0x000fe20000000f00 */
[----:B------:R-:W-:-:S04]  /*03d0*/  @!P0 IMAD.MOV.U32 R3, RZ, RZ, 0x4 ;  /* 0x00000004ff038424 */ /* 0x000fc800078e00ff */
[----:B------:R-:W-:-:S04]  /*03e0*/  @!P0 IMAD.WIDE R4, R0, R2, c[0x0][0x580] ;  /* 0x0001600000048625 */ /* 0x000fc800078e0202 */
[----:B------:R-:W-:Y:S01]  /*03f0*/  @!P0 IMAD.WIDE R2, R0, R3, c[0x0][0x578] ;  /* 0x00015e0000028625 */ /* 0x000fe200078e0203 */
[----:B------:R-:W3:Y:S04]  /*0400*/  @!P0 LDG.E R8, [R4.64] ;  /* 0x0000000604088981 */ /* 0x000ee8000c1e1900 */
[----:B------:R-:W3:Y:S02]  /*0410*/  @!P0 LDG.E R7, [R2.64] ;  /* 0x0000000602078981 */ /* 0x000ee4000c1e1900 */
[----:B---3--:R-:W-:Y:S01]  /*0420*/  IMAD R5, R8, R7, RZ ;  /* 0x0000000708057224 */ /* 0x008fe200078e02ff */
[----:B------:R-:W-:Y:S05]  /*0430*/  BRA.DIV ~URZ, `(.L_x_22) ;  /* 0x0000cda27f007947 */ /* 0x000fea000b800000 */
[----:B------:R1:W3:Y:S02]  /*0440*/  SHFL.UP PT, R0, R5, 0x1, RZ ;  /* 0x0420000005007989 */ /* 0x0002e400000e00ff */
.L_x_122:
[----:B---3--:R-:W-:-:S04]  /*0450*/  SEL R0, R0, RZ, P5 ;  /* 0x000000ff00007207 */ /* 0x008fc80002800000 */
[----:B-1----:R-:W-:Y:S01]  /*0460*/  IADD3 R5, R5, R0, RZ ;  /* 0x0000000005057210 */ /* 0x002fe20007ffe0ff */
[----:B------:R-:W-:Y:S05]  /*0470*/  BRA.DIV ~URZ, `(.L_x_23) ;  /* 0x0000cdc27f007947 */ /* 0x000fea000b800000 */
[----:B------:R-:W1:Y:S02]  /*0480*/  SHFL.UP PT, R0, R5, 0x2, RZ ;  /* 0x0440000005007989 */ /* 0x000e6400000e00ff */
[----:B-1----:R-:W-:-:S05]  /*0490*/  SEL R0, R0, RZ, P4 ;  /* 0x000000ff00007207 */ /* 0x002fca0002000000 */
[----:B------:R-:W-:-:S05]  /*04a0*/  IMAD.IADD R0, R5, 0x1, R0 ;  /* 0x0000000105007824 */ /* 0x000fca00078e0200 */
        /* <DEDUP_REMOVED lines=9> */
[----:B------:R1:W3:Y:S02]  /*0540*/  SHFL.IDX PT, R0, R4, 0x1f, 0x1f ;  /* 0x03e01f0004007f89 */ /* 0x0002e400000e0000 */
.L_x_123:
[----:B---3--:R-:W-:-:S05]  /*0550*/  IMAD R0, R0, c[0x0][0x538], RZ ;  /* 0x00014e0000007a24 */ /* 0x008fca00078e02ff */
[----:B------:R-:W-:-:S04]  /*0560*/  IADD3 R6, R0, R6, RZ ;  /* 0x0000000600067210 */ /* 0x000fc80007ffe0ff */
[----:B------:R-:W-:-:S13]  /*0570*/  ISETP.GT.AND P0, PT, R6, UR4, PT ;  /* 0x0000000406007c0c */ /* 0x000fda000bf04270 */
[----:B-12---:R-:W-:Y:S05]  /*0580*/  @!P0 BRA `(.L_x_24) ;  /* 0xfffffdb000008947 */ /* 0x006fea000383ffff */
.L_x_20:
[----:B--2---:R-:W-:-:S05]  /*0590*/  IADD3 R212, -R0, R6, RZ ;  /* 0x0000000600d47210 */ /* 0x004fca0007ffe1ff */
[----:B------:R-:W-:-:S05]  /*05a0*/  IMAD R0, R4, c[0x0][0x538], R212 ;  /* 0x00014e0004007a24 */ /* 0x000fca00078e02d4 */
[----:B------:R-:W-:Y:S01]  /*05b0*/  ISETP.GT.AND P0, PT, R0, UR4, PT ;  /* 0x0000000400007c0c */ /* 0x000fe2000bf04270 */
[----:B------:R-:W-:-:S12]  /*05c0*/  BRA.DIV ~URZ, `(.L_x_25) ;  /* 0x0000ce327f007947 */ /* 0x000fd8000b800000 */
[----:B------:R-:W-:-:S04]  /*05d0*/  VOTE.ANY R0, PT, !P0 ;  /* 0x0000000000007806 */ /* 0x000fc800040e0100 */
.L_x_124:
[----:B------:R1:W2:Y:S01]  /*05e0*/  POPC R215, R0 ;  /* 0x0000000000d77309 */ /* 0x0002a20000000000 */
[----:B------:R-:W-:Y:S05]  /*05f0*/  BRA.DIV ~URZ, `(.L_x_26) ;  /* 0x0000ce427f007947 */ /* 0x000fea000b800000 */
[----:B--2---:R2:W3:Y:S01]  /*0600*/  SHFL.IDX PT, R11, R8, R215, 0x1f ;  /* 0x00001fd7080b7589 */ /* 0x0044e200000e0000 */
[----:B------:R-:W-:-:S03]  /*0610*/  MOV R6, RZ ;  /* 0x000000ff00067202 */ /* 0x000fc60000000f00 */
[----:B------:R2:W4:Y:S04]  /*0620*/  SHFL.IDX PT, R10, R7, R215, 0x1f ;  /* 0x00001fd7070a7589 */ /* 0x00052800000e0000 */
.L_x_125:
[----:B------:R-:W-:Y:S01]  /*0630*/  ISETP.NE.AND P0, PT, R0, RZ, PT ;  /* 0x000000ff0000720c */ /* 0x000fe20003f05270 */
[----:B------:R-:W-:-:S12]  /*0640*/  BSSY B0, `(.L_x_27) ;  /* 0x0000005000007945 */ /* 0x000fd80003800000 */
[----:B------:R-:W-:Y:S05]  /*0650*/  @!P0 BRA `(.L_x_28) ;  /* 0x0000003000008947 */ /* 0x000fea0003800000 */
[----:B------:R-:W-:Y:S01]  /*0660*/  IADD3 R20, R215, -0x1, RZ ;  /* 0xffffffffd7147810 */ /* 0x000fe20007ffe0ff */
[----:B------:R-:W-:Y:S05]  /*0670*/  BRA.DIV ~URZ, `(.L_x_29) ;  /* 0x0000cea27f007947 */ /* 0x000fea000b800000 */
[----:B------:R1:W2:Y:S02]  /*0680*/  SHFL.IDX PT, R6, R4, R20, 0x1f ;  /* 0x00001f1404067589 */ /* 0x0002a400000e0000 */
.L_x_28:
[----:B------:R-:W-:Y:S05]  /*0690*/  BSYNC B0 ;  /* 0x0000000000007941 */ /* 0x000fea0003800000 */
.L_x_27:
[----:B-1-3--:R-:W-:Y:S01]  /*06a0*/  IABS R0, R11 ;  /* 0x0000000b00007213 */ /* 0x00afe20000000000 */
[----:B--2---:R-:W-:Y:S02]  /*06b0*/  IMAD R212, R6, c[0x0][0x538], R212 ;  /* 0x00014e0006d47a24 */ /* 0x004fe400078e02d4 */
[----:B------:R-:W-:Y:S02]  /*06c0*/  IMAD.IADD R215, R215, 0x1, R9 ;  /* 0x00000001d7d77824 */ /* 0x000fe400078e0209 */
[----:B------:R-:W-:Y:S01]  /*06d0*/  IMAD.MOV.U32 R5, RZ, RZ, R0 ;  /* 0x000000ffff057224 */ /* 0x000fe200078e0000 */
[----:B----4-:R-:W-:Y:S02]  /*06e0*/  IABS R0, R10 ;  /* 0x0000000a00007213 */ /* 0x010fe40000000000 */
[----:B------:R-:W-:Y:S01]  /*06f0*/  IADD3 R213, -R212, UR4, RZ ;  /* 0x00000004d4d57c10 */ /* 0x000fe2000fffe1ff */
[----:B------:R-:W1:Y:S02]  /*0700*/  I2F.RP R2, R5 ;  /* 0x0000000500027306 */ /* 0x000e640000209400 */
[----:B------:R-:W-:Y:S01]  /*0710*/  IMAD.MOV.U32 R7, RZ, RZ, R0 ;  /* 0x000000ffff077224 */ /* 0x000fe200078e0000 */
[----:B------:R-:W-:-:S02]  /*0720*/  IABS R6, R213 ;  /* 0x000000d500067213 */ /* 0x000fc40000000000 */
[----:B------:R-:W-:-:S03]  /*0730*/  IABS R0, R11 ;  /* 0x0000000b00007213 */ /* 0x000fc60000000000 */
[----:B------:R-:W-:Y:S01]  /*0740*/  I2F.RP R8, R7 ;  /* 0x0000000700087306 */ /* 0x000fe20000209400 */
[----:B------:R-:W-:-:S07]  /*0750*/  IADD3 R0, RZ, -R0, RZ ;  /* 0x80000000ff007210 */ /* 0x000fce0007ffe0ff */
[----:B-1----:R-:W1:Y:S02]  /*0760*/  MUFU.RCP R2, R2 ;  /* 0x0000000200027308 */ /* 0x002e640000001000 */
[----:B-1----:R-:W-:-:S06]  /*0770*/  IADD3 R2, R2, 0xffffffe, RZ ;  /* 0x0ffffffe02027810 */ /* 0x002fcc0007ffe0ff */
[----:B------:R-:W1:Y:S02]  /*0780*/  F2I.FTZ.U32.TRUNC.NTZ R3, R2 ;  /* 0x0000000200037305 */ /* 0x000e64000021f000 */
[----:B-1----:R-:W-:-:S04]  /*0790*/  IMAD.MOV R2, RZ, RZ, -R3 ;  /* 0x000000ffff027224 */ /* 0x002fc800078e0a03 */
[----:B------:R-:W-:Y:S02]  /*07a0*/  IMAD R4, R2, R5, RZ ;  /* 0x0000000502047224 */ /* 0x000fe400078e02ff */
[----:B------:R-:W-:-:S04]  /*07b0*/  IMAD.MOV.U32 R2, RZ, RZ, RZ ;  /* 0x000000ffff027224 */ /* 0x000fc800078e00ff */
[----:B------:R-:W-:-:S04]  /*07c0*/  IMAD.HI.U32 R2, R3, R4, R2 ;  /* 0x0000000403027227 */ /* 0x000fc800078e0002 */
[----:B------:R-:W-:-:S04]  /*07d0*/  IMAD.MOV.U32 R3, RZ, RZ, R6 ;  /* 0x000000ffff037224 */ /* 0x000fc800078e0006 */
[----:B------:R-:W-:-:S04]  /*07e0*/  IMAD.HI.U32 R2, R2, R3, RZ ;  /* 0x0000000302027227 */ /* 0x000fc800078e00ff */
[----:B------:R-:W-:Y:S02]  /*07f0*/  IMAD R0, R2, R0, R3 ;  /* 0x0000000002007224 */ /* 0x000fe400078e0203 */
[----:B------:R-:W1:Y:S03]  /*0800*/  MUFU.RCP R3, R8 ;  /* 0x0000000800037308 */ /* 0x000e660000001000 */
[----:B------:R-:W-:Y:S02]  /*0810*/  ISETP.GT.U32.AND P1, PT, R5, R0, PT ;  /* 0x000000000500720c */ /* 0x000fe40003f24070 */
[----:B-1----:R-:W-:-:S11]  /*0820*/  IADD3 R3, R3, 0xffffffe, RZ ;  /* 0x0ffffffe03037810 */ /* 0x002fd60007ffe0ff */
[----:B------:R-:W-:Y:S01]  /*0830*/  @!P1 IMAD.IADD R0, R0, 0x1, -R5 ;  /* 0x0000000100009824 */ /* 0x000fe200078e0a05 */
[----:B------:R-:W-:Y:S02]  /*0840*/  @!P1 IADD3 R2, R2, 0x1, RZ ;  /* 0x0000000102029810 */ /* 0x000fe40007ffe0ff */
[----:B------:R-:W-:Y:S01]  /*0850*/  ISETP.NE.AND P1, PT, R11, RZ, PT ;  /* 0x000000ff0b00720c */ /* 0x000fe20003f25270 */
[----:B------:R-:W1:Y:S01]  /*0860*/  F2I.FTZ.U32.TRUNC.NTZ R3, R3 ;  /* 0x0000000300037305 */ /* 0x000e62000021f000 */
[----:B------:R-:W-:Y:S02]  /*0870*/  ISETP.GE.U32.AND P2, PT, R0, R5, PT ;  /* 0x000000050000720c */ /* 0x000fe40003f46070 */
[----:B------:R-:W-:-:S04]  /*0880*/  LOP3.LUT R0, R213, R11, RZ, 0x3c, !PT ;  /* 0x0000000bd5007212 */ /* 0x000fc800078e3cff */
[----:B------:R-:W-:-:S07]  /*0890*/  ISETP.GE.AND P0, PT, R0, RZ, PT ;  /* 0x000000ff0000720c */ /* 0x000fce0003f06270 */
[----:B------:R-:W-:Y:S02]  /*08a0*/  @P2 IADD3 R2, R2, 0x1, RZ ;  /* 0x0000000102022810 */ /* 0x000fe40007ffe0ff */
[----:B-1----:R-:W-:-:S03]  /*08b0*/  IADD3 R0, RZ, -R3, RZ ;  /* 0x80000003ff007210 */ /* 0x002fc60007ffe0ff */
[----:B------:R-:W-:Y:S02]  /*08c0*/  IMAD.MOV.U32 R4, RZ, RZ, R2 ;  /* 0x000000ffff047224 */ /* 0x000fe400078e0002 */
[----:B------:R-:W-:Y:S01]  /*08d0*/  IMAD.MOV.U32 R2, RZ, RZ, R0 ;  /* 0x000000ffff027224 */ /* 0x000fe200078e0000 */
[----:B------:R-:W-:Y:S01]  /*08e0*/  IABS R0, R10 ;  /* 0x0000000a00007213 */ /* 0x000fe20000000000 */
[----:B------:R-:W-:Y:S01]  /*08f0*/  @!P0 IMAD.MOV R4, RZ, RZ, -R4 ;  /* 0x000000ffff048224 */ /* 0x000fe200078e0a04 */
[----:B------:R-:W-:Y:S01]  /*0900*/  @!P1 LOP3.LUT R4, RZ, R11, RZ, 0x33, !PT ;  /* 0x0000000bff049212 */ /* 0x000fe200078e33ff */
[----:B------:R-:W-:Y:S01]  /*0910*/  IMAD R5, R2, R7, RZ ;  /* 0x0000000702057224 */ /* 0x000fe200078e02ff */
[----:B------:R-:W-:Y:S01]  /*0920*/  MOV R2, RZ ;  /* 0x000000ff00027202 */ /* 0x000fe20000000f00 */
[----:B------:R-:W-:Y:S01]  /*0930*/  IMAD.MOV R6, RZ, RZ, -R0 ;  /* 0x000000ffff067224 */ /* 0x000fe200078e0a00 */
[----:B------:R-:W-:-:S03]  /*0940*/  IABS R8, R4 ;  /* 0x0000000400087213 */ /* 0x000fc60000000000 */
[----:B------:R-:W-:-:S04]  /*0950*/  IMAD.HI.U32 R0, R3, R5, R2 ;  /* 0x0000000503007227 */ /* 0x000fc800078e0002 */
[----:B------:R-:W-:Y:S02]  /*0960*/  IMAD.MOV.U32 R2, RZ, RZ, R8 ;  /* 0x000000ffff027224 */ /* 0x000fe400078e0008 */
[----:B------:R-:W-:Y:S02]  /*0970*/  IMAD.MOV.U32 R3, RZ, RZ, R6 ;  /* 0x000000ffff037224 */ /* 0x000fe400078e0006 */
[----:B------:R-:W-:-:S04]  /*0980*/  IMAD.HI.U32 R0, R0, R2, RZ ;  /* 0x0000000200007227 */ /* 0x000fc800078e00ff */
[----:B------:R-:W-:Y:S02]  /*0990*/  IMAD R2, R0, R3, R2 ;  /* 0x0000000300027224 */ /* 0x000fe400078e0202 */
[----:B------:R-:W-:-:S03]  /*09a0*/  IMAD R3, R4, R11, RZ ;  /* 0x0000000b04037224 */ /* 0x000fc600078e02ff */
[----:B------:R-:W-:Y:S02]  /*09b0*/  ISETP.GT.U32.AND P1, PT, R7, R2, PT ;  /* 0x000000020700720c */ /* 0x000fe40003f24070 */
[----:B------:R-:W-:-:S11]  /*09c0*/  IADD3 R213, R213, -R3, RZ ;  /* 0x80000003d5d57210 */ /* 0x000fd60007ffe0ff */
[----:B------:R-:W-:Y:S01]  /*09d0*/  @!P1 IMAD.IADD R2, R2, 0x1, -R7 ;  /* 0x0000000102029824 */ /* 0x000fe200078e0a07 */
[----:B------:R-:W-:Y:S02]  /*09e0*/  @!P1 IADD3 R0, R0, 0x1, RZ ;  /* 0x0000000100009810 */ /* 0x000fe40007ffe0ff */
[----:B------:R-:W-:Y:S02]  /*09f0*/  ISETP.NE.AND P1, PT, R10, RZ, PT ;  /* 0x000000ff0a00720c */ /* 0x000fe40003f25270 */
[----:B------:R-:W-:Y:S02]  /*0a00*/  ISETP.GE.U32.AND P2, PT, R2, R7, PT ;  /* 0x000000070200720c */ /* 0x000fe40003f46070 */
[----:B------:R-:W-:-:S04]  /*0a10*/  LOP3.LUT R2, R4, R10, RZ, 0x3c, !PT ;  /* 0x0000000a04027212 */ /* 0x000fc800078e3cff */
[----:B------:R-:W-:-:S07]  /*0a20*/  ISETP.GE.AND P0, PT, R2, RZ, PT ;  /* 0x000000ff0200720c */ /* 0x000fce0003f06270 */
[----:B------:R-:W-:-:S06]  /*0a30*/  @P2 IADD3 R0, R0, 0x1, RZ ;  /* 0x0000000100002810 */ /* 0x000fcc0007ffe0ff */
[----:B------:R-:W-:Y:S02]  /*0a40*/  @!P0 IADD3 R0, -R0, RZ, RZ ;  /* 0x000000ff00008210 */ /* 0x000fe40007ffe1ff */
[----:B------:R-:W-:-:S05]  /*0a50*/  @!P1 LOP3.LUT R0, RZ, R10, RZ, 0x33, !PT ;  /* 0x0000000aff009212 */ /* 0x000fca00078e33ff */
[--C-:B------:R-:W-:Y:S02]  /*0a60*/  IMAD.MOV R2, RZ, RZ, -R0.reuse ;  /* 0x000000ffff027224 */ /* 0x100fe400078e0a00 */
[C---:B------:R-:W-:Y:S02]  /*0a70*/  IMAD R0, R10.reuse, 0x1000000, R0 ;  /* 0x010000000a007824 */ /* 0x040fe400078e0200 */
[----:B------:R-:W-:-:S04]  /*0a80*/  IMAD R2, R10, R2, R4 ;  /* 0x000000020a027224 */ /* 0x000fc800078e0204 */
[----:B------:R-:W-:Y:S01]  /*0a90*/  IMAD R214, R2, 0x10000, R0 ;  /* 0x0001000002d67824 */ /* 0x000fe200078e0200 */
[----:B------:R-:W-:Y:S05]  /*0aa0*/  BRA `(.L_x_30) ;  /* 0x0000004000007947 */ /* 0x000fea0003800000 */
.L_x_21:
[----:B--2---:R-:W-:Y:S01]  /*0ab0*/  IMAD.MOV.U32 R213, RZ, RZ, RZ ;  /* 0x000000ffffd57224 */ /* 0x004fe200078e00ff */
[----:B------:R-:W-:Y:S01]  /*0ac0*/  MOV R214, RZ ;  /* 0x000000ff00d67202 */ /* 0x000fe20000000f00 */
[----:B------:R-:W-:Y:S01]  /*0ad0*/  IMAD.U32 R212, RZ, RZ, UR4 ;  /* 0x00000004ffd47e24 */ /* 0x000fe2000f8e00ff */
[----:B------:R-:W-:Y:S02]  /*0ae0*/  MOV R215, c[0x0][0x53c] ;  /* 0x00014f0000d77a02 */ /* 0x000fe40000000f00 */
.L_x_30:
[----:B------:R-:W-:Y:S01]  /*0af0*/  ISETP.NE.AND P0, PT, R12, RZ, PT ;  /* 0x000000ff0c00720c */ /* 0x000fe20003f05270 */
[----:B------:R-:W-:-:S12]  /*0b00*/  WARPSYNC 0xffffffff ;  /* 0xffffffff00007948 */ /* 0x000fd80003800000 */
[----:B------:R1:W-:Y:S04]  /*0b10*/  @!P0 STS.128 [0x18100], R212 ;  /* 0x018100d4ff008388 */ /* 0x0003e80000000c00 */
[----:B------:R-:W-:Y:S06]  /*0b20*/  BAR.ARV 0x5, 0x100 ;  /* 0x0144000000007b1d */ /* 0x000fec0000002000 */
.L_x_19:
[----:B-12---:R-:W-:-:S13]  /*0b30*/  ISETP.GE.AND P0, PT, R215, c[0x0][0x53c], PT ;  /* 0x00014f00d7007a0c */ /* 0x006fda0003f06270 */
[----:B------:R-:W-:Y:S05]  /*0b40*/  @P0 EXIT ;  /* 0x000000000000094d */ /* 0x000fea0003800000 */
[----:B------:R-:W1:Y:S01]  /*0b50*/  S2R R17, SR_TID.X ;  /* 0x0000000000117919 */ /* 0x000e620000002100 */
[----:B------:R-:W-:Y:S02]  /*0b60*/  ULDC UR5, c[0x0][0x2ac] ;  /* 0x0000ab0000057ab9 */ /* 0x000fe40000000800 */
[----:B------:R-:W-:Y:S02]  /*0b70*/  ULDC UR4, c[0x0][0x1d0] ;  /* 0x0000740000047ab9 */ /* 0x000fe40000000800 */
[----:B------:R-:W-:Y:S01]  /*0b80*/  UIMAD UR5, UR5, UR4, URZ ;  /* 0x00000004050572a4 */ /* 0x000fe2000f8e023f */
[----:B-1----:R-:W-:-:S04]  /*0b90*/  SHF.R.S32.HI R9, RZ, 0x1f, R17 ;  /* 0x0000001fff097819 */ /* 0x002fc80000011411 */
[CC--:B------:R-:W-:Y:S02]  /*0ba0*/  LEA.HI R2, R9.reuse, R17.reuse, RZ, 0x4 ;  /* 0x0000001109027211 */ /* 0x0c0fe400078f20ff */
[CC--:B------:R-:W-:Y:S02]  /*0bb0*/  LEA.HI R15, R9.reuse, R17.reuse, RZ, 0x3 ;  /* 0x00000011090f7211 */ /* 0x0c0fe400078f18ff */
[----:B------:R-:W-:Y:S02]  /*0bc0*/  SHF.R.S32.HI R3, RZ, 0x4, R2 ;  /* 0x00000004ff037819 */ /* 0x000fe40000011402 */
[----:B------:R-:W-:Y:S02]  /*0bd0*/  LEA.HI R13, R9, R17, RZ, 0x2 ;  /* 0x00000011090d7211 */ /* 0x000fe400078f10ff */
[----:B------:R-:W-:Y:S02]  /*0be0*/  LEA.HI R0, R2, R3, RZ, 0x1 ;  /* 0x0000000302007211 */ /* 0x000fe400078f08ff */
[----:B------:R-:W-:-:S02]  /*0bf0*/  SHF.R.S32.HI R200, RZ, 0x3, R15 ;  /* 0x00000003ffc87819 */ /* 0x000fc4000001140f */
[----:B------:R-:W-:Y:S02]  /*0c00*/  LOP3.LUT R0, R0, 0xfffffffe, RZ, 0xc0, !PT ;  /* 0xfffffffe00007812 */ /* 0x000fe400078ec0ff */
[--C-:B------:R-:W-:Y:S02]  /*0c10*/  SHF.R.S32.HI R8, RZ, 0x2, R13.reuse ;  /* 0x00000002ff087819 */ /* 0x100fe4000001140d */
[----:B------:R-:W-:Y:S01]  /*0c20*/  LOP3.LUT R196, R15, 0xfffffff8, RZ, 0xc0, !PT ;  /* 0xfffffff80fc47812 */ /* 0x000fe200078ec0ff */
[----:B------:R-:W-:Y:S01]  /*0c30*/  IMAD.IADD R14, R3, 0x1, -R0 ;  /* 0x00000001030e7824 */ /* 0x000fe200078e0a00 */
[----:B------:R-:W-:Y:S01]  /*0c40*/  LOP3.LUT R0, R2, 0xfffffff0, RZ, 0xc0, !PT ;  /* 0xfffffff002007812 */ /* 0x000fe200078ec0ff */
[----:B------:R-:W-:Y:S01]  /*0c50*/  IMAD.SHL.U32 R3, R200, 0x40, RZ ;  /* 0x00000040c8037824 */ /* 0x000fe200078e00ff */
[----:B------:R-:W-:Y:S01]  /*0c60*/  SHF.R.S32.HI R2, RZ, 0x1f, R13 ;  /* 0x0000001fff027819 */ /* 0x000fe2000001140d */
[----:B------:R-:W-:Y:S01]  /*0c70*/  IMAD.IADD R196, R17, 0x1, -R196 ;  /* 0x0000000111c47824 */ /* 0x000fe200078e0ac4 */
[-C--:B------:R-:W-:Y:S01]  /*0c80*/  LEA.HI R7, R9, R17.reuse, RZ, 0x5 ;  /* 0x0000001109077211 */ /* 0x080fe200078f28ff */
[----:B------:R-:W-:Y:S01]  /*0c90*/  IMAD.IADD R0, R17, 0x1, -R0 ;  /* 0x0000000111007824 */ /* 0x000fe200078e0a00 */
[----:B------:R-:W-:Y:S01]  /*0ca0*/  LEA.HI R2, R2, R8, RZ, 0x3 ;  /* 0x0000000802027211 */ /* 0x000fe200078f18ff */
[----:B------:R-:W-:Y:S01]  /*0cb0*/  IMAD.SHL.U32 R192, R196, 0x8, RZ ;  /* 0x00000008c4c07824 */ /* 0x000fe200078e00ff */
[----:B------:R-:W-:-:S02]  /*0cc0*/  LEA.HI R9, R9, R17, RZ, 0x6 ;  /* 0x0000001109097211 */ /* 0x000fc400078f30ff */
[----:B------:R-:W-:Y:S02]  /*0cd0*/  SHF.R.S32.HI R5, RZ, 0x1f, R0 ;  /* 0x0000001fff057819 */ /* 0x000fe40000011400 */
[----:B------:R-:W-:Y:S01]  /*0ce0*/  LOP3.LUT R4, R2, 0xfffffff8, RZ, 0xc0, !PT ;  /* 0xfffffff802047812 */ /* 0x000fe200078ec0ff */
[----:B------:R-:W-:Y:S01]  /*0cf0*/  IMAD.SHL.U32 R9, R9, 0x8, RZ ;  /* 0x0000000809097824 */ /* 0x000fe200078e00ff */
[----:B------:R-:W-:Y:S02]  /*0d00*/  LEA.HI R10, R5, R0, RZ, 0x3 ;  /* 0x00000000050a7211 */ /* 0x000fe400078f18ff */
[----:B------:R-:W-:Y:S01]  /*0d10*/  LOP3.LUT R2, R3, 0x1c0, RZ, 0xc0, !PT ;  /* 0x000001c003027812 */ /* 0x000fe200078ec0ff */
[----:B------:R-:W-:Y:S01]  /*0d20*/  IMAD.IADD R8, R8, 0x1, -R4 ;  /* 0x0000000108087824 */ /* 0x000fe200078e0a04 */
[----:B------:R-:W-:Y:S02]  /*0d30*/  LOP3.LUT R3, R10, 0xfffffff8, RZ, 0xc0, !PT ;  /* 0xfffffff80a037812 */ /* 0x000fe400078ec0ff */
[----:B------:R-:W-:-:S02]  /*0d40*/  SHF.R.U32.HI R4, RZ, 0x3, R2 ;  /* 0x00000003ff047819 */ /* 0x000fc40000011602 */
[----:B------:R-:W-:Y:S01]  /*0d50*/  LOP3.LUT R2, R2, 0x38, R192, 0xf8, !PT ;  /* 0x0000003802027812 */ /* 0x000fe200078ef8c0 */
[----:B------:R-:W-:Y:S01]  /*0d60*/  IMAD.IADD R5, R0, 0x1, -R3 ;  /* 0x0000000100057824 */ /* 0x000fe200078e0a03 */
[----:B------:R-:W-:Y:S02]  /*0d70*/  LOP3.LUT R0, R7, 0xffffffe0, RZ, 0xc0, !PT ;  /* 0xffffffe007007812 */ /* 0x000fe400078ec0ff */
[----:B------:R-:W-:Y:S02]  /*0d80*/  LOP3.LUT R12, R2, R4, RZ, 0x3c, !PT ;  /* 0x00000004020c7212 */ /* 0x000fe400078e3cff */
[--C-:B------:R-:W-:Y:S01]  /*0d90*/  SHF.R.S32.HI R4, RZ, 0x5, R7.reuse ;  /* 0x00000005ff047819 */ /* 0x100fe20000011407 */
[----:B------:R-:W-:Y:S01]  /*0da0*/  IMAD.IADD R16, R17, 0x1, -R0 ;  /* 0x0000000111107824 */ /* 0x000fe200078e0a00 */
[----:B------:R-:W-:Y:S01]  /*0db0*/  SHF.R.S32.HI R2, RZ, 0x1f, R7 ;  /* 0x0000001fff027819 */ /* 0x000fe20000011407 */
[----:B------:R-:W-:Y:S01]  /*0dc0*/  IMAD.SHL.U32 R0, R196, 0x40, RZ ;  /* 0x00000040c4007824 */ /* 0x000fe200078e00ff */
[----:B------:R-:W-:-:S02]  /*0dd0*/  LOP3.LUT R6, R8, 0x1, RZ, 0xc0, !PT ;  /* 0x0000000108067812 */ /* 0x000fc400078ec0ff */
[----:B------:R-:W-:Y:S02]  /*0de0*/  LEA.HI R2, R2, R4, RZ, 0x3 ;  /* 0x0000000402027211 */ /* 0x000fe400078f18ff */
[----:B------:R-:W-:Y:S02]  /*0df0*/  SHF.R.S32.HI R11, RZ, 0x1f, R16 ;  /* 0x0000001fff0b7819 */ /* 0x000fe40000011410 */
[----:B------:R-:W-:Y:S02]  /*0e00*/  LOP3.LUT R0, R0, 0x1c0, RZ, 0xc0, !PT ;  /* 0x000001c000007812 */ /* 0x000fe400078ec0ff */
[----:B------:R-:W-:Y:S02]  /*0e10*/  LOP3.LUT R2, R2, 0xffffff8, RZ, 0xc0, !PT ;  /* 0x0ffffff802027812 */ /* 0x000fe400078ec0ff */
[----:B------:R-:W-:Y:S02]  /*0e20*/  ISETP.NE.U32.AND P0, PT, R6, 0x1, PT ;  /* 0x000000010600780c */ /* 0x000fe40003f05070 */
[----:B------:R-:W-:Y:S01]  /*0e30*/  LEA.HI R11, R11, R16, RZ, 0x2 ;  /* 0x000000100b0b7211 */ /* 0x000fe200078f10ff */
[----:B------:R-:W-:Y:S01]  /*0e40*/  IMAD.IADD R3, R4, 0x1, -R2 ;  /* 0x0000000104037824 */ /* 0x000fe200078e0a02 */
[----:B------:R-:W-:-:S02]  /*0e50*/  LOP3.LUT R7, R0, 0x8, R15, 0xf8, !PT ;  /* 0x0000000800077812 */ /* 0x000fc400078ef80f */
[----:B------:R-:W-:Y:S02]  /*0e60*/  SHF.R.U32.HI R6, RZ, 0x3, R0 ;  /* 0x00000003ff067819 */ /* 0x000fe40000011600 */
[----:B------:R-:W-:Y:S02]  /*0e70*/  LOP3.LUT R0, R13, 0xfffffffc, RZ, 0xc0, !PT ;  /* 0xfffffffc0d007812 */ /* 0x000fe400078ec0ff */
[----:B------:R-:W-:Y:S02]  /*0e80*/  SHF.R.S32.HI R2, RZ, 0x2, R11 ;  /* 0x00000002ff027819 */ /* 0x000fe4000001140b */
[----:B------:R-:W-:Y:S01]  /*0e90*/  LOP3.LUT R13, R7, R6, RZ, 0x3c, !PT ;  /* 0x00000006070d7212 */ /* 0x000fe200078e3cff */
[----:B------:R-:W-:Y:S01]  /*0ea0*/  IMAD.IADD R0, R17, 0x1, -R0 ;  /* 0x0000000111007824 */ /* 0x000fe200078e0a00 */
[----:B------:R-:W-:Y:S01]  /*0eb0*/  LOP3.LUT P4, RZ, R5, 0x2, RZ, 0xc0, !PT ;  /* 0x0000000205ff7812 */ /* 0x000fe2000788c0ff */
[----:B------:R-:W-:Y:S01]  /*0ec0*/  IMAD R15, R3, 0x10, R2 ;  /* 0x00000010030f7824 */ /* 0x000fe200078e0202 */
[C---:B------:R-:W-:Y:S01]  /*0ed0*/  LOP3.LUT P3, RZ, R5.reuse, 0x4, RZ, 0xc0, !PT ;  /* 0x0000000405ff7812 */ /* 0x040fe2000786c0ff */
[----:B------:R-:W-:Y:S01]  /*0ee0*/  IMAD.SHL.U32 R2, R5, 0x40, RZ ;  /* 0x0000004005027824 */ /* 0x000fe200078e00ff */
[----:B------:R-:W-:Y:S01]  /*0ef0*/  LEA.HI R3, R0, R0, RZ, 0x1 ;  /* 0x0000000000037211 */ /* 0x000fe200078f08ff */
[----:B------:R-:W-:Y:S01]  /*0f00*/  IMAD.SHL.U32 R7, R4, 0x400, RZ ;  /* 0x0000040004077824 */ /* 0x000fe200078e00ff */
[C---:B------:R-:W-:Y:S01]  /*0f10*/  R2P PR, R8.reuse, 0x6 ;  /* 0x0000000608007804 */ /* 0x040fe20000000000 */
[----:B------:R-:W-:Y:S01]  /*0f20*/  IMAD.SHL.U32 R4, R8, 0x40, RZ ;  /* 0x0000004008047824 */ /* 0x000fe200078e00ff */
[----:B------:R-:W-:Y:S01]  /*0f30*/  LOP3.LUT R2, R2, 0x1c0, RZ, 0xc0, !PT ;  /* 0x000001c002027812 */ /* 0x000fe200078ec0ff */
[----:B------:R-:W-:Y:S01]  /*0f40*/  IMAD.SHL.U32 R6, R14, 0x8, RZ ;  /* 0x000000080e067824 */ /* 0x000fe200078e00ff */
[----:B------:R-:W-:Y:S01]  /*0f50*/  LOP3.LUT R3, R3, 0x1ffffffe, RZ, 0xc0, !PT ;  /* 0x1ffffffe03037812 */ /* 0x000fe200078ec0ff */
[----:B------:R-:W-:Y:S01]  /*0f60*/  IMAD.SHL.U32 R8, R10, 0x40, RZ ;  /* 0x000000400a087824 */ /* 0x000fe200078e00ff */
[----:B------:R-:W-:Y:S01]  /*0f70*/  LOP3.LUT R4, R4, 0x1c0, RZ, 0xc0, !PT ;  /* 0x000001c004047812 */ /* 0x000fe200078ec0ff */
[----:B------:R-:W-:Y:S01]  /*0f80*/  IMAD R5, R0, 0x2, R7 ;  /* 0x0000000200057824 */ /* 0x000fe200078e0207 */
[----:B------:R-:W-:Y:S01]  /*0f90*/  LOP3.LUT R6, R2, 0x8, R6, 0xf8, !PT ;  /* 0x0000000802067812 */ /* 0x000fe200078ef806 */
[----:B------:R-:W-:Y:S01]  /*0fa0*/  IMAD.MOV.U32 R10, RZ, RZ, 0x40 ;  /* 0x00000040ff0a7424 */ /* 0x000fe200078e00ff */
[----:B------:R-:W-:Y:S01]  /*0fb0*/  LOP3.LUT R12, R12, 0x7ffffe00, R9, 0xf8, !PT ;  /* 0x7ffffe000c0c7812 */ /* 0x000fe200078ef809 */
[----:B------:R-:W-:Y:S01]  /*0fc0*/  IMAD.IADD R9, R0, 0x1, -R3 ;  /* 0x0000000100097824 */ /* 0x000fe200078e0a03 */
[----:B------:R-:W-:Y:S01]  /*0fd0*/  SHF.R.U32.HI R2, RZ, 0x3, R2 ;  /* 0x00000003ff027819 */ /* 0x000fe20000011602 */
[----:B------:R-:W-:Y:S01]  /*0fe0*/  STL [R1+0x8], R15 ;  /* 0x0000080f01007387 */ /* 0x000fe20000100800 */
[----:B------:R-:W-:Y:S01]  /*0ff0*/  LEA.HI R3, R4, R4, RZ, 0x1d ;  /* 0x0000000404037211 */ /* 0x000fe200078fe8ff */
[----:B------:R-:W-:Y:S01]  /*1000*/  IMAD R9, R9, 0x8, R15 ;  /* 0x0000000809097824 */ /* 0x000fe200078e020f */
[----:B------:R-:W-:Y:S01]  /*1010*/  LOP3.LUT R2, R6, R2, RZ, 0x3c, !PT ;  /* 0x0000000206027212 */ /* 0x000fe200078e3cff */
[----:B------:R-:W-:Y:S01]  /*1020*/  IMAD R0, R14, 0x200, R13 ;  /* 0x000002000e007824 */ /* 0x000fe200078e020d */
[----:B------:R-:W-:Y:S01]  /*1030*/  LOP3.LUT R4, R8, 0xfffffe00, RZ, 0xc0, !PT ;  /* 0xfffffe0008047812 */ /* 0x000fe200078ec0ff */
[----:B------:R-:W-:Y:S01]  /*1040*/  IMAD.IADD R8, R5, 0x1, R3 ;  /* 0x0000000105087824 */ /* 0x000fe200078e0203 */
[----:B------:R-:W-:Y:S01]  /*1050*/  IADD3 R197, R192, 0x40, RZ ;  /* 0x00000040c0c57810 */ /* 0x000fe20007ffe0ff */
[----:B------:R1:W-:Y:S01]  /*1060*/  STL [R1+0xc], R9 ;  /* 0x00000c0901007387 */ /* 0x0003e20000100800 */
[CC--:B------:R-:W-:Y:S01]  /*1070*/  IADD3 R3, R2.reuse, R4.reuse, R7 ;  /* 0x0000000402037210 */ /* 0x0c0fe20007ffe007 */
[----:B------:R-:W-:Y:S01]  /*1080*/  IMAD.MOV.U32 R7, RZ, RZ, 0x20 ;  /* 0x00000020ff077424 */ /* 0x000fe200078e00ff */
[----:B------:R-:W-:Y:S01]  /*1090*/  LOP3.LUT R4, R2, R4, RZ, 0xfc, !PT ;  /* 0x0000000402047212 */ /* 0x000fe200078efcff */
[----:B------:R-:W-:Y:S01]  /*10a0*/  IMAD.SHL.U32 R187, R12, 0x2, RZ ;  /* 0x000000020cbb7824 */ /* 0x000fe200078e00ff */
[----:B------:R-:W-:-:S02]  /*10b0*/  LOP3.LUT R2, R11, 0x7ffffffc, RZ, 0xc0, !PT ;  /* 0x7ffffffc0b027812 */ /* 0x000fc400078ec0ff */
[----:B------:R-:W-:Y:S02]  /*10c0*/  IADD3 R198, R192, 0x80, RZ ;  /* 0x00000080c0c67810 */ /* 0x000fe40007ffe0ff */
[----:B------:R-:W-:Y:S01]  /*10d0*/  SHF.R.S32.HI R5, RZ, 0x1f, R197 ;  /* 0x0000001fff057819 */ /* 0x000fe200000114c5 */
[----:B------:R-:W-:Y:S01]  /*10e0*/  IMAD.IADD R2, R16, 0x1, -R2 ;  /* 0x0000000110027824 */ /* 0x000fe200078e0a02 */
[C---:B------:R-:W-:Y:S02]  /*10f0*/  SEL R5, R7.reuse, 0xffffffe0, !P1 ;  /* 0xffffffe007057807 */ /* 0x040fe40004800000 */
[----:B------:R-:W-:Y:S01]  /*1100*/  SHF.R.S32.HI R6, RZ, 0x1f, R198 ;  /* 0x0000001fff067819 */ /* 0x000fe200000114c6 */
[----:B------:R-:W-:Y:S01]  /*1110*/  IMAD.SHL.U32 R222, R2, 0x2, RZ ;  /* 0x0000000202de7824 */ /* 0x000fe200078e00ff */
[----:B------:R-:W-:Y:S02]  /*1120*/  SEL R2, R7, 0xffffffe0, !P4 ;  /* 0xffffffe007027807 */ /* 0x000fe40006000000 */
[----:B------:R-:W-:-:S02]  /*1130*/  SEL R6, R10, 0xffffffc0, !P2 ;  /* 0xffffffc00a067807 */ /* 0x000fc40005000000 */
[C---:B------:R-:W-:Y:S02]  /*1140*/  IADD3 R249, R222.reuse, 0x8, RZ ;  /* 0x00000008def97810 */ /* 0x040fe40007ffe0ff */
[C---:B------:R-:W-:Y:S02]  /*1150*/  IADD3 R246, R222.reuse, 0x20, RZ ;  /* 0x00000020def67810 */ /* 0x040fe40007ffe0ff */
[C---:B------:R-:W-:Y:S02]  /*1160*/  IADD3 R243, R222.reuse, 0x38, RZ ;  /* 0x00000038def37810 */ /* 0x040fe40007ffe0ff */
[C---:B------:R-:W-:Y:S02]  /*1170*/  IADD3 R240, R222.reuse, 0x50, RZ ;  /* 0x00000050def07810 */ /* 0x040fe40007ffe0ff */
[----:B------:R-:W-:Y:S02]  /*1180*/  IADD3 R237, R222, 0x68, RZ ;  /* 0x00000068deed7810 */ /* 0x000fe40007ffe0ff */
[----:B------:R-:W-:-:S02]  /*1190*/  SHF.R.S32.HI R7, RZ, 0x1f, R249 ;  /* 0x0000001fff077819 */ /* 0x000fc400000114f9 */
[C---:B------:R-:W-:Y:S02]  /*11a0*/  IADD3 R234, R222.reuse, 0x80, RZ ;  /* 0x00000080deea7810 */ /* 0x040fe40007ffe0ff */
[----:B------:R-:W-:Y:S02]  /*11b0*/  SHF.R.S32.HI R7, RZ, 0x1f, R246 ;  /* 0x0000001fff077819 */ /* 0x000fe400000114f6 */
[C---:B------:R-:W-:Y:S02]  /*11c0*/  IADD3 R231, R222.reuse, 0x98, RZ ;  /* 0x00000098dee77810 */ /* 0x040fe40007ffe0ff */
[----:B------:R-:W-:Y:S02]  /*11d0*/  SHF.R.S32.HI R7, RZ, 0x1f, R243 ;  /* 0x0000001fff077819 */ /* 0x000fe400000114f3 */
[----:B------:R-:W-:Y:S02]  /*11e0*/  IADD3 R228, R222, 0xb0, RZ ;  /* 0x000000b0dee47810 */ /* 0x000fe40007ffe0ff */
[----:B------:R-:W-:-:S02]  /*11f0*/  LEA R223, R8, 0x80, 0x1 ;  /* 0x0000008008df7811 */ /* 0x000fc400078e08ff */
[----:B------:R-:W-:Y:S02]  /*1200*/  SHF.R.S32.HI R7, RZ, 0x1f, R240 ;  /* 0x0000001fff077819 */ /* 0x000fe400000114f0 */
[----:B------:R-:W-:Y:S01]  /*1210*/  SHF.R.S32.HI R7, RZ, 0x1f, R237 ;  /* 0x0000001fff077819 */ /* 0x000fe200000114ed */
[C---:B------:R-:W-:Y:S01]  /*1220*/  IMAD.IADD R226, R223.reuse, 0x1, R5 ;  /* 0x00000001dfe27824 */ /* 0x040fe200078e0205 */
[----:B------:R-:W-:Y:S02]  /*1230*/  SHF.R.S32.HI R7, RZ, 0x1f, R234 ;  /* 0x0000001fff077819 */ /* 0x000fe400000114ea */
[----:B------:R-:W-:Y:S01]  /*1240*/  SHF.R.S32.HI R7, RZ, 0x1f, R231 ;  /* 0x0000001fff077819 */ /* 0x000fe200000114e7 */
[----:B------:R-:W-:Y:S01]  /*1250*/  IMAD.IADD R252, R226, 0x1, R6 ;  /* 0x00000001e2fc7824 */ /* 0x000fe200078e0206 */
[----:B------:R-:W-:Y:S01]  /*1260*/  SHF.R.S32.HI R7, RZ, 0x1f, R228 ;  /* 0x0000001fff077819 */ /* 0x000fe200000114e4 */
[----:B------:R-:W-:Y:S01]  /*1270*/  IMAD.IADD R7, R223, 0x1, R6 ;  /* 0x00000001df077824 */ /* 0x000fe200078e0206 */
[----:B------:R-:W-:-:S02]  /*1280*/  IADD3 R247, R222, 0x18, RZ ;  /* 0x00000018def77810 */ /* 0x000fc40007ffe0ff */
[C---:B------:R-:W-:Y:S02]  /*1290*/  IADD3 R248, R222.reuse, 0x10, RZ ;  /* 0x00000010def87810 */ /* 0x040fe40007ffe0ff */
[----:B------:R2:W-:Y:S01]  /*12a0*/  STL [R1], R7 ;  /* 0x0000000701007387 */ /* 0x0005e20000100800 */
[C---:B------:R-:W-:Y:S02]  /*12b0*/  IADD3 R244, R222.reuse, 0x30, RZ ;  /* 0x00000030def47810 */ /* 0x040fe40007ffe0ff */
[C---:B------:R-:W-:Y:S02]  /*12c0*/  IADD3 R224, R223.reuse, -0x10, RZ ;  /* 0xfffffff0dfe07810 */ /* 0x040fe40007ffe0ff */
[C---:B------:R-:W-:Y:S02]  /*12d0*/  IADD3 R245, R222.reuse, 0x28, RZ ;  /* 0x00000028def57810 */ /* 0x040fe40007ffe0ff */
[----:B------:R-:W-:Y:S02]  /*12e0*/  IADD3 R241, R222, 0x48, RZ ;  /* 0x00000048def17810 */ /* 0x000fe40007ffe0ff */
[----:B------:R-:W-:-:S02]  /*12f0*/  @P0 IADD3 R224, R223, 0x10, RZ ;  /* 0x00000010dfe00810 */ /* 0x000fc40007ffe0ff */
[----:B------:R-:W-:Y:S02]  /*1300*/  LEA R183, R3, 0xc100, 0x1 ;  /* 0x0000c10003b77811 */ /* 0x000fe400078e08ff */
[----:B------:R-:W-:Y:S01]  /*1310*/  LEA R177, R4, 0x100, 0x1 ;  /* 0x0000010004b17811 */ /* 0x000fe200078e08ff */
[----:B------:R-:W-:Y:S01]  /*1320*/  IMAD.IADD R225, R5, 0x1, R224 ;  /* 0x0000000105e17824 */ /* 0x000fe200078e02e0 */
[C---:B------:R-:W-:Y:S01]  /*1330*/  IADD3 R242, R222.reuse, 0x40, RZ ;  /* 0x00000040def27810 */ /* 0x040fe20007ffe0ff */
[----:B------:R-:W-:Y:S01]  /*1340*/  IMAD.IADD R184, R183, 0x1, R2 ;  /* 0x00000001b7b87824 */ /* 0x000fe200078e0202 */
[----:B------:R-:W-:Y:S01]  /*1350*/  IADD3 R238, R222, 0x60, RZ ;  /* 0x00000060deee7810 */ /* 0x000fe20007ffe0ff */
[----:B------:R-:W-:Y:S01]  /*1360*/  IMAD.IADD R178, R2, 0x1, R177 ;  /* 0x0000000102b27824 */ /* 0x000fe200078e02b1 */
[----:B------:R-:W-:Y:S01]  /*1370*/  IADD3 R239, R222, 0x58, RZ ;  /* 0x00000058deef7810 */ /* 0x000fe20007ffe0ff */
[----:B------:R-:W-:Y:S01]  /*1380*/  IMAD.IADD R251, R6, 0x1, R224 ;  /* 0x0000000106fb7824 */ /* 0x000fe200078e02e0 */
[----:B------:R-:W-:Y:S01]  /*1390*/  IADD3 R235, R222, 0x78, RZ ;  /* 0x00000078deeb7810 */ /* 0x000fe20007ffe0ff */
[----:B------:R-:W-:Y:S01]  /*13a0*/  IMAD.IADD R250, R225, 0x1, R6 ;  /* 0x00000001e1fa7824 */ /* 0x000fe200078e0206 */
[----:B------:R-:W-:-:S02]  /*13b0*/  SHF.R.S32.HI R8, RZ, 0x1f, R247 ;  /* 0x0000001fff087819 */ /* 0x000fc400000114f7 */
[----:B------:R-:W-:Y:S02]  /*13c0*/  LEA R103, R0, 0x6100, 0x1 ;  /* 0x0000610000677811 */ /* 0x000fe400078e08ff */
[C---:B------:R-:W-:Y:S02]  /*13d0*/  IADD3 R236, R222.reuse, 0x70, RZ ;  /* 0x00000070deec7810 */ /* 0x040fe40007ffe0ff */
[----:B------:R-:W-:Y:S02]  /*13e0*/  IADD3 R232, R222, 0x90, RZ ;  /* 0x00000090dee87810 */ /* 0x000fe40007ffe0ff */
[----:B-1----:R-:W-:Y:S02]  /*13f0*/  SHF.R.S32.HI R9, RZ, 0x1f, R248 ;  /* 0x0000001fff097819 */ /* 0x002fe400000114f8 */
[----:B------:R-:W-:Y:S02]  /*1400*/  SHF.R.S32.HI R8, RZ, 0x1f, R244 ;  /* 0x0000001fff087819 */ /* 0x000fe400000114f4 */
[----:B------:R-:W-:-:S02]  /*1410*/  SEL R0, R10, 0xffffffc0, !P3 ;  /* 0xffffffc00a007807 */ /* 0x000fc40005800000 */
[C---:B------:R-:W-:Y:S02]  /*1420*/  IADD3 R233, R222.reuse, 0x88, RZ ;  /* 0x00000088dee97810 */ /* 0x040fe40007ffe0ff */
[----:B------:R-:W-:Y:S01]  /*1430*/  IADD3 R229, R222, 0xa8, RZ ;  /* 0x000000a8dee57810 */ /* 0x000fe20007ffe0ff */
[--C-:B------:R-:W-:Y:S01]  /*1440*/  IMAD.IADD R186, R183, 0x1, R0.reuse ;  /* 0x00000001b7ba7824 */ /* 0x100fe200078e0200 */
[----:B------:R-:W-:Y:S01]  /*1450*/  SHF.R.S32.HI R9, RZ, 0x1f, R245 ;  /* 0x0000001fff097819 */ /* 0x000fe200000114f5 */
[----:B------:R-:W-:Y:S01]  /*1460*/  IMAD.IADD R180, R0, 0x1, R177 ;  /* 0x0000000100b47824 */ /* 0x000fe200078e02b1 */
[----:B------:R-:W-:Y:S01]  /*1470*/  SHF.R.S32.HI R8, RZ, 0x1f, R241 ;  /* 0x0000001fff087819 */ /* 0x000fe200000114f1 */
[----:B------:R-:W-:Y:S01]  /*1480*/  IMAD.IADD R185, R184, 0x1, R0 ;  /* 0x00000001b8b97824 */ /* 0x000fe200078e0200 */
[----:B------:R-:W-:Y:S01]  /*1490*/  IADD3 R230, R222, 0xa0, RZ ;  /* 0x000000a0dee67810 */ /* 0x000fe20007ffe0ff */
[----:B------:R-:W-:Y:S01]  /*14a0*/  IMAD.IADD R179, R0, 0x1, R178 ;  /* 0x0000000100b37824 */ /* 0x000fe200078e02b2 */
[----:B------:R-:W-:-:S02]  /*14b0*/  IADD3 R227, R222, 0xb8, RZ ;  /* 0x000000b8dee37810 */ /* 0x000fc40007ffe0ff */
[----:B------:R-:W-:Y:S02]  /*14c0*/  SHF.R.S32.HI R9, RZ, 0x1f, R242 ;  /* 0x0000001fff097819 */ /* 0x000fe400000114f2 */
[----:B------:R-:W-:Y:S02]  /*14d0*/  SHF.R.S32.HI R8, RZ, 0x1f, R238 ;  /* 0x0000001fff087819 */ /* 0x000fe400000114ee */
[----:B------:R-:W-:Y:S02]  /*14e0*/  SHF.R.S32.HI R9, RZ, 0x1f, R239 ;  /* 0x0000001fff097819 */ /* 0x000fe400000114ef */
[----:B------:R-:W-:Y:S02]  /*14f0*/  SHF.R.S32.HI R8, RZ, 0x1f, R235 ;  /* 0x0000001fff087819 */ /* 0x000fe400000114eb */
[----:B------:R-:W-:Y:S02]  /*1500*/  SHF.R.S32.HI R9, RZ, 0x1f, R236 ;  /* 0x0000001fff097819 */ /* 0x000fe400000114ec */
[----:B------:R-:W-:-:S02]  /*1510*/  SHF.R.S32.HI R8, RZ, 0x1f, R232 ;  /* 0x0000001fff087819 */ /* 0x000fc400000114e8 */
[----:B------:R-:W-:Y:S02]  /*1520*/  SHF.R.S32.HI R9, RZ, 0x1f, R233 ;  /* 0x0000001fff097819 */ /* 0x000fe400000114e9 */
[----:B------:R-:W-:Y:S02]  /*1530*/  SHF.R.S32.HI R8, RZ, 0x1f, R229 ;  /* 0x0000001fff087819 */ /* 0x000fe400000114e5 */
[----:B------:R-:W-:Y:S02]  /*1540*/  SHF.R.S32.HI R11, RZ, 0x1f, R192 ;  /* 0x0000001fff0b7819 */ /* 0x000fe400000114c0 */
[----:B------:R-:W-:Y:S02]  /*1550*/  SHF.R.S32.HI R9, RZ, 0x1f, R230 ;  /* 0x0000001fff097819 */ /* 0x000fe400000114e6 */
[----:B--2---:R-:W-:Y:S02]  /*1560*/  SHF.R.S32.HI R8, RZ, 0x1f, R227 ;  /* 0x0000001fff087819 */ /* 0x004fe400000114e3 */
.L_x_121:
[----:B------:R-:W-:-:S04]  /*1570*/  IMAD.MOV.U32 R8, RZ, RZ, 0x4 ;  /* 0x00000004ff087424 */ /* 0x000fc800078e00ff */
[----:B------:R-:W-:-:S05]  /*1580*/  IMAD.WIDE R2, R215, R8, c[0x0][0x588] ;  /* 0x00016200d7027625 */ /* 0x000fca00078e0208 */
[----:B------:R-:W2:Y:S01]  /*1590*/  LDG.E R211, [R2.64] ;  /* 0x0000000602d37981 */ /* 0x000ea2000c1e1900 */
[----:B------:R-:W-:Y:S01]  /*15a0*/  ISETP.NE.U32.AND P4, PT, RZ, c[0x0][0x370], PT ;  /* 0x0000dc00ff007a0c */ /* 0x000fe20003f85070 */
[----:B------:R-:W-:Y:S01]  /*15b0*/  IMAD.MOV.U32 R201, RZ, RZ, RZ ;  /* 0x000000ffffc97224 */ /* 0x000fe200078e00ff */
[----:B------:R-:W-:Y:S01]  /*15c0*/  ISETP.NE.U32.AND P3, PT, RZ, c[0x0][0x360], PT ;  /* 0x0000d800ff007a0c */ /* 0x000fe20003f65070 */
[----:B------:R-:W-:Y:S01]  /*15d0*/  IMAD.MOV.U32 R11, RZ, RZ, RZ ;  /* 0x000000ffff0b7224 */ /* 0x000fe200078e00ff */
[----:B------:R-:W-:Y:S02]  /*15e0*/  ISETP.NE.AND.EX P4, PT, RZ, c[0x0][0x374], PT, P4 ;  /* 0x0000dd00ff007a0c */ /* 0x000fe40003f85340 */
[----:B------:R-:W-:Y:S02]  /*15f0*/  ISETP.NE.AND.EX P3, PT, RZ, c[0x0][0x364], PT, P3 ;  /* 0x0000d900ff007a0c */ /* 0x000fe40003f65330 */
[----:B------:R-:W-:-:S04]  /*1600*/  ISETP.NE.U32.AND P0, PT, RZ, c[0x0][0x348], PT ;  /* 0x0000d200ff007a0c */ /* 0x000fc80003f05070 */
[----:B------:R-:W-:Y:S02]  /*1610*/  ISETP.NE.AND.EX P0, PT, RZ, c[0x0][0x34c], PT, P0 ;  /* 0x0000d300ff007a0c */ /* 0x000fe40003f05300 */
[----:B--2---:R-:W-:Y:S01]  /*1620*/  SHF.R.S32.HI R220, RZ, 0x1f, R211 ;  /* 0x0000001fffdc7819 */ /* 0x004fe200000114d3 */
[C---:B------:R-:W-:Y:S02]  /*1630*/  IMAD.SHL.U32 R216, R211.reuse, 0x4, RZ ;  /* 0x00000004d3d87824 */ /* 0x040fe400078e00ff */
[C---:B------:R-:W-:Y:S02]  /*1640*/  @P4 LEA R6, P2, R211.reuse, c[0x0][0x370], 0x2 ;  /* 0x0000dc00d3064a11 */ /* 0x040fe400078410ff */
[C-C-:B------:R-:W-:Y:S02]  /*1650*/  SHF.L.U64.HI R217, R211.reuse, 0x2, R220.reuse ;  /* 0x00000002d3d97819 */ /* 0x140fe400000102dc */
[----:B------:R-:W-:Y:S02]  /*1660*/  @P4 LEA.HI.X R7, R211, c[0x0][0x374], R220, 0x2, P2 ;  /* 0x0000dd00d3074a11 */ /* 0x000fe400010f14dc */
[----:B------:R-:W-:-:S02]  /*1670*/  @P3 IADD3 R4, P1, R216, c[0x0][0x360], RZ ;  /* 0x0000d800d8043a10 */ /* 0x000fc40007f3e0ff */
[----:B------:R-:W-:Y:S01]  /*1680*/  IADD3 R2, P2, R216, c[0x0][0x348], RZ ;  /* 0x0000d200d8027a10 */ /* 0x000fe20007f5e0ff */
[----:B------:R1:W5:Y:S01]  /*1690*/  @P4 LDG.E R201, [R6.64] ;  /* 0x0000000606c94981 */ /* 0x000362000c1e1900 */
[C---:B------:R-:W-:Y:S02]  /*16a0*/  @P3 IADD3.X R5, R217.reuse, c[0x0][0x364], RZ, P1, !PT ;  /* 0x0000d900d9053a10 */ /* 0x040fe40000ffe4ff */
[----:B------:R-:W-:-:S03]  /*16b0*/  IADD3.X R3, R217, c[0x0][0x34c], RZ, P2, !PT ;  /* 0x0000d300d9037a10 */ /* 0x000fc600017fe4ff */
[----:B------:R1:W5:Y:S04]  /*16c0*/  @P3 LDG.E R15, [R4.64] ;  /* 0x00000006040f3981 */ /* 0x000368000c1e1900 */
[----:B------:R1:W5:Y:S01]  /*16d0*/  @P0 LDG.E R11, [R2.64] ;  /* 0x00000006020b0981 */ /* 0x000362000c1e1900 */
[----:B------:R-:W-:Y:S01]  /*16e0*/  YIELD ;  /* 0x0000000000007946 */ /* 0x000fe20003800000 */
[----:B------:R-:W-:Y:S05]  /*16f0*/  @P3 BRA `(.L_x_31) ;  /* 0x0000005000003947 */ /* 0x000fea0003800000 */
[----:B-----5:R-:W-:Y:S01]  /*1700*/  MOV R15, c[0x0][0x168] ;  /* 0x00005a00000f7a02 */ /* 0x020fe20000000f00 */
[----:B------:R-:W-:Y:S05]  /*1710*/  @!P0 BRA `(.L_x_31) ;  /* 0x0000003000008947 */ /* 0x000fea0003800000 */
[----:B------:R2:W3:Y:S04]  /*1720*/  LDG.E R0, [R2.64] ;  /* 0x0000000602007981 */ /* 0x0004e8000c1e1900 */
[----:B-12---:R-:W3:Y:S02]  /*1730*/  LDG.E R2, [R2.64+0x4] ;  /* 0x0000040602027981 */ /* 0x006ee4000c1e1900 */
[----:B---3--:R-:W-:-:S02]  /*1740*/  IADD3 R15, -R0, R2, RZ ;  /* 0x00000002000f7210 */ /* 0x008fc40007ffe1ff */
.L_x_31:
[----:B------:R-:W-:-:S04]  /*1750*/  ISETP.NE.U32.AND P1, PT, RZ, c[0x0][0x368], PT ;  /* 0x0000da00ff007a0c */ /* 0x000fc80003f25070 */
[----:B------:R-:W-:-:S13]  /*1760*/  ISETP.NE.AND.EX P1, PT, RZ, c[0x0][0x36c], PT, P1 ;  /* 0x0000db00ff007a0c */ /* 0x000fda0003f25310 */
[----:B------:R-:W-:Y:S05]  /*1770*/  @!P1 BRA `(.L_x_32) ;  /* 0x0000004000009947 */ /* 0x000fea0003800000 */
[----:B-1----:R-:W-:-:S04]  /*1780*/  IADD3 R2, P1, R216, c[0x0][0x368], RZ ;  /* 0x0000da00d8027a10 */ /* 0x002fc80007f3e0ff */
[----:B------:R-:W-:-:S05]  /*1790*/  IADD3.X R3, R217, c[0x0][0x36c], RZ, P1, !PT ;  /* 0x0000db00d9037a10 */ /* 0x000fca0000ffe4ff */
[----:B------:R1:W5:Y:S01]  /*17a0*/  LDG.E R0, [R2.64] ;  /* 0x0000000602007981 */ /* 0x000362000c1e1900 */
[----:B------:R-:W-:Y:S05]  /*17b0*/  BRA `(.L_x_33) ;  /* 0x0000008000007947 */ /* 0x000fea0003800000 */
.L_x_32:
[----:B------:R-:W-:Y:S01]  /*17c0*/  ISETP.NE.U32.AND P1, PT, RZ, c[0x0][0x350], PT ;  /* 0x0000d400ff007a0c */ /* 0x000fe20003f25070 */
[----:B------:R-:W-:-:S03]  /*17d0*/  IMAD.U32 R0, RZ, RZ, UR5 ;  /* 0x00000005ff007e24 */ /* 0x000fc6000f8e00ff */
[----:B------:R-:W-:-:S13]  /*17e0*/  ISETP.NE.AND.EX P1, PT, RZ, c[0x0][0x354], PT, P1 ;  /* 0x0000d500ff007a0c */ /* 0x000fda0003f25310 */
[----:B------:R-:W-:Y:S05]  /*17f0*/  @!P1 BRA `(.L_x_33) ;  /* 0x0000004000009947 */ /* 0x000fea0003800000 */
[----:B-1----:R-:W-:-:S05]  /*1800*/  IMAD.WIDE R2, R211, R8, c[0x0][0x350] ;  /* 0x0000d400d3027625 */ /* 0x002fca00078e0208 */
[----:B------:R-:W2:Y:S04]  /*1810*/  LDG.E R4, [R2.64] ;  /* 0x0000000602047981 */ /* 0x000ea8000c1e1900 */
[----:B------:R-:W2:Y:S02]  /*1820*/  LDG.E R0, [R2.64+0x4] ;  /* 0x0000040602007981 */ /* 0x000ea4000c1e1900 */
[----:B--2---:R-:W-:-:S05]  /*1830*/  IADD3 R0, -R4, R0, RZ ;  /* 0x0000000004007210 */ /* 0x004fca0007ffe1ff */
.L_x_33:
[----:B-----5:R-:W-:Y:S01]  /*1840*/  IMAD.IADD R16, R0, 0x1, -R201 ;  /* 0x0000000100107824 */ /* 0x020fe200078e0ac9 */
[C---:B-1----:R-:W-:Y:S01]  /*1850*/  LOP3.LUT R3, R214.reuse, 0xff000000, RZ, 0xc0, !PT ;  /* 0xff000000d6037812 */ /* 0x042fe200078ec0ff */
[----:B------:R-:W-:Y:S01]  /*1860*/  BSSY B0, `(.L_x_34) ;  /* 0x000002b000007945 */ /* 0x000fe20003800000 */
[----:B------:R-:W-:Y:S02]  /*1870*/  LOP3.LUT R4, R214, 0xff0000, RZ, 0xc0, !PT ;  /* 0x00ff0000d6047812 */ /* 0x000fe400078ec0ff */
[----:B------:R-:W-:-:S02]  /*1880*/  ISETP.GE.AND P1, PT, R16, 0x1, PT ;  /* 0x000000011000780c */ /* 0x000fc40003f26270 */
[----:B------:R-:W-:Y:S02]  /*1890*/  IADD3 R0, R16, 0x3f, RZ ;  /* 0x0000003f10007810 */ /* 0x000fe40007ffe0ff */
[----:B------:R-:W-:Y:S02]  /*18a0*/  SHF.R.U32.HI R3, RZ, 0x8, R3 ;  /* 0x00000008ff037819 */ /* 0x000fe40000011603 */
[----:B------:R-:W-:Y:S02]  /*18b0*/  SHF.R.S32.HI R2, RZ, 0x1f, R0 ;  /* 0x0000001fff027819 */ /* 0x000fe40000011400 */
[----:B------:R-:W-:Y:S02]  /*18c0*/  LEA.HI R3, R4, R3, RZ, 0x10 ;  /* 0x0000000304037211 */ /* 0x000fe400078f80ff */
[----:B------:R-:W-:Y:S01]  /*18d0*/  LEA.HI R0, R2, R0, RZ, 0x6 ;  /* 0x0000000002007211 */ /* 0x000fe200078f30ff */
[----:B------:R-:W-:Y:S01]  /*18e0*/  IMAD.MOV.U32 R2, RZ, RZ, RZ ;  /* 0x000000ffff027224 */ /* 0x000fe200078e00ff */
[----:B------:R-:W-:-:S02]  /*18f0*/  LOP3.LUT R221, R3, 0xff, RZ, 0xc0, !PT ;  /* 0x000000ff03dd7812 */ /* 0x000fc400078ec0ff */
[----:B------:R-:W-:Y:S02]  /*1900*/  SHF.R.U32.HI R218, RZ, 0x10, R3 ;  /* 0x00000010ffda7819 */ /* 0x000fe40000011603 */
[----:B------:R-:W-:Y:S01]  /*1910*/  SHF.R.S32.HI R10, RZ, 0x6, R0 ;  /* 0x00000006ff0a7819 */ /* 0x000fe20000011400 */
[----:B------:R-:W-:Y:S05]  /*1920*/  @!P1 BRA `(.L_x_35) ;  /* 0x000001e000009947 */ /* 0x000fea0003800000 */
[----:B------:R-:W-:Y:S01]  /*1930*/  ISETP.NE.AND P1, PT, R218, RZ, PT ;  /* 0x000000ffda00720c */ /* 0x000fe20003f25270 */
[----:B------:R-:W-:-:S03]  /*1940*/  IMAD.MOV.U32 R4, RZ, RZ, RZ ;  /* 0x000000ffff047224 */ /* 0x000fc600078e00ff */
[----:B------:R-:W-:-:S04]  /*1950*/  SEL R0, R218, c[0x0][0x338], P1 ;  /* 0x0000ce00da007a07 */ /* 0x000fc80000800000 */
[----:B------:R-:W-:Y:S02]  /*1960*/  IABS R3, R0 ;  /* 0x0000000000037213 */ /* 0x000fe40000000000 */
[----:B------:R-:W-:Y:S02]  /*1970*/  IADD3 R6, R10, -0x1, R0 ;  /* 0xffffffff0a067810 */ /* 0x000fe40007ffe000 */
[----:B------:R-:W1:Y:S02]  /*1980*/  I2F.RP R2, R3 ;  /* 0x0000000300027306 */ /* 0x000e640000209400 */
[----:B------:R-:W-:-:S06]  /*1990*/  IABS R9, R6 ;  /* 0x0000000600097213 */ /* 0x000fcc0000000000 */
[----:B-1----:R-:W1:Y:S02]  /*19a0*/  MUFU.RCP R2, R2 ;  /* 0x0000000200027308 */ /* 0x002e640000001000 */
[----:B-1----:R-:W-:-:S06]  /*19b0*/  IADD3 R2, R2, 0xffffffe, RZ ;  /* 0x0ffffffe02027810 */ /* 0x002fcc0007ffe0ff */
[----:B------:R-:W1:Y:S02]  /*19c0*/  F2I.FTZ.U32.TRUNC.NTZ R5, R2 ;  /* 0x0000000200057305 */ /* 0x000e64000021f000 */
[----:B-1----:R-:W-:-:S04]  /*19d0*/  IMAD.MOV R2, RZ, RZ, -R5 ;  /* 0x000000ffff027224 */ /* 0x002fc800078e0a05 */
[----:B------:R-:W-:Y:S01]  /*19e0*/  IMAD.MOV.U32 R7, RZ, RZ, R2 ;  /* 0x000000ffff077224 */ /* 0x000fe200078e0002 */
[----:B------:R-:W-:-:S03]  /*19f0*/  IABS R2, R0 ;  /* 0x0000000000027213 */ /* 0x000fc60000000000 */
[----:B------:R-:W-:Y:S02]  /*1a00*/  IMAD R7, R7, R3, RZ ;  /* 0x0000000307077224 */ /* 0x000fe400078e02ff */
[----:B------:R-:W-:Y:S02]  /*1a10*/  IMAD.MOV R8, RZ, RZ, -R2 ;  /* 0x000000ffff087224 */ /* 0x000fe400078e0a02 */
[----:B------:R-:W-:-:S04]  /*1a20*/  IMAD.HI.U32 R2, R5, R7, R4 ;  /* 0x0000000705027227 */ /* 0x000fc800078e0004 */
[----:B------:R-:W-:Y:S02]  /*1a30*/  IMAD.MOV.U32 R4, RZ, RZ, R9 ;  /* 0x000000ffff047224 */ /* 0x000fe400078e0009 */
[----:B------:R-:W-:Y:S02]  /*1a40*/  IMAD.MOV.U32 R5, RZ, RZ, R8 ;  /* 0x000000ffff057224 */ /* 0x000fe400078e0008 */
[----:B------:R-:W-:-:S04]  /*1a50*/  IMAD.HI.U32 R2, R2, R4, RZ ;  /* 0x0000000402027227 */ /* 0x000fc800078e00ff */
[----:B------:R-:W-:-:S05]  /*1a60*/  IMAD R4, R2, R5, R4 ;  /* 0x0000000502047224 */ /* 0x000fca00078e0204 */
[----:B------:R-:W-:-:S13]  /*1a70*/  ISETP.GT.U32.AND P2, PT, R3, R4, PT ;  /* 0x000000040300720c */ /* 0x000fda0003f44070 */
[----:B------:R-:W-:Y:S01]  /*1a80*/  @!P2 IMAD.IADD R4, R4, 0x1, -R3 ;  /* 0x000000010404a824 */ /* 0x000fe200078e0a03 */
[----:B------:R-:W-:Y:S02]  /*1a90*/  @!P2 IADD3 R2, R2, 0x1, RZ ;  /* 0x000000010202a810 */ /* 0x000fe40007ffe0ff */
[----:B------:R-:W-:Y:S02]  /*1aa0*/  ISETP.NE.AND P2, PT, R0, RZ, PT ;  /* 0x000000ff0000720c */ /* 0x000fe40003f45270 */
[----:B------:R-:W-:Y:S02]  /*1ab0*/  ISETP.GE.U32.AND P3, PT, R4, R3, PT ;  /* 0x000000030400720c */ /* 0x000fe40003f66070 */
[----:B------:R-:W-:-:S04]  /*1ac0*/  LOP3.LUT R3, R6, R0, RZ, 0x3c, !PT ;  /* 0x0000000006037212 */ /* 0x000fc800078e3cff */
[----:B------:R-:W-:-:S07]  /*1ad0*/  ISETP.GE.AND P1, PT, R3, RZ, PT ;  /* 0x000000ff0300720c */ /* 0x000fce0003f26270 */
[----:B------:R-:W-:-:S06]  /*1ae0*/  @P3 IADD3 R2, R2, 0x1, RZ ;  /* 0x0000000102023810 */ /* 0x000fcc0007ffe0ff */
[----:B------:R-:W-:Y:S01]  /*1af0*/  @!P1 IMAD.MOV R2, RZ, RZ, -R2 ;  /* 0x000000ffff029224 */ /* 0x000fe200078e0a02 */
[----:B------:R-:W-:Y:S02]  /*1b00*/  @!P2 LOP3.LUT R2, RZ, R0, RZ, 0x33, !PT ;  /* 0x00000000ff02a212 */ /* 0x000fe400078e33ff */
.L_x_35:
[----:B------:R-:W-:Y:S05]  /*1b10*/  BSYNC B0 ;  /* 0x0000000000007941 */ /* 0x000fea0003800000 */
.L_x_34:
[----:B------:R-:W-:Y:S01]  /*1b20*/  IMAD R199, R221, R2, RZ ;  /* 0x00000002ddc77224 */ /* 0x000fe200078e02ff */
[----:B------:R-:W-:Y:S01]  /*1b30*/  PRMT R0, RZ, 0x7610, R0 ;  /* 0x00007610ff007816 */ /* 0x000fe20000000000 */
[----:B------:R-:W-:Y:S01]  /*1b40*/  CS2R R22, SRZ ;  /* 0x0000000000167805 */ /* 0x000fe2000001ff00 */
[----:B------:R-:W-:Y:S01]  /*1b50*/  CS2R R26, SRZ ;  /* 0x00000000001a7805 */ /* 0x000fe2000001ff00 */
[----:B------:R-:W-:Y:S01]  /*1b60*/  IMAD.IADD R2, R199, 0x1, R2 ;  /* 0x00000001c7027824 */ /* 0x000fe200078e0202 */
[----:B------:R-:W-:Y:S01]  /*1b70*/  CS2R R24, SRZ ;  /* 0x0000000000187805 */ /* 0x000fe2000001ff00 */
[----:B------:R-:W-:Y:S01]  /*1b80*/  CS2R R42, SRZ ;  /* 0x00000000002a7805 */ /* 0x000fe2000001ff00 */
[----:B------:R-:W-:Y:S01]  /*1b90*/  CS2R R80, SRZ ;  /* 0x0000000000507805 */ /* 0x000fe2000001ff00 */
[----:B------:R-:W-:Y:S01]  /*1ba0*/  CS2R R62, SRZ ;  /* 0x00000000003e7805 */ /* 0x000fe2000001ff00 */
[----:B------:R-:W-:Y:S01]  /*1bb0*/  IMNMX R167, R10, R2, PT ;  /* 0x000000020aa77217 */ /* 0x000fe20003800200 */
[----:B------:R-:W-:Y:S01]  /*1bc0*/  CS2R R116, SRZ ;  /* 0x0000000000747805 */ /* 0x000fe2000001ff00 */
[----:B------:R-:W-:Y:S01]  /*1bd0*/  CS2R R70, SRZ ;  /* 0x0000000000467805 */ /* 0x000fe2000001ff00 */
[----:B------:R-:W-:Y:S01]  /*1be0*/  CS2R R120, SRZ ;  /* 0x0000000000787805 */ /* 0x000fe2000001ff00 */
[----:B------:R-:W-:Y:S01]  /*1bf0*/  ISETP.GT.AND P1, PT, R167, R199, PT ;  /* 0x000000c7a700720c */ /* 0x000fe20003f24270 */
        /* <DEDUP_REMOVED lines=41> */
[----:B------:R-:W-:-:S04]  /*1e90*/  ISETP.NE.U32.AND P1, PT, RZ, c[0x0][0x340], PT ;  /* 0x0000d000ff007a0c */ /* 0x000fc80003f25070 */
[----:B------:R-:W-:-:S13]  /*1ea0*/  ISETP.NE.AND.EX P1, PT, RZ, c[0x0][0x344], PT, P1 ;  /* 0x0000d100ff007a0c */ /* 0x000fda0003f25310 */
[----:B------:R-:W-:-:S04]  /*1eb0*/  @P1 IADD3 R2, P2, R216, c[0x0][0x340], RZ ;  /* 0x0000d000d8021a10 */ /* 0x000fc80007f5e0ff */
[----:B------:R-:W-:-:S05]  /*1ec0*/  @P1 IADD3.X R3, R217, c[0x0][0x344], RZ, P2, !PT ;  /* 0x0000d100d9031a10 */ /* 0x000fca00017fe4ff */
[----:B------:R1:W5:Y:S01]  /*1ed0*/  @P1 LDG.E R14, [R2.64] ;  /* 0x00000006020e1981 */ /* 0x000362000c1e1900 */
[----:B------:R-:W-:Y:S01]  /*1ee0*/  SHF.R.S32.HI R0, RZ, 0x1f, R11 ;  /* 0x0000001fff007819 */ /* 0x000fe2000001140b */
[----:B------:R-:W-:Y:S01]  /*1ef0*/  IMAD.MOV.U32 R4, RZ, RZ, c[0x0][0x2c4] ;  /* 0x0000b100ff047624 */ /* 0x000fe200078e00ff */
[----:B------:R-:W-:Y:S01]  /*1f00*/  LOP3.LUT R13, R214, 0xffff, RZ, 0xc0, !PT ;  /* 0x0000ffffd60d7812 */ /* 0x000fe200078ec0ff */
[----:B------:R-:W-:Y:S01]  /*1f10*/  IMAD R5, R196, 0x20, R200 ;  /* 0x00000020c4057824 */ /* 0x000fe200078e02c8 */
[----:B------:R-:W-:Y:S01]  /*1f20*/  SEL R6, R220, RZ, !P0 ;  /* 0x000000ffdc067207 */ /* 0x000fe20004000000 */
[----:B------:R-:W-:Y:S01]  /*1f30*/  IMAD R0, R0, c[0x0][0x178], RZ ;  /* 0x00005e0000007a24 */ /* 0x000fe200078e02ff */
[----:B------:R-:W-:Y:S01]  /*1f40*/  ISETP.NE.AND P2, PT, R4, 0x1, PT ;  /* 0x000000010400780c */ /* 0x000fe20003f45270 */
[----:B------:R-:W-:Y:S01]  /*1f50*/  IMAD R5, R213, 0x80, R5 ;  /* 0x00000080d5057824 */ /* 0x000fe200078e0205 */
[----:B------:R-:W-:Y:S01]  /*1f60*/  SEL R4, R211, RZ, !P0 ;  /* 0x000000ffd3047207 */ /* 0x000fe20004000000 */
[----:B------:R-:W-:Y:S01]  /*1f70*/  IMAD R0, R11, c[0x0][0x17c], R0 ;  /* 0x00005f000b007a24 */ /* 0x000fe200078e0200 */
[----:B------:R-:W-:Y:S01]  /*1f80*/  ISETP.GE.AND P6, PT, R192, c[0x0][0x198], PT ;  /* 0x00006600c0007a0c */ /* 0x000fe20003fc6270 */
[----:B------:R-:W-:Y:S01]  /*1f90*/  IMAD R6, R6, c[0x0][0x1c0], RZ ;  /* 0x0000700006067a24 */ /* 0x000fe200078e02ff */
[----:B------:R-:W-:-:S02]  /*1fa0*/  ISETP.GE.AND P5, PT, R197, c[0x0][0x198], PT ;  /* 0x00006600c5007a0c */ /* 0x000fc40003fa6270 */
[----:B------:R-:W-:Y:S01]  /*1fb0*/  ISETP.GE.AND P4, PT, R198, c[0x0][0x198], PT ;  /* 0x00006600c6007a0c */ /* 0x000fe20003f86270 */
[----:B------:R-:W-:Y:S01]  /*1fc0*/  IMAD R6, R4, c[0x0][0x1c4], R6 ;  /* 0x0000710004067a24 */ /* 0x000fe200078e0206 */
[----:B------:R-:W-:-:S03]  /*1fd0*/  IADD3 R104, R167, -0x1, RZ ;  /* 0xffffffffa7687810 */ /* 0x000fc60007ffe0ff */
[----:B------:R-:W-:-:S04]  /*1fe0*/  @P2 IMAD.HI.U32 R7, R5, c[0x0][0x2c8], RZ ;  /* 0x0000b20005072a27 */ /* 0x000fc800078e00ff */
[----:B-1----:R-:W-:-:S05]  /*1ff0*/  IMAD.WIDE.U32 R2, R11, c[0x0][0x178], RZ ;  /* 0x00005e000b027a25 */ /* 0x002fca00078e00ff */
[----:B------:R-:W-:Y:S02]  /*2000*/  IADD3 R3, R3, R0, RZ ;  /* 0x0000000003037210 */ /* 0x000fe40007ffe0ff */
[----:B------:R-:W-:Y:S02]  /*2010*/  MOV R0, R5 ;  /* 0x0000000500007202 */ /* 0x000fe40000000f00 */
[----:B------:R-:W-:Y:S01]  /*2020*/  @P2 SHF.R.U32.HI R0, RZ, c[0x0][0x2cc], R7 ;  /* 0x0000b300ff002a19 */ /* 0x000fe20000011607 */
[----:B------:R-:W-:-:S03]  /*2030*/  IMAD.WIDE.U32 R2, R13, c[0x0][0x1b8], R2 ;  /* 0x00006e000d027a25 */ /* 0x000fc600078e0002 */
[----:B------:R-:W-:Y:S01]  /*2040*/  SHF.R.S32.HI R7, RZ, 0x1f, R0 ;  /* 0x0000001fff077819 */ /* 0x000fe20000011400 */
[----:B------:R-:W-:-:S04]  /*2050*/  IMAD R3, R13, c[0x0][0x1bc], R3 ;  /* 0x00006f000d037a24 */ /* 0x000fc800078e0203 */
[----:B------:R-:W-:-:S04]  /*2060*/  IMAD.WIDE.U32 R2, R4, c[0x0][0x1c0], R2 ;  /* 0x0000700004027a25 */ /* 0x000fc800078e0002 */
[----:B------:R-:W-:Y:S01]  /*2070*/  IMAD.MOV R4, RZ, RZ, -R0 ;  /* 0x000000ffff047224 */ /* 0x000fe200078e0a00 */
[----:B------:R-:W-:-:S03]  /*2080*/  IADD3 R3, R3, R6, RZ ;  /* 0x0000000603037210 */ /* 0x000fc60007ffe0ff */
[----:B------:R-:W-:Y:S02]  /*2090*/  IMAD R4, R4, c[0x0][0x2c4], R5 ;  /* 0x0000b10004047a24 */ /* 0x000fe400078e0205 */
[----:B------:R-:W-:Y:S02]  /*20a0*/  IMAD R5, R7, c[0x0][0x1b0], RZ ;  /* 0x00006c0007057a24 */ /* 0x000fe400078e02ff */
[----:B------:R-:W-:-:S04]  /*20b0*/  IMAD.WIDE.U32 R2, R0, c[0x0][0x1b0], R2 ;  /* 0x00006c0000027a25 */ /* 0x000fc800078e0002 */
[----:B------:R-:W-:Y:S01]  /*20c0*/  IMAD R6, R0, c[0x0][0x1b4], R5 ;  /* 0x00006d0000067a24 */ /* 0x000fe200078e0205 */
[----:B------:R-:W-:-:S03]  /*20d0*/  SHF.R.S32.HI R5, RZ, 0x1f, R4 ;  /* 0x0000001fff057819 */ /* 0x000fc60000011404 */
[----:B------:R-:W-:Y:S02]  /*20e0*/  IMAD.IADD R3, R3, 0x1, R6 ;  /* 0x0000000103037824 */ /* 0x000fe400078e0206 */
[----:B------:R-:W-:Y:S02]  /*20f0*/  IMAD R0, R5, c[0x0][0x1a8], RZ ;  /* 0x00006a0005007a24 */ /* 0x000fe400078e02ff */
[----:B------:R-:W-:-:S04]  /*2100*/  IMAD.WIDE.U32 R2, R4, c[0x0][0x1a8], R2 ;  /* 0x00006a0004027a25 */ /* 0x000fc800078e0002 */
[----:B------:R-:W-:Y:S01]  /*2110*/  IMAD R0, R4, c[0x0][0x1ac], R0 ;  /* 0x00006b0004007a24 */ /* 0x000fe200078e0200 */
[----:B------:R-:W-:-:S04]  /*2120*/  LEA R12, P0, R2, c[0x0][0x160], 0x1 ;  /* 0x00005800020c7a11 */ /* 0x000fc800078008ff */
[----:B------:R-:W-:-:S04]  /*2130*/  IADD3 R0, R3, R0, RZ ;  /* 0x0000000003007210 */ /* 0x000fc80007ffe0ff */
[----:B------:R-:W-:Y:S01]  /*2140*/  LEA.HI.X R9, R2, c[0x0][0x164], R0, 0x1, P0 ;  /* 0x0000590002097a11 */ /* 0x000fe200000f0c00 */
[----:B------:R-:W-:Y:S01]  /*2150*/  @!P1 IMAD.MOV.U32 R14, RZ, RZ, R211 ;  /* 0x000000ffff0e9224 */ /* 0x000fe200078e00d3 */
[----:B------:R-:W-:Y:S05]  /*2160*/  BRA.DIV ~URZ, `(.L_x_37) ;  /* 0x0000b4127f007947 */ /* 0x000fea000b800000 */
[----:B------:R1:W2:Y:S02]  /*2170*/  SHFL.IDX PT, R8, R9, RZ, 0x181f ;  /* 0x00181fff09087589 */ /* 0x0002a400000e0000 */
.L_x_126:
[----:B------:R-:W-:Y:S05]  /*2180*/  BRA.DIV ~URZ, `(.L_x_38) ;  /* 0x0000b4627f007947 */ /* 0x000fea000b800000 */
[----:B------:R3:W4:Y:S02]  /*2190*/  SHFL.IDX PT, R0, R12, RZ, 0x181f ;  /* 0x00181fff0c007589 */ /* 0x00072400000e0000 */
.L_x_127:
[----:B------:R-:W-:Y:S01]  /*21a0*/  IMAD R11, R15, c[0x0][0x2c4], RZ ;  /* 0x0000b1000f0b7a24 */ /* 0x000fe200078e02ff */
[----:B------:R-:W-:Y:S01]  /*21b0*/  LEA R10, R213, R200, 0x7 ;  /* 0x000000c8d50a7211 */ /* 0x000fe200078e38ff */
[----:B------:R-:W-:Y:S03]  /*21c0*/  BSSY B0, `(.L_x_39) ;  /* 0x0000012000007945 */ /* 0x000fe60003800000 */
[----:B------:R-:W-:-:S13]  /*21d0*/  ISETP.GE.AND P0, PT, R10, R11, PT ;  /* 0x0000000b0a00720c */ /* 0x000fda0003f06270 */
[----:B------:R-:W-:Y:S05]  /*21e0*/  @P0 BRA `(.L_x_40) ;  /* 0x000000f000000947 */ /* 0x000fea0003800000 */
[-C--:B----4-:R-:W-:Y:S02]  /*21f0*/  LEA R6, P2, R192, R0.reuse, 0x1 ;  /* 0x00000000c0067211 */ /* 0x090fe400078408ff */
[----:B------:R-:W-:Y:S02]  /*2200*/  SHF.R.S32.HI R19, RZ, 0x1f, R192 ;  /* 0x0000001fff137819 */ /* 0x000fe400000114c0 */
[-C--:B------:R-:W-:Y:S02]  /*2210*/  LEA R4, P1, R197, R0.reuse, 0x1 ;  /* 0x00000000c5047211 */ /* 0x080fe400078208ff */
[----:B------:R-:W-:Y:S02]  /*2220*/  SHF.R.S32.HI R18, RZ, 0x1f, R197 ;  /* 0x0000001fff127819 */ /* 0x000fe400000114c5 */
[----:B------:R-:W-:Y:S02]  /*2230*/  SHF.R.S32.HI R17, RZ, 0x1f, R198 ;  /* 0x0000001fff117819 */ /* 0x000fe400000114c6 */
[----:B------:R-:W-:-:S02]  /*2240*/  LEA R2, P0, R198, R0, 0x1 ;  /* 0x00000000c6027211 */ /* 0x000fc400078008ff */
[-C--:B--2---:R-:W-:Y:S02]  /*2250*/  LEA.HI.X R7, R192, R8.reuse, R19, 0x1, P2 ;  /* 0x00000008c0077211 */ /* 0x084fe400010f0c13 */
[-C--:B------:R-:W-:Y:S02]  /*2260*/  LEA.HI.X R5, R197, R8.reuse, R18, 0x1, P1 ;  /* 0x00000008c5057211 */ /* 0x080fe400008f0c12 */
[----:B------:R-:W-:Y:S01]  /*2270*/  LEA.HI.X R3, R198, R8, R17, 0x1, P0 ;  /* 0x00000008c6037211 */ /* 0x000fe200000f0c11 */
[----:B------:R-:W-:Y:S01]  /*2280*/  @!PT LDS RZ, [RZ] ;  /* 0x00000000fffff984 */ /* 0x000fe20000000800 */
[----:B------:R-:W-:Y:S01]  /*2290*/  @!PT LDS RZ, [RZ] ;  /* 0x00000000fffff984 */ /* 0x000fe20000000800 */
[----:B------:R-:W-:Y:S01]  /*22a0*/  @!PT LDS RZ, [RZ] ;  /* 0x00000000fffff984 */ /* 0x000fe20000000800 */
[----:B------:R2:W-:Y:S04]  /*22b0*/  LDGSTS.E.BYPASS.LTC128B.128 [R187+0xc100], [R6.64], !P6 ;  /* 0x0c10000006bb7fae */ /* 0x0005e8000f101d46 */
[----:B------:R2:W-:Y:S04]  /*22c0*/  LDGSTS.E.BYPASS.LTC128B.128 [R187+0x10100], [R4.64], !P5 ;  /* 0x1010000004bb7fae */ /* 0x0005e8000e901d46 */
[----:B------:R2:W-:Y:S02]  /*22d0*/  LDGSTS.E.BYPASS.LTC128B.128 [R187+0x14100], [R2.64], !P4 ;  /* 0x1410000002bb7fae */ /* 0x0005e4000e101d46 */
.L_x_40:
[----:B------:R-:W-:Y:S05]  /*22e0*/  BSYNC B0 ;  /* 0x0000000000007941 */ /* 0x000fea0003800000 */
.L_x_39:
[----:B------:R-:W-:Y:S05]  /*22f0*/  BRA.DIV ~URZ, `(.L_x_41) ;  /* 0x0000b3627f007947 */ /* 0x000fea000b800000 */
[----:B--2---:R2:W1:Y:S04]  /*2300*/  SHFL.IDX PT, R8, R9, 0x1, 0x181f ;  /* 0x00381f0009087f89 */ /* 0x00446800000e0000 */
[----:B----4-:R2:W4:Y:S02]  /*2310*/  SHFL.IDX PT, R0, R12, 0x1, 0x181f ;  /* 0x00381f000c007f89 */ /* 0x01052400000e0000 */
.L_x_128:
[----:B------:R-:W-:Y:S01]  /*2320*/  IADD3 R2, R10, 0x20, RZ ;  /* 0x000000200a027810 */ /* 0x000fe20007ffe0ff */
        /* <DEDUP_REMOVED lines=9> */
[-C--:B-1----:R-:W-:Y:S02]  /*23c0*/  LEA.HI.X R7, R192, R8.reuse, R18, 0x1, P2 ;  /* 0x00000008c0077211 */ /* 0x082fe400010f0c12 */
        /* <DEDUP_REMOVED lines=8> */
.L_x_43:
[----:B------:R-:W-:Y:S05]  /*2450*/  BSYNC B0 ;  /* 0x0000000000007941 */ /* 0x000fea0003800000 */
.L_x_42:
[----:B------:R-:W-:Y:S05]  /*2460*/  BRA.DIV ~URZ, `(.L_x_44) ;  /* 0x0000b2c27f007947 */ /* 0x000fea000b800000 */
[----:B-1----:R1:W2:Y:S02]  /*2470*/  SHFL.IDX PT, R8, R9, 0x2, 0x181f ;  /* 0x00581f0009087f89 */ /* 0x0022a400000e0000 */
.L_x_129:
[----:B------:R-:W-:Y:S05]  /*2480*/  BRA.DIV ~URZ, `(.L_x_45) ;  /* 0x0000b3127f007947 */ /* 0x000fea000b800000 */
[----:B----4-:R4:W1:Y:S02]  /*2490*/  SHFL.IDX PT, R0, R12, 0x2, 0x181f ;  /* 0x00581f000c007f89 */ /* 0x01086400000e0000 */
.L_x_130:
[----:B------:R-:W-:Y:S01]  /*24a0*/  IADD3 R2, R10, 0x40, RZ ;  /* 0x000000400a027810 */ /* 0x000fe20007ffe0ff */
[----:B------:R-:W-:Y:S03]  /*24b0*/  BSSY B0, `(.L_x_46) ;  /* 0x0000012000007945 */ /* 0x000fe60003800000 */
[----:B------:R-:W-:-:S13]  /*24c0*/  ISETP.GE.AND P0, PT, R2, R11, PT ;  /* 0x0000000b0200720c */ /* 0x000fda0003f06270 */
[----:B------:R-:W-:Y:S05]  /*24d0*/  @P0 BRA `(.L_x_47) ;  /* 0x000000f000000947 */ /* 0x000fea0003800000 */
[-C--:B-1----:R-:W-:Y:S02]  /*24e0*/  LEA R6, P2, R192, R0.reuse, 0x1 ;  /* 0x00000000c0067211 */ /* 0x082fe400078408ff */
        /* <DEDUP_REMOVED lines=14> */
.L_x_47:
[----:B------:R-:W-:Y:S05]  /*25d0*/  BSYNC B0 ;  /* 0x0000000000007941 */ /* 0x000fea0003800000 */
.L_x_46:
[----:B------:R-:W-:Y:S05]  /*25e0*/  BRA.DIV ~URZ, `(.L_x_48) ;  /* 0x0000b2227f007947 */ /* 0x000fea000b800000 */
[----:B--2---:R2:W3:Y:S04]  /*25f0*/  SHFL.IDX PT, R8, R9, 0x3, 0x181f ;  /* 0x00781f0009087f89 */ /* 0x0044e800000e0000 */
[----:B-1----:R2:W1:Y:S02]  /*2600*/  SHFL.IDX PT, R0, R12, 0x3, 0x181f ;  /* 0x00781f000c007f89 */ /* 0x00246400000e0000 */
.L_x_131:
[----:B------:R-:W-:Y:S01]  /*2610*/  IADD3 R2, R10, 0x60, RZ ;  /* 0x000000600a027810 */ /* 0x000fe20007ffe0ff */
[----:B-----5:R-:W-:Y:S01]  /*2620*/  IMAD.WIDE.U32 R204, R14, c[0x0][0x2b0], RZ ;  /* 0x0000ac000ecc7a25 */ /* 0x020fe200078e00ff */
[----:B------:R-:W-:-:S02]  /*2630*/  SHF.R.S32.HI R18, RZ, 0x1f, R192 ;  /* 0x0000001fff127819 */ /* 0x000fc400000114c0 */
[----:B------:R-:W-:Y:S01]  /*2640*/  ISETP.GE.AND P3, PT, R2, R11, PT ;  /* 0x0000000b0200720c */ /* 0x000fe20003f66270 */
[----:B------:R-:W-:Y:S01]  /*2650*/  IMAD R105, R196, 0x20, R200 ;  /* 0x00000020c4697824 */ /* 0x000fe200078e02c8 */
[----:B------:R-:W-:Y:S02]  /*2660*/  SHF.R.S32.HI R17, RZ, 0x1f, R197 ;  /* 0x0000001fff117819 */ /* 0x000fe400000114c5 */
[----:B------:R-:W-:-:S09]  /*2670*/  SHF.R.S32.HI R15, RZ, 0x1f, R198 ;  /* 0x0000001fff0f7819 */ /* 0x000fd200000114c6 */
[-C--:B-1----:R-:W-:Y:S02]  /*2680*/  @!P3 LEA R6, P2, R192, R0.reuse, 0x1 ;  /* 0x00000000c006b211 */ /* 0x082fe400078408ff */
[CC--:B------:R-:W-:Y:S02]  /*2690*/  @!P3 LEA R4, P1, R197.reuse, R0.reuse, 0x1 ;  /* 0x00000000c504b211 */ /* 0x0c0fe400078208ff */
[----:B------:R-:W-:Y:S02]  /*26a0*/  @!P3 LEA R2, P0, R198, R0, 0x1 ;  /* 0x00000000c602b211 */ /* 0x000fe400078008ff */
[----:B------:R-:W-:Y:S02]  /*26b0*/  SHF.R.S32.HI R0, RZ, 0x1f, R14 ;  /* 0x0000001fff007819 */ /* 0x000fe4000001140e */
[-C--:B---3--:R-:W-:Y:S02]  /*26c0*/  @!P3 LEA.HI.X R7, R192, R8.reuse, R18, 0x1, P2 ;  /* 0x00000008c007b211 */ /* 0x088fe400010f0c12 */
[-C--:B------:R-:W-:Y:S01]  /*26d0*/  @!P3 LEA.HI.X R5, R197, R8.reuse, R17, 0x1, P1 ;  /* 0x00000008c505b211 */ /* 0x080fe200008f0c11 */
[----:B------:R-:W-:Y:S01]  /*26e0*/  IMAD R0, R0, c[0x0][0x2b0], RZ ;  /* 0x0000ac0000007a24 */ /* 0x000fe200078e02ff */
[----:B------:R-:W-:Y:S01]  /*26f0*/  @!P3 LEA.HI.X R3, R198, R8, R15, 0x1, P0 ;  /* 0x00000008c603b211 */ /* 0x000fe200000f0c0f */
[----:B------:R-:W-:Y:S01]  /*2700*/  @!PT LDS RZ, [RZ] ;  /* 0x00000000fffff984 */ /* 0x000fe20000000800 */
[----:B------:R-:W-:Y:S01]  /*2710*/  @!PT LDS RZ, [RZ] ;  /* 0x00000000fffff984 */ /* 0x000fe20000000800 */
[----:B------:R-:W-:Y:S01]  /*2720*/  @!PT LDS RZ, [RZ] ;  /* 0x00000000fffff984 */ /* 0x000fe20000000800 */
[----:B------:R1:W-:Y:S02]  /*2730*/  @!P3 LDGSTS.E.BYPASS.LTC128B.128 [R187+0xf100], [R6.64], !P6 ;  /* 0x0f10000006bbbfae */ /* 0x0003e4000f101d46 */
[----:B------:R-:W-:-:S02]  /*2740*/  IMAD R0, R14, c[0x0][0x2b4], R0 ;  /* 0x0000ad000e007a24 */ /* 0x000fc400078e0200 */
[----:B------:R1:W-:Y:S01]  /*2750*/  @!P3 LDGSTS.E.BYPASS.LTC128B.128 [R187+0x13100], [R4.64], !P5 ;  /* 0x1310000004bbbfae */ /* 0x0003e2000e901d46 */
[----:B------:R-:W-:Y:S01]  /*2760*/  ISETP.GE.AND P5, PT, R192, c[0x0][0x1d4], PT ;  /* 0x00007500c0007a0c */ /* 0x000fe20003fa6270 */
[----:B------:R-:W-:Y:S02]  /*2770*/  IMAD.IADD R209, R205, 0x1, R0 ;  /* 0x00000001cdd17824 */ /* 0x000fe400078e0200 */
[----:B------:R1:W-:Y:S01]  /*2780*/  @!P3 LDGSTS.E.BYPASS.LTC128B.128 [R187+0x17100], [R2.64], !P4 ;  /* 0x1710000002bbbfae */ /* 0x0003e2000e101d46 */
[----:B------:R-:W-:Y:S02]  /*2790*/  ISETP.GE.AND P4, PT, R197, c[0x0][0x1d4], PT ;  /* 0x00007500c5007a0c */ /* 0x000fe40003f86270 */
[----:B------:R-:W-:Y:S01]  /*27a0*/  ISETP.GE.AND P3, PT, R198, c[0x0][0x1d4], PT ;  /* 0x00007500c6007a0c */ /* 0x000fe20003f66270 */
[----:B------:R-:W0:Y:S01]  /*27b0*/  LDGDEPBAR ;  /* 0x00000000000079af */ /* 0x000e220000000000 */
[----:B------:R-:W-:Y:S03]  /*27c0*/  WARPSYNC 0xffffffff ;  /* 0xffffffff00007948 */ /* 0x000fe60003800000 */
[----:B------:R-:W-:Y:S01]  /*27d0*/  IMAD.MOV.U32 R0, RZ, RZ, c[0x0][0x2b8] ;  /* 0x0000ae00ff007624 */ /* 0x000fe200078e00ff */
[----:B------:R-:W-:Y:S01]  /*27e0*/  BAR.SYNC.DEFER_BLOCKING 0x0 ;  /* 0x0000000000007b1d */ /* 0x000fe20000010000 */
[----:B-1----:R-:W-:-:S02]  /*27f0*/  IMAD R2, R104, 0x40, R105 ;  /* 0x0000004068027824 */ /* 0x002fc400078e0269 */
[----:B------:R-:W-:Y:S01]  /*2800*/  IMAD.MOV.U32 R188, RZ, RZ, RZ ;  /* 0x000000ffffbc7224 */ /* 0x000fe200078e00ff */
[----:B------:R-:W-:Y:S02]  /*2810*/  ISETP.NE.AND P0, PT, R0, 0x1, PT ;  /* 0x000000010000780c */ /* 0x000fe40003f05270 */
[C---:B------:R-:W-:Y:S02]  /*2820*/  ISETP.GE.AND P2, PT, R2.reuse, R16, PT ;  /* 0x000000100200720c */ /* 0x040fe40003f46270 */
[----:B------:R-:W-:Y:S02]  /*2830*/  IADD3 R2, R2, R201, RZ ;  /* 0x000000c902027210 */ /* 0x000fe40007ffe0ff */
[----:B------:R-:W-:-:S03]  /*2840*/  ISETP.GT.OR P2, PT, R105, 0x3f, P2 ;  /* 0x0000003f6900780c */ /* 0x000fc60001744670 */
[----:B------:R-:W-:-:S04]  /*2850*/  IMAD.MOV.U32 R0, RZ, RZ, R2 ;  /* 0x000000ffff007224 */ /* 0x000fc800078e0002 */
[----:B------:R-:W-:-:S05]  /*2860*/  @P0 IMAD.HI.U32 R3, R2, c[0x0][0x2bc], RZ ;  /* 0x0000af0002030a27 */ /* 0x000fca00078e00ff */
[----:B------:R-:W-:-:S04]  /*2870*/  @P0 SHF.R.U32.HI R0, RZ, c[0x0][0x2c0], R3 ;  /* 0x0000b000ff000a19 */ /* 0x000fc80000011603 */
[----:B------:R-:W-:-:S04]  /*2880*/  @!P2 IADD3 R3, P1, R0, R204, RZ ;  /* 0x000000cc0003a210 */ /* 0x000fc80007f3e0ff */
[----:B------:R-:W-:Y:S02]  /*2890*/  @!P2 LEA.HI.X.SX32 R5, R0, R209, 0x1, P1 ;  /* 0x000000d10005a211 */ /* 0x000fe400008f0eff */
[----:B------:R-:W-:-:S04]  /*28a0*/  @!P2 LEA R4, P1, R3, c[0x0][0x2a0], 0x2 ;  /* 0x0000a8000304aa11 */ /* 0x000fc800078210ff */
[----:B------:R-:W-:-:S05]  /*28b0*/  @!P2 LEA.HI.X R5, R3, c[0x0][0x2a4], R5, 0x2, P1 ;  /* 0x0000a9000305aa11 */ /* 0x000fca00008f1405 */
[----:B------:R-:W3:Y:S01]  /*28c0*/  @!P2 LDG.E R188, [R4.64] ;  /* 0x0000000604bca981 */ /* 0x000ee2000c1e1900 */
[----:B------:R-:W-:Y:S01]  /*28d0*/  IADD3 R0, -R0, RZ, RZ ;  /* 0x000000ff00007210 */ /* 0x000fe20007ffe1ff */
[----:B------:R-:W-:Y:S01]  /*28e0*/  IMAD.WIDE.U32 R202, R13, c[0x0][0x1e8], RZ ;  /* 0x00007a000dca7a25 */ /* 0x000fe200078e00ff */
[----:B------:R-:W-:Y:S01]  /*28f0*/  SHF.L.U64.HI R100, R192, 0x1, R18 ;  /* 0x00000001c0647819 */ /* 0x000fe20000010212 */
[----:B------:R-:W-:Y:S01]  /*2900*/  BSSY B0, `(.L_x_49) ;  /* 0x0000193000007945 */ /* 0x000fe20003800000 */
[----:B------:R-:W-:Y:S01]  /*2910*/  SHF.L.U32 R109, R198, 0x1, RZ ;  /* 0x00000001c66d7819 */ /* 0x000fe200000006ff */
[----:B------:R-:W-:Y:S01]  /*2920*/  IMAD R189, R0, c[0x0][0x2b8], R2 ;  /* 0x0000ae0000bd7a24 */ /* 0x000fe200078e0202 */
[----:B------:R-:W-:Y:S01]  /*2930*/  SHF.L.U64.HI R101, R197, 0x1, R17 ;  /* 0x00000001c5657819 */ /* 0x000fe20000010211 */
[----:B------:R-:W-:Y:S01]  /*2940*/  IMAD R208, R13, c[0x0][0x1ec], R203 ;  /* 0x00007b000dd07a24 */ /* 0x000fe200078e02cb */
[----:B------:R-:W-:Y:S01]  /*2950*/  SHF.L.U64.HI R102, R198, 0x1, R15 ;  /* 0x00000001c6667819 */ /* 0x000fe2000001020f */
[----:B------:R-:W-:Y:S01]  /*2960*/  IMAD.WIDE.U32 R2, R189, c[0x0][0x1e0], RZ ;  /* 0x00007800bd027a25 */ /* 0x000fe200078e00ff */
[----:B------:R-:W-:-:S03]  /*2970*/  SHF.R.S32.HI R6, RZ, 0x1f, R189 ;  /* 0x0000001fff067819 */ /* 0x000fc600000114bd */
[----:B------:R-:W-:Y:S02]  /*2980*/  IMAD R106, R104, -0x40, R16 ;  /* 0xffffffc0686a7824 */ /* 0x000fe400078e0210 */
[----:B------:R-:W-:Y:S02]  /*2990*/  IMAD R0, R6, c[0x0][0x1e0], RZ ;  /* 0x0000780006007a24 */ /* 0x000fe400078e02ff */
[----:B------:R-:W-:Y:S02]  /*29a0*/  IMAD.IADD R22, R106, 0x1, -R200 ;  /* 0x000000016a167824 */ /* 0x000fe400078e0ac8 */
[----:B------:R-:W-:Y:S02]  /*29b0*/  IMAD R0, R189, c[0x0][0x1e4], R0 ;  /* 0x00007900bd007a24 */ /* 0x000fe400078e0200 */
[----:B------:R-:W-:Y:S01]  /*29c0*/  IMAD R6, R6, c[0x0][0x208], RZ ;  /* 0x0000820006067a24 */ /* 0x000fe200078e02ff */
[----:B------:R-:W-:Y:S01]  /*29d0*/  ISETP.GE.AND P2, PT, R22, 0x1, PT ;  /* 0x000000011600780c */ /* 0x000fe20003f46270 */
[----:B------:R-:W-:-:S02]  /*29e0*/  IMAD.IADD R3, R3, 0x1, R0 ;  /* 0x0000000103037824 */ /* 0x000fc400078e0200 */
[----:B------:R-:W-:Y:S02]  /*29f0*/  IMAD R6, R189, c[0x0][0x20c], R6 ;  /* 0x00008300bd067a24 */ /* 0x000fe400078e0206 */
[----:B------:R-:W-:-:S04]  /*2a00*/  IMAD.WIDE.U32 R206, R13, c[0x0][0x210], RZ ;  /* 0x000084000dce7a25 */ /* 0x000fc800078e00ff */
[----:B------:R-:W-:Y:S02]  /*2a10*/  IMAD R210, R13, c[0x0][0x214], R207 ;  /* 0x000085000dd27a24 */ /* 0x000fe400078e02cf */
[----:B------:R-:W-:Y:S02]  /*2a20*/  IMAD.SHL.U32 R107, R192, 0x2, RZ ;  /* 0x00000002c06b7824 */ /* 0x000fe400078e00ff */
[----:B------:R-:W-:Y:S01]  /*2a30*/  IMAD.SHL.U32 R108, R197, 0x2, RZ ;  /* 0x00000002c56c7824 */ /* 0x000fe200078e00ff */
[----:B---3--:R-:W-:Y:S01]  /*2a40*/  SHF.R.S32.HI R7, RZ, 0x1f, R188 ;  /* 0x0000001fff077819 */ /* 0x008fe200000114bc */
[----:B------:R-:W-:-:S04]  /*2a50*/  IMAD.WIDE.U32 R2, R188, c[0x0][0x1f0], R2 ;  /* 0x00007c00bc027a25 */ /* 0x000fc800078e0002 */
[C---:B------:R-:W-:Y:S02]  /*2a60*/  IMAD R0, R7.reuse, c[0x0][0x1f0], RZ ;  /* 0x00007c0007007a24 */ /* 0x040fe400078e02ff */
[----:B------:R-:W-:Y:S02]  /*2a70*/  IMAD R7, R7, c[0x0][0x218], RZ ;  /* 0x0000860007077a24 */ /* 0x000fe400078e02ff */
[----:B------:R-:W-:Y:S01]  /*2a80*/  IMAD R4, R188, c[0x0][0x1f4], R0 ;  /* 0x00007d00bc047a24 */ /* 0x000fe200078e0200 */
[----:B------:R-:W-:Y:S01]  /*2a90*/  IADD3 R0, P1, R2, R202, RZ ;  /* 0x000000ca02007210 */ /* 0x000fe20007f3e0ff */
[----:B--2-4-:R-:W-:-:S03]  /*2aa0*/  IMAD R12, R188, c[0x0][0x21c], R7 ;  /* 0x00008700bc0c7a24 */ /* 0x014fc600078e0207 */
[----:B------:R-:W-:Y:S02]  /*2ab0*/  IADD3.X R2, R208, R3, R4, P1, !PT ;  /* 0x00000003d0027210 */ /* 0x000fe40000ffe404 */
[----:B------:R-:W-:-:S04]  /*2ac0*/  LEA R4, P1, R0, c[0x0][0x1c8], 0x1 ;  /* 0x0000720000047a11 */ /* 0x000fc800078208ff */
[----:B------:R-:W-:Y:S01]  /*2ad0*/  LEA.HI.X R11, R0, c[0x0][0x1cc], R2, 0x1, P1 ;  /* 0x00007300000b7a11 */ /* 0x000fe200008f0c02 */
[----:B------:R-:W-:Y:S01]  /*2ae0*/  IMAD.WIDE.U32 R2, R189, c[0x0][0x208], RZ ;  /* 0x00008200bd027a25 */ /* 0x000fe200078e00ff */
[----:B------:R-:W1:Y:S04]  /*2af0*/  SHFL.IDX PT, R0, R4, RZ, 0x181f ;  /* 0x00181fff04007589 */ /* 0x000e6800000e0000 */
[----:B------:R-:W2:Y:S01]  /*2b00*/  SHFL.IDX PT, R5, R11, RZ, 0x181f ;  /* 0x00181fff0b057589 */ /* 0x000ea200000e0000 */
[----:B------:R-:W-:-:S03]  /*2b10*/  IADD3 R3, R3, R6, RZ ;  /* 0x0000000603037210 */ /* 0x000fc60007ffe0ff */
[----:B------:R3:W4:Y:S02]  /*2b20*/  SHFL.IDX PT, R10, R4, 0x1, 0x181f ;  /* 0x00381f00040a7f89 */ /* 0x00072400000e0000 */
[----:B------:R-:W-:Y:S02]  /*2b30*/  IMAD.WIDE.U32 R2, R188, c[0x0][0x218], R2 ;  /* 0x00008600bc027a25 */ /* 0x000fe400078e0002 */
[----:B------:R-:W5:Y:S01]  /*2b40*/  SHFL.IDX PT, R11, R11, 0x1, 0x181f ;  /* 0x00381f000b0b7f89 */ /* 0x000f6200000e0000 */
[CC--:B-1----:R-:W-:Y:S02]  /*2b50*/  @P2 LEA R8, P6, R192.reuse, R0.reuse, 0x1 ;  /* 0x00000000c0082211 */ /* 0x0c2fe400078c08ff */
[C---:B------:R-:W-:Y:S02]  /*2b60*/  @P2 LEA R6, P1, R197.reuse, R0, 0x1 ;  /* 0x00000000c5062211 */ /* 0x040fe400078208ff */
[-C--:B--2---:R-:W-:Y:S02]  /*2b70*/  @P2 LEA.HI.X R9, R192, R5.reuse, R18, 0x1, P6 ;  /* 0x00000005c0092211 */ /* 0x084fe400030f0c12 */
[----:B------:R-:W-:-:S02]  /*2b80*/  @P2 LEA.HI.X R7, R197, R5, R17, 0x1, P1 ;  /* 0x00000005c5072211 */ /* 0x000fc400008f0c11 */
[----:B---3--:R-:W-:Y:S01]  /*2b90*/  @P2 LEA R4, P6, R198, R0, 0x1 ;  /* 0x00000000c6042211 */ /* 0x008fe200078c08ff */
[----:B------:R4:W-:Y:S01]  /*2ba0*/  @P2 LDGSTS.E.BYPASS.LTC128B.128 [R187+0x6100], [R8.64], !P5 ;  /* 0x0610000008bb2fae */ /* 0x0009e2000e901d46 */
[----:B------:R-:W-:Y:S02]  /*2bb0*/  IADD3 R0, P1, R2, R206, RZ ;  /* 0x000000ce02007210 */ /* 0x000fe40007f3e0ff */
[----:B------:R-:W-:Y:S01]  /*2bc0*/  @P2 LEA.HI.X R5, R198, R5, R15, 0x1, P6 ;  /* 0x00000005c6052211 */ /* 0x000fe200030f0c0f */
[----:B------:R1:W-:Y:S01]  /*2bd0*/  @P2 LDGSTS.E.BYPASS.LTC128B.128 [R187+0x8100], [R6.64], !P4 ;  /* 0x0810000006bb2fae */ /* 0x0003e2000e101d46 */
[----:B------:R-:W-:Y:S02]  /*2be0*/  ISETP.GE.AND P6, PT, R22, 0x21, PT ;  /* 0x000000211600780c */ /* 0x000fe40003fc6270 */
[----:B------:R-:W-:Y:S01]  /*2bf0*/  IADD3.X R2, R210, R3, R12, P1, !PT ;  /* 0x00000003d2027210 */ /* 0x000fe20000ffe40c */
[----:B------:R2:W-:Y:S01]  /*2c00*/  @P2 LDGSTS.E.BYPASS.LTC128B.128 [R187+0xa100], [R4.64], !P3 ;  /* 0x0a10000004bb2fae */ /* 0x0005e2000d901d46 */
[----:B------:R-:W-:-:S04]  /*2c10*/  LEA R3, P1, R0, c[0x0][0x1f8], 0x1 ;  /* 0x00007e0000037a11 */ /* 0x000fc800078208ff */
[----:B------:R-:W-:Y:S01]  /*2c20*/  LEA.HI.X R12, R0, c[0x0][0x1fc], R2, 0x1, P1 ;  /* 0x00007f00000c7a11 */ /* 0x000fe200008f0c02 */
[----:B------:R-:W-:Y:S04]  /*2c30*/  SHFL.IDX PT, R21, R3, 0x1, 0x181f ;  /* 0x00381f0003157f89 */ /* 0x000fe800000e0000 */
[----:B------:R3:W3:Y:S04]  /*2c40*/  SHFL.IDX PT, R0, R3, RZ, 0x181f ;  /* 0x00181fff03007589 */ /* 0x0006e800000e0000 */
[----:B------:R-:W3:Y:S04]  /*2c50*/  SHFL.IDX PT, R2, R12, RZ, 0x181f ;  /* 0x00181fff0c027589 */ /* 0x000ee800000e0000 */
[----:B------:R3:W3:Y:S01]  /*2c60*/  SHFL.IDX PT, R20, R12, 0x1, 0x181f ;  /* 0x00381f000c147f89 */ /* 0x0006e200000e0000 */
[----:B----4-:R-:W-:-:S04]  /*2c70*/  @P6 LEA R8, P2, R192, R10, 0x1 ;  /* 0x0000000ac0086211 */ /* 0x010fc800078408ff */
[-C--:B-----5:R-:W-:Y:S02]  /*2c80*/  @P6 LEA.HI.X R9, R192, R11.reuse, R18, 0x1, P2 ;  /* 0x0000000bc0096211 */ /* 0x0a0fe400010f0c12 */
[CC--:B-1----:R-:W-:Y:S02]  /*2c90*/  @P6 LEA R6, P2, R197.reuse, R10.reuse, 0x1 ;  /* 0x0000000ac5066211 */ /* 0x0c2fe400078408ff */
[C---:B--2---:R-:W-:Y:S01]  /*2ca0*/  @P6 LEA R4, P1, R198.reuse, R10, 0x1 ;  /* 0x0000000ac6046211 */ /* 0x044fe200078208ff */
[----:B------:R1:W-:Y:S01]  /*2cb0*/  @P6 LDGSTS.E.BYPASS.LTC128B.128 [R187+0x7100], [R8.64], !P5 ;  /* 0x0710000008bb6fae */ /* 0x0003e2000e901d46 */
[-C--:B------:R-:W-:Y:S02]  /*2cc0*/  @P6 LEA.HI.X R7, R197, R11.reuse, R17, 0x1, P2 ;  /* 0x0000000bc5076211 */ /* 0x080fe400010f0c11 */
[----:B------:R-:W-:Y:S02]  /*2cd0*/  @P6 LEA.HI.X R5, R198, R11, R15, 0x1, P1 ;  /* 0x0000000bc6056211 */ /* 0x000fe400008f0c0f */
[----:B---3--:R-:W-:Y:S01]  /*2ce0*/  IADD3 R3, R103, 0x20, RZ ;  /* 0x0000002067037810 */ /* 0x008fe20007ffe0ff */
[----:B------:R2:W-:Y:S04]  /*2cf0*/  @P6 LDGSTS.E.BYPASS.LTC128B.128 [R187+0x9100], [R6.64], !P4 ;  /* 0x0910000006bb6fae */ /* 0x0005e8000e101d46 */
[----:B------:R2:W-:Y:S02]  /*2d00*/  @P6 LDGSTS.E.BYPASS.LTC128B.128 [R187+0xb100], [R4.64], !P3 ;  /* 0x0b10000004bb6fae */ /* 0x0005e4000d901d46 */
[----:B------:R-:W-:-:S02]  /*2d10*/  R2P PR, R196, 0x6 ;  /* 0x00000006c4007804 */ /* 0x000fc40000000000 */
[----:B------:R-:W0:Y:S01]  /*2d20*/  LDGDEPBAR ;  /* 0x00000000000079af */ /* 0x000e220000000000 */
[----:B------:R-:W-:-:S05]  /*2d30*/  IADD3 R16, P6, R0, R107, RZ ;  /* 0x0000006b00107210 */ /* 0x000fca0007fde0ff */
[----:B------:R-:W-:Y:S01]  /*2d40*/  IMAD.X R17, R2, 0x1, R100, P6 ;  /* 0x0000000102117824 */ /* 0x000fe200030e0664 */
[----:B------:R-:W-:-:S04]  /*2d50*/  IADD3 R12, P6, R0, R109, RZ ;  /* 0x0000006d000c7210 */ /* 0x000fc80007fde0ff */
[----:B------:R-:W-:Y:S02]  /*2d60*/  @P1 IADD3 R3, R103, -0x20, RZ ;  /* 0xffffffe067031810 */ /* 0x000fe40007ffe0ff */
[----:B------:R-:W-:Y:S02]  /*2d70*/  IADD3 R14, P1, R0, R108, RZ ;  /* 0x0000006c000e7210 */ /* 0x000fe40007f3e0ff */
[----:B------:R-:W-:Y:S02]  /*2d80*/  IADD3.X R13, R2, R102, RZ, P6, !PT ;  /* 0x00000066020d7210 */ /* 0x000fe400037fe4ff */
[----:B------:R-:W-:Y:S01]  /*2d90*/  ISETP.GE.AND P6, PT, R192, c[0x0][0x1d4], PT ;  /* 0x00007500c0007a0c */ /* 0x000fe20003fc6270 */
[----:B------:R-:W-:Y:S01]  /*2da0*/  IMAD.X R15, R2, 0x1, R101, P1 ;  /* 0x00000001020f7824 */ /* 0x000fe200008e0665 */
[----:B------:R-:W-:Y:S02]  /*2db0*/  IADD3 R18, P1, R21, R107, RZ ;  /* 0x0000006b15127210 */ /* 0x000fe40007f3e0ff */
[----:B------:R-:W-:-:S02]  /*2dc0*/  MOV R0, 0x40 ;  /* 0x0000004000007802 */ /* 0x000fc40000000f00 */
[----:B------:R-:W-:Y:S01]  /*2dd0*/  IADD3 R2, R3, 0x4000, RZ ;  /* 0x0000400003027810 */ /* 0x000fe20007ffe0ff */
[----:B------:R-:W-:-:S04]  /*2de0*/  DEPBAR.LE SB0, 0x1 ;  /* 0x000080400000791a */ /* 0x000fc80000000000 */
[----:B------:R-:W-:-:S04]  /*2df0*/  DEPBAR.LE SB0, 0x0 ;  /* 0x000080000000791a */ /* 0x000fc80000000000 */
[----:B------:R-:W-:Y:S01]  /*2e00*/  BAR.SYNC.DEFER_BLOCKING 0x0 ;  /* 0x0000000000007b1d */ /* 0x000fe20000010000 */
[----:B------:R-:W-:Y:S01]  /*2e10*/  IMAD.X R19, R20, 0x1, R100, P1 ;  /* 0x0000000114137824 */ /* 0x000fe200008e0664 */
[----:B------:R-:W-:Y:S02]  /*2e20*/  ISETP.LT.OR P1, PT, R22, 0x1, P6 ;  /* 0x000000011600780c */ /* 0x000fe40003721670 */
[----:B------:R-:W-:Y:S02]  /*2e30*/  ISETP.GE.AND P6, PT, R197, c[0x0][0x1d4], PT ;  /* 0x00007500c5007a0c */ /* 0x000fe40003fc6270 */
[----:B------:R-:W-:-:S04]  /*2e40*/  SEL R0, R0, 0xffffffc0, !P2 ;  /* 0xffffffc000007807 */ /* 0x000fc80005000000 */
[----:B------:R-:W-:Y:S01]  /*2e50*/  IADD3 R176, R2, R0, RZ ;  /* 0x0000000002b07210 */ /* 0x000fe20007ffe0ff */
[----:B--2---:R-:W-:Y:S04]  /*2e60*/  LDSM.16.M88.4 R4, [R183] ;  /* 0x00000000b704783b */ /* 0x004fe80000000200 */
[----:B------:R-:W2:Y:S04]  /*2e70*/  LDSM.16.M88.4 R24, [R103] ;  /* 0x000000006718783b */ /* 0x000ea80000000200 */
[----:B------:R-:W3:Y:S04]  /*2e80*/  LDSM.16.M88.4 R40, [R103+0x800] ;  /* 0x000800006728783b */ /* 0x000ee80000000200 */
[----:B------:R-:W4:Y:S04]  /*2e90*/  LDSM.16.M88.4 R36, [R103+0x1000] ;  /* 0x001000006724783b */ /* 0x000f280000000200 */
[----:B------:R-:W5:Y:S04]  /*2ea0*/  LDSM.16.M88.4 R32, [R103+0x1800] ;  /* 0x001800006720783b */ /* 0x000f680000000200 */
[----:B-1----:R-:W-:Y:S04]  /*2eb0*/  LDSM.16.M88.4 R8, [R184] ;  /* 0x00000000b808783b */ /* 0x002fe80000000200 */
[----:B------:R-:W1:Y:S04]  /*2ec0*/  LDSM.16.M88.4 R48, [R3] ;  /* 0x000000000330783b */ /* 0x000e680000000200 */
[----:B------:R-:W1:Y:S04]  /*2ed0*/  LDSM.16.M88.4 R68, [R3+0x800] ;  /* 0x000800000344783b */ /* 0x000e680000000200 */
[----:B------:R-:W1:Y:S04]  /*2ee0*/  LDSM.16.M88.4 R84, [R3+0x1000] ;  /* 0x001000000354783b */ /* 0x000e680000000200 */
[----:B------:R-:W1:Y:S04]  /*2ef0*/  LDSM.16.M88.4 R92, [R3+0x1800] ;  /* 0x00180000035c783b */ /* 0x000e680000000200 */
[----:B------:R-:W-:Y:S01]  /*2f00*/  @!PT LDS RZ, [RZ] ;  /* 0x00000000fffff984 */ /* 0x000fe20000000800 */
[----:B------:R-:W-:Y:S01]  /*2f10*/  @!PT LDS RZ, [RZ] ;  /* 0x00000000fffff984 */ /* 0x000fe20000000800 */
[----:B------:R-:W-:Y:S01]  /*2f20*/  @!PT LDS RZ, [RZ] ;  /* 0x00000000fffff984 */ /* 0x000fe20000000800 */
[----:B------:R1:W-:Y:S01]  /*2f30*/  LDGSTS.E.BYPASS.LTC128B.128 [R187+0x100], [R16.64], !P1 ;  /* 0x0010000010bb7fae */ /* 0x0003e2000c901d46 */
[----:B------:R-:W-:-:S02]  /*2f40*/  ISETP.LT.OR P1, PT, R22, 0x1, P6 ;  /* 0x000000011600780c */ /* 0x000fc40003721670 */
[----:B------:R-:W-:Y:S01]  /*2f50*/  ISETP.GE.AND P6, PT, R198, c[0x0][0x1d4], PT ;  /* 0x00007500c6007a0c */ /* 0x000fe20003fc6270 */
[C---:B--2---:R-:W-:Y:S08]  /*2f60*/  HMMA.16816.F32.BF16 R28, R4.reuse, R26, RZ ;  /* 0x0000001a041c723c */ /* 0x044ff000000418ff */
[C---:B---3--:R-:W-:Y:S02]  /*2f70*/  HMMA.16816.F32.BF16 R44, R4.reuse, R40, RZ ;  /* 0x00000028042c723c */ /* 0x048fe400000418ff */
[----:B------:R2:W-:Y:S06]  /*2f80*/  LDGSTS.E.BYPASS.LTC128B.128 [R187+0x2100], [R14.64], !P1 ;  /* 0x021000000ebb7fae */ /* 0x0005ec000c901d46 */
[C---:B------:R-:W-:Y:S08]  /*2f90*/  HMMA.16816.F32.BF16 R40, R4.reuse, R42, RZ ;  /* 0x0000002a0428723c */ /* 0x040ff000000418ff */
[C---:B----4-:R-:W-:Y:S08]  /*2fa0*/  HMMA.16816.F32.BF16 R52, R4.reuse, R36, RZ ;  /* 0x000000240434723c */ /* 0x050ff000000418ff */
[----:B------:R-:W-:Y:S01]  /*2fb0*/  HMMA.16816.F32.BF16 R60, R4, R38, RZ ;  /* 0x00000026043c723c */ /* 0x000fe200000418ff */
[----:B--2---:R-:W-:-:S07]  /*2fc0*/  IADD3 R14, P1, R21, R108, RZ ;  /* 0x0000006c150e7210 */ /* 0x004fce0007f3e0ff */
[----:B-----5:R-:W-:Y:S01]  /*2fd0*/  HMMA.16816.F32.BF16 R64, R4, R32, RZ ;  /* 0x000000200440723c */ /* 0x020fe200000418ff */
[----:B------:R-:W-:Y:S02]  /*2fe0*/  IADD3.X R15, R20, R101, RZ, P1, !PT ;  /* 0x00000065140f7210 */ /* 0x000fe40000ffe4ff */
[C---:B------:R-:W-:Y:S02]  /*2ff0*/  ISETP.LT.OR P1, PT, R22.reuse, 0x1, P6 ;  /* 0x000000011600780c */ /* 0x040fe40003721670 */
[----:B------:R-:W-:-:S03]  /*3000*/  ISETP.LT.OR P6, PT, R22, 0x21, P6 ;  /* 0x000000211600780c */ /* 0x000fc600037c1670 */
[----:B------:R-:W-:Y:S08]  /*3010*/  HMMA.16816.F32.BF16 R56, R4, R34, RZ ;  /* 0x000000220438723c */ /* 0x000ff000000418ff */
[----:B------:R2:W-:Y:S01]  /*3020*/  LDGSTS.E.BYPASS.LTC128B.128 [R187+0x4100], [R12.64], !P1 ;  /* 0x041000000cbb7fae */ /* 0x0005e2000c901d46 */
[C---:B-1----:R-:W-:Y:S08]  /*3030*/  HMMA.16816.F32.BF16 R28, R8.reuse, R50, R28 ;  /* 0x00000032081c723c */ /* 0x042ff0000004181c */
[C---:B------:R-:W-:Y:S08]  /*3040*/  HMMA.16816.F32.BF16 R32, R8.reuse, R68, R44 ;  /* 0x000000440820723c */ /* 0x040ff0000004182c */
[C---:B------:R-:W-:Y:S08]  /*3050*/  HMMA.16816.F32.BF16 R36, R8.reuse, R70, R40 ;  /* 0x000000460824723c */ /* 0x040ff00000041828 */
[----:B------:R-:W-:Y:S01]  /*3060*/  HMMA.16816.F32.BF16 R40, R8, R84, R52 ;  /* 0x000000540828723c */ /* 0x000fe20000041834 */
[----:B--2---:R-:W-:-:S05]  /*3070*/  IADD3 R12, P1, R21, R109, RZ ;  /* 0x0000006d150c7210 */ /* 0x004fca0007f3e0ff */
[----:B------:R-:W-:Y:S01]  /*3080*/  IMAD.X R13, R20, 0x1, R102, P1 ;  /* 0x00000001140d7824 */ /* 0x000fe200008e0666 */
[----:B------:R-:W-:Y:S01]  /*3090*/  ISETP.GE.AND P1, PT, R192, c[0x0][0x1d4], PT ;  /* 0x00007500c0007a0c */ /* 0x000fe20003f26270 */
[----:B------:R-:W-:Y:S03]  /*30a0*/  HMMA.16816.F32.BF16 R52, R8, R92, R64 ;  /* 0x0000005c0834723c */ /* 0x000fe60000041840 */
[----:B------:R-:W-:-:S05]  /*30b0*/  ISETP.LT.OR P1, PT, R22, 0x21, P1 ;  /* 0x000000211600780c */ /* 0x000fca0000f21670 */
[----:B------:R-:W-:Y:S08]  /*30c0*/  HMMA.16816.F32.BF16 R44, R8, R94, R56 ;  /* 0x0000005e082c723c */ /* 0x000ff00000041838 */
[----:B------:R1:W-:Y:S01]  /*30d0*/  LDGSTS.E.BYPASS.LTC128B.128 [R187+0x1100], [R18.64], !P1 ;  /* 0x0110000012bb7fae */ /* 0x0003e2000c901d46 */
[----:B------:R-:W-:-:S04]  /*30e0*/  ISETP.GE.AND P1, PT, R197, c[0x0][0x1d4], PT ;  /* 0x00007500c5007a0c */ /* 0x000fc80003f26270 */
[----:B------:R-:W-:Y:S11]  /*30f0*/  ISETP.LT.OR P1, PT, R22, 0x21, P1 ;  /* 0x000000211600780c */ /* 0x000ff60000f21670 */
[----:B------:R-:W-:Y:S02]  /*3100*/  @!UPT UIADD3 URZ, URZ, URZ, URZ ;  /* 0x0000003f3f3ff290 */ /* 0x000fe4000fffe03f */
[----:B------:R2:W-:Y:S01]  /*3110*/  LDGSTS.E.BYPASS.LTC128B.128 [R187+0x3100], [R14.64], !P1 ;  /* 0x031000000ebb7fae */ /* 0x0005e2000c901d46 */
[----:B------:R-:W-:-:S03]  /*3120*/  ISETP.GT.AND P1, PT, R104, R199, PT ;  /* 0x000000c76800720c */ /* 0x000fc60003f24270 */
[----:B------:R2:W-:Y:S01]  /*3130*/  LDGSTS.E.BYPASS.LTC128B.128 [R187+0x5100], [R12.64], !P6 ;  /* 0x051000000cbb7fae */ /* 0x0005e2000f101d46 */
[----:B------:R-:W-:-:S03]  /*3140*/  ISETP.GT.AND P6, PT, R105, 0x3f, PT ;  /* 0x0000003f6900780c */ /* 0x000fc60003fc4270 */
[----:B------:R-:W-:Y:S01]  /*3150*/  LDSM.16.M88.4 R80, [R176+-0x4000] ;  /* 0xffc00000b050783b */ /* 0x000fe20000000200 */
[----:B-1----:R-:W-:Y:S03]  /*3160*/  HMMA.16816.F32.BF16 R16, R4, R24, RZ ;  /* 0x000000180410723c */ /* 0x002fe600000418ff */
[----:B------:R-:W-:Y:S04]  /*3170*/  LDSM.16.M88.4 R4, [R186] ;  /* 0x00000000ba04783b */ /* 0x000fe80000000200 */
[----:B------:R-:W-:Y:S01]  /*3180*/  IMAD.IADD R24, R103, 0x1, R0 ;  /* 0x0000000167187824 */ /* 0x000fe200078e0200 */
[----:B------:R-:W-:Y:S04]  /*3190*/  LDSM.16.M88.4 R88, [R176+-0x3800] ;  /* 0xffc80000b058783b */ /* 0x000fe80000000200 */
[----:B------:R-:W1:Y:S04]  /*31a0*/  LDSM.16.M88.4 R72, [R24+0x800] ;  /* 0x000800001848783b */ /* 0x000e680000000200 */
[----:B------:R-:W-:Y:S04]  /*31b0*/  LDSM.16.M88.4 R76, [R24+0x1000] ;  /* 0x00100000184c783b */ /* 0x000fe80000000200 */
[----:B------:R-:W-:Y:S04]  /*31c0*/  LDSM.16.M88.4 R68, [R24+0x1800] ;  /* 0x001800001844783b */ /* 0x000fe80000000200 */
[----:B--2---:R-:W2:Y:S01]  /*31d0*/  LDSM.16.M88.4 R12, [R24] ;  /* 0x00000000180c783b */ /* 0x004ea20000000200 */
[C---:B------:R-:W-:Y:S03]  /*31e0*/  HMMA.16816.F32.BF16 R20, R8.reuse, R48, R16 ;  /* 0x000000300814723c */ /* 0x040fe60000041810 */
[----:B------:R-:W3:Y:S04]  /*31f0*/  LDSM.16.M88.4 R16, [R185] ;  /* 0x00000000b910783b */ /* 0x000ee80000000200 */
[----:B------:R-:W4:Y:S01]  /*3200*/  LDSM.16.M88.4 R96, [R176+-0x3000] ;  /* 0xffd00000b060783b */ /* 0x000f220000000200 */
[----:B------:R-:W-:Y:S03]  /*3210*/  HMMA.16816.F32.BF16 R48, R8, R86, R60 ;  /* 0x000000560830723c */ /* 0x000fe6000004183c */
[----:B------:R-:W5:Y:S04]  /*3220*/  LDSM.16.M88.4 R60, [R176+-0x2800] ;  /* 0xffd80000b03c783b */ /* 0x000f680000000200 */
[----:B------:R-:W-:Y:S04]  /*3230*/  LDSM.16.M88.4 R64, [R103+0x2000] ;  /* 0x002000006740783b */ /* 0x000fe80000000200 */
[----:B------:R-:W-:Y:S04]  /*3240*/  LDSM.16.M88.4 R84, [R103+0x2800] ;  /* 0x002800006754783b */ /* 0x000fe80000000200 */
[----:B------:R-:W-:Y:S01]  /*3250*/  LDSM.16.M88.4 R92, [R103+0x3000] ;  /* 0x00300000675c783b */ /* 0x000fe20000000200 */
[C---:B-1----:R-:W-:Y:S03]  /*3260*/  HMMA.16816.F32.BF16 R32, R4.reuse, R72, R32 ;  /* 0x000000480420723c */ /* 0x042fe60000041820 */
[----:B------:R-:W0:Y:S05]  /*3270*/  LDGDEPBAR ;  /* 0x00000000000079af */ /* 0x000e2a0000000000 */
[C---:B------:R-:W-:Y:S01]  /*3280*/  HMMA.16816.F32.BF16 R36, R4.reuse, R74, R36 ;  /* 0x0000004a0424723c */ /* 0x040fe20000041824 */
[----:B------:R-:W-:Y:S07]  /*3290*/  LDSM.16.M88.4 R72, [R3+0x2000] ;  /* 0x002000000348783b */ /* 0x000fee0000000200 */
[C---:B--2---:R-:W-:Y:S08]  /*32a0*/  HMMA.16816.F32.BF16 R20, R4.reuse, R12, R20 ;  /* 0x0000000c0414723c */ /* 0x044ff00000041814 */
[C---:B------:R-:W-:Y:S01]  /*32b0*/  HMMA.16816.F32.BF16 R8, R4.reuse, R14, R28 ;  /* 0x0000000e0408723c */ /* 0x040fe2000004181c */
[----:B------:R-:W1:Y:S07]  /*32c0*/  LDSM.16.M88.4 R12, [R183+0x4000] ;  /* 0x00400000b70c783b */ /* 0x000e6e0000000200 */
[C---:B------:R-:W-:Y:S08]  /*32d0*/  HMMA.16816.F32.BF16 R40, R4.reuse, R76, R40 ;  /* 0x0000004c0428723c */ /* 0x040ff00000041828 */
[C---:B------:R-:W-:Y:S01]  /*32e0*/  HMMA.16816.F32.BF16 R48, R4.reuse, R78, R48 ;  /* 0x0000004e0430723c */ /* 0x040fe20000041830 */
[----:B------:R-:W-:Y:S07]  /*32f0*/  LDSM.16.M88.4 R76, [R24+0x2000] ;  /* 0x00200000184c783b */ /* 0x000fee0000000200 */
[C---:B------:R-:W-:Y:S08]  /*3300*/  HMMA.16816.F32.BF16 R56, R4.reuse, R68, R52 ;  /* 0x000000440438723c */ /* 0x040ff00000041834 */
[----:B------:R-:W-:Y:S01]  /*3310*/  HMMA.16816.F32.BF16 R44, R4, R70, R44 ;  /* 0x00000046042c723c */ /* 0x000fe2000004182c */
[----:B------:R-:W2:Y:S07]  /*3320*/  LDSM.16.M88.4 R68, [R103+0x3800] ;  /* 0x003800006744783b */ /* 0x000eae0000000200 */
[C---:B---3--:R-:W-:Y:S08]  /*3330*/  HMMA.16816.F32.BF16 R28, R16.reuse, R80, R20 ;  /* 0x00000050101c723c */ /* 0x048ff00000041814 */
[C---:B------:R-:W-:Y:S01]  /*3340*/  HMMA.16816.F32.BF16 R20, R16.reuse, R82, R8 ;  /* 0x000000521014723c */ /* 0x040fe20000041808 */
[----:B------:R-:W3:Y:S04]  /*3350*/  LDSM.16.M88.4 R8, [R184+0x4000] ;  /* 0x00400000b808783b */ /* 0x000ee80000000200 */
[----:B------:R-:W1:Y:S03]  /*3360*/  LDSM.16.M88.4 R80, [R3+0x2800] ;  /* 0x002800000350783b */ /* 0x000e660000000200 */
[C---:B------:R-:W-:Y:S08]  /*3370*/  HMMA.16816.F32.BF16 R4, R16.reuse, R88, R32 ;  /* 0x000000581004723c */ /* 0x040ff00000041820 */
[C---:B------:R-:W-:Y:S01]  /*3380*/  HMMA.16816.F32.BF16 R36, R16.reuse, R90, R36 ;  /* 0x0000005a1024723c */ /* 0x040fe20000041824 */
[----:B------:R-:W-:Y:S07]  /*3390*/  LDSM.16.M88.4 R88, [R24+0x3000] ;  /* 0x003000001858783b */ /* 0x000fee0000000200 */
[C---:B----4-:R-:W-:Y:S08]  /*33a0*/  HMMA.16816.F32.BF16 R40, R16.reuse, R96, R40 ;  /* 0x000000601028723c */ /* 0x050ff00000041828 */
[C---:B------:R-:W-:Y:S01]  /*33b0*/  HMMA.16816.F32.BF16 R48, R16.reuse, R98, R48 ;  /* 0x000000621030723c */ /* 0x040fe20000041830 */
[----:B------:R-:W4:Y:S07]  /*33c0*/  LDSM.16.M88.4 R96, [R3+0x3000] ;  /* 0x003000000360783b */ /* 0x000f2e0000000200 */
[C---:B-----5:R-:W-:Y:S08]  /*33d0*/  HMMA.16816.F32.BF16 R56, R16.reuse, R60, R56 ;  /* 0x0000003c1038723c */ /* 0x060ff00000041838 */
[----:B------:R-:W-:Y:S08]  /*33e0*/  HMMA.16816.F32.BF16 R44, R16, R62, R44 ;  /* 0x0000003e102c723c */ /* 0x000ff0000004182c */
[C---:B-1----:R-:W-:Y:S08]  /*33f0*/  HMMA.16816.F32.BF16 R32, R12.reuse, R64, R28 ;  /* 0x000000400c20723c */ /* 0x042ff0000004181c */
[C---:B------:R-:W-:Y:S01]  /*3400*/  HMMA.16816.F32.BF16 R28, R12.reuse, R66, R20 ;  /* 0x000000420c1c723c */ /* 0x040fe20000041814 */
[----:B------:R-:W1:Y:S07]  /*3410*/  LDSM.16.M88.4 R64, [R3+0x3800] ;  /* 0x003800000340783b */ /* 0x000e6e0000000200 */
[C---:B------:R-:W-:Y:S01]  /*3420*/  HMMA.16816.F32.BF16 R20, R12.reuse, R84, R4 ;  /* 0x000000540c14723c */ /* 0x040fe20000041804 */
[----:B------:R-:W5:Y:S07]  /*3430*/  LDSM.16.M88.4 R4, [R186+0x4000] ;  /* 0x00400000ba04783b */ /* 0x000f6e0000000200 */
[C---:B------:R-:W-:Y:S01]  /*3440*/  HMMA.16816.F32.BF16 R16, R12.reuse, R86, R36 ;  /* 0x000000560c10723c */ /* 0x040fe20000041824 */
[----:B------:R-:W1:Y:S07]  /*3450*/  LDSM.16.M88.4 R84, [R24+0x2800] ;  /* 0x002800001854783b */ /* 0x000e6e0000000200 */
[C---:B------:R-:W-:Y:S08]  /*3460*/  HMMA.16816.F32.BF16 R40, R12.reuse, R92, R40 ;  /* 0x0000005c0c28723c */ /* 0x040ff00000041828 */
[C---:B------:R-:W-:Y:S08]  /*3470*/  HMMA.16816.F32.BF16 R52, R12.reuse, R94, R48 ;  /* 0x0000005e0c34723c */ /* 0x040ff00000041830 */
[C---:B--2---:R-:W-:Y:S08]  /*3480*/  HMMA.16816.F32.BF16 R48, R12.reuse, R68, R56 ;  /* 0x000000440c30723c */ /* 0x044ff00000041838 */
[----:B------:R-:W-:Y:S01]  /*3490*/  HMMA.16816.F32.BF16 R44, R12, R70, R44 ;  /* 0x000000460c2c723c */ /* 0x000fe2000004182c */
[----:B------:R-:W2:Y:S07]  /*34a0*/  LDSM.16.M88.4 R68, [R24+0x3800] ;  /* 0x003800001844783b */ /* 0x000eae0000000200 */
[C---:B---3--:R-:W-:Y:S08]  /*34b0*/  HMMA.16816.F32.BF16 R36, R8.reuse, R72, R32 ;  /* 0x000000480824723c */ /* 0x048ff00000041820 */
[C---:B------:R-:W-:Y:S01]  /*34c0*/  HMMA.16816.F32.BF16 R32, R8.reuse, R74, R28 ;  /* 0x0000004a0820723c */ /* 0x040fe2000004181c */
[----:B------:R-:W-:Y:S07]  /*34d0*/  LDSM.16.M88.4 R72, [R176+-0x2000] ;  /* 0xffe00000b048783b */ /* 0x000fee0000000200 */
[C---:B------:R-:W-:Y:S01]  /*34e0*/  HMMA.16816.F32.BF16 R28, R8.reuse, R80, R20 ;  /* 0x00000050081c723c */ /* 0x040fe20000041814 */
[----:B------:R-:W3:Y:S07]  /*34f0*/  LDSM.16.M88.4 R20, [R185+0x4000] ;  /* 0x00400000b914783b */ /* 0x000eee0000000200 */
[C---:B------:R-:W-:Y:S01]  /*3500*/  HMMA.16816.F32.BF16 R16, R8.reuse, R82, R16 ;  /* 0x000000520810723c */ /* 0x040fe20000041810 */
[----:B------:R-:W2:Y:S07]  /*3510*/  LDSM.16.M88.4 R80, [R176+-0x1800] ;  /* 0xffe80000b050783b */ /* 0x000eae0000000200 */
[C---:B----4-:R-:W-:Y:S08]  /*3520*/  HMMA.16816.F32.BF16 R12, R8.reuse, R96, R40 ;  /* 0x00000060080c723c */ /* 0x050ff00000041828 */
[C---:B------:R-:W-:Y:S08]  /*3530*/  HMMA.16816.F32.BF16 R60, R8.reuse, R98, R52 ;  /* 0x00000062083c723c */ /* 0x040ff00000041834 */
[C---:B-1----:R-:W-:Y:S08]  /*3540*/  HMMA.16816.F32.BF16 R52, R8.reuse, R64, R48 ;  /* 0x000000400834723c */ /* 0x042ff00000041830 */
[----:B------:R-:W-:Y:S01]  /*3550*/  HMMA.16816.F32.BF16 R48, R8, R66, R44 ;  /* 0x000000420830723c */ /* 0x000fe2000004182c */
[----:B------:R-:W-:Y:S04]  /*3560*/  LDSM.16.M88.4 R64, [R103+0x4000] ;  /* 0x004000006740783b */ /* 0x000fe80000000200 */
[----:B------:R-:W-:Y:S03]  /*3570*/  LDSM.16.M88.4 R44, [R176+-0x1000] ;  /* 0xfff00000b02c783b */ /* 0x000fe60000000200 */
[C---:B-----5:R-:W-:Y:S08]  /*3580*/  HMMA.16816.F32.BF16 R40, R4.reuse, R76, R36 ;  /* 0x0000004c0428723c */ /* 0x060ff00000041824 */
[C---:B------:R-:W-:Y:S01]  /*3590*/  HMMA.16816.F32.BF16 R56, R4.reuse, R86, R16 ;  /* 0x000000560438723c */ /* 0x040fe20000041810 */
[----:B------:R-:W1:Y:S07]  /*35a0*/  LDSM.16.M88.4 R16, [R183+0x8000] ;  /* 0x00800000b710783b */ /* 0x000e6e0000000200 */
[C---:B------:R-:W-:Y:S08]  /*35b0*/  HMMA.16816.F32.BF16 R36, R4.reuse, R84, R28 ;  /* 0x000000540424723c */ /* 0x040ff0000004181c */
[C---:B------:R-:W-:Y:S01]  /*35c0*/  HMMA.16816.F32.BF16 R28, R4.reuse, R88, R12 ;  /* 0x00000058041c723c */ /* 0x040fe2000004180c */
[----:B------:R-:W-:Y:S07]  /*35d0*/  LDSM.16.M88.4 R12, [R184+0x8000] ;  /* 0x00800000b80c783b */ /* 0x000fee0000000200 */
[C---:B------:R-:W-:Y:S01]  /*35e0*/  HMMA.16816.F32.BF16 R8, R4.reuse, R90, R60 ;  /* 0x0000005a0408723c */ /* 0x040fe2000004183c */
[----:B------:R-:W4:Y:S04]  /*35f0*/  LDSM.16.M88.4 R88, [R176+-0x800] ;  /* 0xfff80000b058783b */ /* 0x000f280000000200 */
[----:B------:R-:W-:Y:S03]  /*3600*/  LDSM.16.M88.4 R60, [R176] ;  /* 0x00000000b03c783b */ /* 0x000fe60000000200 */
[C---:B------:R-:W-:Y:S01]  /*3610*/  HMMA.16816.F32.BF16 R32, R4.reuse, R78, R32 ;  /* 0x0000004e0420723c */ /* 0x040fe20000041820 */
[----:B------:R-:W-:Y:S07]  /*3620*/  LDSM.16.M88.4 R76, [R103+0x5800] ;  /* 0x00580000674c783b */ /* 0x000fee0000000200 */
[C---:B--2---:R-:W-:Y:S08]  /*3630*/  HMMA.16816.F32.BF16 R52, R4.reuse, R68, R52 ;  /* 0x000000440434723c */ /* 0x044ff00000041834 */
[----:B------:R-:W-:Y:S01]  /*3640*/  HMMA.16816.F32.BF16 R96, R4, R70, R48 ;  /* 0x000000460460723c */ /* 0x000fe20000041830 */
[----:B------:R-:W-:Y:S07]  /*3650*/  LDSM.16.M88.4 R48, [R103+0x5000] ;  /* 0x005000006730783b */ /* 0x000fee0000000200 */
[C---:B---3--:R-:W-:Y:S01]  /*3660*/  HMMA.16816.F32.BF16 R4, R20.reuse, R72, R40 ;  /* 0x000000481404723c */ /* 0x048fe20000041828 */
[----:B------:R-:W2:Y:S07]  /*3670*/  LDSM.16.M88.4 R40, [R3+0x4000] ;  /* 0x004000000328783b */ /* 0x000eae0000000200 */
[C---:B------:R-:W-:Y:S01]  /*3680*/  HMMA.16816.F32.BF16 R32, R20.reuse, R74, R32 ;  /* 0x0000004a1420723c */ /* 0x040fe20000041820 */
[----:B------:R-:W-:Y:S07]  /*3690*/  LDSM.16.M88.4 R72, [R3+0x4800] ;  /* 0x004800000348783b */ /* 0x000fee0000000200 */
[----:B------:R-:W-:Y:S01]  /*36a0*/  HMMA.16816.F32.BF16 R68, R20, R82, R56 ;  /* 0x000000521444723c */ /* 0x000fe20000041838 */
[----:B------:R-:W3:Y:S07]  /*36b0*/  LDSM.16.M88.4 R56, [R103+0x4800] ;  /* 0x004800006738783b */ /* 0x000eee0000000200 */
[----:B-1----:R-:W-:Y:S08]  /*36c0*/  HMMA.16816.F32.BF16 R4, R16, R64, R4 ;  /* 0x000000401004723c */ /* 0x002ff00000041804 */
[C---:B------:R-:W-:Y:S08]  /*36d0*/  HMMA.16816.F32.BF16 R36, R20.reuse, R80, R36 ;  /* 0x000000501424723c */ /* 0x040ff00000041824 */
[C---:B------:R-:W-:Y:S01]  /*36e0*/  HMMA.16816.F32.BF16 R80, R20.reuse, R46, R8 ;  /* 0x0000002e1450723c */ /* 0x040fe20000041808 */
[----:B------:R-:W-:Y:S07]  /*36f0*/  LDSM.16.M88.4 R8, [R186+0x8000] ;  /* 0x00800000ba08783b */ /* 0x000fee0000000200 */
[----:B----4-:R-:W-:Y:S01]  /*3700*/  HMMA.16816.F32.BF16 R92, R20, R88, R52 ;  /* 0x00000058145c723c */ /* 0x010fe20000041834 */
[----:B------:R-:W1:Y:S07]  /*3710*/  LDSM.16.M88.4 R52, [R24+0x4000] ;  /* 0x004000001834783b */ /* 0x000e6e0000000200 */
[----:B------:R-:W-:Y:S01]  /*3720*/  HMMA.16816.F32.BF16 R32, R16, R66, R32 ;  /* 0x000000421020723c */ /* 0x000fe20000041820 */
[----:B------:R-:W-:Y:S07]  /*3730*/  LDSM.16.M88.4 R64, [R24+0x4800] ;  /* 0x004800001840783b */ /* 0x000fee0000000200 */
[----:B------:R-:W-:Y:S08]  /*3740*/  HMMA.16816.F32.BF16 R84, R20, R44, R28 ;  /* 0x0000002c1454723c */ /* 0x000ff0000004181c */
[----:B--2---:R-:W-:Y:S01]  /*3750*/  HMMA.16816.F32.BF16 R28, R12, R40, R4 ;  /* 0x000000280c1c723c */ /* 0x004fe20000041804 */
[----:B------:R-:W2:Y:S07]  /*3760*/  LDSM.16.M88.4 R4, [R185+0x8000] ;  /* 0x00800000b904783b */ /* 0x000eae0000000200 */
[----:B---3--:R-:W-:Y:S08]  /*3770*/  HMMA.16816.F32.BF16 R36, R16, R56, R36 ;  /* 0x000000381024723c */ /* 0x008ff00000041824 */
[----:B------:R-:W-:Y:S08]  /*3780*/  HMMA.16816.F32.BF16 R32, R12, R42, R32 ;  /* 0x0000002a0c20723c */ /* 0x000ff00000041820 */
[----:B-1----:R-:W-:Y:S08]  /*3790*/  HMMA.16816.F32.BF16 R28, R8, R52, R28 ;  /* 0x00000034081c723c */ /* 0x002ff0000004181c */
[----:B------:R-:W-:Y:S01]  /*37a0*/  HMMA.16816.F32.BF16 R44, R16, R58, R68 ;  /* 0x0000003a102c723c */ /* 0x000fe20000041844 */
[----:B------:R-:W1:Y:S04]  /*37b0*/  LDSM.16.M88.4 R68, [R3+0x5000] ;  /* 0x005000000344783b */ /* 0x000e680000000200 */
[----:B------:R-:W3:Y:S03]  /*37c0*/  LDSM.16.M88.4 R56, [R176+0x800] ;  /* 0x00080000b038783b */ /* 0x000ee60000000200 */
[----:B------:R-:W-:Y:S08]  /*37d0*/  HMMA.16816.F32.BF16 R40, R12, R72, R36 ;  /* 0x000000480c28723c */ /* 0x000ff00000041824 */
[----:B------:R-:W-:Y:S08]  /*37e0*/  HMMA.16816.F32.BF16 R36, R8, R54, R32 ;  /* 0x000000360824723c */ /* 0x000ff00000041820 */
[----:B--2---:R-:W-:Y:S08]  /*37f0*/  HMMA.16816.F32.BF16 R52, R4, R60, R28 ;  /* 0x0000003c0434723c */ /* 0x004ff0000004181c */
[----:B------:R-:W-:Y:S08]  /*3800*/  HMMA.16816.F32.BF16 R28, R16, R48, R84 ;  /* 0x00000030101c723c */ /* 0x000ff00000041854 */
[----:B------:R-:W-:Y:S08]  /*3810*/  HMMA.16816.F32.BF16 R88, R20, R90, R96 ;  /* 0x0000005a1458723c */ /* 0x000ff00000041860 */
[----:B------:R-:W-:Y:S01]  /*3820*/  HMMA.16816.F32.BF16 R20, R12, R74, R44 ;  /* 0x0000004a0c14723c */ /* 0x000fe2000004182c */
[----:B------:R-:W-:-:S07]  /*3830*/  FMUL.FTZ R0, R52, c[0x0][0x320] ;  /* 0x0000c80034007a20 */ /* 0x000fce0000410000 */
[----:B------:R-:W-:Y:S08]  /*3840*/  HMMA.16816.F32.BF16 R32, R8, R64, R40 ;  /* 0x000000400820723c */ /* 0x000ff00000041828 */
[----:B------:R-:W-:Y:S01]  /*3850*/  HMMA.16816.F32.BF16 R48, R16, R50, R80 ;  /* 0x000000321030723c */ /* 0x000fe20000041850 */
[----:B------:R2:W4:Y:S07]  /*3860*/  MUFU.TANH R80, R0 ;  /* 0x0000000000507308 */ /* 0x00052e0000002400 */
[----:B------:R-:W-:Y:S01]  /*3870*/  HMMA.16816.F32.BF16 R40, R4, R62, R36 ;  /* 0x0000003e0428723c */ /* 0x000fe20000041824 */
[----:B------:R-:W5:Y:S07]  /*3880*/  LDSM.16.M88.4 R60, [R24+0x5000] ;  /* 0x00500000183c783b */ /* 0x000f6e0000000200 */
[----:B------:R-:W-:Y:S01]  /*3890*/  HMMA.16816.F32.BF16 R72, R16, R76, R92 ;  /* 0x0000004c1048723c */ /* 0x000fe2000004185c */
[----:B--2---:R-:W-:-:S04]  /*38a0*/  FMUL.FTZ R0, R53, c[0x0][0x320] ;  /* 0x0000c80035007a20 */ /* 0x004fc80000410000 */
[----:B------:R2:W2:Y:S03]  /*38b0*/  MUFU.TANH R76, R0 ;  /* 0x00000000004c7308 */ /* 0x0004a60000002400 */
[----:B-1----:R-:W-:Y:S08]  /*38c0*/  HMMA.16816.F32.BF16 R36, R12, R68, R28 ;  /* 0x000000440c24723c */ /* 0x002ff0000004181c */
[----:B------:R-:W-:Y:S01]  /*38d0*/  HMMA.16816.F32.BF16 R20, R8, R66, R20 ;  /* 0x000000420814723c */ /* 0x000fe20000041814 */
[----:B--2---:R-:W-:-:S07]  /*38e0*/  FMUL.FTZ R0, R54, c[0x0][0x320] ;  /* 0x0000c80036007a20 */ /* 0x004fce0000410000 */
[----:B------:R-:W-:Y:S01]  /*38f0*/  HMMA.16816.F32.BF16 R44, R12, R70, R48 ;  /* 0x000000460c2c723c */ /* 0x000fe20000041830 */
[----:B------:R1:W2:Y:S01]  /*3900*/  MUFU.TANH R68, R0 ;  /* 0x0000000000447308 */ /* 0x0002a20000002400 */
[----:B------:R-:W-:Y:S06]  /*3910*/  LDSM.16.M88.4 R48, [R176+0x1000] ;  /* 0x00100000b030783b */ /* 0x000fec0000000200 */
[----:B---3--:R-:W-:Y:S08]  /*3920*/  HMMA.16816.F32.BF16 R28, R4, R56, R32 ;  /* 0x00000038041c723c */ /* 0x008ff00000041820 */
[----:B-----5:R-:W-:Y:S01]  /*3930*/  HMMA.16816.F32.BF16 R36, R8, R60, R36 ;  /* 0x0000003c0824723c */ /* 0x020fe20000041824 */
[----:B-1----:R-:W-:-:S02]  /*3940*/  FMUL.FTZ R0, R55, c[0x0][0x320] ;  /* 0x0000c80037007a20 */ /* 0x002fc40000410000 */
[----:B------:R-:W1:Y:S02]  /*3950*/  LDSM.16.M88.4 R52, [R3+0x5800] ;  /* 0x005800000334783b */ /* 0x000e640000000200 */
[----:B------:R3:W1:Y:S03]  /*3960*/  MUFU.TANH R67, R0 ;  /* 0x0000000000437308 */ /* 0x0006660000002400 */
[----:B------:R-:W-:Y:S08]  /*3970*/  HMMA.16816.F32.BF16 R32, R4, R58, R20 ;  /* 0x0000003a0420723c */ /* 0x000ff00000041814 */
[----:B------:R-:W-:Y:S01]  /*3980*/  HMMA.16816.F32.BF16 R16, R16, R78, R88 ;  /* 0x0000004e1010723c */ /* 0x000fe20000041858 */
[----:B---3--:R-:W-:-:S04]  /*3990*/  FMUL.FTZ R0, R40, c[0x0][0x320] ;  /* 0x0000c80028007a20 */ /* 0x008fc80000410000 */
[----:B------:R3:W1:Y:S02]  /*39a0*/  MUFU.TANH R66, R0 ;  /* 0x0000000000427308 */ /* 0x0006640000002400 */
[----:B---3--:R-:W-:Y:S01]  /*39b0*/  FMUL.FTZ R0, R41, c[0x0][0x320] ;  /* 0x0000c80029007a20 */ /* 0x008fe20000410000 */
[C---:B-1----:R-:W-:Y:S05]  /*39c0*/  HMMA.16816.F32.BF16 R20, R12.reuse, R52, R72 ;  /* 0x000000340c14723c */ /* 0x042fea0000041848 */
[----:B------:R1:W3:Y:S11]  /*39d0*/  MUFU.TANH R65, R0 ;  /* 0x0000000000417308 */ /* 0x0002f60000002400 */
[----:B------:R-:W-:Y:S01]  /*39e0*/  HMMA.16816.F32.BF16 R12, R12, R54, R16 ;  /* 0x000000360c0c723c */ /* 0x000fe20000041810 */
[----:B-1----:R-:W-:-:S04]  /*39f0*/  FMUL.FTZ R0, R42, c[0x0][0x320] ;  /* 0x0000c8002a007a20 */ /* 0x002fc80000410000 */
[----:B------:R1:W1:Y:S02]  /*3a00*/  MUFU.TANH R64, R0 ;  /* 0x0000000000407308 */ /* 0x0002640000002400 */
[----:B-1----:R-:W-:Y:S02]  /*3a10*/  FMUL.FTZ R0, R43, c[0x0][0x320] ;  /* 0x0000c8002b007a20 */ /* 0x002fe40000410000 */
[----:B------:R1:W5:Y:S04]  /*3a20*/  LDSM.16.M88.4 R40, [R24+0x5800] ;  /* 0x005800001828783b */ /* 0x0003680000000200 */
[----:B------:R2:W1:Y:S02]  /*3a30*/  MUFU.TANH R60, R0 ;  /* 0x00000000003c7308 */ /* 0x0004640000002400 */
[----:B--2---:R-:W-:-:S06]  /*3a40*/  FMUL.FTZ R0, R28, c[0x0][0x320] ;  /* 0x0000c8001c007a20 */ /* 0x004fcc0000410000 */
[----:B------:R2:W2:Y:S01]  /*3a50*/  MUFU.TANH R57, R0 ;  /* 0x0000000000397308 */ /* 0x0004a20000002400 */
[----:B-1----:R-:W-:Y:S01]  /*3a60*/  HMMA.16816.F32.BF16 R24, R8, R62, R44 ;  /* 0x0000003e0818723c */ /* 0x002fe2000004182c */
[----:B--2---:R-:W-:-:S07]  /*3a70*/  FMUL.FTZ R0, R29, c[0x0][0x320] ;  /* 0x0000c8001d007a20 */ /* 0x004fce0000410000 */
[----:B-----5:R-:W-:Y:S01]  /*3a80*/  HMMA.16816.F32.BF16 R16, R8, R40, R20 ;  /* 0x000000280810723c */ /* 0x020fe20000041814 */
[----:B------:R1:W2:Y:S11]  /*3a90*/  MUFU.TANH R56, R0 ;  /* 0x0000000000387308 */ /* 0x0002b60000002400 */
[----:B------:R-:W-:Y:S04]  /*3aa0*/  @!UPT UIADD3 URZ, URZ, URZ, URZ ;  /* 0x0000003f3f3ff290 */ /* 0x000fe8000fffe03f */
[----:B------:R-:W-:Y:S08]  /*3ab0*/  HMMA.16816.F32.BF16 R20, R4, R50, R24 ;  /* 0x000000320414723c */ /* 0x000ff00000041818 */
[----:B------:R-:W-:Y:S01]  /*3ac0*/  HMMA.16816.F32.BF16 R8, R8, R42, R12 ;  /* 0x0000002a0808723c */ /* 0x000fe2000004180c */
[----:B-1----:R-:W-:-:S04]  /*3ad0*/  FMUL.FTZ R0, R30, c[0x0][0x320] ;  /* 0x0000c8001e007a20 */ /* 0x002fc80000410000 */
[----:B------:R1:W1:Y:S02]  /*3ae0*/  MUFU.TANH R52, R0 ;  /* 0x0000000000347308 */ /* 0x0002640000002400 */
[----:B-1----:R-:W-:Y:S02]  /*3af0*/  FMUL.FTZ R0, R31, c[0x0][0x320] ;  /* 0x0000c8001f007a20 */ /* 0x002fe40000410000 */
[----:B------:R-:W-:Y:S01]  /*3b00*/  HMMA.16816.F32.BF16 R28, R4, R48, R36 ;  /* 0x00000030041c723c */ /* 0x000fe20000041824 */
[----:B------:R-:W1:Y:S03]  /*3b10*/  LDSM.16.M88.4 R36, [R176+0x1800] ;  /* 0x00180000b024783b */ /* 0x000e660000000200 */
[----:B------:R5:W1:Y:S01]  /*3b20*/  MUFU.TANH R47, R0 ;  /* 0x00000000002f7308 */ /* 0x000a620000002400 */
[----:B------:R-:W-:-:S04]  /*3b30*/  DEPBAR.LE SB0, 0x0 ;  /* 0x000080000000791a */ /* 0x000fc80000000000 */
[----:B-----5:R-:W-:-:S04]  /*3b40*/  FMUL.FTZ R0, R32, c[0x0][0x320] ;  /* 0x0000c80020007a20 */ /* 0x020fc80000410000 */
[----:B------:R5:W1:Y:S02]  /*3b50*/  MUFU.TANH R46, R0 ;  /* 0x00000000002e7308 */ /* 0x000a640000002400 */
[----:B-----5:R-:W-:Y:S01]  /*3b60*/  FMUL.FTZ R0, R33, c[0x0][0x320] ;  /* 0x0000c80021007a20 */ /* 0x020fe20000410000 */
[C---:B-1----:R-:W-:Y:S05]  /*3b70*/  HMMA.16816.F32.BF16 R12, R4.reuse, R36, R16 ;  /* 0x00000024040c723c */ /* 0x042fea0000041810 */
[----:B------:R1:W1:Y:S03]  /*3b80*/  MUFU.TANH R48, R0 ;  /* 0x0000000000307308 */ /* 0x0002660000002400 */
[----:B------:R-:W-:Y:S01]  /*3b90*/  HMMA.16816.F32.BF16 R4, R4, R38, R8 ;  /* 0x000000260404723c */ /* 0x000fe20000041808 */
[----:B-1----:R-:W-:-:S04]  /*3ba0*/  FMUL.FTZ R0, R34, c[0x0][0x320] ;  /* 0x0000c80022007a20 */ /* 0x002fc80000410000 */
[----:B------:R1:W1:Y:S02]  /*3bb0*/  MUFU.TANH R45, R0 ;  /* 0x00000000002d7308 */ /* 0x0002640000002400 */
[----:B-1----:R-:W-:-:S06]  /*3bc0*/  FMUL.FTZ R0, R35, c[0x0][0x320] ;  /* 0x0000c80023007a20 */ /* 0x002fcc0000410000 */
        /* <DEDUP_REMOVED lines=32> */
[----:B------:R1:W1:Y:S01]  /*3dd0*/  MUFU.TANH R12, R0 ;  /* 0x00000000000c7308 */ /* 0x0002620000002400 */
[----:B------:R-:W-:Y:S06]  /*3de0*/  BAR.SYNC.DEFER_BLOCKING 0x0 ;  /* 0x0000000000007b1d */ /* 0x000fec0000010000 */
[----:B------:R-:W-:Y:S05]  /*3df0*/  @!P1 BRA `(.L_x_50) ;  /* 0x0000043000009947 */ /* 0x000fea0003800000 */
[----:B--234-:R-:W-:Y:S02]  /*3e00*/  IMAD R2, R104, 0x40, R201 ;  /* 0x0000004068027824 */ /* 0x01cfe400078e02c9 */
[----:B------:R-:W-:-:S03]  /*3e10*/  IMAD.MOV.U32 R188, RZ, RZ, RZ ;  /* 0x000000ffffbc7224 */ /* 0x000fc600078e00ff */
[----:B------:R-:W-:-:S05]  /*3e20*/  IADD3 R2, R2, -0x40, R105 ;  /* 0xffffffc002027810 */ /* 0x000fca0007ffe069 */
[----:B------:R-:W-:-:S04]  /*3e30*/  @P0 IMAD.HI.U32 R3, R2, c[0x0][0x2bc], RZ ;  /* 0x0000af0002030a27 */ /* 0x000fc800078e00ff */
[----:B-1----:R-:W-:Y:S01]  /*3e40*/  IMAD.MOV.U32 R0, RZ, RZ, R2 ;  /* 0x000000ffff007224 */ /* 0x002fe200078e0002 */
[----:B------:R-:W-:-:S04]  /*3e50*/  @P0 SHF.R.U32.HI R0, RZ, c[0x0][0x2c0], R3 ;  /* 0x0000b000ff000a19 */ /* 0x000fc80000011603 */
[----:B------:R-:W-:-:S04]  /*3e60*/  @!P6 IADD3 R3, P0, R0, R204, RZ ;  /* 0x000000cc0003e210 */ /* 0x000fc80007f1e0ff */
[----:B------:R-:W-:Y:S02]  /*3e70*/  @!P6 LEA.HI.X.SX32 R5, R0, R209, 0x1, P0 ;  /* 0x000000d10005e211 */ /* 0x000fe400000f0eff */
[----:B------:R-:W-:-:S04]  /*3e80*/  @!P6 LEA R4, P0, R3, c[0x0][0x2a0], 0x2 ;  /* 0x0000a8000304ea11 */ /* 0x000fc800078010ff */
[----:B------:R-:W-:-:S05]  /*3e90*/  @!P6 LEA.HI.X R5, R3, c[0x0][0x2a4], R5, 0x2, P0 ;  /* 0x0000a9000305ea11 */ /* 0x000fca00000f1405 */
[----:B------:R-:W2:Y:S01]  /*3ea0*/  @!P6 LDG.E R188, [R4.64] ;  /* 0x0000000604bce981 */ /* 0x000ea2000c1e1900 */
[----:B------:R-:W-:Y:S01]  /*3eb0*/  IMAD.MOV R0, RZ, RZ, -R0 ;  /* 0x000000ffff007224 */ /* 0x000fe200078e0a00 */
[----:B------:R-:W-:-:S03]  /*3ec0*/  SEL R11, RZ, 0x10, P3 ;  /* 0x00000010ff0b7807 */ /* 0x000fc60001800000 */
[----:B------:R-:W-:-:S04]  /*3ed0*/  IMAD R189, R0, c[0x0][0x2b8], R2 ;  /* 0x0000ae0000bd7a24 */ /* 0x000fc800078e0202 */
[----:B------:R-:W-:Y:S01]  /*3ee0*/  IMAD.WIDE.U32 R2, R189, c[0x0][0x1e0], RZ ;  /* 0x00007800bd027a25 */ /* 0x000fe200078e00ff */
[----:B------:R-:W-:-:S05]  /*3ef0*/  SHF.R.S32.HI R0, RZ, 0x1f, R189 ;  /* 0x0000001fff007819 */ /* 0x000fca00000114bd */
[----:B------:R-:W-:-:S04]  /*3f00*/  IMAD R0, R0, c[0x0][0x1e0], RZ ;  /* 0x0000780000007a24 */ /* 0x000fc800078e02ff */
[----:B------:R-:W-:-:S04]  /*3f10*/  IMAD R0, R189, c[0x0][0x1e4], R0 ;  /* 0x00007900bd007a24 */ /* 0x000fc800078e0200 */
[----:B------:R-:W-:Y:S01]  /*3f20*/  IMAD.IADD R3, R3, 0x1, R0 ;  /* 0x0000000103037824 */ /* 0x000fe200078e0200 */
[----:B--2---:R-:W-:-:S03]  /*3f30*/  SHF.R.S32.HI R0, RZ, 0x1f, R188 ;  /* 0x0000001fff007819 */ /* 0x004fc600000114bc */
[----:B------:R-:W-:-:S04]  /*3f40*/  IMAD.WIDE.U32 R2, R188, c[0x0][0x1f0], R2 ;  /* 0x00007c00bc027a25 */ /* 0x000fc800078e0002 */
[----:B------:R-:W-:Y:S01]  /*3f50*/  IMAD R4, R0, c[0x0][0x1f0], RZ ;  /* 0x00007c0000047a24 */ /* 0x000fe200078e02ff */
[----:B------:R-:W-:-:S03]  /*3f60*/  IADD3 R0, P1, R202, R2, RZ ;  /* 0x00000002ca007210 */ /* 0x000fc60007f3e0ff */
[----:B------:R-:W-:Y:S01]  /*3f70*/  IMAD R2, R188, c[0x0][0x1f4], R4 ;  /* 0x00007d00bc027a24 */ /* 0x000fe200078e0204 */
[----:B------:R-:W-:-:S04]  /*3f80*/  LEA R10, P0, R0, c[0x0][0x1c8], 0x1 ;  /* 0x00007200000a7a11 */ /* 0x000fc800078008ff */
[----:B------:R-:W-:-:S04]  /*3f90*/  IADD3.X R2, R208, R3, R2, P1, !PT ;  /* 0x00000003d0027210 */ /* 0x000fc80000ffe402 */
[----:B------:R-:W-:Y:S01]  /*3fa0*/  LEA.HI.X R5, R0, c[0x0][0x1cc], R2, 0x1, P0 ;  /* 0x0000730000057a11 */ /* 0x000fe200000f0c02 */
[----:B------:R-:W-:Y:S05]  /*3fb0*/  BRA.DIV ~URZ, `(.L_x_51) ;  /* 0x000099227f007947 */ /* 0x000fea000b800000 */
[----:B------:R1:W2:Y:S02]  /*3fc0*/  SHFL.IDX PT, R4, R5, RZ, 0x181f ;  /* 0x00181fff05047589 */ /* 0x0002a400000e0000 */
.L_x_132:
[----:B------:R-:W-:Y:S05]  /*3fd0*/  BRA.DIV ~URZ, `(.L_x_52) ;  /* 0x000099727f007947 */ /* 0x000fea000b800000 */
[----:B------:R-:W3:Y:S02]  /*3fe0*/  SHFL.IDX PT, R0, R10, RZ, 0x181f ;  /* 0x00181fff0a007589 */ /* 0x000ee400000e0000 */
[C---:B---3--:R-:W-:Y:S02]  /*3ff0*/  IADD3 R8, P2, R0.reuse, R107, RZ ;  /* 0x0000006b00087210 */ /* 0x048fe40007f5e0ff */
[C---:B------:R-:W-:Y:S02]  /*4000*/  IADD3 R6, P1, R0.reuse, R108, RZ ;  /* 0x0000006c00067210 */ /* 0x040fe40007f3e0ff */
[----:B------:R-:W-:Y:S01]  /*4010*/  IADD3 R2, P0, R0, R109, RZ ;  /* 0x0000006d00027210 */ /* 0x000fe20007f1e0ff */
[C---:B--2---:R-:W-:Y:S01]  /*4020*/  IMAD.X R9, R4.reuse, 0x1, R100, P2 ;  /* 0x0000000104097824 */ /* 0x044fe200010e0664 */
[----:B------:R-:W2:Y:S01]  /*4030*/  SHFL.IDX PT, R0, R10, 0x1, 0x181f ;  /* 0x00381f000a007f89 */ /* 0x000ea200000e0000 */
[----:B------:R-:W-:-:S02]  /*4040*/  IMAD.X R7, R4, 0x1, R101, P1 ;  /* 0x0000000104077824 */ /* 0x000fc400008e0665 */
[----:B------:R-:W-:Y:S01]  /*4050*/  IMAD.X R3, R4, 0x1, R102, P0 ;  /* 0x0000000104037824 */ /* 0x000fe200000e0666 */
[----:B------:R-:W-:Y:S01]  /*4060*/  @!PT LDS RZ, [RZ] ;  /* 0x00000000fffff984 */ /* 0x000fe20000000800 */
[----:B------:R3:W-:Y:S01]  /*4070*/  LDGSTS.E.BYPASS.LTC128B.128 [R187+0x6100], [R8.64], !P5 ;  /* 0x0610000008bb7fae */ /* 0x0007e2000e901d46 */
[----:B------:R-:W-:-:S03]  /*4080*/  SEL R4, RZ, 0x10, P5 ;  /* 0x00000010ff047807 */ /* 0x000fc60002800000 */
[----:B------:R4:W-:Y:S04]  /*4090*/  LDGSTS.E.BYPASS.LTC128B.128 [R187+0x8100], [R6.64], !P4 ;  /* 0x0810000006bb7fae */ /* 0x0009e8000e101d46 */
[----:B------:R4:W-:Y:S04]  /*40a0*/  LDGSTS.E.BYPASS.LTC128B.128 [R187+0xa100], [R2.64], !P3 ;  /* 0x0a10000002bb7fae */ /* 0x0009e8000d901d46 */
[----:B---3--:R3:W1:Y:S01]  /*40b0*/  SHFL.IDX PT, R8, R5, 0x1, 0x181f ;  /* 0x00381f0005087f89 */ /* 0x00866200000e0000 */
[----:B------:R-:W-:Y:S01]  /*40c0*/  IMAD.MOV.U32 R9, RZ, RZ, R11 ;  /* 0x000000ffff097224 */ /* 0x000fe200078e000b */
[----:B-1-3--:R-:W-:-:S02]  /*40d0*/  SEL R5, RZ, 0x10, P4 ;  /* 0x00000010ff057807 */ /* 0x00afc40002000000 */
.L_x_133:
[----:B--2-4-:R-:W-:Y:S02]  /*40e0*/  IADD3 R2, -R4, 0x10, RZ ;  /* 0x0000001004027810 */ /* 0x014fe40007ffe1ff */
[----:B------:R-:W-:-:S02]  /*40f0*/  IADD3 R3, -R5, 0x10, RZ ;  /* 0x0000001005037810 */ /* 0x000fc40007ffe1ff */
[----:B------:R-:W-:Y:S02]  /*4100*/  LOP3.LUT R2, R2, 0xf, RZ, 0xc0, !PT ;  /* 0x0000000f02027812 */ /* 0x000fe400078ec0ff */
[----:B------:R-:W-:Y:S02]  /*4110*/  IADD3 R7, -R9, 0x10, RZ ;  /* 0x0000001009077810 */ /* 0x000fe40007ffe1ff */
[----:B------:R-:W-:Y:S02]  /*4120*/  IADD3 R6, P3, P2, R2, R0, R107 ;  /* 0x0000000002067210 */ /* 0x000fe40007a7e06b */
[----:B------:R-:W-:Y:S02]  /*4130*/  LOP3.LUT R3, R3, 0xf, RZ, 0xc0, !PT ;  /* 0x0000000f03037812 */ /* 0x000fe400078ec0ff */
[----:B------:R-:W-:Y:S02]  /*4140*/  LOP3.LUT R2, R7, 0xf, RZ, 0xc0, !PT ;  /* 0x0000000f07027812 */ /* 0x000fe400078ec0ff */
[----:B------:R-:W-:-:S02]  /*4150*/  ISETP.NE.U32.AND P4, PT, R4, RZ, PT ;  /* 0x000000ff0400720c */ /* 0x000fc40003f85070 */
[----:B------:R-:W-:Y:S02]  /*4160*/  IADD3.X R7, RZ, R8, R100, P3, P2 ;  /* 0x00000008ff077210 */ /* 0x000fe40001fe4464 */
[----:B------:R-:W-:Y:S02]  /*4170*/  IADD3 R4, P1, P0, R3, R0, R108 ;  /* 0x0000000003047210 */ /* 0x000fe4000783e06c */
[----:B------:R-:W-:Y:S02]  /*4180*/  ISETP.NE.U32.AND P3, PT, R5, RZ, PT ;  /* 0x000000ff0500720c */ /* 0x000fe40003f65070 */
[----:B------:R-:W-:Y:S02]  /*4190*/  ISETP.NE.U32.AND P2, PT, R9, RZ, PT ;  /* 0x000000ff0900720c */ /* 0x000fe40003f45070 */
[----:B------:R-:W-:Y:S02]  /*41a0*/  IADD3.X R5, RZ, R8, R101, P1, P0 ;  /* 0x00000008ff057210 */ /* 0x000fe40000fe0465 */
[----:B------:R-:W-:Y:S01]  /*41b0*/  IADD3 R2, P1, P0, R2, R0, R109 ;  /* 0x0000000002027210 */ /* 0x000fe2000783e06d */
[----:B------:R-:W-:Y:S01]  /*41c0*/  @!PT LDS RZ, [RZ] ;  /* 0x00000000fffff984 */ /* 0x000fe20000000800 */
[----:B------:R-:W-:Y:S01]  /*41d0*/  @!PT LDS RZ, [RZ] ;  /* 0x00000000fffff984 */ /* 0x000fe20000000800 */
[----:B------:R-:W-:Y:S01]  /*41e0*/  @!PT LDS RZ, [RZ] ;  /* 0x00000000fffff984 */ /* 0x000fe20000000800 */
[----:B------:R1:W-:Y:S03]  /*41f0*/  LDGSTS.E.BYPASS.LTC128B.128.ZFILL [R187+0x7100], [R6.64], P4 ;  /* 0x0710000006bb7fae */ /* 0x0003e6000a141d46 */
[----:B------:R-:W-:-:S03]  /*4200*/  IADD3.X R3, RZ, R8, R102, P1, P0 ;  /* 0x00000008ff037210 */ /* 0x000fc60000fe0466 */
[----:B------:R1:W-:Y:S04]  /*4210*/  LDGSTS.E.BYPASS.LTC128B.128.ZFILL [R187+0x9100], [R4.64], P3 ;  /* 0x0910000004bb7fae */ /* 0x0003e80009941d46 */
[----:B------:R1:W-:Y:S02]  /*4220*/  LDGSTS.E.BYPASS.LTC128B.128.ZFILL [R187+0xb100], [R2.64], P2 ;  /* 0x0b10000002bb7fae */ /* 0x0003e40009141d46 */
.L_x_50:
[----:B--234-:R-:W-:Y:S05]  /*4230*/  BSYNC B0 ;  /* 0x0000000000007941 */ /* 0x01cfea0003800000 */
.L_x_49:
[----:B-1----:R-:W-:Y:S01]  /*4240*/  IMAD.IADD R0, R106, 0x1, -R222 ;  /* 0x000000016a007824 */ /* 0x002fe200078e0ade */
[----:B------:R-:W0:Y:S04]  /*4250*/  LDGDEPBAR ;  /* 0x00000000000079af */ /* 0x000e280000000000 */
[C---:B------:R-:W-:Y:S02]  /*4260*/  ISETP.GT.AND P0, PT, R0.reuse, RZ, PT ;  /* 0x000000ff0000720c */ /* 0x040fe40003f04270 */
[----:B------:R-:W-:-:S02]  /*4270*/  ISETP.GT.AND P4, PT, R0, 0x1, PT ;  /* 0x000000010000780c */ /* 0x000fc40003f84270 */
[----:B------:R-:W-:Y:S02]  /*4280*/  ISETP.GT.AND P3, PT, R0, 0x8, PT ;  /* 0x000000080000780c */ /* 0x000fe40003f64270 */
[----:B------:R-:W-:Y:S02]  /*4290*/  FSEL R6, R80, -INF , P0 ;  /* 0xff80000050067808 */ /* 0x000fe40000000000 */
[----:B------:R-:W-:Y:S02]  /*42a0*/  FSEL R7, R76, -INF , P4 ;  /* 0xff8000004c077808 */ /* 0x000fe40002000000 */
[----:B------:R-:W-:Y:S02]  /*42b0*/  FSEL R10, R68, -INF , P0 ;  /* 0xff800000440a7808 */ /* 0x000fe40000000000 */
[----:B------:R-:W-:Y:S02]  /*42c0*/  FSEL R11, R67, -INF , P4 ;  /* 0xff800000430b7808 */ /* 0x000fe40002000000 */
[----:B------:R-:W-:-:S02]  /*42d0*/  ISETP.GT.AND P2, PT, R0, 0x9, PT ;  /* 0x000000090000780c */ /* 0x000fc40003f44270 */
[----:B------:R-:W-:Y:S02]  /*42e0*/  FSEL R8, R66, -INF , P3 ;  /* 0xff80000042087808 */ /* 0x000fe40001800000 */
[----:B------:R-:W-:Y:S02]  /*42f0*/  FMNMX.FTZ R2, R6, R7, !PT ;  /* 0x0000000706027209 */ /* 0x000fe40007810000 */
[----:B------:R-:W-:Y:S02]  /*4300*/  FSEL R13, R64, -INF , P3 ;  /* 0xff800000400d7808 */ /* 0x000fe40001800000 */
[----:B------:R-:W-:Y:S02]  /*4310*/  FMNMX.FTZ R3, R10, R11, !PT ;  /* 0x0000000b0a037209 */ /* 0x000fe40007810000 */
[----:B------:R-:W-:Y:S02]  /*4320*/  ISETP.GT.AND P1, PT, R0, 0x10, PT ;  /* 0x000000100000780c */ /* 0x000fe40003f24270 */
[----:B------:R-:W-:-:S02]  /*4330*/  FSEL R9, R65, -INF , P2 ;  /* 0xff80000041097808 */ /* 0x000fc40001000000 */
[----:B------:R-:W-:Y:S02]  /*4340*/  FMNMX.FTZ R2, R8, R2, !PT ;  /* 0x0000000208027209 */ /* 0x000fe40007810000 */
[----:B------:R-:W-:Y:S02]  /*4350*/  FSEL R14, R60, -INF , P2 ;  /* 0xff8000003c0e7808 */ /* 0x000fe40001000000 */
[----:B------:R-:W-:Y:S02]  /*4360*/  FMNMX.FTZ R3, R13, R3, !PT ;  /* 0x000000030d037209 */ /* 0x000fe40007810000 */
[----:B------:R-:W-:Y:S02]  /*4370*/  ISETP.GT.AND P0, PT, R0, 0x11, PT ;  /* 0x000000110000780c */ /* 0x000fe40003f04270 */
[----:B------:R-:W-:Y:S02]  /*4380*/  FSEL R15, R57, -INF , P1 ;  /* 0xff800000390f7808 */ /* 0x000fe40000800000 */
[----:B------:R-:W-:-:S02]  /*4390*/  FMNMX.FTZ R2, R9, R2, !PT ;  /* 0x0000000209027209 */ /* 0x000fc40007810000 */
[----:B------:R-:W-:Y:S02]  /*43a0*/  FSEL R23, R52, -INF , P1 ;  /* 0xff80000034177808 */ /* 0x000fe40000800000 */
[----:B------:R-:W-:Y:S02]  /*43b0*/  FMNMX.FTZ R3, R14, R3, !PT ;  /* 0x000000030e037209 */ /* 0x000fe40007810000 */
[----:B------:R-:W-:Y:S02]  /*43c0*/  ISETP.GT.AND P4, PT, R0, 0x18, PT ;  /* 0x000000180000780c */ /* 0x000fe40003f84270 */
[----:B------:R-:W-:Y:S02]  /*43d0*/  FSEL R20, R56, -INF , P0 ;  /* 0xff80000038147808 */ /* 0x000fe40000000000 */
[----:B------:R-:W-:Y:S02]  /*43e0*/  FMNMX.FTZ R2, R15, R2, !PT ;  /* 0x000000020f027209 */ /* 0x000fe40007810000 */
[----:B------:R-:W-:-:S02]  /*43f0*/  FSEL R24, R47, -INF , P0 ;  /* 0xff8000002f187808 */ /* 0x000fc40000000000 */
[----:B------:R-:W-:Y:S02]  /*4400*/  FMNMX.FTZ R3, R23, R3, !PT ;  /* 0x0000000317037209 */ /* 0x000fe40007810000 */
[----:B------:R-:W-:Y:S02]  /*4410*/  ISETP.GT.AND P3, PT, R0, 0x19, PT ;  /* 0x000000190000780c */ /* 0x000fe40003f64270 */
[----:B------:R-:W-:Y:S02]  /*4420*/  FSEL R22, R46, -INF , P4 ;  /* 0xff8000002e167808 */ /* 0x000fe40002000000 */
[----:B------:R-:W-:Y:S02]  /*4430*/  FMNMX.FTZ R2, R20, R2, !PT ;  /* 0x0000000214027209 */ /* 0x000fe40007810000 */
[----:B------:R-:W-:Y:S02]  /*4440*/  FSEL R26, R45, -INF , P4 ;  /* 0xff8000002d1a7808 */ /* 0x000fe40002000000 */
[----:B------:R-:W-:-:S02]  /*4450*/  FMNMX.FTZ R3, R24, R3, !PT ;  /* 0x0000000318037209 */ /* 0x000fc40007810000 */
[----:B------:R-:W-:Y:S02]  /*4460*/  ISETP.GT.AND P2, PT, R0, 0x20, PT ;  /* 0x000000200000780c */ /* 0x000fe40003f44270 */
[----:B------:R-:W-:Y:S02]  /*4470*/  FSEL R21, R48, -INF , P3 ;  /* 0xff80000030157808 */ /* 0x000fe40001800000 */
[----:B------:R-:W-:Y:S02]  /*4480*/  FMNMX.FTZ R2, R22, R2, !PT ;  /* 0x0000000216027209 */ /* 0x000fe40007810000 */
[----:B------:R-:W-:Y:S02]  /*4490*/  FSEL R25, R44, -INF , P3 ;  /* 0xff8000002c197808 */ /* 0x000fe40001800000 */
[----:B------:R-:W-:Y:S02]  /*44a0*/  FMNMX.FTZ R3, R26, R3, !PT ;  /* 0x000000031a037209 */ /* 0x000fe40007810000 */
        /* <DEDUP_REMOVED lines=10> */
[----:B------:R-:W-:Y:S02]  /*4550*/  FSEL R89, R30, -INF , P0 ;  /* 0xff8000001e597808 */ /* 0x000fe40000000000 */
[----:B------:R-:W-:Y:S02]  /*4560*/  FSEL R73, R32, -INF , P0 ;  /* 0xff80000020497808 */ /* 0x000fe40000000000 */
[----:B------:R-:W-:-:S02]  /*4570*/  ISETP.GT.AND P4, PT, R0, 0x29, PT ;  /* 0x000000290000780c */ /* 0x000fc40003f84270 */
[C---:B------:R-:W-:Y:S02]  /*4580*/  ISETP.GT.AND P3, PT, R0.reuse, 0x30, PT ;  /* 0x000000300000780c */ /* 0x040fe40003f64270 */
[C---:B------:R-:W-:Y:S02]  /*4590*/  ISETP.GT.AND P2, PT, R0.reuse, 0x31, PT ;  /* 0x000000310000780c */ /* 0x040fe40003f44270 */
[C---:B------:R-:W-:Y:S02]  /*45a0*/  ISETP.GT.AND P1, PT, R0.reuse, 0x38, PT ;  /* 0x000000380000780c */ /* 0x040fe40003f24270 */
[----:B------:R-:W-:Y:S02]  /*45b0*/  ISETP.GT.AND P0, PT, R0, 0x39, PT ;  /* 0x000000390000780c */ /* 0x000fe40003f04270 */
[----:B------:R-:W-:Y:S02]  /*45c0*/  FMNMX.FTZ R0, R75, R2, !PT ;  /* 0x000000024b007209 */ /* 0x000fe40007810000 */
[----:B------:R-:W-:-:S02]  /*45d0*/  FMNMX.FTZ R2, R90, R3, !PT ;  /* 0x000000035a027209 */ /* 0x000fc40007810000 */
[----:B------:R-:W-:Y:S02]  /*45e0*/  FSEL R74, R31, -INF , P4 ;  /* 0xff8000001f4a7808 */ /* 0x000fe40002000000 */
[----:B------:R-:W-:Y:S02]  /*45f0*/  FSEL R72, R33, -INF , P4 ;  /* 0xff80000021487808 */ /* 0x000fe40002000000 */
[----:B------:R-:W-:Y:S02]  /*4600*/  FMNMX.FTZ R0, R73, R0, !PT ;  /* 0x0000000049007209 */ /* 0x000fe40007810000 */
[----:B------:R-:W-:Y:S02]  /*4610*/  FMNMX.FTZ R2, R89, R2, !PT ;  /* 0x0000000259027209 */ /* 0x000fe40007810000 */
[----:B------:R-:W-:Y:S02]  /*4620*/  FSEL R157, R27, -INF , P3 ;  /* 0xff8000001b9d7808 */ /* 0x000fe40001800000 */
[----:B------:R-:W-:-:S02]  /*4630*/  FSEL R155, R29, -INF , P3 ;  /* 0xff8000001d9b7808 */ /* 0x000fc40001800000 */
[----:B------:R-:W-:Y:S02]  /*4640*/  FMNMX.FTZ R0, R72, R0, !PT ;  /* 0x0000000048007209 */ /* 0x000fe40007810000 */
[----:B------:R-:W-:Y:S02]  /*4650*/  FMNMX.FTZ R2, R74, R2, !PT ;  /* 0x000000024a027209 */ /* 0x000fe40007810000 */
[----:B------:R-:W-:Y:S02]  /*4660*/  FSEL R156, R19, -INF , P2 ;  /* 0xff800000139c7808 */ /* 0x000fe40001000000 */
[----:B------:R-:W-:Y:S02]  /*4670*/  FSEL R153, R28, -INF , P2 ;  /* 0xff8000001c997808 */ /* 0x000fe40001000000 */
        /* <DEDUP_REMOVED lines=10> */
[----:B------:R-:W-:Y:S02]  /*4720*/  FMNMX.FTZ R4, R101, R0, !PT ;  /* 0x0000000065047209 */ /* 0x000fe40007810000 */
[----:B------:R-:W-:Y:S01]  /*4730*/  FMNMX.FTZ R5, R152, R2, !PT ;  /* 0x0000000298057209 */ /* 0x000fe20007810000 */
[----:B------:R-:W-:Y:S05]  /*4740*/  BRA.DIV ~URZ, `(.L_x_53) ;  /* 0x000094127f007947 */ /* 0x000fea000b800000 */
[----:B------:R-:W1:Y:S04]  /*4750*/  SHFL.BFLY PT, R0, R4, 0x2, 0x1f ;  /* 0x0c401f0004007f89 */ /* 0x000e6800000e0000 */
[----:B------:R-:W2:Y:S01]  /*4760*/  SHFL.BFLY PT, R3, R5, 0x2, 0x1f ;  /* 0x0c401f0005037f89 */ /* 0x000ea200000e0000 */
[----:B-1----:R-:W-:-:S02]  /*4770*/  FMNMX.FTZ R0, R4, R0, !PT ;  /* 0x0000000004007209 */ /* 0x002fc40007810000 */
[----:B--2---:R-:W-:-:S03]  /*4780*/  FMNMX.FTZ R5, R5, R3, !PT ;  /* 0x0000000305057209 */ /* 0x004fc60007810000 */
[----:B------:R-:W1:Y:S04]  /*4790*/  SHFL.BFLY PT, R2, R0, 0x1, 0x1f ;  /* 0x0c201f0000027f89 */ /* 0x000e6800000e0000 */
[----:B------:R2:W3:Y:S01]  /*47a0*/  SHFL.BFLY PT, R3, R5, 0x1, 0x1f ;  /* 0x0c201f0005037f89 */ /* 0x0004e200000e0000 */
[----:B-1----:R-:W-:-:S05]  /*47b0*/  FMNMX.FTZ R100, R0, R2, !PT ;  /* 0x0000000200647209 */ /* 0x002fca0007810000 */
.L_x_134:
[C---:B------:R-:W-:Y:S01]  /*47c0*/  FMUL.FTZ R2, R100.reuse, c[0x0][0x2d0] ;  /* 0x0000b40064027a20 */ /* 0x040fe20000410000 */
[----:B------:R-:W-:Y:S01]  /*47d0*/  FSETP.NEU.FTZ.AND P0, PT, R100, -INF , PT ;  /* 0xff8000006400780b */ /* 0x000fe20003f1d000 */
[----:B------:R-:W-:Y:S01]  /*47e0*/  WARPSYNC 0xffffffff ;  /* 0xffffffff00007948 */ /* 0x000fe20003800000 */
[----:B---3--:R-:W-:Y:S01]  /*47f0*/  FMNMX.FTZ R12, R3, R5, !PT ;  /* 0x00000005030c7209 */ /* 0x008fe20007810000 */
[----:B------:R-:W-:Y:S01]  /*4800*/  LDSM.16.MT88.4 R16, [R177] ;  /* 0x00000000b110783b */ /* 0x000fe20000004200 */
[----:B------:R-:W-:-:S02]  /*4810*/  FSEL R2, R2, RZ, P0 ;  /* 0x000000ff02027208 */ /* 0x000fc40000000000 */
[----:B------:R-:W-:Y:S01]  /*4820*/  FSETP.NEU.FTZ.AND P0, PT, R12, -INF , PT ;  /* 0xff8000000c00780b */ /* 0x000fe20003f1d000 */
[----:B------:R-:W-:Y:S02]  /*4830*/  LDSM.16.MT88.4 R32, [R180] ;  /* 0x00000000b420783b */ /* 0x000fe40000004200 */
[--C-:B------:R-:W-:Y:S02]  /*4840*/  FFMA.FTZ R0, R6, c[0x0][0x2d0], -R2.reuse ;  /* 0x0000b40006007a23 */ /* 0x100fe40000010802 */
[--C-:B------:R-:W-:Y:S01]  /*4850*/  FFMA.FTZ R3, R8, c[0x0][0x2d0], -R2.reuse ;  /* 0x0000b40008037a23 */ /* 0x100fe20000010802 */
[----:B------:R-:W-:Y:S01]  /*4860*/  LDSM.16.MT88.4 R44, [R178+0x800] ;  /* 0x00080000b22c783b */ /* 0x000fe20000004200 */
[----:B------:R1:W-:Y:S03]  /*4870*/  MUFU.EX2 R169, R0 ;  /* 0x0000000000a97308 */ /* 0x0003e60000000800 */
[----:B------:R-:W-:Y:S04]  /*4880*/  LDSM.16.MT88.4 R48, [R177+0x800] ;  /* 0x00080000b130783b */ /* 0x000fe80000004200 */
[----:B------:R-:W-:Y:S01]  /*4890*/  LDSM.16.MT88.4 R40, [R180+0x800] ;  /* 0x00080000b428783b */ /* 0x000fe20000004200 */
[----:B------:R3:W-:Y:S03]  /*48a0*/  MUFU.EX2 R173, R3 ;  /* 0x0000000300ad7308 */ /* 0x0007e60000000800 */
[----:B------:R-:W-:Y:S04]  /*48b0*/  LDSM.16.MT88.4 R64, [R178+0x2000] ;  /* 0x00200000b240783b */ /* 0x000fe80000004200 */
[----:B------:R-:W-:Y:S01]  /*48c0*/  LDSM.16.MT88.4 R60, [R177+0x2000] ;  /* 0x00200000b13c783b */ /* 0x000fe20000004200 */
[----:B-1----:R-:W-:-:S03]  /*48d0*/  FFMA.FTZ R0, R7, c[0x0][0x2d0], -R2 ;  /* 0x0000b40007007a23 */ /* 0x002fc60000010802 */
[----:B--2---:R-:W1:Y:S01]  /*48e0*/  LDSM.16.MT88.4 R4, [R178] ;  /* 0x00000000b204783b */ /* 0x004e620000004200 */
[----:B------:R2:W4:Y:S03]  /*48f0*/  MUFU.EX2 R168, R0 ;  /* 0x0000000000a87308 */ /* 0x0005260000000800 */
[----:B------:R-:W-:Y:S01]  /*4900*/  LDSM.16.MT88.4 R68, [R177+0x4000] ;  /* 0x00400000b144783b */ /* 0x000fe20000004200 */
[----:B---3--:R-:W-:-:S04]  /*4910*/  FFMA.FTZ R3, R9, c[0x0][0x2d0], -R2 ;  /* 0x0000b40009037a23 */ /* 0x008fc80000010802 */
[----:B------:R3:W5:Y:S01]  /*4920*/  MUFU.EX2 R172, R3 ;  /* 0x0000000300ac7308 */ /* 0x0007620000000800 */
[----:B--2---:R-:W-:Y:S01]  /*4930*/  FMUL.FTZ R0, R12, c[0x0][0x2d0] ;  /* 0x0000b4000c007a20 */ /* 0x004fe20000410000 */
[----:B----4-:R-:W-:-:S04]  /*4940*/  F2FP.BF16.PACK_AB R8, R168, R169 ;  /* 0x000000a9a808723e */ /* 0x010fc800000010ff */
[----:B------:R-:W-:-:S05]  /*4950*/  FSEL R0, R0, RZ, P0 ;  /* 0x000000ff00007208 */ /* 0x000fca0000000000 */
[----:B---3--:R-:W-:Y:S01]  /*4960*/  FFMA.FTZ R3, R10, c[0x0][0x2d0], -R0 ;  /* 0x0000b4000a037a23 */ /* 0x008fe20000010800 */
[----:B-----5:R-:W-:-:S03]  /*4970*/  F2FP.BF16.PACK_AB R10, R172, R173 ;  /* 0x000000adac0a723e */ /* 0x020fc600000010ff */
[----:B------:R2:W-:Y:S02]  /*4980*/  MUFU.EX2 R166, R3 ;  /* 0x0000000300a67308 */ /* 0x0005e40000000800 */
[----:B--2---:R-:W-:-:S06]  /*4990*/  FFMA.FTZ R3, R11, c[0x0][0x2d0], -R0 ;  /* 0x0000b4000b037a23 */ /* 0x004fcc0000010800 */
[----:B------:R2:W3:Y:S02]  /*49a0*/  MUFU.EX2 R165, R3 ;  /* 0x0000000300a57308 */ /* 0x0004e40000000800 */
[----:B--2---:R-:W-:Y:S01]  /*49b0*/  FFMA.FTZ R3, R13, c[0x0][0x2d0], -R0 ;  /* 0x0000b4000d037a23 */ /* 0x004fe20000010800 */
[----:B---3--:R-:W-:-:S05]  /*49c0*/  F2FP.BF16.PACK_AB R9, R165, R166 ;  /* 0x000000a6a509723e */ /* 0x008fca00000010ff */
[----:B------:R2:W-:Y:S02]  /*49d0*/  MUFU.EX2 R171, R3 ;  /* 0x0000000300ab7308 */ /* 0x0005e40000000800 */
[----:B--2---:R-:W-:-:S06]  /*49e0*/  FFMA.FTZ R3, R14, c[0x0][0x2d0], -R0 ;  /* 0x0000b4000e037a23 */ /* 0x004fcc0000010800 */
[----:B------:R2:W3:Y:S02]  /*49f0*/  MUFU.EX2 R170, R3 ;  /* 0x0000000300aa7308 */ /* 0x0004e40000000800 */
[----:B--2---:R-:W-:Y:S01]  /*4a00*/  FFMA.FTZ R3, R15, c[0x0][0x2d0], -R2 ;  /* 0x0000b4000f037a23 */ /* 0x004fe20000010802 */
[----:B---3--:R-:W-:-:S05]  /*4a10*/  F2FP.BF16.PACK_AB R11, R170, R171 ;  /* 0x000000abaa0b723e */ /* 0x008fca00000010ff */
[----:B------:R2:W-:Y:S02]  /*4a20*/  MUFU.EX2 R190, R3 ;  /* 0x0000000300be7308 */ /* 0x0005e40000000800 */
[C---:B-1----:R-:W-:Y:S08]  /*4a30*/  HMMA.16816.F32.BF16 R36, R8.reuse, R4, RZ ;  /* 0x000000040824723c */ /* 0x042ff000000418ff */
[----:B------:R-:W-:Y:S01]  /*4a40*/  HMMA.16816.F32.BF16 R56, R8, R16, RZ ;  /* 0x000000100838723c */ /* 0x000fe200000418ff */
[----:B--2---:R-:W-:-:S04]  /*4a50*/  FFMA.FTZ R3, R20, c[0x0][0x2d0], -R2 ;  /* 0x0000b40014037a23 */ /* 0x004fc80000010802 */
[----:B------:R1:W2:Y:S03]  /*4a60*/  MUFU.EX2 R195, R3 ;  /* 0x0000000300c37308 */ /* 0x0002a60000000800 */
[C---:B------:R-:W-:Y:S08]  /*4a70*/  HMMA.16816.F32.BF16 R52, R8.reuse, R18, RZ ;  /* 0x000000120834723c */ /* 0x040ff000000418ff */
[----:B------:R-:W-:Y:S01]  /*4a80*/  HMMA.16816.F32.BF16 R28, R8, R6, RZ ;  /* 0x00000006081c723c */ /* 0x000fe200000418ff */
[----:B-1----:R-:W-:-:S07]  /*4a90*/  FFMA.FTZ R3, R22, c[0x0][0x2d0], -R2 ;  /* 0x0000b40016037a23 */ /* 0x002fce0000010802 */
[----:B------:R-:W-:Y:S01]  /*4aa0*/  HMMA.16816.F32.BF16 R16, R8, R34, RZ ;  /* 0x000000220810723c */ /* 0x000fe200000418ff */
[----:B--2---:R-:W-:Y:S01]  /*4ab0*/  F2FP.BF16.PACK_AB R4, R195, R190 ;  /* 0x000000bec304723e */ /* 0x004fe200000010ff */
[----:B------:R1:W-:Y:S02]  /*4ac0*/  MUFU.EX2 R191, R3 ;  /* 0x0000000300bf7308 */ /* 0x0003e40000000800 */
[----:B-1----:R-:W-:-:S06]  /*4ad0*/  FFMA.FTZ R3, R21, c[0x0][0x2d0], -R2 ;  /* 0x0000b40015037a23 */ /* 0x002fcc0000010802 */
[----:B------:R1:W2:Y:S02]  /*4ae0*/  MUFU.EX2 R219, R3 ;  /* 0x0000000300db7308 */ /* 0x0002a40000000800 */
[--C-:B-1----:R-:W-:Y:S01]  /*4af0*/  FFMA.FTZ R3, R23, c[0x0][0x2d0], -R0.reuse ;  /* 0x0000b40017037a23 */ /* 0x102fe20000010800 */
[----:B--2---:R-:W-:Y:S01]  /*4b00*/  F2FP.BF16.PACK_AB R6, R219, R191 ;  /* 0x000000bfdb06723e */ /* 0x004fe200000010ff */
[----:B------:R-:W-:Y:S04]  /*4b10*/  HMMA.16816.F32.BF16 R20, R8, R32, RZ ;  /* 0x000000200814723c */ /* 0x000fe800000418ff */
[----:B------:R1:W-:Y:S02]  /*4b20*/  MUFU.EX2 R175, R3 ;  /* 0x0000000300af7308 */ /* 0x0003e40000000800 */
[----:B-1----:R-:W-:-:S06]  /*4b30*/  FFMA.FTZ R3, R24, c[0x0][0x2d0], -R0 ;  /* 0x0000b40018037a23 */ /* 0x002fcc0000010800 */
[----:B------:R1:W2:Y:S02]  /*4b40*/  MUFU.EX2 R182, R3 ;  /* 0x0000000300b67308 */ /* 0x0002a40000000800 */
[----:B-1----:R-:W-:Y:S01]  /*4b50*/  FFMA.FTZ R3, R26, c[0x0][0x2d0], -R0 ;  /* 0x0000b4001a037a23 */ /* 0x002fe20000010800 */
[----:B--2---:R-:W-:-:S05]  /*4b60*/  F2FP.BF16.PACK_AB R5, R182, R175 ;  /* 0x000000afb605723e */ /* 0x004fca00000010ff */
[----:B------:R1:W-:Y:S02]  /*4b70*/  MUFU.EX2 R174, R3 ;  /* 0x0000000300ae7308 */ /* 0x0003e40000000800 */
[----:B-1----:R-:W-:Y:S02]  /*4b80*/  FFMA.FTZ R3, R25, c[0x0][0x2d0], -R0 ;  /* 0x0000b40019037a23 */ /* 0x002fe40000010800 */
[----:B------:R-:W1:Y:S04]  /*4b90*/  LDSM.16.MT88.4 R24, [R179] ;  /* 0x00000000b318783b */ /* 0x000e680000004200 */
[----:B------:R-:W2:Y:S02]  /*4ba0*/  MUFU.EX2 R181, R3 ;  /* 0x0000000300b57308 */ /* 0x000ea40000000800 */
[----:B--2---:R-:W-:Y:S01]  /*4bb0*/  F2FP.BF16.PACK_AB R7, R181, R174 ;  /* 0x000000aeb507723e */ /* 0x004fe200000010ff */
[----:B------:R-:W-:-:S05]  /*4bc0*/  FFMA.FTZ R3, R88, c[0x0][0x2d0], -R2 ;  /* 0x0000b40058037a23 */ /* 0x000fca0000010802 */
[----:B------:R2:W-:Y:S01]  /*4bd0*/  MUFU.EX2 R160, R3 ;  /* 0x0000000300a07308 */ /* 0x0005e20000000800 */
[C---:B------:R-:W-:Y:S01]  /*4be0*/  HMMA.16816.F32.BF16 R144, R4.reuse, R44, R36 ;  /* 0x0000002c0490723c */ /* 0x040fe20000041824 */
[----:B------:R-:W3:Y:S07]  /*4bf0*/  LDSM.16.MT88.4 R36, [R178+0x2800] ;  /* 0x00280000b224783b */ /* 0x000eee0000004200 */
[----:B------:R-:W-:Y:S01]  /*4c00*/  HMMA.16816.F32.BF16 R132, R4, R48, R56 ;  /* 0x000000300484723c */ /* 0x000fe20000041838 */
[----:B------:R-:W4:Y:S01]  /*4c10*/  LDSM.16.MT88.4 R56, [R179+0x2000] ;  /* 0x00200000b338783b */ /* 0x000f220000004200 */
[----:B--2---:R-:W-:-:S06]  /*4c20*/  FFMA.FTZ R3, R75, c[0x0][0x2d0], -R2 ;  /* 0x0000b4004b037a23 */ /* 0x004fcc0000010802 */
[C---:B------:R-:W-:Y:S01]  /*4c30*/  HMMA.16816.F32.BF16 R124, R4.reuse, R50, R52 ;  /* 0x00000032047c723c */ /* 0x040fe20000041834 */
[----:B------:R-:W2:Y:S01]  /*4c40*/  LDSM.16.MT88.4 R52, [R179+0x800] ;  /* 0x00080000b334783b */ /* 0x000ea20000004200 */
[----:B------:R5:W1:Y:S03]  /*4c50*/  MUFU.EX2 R163, R3 ;  /* 0x0000000300a37308 */ /* 0x000a660000000800 */
[----:B------:R-:W-:Y:S03]  /*4c60*/  LDSM.16.MT88.4 R48, [R180+0x2000] ;  /* 0x00200000b430783b */ /* 0x000fe60000004200 */
[----:B------:R-:W-:Y:S08]  /*4c70*/  HMMA.16816.F32.BF16 R136, R4, R42, R16 ;  /* 0x0000002a0488723c */ /* 0x000ff00000041810 */
[----:B------:R-:W-:Y:S01]  /*4c80*/  HMMA.16816.F32.BF16 R16, R8, R66, RZ ;  /* 0x000000420810723c */ /* 0x000fe200000418ff */
[----:B-----5:R-:W-:-:S04]  /*4c90*/  FFMA.FTZ R3, R73, c[0x0][0x2d0], -R2 ;  /* 0x0000b40049037a23 */ /* 0x020fc80000010802 */
[----:B------:R5:W-:Y:S03]  /*4ca0*/  MUFU.EX2 R162, R3 ;  /* 0x0000000300a27308 */ /* 0x000be60000000800 */
[----:B------:R-:W-:Y:S01]  /*4cb0*/  HMMA.16816.F32.BF16 R140, R4, R40, R20 ;  /* 0x00000028048c723c */ /* 0x000fe20000041814 */
[----:B------:R-:W-:Y:S07]  /*4cc0*/  LDSM.16.MT88.4 R40, [R177+0x2800] ;  /* 0x00280000b128783b */ /* 0x000fee0000004200 */
[----:B------:R-:W-:Y:S01]  /*4cd0*/  HMMA.16816.F32.BF16 R20, R8, R64, RZ ;  /* 0x000000400814723c */ /* 0x000fe200000418ff */
[----:B------:R-:W2:Y:S01]  /*4ce0*/  LDSM.16.MT88.4 R64, [R179+0x2800] ;  /* 0x00280000b340783b */ /* 0x000ea20000004200 */
[----:B-----5:R-:W-:-:S06]  /*4cf0*/  FFMA.FTZ R3, R72, c[0x0][0x2d0], -R2 ;  /* 0x0000b40048037a23 */ /* 0x020fcc0000010802 */
[----:B-1----:R-:W-:Y:S01]  /*4d00*/  HMMA.16816.F32.BF16 R32, R8, R26, RZ ;  /* 0x0000001a0820723c */ /* 0x002fe200000418ff */
[----:B------:R1:W5:Y:S07]  /*4d10*/  MUFU.EX2 R164, R3 ;  /* 0x0000000300a47308 */ /* 0x00036e0000000800 */
[----:B---3--:R-:W-:Y:S08]  /*4d20*/  HMMA.16816.F32.BF16 R104, R4, R38, R16 ;  /* 0x000000260468723c */ /* 0x008ff00000041810 */
[----:B----4-:R-:W-:Y:S01]  /*4d30*/  HMMA.16816.F32.BF16 R16, R8, R56, RZ ;  /* 0x000000380810723c */ /* 0x010fe200000418ff */
[----:B-1----:R-:W-:-:S04]  /*4d40*/  FFMA.FTZ R3, R91, c[0x0][0x2d0], -R0 ;  /* 0x0000b4005b037a23 */ /* 0x002fc80000010800 */
[----:B------:R1:W-:Y:S03]  /*4d50*/  MUFU.EX2 R15, R3 ;  /* 0x00000003000f7308 */ /* 0x0003e60000000800 */
[C---:B------:R-:W-:Y:S08]  /*4d60*/  HMMA.16816.F32.BF16 R116, R4.reuse, R46, R28 ;  /* 0x0000002e0474723c */ /* 0x040ff0000004181c */
[----:B------:R-:W-:Y:S01]  /*4d70*/  HMMA.16816.F32.BF16 R120, R4, R36, R20 ;  /* 0x000000240478723c */ /* 0x000fe20000041814 */
[----:B------:R-:W3:Y:S01]  /*4d80*/  LDSM.16.MT88.4 R36, [R177+0x4800] ;  /* 0x00480000b124783b */ /* 0x000ee20000004200 */
[----:B-1----:R-:W-:-:S06]  /*4d90*/  FFMA.FTZ R3, R90, c[0x0][0x2d0], -R0 ;  /* 0x0000b4005a037a23 */ /* 0x002fcc0000010800 */
[----:B------:R-:W-:Y:S01]  /*4da0*/  HMMA.16816.F32.BF16 R28, R8, R60, RZ ;  /* 0x0000003c081c723c */ /* 0x000fe200000418ff */
[----:B------:R1:W4:Y:S07]  /*4db0*/  MUFU.EX2 R159, R3 ;  /* 0x00000003009f7308 */ /* 0x00032e0000000800 */
[----:B--2---:R-:W-:Y:S01]  /*4dc0*/  HMMA.16816.F32.BF16 R112, R4, R54, R32 ;  /* 0x000000360470723c */ /* 0x004fe20000041820 */
[----:B------:R-:W2:Y:S07]  /*4dd0*/  LDSM.16.MT88.4 R32, [R178+0x4000] ;  /* 0x00400000b220783b */ /* 0x000eae0000004200 */
[----:B------:R-:W-:Y:S01]  /*4de0*/  HMMA.16816.F32.BF16 R44, R8, R24, RZ ;  /* 0x00000018082c723c */ /* 0x000fe200000418ff */
[----:B-1----:R-:W-:-:S04]  /*4df0*/  FFMA.FTZ R3, R89, c[0x0][0x2d0], -R0 ;  /* 0x0000b40059037a23 */ /* 0x002fc80000010800 */
[----:B------:R1:W-:Y:S03]  /*4e00*/  MUFU.EX2 R158, R3 ;  /* 0x00000003009e7308 */ /* 0x0003e60000000800 */
[----:B------:R-:W-:Y:S08]  /*4e10*/  HMMA.16816.F32.BF16 R84, R4, R64, R16 ;  /* 0x000000400454723c */ /* 0x000ff00000041810 */
[----:B------:R-:W-:Y:S01]  /*4e20*/  HMMA.16816.F32.BF16 R16, R8, R68, RZ ;  /* 0x000000440810723c */ /* 0x000fe200000418ff */
[----:B-1----:R-:W-:-:S07]  /*4e30*/  FFMA.FTZ R3, R74, c[0x0][0x2d0], -R0 ;  /* 0x0000b4004a037a23 */ /* 0x002fce0000010800 */
[----:B------:R-:W-:Y:S01]  /*4e40*/  HMMA.16816.F32.BF16 R24, R8, R62, RZ ;  /* 0x0000003e0818723c */ /* 0x000fe200000418ff */
[----:B------:R-:W1:Y:S01]  /*4e50*/  LDSM.16.MT88.4 R60, [R180+0x2800] ;  /* 0x00280000b43c783b */ /* 0x000e620000004200 */
[----:B------:R2:W1:Y:S06]  /*4e60*/  MUFU.EX2 R161, R3 ;  /* 0x0000000300a17308 */ /* 0x00046c0000000800 */
[C---:B------:R-:W-:Y:S01]  /*4e70*/  HMMA.16816.F32.BF16 R128, R4.reuse, R40, R28 ;  /* 0x000000280480723c */ /* 0x040fe2000004181c */
[----:B------:R-:W1:Y:S07]  /*4e80*/  LDSM.16.MT88.4 R28, [R178+0x4800] ;  /* 0x00480000b21c783b */ /* 0x000e6e0000004200 */
[----:B------:R-:W-:Y:S01]  /*4e90*/  HMMA.16816.F32.BF16 R148, R4, R52, R44 ;  /* 0x000000340494723c */ /* 0x000fe2000004182c */
[----:B--2---:R-:W-:-:S07]  /*4ea0*/  FFMA.FTZ R3, R155, c[0x0][0x2d0], -R2 ;  /* 0x0000b4009b037a23 */ /* 0x004fce0000010802 */
[C---:B------:R-:W-:Y:S08]  /*4eb0*/  HMMA.16816.F32.BF16 R20, R8.reuse, R50, RZ ;  /* 0x000000320814723c */ /* 0x040ff000000418ff */
[----:B------:R-:W-:Y:S08]  /*4ec0*/  HMMA.16816.F32.BF16 R44, R8, R48, RZ ;  /* 0x00000030082c723c */ /* 0x000ff000000418ff */
[----:B---3--:R-:W-:Y:S08]  /*4ed0*/  HMMA.16816.F32.BF16 R76, R4, R36, R16 ;  /* 0x00000024044c723c */ /* 0x008ff00000041810 */
[----:B------:R-:W-:Y:S08]  /*4ee0*/  HMMA.16816.F32.BF16 R16, R8, R34, RZ ;  /* 0x000000220810723c */ /* 0x000ff000000418ff */
[----:B------:R-:W-:Y:S08]  /*4ef0*/  HMMA.16816.F32.BF16 R108, R4, R42, R24 ;  /* 0x0000002a046c723c */ /* 0x000ff00000041818 */
[----:B------:R-:W-:Y:S08]  /*4f00*/  HMMA.16816.F32.BF16 R24, R8, R58, RZ ;  /* 0x0000003a0818723c */ /* 0x000ff000000418ff */
[C---:B-1----:R-:W-:Y:S08]  /*4f10*/  HMMA.16816.F32.BF16 R92, R4.reuse, R62, R20 ;  /* 0x0000003e045c723c */ /* 0x042ff00000041814 */
[----:B------:R-:W-:Y:S08]  /*4f20*/  HMMA.16816.F32.BF16 R96, R4, R60, R44 ;  /* 0x0000003c0460723c */ /* 0x000ff0000004182c */
[----:B------:R-:W-:Y:S01]  /*4f30*/  HMMA.16816.F32.BF16 R20, R8, R32, RZ ;  /* 0x000000200814723c */ /* 0x000fe200000418ff */
[----:B------:R-:W1:Y:S07]  /*4f40*/  LDSM.16.MT88.4 R32, [R180+0x4000] ;  /* 0x00400000b420783b */ /* 0x000e6e0000004200 */
[C---:B------:R-:W-:Y:S01]  /*4f50*/  HMMA.16816.F32.BF16 R44, R4.reuse, R30, R16 ;  /* 0x0000001e042c723c */ /* 0x040fe20000041810 */
[----:B------:R-:W2:Y:S07]  /*4f60*/  LDSM.16.MT88.4 R16, [R179+0x4000] ;  /* 0x00400000b310783b */ /* 0x000eae0000004200 */
[----:B------:R-:W-:Y:S08]  /*4f70*/  HMMA.16816.F32.BF16 R80, R4, R66, R24 ;  /* 0x000000420450723c */ /* 0x000ff00000041818 */
[----:B------:R-:W-:Y:S08]  /*4f80*/  HMMA.16816.F32.BF16 R24, R8, R70, RZ ;  /* 0x000000460818723c */ /* 0x000ff000000418ff */
[----:B------:R-:W-:Y:S01]  /*4f90*/  HMMA.16816.F32.BF16 R48, R4, R28, R20 ;  /* 0x0000001c0430723c */ /* 0x000fe20000041814 */
[----:B------:R-:W3:Y:S07]  /*4fa0*/  LDSM.16.MT88.4 R28, [R180+0x4800] ;  /* 0x00480000b41c783b */ /* 0x000eee0000004200 */
[----:B-1----:R-:W-:Y:S08]  /*4fb0*/  HMMA.16816.F32.BF16 R20, R8, R34, RZ ;  /* 0x000000220814723c */ /* 0x002ff000000418ff */
[----:B------:R-:W-:Y:S08]  /*4fc0*/  HMMA.16816.F32.BF16 R52, R4, R38, R24 ;  /* 0x000000260434723c */ /* 0x000ff00000041818 */
[C---:B------:R-:W-:Y:S08]  /*4fd0*/  HMMA.16816.F32.BF16 R24, R8.reuse, R32, RZ ;  /* 0x000000200818723c */ /* 0x040ff000000418ff */
[C---:B--2---:R-:W-:Y:S08]  /*4fe0*/  HMMA.16816.F32.BF16 R32, R8.reuse, R16, RZ ;  /* 0x000000100820723c */ /* 0x044ff000000418ff */
[----:B------:R-:W-:Y:S01]  /*4ff0*/  HMMA.16816.F32.BF16 R8, R8, R18, RZ ;  /* 0x000000120808723c */ /* 0x000fe200000418ff */
[----:B------:R-:W1:Y:S07]  /*5000*/  LDSM.16.MT88.4 R16, [R179+0x4800] ;  /* 0x00480000b310783b */ /* 0x000e6e0000004200 */
[C---:B---3--:R-:W-:Y:S08]  /*5010*/  HMMA.16816.F32.BF16 R24, R4.reuse, R28, R24 ;  /* 0x0000001c0418723c */ /* 0x048ff00000041818 */
[C---:B------:R-:W-:Y:S08]  /*5020*/  HMMA.16816.F32.BF16 R20, R4.reuse, R30, R20 ;  /* 0x0000001e0414723c */ /* 0x040ff00000041814 */
[C---:B-1----:R-:W-:Y:S08]  /*5030*/  HMMA.16816.F32.BF16 R32, R4.reuse, R16, R32 ;  /* 0x000000100420723c */ /* 0x042ff00000041820 */
[----:B------:R-:W-:Y:S01]  /*5040*/  HMMA.16816.F32.BF16 R16, R4, R18, R8 ;  /* 0x000000120410723c */ /* 0x000fe20000041808 */
[----:B------:R-:W1:Y:S06]  /*5050*/  LDSM.16.MT88.4 R8, [R177+0x1000] ;  /* 0x00100000b108783b */ /* 0x000e6c0000004200 */
[----:B------:R-:W-:-:S02]  /*5060*/  F2FP.BF16.PACK_AB R4, R163, R160 ;  /* 0x000000a0a304723e */ /* 0x000fc400000010ff */
[----:B-----5:R-:W-:Y:S02]  /*5070*/  F2FP.BF16.PACK_AB R6, R164, R162 ;  /* 0x000000a2a406723e */ /* 0x020fe400000010ff */
[----:B----4-:R-:W-:Y:S02]  /*5080*/  F2FP.BF16.PACK_AB R5, R159, R15 ;  /* 0x0000000f9f05723e */ /* 0x010fe400000010ff */
[----:B------:R-:W-:-:S07]  /*5090*/  F2FP.BF16.PACK_AB R7, R161, R158 ;  /* 0x0000009ea107723e */ /* 0x000fce00000010ff */
[C---:B-1----:R-:W-:Y:S08]  /*50a0*/  HMMA.16816.F32.BF16 R132, R4.reuse, R8, R132 ;  /* 0x000000080484723c */ /* 0x042ff00000041884 */
[C---:B------:R-:W-:Y:S01]  /*50b0*/  HMMA.16816.F32.BF16 R28, R4.reuse, R10, R124 ;  /* 0x0000000a041c723c */ /* 0x040fe2000004187c */
[----:B------:R-:W1:Y:S07]  /*50c0*/  LDSM.16.MT88.4 R8, [R178+0x1000] ;  /* 0x00100000b208783b */ /* 0x000e6e0000004200 */
        /* <DEDUP_REMOVED lines=8> */
[----:B------:R-:W1:Y:S04]  /*5150*/  LDSM.16.MT88.4 R8, [R177+0x3000] ;  /* 0x00300000b108783b */ /* 0x000e680000004200 */
[----:B------:R-:W-:Y:S03]  /*5160*/  LDSM.16.MT88.4 R112, [R180+0x1800] ;  /* 0x00180000b470783b */ /* 0x000fe60000004200 */
[C---:B-1----:R-:W-:Y:S01]  /*5170*/  HMMA.16816.F32.BF16 R60, R4.reuse, R8, R128 ;  /* 0x00000008043c723c */ /* 0x042fe20000041880 */
[----:B------:R-:W-:Y:S07]  /*5180*/  LDSM.16.MT88.4 R128, [R177+0x1800] ;  /* 0x00180000b180783b */ /* 0x000fee0000004200 */
[C---:B------:R-:W-:Y:S01]  /*5190*/  HMMA.16816.F32.BF16 R64, R4.reuse, R10, R108 ;  /* 0x0000000a0440723c */ /* 0x040fe2000004186c */
[----:B------:R-:W1:Y:S07]  /*51a0*/  LDSM.16.MT88.4 R8, [R178+0x3000] ;  /* 0x00300000b208783b */ /* 0x000e6e0000004200 */
[C---:B-1----:R-:W-:Y:S01]  /*51b0*/  HMMA.16816.F32.BF16 R68, R4.reuse, R8, R120 ;  /* 0x000000080444723c */ /* 0x042fe20000041878 */
[----:B------:R-:W-:Y:S07]  /*51c0*/  LDSM.16.MT88.4 R120, [R178+0x1800] ;  /* 0x00180000b278783b */ /* 0x000fee0000004200 */
[C---:B------:R-:W-:Y:S01]  /*51d0*/  HMMA.16816.F32.BF16 R72, R4.reuse, R10, R104 ;  /* 0x0000000a0448723c */ /* 0x040fe20000041868 */
[----:B------:R-:W1:Y:S04]  /*51e0*/  LDSM.16.MT88.4 R8, [R180+0x3000] ;  /* 0x00300000b408783b */ /* 0x000e680000004200 */
[----:B------:R-:W-:Y:S03]  /*51f0*/  LDSM.16.MT88.4 R104, [R179+0x1800] ;  /* 0x00180000b368783b */ /* 0x000fe60000004200 */
        /* <DEDUP_REMOVED lines=9> */
[C---:B-1----:R-:W-:Y:S01]  /*5290*/  HMMA.16816.F32.BF16 R140, R4.reuse, R8, R48 ;  /* 0x00000008048c723c */ /* 0x042fe20000041830 */
[----:B------:R-:W-:Y:S07]  /*52a0*/  LDSM.16.MT88.4 R48, [R178+0x3800] ;  /* 0x00380000b230783b */ /* 0x000fee0000004200 */
[C---:B------:R-:W-:Y:S01]  /*52b0*/  HMMA.16816.F32.BF16 R92, R4.reuse, R10, R44 ;  /* 0x0000000a045c723c */ /* 0x040fe2000004182c */
[----:B------:R-:W1:Y:S07]  /*52c0*/  LDSM.16.MT88.4 R8, [R180+0x5000] ;  /* 0x00500000b408783b */ /* 0x000e6e0000004200 */
[C---:B-1----:R-:W-:Y:S08]  /*52d0*/  HMMA.16816.F32.BF16 R24, R4.reuse, R8, R24 ;  /* 0x000000080418723c */ /* 0x042ff00000041818 */
[C---:B------:R-:W-:Y:S01]  /*52e0*/  HMMA.16816.F32.BF16 R20, R4.reuse, R10, R20 ;  /* 0x0000000a0414723c */ /* 0x040fe20000041814 */
[----:B------:R-:W1:Y:S07]  /*52f0*/  LDSM.16.MT88.4 R8, [R179+0x5000] ;  /* 0x00500000b308783b */ /* 0x000e6e0000004200 */
[C---:B-1----:R-:W-:Y:S01]  /*5300*/  HMMA.16816.F32.BF16 R16, R4.reuse, R10, R16 ;  /* 0x0000000a0410723c */ /* 0x042fe20000041810 */
[----:B------:R1:W-:Y:S07]  /*5310*/  MUFU.EX2 R11, R3 ;  /* 0x00000003000b7308 */ /* 0x0003ee0000000800 */
[----:B------:R-:W-:Y:S07]  /*5320*/  HMMA.16816.F32.BF16 R32, R4, R8, R32 ;  /* 0x000000080420723c */ /* 0x000fee0000041820 */
[----:B------:R-:W-:-:S02]  /*5330*/  FADD.FTZ R4, R166, R165 ;  /* 0x000000a5a6047221 */ /* 0x000fc40000010000 */
[----:B-1----:R-:W-:-:S04]  /*5340*/  FFMA.FTZ R3, R153, c[0x0][0x2d0], -R2 ;  /* 0x0000b40099037a23 */ /* 0x002fc80000010802 */
[----:B------:R1:W2:Y:S02]  /*5350*/  MUFU.EX2 R14, R3 ;  /* 0x00000003000e7308 */ /* 0x0002a40000000800 */
[--C-:B-1----:R-:W-:Y:S01]  /*5360*/  FFMA.FTZ R3, R102, c[0x0][0x2d0], -R2.reuse ;  /* 0x0000b40066037a23 */ /* 0x102fe20000010802 */
[----:B--2---:R-:W-:Y:S01]  /*5370*/  F2FP.BF16.PACK_AB R96, R14, R11 ;  /* 0x0000000b0e60723e */ /* 0x004fe200000010ff */
[----:B------:R-:W-:-:S04]  /*5380*/  FFMA.FTZ R2, R101, c[0x0][0x2d0], -R2 ;  /* 0x0000b40065027a23 */ /* 0x000fc80000010802 */
[----:B------:R1:W-:Y:S08]  /*5390*/  MUFU.EX2 R13, R3 ;  /* 0x00000003000d7308 */ /* 0x0003f00000000800 */
[----:B------:R2:W3:Y:S01]  /*53a0*/  MUFU.EX2 R193, R2 ;  /* 0x0000000200c17308 */ /* 0x0004e20000000800 */
[----:B-1----:R-:W-:Y:S02]  /*53b0*/  FADD.FTZ R3, R169, R168 ;  /* 0x000000a8a9037221 */ /* 0x002fe40000010000 */
[----:B--2---:R-:W-:Y:S01]  /*53c0*/  FFMA.FTZ R2, R157, c[0x0][0x2d0], -R0 ;  /* 0x0000b4009d027a23 */ /* 0x004fe20000010800 */
[----:B---3--:R-:W-:-:S04]  /*53d0*/  F2FP.BF16.PACK_AB R98, R193, R13 ;  /* 0x0000000dc162723e */ /* 0x008fc800000010ff */
[----:B------:R1:W-:Y:S02]  /*53e0*/  MUFU.EX2 R9, R2 ;  /* 0x0000000200097308 */ /* 0x0003e40000000800 */
[----:B-1----:R-:W-:-:S06]  /*53f0*/  FFMA.FTZ R2, R156, c[0x0][0x2d0], -R0 ;  /* 0x0000b4009c027a23 */ /* 0x002fcc0000010800 */
[----:B------:R1:W2:Y:S02]  /*5400*/  MUFU.EX2 R10, R2 ;  /* 0x00000002000a7308 */ /* 0x0002a40000000800 */
[--C-:B-1----:R-:W-:Y:S01]  /*5410*/  FFMA.FTZ R2, R154, c[0x0][0x2d0], -R0.reuse ;  /* 0x0000b4009a027a23 */ /* 0x102fe20000010800 */
[----:B--2---:R-:W-:Y:S01]  /*5420*/  F2FP.BF16.PACK_AB R97, R10, R9 ;  /* 0x000000090a61723e */ /* 0x004fe200000010ff */
[----:B------:R-:W-:-:S04]  /*5430*/  FFMA.FTZ R0, R152, c[0x0][0x2d0], -R0 ;  /* 0x0000b40098007a23 */ /* 0x000fc80000010800 */
[----:B------:R1:W-:Y:S08]  /*5440*/  MUFU.EX2 R8, R2 ;  /* 0x0000000200087308 */ /* 0x0003f00000000800 */
[----:B------:R-:W2:Y:S01]  /*5450*/  MUFU.EX2 R194, R0 ;  /* 0x0000000000c27308 */ /* 0x000ea20000000800 */
[----:B-1----:R-:W-:-:S04]  /*5460*/  FADD.FTZ R2, R173, R3 ;  /* 0x00000003ad027221 */ /* 0x002fc80000010000 */
[----:B------:R-:W-:Y:S01]  /*5470*/  FADD.FTZ R2, R172, R2 ;  /* 0x00000002ac027221 */ /* 0x000fe20000010000 */
[----:B--2---:R-:W-:Y:S01]  /*5480*/  F2FP.BF16.PACK_AB R99, R194, R8 ;  /* 0x00000008c263723e */ /* 0x004fe200000010ff */
[----:B------:R-:W-:Y:S02]  /*5490*/  FADD.FTZ R0, R171, R4 ;  /* 0x00000004ab007221 */ /* 0x000fe40000010000 */
[----:B------:R-:W-:Y:S01]  /*54a0*/  FADD.FTZ R2, R190, R2 ;  /* 0x00000002be027221 */ /* 0x000fe20000010000 */
[----:B------:R-:W-:Y:S01]  /*54b0*/  LDSM.16.MT88.4 R4, [R179+0x5800] ;  /* 0x00580000b304783b */ /* 0x000fe20000004200 */
[----:B------:R-:W-:Y:S02]  /*54c0*/  FADD.FTZ R0, R170, R0 ;  /* 0x00000000aa007221 */ /* 0x000fe40000010000 */
[----:B------:R-:W-:Y:S01]  /*54d0*/  HMMA.16816.F32.BF16 R116, R96, R112, R116 ;  /* 0x000000706074723c */ /* 0x000fe20000041874 */
[----:B------:R-:W-:Y:S02]  /*54e0*/  FADD.FTZ R2, R195, R2 ;  /* 0x00000002c3027221 */ /* 0x000fe40000010000 */
[----:B------:R-:W-:-:S02]  /*54f0*/  FADD.FTZ R0, R175, R0 ;  /* 0x00000000af007221 */ /* 0x000fc40000010000 */
[----:B------:R-:W-:Y:S02]  /*5500*/  FADD.FTZ R2, R191, R2 ;  /* 0x00000002bf027221 */ /* 0x000fe40000010000 */
[----:B------:R-:W-:Y:S01]  /*5510*/  FADD.FTZ R0, R182, R0 ;  /* 0x00000000b6007221 */ /* 0x000fe20000010000 */
[C---:B------:R-:W-:Y:S01]  /*5520*/  HMMA.16816.F32.BF16 R112, R96.reuse, R114, R40 ;  /* 0x000000726070723c */ /* 0x040fe20000041828 */
[----:B------:R-:W1:Y:S01]  /*5530*/  LDSM.16.MT88.4 R40, [R177+0x3800] ;  /* 0x00380000b128783b */ /* 0x000e620000004200 */
[----:B------:R-:W-:Y:S02]  /*5540*/  FADD.FTZ R2, R219, R2 ;  /* 0x00000002db027221 */ /* 0x000fe40000010000 */
[----:B------:R-:W-:Y:S02]  /*5550*/  FADD.FTZ R0, R174, R0 ;  /* 0x00000000ae007221 */ /* 0x000fe40000010000 */
[----:B------:R-:W-:Y:S02]  /*5560*/  FADD.FTZ R2, R160, R2 ;  /* 0x00000002a0027221 */ /* 0x000fe40000010000 */
[----:B------:R-:W-:Y:S01]  /*5570*/  HMMA.16816.F32.BF16 R124, R96, R120, R124 ;  /* 0x00000078607c723c */ /* 0x000fe2000004187c */
[----:B------:R-:W-:-:S02]  /*5580*/  FADD.FTZ R0, R181, R0 ;  /* 0x00000000b5007221 */ /* 0x000fc40000010000 */
[----:B------:R-:W-:Y:S02]  /*5590*/  FADD.FTZ R2, R163, R2 ;  /* 0x00000002a3027221 */ /* 0x000fe40000010000 */
[----:B------:R-:W-:Y:S02]  /*55a0*/  FADD.FTZ R0, R15, R0 ;  /* 0x000000000f007221 */ /* 0x000fe40000010000 */
[----:B------:R-:W-:Y:S01]  /*55b0*/  FADD.FTZ R2, R162, R2 ;  /* 0x00000002a2027221 */ /* 0x000fe20000010000 */
[----:B------:R-:W-:Y:S01]  /*55c0*/  HMMA.16816.F32.BF16 R120, R96, R122, R36 ;  /* 0x0000007a6078723c */ /* 0x000fe20000041824 */
[----:B------:R-:W-:Y:S02]  /*55d0*/  FADD.FTZ R0, R159, R0 ;  /* 0x000000009f007221 */ /* 0x000fe40000010000 */
[----:B------:R-:W-:Y:S02]  /*55e0*/  FADD.FTZ R2, R164, R2 ;  /* 0x00000002a4027221 */ /* 0x000fe40000010000 */
[----:B------:R-:W-:-:S02]  /*55f0*/  FADD.FTZ R0, R158, R0 ;  /* 0x000000009e007221 */ /* 0x000fc40000010000 */
[----:B------:R-:W-:Y:S01]  /*5600*/  FADD.FTZ R3, R11, R2 ;  /* 0x000000020b037221 */ /* 0x000fe20000010000 */
[C---:B------:R-:W-:Y:S01]  /*5610*/  HMMA.16816.F32.BF16 R108, R96.reuse, R104, R148 ;  /* 0x00000068606c723c */ /* 0x040fe20000041894 */
[----:B------:R-:W-:Y:S02]  /*5620*/  FADD.FTZ R0, R161, R0 ;  /* 0x00000000a1007221 */ /* 0x000fe40000010000 */
[----:B------:R-:W-:Y:S02]  /*5630*/  FADD.FTZ R3, R14, R3 ;  /* 0x000000030e037221 */ /* 0x000fe40000010000 */
[----:B------:R-:W-:Y:S01]  /*5640*/  FADD.FTZ R2, R9, R0 ;  /* 0x0000000009027221 */ /* 0x000fe20000010000 */
[----:B------:R-:W-:Y:S01]  /*5650*/  IADD3 R0, R167, -0x2, RZ ;  /* 0xfffffffea7007810 */ /* 0x000fe20007ffe0ff */
[----:B------:R-:W-:Y:S01]  /*5660*/  FADD.FTZ R3, R13, R3 ;  /* 0x000000030d037221 */ /* 0x000fe20000010000 */
[----:B------:R-:W-:Y:S01]  /*5670*/  HMMA.16816.F32.BF16 R104, R96, R106, R56 ;  /* 0x0000006a6068723c */ /* 0x000fe20000041838 */
[----:B------:R-:W2:Y:S01]  /*5680*/  LDSM.16.MT88.4 R56, [R180+0x3800] ;  /* 0x00380000b438783b */ /* 0x000ea20000004200 */
[----:B------:R-:W-:Y:S01]  /*5690*/  ISETP.GE.AND P0, PT, R0, R199, PT ;  /* 0x000000c70000720c */ /* 0x000fe20003f06270 */
[----:B------:R-:W-:-:S02]  /*56a0*/  FADD.FTZ R2, R10, R2 ;  /* 0x000000020a027221 */ /* 0x000fc40000010000 */
[----:B------:R-:W-:Y:S02]  /*56b0*/  FADD.FTZ R193, R193, R3 ;  /* 0x00000003c1c17221 */ /* 0x000fe40000010000 */
[----:B------:R-:W-:Y:S01]  /*56c0*/  FADD.FTZ R2, R8, R2 ;  /* 0x0000000208027221 */ /* 0x000fe20000010000 */
[----:B------:R-:W-:Y:S03]  /*56d0*/  HMMA.16816.F32.BF16 R44, R96, R48, R68 ;  /* 0x00000030602c723c */ /* 0x000fe60000041844 */
[----:B------:R-:W-:-:S05]  /*56e0*/  FADD.FTZ R194, R194, R2 ;  /* 0x00000002c2c27221 */ /* 0x000fca0000010000 */
[C---:B-1----:R-:W-:Y:S08]  /*56f0*/  HMMA.16816.F32.BF16 R36, R96.reuse, R40, R60 ;  /* 0x000000286024723c */ /* 0x042ff0000004183c */
[C---:B------:R-:W-:Y:S01]  /*5700*/  HMMA.16816.F32.BF16 R40, R96.reuse, R42, R64 ;  /* 0x0000002a6028723c */ /* 0x040fe20000041840 */
[----:B------:R-:W1:Y:S07]  /*5710*/  LDSM.16.MT88.4 R64, [R179+0x3800] ;  /* 0x00380000b340783b */ /* 0x000e6e0000004200 */
[C---:B------:R-:W-:Y:S01]  /*5720*/  HMMA.16816.F32.BF16 R48, R96.reuse, R50, R72 ;  /* 0x000000326030723c */ /* 0x040fe20000041848 */
[----:B------:R-:W3:Y:S07]  /*5730*/  LDSM.16.MT88.4 R72, [R177+0x5800] ;  /* 0x00580000b148783b */ /* 0x000eee0000004200 */
[C---:B------:R-:W-:Y:S08]  /*5740*/  HMMA.16816.F32.BF16 R132, R96.reuse, R128, R132 ;  /* 0x000000806084723c */ /* 0x040ff00000041884 */
        /* <DEDUP_REMOVED lines=8> */
[C---:B------:R-:W-:Y:S08]  /*57d0*/  HMMA.16816.F32.BF16 R72, R96.reuse, R74, R136 ;  /* 0x0000004a6048723c */ /* 0x040ff00000041888 */
[C---:B--2---:R-:W-:Y:S08]  /*57e0*/  HMMA.16816.F32.BF16 R84, R96.reuse, R88, R24 ;  /* 0x000000586054723c */ /* 0x044ff00000041818 */
[C---:B------:R-:W-:Y:S08]  /*57f0*/  HMMA.16816.F32.BF16 R88, R96.reuse, R90, R20 ;  /* 0x0000005a6058723c */ /* 0x040ff00000041814 */
[C---:B-1----:R-:W-:Y:S08]  /*5800*/  HMMA.16816.F32.BF16 R76, R96.reuse, R80, R140 ;  /* 0x00000050604c723c */ /* 0x042ff0000004188c */
[C---:B------:R-:W-:Y:S08]  /*5810*/  HMMA.16816.F32.BF16 R80, R96.reuse, R82, R92 ;  /* 0x000000526050723c */ /* 0x040ff0000004185c */
[C---:B------:R-:W-:Y:S08]  /*5820*/  HMMA.16816.F32.BF16 R92, R96.reuse, R4, R32 ;  /* 0x00000004605c723c */ /* 0x040ff00000041820 */
[----:B------:R-:W-:Y:S01]  /*5830*/  HMMA.16816.F32.BF16 R96, R96, R6, R16 ;  /* 0x000000066060723c */ /* 0x000fe20000041810 */
[----:B------:R-:W-:Y:S07]  /*5840*/  @!UPT UIADD3 URZ, URZ, URZ, URZ ;  /* 0x0000003f3f3ff290 */ /* 0x000fee000fffe03f */
[----:B------:R-:W-:Y:S11]  /*5850*/  @!P0 BRA `(.L_x_54) ;  /* 0x0000321000008947 */ /* 0x000ff60003800000 */
[----:B------:R-:W-:Y:S02]  /*5860*/  MOV R191, R0 ;  /* 0x0000000000bf7202 */ /* 0x000fe40000000f00 */
[----:B------:R-:W-:-:S02]  /*5870*/  MOV R102, R12 ;  /* 0x0000000c00667202 */ /* 0x000fc40000000f00 */
[----:B------:R-:W-:Y:S02]  /*5880*/  MOV R101, R100 ;  /* 0x0000006400657202 */ /* 0x000fe40000000f00 */
.L_x_61:
[----:B------:R-:W-:Y:S01]  /*5890*/  SHF.R.S32.HI R0, RZ, 0x1f, R189 ;  /* 0x0000001fff007819 */ /* 0x000fe200000114bd */
[----:B------:R-:W-:Y:S04]  /*58a0*/  DEPBAR.LE SB0, 0x0 ;  /* 0x000080000000791a */ /* 0x000fe80000000000 */
[----:B------:R-:W-:Y:S01]  /*58b0*/  SHF.R.S32.HI R4, RZ, 0x1f, R188 ;  /* 0x0000001fff047819 */ /* 0x000fe200000114bc */
[----:B------:R-:W-:Y:S01]  /*58c0*/  WARPSYNC 0xffffffff ;  /* 0xffffffff00007948 */ /* 0x000fe20003800000 */
[----:B------:R-:W-:Y:S01]  /*58d0*/  R2P PR, R196, 0x6 ;  /* 0x00000006c4007804 */ /* 0x000fe20000000000 */
[----:B------:R-:W-:Y:S01]  /*58e0*/  BAR.SYNC.DEFER_BLOCKING 0x0 ;  /* 0x0000000000007b1d */ /* 0x000fe20000010000 */
[----:B------:R-:W-:Y:S01]  /*58f0*/  SHF.R.S32.HI R5, RZ, 0x1f, R198 ;  /* 0x0000001fff057819 */ /* 0x000fe200000114c6 */
[----:B------:R-:W-:Y:S01]  /*5900*/  IMAD R0, R0, c[0x0][0x208], RZ ;  /* 0x0000820000007a24 */ /* 0x000fe200078e02ff */
[----:B------:R-:W-:Y:S01]  /*5910*/  IADD3 R100, R103, 0x40, RZ ;  /* 0x0000004067647810 */ /* 0x000fe20007ffe0ff */
[C---:B------:R-:W-:Y:S01]  /*5920*/  IMAD.WIDE.U32 R2, R189.reuse, c[0x0][0x208], RZ ;  /* 0x00008200bd027a25 */ /* 0x040fe200078e00ff */
[----:B------:R-:W-:Y:S02]  /*5930*/  SHF.R.S32.HI R12, RZ, 0x1f, R197 ;  /* 0x0000001fff0c7819 */ /* 0x000fe400000114c5 */
[----:B------:R-:W-:Y:S01]  /*5940*/  SHF.L.U64.HI R22, R198, 0x1, R5 ;  /* 0x00000001c6167819 */ /* 0x000fe20000010205 */
[----:B------:R-:W-:Y:S01]  /*5950*/  IMAD R0, R189, c[0x0][0x20c], R0 ;  /* 0x00008300bd007a24 */ /* 0x000fe200078e0200 */
[----:B------:R-:W-:Y:S01]  /*5960*/  SHF.R.S32.HI R5, RZ, 0x1f, R192 ;  /* 0x0000001fff057819 */ /* 0x000fe200000114c0 */
[----:B------:R-:W-:Y:S01]  /*5970*/  IMAD R4, R4, c[0x0][0x218], RZ ;  /* 0x0000860004047a24 */ /* 0x000fe200078e02ff */
[----:B------:R-:W-:Y:S01]  /*5980*/  SHF.L.U64.HI R14, R197, 0x1, R12 ;  /* 0x00000001c50e7819 */ /* 0x000fe2000001020c */
[----:B------:R-:W-:Y:S01]  /*5990*/  IMAD.IADD R3, R3, 0x1, R0 ;  /* 0x0000000103037824 */ /* 0x000fe200078e0200 */
[C---:B------:R-:W-:Y:S01]  /*59a0*/  IADD3 R0, R103.reuse, 0x20, RZ ;  /* 0x0000002067007810 */ /* 0x040fe20007ffe0ff */
[C---:B------:R-:W-:Y:S01]  /*59b0*/  IMAD R4, R188.reuse, c[0x0][0x21c], R4 ;  /* 0x00008700bc047a24 */ /* 0x040fe200078e0204 */
[C---:B------:R-:W-:Y:S01]  /*59c0*/  @P2 IADD3 R100, R103.reuse, -0x40, RZ ;  /* 0xffffffc067642810 */ /* 0x040fe20007ffe0ff */
[----:B------:R-:W-:Y:S01]  /*59d0*/  IMAD.WIDE.U32 R2, R188, c[0x0][0x218], R2 ;  /* 0x00008600bc027a25 */ /* 0x000fe200078e0002 */
[----:B------:R-:W-:Y:S02]  /*59e0*/  @P1 IADD3 R0, R103, -0x20, RZ ;  /* 0xffffffe067001810 */ /* 0x000fe40007ffe0ff */
[C---:B------:R-:W-:Y:S01]  /*59f0*/  ISETP.GE.AND P1, PT, R198.reuse, c[0x0][0x1d4], PT ;  /* 0x00007500c6007a0c */ /* 0x040fe20003f26270 */
[----:B------:R-:W-:Y:S01]  /*5a00*/  IMAD.SHL.U32 R28, R198, 0x2, RZ ;  /* 0x00000002c61c7824 */ /* 0x000fe200078e00ff */
[----:B------:R-:W-:Y:S01]  /*5a10*/  IADD3 R2, P0, R206, R2, RZ ;  /* 0x00000002ce027210 */ /* 0x000fe20007f1e0ff */
[C---:B------:R-:W-:Y:S01]  /*5a20*/  IMAD.SHL.U32 R15, R197.reuse, 0x2, RZ ;  /* 0x00000002c50f7824 */ /* 0x040fe200078e00ff */
[----:B------:R-:W-:Y:S01]  /*5a30*/  SHF.L.U64.HI R13, R192, 0x1, R5 ;  /* 0x00000001c00d7819 */ /* 0x000fe20000010205 */
[----:B------:R-:W1:Y:S01]  /*5a40*/  LDSM.16.M88.4 R32, [R183] ;  /* 0x00000000b720783b */ /* 0x000e620000000200 */
[----:B------:R-:W-:Y:S01]  /*5a50*/  IADD3.X R3, R210, R3, R4, P0, !PT ;  /* 0x00000003d2037210 */ /* 0x000fe200007fe404 */
[----:B------:R-:W-:Y:S01]  /*5a60*/  IMAD.SHL.U32 R12, R192, 0x2, RZ ;  /* 0x00000002c00c7824 */ /* 0x000fe200078e00ff */
[----:B------:R-:W-:Y:S01]  /*5a70*/  LEA R6, P0, R2, c[0x0][0x1f8], 0x1 ;  /* 0x00007e0002067a11 */ /* 0x000fe200078008ff */
[----:B------:R-:W2:Y:S01]  /*5a80*/  LDSM.16.M88.4 R8, [R103] ;  /* 0x000000006708783b */ /* 0x000ea20000000200 */
[----:B------:R-:W-:Y:S02]  /*5a90*/  IADD3 R173, R0, 0x5800, RZ ;  /* 0x0000580000ad7810 */ /* 0x000fe40007ffe0ff */
[----:B------:R-:W-:Y:S01]  /*5aa0*/  LEA.HI.X R7, R2, c[0x0][0x1fc], R3, 0x1, P0 ;  /* 0x00007f0002077a11 */ /* 0x000fe200000f0c03 */
[----:B------:R-:W3:Y:S01]  /*5ab0*/  LDSM.16.M88.4 R16, [R103+0x800] ;  /* 0x000800006710783b */ /* 0x000ee20000000200 */
[----:B------:R-:W-:Y:S02]  /*5ac0*/  ISETP.GE.AND P0, PT, R197, c[0x0][0x1d4], PT ;  /* 0x00007500c5007a0c */ /* 0x000fe40003f06270 */
[C---:B------:R-:W-:Y:S01]  /*5ad0*/  IADD3 R172, R0.reuse, 0x5000, RZ ;  /* 0x0000500000ac7810 */ /* 0x040fe20007ffe0ff */
[----:B------:R-:W4:Y:S01]  /*5ae0*/  LDSM.16.M88.4 R24, [R103+0x1000] ;  /* 0x001000006718783b */ /* 0x000f220000000200 */
[C---:B------:R-:W-:Y:S02]  /*5af0*/  IADD3 R171, R0.reuse, 0x4800, RZ ;  /* 0x0000480000ab7810 */ /* 0x040fe40007ffe0ff */
[C---:B------:R-:W-:Y:S01]  /*5b00*/  IADD3 R170, R0.reuse, 0x4000, RZ ;  /* 0x0000400000aa7810 */ /* 0x040fe20007ffe0ff */
[----:B------:R-:W1:Y:S01]  /*5b10*/  LDSM.16.M88.4 R136, [R103+0x1800] ;  /* 0x001800006788783b */ /* 0x000e620000000200 */
[C---:B------:R-:W-:Y:S02]  /*5b20*/  IADD3 R165, R0.reuse, 0x3800, RZ ;  /* 0x0000380000a57810 */ /* 0x040fe40007ffe0ff */
[C---:B------:R-:W-:Y:S01]  /*5b30*/  IADD3 R164, R0.reuse, 0x3000, RZ ;  /* 0x0000300000a47810 */ /* 0x040fe20007ffe0ff */
[----:B------:R-:W1:Y:S01]  /*5b40*/  LDSM.16.M88.4 R140, [R184] ;  /* 0x00000000b88c783b */ /* 0x000e620000000200 */
[C---:B------:R-:W-:Y:S02]  /*5b50*/  IADD3 R163, R0.reuse, 0x2800, RZ ;  /* 0x0000280000a37810 */ /* 0x040fe40007ffe0ff */
[----:B------:R-:W-:Y:S01]  /*5b60*/  IADD3 R162, R0, 0x2000, RZ ;  /* 0x0000200000a27810 */ /* 0x000fe20007ffe0ff */
[----:B------:R-:W1:Y:S01]  /*5b70*/  LDSM.16.M88.4 R144, [R0] ;  /* 0x000000000090783b */ /* 0x000e620000000200 */
[C---:B------:R-:W-:Y:S02]  /*5b80*/  IADD3 R182, R100.reuse, 0x5800, RZ ;  /* 0x0000580064b67810 */ /* 0x040fe40007ffe0ff */
[C---:B------:R-:W-:Y:S01]  /*5b90*/  IADD3 R181, R100.reuse, 0x5000, RZ ;  /* 0x0000500064b57810 */ /* 0x040fe20007ffe0ff */
[----:B------:R-:W1:Y:S01]  /*5ba0*/  LDSM.16.M88.4 R148, [R0+0x800] ;  /* 0x000800000094783b */ /* 0x000e620000000200 */
[C---:B------:R-:W-:Y:S02]  /*5bb0*/  IADD3 R175, R100.reuse, 0x4800, RZ ;  /* 0x0000480064af7810 */ /* 0x040fe40007ffe0ff */
[C---:B------:R-:W-:Y:S01]  /*5bc0*/  IADD3 R174, R100.reuse, 0x4000, RZ ;  /* 0x0000400064ae7810 */ /* 0x040fe20007ffe0ff */
[----:B------:R-:W1:Y:S01]  /*5bd0*/  LDSM.16.M88.4 R152, [R0+0x1000] ;  /* 0x001000000098783b */ /* 0x000e620000000200 */
[C---:B------:R-:W-:Y:S02]  /*5be0*/  IADD3 R169, R100.reuse, 0x3800, RZ ;  /* 0x0000380064a97810 */ /* 0x040fe40007ffe0ff */
[C---:B------:R-:W-:Y:S01]  /*5bf0*/  IADD3 R168, R100.reuse, 0x3000, RZ ;  /* 0x0000300064a87810 */ /* 0x040fe20007ffe0ff */
[----:B------:R5:W1:Y:S01]  /*5c00*/  LDSM.16.M88.4 R156, [R0+0x1800] ;  /* 0x00180000009c783b */ /* 0x000a620000000200 */
[C---:B------:R-:W-:Y:S02]  /*5c10*/  IADD3 R167, R100.reuse, 0x2800, RZ ;  /* 0x0000280064a77810 */ /* 0x040fe40007ffe0ff */
[C---:B------:R-:W-:Y:S02]  /*5c20*/  IADD3 R166, R100.reuse, 0x2000, RZ ;  /* 0x0000200064a67810 */ /* 0x040fe40007ffe0ff */
[C---:B------:R-:W-:Y:S02]  /*5c30*/  IADD3 R161, R100.reuse, 0x1800, RZ ;  /* 0x0000180064a17810 */ /* 0x040fe40007ffe0ff */
[C---:B------:R-:W-:Y:S02]  /*5c40*/  IADD3 R160, R100.reuse, 0x1000, RZ ;  /* 0x0000100064a07810 */ /* 0x040fe40007ffe0ff */
[----:B-----5:R-:W-:Y:S01]  /*5c50*/  IADD3 R0, R100, 0x800, RZ ;  /* 0x0000080064007810 */ /* 0x020fe20007ffe0ff */
[----:B------:R-:W-:-:S05]  /*5c60*/  BRA.DIV ~URZ, `(.L_x_55) ;  /* 0x000080227f007947 */ /* 0x000fca000b800000 */
[----:B--234-:R2:W3:Y:S02]  /*5c70*/  SHFL.IDX PT, R2, R7, RZ, 0x181f ;  /* 0x00181fff07027589 */ /* 0x01c4e400000e0000 */
.L_x_135:
[----:B------:R-:W4:Y:S01]  /*5c80*/  SHFL.IDX PT, R3, R6, RZ, 0x181f ;  /* 0x00181fff06037589 */ /* 0x000f2200000e0000 */
[----:B------:R-:W-:Y:S01]  /*5c90*/  SEL R190, RZ, 0x10, P5 ;  /* 0x00000010ffbe7807 */ /* 0x000fe20002800000 */
[----:B------:R-:W-:Y:S06]  /*5ca0*/  BSSY B0, `(.L_x_56) ;  /* 0x0000141000007945 */ /* 0x000fec0003800000 */
[----:B------:R-:W5:Y:S08]  /*5cb0*/  SHFL.IDX PT, R20, R6, 0x1, 0x181f ;  /* 0x00381f0006147f89 */ /* 0x000f7000000e0000 */
[----:B------:R-:W2:Y:S01]  /*5cc0*/  SHFL.IDX PT, R21, R7, 0x1, 0x181f ;  /* 0x00381f0007157f89 */ /* 0x000ea200000e0000 */
[C---:B----4-:R-:W-:Y:S04]  /*5cd0*/  IADD3 R4, P2, R3.reuse, R12, RZ ;  /* 0x0000000c03047210 */ /* 0x050fe80007f5e0ff */
[C---:B---3--:R-:W-:Y:S05]  /*5ce0*/  IADD3.X R5, R2.reuse, R13, RZ, P2, !PT ;  /* 0x0000000d02057210 */ /* 0x048fea00017fe4ff */
[----:B------:R3:W-:Y:S02]  /*5cf0*/  LDGSTS.E.BYPASS.LTC128B.128 [R187+0x100], [R4.64], !P5 ;  /* 0x0010000004bb7fae */ /* 0x0007e4000e901d46 */
[C---:B---3--:R-:W-:Y:S04]  /*5d00*/  IADD3 R4, P2, R3.reuse, R15, RZ ;  /* 0x0000000f03047210 */ /* 0x048fe80007f5e0ff */
[----:B------:R-:W-:Y:S05]  /*5d10*/  IADD3.X R5, R2, R14, RZ, P2, !PT ;  /* 0x0000000e02057210 */ /* 0x000fea00017fe4ff */
[----:B------:R3:W-:Y:S02]  /*5d20*/  LDGSTS.E.BYPASS.LTC128B.128 [R187+0x2100], [R4.64], !P0 ;  /* 0x0210000004bb7fae */ /* 0x0007e4000c101d46 */
[----:B---3--:R-:W-:Y:S02]  /*5d30*/  IADD3 R5, -R190, 0x10, RZ ;  /* 0x00000010be057810 */ /* 0x008fe40007ffe1ff */
[----:B------:R-:W-:Y:S02]  /*5d40*/  IADD3 R4, P3, R3, R28, RZ ;  /* 0x0000001c03047210 */ /* 0x000fe40007f7e0ff */
[----:B------:R-:W-:Y:S04]  /*5d50*/  LOP3.LUT R5, R5, 0xf, RZ, 0xc0, !PT ;  /* 0x0000000f05057812 */ /* 0x000fe800078ec0ff */
[----:B-----5:R-:W-:Y:S02]  /*5d60*/  IADD3 R12, P4, P2, R5, R20, R12 ;  /* 0x00000014050c7210 */ /* 0x020fe40007a9e00c */
[----:B------:R-:W-:Y:S02]  /*5d70*/  IADD3.X R5, R2, R22, RZ, P3, !PT ;  /* 0x0000001602057210 */ /* 0x000fe40001ffe4ff */
[----:B------:R-:W-:Y:S02]  /*5d80*/  ISETP.NE.U32.AND P3, PT, R190, RZ, PT ;  /* 0x000000ffbe00720c */ /* 0x000fe40003f65070 */
[----:B------:R-:W-:Y:S01]  /*5d90*/  SEL R2, RZ, 0x10, P0 ;  /* 0x00000010ff027807 */ /* 0x000fe20000000000 */
[----:B------:R3:W-:Y:S01]  /*5da0*/  LDGSTS.E.BYPASS.LTC128B.128 [R187+0x4100], [R4.64], !P1 ;  /* 0x0410000004bb7fae */ /* 0x0007e2000c901d46 */
[-C--:B--2---:R-:W-:Y:S02]  /*5db0*/  IADD3.X R13, RZ, R21.reuse, R13, P4, P2 ;  /* 0x00000015ff0d7210 */ /* 0x084fe400027e440d */
[C---:B------:R-:W-:Y:S02]  /*5dc0*/  ISETP.NE.U32.AND P2, PT, R2.reuse, RZ, PT ;  /* 0x000000ff0200720c */ /* 0x040fe40003f45070 */
[----:B------:R-:W-:Y:S04]  /*5dd0*/  IADD3 R2, -R2, 0x10, RZ ;  /* 0x0000001002027810 */ /* 0x000fe80007ffe1ff */
[----:B------:R-:W-:Y:S01]  /*5de0*/  LOP3.LUT R2, R2, 0xf, RZ, 0xc0, !PT ;  /* 0x0000000f02027812 */ /* 0x000fe200078ec0ff */
[----:B------:R2:W-:Y:S03]  /*5df0*/  LDGSTS.E.BYPASS.LTC128B.128.ZFILL [R187+0x1100], [R12.64], P3 ;  /* 0x011000000cbb7fae */ /* 0x0005e60009941d46 */
[-C--:B------:R-:W-:Y:S04]  /*5e00*/  IADD3 R2, P4, P3, R2, R20.reuse, R15 ;  /* 0x0000001402027210 */ /* 0x080fe80007b9e00f */
[-C--:B------:R-:W-:Y:S05]  /*5e10*/  IADD3.X R3, RZ, R21.reuse, R14, P4, P3 ;  /* 0x00000015ff037210 */ /* 0x080fea00027e640e */
[----:B------:R4:W-:Y:S01]  /*5e20*/  LDGSTS.E.BYPASS.LTC128B.128.ZFILL [R187+0x3100], [R2.64], P2 ;  /* 0x0310000002bb7fae */ /* 0x0009e20009141d46 */
[C---:B-1-3--:R-:W-:Y:S08]  /*5e30*/  HMMA.16816.F32.BF16 R4, R32.reuse, R8, RZ ;  /* 0x000000082004723c */ /* 0x04aff000000418ff */
[C---:B------:R-:W-:Y:S01]  /*5e40*/  HMMA.16816.F32.BF16 R8, R32.reuse, R10, RZ ;  /* 0x0000000a2008723c */ /* 0x040fe200000418ff */
[----:B--2---:R-:W-:Y:S04]  /*5e50*/  SEL R12, RZ, 0x10, P1 ;  /* 0x00000010ff0c7807 */ /* 0x004fe80000800000 */
[C---:B------:R-:W-:Y:S02]  /*5e60*/  ISETP.NE.U32.AND P4, PT, R12.reuse, RZ, PT ;  /* 0x000000ff0c00720c */ /* 0x040fe40003f85070 */
[----:B------:R-:W-:Y:S02]  /*5e70*/  IADD3 R23, -R12, 0x10, RZ ;  /* 0x000000100c177810 */ /* 0x000fe40007ffe1ff */
[C---:B------:R-:W-:Y:S03]  /*5e80*/  HMMA.16816.F32.BF16 R12, R32.reuse, R16, RZ ;  /* 0x00000010200c723c */ /* 0x040fe600000418ff */
[----:B----4-:R-:W-:Y:S04]  /*5e90*/  LOP3.LUT R2, R23, 0xf, RZ, 0xc0, !PT ;  /* 0x0000000f17027812 */ /* 0x010fe800078ec0ff */
[----:B------:R-:W-:Y:S01]  /*5ea0*/  IADD3 R2, P3, P2, R2, R20, R28 ;  /* 0x0000001402027210 */ /* 0x000fe20007a7e01c */
[C---:B------:R-:W-:Y:S04]  /*5eb0*/  HMMA.16816.F32.BF16 R16, R32.reuse, R18, RZ ;  /* 0x000000122010723c */ /* 0x040fe800000418ff */
[----:B------:R-:W-:Y:S02]  /*5ec0*/  IADD3.X R3, RZ, R21, R22, P3, P2 ;  /* 0x00000015ff037210 */ /* 0x000fe40001fe4416 */
[----:B------:R-:W-:Y:S02]  /*5ed0*/  ISETP.GT.AND P2, PT, R191, R199, PT ;  /* 0x000000c7bf00720c */ /* 0x000fe40003f44270 */
[C---:B------:R-:W-:Y:S01]  /*5ee0*/  HMMA.16816.F32.BF16 R20, R32.reuse, R24, RZ ;  /* 0x000000182014723c */ /* 0x040fe200000418ff */
[----:B------:R1:W-:Y:S07]  /*5ef0*/  LDGSTS.E.BYPASS.LTC128B.128.ZFILL [R187+0x5100], [R2.64], P4 ;  /* 0x0510000002bb7fae */ /* 0x0003ee000a141d46 */
[C---:B------:R-:W-:Y:S01]  /*5f00*/  HMMA.16816.F32.BF16 R24, R32.reuse, R26, RZ ;  /* 0x0000001a2018723c */ /* 0x040fe200000418ff */
[----:B------:R-:W0:Y:S07]  /*5f10*/  LDGDEPBAR ;  /* 0x00000000000079af */ /* 0x000e2e0000000000 */
[C---:B------:R-:W-:Y:S08]  /*5f20*/  HMMA.16816.F32.BF16 R28, R32.reuse, R136, RZ ;  /* 0x00000088201c723c */ /* 0x040ff000000418ff */
[----:B------:R-:W-:Y:S01]  /*5f30*/  HMMA.16816.F32.BF16 R32, R32, R138, RZ ;  /* 0x0000008a2020723c */ /* 0x000fe200000418ff */
[----:B------:R-:W-:Y:S07]  /*5f40*/  LDSM.16.M88.4 R136, [R186] ;  /* 0x00000000ba88783b */ /* 0x000fee0000000200 */
[C---:B------:R-:W-:Y:S08]  /*5f50*/  HMMA.16816.F32.BF16 R4, R140.reuse, R144, R4 ;  /* 0x000000908c04723c */ /* 0x040ff00000041804 */
[C---:B------:R-:W-:Y:S01]  /*5f60*/  HMMA.16816.F32.BF16 R8, R140.reuse, R146, R8 ;  /* 0x000000928c08723c */ /* 0x040fe20000041808 */
[----:B------:R-:W2:Y:S07]  /*5f70*/  LDSM.16.M88.4 R144, [R100] ;  /* 0x000000006490783b */ /* 0x000eae0000000200 */
[C---:B------:R-:W-:Y:S08]  /*5f80*/  HMMA.16816.F32.BF16 R12, R140.reuse, R148, R12 ;  /* 0x000000948c0c723c */ /* 0x040ff0000004180c */
[C---:B------:R-:W-:Y:S01]  /*5f90*/  HMMA.16816.F32.BF16 R16, R140.reuse, R150, R16 ;  /* 0x000000968c10723c */ /* 0x040fe20000041810 */
[----:B------:R-:W3:Y:S07]  /*5fa0*/  LDSM.16.M88.4 R148, [R0] ;  /* 0x000000000094783b */ /* 0x000eee0000000200 */
[C---:B------:R-:W-:Y:S08]  /*5fb0*/  HMMA.16816.F32.BF16 R20, R140.reuse, R152, R20 ;  /* 0x000000988c14723c */ /* 0x040ff00000041814 */
[C---:B------:R-:W-:Y:S01]  /*5fc0*/  HMMA.16816.F32.BF16 R24, R140.reuse, R154, R24 ;  /* 0x0000009a8c18723c */ /* 0x040fe20000041818 */
[----:B------:R-:W4:Y:S07]  /*5fd0*/  LDSM.16.M88.4 R152, [R160] ;  /* 0x00000000a098783b */ /* 0x000f2e0000000200 */
[C---:B------:R-:W-:Y:S08]  /*5fe0*/  HMMA.16816.F32.BF16 R28, R140.reuse, R156, R28 ;  /* 0x0000009c8c1c723c */ /* 0x040ff0000004181c */
[----:B------:R-:W-:Y:S01]  /*5ff0*/  HMMA.16816.F32.BF16 R32, R140, R158, R32 ;  /* 0x0000009e8c20723c */ /* 0x000fe20000041820 */
[----:B------:R-:W5:Y:S07]  /*6000*/  LDSM.16.M88.4 R140, [R161] ;  /* 0x00000000a18c783b */ /* 0x000f6e0000000200 */
[C---:B--2---:R-:W-:Y:S01]  /*6010*/  HMMA.16816.F32.BF16 R4, R136.reuse, R144, R4 ;  /* 0x000000908804723c */ /* 0x044fe20000041804 */
[----:B------:R-:W-:Y:S07]  /*6020*/  LDSM.16.M88.4 R156, [R176+-0x3000] ;  /* 0xffd00000b09c783b */ /* 0x000fee0000000200 */
[C---:B------:R-:W-:Y:S01]  /*6030*/  HMMA.16816.F32.BF16 R8, R136.reuse, R146, R8 ;  /* 0x000000928808723c */ /* 0x040fe20000041808 */
[----:B------:R-:W-:Y:S07]  /*6040*/  LDSM.16.M88.4 R144, [R185] ;  /* 0x00000000b990783b */ /* 0x000fee0000000200 */
[C---:B---3--:R-:W-:Y:S08]  /*6050*/  HMMA.16816.F32.BF16 R12, R136.reuse, R148, R12 ;  /* 0x00000094880c723c */ /* 0x048ff0000004180c */
[C---:B------:R-:W-:Y:S01]  /*6060*/  HMMA.16816.F32.BF16 R16, R136.reuse, R150, R16 ;  /* 0x000000968810723c */ /* 0x040fe20000041810 */
[----:B------:R-:W2:Y:S07]  /*6070*/  LDSM.16.M88.4 R148, [R176+-0x4000] ;  /* 0xffc00000b094783b */ /* 0x000eae0000000200 */
[C---:B----4-:R-:W-:Y:S08]  /*6080*/  HMMA.16816.F32.BF16 R20, R136.reuse, R152, R20 ;  /* 0x000000988814723c */ /* 0x050ff00000041814 */
[C---:B------:R-:W-:Y:S01]  /*6090*/  HMMA.16816.F32.BF16 R24, R136.reuse, R154, R24 ;  /* 0x0000009a8818723c */ /* 0x040fe20000041818 */
[----:B------:R-:W3:Y:S07]  /*60a0*/  LDSM.16.M88.4 R152, [R176+-0x3800] ;  /* 0xffc80000b098783b */ /* 0x000eee0000000200 */
[C---:B-----5:R-:W-:Y:S08]  /*60b0*/  HMMA.16816.F32.BF16 R28, R136.reuse, R140, R28 ;  /* 0x0000008c881c723c */ /* 0x060ff0000004181c */
[----:B------:R-:W-:Y:S01]  /*60c0*/  HMMA.16816.F32.BF16 R32, R136, R142, R32 ;  /* 0x0000008e8820723c */ /* 0x000fe20000041820 */
[----:B------:R-:W4:Y:S07]  /*60d0*/  LDSM.16.M88.4 R136, [R176+-0x2800] ;  /* 0xffd80000b088783b */ /* 0x000f2e0000000200 */
[C---:B--2---:R-:W-:Y:S01]  /*60e0*/  HMMA.16816.F32.BF16 R4, R144.reuse, R148, R4 ;  /* 0x000000949004723c */ /* 0x044fe20000041804 */
[----:B------:R-:W-:Y:S07]  /*60f0*/  LDSM.16.M88.4 R140, [R183+0x4000] ;  /* 0x00400000b78c783b */ /* 0x000fee0000000200 */
[C---:B------:R-:W-:Y:S01]  /*6100*/  HMMA.16816.F32.BF16 R8, R144.reuse, R150, R8 ;  /* 0x000000969008723c */ /* 0x040fe20000041808 */
[----:B------:R-:W2:Y:S07]  /*6110*/  LDSM.16.M88.4 R148, [R103+0x2000] ;  /* 0x002000006794783b */ /* 0x000eae0000000200 */
[C---:B---3--:R-:W-:Y:S08]  /*6120*/  HMMA.16816.F32.BF16 R12, R144.reuse, R152, R12 ;  /* 0x00000098900c723c */ /* 0x048ff0000004180c */
[C---:B------:R-:W-:Y:S01]  /*6130*/  HMMA.16816.F32.BF16 R16, R144.reuse, R154, R16 ;  /* 0x0000009a9010723c */ /* 0x040fe20000041810 */
[----:B------:R-:W3:Y:S07]  /*6140*/  LDSM.16.M88.4 R152, [R103+0x2800] ;  /* 0x002800006798783b */ /* 0x000eee0000000200 */
[C---:B------:R-:W-:Y:S08]  /*6150*/  HMMA.16816.F32.BF16 R20, R144.reuse, R156, R20 ;  /* 0x0000009c9014723c */ /* 0x040ff00000041814 */
[C---:B------:R-:W-:Y:S01]  /*6160*/  HMMA.16816.F32.BF16 R24, R144.reuse, R158, R24 ;  /* 0x0000009e9018723c */ /* 0x040fe20000041818 */
[----:B------:R-:W5:Y:S07]  /*6170*/  LDSM.16.M88.4 R156, [R103+0x3000] ;  /* 0x00300000679c783b */ /* 0x000f6e0000000200 */
[C---:B----4-:R-:W-:Y:S08]  /*6180*/  HMMA.16816.F32.BF16 R28, R144.reuse, R136, R28 ;  /* 0x00000088901c723c */ /* 0x050ff0000004181c */
[----:B------:R-:W-:Y:S01]  /*6190*/  HMMA.16816.F32.BF16 R32, R144, R138, R32 ;  /* 0x0000008a9020723c */ /* 0x000fe20000041820 */
[----:B------:R-:W4:Y:S07]  /*61a0*/  LDSM.16.M88.4 R136, [R103+0x3800] ;  /* 0x003800006788783b */ /* 0x000f2e0000000200 */
[C---:B--2---:R-:W-:Y:S01]  /*61b0*/  HMMA.16816.F32.BF16 R4, R140.reuse, R148, R4 ;  /* 0x000000948c04723c */ /* 0x044fe20000041804 */
[----:B------:R-:W-:Y:S07]  /*61c0*/  LDSM.16.M88.4 R144, [R184+0x4000] ;  /* 0x00400000b890783b */ /* 0x000fee0000000200 */
[C---:B------:R-:W-:Y:S01]  /*61d0*/  HMMA.16816.F32.BF16 R8, R140.reuse, R150, R8 ;  /* 0x000000968c08723c */ /* 0x040fe20000041808 */
[----:B------:R-:W2:Y:S07]  /*61e0*/  LDSM.16.M88.4 R148, [R162] ;  /* 0x00000000a294783b */ /* 0x000eae0000000200 */
[C---:B---3--:R-:W-:Y:S08]  /*61f0*/  HMMA.16816.F32.BF16 R12, R140.reuse, R152, R12 ;  /* 0x000000988c0c723c */ /* 0x048ff0000004180c */
[C---:B------:R-:W-:Y:S01]  /*6200*/  HMMA.16816.F32.BF16 R16, R140.reuse, R154, R16 ;  /* 0x0000009a8c10723c */ /* 0x040fe20000041810 */
[----:B------:R-:W3:Y:S07]  /*6210*/  LDSM.16.M88.4 R152, [R163] ;  /* 0x00000000a398783b */ /* 0x000eee0000000200 */
[C---:B-----5:R-:W-:Y:S01]  /*6220*/  HMMA.16816.F32.BF16 R20, R140.reuse, R156, R20 ;  /* 0x0000009c8c14723c */ /* 0x060fe20000041814 */
[----:B------:R-:W-:Y:S07]  /*6230*/  LDSM.16.M88.4 R160, [R165] ;  /* 0x00000000a5a0783b */ /* 0x000fee0000000200 */
[C---:B------:R-:W-:Y:S01]  /*6240*/  HMMA.16816.F32.BF16 R24, R140.reuse, R158, R24 ;  /* 0x0000009e8c18723c */ /* 0x040fe20000041818 */
[----:B------:R-:W5:Y:S07]  /*6250*/  LDSM.16.M88.4 R156, [R164] ;  /* 0x00000000a49c783b */ /* 0x000f6e0000000200 */
[C---:B----4-:R-:W-:Y:S08]  /*6260*/  HMMA.16816.F32.BF16 R28, R140.reuse, R136, R28 ;  /* 0x000000888c1c723c */ /* 0x050ff0000004181c */
[----:B------:R-:W-:Y:S01]  /*6270*/  HMMA.16816.F32.BF16 R32, R140, R138, R32 ;  /* 0x0000008a8c20723c */ /* 0x000fe20000041820 */
[----:B------:R-:W-:Y:S07]  /*6280*/  LDSM.16.M88.4 R140, [R166] ;  /* 0x00000000a68c783b */ /* 0x000fee0000000200 */
[C---:B--2---:R-:W-:Y:S01]  /*6290*/  HMMA.16816.F32.BF16 R4, R144.reuse, R148, R4 ;  /* 0x000000949004723c */ /* 0x044fe20000041804 */
[----:B------:R-:W2:Y:S07]  /*62a0*/  LDSM.16.M88.4 R136, [R186+0x4000] ;  /* 0x00400000ba88783b */ /* 0x000eae0000000200 */
[C---:B------:R-:W-:Y:S01]  /*62b0*/  HMMA.16816.F32.BF16 R8, R144.reuse, R150, R8 ;  /* 0x000000969008723c */ /* 0x040fe20000041808 */
[----:B------:R-:W4:Y:S07]  /*62c0*/  LDSM.16.M88.4 R148, [R167] ;  /* 0x00000000a794783b */ /* 0x000f2e0000000200 */
[C---:B---3--:R-:W-:Y:S01]  /*62d0*/  HMMA.16816.F32.BF16 R12, R144.reuse, R152, R12 ;  /* 0x00000098900c723c */ /* 0x048fe2000004180c */
[----:B------:R-:W3:Y:S07]  /*62e0*/  LDSM.16.M88.4 R164, [R168] ;  /* 0x00000000a8a4783b */ /* 0x000eee0000000200 */
[C---:B------:R-:W-:Y:S01]  /*62f0*/  HMMA.16816.F32.BF16 R16, R144.reuse, R154, R16 ;  /* 0x0000009a9010723c */ /* 0x040fe20000041810 */
[----:B------:R-:W-:Y:S07]  /*6300*/  LDSM.16.M88.4 R152, [R185+0x4000] ;  /* 0x00400000b998783b */ /* 0x000fee0000000200 */
[C---:B-----5:R-:W-:Y:S08]  /*6310*/  HMMA.16816.F32.BF16 R20, R144.reuse, R156, R20 ;  /* 0x0000009c9014723c */ /* 0x060ff00000041814 */
[C---:B------:R-:W-:Y:S01]  /*6320*/  HMMA.16816.F32.BF16 R24, R144.reuse, R158, R24 ;  /* 0x0000009e9018723c */ /* 0x040fe20000041818 */
[----:B------:R-:W-:Y:S07]  /*6330*/  LDSM.16.M88.4 R156, [R176+-0x2000] ;  /* 0xffe00000b09c783b */ /* 0x000fee0000000200 */
[C---:B------:R-:W-:Y:S08]  /*6340*/  HMMA.16816.F32.BF16 R28, R144.reuse, R160, R28 ;  /* 0x000000a0901c723c */ /* 0x040ff0000004181c */
[----:B------:R-:W-:Y:S01]  /*6350*/  HMMA.16816.F32.BF16 R32, R144, R162, R32 ;  /* 0x000000a29020723c */ /* 0x000fe20000041820 */
[----:B------:R-:W5:Y:S07]  /*6360*/  LDSM.16.M88.4 R144, [R169] ;  /* 0x00000000a990783b */ /* 0x000f6e0000000200 */
[C---:B--2---:R-:W-:Y:S01]  /*6370*/  HMMA.16816.F32.BF16 R4, R136.reuse, R140, R4 ;  /* 0x0000008c8804723c */ /* 0x044fe20000041804 */
[----:B------:R-:W2:Y:S07]  /*6380*/  LDSM.16.M88.4 R160, [R176+-0x1800] ;  /* 0xffe80000b0a0783b */ /* 0x000eae0000000200 */
[C---:B------:R-:W-:Y:S01]  /*6390*/  HMMA.16816.F32.BF16 R8, R136.reuse, R142, R8 ;  /* 0x0000008e8808723c */ /* 0x040fe20000041808 */
[----:B------:R-:W1:Y:S07]  /*63a0*/  LDSM.16.M88.4 R140, [R176+-0x1000] ;  /* 0xfff00000b08c783b */ /* 0x000e6e0000000200 */
[C---:B----4-:R-:W-:Y:S08]  /*63b0*/  HMMA.16816.F32.BF16 R12, R136.reuse, R148, R12 ;  /* 0x00000094880c723c */ /* 0x050ff0000004180c */
[C---:B------:R-:W-:Y:S01]  /*63c0*/  HMMA.16816.F32.BF16 R16, R136.reuse, R150, R16 ;  /* 0x000000968810723c */ /* 0x040fe20000041810 */
[----:B------:R-:W4:Y:S07]  /*63d0*/  LDSM.16.M88.4 R148, [R176+-0x800] ;  /* 0xfff80000b094783b */ /* 0x000f2e0000000200 */
[C---:B---3--:R-:W-:Y:S08]  /*63e0*/  HMMA.16816.F32.BF16 R20, R136.reuse, R164, R20 ;  /* 0x000000a48814723c */ /* 0x048ff00000041814 */
[C---:B------:R-:W-:Y:S01]  /*63f0*/  HMMA.16816.F32.BF16 R24, R136.reuse, R166, R24 ;  /* 0x000000a68818723c */ /* 0x040fe20000041818 */
[----:B------:R-:W-:Y:S07]  /*6400*/  LDSM.16.M88.4 R164, [R103+0x5000] ;  /* 0x0050000067a4783b */ /* 0x000fee0000000200 */
[C---:B-----5:R-:W-:Y:S08]  /*6410*/  HMMA.16816.F32.BF16 R28, R136.reuse, R144, R28 ;  /* 0x00000090881c723c */ /* 0x060ff0000004181c */
[----:B------:R-:W-:Y:S01]  /*6420*/  HMMA.16816.F32.BF16 R32, R136, R146, R32 ;  /* 0x000000928820723c */ /* 0x000fe20000041820 */
[----:B------:R-:W-:Y:S07]  /*6430*/  LDSM.16.M88.4 R136, [R183+0x8000] ;  /* 0x00800000b788783b */ /* 0x000fee0000000200 */
[C---:B------:R-:W-:Y:S01]  /*6440*/  HMMA.16816.F32.BF16 R4, R152.reuse, R156, R4 ;  /* 0x0000009c9804723c */ /* 0x040fe20000041804 */
[----:B------:R-:W3:Y:S07]  /*6450*/  LDSM.16.M88.4 R144, [R103+0x4000] ;  /* 0x004000006790783b */ /* 0x000eee0000000200 */
[C---:B------:R-:W-:Y:S01]  /*6460*/  HMMA.16816.F32.BF16 R8, R152.reuse, R158, R8 ;  /* 0x0000009e9808723c */ /* 0x040fe20000041808 */
[----:B------:R-:W5:Y:S07]  /*6470*/  LDSM.16.M88.4 R156, [R103+0x4800] ;  /* 0x00480000679c783b */ /* 0x000f6e0000000200 */
[C---:B--2---:R-:W-:Y:S08]  /*6480*/  HMMA.16816.F32.BF16 R12, R152.reuse, R160, R12 ;  /* 0x000000a0980c723c */ /* 0x044ff0000004180c */
[C---:B------:R-:W-:Y:S01]  /*6490*/  HMMA.16816.F32.BF16 R16, R152.reuse, R162, R16 ;  /* 0x000000a29810723c */ /* 0x040fe20000041810 */
[----:B------:R-:W-:Y:S07]  /*64a0*/  LDSM.16.M88.4 R160, [R171] ;  /* 0x00000000aba0783b */ /* 0x000fee0000000200 */
[C---:B-1----:R-:W-:Y:S08]  /*64b0*/  HMMA.16816.F32.BF16 R20, R152.reuse, R140, R20 ;  /* 0x0000008c9814723c */ /* 0x042ff00000041814 */
[C---:B------:R-:W-:Y:S01]  /*64c0*/  HMMA.16816.F32.BF16 R24, R152.reuse, R142, R24 ;  /* 0x0000008e9818723c */ /* 0x040fe20000041818 */
[----:B------:R-:W1:Y:S07]  /*64d0*/  LDSM.16.M88.4 R140, [R103+0x5800] ;  /* 0x00580000678c783b */ /* 0x000e6e0000000200 */
[C---:B----4-:R-:W-:Y:S08]  /*64e0*/  HMMA.16816.F32.BF16 R28, R152.reuse, R148, R28 ;  /* 0x00000094981c723c */ /* 0x050ff0000004181c */
[----:B------:R-:W-:Y:S01]  /*64f0*/  HMMA.16816.F32.BF16 R32, R152, R150, R32 ;  /* 0x000000969820723c */ /* 0x000fe20000041820 */
[----:B------:R-:W-:Y:S07]  /*6500*/  LDSM.16.M88.4 R152, [R170] ;  /* 0x00000000aa98783b */ /* 0x000fee0000000200 */
[C---:B---3--:R-:W-:Y:S01]  /*6510*/  HMMA.16816.F32.BF16 R4, R136.reuse, R144, R4 ;  /* 0x000000908804723c */ /* 0x048fe20000041804 */
[----:B------:R-:W2:Y:S07]  /*6520*/  LDSM.16.M88.4 R148, [R184+0x8000] ;  /* 0x00800000b894783b */ /* 0x000eae0000000200 */
[C---:B------:R-:W-:Y:S01]  /*6530*/  HMMA.16816.F32.BF16 R8, R136.reuse, R146, R8 ;  /* 0x000000928808723c */ /* 0x040fe20000041808 */
[----:B------:R-:W3:Y:S07]  /*6540*/  LDSM.16.M88.4 R168, [R172] ;  /* 0x00000000aca8783b */ /* 0x000eee0000000200 */
[C---:B-----5:R-:W-:Y:S01]  /*6550*/  HMMA.16816.F32.BF16 R12, R136.reuse, R156, R12 ;  /* 0x0000009c880c723c */ /* 0x060fe2000004180c */
[----:B------:R-:W4:Y:S07]  /*6560*/  LDSM.16.M88.4 R144, [R173] ;  /* 0x00000000ad90783b */ /* 0x000f2e0000000200 */
[C---:B------:R-:W-:Y:S01]  /*6570*/  HMMA.16816.F32.BF16 R16, R136.reuse, R158, R16 ;  /* 0x0000009e8810723c */ /* 0x040fe20000041810 */
[----:B------:R-:W-:Y:S07]  /*6580*/  LDSM.16.M88.4 R156, [R186+0x8000] ;  /* 0x00800000ba9c783b */ /* 0x000fee0000000200 */
[C---:B------:R-:W-:Y:S08]  /*6590*/  HMMA.16816.F32.BF16 R20, R136.reuse, R164, R20 ;  /* 0x000000a48814723c */ /* 0x040ff00000041814 */
[C---:B------:R-:W-:Y:S01]  /*65a0*/  HMMA.16816.F32.BF16 R24, R136.reuse, R166, R24 ;  /* 0x000000a68818723c */ /* 0x040fe20000041818 */
[----:B------:R-:W5:Y:S07]  /*65b0*/  LDSM.16.M88.4 R164, [R174] ;  /* 0x00000000aea4783b */ /* 0x000f6e0000000200 */
[C---:B-1----:R-:W-:Y:S08]  /*65c0*/  HMMA.16816.F32.BF16 R28, R136.reuse, R140, R28 ;  /* 0x0000008c881c723c */ /* 0x042ff0000004181c */
[----:B------:R-:W-:Y:S01]  /*65d0*/  HMMA.16816.F32.BF16 R32, R136, R142, R32 ;  /* 0x0000008e8820723c */ /* 0x000fe20000041820 */
[----:B------:R-:W1:Y:S07]  /*65e0*/  LDSM.16.M88.4 R136, [R175] ;  /* 0x00000000af88783b */ /* 0x000e6e0000000200 */
[C---:B--2---:R-:W-:Y:S01]  /*65f0*/  HMMA.16816.F32.BF16 R4, R148.reuse, R152, R4 ;  /* 0x000000989404723c */ /* 0x044fe20000041804 */
[----:B------:R-:W2:Y:S07]  /*6600*/  LDSM.16.M88.4 R140, [R181] ;  /* 0x00000000b58c783b */ /* 0x000eae0000000200 */
[C---:B------:R-:W-:Y:S01]  /*6610*/  HMMA.16816.F32.BF16 R8, R148.reuse, R154, R8 ;  /* 0x0000009a9408723c */ /* 0x040fe20000041808 */
[----:B------:R-:W1:Y:S07]  /*6620*/  LDSM.16.M88.4 R152, [R182] ;  /* 0x00000000b698783b */ /* 0x000e6e0000000200 */
[C---:B------:R-:W-:Y:S01]  /*6630*/  HMMA.16816.F32.BF16 R12, R148.reuse, R160, R12 ;  /* 0x000000a0940c723c */ /* 0x040fe2000004180c */
[----:B------:R-:W-:Y:S07]  /*6640*/  LDSM.16.M88.4 R172, [R176] ;  /* 0x00000000b0ac783b */ /* 0x000fee0000000200 */
[C---:B------:R-:W-:Y:S01]  /*6650*/  HMMA.16816.F32.BF16 R16, R148.reuse, R162, R16 ;  /* 0x000000a29410723c */ /* 0x040fe20000041810 */
[----:B------:R-:W1:Y:S07]  /*6660*/  LDSM.16.M88.4 R160, [R185+0x8000] ;  /* 0x00800000b9a0783b */ /* 0x000e6e0000000200 */
[C---:B---3--:R-:W-:Y:S08]  /*6670*/  HMMA.16816.F32.BF16 R20, R148.reuse, R168, R20 ;  /* 0x000000a89414723c */ /* 0x048ff00000041814 */
[C---:B------:R-:W-:Y:S08]  /*6680*/  HMMA.16816.F32.BF16 R24, R148.reuse, R170, R24 ;  /* 0x000000aa9418723c */ /* 0x040ff00000041818 */
[C---:B----4-:R-:W-:Y:S08]  /*6690*/  HMMA.16816.F32.BF16 R28, R148.reuse, R144, R28 ;  /* 0x00000090941c723c */ /* 0x050ff0000004181c */
[----:B------:R-:W-:Y:S08]  /*66a0*/  HMMA.16816.F32.BF16 R32, R148, R146, R32 ;  /* 0x000000929420723c */ /* 0x000ff00000041820 */
[C---:B-----5:R-:W-:Y:S08]  /*66b0*/  HMMA.16816.F32.BF16 R4, R156.reuse, R164, R4 ;  /* 0x000000a49c04723c */ /* 0x060ff00000041804 */
[C---:B------:R-:W-:Y:S08]  /*66c0*/  HMMA.16816.F32.BF16 R8, R156.reuse, R166, R8 ;  /* 0x000000a69c08723c */ /* 0x040ff00000041808 */
[C---:B-1----:R-:W-:Y:S08]  /*66d0*/  HMMA.16816.F32.BF16 R12, R156.reuse, R136, R12 ;  /* 0x000000889c0c723c */ /* 0x042ff0000004180c */
[C---:B------:R-:W-:Y:S01]  /*66e0*/  HMMA.16816.F32.BF16 R16, R156.reuse, R138, R16 ;  /* 0x0000008a9c10723c */ /* 0x040fe20000041810 */
[----:B------:R-:W1:Y:S07]  /*66f0*/  LDSM.16.M88.4 R136, [R176+0x800] ;  /* 0x00080000b088783b */ /* 0x000e6e0000000200 */
[C---:B--2---:R-:W-:Y:S08]  /*6700*/  HMMA.16816.F32.BF16 R20, R156.reuse, R140, R20 ;  /* 0x0000008c9c14723c */ /* 0x044ff00000041814 */
[C---:B------:R-:W-:Y:S08]  /*6710*/  HMMA.16816.F32.BF16 R24, R156.reuse, R142, R24 ;  /* 0x0000008e9c18723c */ /* 0x040ff00000041818 */
[C---:B------:R-:W-:Y:S08]  /*6720*/  HMMA.16816.F32.BF16 R28, R156.reuse, R152, R28 ;  /* 0x000000989c1c723c */ /* 0x040ff0000004181c */
[----:B------:R-:W-:Y:S08]  /*6730*/  HMMA.16816.F32.BF16 R32, R156, R154, R32 ;  /* 0x0000009a9c20723c */ /* 0x000ff00000041820 */
[C---:B------:R-:W-:Y:S08]  /*6740*/  HMMA.16816.F32.BF16 R4, R160.reuse, R172, R4 ;  /* 0x000000aca004723c */ /* 0x040ff00000041804 */
[C---:B------:R-:W-:Y:S08]  /*6750*/  HMMA.16816.F32.BF16 R8, R160.reuse, R174, R8 ;  /* 0x000000aea008723c */ /* 0x040ff00000041808 */
[C---:B-1----:R-:W-:Y:S08]  /*6760*/  HMMA.16816.F32.BF16 R12, R160.reuse, R136, R12 ;  /* 0x00000088a00c723c */ /* 0x042ff0000004180c */
[----:B------:R-:W-:Y:S01]  /*6770*/  FMUL.FTZ R0, R4, c[0x0][0x320] ;  /* 0x0000c80004007a20 */ /* 0x000fe20000410000 */
[C---:B------:R-:W-:Y:S03]  /*6780*/  HMMA.16816.F32.BF16 R16, R160.reuse, R138, R16 ;  /* 0x0000008aa010723c */ /* 0x040fe60000041810 */
[----:B------:R1:W2:Y:S04]  /*6790*/  MUFU.TANH R140, R0 ;  /* 0x00000000008c7308 */ /* 0x0002a80000002400 */
[----:B------:R-:W-:Y:S02]  /*67a0*/  FMUL.FTZ R10, R10, c[0x0][0x320] ;  /* 0x0000c8000a0a7a20 */ /* 0x000fe40000410000 */
[----:B------:R-:W-:Y:S04]  /*67b0*/  FMUL.FTZ R3, R11, c[0x0][0x320] ;  /* 0x0000c8000b037a20 */ /* 0x000fe80000410000 */
[----:B------:R-:W3:Y:S02]  /*67c0*/  MUFU.TANH R141, R10 ;  /* 0x0000000a008d7308 */ /* 0x000ee40000002400 */
[----:B------:R-:W-:Y:S08]  /*67d0*/  FMUL.FTZ R2, R12, c[0x0][0x320] ;  /* 0x0000c8000c027a20 */ /* 0x000ff00000410000 */
[----:B------:R4:W2:Y:S01]  /*67e0*/  MUFU.TANH R152, R2 ;  /* 0x0000000200987308 */ /* 0x0008a20000002400 */
[----:B-1----:R-:W-:Y:S09]  /*67f0*/  FMUL.FTZ R0, R5, c[0x0][0x320] ;  /* 0x0000c80005007a20 */ /* 0x002ff20000410000 */
[----:B------:R1:W1:Y:S10]  /*6800*/  MUFU.TANH R144, R0 ;  /* 0x0000000000907308 */ /* 0x0002740000002400 */
[----:B------:R-:W2:Y:S01]  /*6810*/  MUFU.TANH R137, R3 ;  /* 0x0000000300897308 */ /* 0x000ea20000002400 */
[----:B----4-:R-:W-:Y:S09]  /*6820*/  FMUL.FTZ R2, R19, c[0x0][0x320] ;  /* 0x0000c80013027a20 */ /* 0x010ff20000410000 */
[----:B------:R-:W4:Y:S01]  /*6830*/  MUFU.TANH R154, R2 ;  /* 0x00000002009a7308 */ /* 0x000f220000002400 */
[----:B-1----:R-:W-:Y:S09]  /*6840*/  FMUL.FTZ R0, R6, c[0x0][0x320] ;  /* 0x0000c80006007a20 */ /* 0x002ff20000410000 */
[----:B------:R1:W1:Y:S02]  /*6850*/  MUFU.TANH R143, R0 ;  /* 0x00000000008f7308 */ /* 0x0002640000002400 */
[----:B-1----:R-:W-:Y:S02]  /*6860*/  FMUL.FTZ R0, R7, c[0x0][0x320] ;  /* 0x0000c80007007a20 */ /* 0x002fe40000410000 */
[----:B------:R-:W1:Y:S06]  /*6870*/  LDSM.16.M88.4 R4, [R176+0x1000] ;  /* 0x00100000b004783b */ /* 0x000e6c0000000200 */
[----:B------:R5:W1:Y:S02]  /*6880*/  MUFU.TANH R145, R0 ;  /* 0x0000000000917308 */ /* 0x000a640000002400 */
[----:B-----5:R-:W-:Y:S08]  /*6890*/  FMUL.FTZ R0, R8, c[0x0][0x320] ;  /* 0x0000c80008007a20 */ /* 0x020ff00000410000 */
[----:B------:R5:W2:Y:S01]  /*68a0*/  MUFU.TANH R142, R0 ;  /* 0x00000000008e7308 */ /* 0x000aa20000002400 */
[C---:B-1----:R-:W-:Y:S08]  /*68b0*/  HMMA.16816.F32.BF16 R20, R160.reuse, R4, R20 ;  /* 0x00000004a014723c */ /* 0x042ff00000041814 */
[C---:B------:R-:W-:Y:S04]  /*68c0*/  HMMA.16816.F32.BF16 R24, R160.reuse, R6, R24 ;  /* 0x00000006a018723c */ /* 0x040fe80000041818 */
[----:B-----5:R-:W-:Y:S02]  /*68d0*/  FMUL.FTZ R0, R9, c[0x0][0x320] ;  /* 0x0000c80009007a20 */ /* 0x020fe40000410000 */
[----:B------:R-:W1:Y:S02]  /*68e0*/  LDSM.16.M88.4 R8, [R176+0x1800] ;  /* 0x00180000b008783b */ /* 0x000e640000000200 */
[----:B------:R-:W-:Y:S04]  /*68f0*/  DEPBAR.LE SB0, 0x0 ;  /* 0x000080000000791a */ /* 0x000fe80000000000 */
[----:B------:R5:W1:Y:S02]  /*6900*/  MUFU.TANH R136, R0 ;  /* 0x0000000000887308 */ /* 0x000a640000002400 */
[----:B------:R-:W-:Y:S01]  /*6910*/  BAR.SYNC.DEFER_BLOCKING 0x0 ;  /* 0x0000000000007b1d */ /* 0x000fe20000010000 */
[----:B-----5:R-:W-:Y:S07]  /*6920*/  FMUL.FTZ R0, R13, c[0x0][0x320] ;  /* 0x0000c8000d007a20 */ /* 0x020fee0000410000 */
[----:B------:R5:W2:Y:S01]  /*6930*/  MUFU.TANH R150, R0 ;  /* 0x0000000000967308 */ /* 0x000aa20000002400 */
[C---:B-1----:R-:W-:Y:S08]  /*6940*/  HMMA.16816.F32.BF16 R28, R160.reuse, R8, R28 ;  /* 0x00000008a01c723c */ /* 0x042ff0000004181c */
[----:B------:R-:W-:Y:S04]  /*6950*/  HMMA.16816.F32.BF16 R32, R160, R10, R32 ;  /* 0x0000000aa020723c */ /* 0x000fe80000041820 */
[----:B-----5:R-:W-:Y:S04]  /*6960*/  FMUL.FTZ R0, R14, c[0x0][0x320] ;  /* 0x0000c8000e007a20 */ /* 0x020fe80000410000 */
[----:B------:R1:W1:Y:S04]  /*6970*/  MUFU.TANH R151, R0 ;  /* 0x0000000000977308 */ /* 0x0002680000002400 */
[----:B-1----:R-:W-:Y:S06]  /*6980*/  FMUL.FTZ R0, R15, c[0x0][0x320] ;  /* 0x0000c8000f007a20 */ /* 0x002fec0000410000 */
[----:B------:R1:W1:Y:S02]  /*6990*/  MUFU.TANH R153, R0 ;  /* 0x0000000000997308 */ /* 0x0002640000002400 */
[----:B-1----:R-:W-:Y:S08]  /*69a0*/  FMUL.FTZ R0, R16, c[0x0][0x320] ;  /* 0x0000c80010007a20 */ /* 0x002ff00000410000 */
        /* <DEDUP_REMOVED lines=36> */
[----:B------:R1:W1:Y:S01]  /*6bf0*/  MUFU.TANH R161, R0 ;  /* 0x0000000000a17308 */ /* 0x0002620000002400 */
[----:B------:R-:W-:-:S05]  /*6c00*/  @!P2 BRA `(.L_x_57) ;  /* 0x000004a00000a947 */ /* 0x000fca0003800000 */
[----:B-1234-:R-:W-:Y:S01]  /*6c10*/  IMAD.MOV.U32 R0, RZ, RZ, 0x1 ;  /* 0x00000001ff007424 */ /* 0x01efe200078e00ff */
[----:B------:R-:W-:Y:S01]  /*6c20*/  SHF.R.S32.HI R195, RZ, 0x1f, R198 ;  /* 0x0000001fffc37819 */ /* 0x000fe200000114c6 */
[----:B------:R-:W-:Y:S01]  /*6c30*/  IMAD R2, R191, 0x40, R201 ;  /* 0x00000040bf027824 */ /* 0x000fe200078e02c9 */
[----:B------:R-:W-:Y:S01]  /*6c40*/  SHF.R.S32.HI R219, RZ, 0x1f, R197 ;  /* 0x0000001fffdb7819 */ /* 0x000fe200000114c5 */
[----:B------:R-:W-:Y:S01]  /*6c50*/  IMAD.MOV.U32 R188, RZ, RZ, RZ ;  /* 0x000000ffffbc7224 */ /* 0x000fe200078e00ff */
[----:B------:R-:W-:Y:S01]  /*6c60*/  ISETP.NE.AND P2, PT, R0, c[0x0][0x2b8], PT ;  /* 0x0000ae0000007a0c */ /* 0x000fe20003f45270 */
[----:B------:R-:W-:Y:S01]  /*6c70*/  IMAD R0, R196, 0x20, R200 ;  /* 0x00000020c4007824 */ /* 0x000fe200078e02c8 */
[C---:B------:R-:W-:Y:S01]  /*6c80*/  SHF.L.U64.HI R11, R198.reuse, 0x1, R195 ;  /* 0x00000001c60b7819 */ /* 0x040fe200000102c3 */
[----:B------:R-:W-:Y:S01]  /*6c90*/  IMAD.SHL.U32 R14, R198, 0x2, RZ ;  /* 0x00000002c60e7824 */ /* 0x000fe200078e00ff */
[----:B------:R-:W-:Y:S01]  /*6ca0*/  SHF.R.S32.HI R195, RZ, 0x1f, R192 ;  /* 0x0000001fffc37819 */ /* 0x000fe200000114c0 */
[C---:B------:R-:W-:Y:S01]  /*6cb0*/  IMAD.SHL.U32 R13, R197.reuse, 0x2, RZ ;  /* 0x00000002c50d7824 */ /* 0x040fe200078e00ff */
[----:B------:R-:W-:Y:S01]  /*6cc0*/  IADD3 R2, R2, -0x40, R0 ;  /* 0xffffffc002027810 */ /* 0x000fe20007ffe000 */
[C---:B------:R-:W-:Y:S01]  /*6cd0*/  IMAD.SHL.U32 R12, R192.reuse, 0x2, RZ ;  /* 0x00000002c00c7824 */ /* 0x040fe200078e00ff */
[----:B------:R-:W-:Y:S02]  /*6ce0*/  SHF.L.U64.HI R9, R197, 0x1, R219 ;  /* 0x00000001c5097819 */ /* 0x000fe400000102db */
[----:B------:R-:W-:Y:S01]  /*6cf0*/  SHF.L.U64.HI R10, R192, 0x1, R195 ;  /* 0x00000001c00a7819 */ /* 0x000fe200000102c3 */
[----:B------:R-:W-:Y:S02]  /*6d00*/  IMAD.MOV.U32 R0, RZ, RZ, R2 ;  /* 0x000000ffff007224 */ /* 0x000fe400078e0002 */
[----:B------:R-:W-:Y:S05]  /*6d10*/  @P2 IMAD.HI.U32 R3, R2, c[0x0][0x2bc], RZ ;  /* 0x0000af0002032a27 */ /* 0x000fea00078e00ff */
[----:B------:R-:W-:Y:S04]  /*6d20*/  @P2 SHF.R.U32.HI R0, RZ, c[0x0][0x2c0], R3 ;  /* 0x0000b000ff002a19 */ /* 0x000fe80000011603 */
[C---:B------:R-:W-:Y:S04]  /*6d30*/  @!P6 IADD3 R3, P2, R0.reuse, R204, RZ ;  /* 0x000000cc0003e210 */ /* 0x040fe80007f5e0ff */
[----:B------:R-:W-:Y:S01]  /*6d40*/  @!P6 LEA.HI.X.SX32 R5, R0, R209, 0x1, P2 ;  /* 0x000000d10005e211 */ /* 0x000fe200010f0eff */
[----:B------:R-:W-:Y:S01]  /*6d50*/  IMAD.MOV R0, RZ, RZ, -R0 ;  /* 0x000000ffff007224 */ /* 0x000fe200078e0a00 */
[C---:B------:R-:W-:Y:S03]  /*6d60*/  @!P6 LEA R4, P2, R3.reuse, c[0x0][0x2a0], 0x2 ;  /* 0x0000a8000304ea11 */ /* 0x040fe600078410ff */
[----:B------:R-:W-:Y:S01]  /*6d70*/  IMAD R189, R0, c[0x0][0x2b8], R2 ;  /* 0x0000ae0000bd7a24 */ /* 0x000fe200078e0202 */
[----:B------:R-:W-:Y:S03]  /*6d80*/  @!P6 LEA.HI.X R5, R3, c[0x0][0x2a4], R5, 0x2, P2 ;  /* 0x0000a9000305ea11 */ /* 0x000fe600010f1405 */
[C---:B------:R-:W-:Y:S01]  /*6d90*/  IMAD.WIDE.U32 R2, R189.reuse, c[0x0][0x1e0], RZ ;  /* 0x00007800bd027a25 */ /* 0x040fe200078e00ff */
[----:B------:R-:W-:Y:S01]  /*6da0*/  SHF.R.S32.HI R0, RZ, 0x1f, R189 ;  /* 0x0000001fff007819 */ /* 0x000fe200000114bd */
[----:B------:R-:W2:Y:S04]  /*6db0*/  @!P6 LDG.E R188, [R4.64] ;  /* 0x0000000604bce981 */ /* 0x000ea8000c1e1900 */
[----:B------:R-:W-:Y:S04]  /*6dc0*/  IMAD R0, R0, c[0x0][0x1e0], RZ ;  /* 0x0000780000007a24 */ /* 0x000fe800078e02ff */
[----:B------:R-:W-:Y:S04]  /*6dd0*/  IMAD R0, R189, c[0x0][0x1e4], R0 ;  /* 0x00007900bd007a24 */ /* 0x000fe800078e0200 */
[----:B------:R-:W-:Y:S01]  /*6de0*/  IMAD.IADD R3, R3, 0x1, R0 ;  /* 0x0000000103037824 */ /* 0x000fe200078e0200 */
[----:B--2---:R-:W-:Y:S03]  /*6df0*/  SHF.R.S32.HI R0, RZ, 0x1f, R188 ;  /* 0x0000001fff007819 */ /* 0x004fe600000114bc */
[----:B------:R-:W-:Y:S04]  /*6e00*/  IMAD.WIDE.U32 R2, R188, c[0x0][0x1f0], R2 ;  /* 0x00007c00bc027a25 */ /* 0x000fe800078e0002 */
[----:B------:R-:W-:Y:S01]  /*6e10*/  IMAD R4, R0, c[0x0][0x1f0], RZ ;  /* 0x00007c0000047a24 */ /* 0x000fe200078e02ff */
[----:B------:R-:W-:Y:S03]  /*6e20*/  IADD3 R0, P2, R202, R2, RZ ;  /* 0x00000002ca007210 */ /* 0x000fe60007f5e0ff */
[----:B------:R-:W-:Y:S05]  /*6e30*/  IMAD R4, R188, c[0x0][0x1f4], R4 ;  /* 0x00007d00bc047a24 */ /* 0x000fea00078e0204 */
[----:B------:R-:W-:Y:S02]  /*6e40*/  IADD3.X R2, R208, R3, R4, P2, !PT ;  /* 0x00000003d0027210 */ /* 0x000fe400017fe404 */
[C---:B------:R-:W-:Y:S04]  /*6e50*/  LEA R8, P2, R0.reuse, c[0x0][0x1c8], 0x1 ;  /* 0x0000720000087a11 */ /* 0x040fe800078408ff */
[----:B------:R-:W-:Y:S01]  /*6e60*/  LEA.HI.X R5, R0, c[0x0][0x1cc], R2, 0x1, P2 ;  /* 0x0000730000057a11 */ /* 0x000fe200010f0c02 */
[----:B------:R-:W-:-:S06]  /*6e70*/  BRA.DIV ~URZ, `(.L_x_58) ;  /* 0x00006e827f007947 */ /* 0x000fcc000b800000 */
[----:B------:R1:W2:Y:S02]  /*6e80*/  SHFL.IDX PT, R4, R5, RZ, 0x181f ;  /* 0x00181fff05047589 */ /* 0x0002a400000e0000 */
.L_x_136:
[----:B------:R-:W-:-:S05]  /*6e90*/  BRA.DIV ~URZ, `(.L_x_59) ;  /* 0x00006ed27f007947 */ /* 0x000fca000b800000 */
[----:B------:R-:W3:Y:S01]  /*6ea0*/  SHFL.IDX PT, R0, R8, RZ, 0x181f ;  /* 0x00181fff08007589 */ /* 0x000ee200000e0000 */
[C---:B------:R-:W-:Y:S02]  /*6eb0*/  IADD3 R2, -R190.reuse, 0x10, RZ ;  /* 0x00000010be027810 */ /* 0x040fe40007ffe1ff */
[----:B------:R-:W-:Y:S02]  /*6ec0*/  ISETP.NE.U32.AND P2, PT, R190, RZ, PT ;  /* 0x000000ffbe00720c */ /* 0x000fe40003f45070 */
[----:B------:R-:W-:Y:S04]  /*6ed0*/  LOP3.LUT R2, R2, 0xf, RZ, 0xc0, !PT ;  /* 0x0000000f02027812 */ /* 0x000fe800078ec0ff */
[----:B---3--:R-:W-:Y:S04]  /*6ee0*/  IADD3 R2, P4, P3, R2, R0, R12 ;  /* 0x0000000002027210 */ /* 0x008fe80007b9e00c */
[----:B--2---:R-:W-:Y:S05]  /*6ef0*/  IADD3.X R3, RZ, R4, R10, P4, P3 ;  /* 0x00000004ff037210 */ /* 0x004fea00027e640a */
[----:B------:R-:W-:Y:S01]  /*6f00*/  @!PT LDS RZ, [RZ] ;  /* 0x00000000fffff984 */ /* 0x000fe20000000800 */
[----:B------:R-:W-:Y:S01]  /*6f10*/  @!PT LDS RZ, [RZ] ;  /* 0x00000000fffff984 */ /* 0x000fe20000000800 */
[----:B------:R2:W-:Y:S01]  /*6f20*/  LDGSTS.E.BYPASS.LTC128B.128.ZFILL [R187+0x6100], [R2.64], P2 ;  /* 0x0610000002bb7fae */ /* 0x0005e20009141d46 */
[----:B------:R-:W-:Y:S05]  /*6f30*/  IADD3 R6, P2, R0, R13, RZ ;  /* 0x0000000d00067210 */ /* 0x000fea0007f5e0ff */
[----:B------:R-:W-:Y:S05]  /*6f40*/  IMAD.X R7, R4, 0x1, R9, P2 ;  /* 0x0000000104077824 */ /* 0x000fea00010e0609 */
[----:B------:R3:W-:Y:S01]  /*6f50*/  LDGSTS.E.BYPASS.LTC128B.128 [R187+0x8100], [R6.64], !P0 ;  /* 0x0810000006bb7fae */ /* 0x0007e2000c101d46 */
[----:B--2---:R-:W-:Y:S03]  /*6f60*/  IADD3 R2, P2, R0, R14, RZ ;  /* 0x0000000e00027210 */ /* 0x004fe60007f5e0ff */
[----:B------:R3:W2:Y:S02]  /*6f70*/  SHFL.IDX PT, R0, R8, 0x1, 0x181f ;  /* 0x00381f0008007f89 */ /* 0x0006a400000e0000 */
[----:B------:R-:W-:Y:S02]  /*6f80*/  IMAD.X R3, R4, 0x1, R11, P2 ;  /* 0x0000000104037824 */ /* 0x000fe400010e060b */
[----:B------:R3:W4:Y:S04]  /*6f90*/  SHFL.IDX PT, R4, R5, 0x1, 0x181f ;  /* 0x00381f0005047f89 */ /* 0x00072800000e0000 */
[----:B------:R3:W-:Y:S02]  /*6fa0*/  LDGSTS.E.BYPASS.LTC128B.128 [R187+0xa100], [R2.64], !P1 ;  /* 0x0a10000002bb7fae */ /* 0x0007e4000c901d46 */
.L_x_137:
[----:B---3--:R-:W-:Y:S02]  /*6fb0*/  IADD3 R2, -R190, 0x10, RZ ;  /* 0x00000010be027810 */ /* 0x008fe40007ffe1ff */
[----:B--2---:R-:W-:Y:S02]  /*6fc0*/  IADD3 R6, P2, R0, R13, RZ ;  /* 0x0000000d00067210 */ /* 0x004fe40007f5e0ff */
[----:B------:R-:W-:Y:S03]  /*6fd0*/  LOP3.LUT R2, R2, 0xf, RZ, 0xc0, !PT ;  /* 0x0000000f02027812 */ /* 0x000fe600078ec0ff */
[----:B----4-:R-:W-:Y:S01]  /*6fe0*/  IMAD.X R7, R4, 0x1, R9, P2 ;  /* 0x0000000104077824 */ /* 0x010fe200010e0609 */
[----:B------:R-:W-:Y:S02]  /*6ff0*/  IADD3 R8, P4, P3, R2, R0, R12 ;  /* 0x0000000002087210 */ /* 0x000fe40007b9e00c */
[----:B------:R-:W-:Y:S02]  /*7000*/  IADD3 R2, P2, R0, R14, RZ ;  /* 0x0000000e00027210 */ /* 0x000fe40007f5e0ff */
[----:B------:R-:W-:Y:S03]  /*7010*/  IADD3.X R9, RZ, R4, R10, P4, P3 ;  /* 0x00000004ff097210 */ /* 0x000fe600027e640a */
[----:B------:R-:W-:Y:S01]  /*7020*/  IMAD.X R3, R4, 0x1, R11, P2 ;  /* 0x0000000104037824 */ /* 0x000fe200010e060b */
[----:B------:R-:W-:Y:S11]  /*7030*/  ISETP.NE.U32.AND P2, PT, R190, RZ, PT ;  /* 0x000000ffbe00720c */ /* 0x000ff60003f45070 */
[----:B------:R-:W-:Y:S02]  /*7040*/  @!UPT UIADD3 URZ, URZ, URZ, URZ ;  /* 0x0000003f3f3ff290 */ /* 0x000fe4000fffe03f */
[----:B------:R-:W-:Y:S01]  /*7050*/  @!PT LDS RZ, [RZ] ;  /* 0x00000000fffff984 */ /* 0x000fe20000000800 */
[----:B------:R-:W-:Y:S01]  /*7060*/  @!PT LDS RZ, [RZ] ;  /* 0x00000000fffff984 */ /* 0x000fe20000000800 */
[----:B------:R-:W-:Y:S01]  /*7070*/  @!PT LDS RZ, [RZ] ;  /* 0x00000000fffff984 */ /* 0x000fe20000000800 */
[----:B------:R2:W-:Y:S04]  /*7080*/  LDGSTS.E.BYPASS.LTC128B.128.ZFILL [R187+0x7100], [R8.64], P2 ;  /* 0x0710000008bb7fae */ /* 0x0005e80009141d46 */
[----:B------:R2:W-:Y:S04]  /*7090*/  LDGSTS.E.BYPASS.LTC128B.128 [R187+0x9100], [R6.64], !P0 ;  /* 0x0910000006bb7fae */ /* 0x0005e8000c101d46 */
[----:B------:R2:W-:Y:S02]  /*70a0*/  LDGSTS.E.BYPASS.LTC128B.128 [R187+0xb100], [R2.64], !P1 ;  /* 0x0b10000002bb7fae */ /* 0x0005e4000c901d46 */
.L_x_57:
[----:B--234-:R-:W-:Y:S05]  /*70b0*/  BSYNC B0 ;  /* 0x0000000000007941 */ /* 0x01cfea0003800000 */
.L_x_56:
[----:B------:R-:W-:Y:S01]  /*70c0*/  FMNMX.FTZ R2, R140, R101, !PT ;  /* 0x000000658c027209 */ /* 0x000fe20007810000 */
[----:B------:R-:W0:Y:S01]  /*70d0*/  LDGDEPBAR ;  /* 0x00000000000079af */ /* 0x000e220000000000 */
[----:B-1----:R-:W-:Y:S02]  /*70e0*/  FMNMX.FTZ R0, R143, R102, !PT ;  /* 0x000000668f007209 */ /* 0x002fe40007810000 */
[----:B------:R-:W-:Y:S02]  /*70f0*/  FMNMX.FTZ R2, R144, R2, !PT ;  /* 0x0000000290027209 */ /* 0x000fe40007810000 */
        /* <DEDUP_REMOVED lines=28> */
[----:B------:R-:W-:Y:S01]  /*72c0*/  FMNMX.FTZ R5, R161, R0, !PT ;  /* 0x00000000a1057209 */ /* 0x000fe20007810000 */
[----:B------:R-:W-:-:S05]  /*72d0*/  BRA.DIV ~URZ, `(.L_x_60) ;  /* 0x00006ca27f007947 */ /* 0x000fca000b800000 */
[----:B------:R-:W1:Y:S04]  /*72e0*/  SHFL.BFLY PT, R2, R4, 0x2, 0x1f ;  /* 0x0c401f0004027f89 */ /* 0x000e6800000e0000 */
[----:B------:R-:W2:Y:S01]  /*72f0*/  SHFL.BFLY PT, R0, R5, 0x2, 0x1f ;  /* 0x0c401f0005007f89 */ /* 0x000ea200000e0000 */
[----:B-1----:R-:W-:Y:S02]  /*7300*/  FMNMX.FTZ R2, R4, R2, !PT ;  /* 0x0000000204027209 */ /* 0x002fe40007810000 */
[----:B--2---:R-:W-:Y:S03]  /*7310*/  FMNMX.FTZ R4, R5, R0, !PT ;  /* 0x0000000005047209 */ /* 0x004fe60007810000 */
[----:B------:R-:W1:Y:S04]  /*7320*/  SHFL.BFLY PT, R3, R2, 0x1, 0x1f ;  /* 0x0c201f0002037f89 */ /* 0x000e6800000e0000 */
[----:B------:R2:W3:Y:S01]  /*7330*/  SHFL.BFLY PT, R0, R4, 0x1, 0x1f ;  /* 0x0c201f0004007f89 */ /* 0x0004e200000e0000 */
[----:B-1----:R-:W-:Y:S05]  /*7340*/  FMNMX.FTZ R100, R2, R3, !PT ;  /* 0x0000000302647209 */ /* 0x002fea0007810000 */
.L_x_138:
[C---:B------:R-:W-:Y:S01]  /*7350*/  FMUL.FTZ R147, R100.reuse, c[0x0][0x2d0] ;  /* 0x0000b40064937a20 */ /* 0x040fe20000410000 */
[----:B------:R-:W-:Y:S01]  /*7360*/  WARPSYNC 0xffffffff ;  /* 0xffffffff00007948 */ /* 0x000fe20003800000 */
[----:B------:R-:W-:Y:S01]  /*7370*/  FADD.FTZ R2, -R100, R101 ;  /* 0x0000006564027221 */ /* 0x000fe20000010100 */
[----:B------:R-:W-:Y:S01]  /*7380*/  ISETP.GT.AND P0, PT, R191, R199, PT ;  /* 0x000000c7bf00720c */ /* 0x000fe20003f04270 */
[--C-:B------:R-:W-:Y:S02]  /*7390*/  FFMA.FTZ R3, R140, c[0x0][0x2d0], -R147.reuse ;  /* 0x0000b4008c037a23 */ /* 0x100fe40000010893 */
[----:B------:R-:W-:Y:S02]  /*73a0*/  FMUL.FTZ R2, R2, c[0x0][0x2d0] ;  /* 0x0000b40002027a20 */ /* 0x000fe40000410000 */
[----:B------:R1:W-:Y:S10]  /*73b0*/  MUFU.EX2 R6, R3 ;  /* 0x0000000300067308 */ /* 0x0003f40000000800 */
[----:B------:R-:W4:Y:S01]  /*73c0*/  MUFU.EX2 R2, R2 ;  /* 0x0000000200027308 */ /* 0x000f220000000800 */
[--C-:B-1----:R-:W-:Y:S09]  /*73d0*/  FFMA.FTZ R3, R144, c[0x0][0x2d0], -R147.reuse ;  /* 0x0000b40090037a23 */ /* 0x102ff20000010893 */
[----:B------:R1:W5:Y:S02]  /*73e0*/  MUFU.EX2 R172, R3 ;  /* 0x0000000300ac7308 */ /* 0x0003640000000800 */
[--C-:B-1----:R-:W-:Y:S02]  /*73f0*/  FFMA.FTZ R3, R142, c[0x0][0x2d0], -R147.reuse ;  /* 0x0000b4008e037a23 */ /* 0x102fe40000010893 */
[C---:B----4-:R-:W-:Y:S06]  /*7400*/  FMUL.FTZ R8, R2.reuse, R128 ;  /* 0x0000008002087220 */ /* 0x050fec0000410000 */
[----:B------:R1:W-:Y:S01]  /*7410*/  MUFU.EX2 R174, R3 ;  /* 0x0000000300ae7308 */ /* 0x0003e20000000800 */
[C---:B------:R-:W-:Y:S02]  /*7420*/  FMUL.FTZ R9, R2.reuse, R129 ;  /* 0x0000008102097220 */ /* 0x040fe40000410000 */
        /* <DEDUP_REMOVED lines=10> */
[----:B------:R-:W-:Y:S01]  /*74d0*/  FMUL.FTZ R20, R2, R116 ;  /* 0x0000007402147220 */ /* 0x000fe20000410000 */
[----:B-1-3--:R-:W-:Y:S01]  /*74e0*/  FMNMX.FTZ R3, R0, R4, !PT ;  /* 0x0000000400037209 */ /* 0x00afe20007810000 */
[--C-:B------:R-:W-:Y:S01]  /*74f0*/  FFMA.FTZ R0, R136, c[0x0][0x2d0], -R147.reuse ;  /* 0x0000b40088007a23 */ /* 0x100fe20000010893 */
[----:B-----5:R-:W-:Y:S01]  /*7500*/  F2FP.BF16.PACK_AB R136, R172, R6 ;  /* 0x00000006ac88723e */ /* 0x020fe200000010ff */
[C---:B------:R-:W-:Y:S02]  /*7510*/  FMUL.FTZ R28, R2.reuse, R108 ;  /* 0x0000006c021c7220 */ /* 0x040fe40000410000 */
[----:B------:R-:W-:Y:S01]  /*7520*/  FMUL.FTZ R144, R3, c[0x0][0x2d0] ;  /* 0x0000b40003907a20 */ /* 0x000fe20000410000 */
[----:B------:R-:W1:Y:S01]  /*7530*/  MUFU.EX2 R175, R0 ;  /* 0x0000000000af7308 */ /* 0x000e620000000800 */
[C---:B------:R-:W-:Y:S02]  /*7540*/  FMUL.FTZ R29, R2.reuse, R109 ;  /* 0x0000006d021d7220 */ /* 0x040fe40000410000 */
[----:B--2---:R-:W-:Y:S02]  /*7550*/  FFMA.FTZ R4, R143, c[0x0][0x2d0], -R144 ;  /* 0x0000b4008f047a23 */ /* 0x004fe40000010890 */
[C---:B------:R-:W-:Y:S02]  /*7560*/  FMUL.FTZ R36, R2.reuse, R36 ;  /* 0x0000002402247220 */ /* 0x040fe40000410000 */
[C---:B------:R-:W-:Y:S02]  /*7570*/  FMUL.FTZ R37, R2.reuse, R37 ;  /* 0x0000002502257220 */ /* 0x040fe40000410000 */
[C---:B------:R-:W-:Y:S01]  /*7580*/  FMUL.FTZ R40, R2.reuse, R40 ;  /* 0x0000002802287220 */ /* 0x040fe20000410000 */
[----:B------:R2:W-:Y:S01]  /*7590*/  MUFU.EX2 R171, R4 ;  /* 0x0000000400ab7308 */ /* 0x0005e20000000800 */
[C---:B------:R-:W-:Y:S02]  /*75a0*/  FMUL.FTZ R41, R2.reuse, R41 ;  /* 0x0000002902297220 */ /* 0x040fe40000410000 */
[C---:B------:R-:W-:Y:S02]  /*75b0*/  FMUL.FTZ R44, R2.reuse, R44 ;  /* 0x0000002c022c7220 */ /* 0x040fe40000410000 */
[C---:B------:R-:W-:Y:S02]  /*75c0*/  FMUL.FTZ R45, R2.reuse, R45 ;  /* 0x0000002d022d7220 */ /* 0x040fe40000410000 */
[C---:B------:R-:W-:Y:S02]  /*75d0*/  FMUL.FTZ R48, R2.reuse, R48 ;  /* 0x0000003002307220 */ /* 0x040fe40000410000 */
[C---:B------:R-:W-:Y:S02]  /*75e0*/  FMUL.FTZ R49, R2.reuse, R49 ;  /* 0x0000003102317220 */ /* 0x040fe40000410000 */
[C---:B------:R-:W-:Y:S02]  /*75f0*/  FMUL.FTZ R52, R2.reuse, R52 ;  /* 0x0000003402347220 */ /* 0x040fe40000410000 */
[C---:B------:R-:W-:Y:S01]  /*7600*/  FMUL.FTZ R53, R2.reuse, R53 ;  /* 0x0000003502357220 */ /* 0x040fe20000410000 */
[----:B-1----:R-:W-:Y:S01]  /*7610*/  F2FP.BF16.PACK_AB R138, R175, R174 ;  /* 0x000000aeaf8a723e */ /* 0x002fe200000010ff */
[----:B------:R-:W-:Y:S02]  /*7620*/  FADD.FTZ R0, -R3, R102 ;  /* 0x0000006603007221 */ /* 0x000fe40000010100 */
[----:B------:R-:W-:Y:S02]  /*7630*/  FFMA.FTZ R102, R2, R193, R6 ;  /* 0x000000c102667223 */ /* 0x000fe40000010006 */
[----:B------:R-:W-:Y:S02]  /*7640*/  FMUL.FTZ R0, R0, c[0x0][0x2d0] ;  /* 0x0000b40000007a20 */ /* 0x000fe40000410000 */
[C---:B------:R-:W-:Y:S02]  /*7650*/  FMUL.FTZ R56, R2.reuse, R56 ;  /* 0x0000003802387220 */ /* 0x040fe40000410000 */
[C---:B------:R-:W-:Y:S02]  /*7660*/  FMUL.FTZ R57, R2.reuse, R57 ;  /* 0x0000003902397220 */ /* 0x040fe40000410000 */
[--C-:B--2---:R-:W-:Y:S01]  /*7670*/  FFMA.FTZ R4, R145, c[0x0][0x2d0], -R144.reuse ;  /* 0x0000b40091047a23 */ /* 0x104fe20000010890 */
[----:B------:R-:W1:Y:S01]  /*7680*/  MUFU.EX2 R0, R0 ;  /* 0x0000000000007308 */ /* 0x000e620000000800 */
[C---:B------:R-:W-:Y:S02]  /*7690*/  FMUL.FTZ R60, R2.reuse, R60 ;  /* 0x0000003c023c7220 */ /* 0x040fe40000410000 */
[C---:B------:R-:W-:Y:S02]  /*76a0*/  FMUL.FTZ R61, R2.reuse, R61 ;  /* 0x0000003d023d7220 */ /* 0x040fe40000410000 */
[C---:B------:R-:W-:Y:S02]  /*76b0*/  FMUL.FTZ R64, R2.reuse, R64 ;  /* 0x0000004002407220 */ /* 0x040fe40000410000 */
[C---:B------:R-:W-:Y:S02]  /*76c0*/  FMUL.FTZ R65, R2.reuse, R65 ;  /* 0x0000004102417220 */ /* 0x040fe40000410000 */
[C---:B------:R-:W-:Y:S01]  /*76d0*/  FMUL.FTZ R68, R2.reuse, R68 ;  /* 0x0000004402447220 */ /* 0x040fe20000410000 */
[----:B------:R2:W3:Y:S01]  /*76e0*/  MUFU.EX2 R145, R4 ;  /* 0x0000000400917308 */ /* 0x0004e20000000800 */
[C---:B------:R-:W-:Y:S02]  /*76f0*/  FMUL.FTZ R69, R2.reuse, R69 ;  /* 0x0000004502457220 */ /* 0x040fe40000410000 */
[C---:B------:R-:W-:Y:S02]  /*7700*/  FMUL.FTZ R72, R2.reuse, R72 ;  /* 0x0000004802487220 */ /* 0x040fe40000410000 */
[C---:B------:R-:W-:Y:S02]  /*7710*/  FMUL.FTZ R73, R2.reuse, R73 ;  /* 0x0000004902497220 */ /* 0x040fe40000410000 */
[C---:B------:R-:W-:Y:S02]  /*7720*/  FMUL.FTZ R76, R2.reuse, R76 ;  /* 0x0000004c024c7220 */ /* 0x040fe40000410000 */
[C---:B------:R-:W-:Y:S02]  /*7730*/  FMUL.FTZ R77, R2.reuse, R77 ;  /* 0x0000004d024d7220 */ /* 0x040fe40000410000 */
[C---:B------:R-:W-:Y:S02]  /*7740*/  FMUL.FTZ R80, R2.reuse, R80 ;  /* 0x0000005002507220 */ /* 0x040fe40000410000 */
[----:B------:R-:W-:Y:S02]  /*7750*/  FMUL.FTZ R81, R2, R81 ;  /* 0x0000005102517220 */ /* 0x000fe40000410000 */
[C---:B-1----:R-:W-:Y:S02]  /*7760*/  FMUL.FTZ R10, R0.reuse, R130 ;  /* 0x00000082000a7220 */ /* 0x042fe40000410000 */
[C---:B------:R-:W-:Y:S02]  /*7770*/  FMUL.FTZ R11, R0.reuse, R131 ;  /* 0x00000083000b7220 */ /* 0x040fe40000410000 */
[----:B------:R-:W-:Y:S01]  /*7780*/  LDSM.16.MT88.4 R128, [R178] ;  /* 0x00000000b280783b */ /* 0x000fe20000004200 */
[C---:B------:R-:W-:Y:S02]  /*7790*/  FMUL.FTZ R18, R0.reuse, R122 ;  /* 0x0000007a00127220 */ /* 0x040fe40000410000 */
[C---:B------:R-:W-:Y:S02]  /*77a0*/  FMUL.FTZ R19, R0.reuse, R123 ;  /* 0x0000007b00137220 */ /* 0x040fe40000410000 */
[--C-:B--2---:R-:W-:Y:S02]  /*77b0*/  FFMA.FTZ R4, R141, c[0x0][0x2d0], -R144.reuse ;  /* 0x0000b4008d047a23 */ /* 0x104fe40000010890 */
[C---:B------:R-:W-:Y:S01]  /*77c0*/  FMUL.FTZ R6, R0.reuse, R134 ;  /* 0x0000008600067220 */ /* 0x040fe20000410000 */
[----:B------:R-:W1:Y:S01]  /*77d0*/  LDSM.16.MT88.4 R140, [R177] ;  /* 0x00000000b18c783b */ /* 0x000e620000004200 */
[----:B------:R2:W-:Y:S01]  /*77e0*/  MUFU.EX2 R173, R4 ;  /* 0x0000000400ad7308 */ /* 0x0005e20000000800 */
[C---:B------:R-:W-:Y:S02]  /*77f0*/  FMUL.FTZ R7, R0.reuse, R135 ;  /* 0x0000008700077220 */ /* 0x040fe40000410000 */
[C---:B------:R-:W-:Y:S02]  /*7800*/  FMUL.FTZ R26, R0.reuse, R114 ;  /* 0x00000072001a7220 */ /* 0x040fe40000410000 */
[C---:B------:R-:W-:Y:S02]  /*7810*/  FMUL.FTZ R27, R0.reuse, R115 ;  /* 0x00000073001b7220 */ /* 0x040fe40000410000 */
[----:B------:R-:W4:Y:S01]  /*7820*/  LDSM.16.MT88.4 R120, [R180] ;  /* 0x00000000b478783b */ /* 0x000f220000004200 */
[C---:B------:R-:W-:Y:S02]  /*7830*/  FMUL.FTZ R14, R0.reuse, R126 ;  /* 0x0000007e000e7220 */ /* 0x040fe40000410000 */
[C---:B------:R-:W-:Y:S02]  /*7840*/  FMUL.FTZ R15, R0.reuse, R127 ;  /* 0x0000007f000f7220 */ /* 0x040fe40000410000 */
[C---:B------:R-:W-:Y:S02]  /*7850*/  FMUL.FTZ R34, R0.reuse, R106 ;  /* 0x0000006a00227220 */ /* 0x040fe40000410000 */
[C---:B------:R-:W-:Y:S01]  /*7860*/  FMUL.FTZ R35, R0.reuse, R107 ;  /* 0x0000006b00237220 */ /* 0x040fe20000410000 */
[----:B------:R-:W5:Y:S01]  /*7870*/  LDSM.16.MT88.4 R112, [R179] ;  /* 0x00000000b370783b */ /* 0x000f620000004200 */
[C---:B------:R-:W-:Y:S02]  /*7880*/  FMUL.FTZ R22, R0.reuse, R118 ;  /* 0x0000007600167220 */ /* 0x040fe40000410000 */
[C---:B------:R-:W-:Y:S02]  /*7890*/  FMUL.FTZ R23, R0.reuse, R119 ;  /* 0x0000007700177220 */ /* 0x040fe40000410000 */
[C---:B------:R-:W-:Y:S02]  /*78a0*/  FMUL.FTZ R30, R0.reuse, R110 ;  /* 0x0000006e001e7220 */ /* 0x040fe40000410000 */
[C---:B------:R-:W-:Y:S01]  /*78b0*/  FMUL.FTZ R31, R0.reuse, R111 ;  /* 0x0000006f001f7220 */ /* 0x040fe20000410000 */
[----:B------:R-:W4:Y:S01]  /*78c0*/  LDSM.16.MT88.4 R104, [R177+0x2000] ;  /* 0x00200000b168783b */ /* 0x000f220000004200 */
[--C-:B--2---:R-:W-:Y:S01]  /*78d0*/  FFMA.FTZ R4, R137, c[0x0][0x2d0], -R144.reuse ;  /* 0x0000b40089047a23 */ /* 0x104fe20000010890 */
[----:B---3--:R-:W-:Y:S01]  /*78e0*/  F2FP.BF16.PACK_AB R137, R145, R171 ;  /* 0x000000ab9189723e */ /* 0x008fe200000010ff */
[C---:B------:R-:W-:Y:S02]  /*78f0*/  FMUL.FTZ R38, R0.reuse, R38 ;  /* 0x0000002600267220 */ /* 0x040fe40000410000 */
[----:B------:R-:W2:Y:S01]  /*7900*/  MUFU.EX2 R195, R4 ;  /* 0x0000000400c37308 */ /* 0x000ea20000000800 */
[C---:B------:R-:W-:Y:S02]  /*7910*/  FMUL.FTZ R39, R0.reuse, R39 ;  /* 0x0000002700277220 */ /* 0x040fe40000410000 */
[C---:B------:R-:W-:Y:S01]  /*7920*/  FMUL.FTZ R42, R0.reuse, R42 ;  /* 0x0000002a002a7220 */ /* 0x040fe20000410000 */
[----:B------:R-:W-:Y:S01]  /*7930*/  LDSM.16.MT88.4 R108, [R177+0x800] ;  /* 0x00080000b16c783b */ /* 0x000fe20000004200 */
        /* <DEDUP_REMOVED lines=10> */
[----:B--2---:R-:W-:Y:S01]  /*79e0*/  F2FP.BF16.PACK_AB R139, R195, R173 ;  /* 0x000000adc38b723e */ /* 0x004fe200000010ff */
[----:B------:R-:W-:Y:S02]  /*79f0*/  FMUL.FTZ R4, R2, R132 ;  /* 0x0000008402047220 */ /* 0x000fe40000410000 */
[C---:B------:R-:W-:Y:S02]  /*7a00*/  FMUL.FTZ R63, R0.reuse, R63 ;  /* 0x0000003f003f7220 */ /* 0x040fe40000410000 */
[C---:B------:R-:W-:Y:S02]  /*7a10*/  FMUL.FTZ R66, R0.reuse, R66 ;  /* 0x0000004200427220 */ /* 0x040fe40000410000 */
[----:B------:R-:W-:Y:S01]  /*7a20*/  FMUL.FTZ R67, R0, R67 ;  /* 0x0000004300437220 */ /* 0x000fe20000410000 */
[C---:B-1----:R-:W-:Y:S05]  /*7a30*/  HMMA.16816.F32.BF16 R4, R136.reuse, R140, R4 ;  /* 0x0000008c8804723c */ /* 0x042fea0000041804 */
[C---:B------:R-:W-:Y:S02]  /*7a40*/  FMUL.FTZ R84, R2.reuse, R84 ;  /* 0x0000005402547220 */ /* 0x040fe40000410000 */
[C---:B------:R-:W-:Y:S01]  /*7a50*/  FMUL.FTZ R85, R2.reuse, R85 ;  /* 0x0000005502557220 */ /* 0x040fe20000410000 */
[C---:B------:R-:W-:Y:S04]  /*7a60*/  HMMA.16816.F32.BF16 R8, R136.reuse, R142, R8 ;  /* 0x0000008e8808723c */ /* 0x040fe80000041808 */
[C---:B------:R-:W-:Y:S02]  /*7a70*/  FMUL.FTZ R88, R2.reuse, R88 ;  /* 0x0000005802587220 */ /* 0x040fe40000410000 */
[----:B------:R-:W-:Y:S02]  /*7a80*/  FMUL.FTZ R89, R2, R89 ;  /* 0x0000005902597220 */ /* 0x000fe40000410000 */
[C---:B------:R-:W-:Y:S04]  /*7a90*/  HMMA.16816.F32.BF16 R12, R136.reuse, R128, R12 ;  /* 0x00000080880c723c */ /* 0x040fe8000004180c */
[C---:B------:R-:W-:Y:S02]  /*7aa0*/  FMUL.FTZ R70, R0.reuse, R70 ;  /* 0x0000004600467220 */ /* 0x040fe40000410000 */
[C---:B------:R-:W-:Y:S02]  /*7ab0*/  FMUL.FTZ R71, R0.reuse, R71 ;  /* 0x0000004700477220 */ /* 0x040fe40000410000 */
[C---:B------:R-:W-:Y:S01]  /*7ac0*/  HMMA.16816.F32.BF16 R16, R136.reuse, R130, R16 ;  /* 0x000000828810723c */ /* 0x040fe20000041810 */
[----:B------:R-:W-:Y:S03]  /*7ad0*/  LDSM.16.MT88.4 R128, [R177+0x1800] ;  /* 0x00180000b180783b */ /* 0x000fe60000004200 */
[C---:B------:R-:W-:Y:S02]  /*7ae0*/  FMUL.FTZ R74, R0.reuse, R74 ;  /* 0x0000004a004a7220 */ /* 0x040fe40000410000 */
[C---:B------:R-:W-:Y:S02]  /*7af0*/  FMUL.FTZ R75, R0.reuse, R75 ;  /* 0x0000004b004b7220 */ /* 0x040fe40000410000 */
[C---:B----4-:R-:W-:Y:S04]  /*7b00*/  HMMA.16816.F32.BF16 R20, R136.reuse, R120, R20 ;  /* 0x000000788814723c */ /* 0x050fe80000041814 */
[C---:B------:R-:W-:Y:S02]  /*7b10*/  FMUL.FTZ R78, R0.reuse, R78 ;  /* 0x0000004e004e7220 */ /* 0x040fe40000410000 */
[C---:B------:R-:W-:Y:S02]  /*7b20*/  FMUL.FTZ R79, R0.reuse, R79 ;  /* 0x0000004f004f7220 */ /* 0x040fe40000410000 */
[C---:B------:R-:W-:Y:S04]  /*7b30*/  HMMA.16816.F32.BF16 R24, R136.reuse, R122, R24 ;  /* 0x0000007a8818723c */ /* 0x040fe80000041818 */
[--C-:B------:R-:W-:Y:S02]  /*7b40*/  FFMA.FTZ R120, R169, c[0x0][0x2d0], -R147.reuse ;  /* 0x0000b400a9787a23 */ /* 0x100fe40000010893 */
[C---:B------:R-:W-:Y:S02]  /*7b50*/  FMUL.FTZ R82, R0.reuse, R82 ;  /* 0x0000005200527220 */ /* 0x040fe40000410000 */
[C---:B-----5:R-:W-:Y:S01]  /*7b60*/  HMMA.16816.F32.BF16 R28, R136.reuse, R112, R28 ;  /* 0x00000070881c723c */ /* 0x060fe2000004181c */
[----:B------:R-:W-:Y:S03]  /*7b70*/  MUFU.EX2 R143, R120 ;  /* 0x00000078008f7308 */ /* 0x000fe60000000800 */
[C---:B------:R-:W-:Y:S02]  /*7b80*/  FMUL.FTZ R83, R0.reuse, R83 ;  /* 0x0000005300537220 */ /* 0x040fe40000410000 */
[C---:B------:R-:W-:Y:S02]  /*7b90*/  FMUL.FTZ R86, R0.reuse, R86 ;  /* 0x0000005600567220 */ /* 0x040fe40000410000 */
[C---:B------:R-:W-:Y:S01]  /*7ba0*/  HMMA.16816.F32.BF16 R32, R136.reuse, R114, R32 ;  /* 0x000000728820723c */ /* 0x040fe20000041820 */
[----:B------:R-:W-:Y:S03]  /*7bb0*/  LDSM.16.MT88.4 R112, [R178+0x800] ;  /* 0x00080000b270783b */ /* 0x000fe60000004200 */
[C---:B------:R-:W-:Y:S02]  /*7bc0*/  FMUL.FTZ R87, R0.reuse, R87 ;  /* 0x0000005700577220 */ /* 0x040fe40000410000 */
[C---:B------:R-:W-:Y:S02]  /*7bd0*/  FMUL.FTZ R90, R0.reuse, R90 ;  /* 0x0000005a005a7220 */ /* 0x040fe40000410000 */
[C---:B------:R-:W-:Y:S04]  /*7be0*/  HMMA.16816.F32.BF16 R36, R136.reuse, R104, R36 ;  /* 0x000000688824723c */ /* 0x040fe80000041824 */
[----:B------:R-:W-:Y:S02]  /*7bf0*/  FMUL.FTZ R91, R0, R91 ;  /* 0x0000005b005b7220 */ /* 0x000fe40000410000 */
[C---:B------:R-:W-:Y:S02]  /*7c00*/  FMUL.FTZ R92, R2.reuse, R92 ;  /* 0x0000005c025c7220 */ /* 0x040fe40000410000 */
[C---:B------:R-:W-:Y:S01]  /*7c10*/  HMMA.16816.F32.BF16 R40, R136.reuse, R106, R40 ;  /* 0x0000006a8828723c */ /* 0x040fe20000041828 */
[----:B------:R-:W1:Y:S03]  /*7c20*/  LDSM.16.MT88.4 R104, [R178+0x2000] ;  /* 0x00200000b268783b */ /* 0x000e660000004200 */
[C---:B------:R-:W-:Y:S02]  /*7c30*/  FMUL.FTZ R93, R2.reuse, R93 ;  /* 0x0000005d025d7220 */ /* 0x040fe40000410000 */
[C---:B------:R-:W-:Y:S02]  /*7c40*/  FMUL.FTZ R96, R2.reuse, R96 ;  /* 0x0000006002607220 */ /* 0x040fe40000410000 */
[----:B------:R-:W-:Y:S04]  /*7c50*/  FMUL.FTZ R97, R2, R97 ;  /* 0x0000006102617220 */ /* 0x000fe80000410000 */
[----:B------:R-:W-:Y:S02]  /*7c60*/  FFMA.FTZ R2, R152, c[0x0][0x2d0], -R147 ;  /* 0x0000b40098027a23 */ /* 0x000fe40000010893 */
[----:B------:R-:W-:Y:S02]  /*7c70*/  FFMA.FTZ R101, R153, c[0x0][0x2d0], -R144 ;  /* 0x0000b40099657a23 */ /* 0x000fe40000010890 */
[----:B------:R2:W-:Y:S01]  /*7c80*/  MUFU.EX2 R124, R2 ;  /* 0x00000002007c7308 */ /* 0x0005e20000000800 */
[C---:B------:R-:W-:Y:S02]  /*7c90*/  FMUL.FTZ R94, R0.reuse, R94 ;  /* 0x0000005e005e7220 */ /* 0x040fe40000410000 */
[C---:B------:R-:W-:Y:S02]  /*7ca0*/  FMUL.FTZ R95, R0.reuse, R95 ;  /* 0x0000005f005f7220 */ /* 0x040fe40000410000 */
[C---:B------:R-:W-:Y:S02]  /*7cb0*/  FMUL.FTZ R98, R0.reuse, R98 ;  /* 0x0000006200627220 */ /* 0x040fe40000410000 */
[C---:B------:R-:W-:Y:S02]  /*7cc0*/  FMUL.FTZ R99, R0.reuse, R99 ;  /* 0x0000006300637220 */ /* 0x040fe40000410000 */
[----:B------:R-:W-:Y:S01]  /*7cd0*/  FFMA.FTZ R0, R0, R194, R171 ;  /* 0x000000c200007223 */ /* 0x000fe200000100ab */
[----:B------:R3:W-:Y:S03]  /*7ce0*/  MUFU.EX2 R125, R101 ;  /* 0x00000065007d7308 */ /* 0x0007e60000000800 */
[----:B------:R-:W-:Y:S02]  /*7cf0*/  FADD.FTZ R116, R145, R0 ;  /* 0x0000000091747221 */ /* 0x000fe40000010000 */
[--C-:B------:R-:W-:Y:S02]  /*7d00*/  FFMA.FTZ R0, R168, c[0x0][0x2d0], -R147.reuse ;  /* 0x0000b400a8007a23 */ /* 0x100fe40000010893 */
[----:B------:R-:W-:Y:S02]  /*7d10*/  FADD.FTZ R122, R173, R116 ;  /* 0x00000074ad7a7221 */ /* 0x000fe40000010000 */
[----:B------:R-:W-:Y:S01]  /*7d20*/  LDSM.16.MT88.4 R116, [R180+0x1000] ;  /* 0x00100000b474783b */ /* 0x000fe20000004200 */
[----:B------:R4:W-:Y:S01]  /*7d30*/  MUFU.EX2 R152, R0 ;  /* 0x0000000000987308 */ /* 0x0009e20000000800 */
[--C-:B--2---:R-:W-:Y:S01]  /*7d40*/  FFMA.FTZ R2, R150, c[0x0][0x2d0], -R147.reuse ;  /* 0x0000b40096027a23 */ /* 0x104fe20000010893 */
[C---:B-1----:R-:W-:Y:S08]  /*7d50*/  HMMA.16816.F32.BF16 R44, R136.reuse, R104, R44 ;  /* 0x00000068882c723c */ /* 0x042ff0000004182c */
[----:B------:R1:W-:Y:S01]  /*7d60*/  MUFU.EX2 R126, R2 ;  /* 0x00000002007e7308 */ /* 0x0003e20000000800 */
[C---:B------:R-:W-:Y:S01]  /*7d70*/  HMMA.16816.F32.BF16 R48, R136.reuse, R106, R48 ;  /* 0x0000006a8830723c */ /* 0x040fe20000041830 */
[----:B------:R-:W2:Y:S02]  /*7d80*/  LDSM.16.MT88.4 R104, [R180+0x2000] ;  /* 0x00200000b468783b */ /* 0x000ea40000004200 */
[--C-:B---3--:R-:W-:Y:S02]  /*7d90*/  FFMA.FTZ R101, R158, c[0x0][0x2d0], -R147.reuse ;  /* 0x0000b4009e657a23 */ /* 0x108fe40000010893 */
[--C-:B----4-:R-:W-:Y:S02]  /*7da0*/  FFMA.FTZ R0, R165, c[0x0][0x2d0], -R147.reuse ;  /* 0x0000b400a5007a23 */ /* 0x110fe40000010893 */
[--C-:B-1----:R-:W-:Y:S04]  /*7db0*/  FFMA.FTZ R2, R148, c[0x0][0x2d0], -R147.reuse ;  /* 0x0000b40094027a23 */ /* 0x102fe80000010893 */
[----:B------:R1:W-:Y:S01]  /*7dc0*/  MUFU.EX2 R182, R2 ;  /* 0x0000000200b67308 */ /* 0x0003e20000000800 */
[C---:B--2---:R-:W-:Y:S08]  /*7dd0*/  HMMA.16816.F32.BF16 R52, R136.reuse, R104, R52 ;  /* 0x000000688834723c */ /* 0x044ff00000041834 */
[C---:B------:R-:W-:Y:S01]  /*7de0*/  HMMA.16816.F32.BF16 R56, R136.reuse, R106, R56 ;  /* 0x0000006a8838723c */ /* 0x040fe20000041838 */
[----:B------:R-:W2:Y:S03]  /*7df0*/  LDSM.16.MT88.4 R104, [R179+0x2000] ;  /* 0x00200000b368783b */ /* 0x000ea60000004200 */
[--C-:B-1----:R-:W-:Y:S02]  /*7e00*/  FFMA.FTZ R2, R146, c[0x0][0x2d0], -R147.reuse ;  /* 0x0000b40092027a23 */ /* 0x102fe40000010893 */
[----:B------:R1:W-:Y:S10]  /*7e10*/  MUFU.EX2 R146, R101 ;  /* 0x0000006500927308 */ /* 0x0003f40000000800 */
[----:B------:R3:W-:Y:S01]  /*7e20*/  MUFU.EX2 R190, R2 ;  /* 0x0000000200be7308 */ /* 0x0007e20000000800 */
[--C-:B-1----:R-:W-:Y:S09]  /*7e30*/  FFMA.FTZ R101, R161, c[0x0][0x2d0], -R144.reuse ;  /* 0x0000b400a1657a23 */ /* 0x102ff20000010890 */
[----:B------:R-:W-:Y:S01]  /*7e40*/  MUFU.EX2 R101, R101 ;  /* 0x0000006500657308 */ /* 0x000fe20000000800 */
[--C-:B---3--:R-:W-:Y:S01]  /*7e50*/  FFMA.FTZ R2, R151, c[0x0][0x2d0], -R144.reuse ;  /* 0x0000b40097027a23 */ /* 0x108fe20000010890 */
[C---:B--2---:R-:W-:Y:S08]  /*7e60*/  HMMA.16816.F32.BF16 R60, R136.reuse, R104, R60 ;  /* 0x00000068883c723c */ /* 0x044ff0000004183c */
[----:B------:R1:W2:Y:S01]  /*7e70*/  MUFU.EX2 R123, R2 ;  /* 0x00000002007b7308 */ /* 0x0002a20000000800 */
[C---:B------:R-:W-:Y:S01]  /*7e80*/  HMMA.16816.F32.BF16 R64, R136.reuse, R106, R64 ;  /* 0x0000006a8840723c */ /* 0x040fe20000041840 */
[----:B------:R-:W3:Y:S02]  /*7e90*/  LDSM.16.MT88.4 R104, [R177+0x4000] ;  /* 0x00400000b168783b */ /* 0x000ee40000004200 */
[--C-:B-1----:R-:W-:Y:S06]  /*7ea0*/  FFMA.FTZ R2, R149, c[0x0][0x2d0], -R144.reuse ;  /* 0x0000b40095027a23 */ /* 0x102fec0000010890 */
[----:B------:R1:W-:Y:S01]  /*7eb0*/  MUFU.EX2 R181, R2 ;  /* 0x0000000200b57308 */ /* 0x0003e20000000800 */
[C---:B---3--:R-:W-:Y:S08]  /*7ec0*/  HMMA.16816.F32.BF16 R68, R136.reuse, R104, R68 ;  /* 0x000000688844723c */ /* 0x048ff00000041844 */
[C---:B------:R-:W-:Y:S01]  /*7ed0*/  HMMA.16816.F32.BF16 R72, R136.reuse, R106, R72 ;  /* 0x0000006a8848723c */ /* 0x040fe20000041848 */
[----:B------:R-:W3:Y:S03]  /*7ee0*/  LDSM.16.MT88.4 R104, [R178+0x4000] ;  /* 0x00400000b268783b */ /* 0x000ee60000004200 */
[----:B-1----:R-:W-:Y:S02]  /*7ef0*/  FFMA.FTZ R2, R154, c[0x0][0x2d0], -R144 ;  /* 0x0000b4009a027a23 */ /* 0x002fe40000010890 */
[----:B------:R1:W-:Y:S10]  /*7f00*/  MUFU.EX2 R154, R0 ;  /* 0x00000000009a7308 */ /* 0x0003f40000000800 */
[----:B------:R4:W5:Y:S01]  /*7f10*/  MUFU.EX2 R171, R2 ;  /* 0x0000000200ab7308 */ /* 0x0009620000000800 */
[--C-:B-1----:R-:W-:Y:S09]  /*7f20*/  FFMA.FTZ R0, R156, c[0x0][0x2d0], -R147.reuse ;  /* 0x0000b4009c007a23 */ /* 0x102ff20000010893 */
[----:B------:R1:W-:Y:S01]  /*7f30*/  MUFU.EX2 R153, R0 ;  /* 0x0000000000997308 */ /* 0x0003e20000000800 */
[----:B----4-:R-:W-:Y:S01]  /*7f40*/  FADD.FTZ R2, R172, R102 ;  /* 0x00000066ac027221 */ /* 0x010fe20000010000 */
[C---:B---3--:R-:W-:Y:S03]  /*7f50*/  HMMA.16816.F32.BF16 R76, R136.reuse, R104, R76 ;  /* 0x00000068884c723c */ /* 0x048fe6000004184c */
[--C-:B------:R-:W-:Y:S05]  /*7f60*/  FFMA.FTZ R102, R159, c[0x0][0x2d0], -R147.reuse ;  /* 0x0000b4009f667a23 */ /* 0x100fea0000010893 */
[----:B------:R-:W3:Y:S01]  /*7f70*/  MUFU.EX2 R145, R102 ;  /* 0x0000006600917308 */ /* 0x000ee20000000800 */
[C---:B------:R-:W-:Y:S01]  /*7f80*/  HMMA.16816.F32.BF16 R80, R136.reuse, R106, R80 ;  /* 0x0000006a8850723c */ /* 0x040fe20000041850 */
[----:B------:R-:W4:Y:S02]  /*7f90*/  LDSM.16.MT88.4 R104, [R180+0x4000] ;  /* 0x00400000b468783b */ /* 0x000f240000004200 */
[--C-:B-1----:R-:W-:Y:S06]  /*7fa0*/  FFMA.FTZ R0, R155, c[0x0][0x2d0], -R147.reuse ;  /* 0x0000b4009b007a23 */ /* 0x102fec0000010893 */
[----:B------:R1:W-:Y:S03]  /*7fb0*/  MUFU.EX2 R155, R0 ;  /* 0x00000000009b7308 */ /* 0x0003e60000000800 */
[--C-:B-1----:R-:W-:Y:S01]  /*7fc0*/  FFMA.FTZ R0, R166, c[0x0][0x2d0], -R144.reuse ;  /* 0x0000b400a6007a23 */ /* 0x102fe20000010890 */
[C---:B----4-:R-:W-:Y:S06]  /*7fd0*/  HMMA.16816.F32.BF16 R84, R136.reuse, R104, R84 ;  /* 0x000000688854723c */ /* 0x050fec0000041854 */
[----:B------:R1:W-:Y:S02]  /*7fe0*/  MUFU.EX2 R151, R0 ;  /* 0x0000000000977308 */ /* 0x0003e40000000800 */
[C---:B------:R-:W-:Y:S01]  /*7ff0*/  HMMA.16816.F32.BF16 R88, R136.reuse, R106, R88 ;  /* 0x0000006a8858723c */ /* 0x040fe20000041858 */
[----:B------:R-:W4:Y:S03]  /*8000*/  LDSM.16.MT88.4 R104, [R179+0x4000] ;  /* 0x00400000b368783b */ /* 0x000f260000004200 */
[--C-:B-1----:R-:W-:Y:S04]  /*8010*/  FFMA.FTZ R0, R167, c[0x0][0x2d0], -R144.reuse ;  /* 0x0000b400a7007a23 */ /* 0x102fe80000010890 */
[----:B------:R1:W-:Y:S01]  /*8020*/  MUFU.EX2 R150, R0 ;  /* 0x0000000000967308 */ /* 0x0003e20000000800 */
[C---:B----4-:R-:W-:Y:S03]  /*8030*/  HMMA.16816.F32.BF16 R92, R136.reuse, R104, R92 ;  /* 0x00000068885c723c */ /* 0x050fe6000004185c */
[--C-:B-1----:R-:W-:Y:S04]  /*8040*/  FFMA.FTZ R0, R164, c[0x0][0x2d0], -R144.reuse ;  /* 0x0000b400a4007a23 */ /* 0x102fe80000010890 */
[----:B--2---:R-:W-:Y:S01]  /*8050*/  F2FP.BF16.PACK_AB R105, R125, R123 ;  /* 0x0000007b7d69723e */ /* 0x004fe200000010ff */
[----:B------:R-:W-:Y:S01]  /*8060*/  HMMA.16816.F32.BF16 R96, R136, R106, R96 ;  /* 0x0000006a8860723c */ /* 0x000fe20000041860 */
[----:B------:R1:W-:Y:S03]  /*8070*/  MUFU.EX2 R149, R0 ;  /* 0x0000000000957308 */ /* 0x0003e60000000800 */
[----:B------:R-:W-:Y:S03]  /*8080*/  F2FP.BF16.PACK_AB R104, R126, R124 ;  /* 0x0000007c7e68723e */ /* 0x000fe600000010ff */
[----:B------:R-:W-:Y:S02]  /*8090*/  F2FP.BF16.PACK_AB R106, R190, R182 ;  /* 0x000000b6be6a723e */ /* 0x000fe400000010ff */
[----:B-----5:R-:W-:Y:S03]  /*80a0*/  F2FP.BF16.PACK_AB R107, R171, R181 ;  /* 0x000000b5ab6b723e */ /* 0x020fe600000010ff */
[----:B---3--:R-:W-:Y:S04]  /*80b0*/  F2FP.BF16.PACK_AB R136, R145, R143 ;  /* 0x0000008f9188723e */ /* 0x008fe800000010ff */
[C---:B------:R-:W-:Y:S08]  /*80c0*/  HMMA.16816.F32.BF16 R4, R104.reuse, R108, R4 ;  /* 0x0000006c6804723c */ /* 0x040ff00000041804 */
[C---:B------:R-:W-:Y:S01]  /*80d0*/  HMMA.16816.F32.BF16 R8, R104.reuse, R110, R8 ;  /* 0x0000006e6808723c */ /* 0x040fe20000041808 */
[----:B------:R-:W2:Y:S03]  /*80e0*/  LDSM.16.MT88.4 R108, [R180+0x800] ;  /* 0x00080000b46c783b */ /* 0x000ea60000004200 */
[----:B-1----:R-:W-:Y:S04]  /*80f0*/  FFMA.FTZ R0, R170, c[0x0][0x2d0], -R144 ;  /* 0x0000b400aa007a23 */ /* 0x002fe80000010890 */
[C---:B------:R-:W-:Y:S01]  /*8100*/  HMMA.16816.F32.BF16 R12, R104.reuse, R112, R12 ;  /* 0x00000070680c723c */ /* 0x040fe2000004180c */
[----:B------:R1:W-:Y:S07]  /*8110*/  MUFU.EX2 R148, R0 ;  /* 0x0000000000947308 */ /* 0x0003ee0000000800 */
[C---:B------:R-:W-:Y:S01]  /*8120*/  HMMA.16816.F32.BF16 R16, R104.reuse, R114, R16 ;  /* 0x000000726810723c */ /* 0x040fe20000041810 */
[----:B------:R-:W3:Y:S03]  /*8130*/  LDSM.16.MT88.4 R112, [R179+0x800] ;  /* 0x00080000b370783b */ /* 0x000ee60000004200 */
[----:B-1----:R-:W-:Y:S02]  /*8140*/  FADD.FTZ R0, R174, R2 ;  /* 0x00000002ae007221 */ /* 0x002fe40000010000 */
[----:B------:R-:W-:Y:S02]  /*8150*/  FFMA.FTZ R2, R157, c[0x0][0x2d0], -R147 ;  /* 0x0000b4009d027a23 */ /* 0x000fe40000010893 */
[----:B------:R-:W-:Y:S02]  /*8160*/  FADD.FTZ R121, R175, R0 ;  /* 0x00000000af797221 */ /* 0x000fe40000010000 */
[----:B------:R1:W4:Y:S02]  /*8170*/  MUFU.EX2 R147, R2 ;  /* 0x0000000200937308 */ /* 0x0003240000000800 */
[----:B------:R-:W-:Y:S01]  /*8180*/  FFMA.FTZ R0, R160, c[0x0][0x2d0], -R144 ;  /* 0x0000b400a0007a23 */ /* 0x000fe20000010890 */
[C---:B--2---:R-:W-:Y:S03]  /*8190*/  HMMA.16816.F32.BF16 R20, R104.reuse, R108, R20 ;  /* 0x0000006c6814723c */ /* 0x044fe60000041814 */
[----:B------:R-:W-:Y:S05]  /*81a0*/  FADD.FTZ R102, R124, R121 ;  /* 0x000000797c667221 */ /* 0x000fea0000010000 */
[C---:B------:R-:W-:Y:S01]  /*81b0*/  HMMA.16816.F32.BF16 R24, R104.reuse, R110, R24 ;  /* 0x0000006e6818723c */ /* 0x040fe20000041818 */
[----:B------:R-:W2:Y:S01]  /*81c0*/  LDSM.16.MT88.4 R108, [R177+0x2800] ;  /* 0x00280000b16c783b */ /* 0x000ea20000004200 */
[----:B------:R5:W-:Y:S06]  /*81d0*/  MUFU.EX2 R142, R0 ;  /* 0x00000000008e7308 */ /* 0x000bec0000000800 */
[C---:B---3--:R-:W-:Y:S04]  /*81e0*/  HMMA.16816.F32.BF16 R28, R104.reuse, R112, R28 ;  /* 0x00000070681c723c */ /* 0x048fe8000004181c */
[----:B-1----:R-:W-:Y:S01]  /*81f0*/  FADD.FTZ R2, R195, R122 ;  /* 0x0000007ac3027221 */ /* 0x002fe20000010000 */
[----:B----4-:R-:W-:Y:S03]  /*8200*/  F2FP.BF16.PACK_AB R138, R147, R146 ;  /* 0x00000092938a723e */ /* 0x010fe600000010ff */
[C---:B------:R-:W-:Y:S01]  /*8210*/  HMMA.16816.F32.BF16 R32, R104.reuse, R114, R32 ;  /* 0x000000726820723c */ /* 0x040fe20000041820 */
[----:B------:R-:W1:Y:S03]  /*8220*/  LDSM.16.MT88.4 R112, [R178+0x2800] ;  /* 0x00280000b270783b */ /* 0x000e660000004200 */
[----:B------:R-:W-:Y:S04]  /*8230*/  FADD.FTZ R2, R123, R2 ;  /* 0x000000027b027221 */ /* 0x000fe80000010000 */
[----:B------:R-:W-:Y:S01]  /*8240*/  FADD.FTZ R2, R125, R2 ;  /* 0x000000027d027221 */ /* 0x000fe20000010000 */
[----:B------:R-:W-:Y:S03]  /*8250*/  LDSM.16.MT88.4 R120, [R178+0x1800] ;  /* 0x00180000b278783b */ /* 0x000fe60000004200 */
[----:B-----5:R-:W-:Y:S02]  /*8260*/  FFMA.FTZ R0, R163, c[0x0][0x2d0], -R144 ;  /* 0x0000b400a3007a23 */ /* 0x020fe40000010890 */
[----:B------:R-:W-:Y:S02]  /*8270*/  FADD.FTZ R2, R181, R2 ;  /* 0x00000002b5027221 */ /* 0x000fe40000010000 */
[----:B------:R-:W3:Y:S02]  /*8280*/  MUFU.EX2 R141, R0 ;  /* 0x00000000008d7308 */ /* 0x000ee40000000800 */
[----:B------:R-:W-:Y:S04]  /*8290*/  FADD.FTZ R2, R171, R2 ;  /* 0x00000002ab027221 */ /* 0x000fe80000010000 */
[----:B------:R-:W-:Y:S01]  /*82a0*/  FADD.FTZ R2, R151, R2 ;  /* 0x0000000297027221 */ /* 0x000fe20000010000 */
[C---:B--2---:R-:W-:Y:S03]  /*82b0*/  HMMA.16816.F32.BF16 R36, R104.reuse, R108, R36 ;  /* 0x0000006c6824723c */ /* 0x044fe60000041824 */
[----:B------:R-:W-:Y:S04]  /*82c0*/  FADD.FTZ R2, R150, R2 ;  /* 0x0000000296027221 */ /* 0x000fe80000010000 */
[----:B------:R-:W-:Y:S01]  /*82d0*/  FADD.FTZ R2, R149, R2 ;  /* 0x0000000295027221 */ /* 0x000fe20000010000 */
[C---:B------:R-:W-:Y:S01]  /*82e0*/  HMMA.16816.F32.BF16 R40, R104.reuse, R110, R40 ;  /* 0x0000006e6828723c */ /* 0x040fe20000041828 */
[----:B------:R-:W2:Y:S03]  /*82f0*/  LDSM.16.MT88.4 R108, [R180+0x2800] ;  /* 0x00280000b46c783b */ /* 0x000ea60000004200 */
[----:B---3--:R-:W-:Y:S04]  /*8300*/  F2FP.BF16.PACK_AB R137, R141, R142 ;  /* 0x0000008e8d89723e */ /* 0x008fe800000010ff */
[C---:B-1----:R-:W-:Y:S04]  /*8310*/  HMMA.16816.F32.BF16 R44, R104.reuse, R112, R44 ;  /* 0x00000070682c723c */ /* 0x042fe8000004182c */
[----:B------:R-:W-:Y:S04]  /*8320*/  FFMA.FTZ R0, R162, c[0x0][0x2d0], -R144 ;  /* 0x0000b400a2007a23 */ /* 0x000fe80000010890 */
[C---:B------:R-:W-:Y:S01]  /*8330*/  HMMA.16816.F32.BF16 R48, R104.reuse, R114, R48 ;  /* 0x000000726830723c */ /* 0x040fe20000041830 */
[----:B------:R-:W1:Y:S01]  /*8340*/  LDSM.16.MT88.4 R112, [R179+0x2800] ;  /* 0x00280000b370783b */ /* 0x000e620000004200 */
[----:B------:R-:W3:Y:S06]  /*8350*/  MUFU.EX2 R140, R0 ;  /* 0x00000000008c7308 */ /* 0x000eec0000000800 */
[C---:B--2---:R-:W-:Y:S04]  /*8360*/  HMMA.16816.F32.BF16 R52, R104.reuse, R108, R52 ;  /* 0x0000006c6834723c */ /* 0x044fe80000041834 */
[----:B---3--:R-:W-:Y:S01]  /*8370*/  F2FP.BF16.PACK_AB R139, R101, R140 ;  /* 0x0000008c658b723e */ /* 0x008fe200000010ff */
[----:B------:R-:W-:Y:S01]  /*8380*/  FADD.FTZ R0, R126, R102 ;  /* 0x000000667e007221 */ /* 0x000fe20000010000 */
[----:B------:R-:W-:Y:S02]  /*8390*/  MOV R102, R3 ;  /* 0x0000000300667202 */ /* 0x000fe40000000f00 */
[C---:B------:R-:W-:Y:S01]  /*83a0*/  HMMA.16816.F32.BF16 R56, R104.reuse, R110, R56 ;  /* 0x0000006e6838723c */ /* 0x040fe20000041838 */
[----:B------:R-:W2:Y:S03]  /*83b0*/  LDSM.16.MT88.4 R108, [R177+0x4800] ;  /* 0x00480000b16c783b */ /* 0x000ea60000004200 */
[----:B------:R-:W-:Y:S04]  /*83c0*/  FADD.FTZ R0, R182, R0 ;  /* 0x00000000b6007221 */ /* 0x000fe80000010000 */
[C---:B-1----:R-:W-:Y:S04]  /*83d0*/  HMMA.16816.F32.BF16 R60, R104.reuse, R112, R60 ;  /* 0x00000070683c723c */ /* 0x042fe8000004183c */
[----:B------:R-:W-:Y:S04]  /*83e0*/  FADD.FTZ R0, R190, R0 ;  /* 0x00000000be007221 */ /* 0x000fe80000010000 */
[C---:B------:R-:W-:Y:S01]  /*83f0*/  HMMA.16816.F32.BF16 R64, R104.reuse, R114, R64 ;  /* 0x000000726840723c */ /* 0x040fe20000041840 */
[----:B------:R-:W1:Y:S03]  /*8400*/  LDSM.16.MT88.4 R112, [R178+0x4800] ;  /* 0x00480000b270783b */ /* 0x000e660000004200 */
[----:B------:R-:W-:Y:S04]  /*8410*/  FADD.FTZ R0, R152, R0 ;  /* 0x0000000098007221 */ /* 0x000fe80000010000 */
[C---:B------:R-:W-:Y:S04]  /*8420*/  FADD.FTZ R0, R154.reuse, R0 ;  /* 0x000000009a007221 */ /* 0x040fe80000010000 */
[----:B------:R-:W-:Y:S04]  /*8430*/  FADD.FTZ R0, R153, R0 ;  /* 0x0000000099007221 */ /* 0x000fe80000010000 */
[C---:B------:R-:W-:Y:S01]  /*8440*/  FADD.FTZ R0, R155.reuse, R0 ;  /* 0x000000009b007221 */ /* 0x040fe20000010000 */
[C---:B--2---:R-:W-:Y:S08]  /*8450*/  HMMA.16816.F32.BF16 R68, R104.reuse, R108, R68 ;  /* 0x0000006c6844723c */ /* 0x044ff00000041844 */
[C---:B------:R-:W-:Y:S01]  /*8460*/  HMMA.16816.F32.BF16 R72, R104.reuse, R110, R72 ;  /* 0x0000006e6848723c */ /* 0x040fe20000041848 */
[----:B------:R-:W2:Y:S07]  /*8470*/  LDSM.16.MT88.4 R108, [R180+0x4800] ;  /* 0x00480000b46c783b */ /* 0x000eae0000004200 */
[C---:B-1----:R-:W-:Y:S08]  /*8480*/  HMMA.16816.F32.BF16 R76, R104.reuse, R112, R76 ;  /* 0x00000070684c723c */ /* 0x042ff0000004184c */
[C---:B------:R-:W-:Y:S01]  /*8490*/  HMMA.16816.F32.BF16 R80, R104.reuse, R114, R80 ;  /* 0x000000726850723c */ /* 0x040fe20000041850 */
[----:B------:R-:W1:Y:S07]  /*84a0*/  LDSM.16.MT88.4 R112, [R179+0x4800] ;  /* 0x00480000b370783b */ /* 0x000e6e0000004200 */
[C---:B--2---:R-:W-:Y:S08]  /*84b0*/  HMMA.16816.F32.BF16 R84, R104.reuse, R108, R84 ;  /* 0x0000006c6854723c */ /* 0x044ff00000041854 */
[C---:B------:R-:W-:Y:S01]  /*84c0*/  HMMA.16816.F32.BF16 R88, R104.reuse, R110, R88 ;  /* 0x0000006e6858723c */ /* 0x040fe20000041858 */
[----:B------:R-:W2:Y:S07]  /*84d0*/  LDSM.16.MT88.4 R108, [R177+0x1000] ;  /* 0x00100000b16c783b */ /* 0x000eae0000004200 */
[C---:B-1----:R-:W-:Y:S08]  /*84e0*/  HMMA.16816.F32.BF16 R92, R104.reuse, R112, R92 ;  /* 0x00000070685c723c */ /* 0x042ff0000004185c */
[----:B------:R-:W-:Y:S01]  /*84f0*/  HMMA.16816.F32.BF16 R96, R104, R114, R96 ;  /* 0x000000726860723c */ /* 0x000fe20000041860 */
[----:B------:R-:W1:Y:S06]  /*8500*/  LDSM.16.MT88.4 R112, [R178+0x1000] ;  /* 0x00100000b270783b */ /* 0x000e6c0000004200 */
[----:B------:R-:W-:Y:S02]  /*8510*/  F2FP.BF16.PACK_AB R104, R154, R152 ;  /* 0x000000989a68723e */ /* 0x000fe400000010ff */
[----:B------:R-:W-:Y:S03]  /*8520*/  F2FP.BF16.PACK_AB R106, R155, R153 ;  /* 0x000000999b6a723e */ /* 0x000fe600000010ff */
[----:B------:R-:W-:Y:S02]  /*8530*/  F2FP.BF16.PACK_AB R105, R150, R151 ;  /* 0x000000979669723e */ /* 0x000fe400000010ff */
[C---:B------:R-:W-:Y:S07]  /*8540*/  F2FP.BF16.PACK_AB R107, R148.reuse, R149 ;  /* 0x00000095946b723e */ /* 0x040fee00000010ff */
[C---:B--2---:R-:W-:Y:S08]  /*8550*/  HMMA.16816.F32.BF16 R4, R104.reuse, R108, R4 ;  /* 0x0000006c6804723c */ /* 0x044ff00000041804 */
[C---:B------:R-:W-:Y:S01]  /*8560*/  HMMA.16816.F32.BF16 R8, R104.reuse, R110, R8 ;  /* 0x0000006e6808723c */ /* 0x040fe20000041808 */
[----:B------:R-:W2:Y:S07]  /*8570*/  LDSM.16.MT88.4 R108, [R179+0x1000] ;  /* 0x00100000b36c783b */ /* 0x000eae0000004200 */
[C---:B-1----:R-:W-:Y:S08]  /*8580*/  HMMA.16816.F32.BF16 R12, R104.reuse, R112, R12 ;  /* 0x00000070680c723c */ /* 0x042ff0000004180c */
[C---:B------:R-:W-:Y:S01]  /*8590*/  HMMA.16816.F32.BF16 R16, R104.reuse, R114, R16 ;  /* 0x000000726810723c */ /* 0x040fe20000041810 */
[----:B------:R-:W1:Y:S07]  /*85a0*/  LDSM.16.MT88.4 R112, [R177+0x3000] ;  /* 0x00300000b170783b */ /* 0x000e6e0000004200 */
[C---:B------:R-:W-:Y:S08]  /*85b0*/  HMMA.16816.F32.BF16 R20, R104.reuse, R116, R20 ;  /* 0x000000746814723c */ /* 0x040ff00000041814 */
[C---:B------:R-:W-:Y:S01]  /*85c0*/  HMMA.16816.F32.BF16 R24, R104.reuse, R118, R24 ;  /* 0x000000766818723c */ /* 0x040fe20000041818 */
[----:B------:R-:W3:Y:S07]  /*85d0*/  LDSM.16.MT88.4 R116, [R178+0x3000] ;  /* 0x00300000b274783b */ /* 0x000eee0000004200 */
        /* <DEDUP_REMOVED lines=19> */
[C---:B------:R-:W-:Y:S08]  /*8710*/  HMMA.16816.F32.BF16 R80, R104.reuse, R110, R80 ;  /* 0x0000006e6850723c */ /* 0x040ff00000041850 */
[C---:B-1----:R-:W-:Y:S08]  /*8720*/  HMMA.16816.F32.BF16 R84, R104.reuse, R112, R84 ;  /* 0x000000706854723c */ /* 0x042ff00000041854 */
[C---:B------:R-:W-:Y:S01]  /*8730*/  HMMA.16816.F32.BF16 R88, R104.reuse, R114, R88 ;  /* 0x000000726858723c */ /* 0x040fe20000041858 */
[----:B------:R-:W1:Y:S07]  /*8740*/  LDSM.16.MT88.4 R112, [R180+0x1800] ;  /* 0x00180000b470783b */ /* 0x000e6e0000004200 */
[C---:B---3--:R-:W-:Y:S08]  /*8750*/  HMMA.16816.F32.BF16 R92, R104.reuse, R116, R92 ;  /* 0x00000074685c723c */ /* 0x048ff0000004185c */
[----:B------:R-:W-:Y:S01]  /*8760*/  HMMA.16816.F32.BF16 R96, R104, R118, R96 ;  /* 0x000000766860723c */ /* 0x000fe20000041860 */
[----:B------:R-:W2:Y:S07]  /*8770*/  LDSM.16.MT88.4 R104, [R179+0x1800] ;  /* 0x00180000b368783b */ /* 0x000eae0000004200 */
[C---:B------:R-:W-:Y:S01]  /*8780*/  HMMA.16816.F32.BF16 R132, R136.reuse, R128, R4 ;  /* 0x000000808884723c */ /* 0x040fe20000041804 */
[----:B------:R-:W3:Y:S07]  /*8790*/  LDSM.16.MT88.4 R4, [R177+0x3800] ;  /* 0x00380000b104783b */ /* 0x000eee0000004200 */
[C---:B------:R-:W-:Y:S01]  /*87a0*/  HMMA.16816.F32.BF16 R128, R136.reuse, R130, R8 ;  /* 0x000000828880723c */ /* 0x040fe20000041808 */
[----:B------:R-:W4:Y:S07]  /*87b0*/  LDSM.16.MT88.4 R8, [R178+0x3800] ;  /* 0x00380000b208783b */ /* 0x000f2e0000004200 */
[C---:B------:R-:W-:Y:S01]  /*87c0*/  HMMA.16816.F32.BF16 R124, R136.reuse, R120, R12 ;  /* 0x00000078887c723c */ /* 0x040fe2000004180c */
[----:B------:R-:W5:Y:S07]  /*87d0*/  LDSM.16.MT88.4 R12, [R180+0x3800] ;  /* 0x00380000b40c783b */ /* 0x000f6e0000004200 */
[C---:B------:R-:W-:Y:S01]  /*87e0*/  HMMA.16816.F32.BF16 R120, R136.reuse, R122, R16 ;  /* 0x0000007a8878723c */ /* 0x040fe20000041810 */
[----:B------:R-:W4:Y:S07]  /*87f0*/  LDSM.16.MT88.4 R16, [R179+0x3800] ;  /* 0x00380000b310783b */ /* 0x000f2e0000004200 */
[C---:B-1----:R-:W-:Y:S08]  /*8800*/  HMMA.16816.F32.BF16 R116, R136.reuse, R112, R20 ;  /* 0x000000708874723c */ /* 0x042ff00000041814 */
[C---:B------:R-:W-:Y:S08]  /*8810*/  HMMA.16816.F32.BF16 R112, R136.reuse, R114, R24 ;  /* 0x000000728870723c */ /* 0x040ff00000041818 */
[C---:B--2---:R-:W-:Y:S08]  /*8820*/  HMMA.16816.F32.BF16 R108, R136.reuse, R104, R28 ;  /* 0x00000068886c723c */ /* 0x044ff0000004181c */
[C---:B------:R-:W-:Y:S08]  /*8830*/  HMMA.16816.F32.BF16 R104, R136.reuse, R106, R32 ;  /* 0x0000006a8868723c */ /* 0x040ff00000041820 */
[C---:B---3--:R-:W-:Y:S08]  /*8840*/  HMMA.16816.F32.BF16 R36, R136.reuse, R4, R36 ;  /* 0x000000048824723c */ /* 0x048ff00000041824 */
[C---:B------:R-:W-:Y:S01]  /*8850*/  HMMA.16816.F32.BF16 R40, R136.reuse, R6, R40 ;  /* 0x000000068828723c */ /* 0x040fe20000041828 */
[----:B------:R-:W1:Y:S07]  /*8860*/  LDSM.16.MT88.4 R4, [R177+0x5800] ;  /* 0x00580000b104783b */ /* 0x000e6e0000004200 */
[C---:B----4-:R-:W-:Y:S08]  /*8870*/  HMMA.16816.F32.BF16 R44, R136.reuse, R8, R44 ;  /* 0x00000008882c723c */ /* 0x050ff0000004182c */
[C---:B------:R-:W-:Y:S01]  /*8880*/  HMMA.16816.F32.BF16 R48, R136.reuse, R10, R48 ;  /* 0x0000000a8830723c */ /* 0x040fe20000041830 */
[----:B------:R-:W2:Y:S07]  /*8890*/  LDSM.16.MT88.4 R8, [R178+0x5800] ;  /* 0x00580000b208783b */ /* 0x000eae0000004200 */
[C---:B-----5:R-:W-:Y:S08]  /*88a0*/  HMMA.16816.F32.BF16 R52, R136.reuse, R12, R52 ;  /* 0x0000000c8834723c */ /* 0x060ff00000041834 */
[C---:B------:R-:W-:Y:S01]  /*88b0*/  HMMA.16816.F32.BF16 R56, R136.reuse, R14, R56 ;  /* 0x0000000e8838723c */ /* 0x040fe20000041838 */
[----:B------:R-:W3:Y:S07]  /*88c0*/  LDSM.16.MT88.4 R12, [R180+0x5800] ;  /* 0x00580000b40c783b */ /* 0x000eee0000004200 */
[C---:B------:R-:W-:Y:S08]  /*88d0*/  HMMA.16816.F32.BF16 R60, R136.reuse, R16, R60 ;  /* 0x00000010883c723c */ /* 0x040ff0000004183c */
[C---:B------:R-:W-:Y:S01]  /*88e0*/  HMMA.16816.F32.BF16 R64, R136.reuse, R18, R64 ;  /* 0x000000128840723c */ /* 0x040fe20000041840 */
[----:B------:R-:W4:Y:S07]  /*88f0*/  LDSM.16.MT88.4 R16, [R179+0x5800] ;  /* 0x00580000b310783b */ /* 0x000f2e0000004200 */
[C---:B-1----:R-:W-:Y:S07]  /*8900*/  HMMA.16816.F32.BF16 R68, R136.reuse, R4, R68 ;  /* 0x000000048844723c */ /* 0x042fee0000041844 */
[----:B------:R-:W-:Y:S01]  /*8910*/  FADD.FTZ R4, R148, R2 ;  /* 0x0000000294047221 */ /* 0x000fe20000010000 */
[C---:B------:R-:W-:Y:S04]  /*8920*/  HMMA.16816.F32.BF16 R72, R136.reuse, R6, R72 ;  /* 0x000000068848723c */ /* 0x040fe80000041848 */
[----:B------:R-:W-:Y:S02]  /*8930*/  FADD.FTZ R2, R143, R0 ;  /* 0x000000008f027221 */ /* 0x000fe40000010000 */
[----:B------:R-:W-:Y:S02]  /*8940*/  FADD.FTZ R0, R142, R4 ;  /* 0x000000048e007221 */ /* 0x000fe40000010000 */
[C---:B--2---:R-:W-:Y:S04]  /*8950*/  HMMA.16816.F32.BF16 R76, R136.reuse, R8, R76 ;  /* 0x00000008884c723c */ /* 0x044fe8000004184c */
[----:B------:R-:W-:Y:S02]  /*8960*/  FADD.FTZ R2, R145, R2 ;  /* 0x0000000291027221 */ /* 0x000fe40000010000 */
[----:B------:R-:W-:Y:S02]  /*8970*/  FADD.FTZ R0, R141, R0 ;  /* 0x000000008d007221 */ /* 0x000fe40000010000 */
[C---:B------:R-:W-:Y:S04]  /*8980*/  HMMA.16816.F32.BF16 R80, R136.reuse, R10, R80 ;  /* 0x0000000a8850723c */ /* 0x040fe80000041850 */
[----:B------:R-:W-:Y:S02]  /*8990*/  FADD.FTZ R4, R146, R2 ;  /* 0x0000000292047221 */ /* 0x000fe40000010000 */
[----:B------:R-:W-:Y:S01]  /*89a0*/  FADD.FTZ R2, R140, R0 ;  /* 0x000000008c027221 */ /* 0x000fe20000010000 */
[----:B------:R-:W-:Y:S01]  /*89b0*/  IADD3 R0, R191, -0x1, RZ ;  /* 0xffffffffbf007810 */ /* 0x000fe20007ffe0ff */
[C---:B---3--:R-:W-:Y:S04]  /*89c0*/  HMMA.16816.F32.BF16 R84, R136.reuse, R12, R84 ;  /* 0x0000000c8854723c */ /* 0x048fe80000041854 */
[----:B------:R-:W-:Y:S01]  /*89d0*/  FADD.FTZ R193, R147, R4 ;  /* 0x0000000493c17221 */ /* 0x000fe20000010000 */
[----:B------:R-:W-:Y:S01]  /*89e0*/  MOV R191, R0 ;  /* 0x0000000000bf7202 */ /* 0x000fe20000000f00 */
[----:B------:R-:W-:Y:S01]  /*89f0*/  FADD.FTZ R194, R101, R2 ;  /* 0x0000000265c27221 */ /* 0x000fe20000010000 */
[----:B------:R-:W-:Y:S01]  /*8a00*/  MOV R12, R3 ;  /* 0x00000003000c7202 */ /* 0x000fe20000000f00 */
[C---:B------:R-:W-:Y:S04]  /*8a10*/  HMMA.16816.F32.BF16 R88, R136.reuse, R14, R88 ;  /* 0x0000000e8858723c */ /* 0x040fe80000041858 */
[----:B------:R-:W-:Y:S04]  /*8a20*/  MOV R101, R100 ;  /* 0x0000006400657202 */ /* 0x000fe80000000f00 */
[C---:B----4-:R-:W-:Y:S08]  /*8a30*/  HMMA.16816.F32.BF16 R92, R136.reuse, R16, R92 ;  /* 0x00000010885c723c */ /* 0x050ff0000004185c */
[----:B------:R-:W-:Y:S01]  /*8a40*/  HMMA.16816.F32.BF16 R96, R136, R18, R96 ;  /* 0x000000128860723c */ /* 0x000fe20000041860 */
[----:B------:R-:W-:Y:S07]  /*8a50*/  @!UPT UIADD3 URZ, URZ, URZ, URZ ;  /* 0x0000003f3f3ff290 */ /* 0x000fee000fffe03f */
[----:B------:R-:W-:-:S11]  /*8a60*/  @P0 BRA `(.L_x_61) ;  /* 0xffffce2000000947 */ /* 0x000fd6000383ffff */
.L_x_54:
[----:B------:R-:W-:Y:S05]  /*8a70*/  BRA.DIV ~URZ, `(.L_x_62) ;  /* 0x000056127f007947 */ /* 0x000fea000b800000 */
[----:B------:R1:W2:Y:S02]  /*8a80*/  SHFL.BFLY PT, R0, R193, 0x2, 0x1f ;  /* 0x0c401f00c1007f89 */ /* 0x0002a400000e0000 */
.L_x_139:
[----:B--2---:R-:W-:Y:S01]  /*8a90*/  FADD.FTZ R5, R0, R193 ;  /* 0x000000c100057221 */ /* 0x004fe20000010000 */
[----:B------:R-:W-:Y:S05]  /*8aa0*/  BRA.DIV ~URZ, `(.L_x_63) ;  /* 0x000056327f007947 */ /* 0x000fea000b800000 */
[----:B------:R-:W2:Y:S04]  /*8ab0*/  SHFL.BFLY PT, R0, R194, 0x2, 0x1f ;  /* 0x0c401f00c2007f89 */ /* 0x000ea800000e0000 */
[----:B------:R-:W3:Y:S01]  /*8ac0*/  SHFL.BFLY PT, R2, R5, 0x1, 0x1f ;  /* 0x0c201f0005027f89 */ /* 0x000ee200000e0000 */
[----:B--2---:R-:W-:-:S02]  /*8ad0*/  FADD.FTZ R4, R0, R194 ;  /* 0x000000c200047221 */ /* 0x004fc40000010000 */
[----:B---3--:R-:W-:-:S03]  /*8ae0*/  FADD.FTZ R5, R5, R2 ;  /* 0x0000000205057221 */ /* 0x008fc60000010000 */
[----:B------:R2:W3:Y:S04]  /*8af0*/  SHFL.BFLY PT, R3, R4, 0x1, 0x1f ;  /* 0x0c201f0004037f89 */ /* 0x0004e800000e0000 */
.L_x_140:
[----:B------:R-:W-:Y:S01]  /*8b00*/  FSETP.NE.FTZ.AND P1, PT, R5, RZ, PT ;  /* 0x000000ff0500720b */ /* 0x000fe20003f35000 */
[----:B---3--:R-:W-:Y:S01]  /*8b10*/  FADD.FTZ R3, R3, R4 ;  /* 0x0000000403037221 */ /* 0x008fe20000010000 */
[----:B------:R-:W-:Y:S02]  /*8b20*/  MOV R2, RZ ;  /* 0x000000ff00027202 */ /* 0x000fe40000000f00 */
[----:B------:R-:W-:Y:S02]  /*8b30*/  MOV R23, 0xff800000 ;  /* 0xff80000000177802 */ /* 0x000fe40000000f00 */
[----:B------:R-:W-:Y:S02]  /*8b40*/  FSETP.NE.FTZ.AND P0, PT, R3, RZ, PT ;  /* 0x000000ff0300720b */ /* 0x000fe40003f15000 */
[----:B------:R-:W-:Y:S02]  /*8b50*/  MOV R0, RZ ;  /* 0x000000ff00007202 */ /* 0x000fe40000000f00 */
[----:B------:R-:W-:-:S03]  /*8b60*/  MOV R22, 0xff800000 ;  /* 0xff80000000167802 */ /* 0x000fc60000000f00 */
[----:B------:R-:W3:Y:S01]  /*8b70*/  @P1 MUFU.LG2 R6, R5 ;  /* 0x0000000500061308 */ /* 0x000ee20000000c00 */
[----:B--2---:R-:W-:-:S05]  /*8b80*/  @P1 MOV R4, 0x3f317218 ;  /* 0x3f31721800041802 */ /* 0x004fca0000000f00 */
[----:B------:R-:W-:Y:S02]  /*8b90*/  @P1 FMUL.FTZ R4, R4, c[0x0][0x2d0] ;  /* 0x0000b40004041a20 */ /* 0x000fe40000410000 */
[----:B------:R-:W2:Y:S01]  /*8ba0*/  @P1 MUFU.RCP R2, R5 ;  /* 0x0000000500021308 */ /* 0x000ea20000001000 */
[----:B---3--:R-:W-:-:S07]  /*8bb0*/  @P1 FMUL.FTZ R6, R6, 0.69314718246459960938 ;  /* 0x3f31721806061820 */ /* 0x008fce0000410000 */
[----:B------:R-:W3:Y:S01]  /*8bc0*/  @P0 MUFU.RCP R0, R3 ;  /* 0x0000000300000308 */ /* 0x000ee20000001000 */
[----:B------:R-:W-:Y:S01]  /*8bd0*/  @P1 FFMA.FTZ R23, R4, R100, R6 ;  /* 0x0000006404171223 */ /* 0x000fe20000010006 */
[----:B------:R-:W-:Y:S01]  /*8be0*/  MOV R4, 0x1 ;  /* 0x0000000100047802 */ /* 0x000fe20000000f00 */
[C---:B--2---:R-:W-:Y:S02]  /*8bf0*/  FMUL.FTZ R100, R2.reuse, R112 ;  /* 0x0000007002647220 */ /* 0x044fe40000410000 */
        /* <DEDUP_REMOVED lines=46> */
[----:B------:R-:W-:Y:S02]  /*8ee0*/  FMUL.FTZ R25, R2, R97 ;  /* 0x0000006102197220 */ /* 0x000fe40000410000 */
[----:B------:R2:W4:Y:S01]  /*8ef0*/  @P0 MUFU.LG2 R2, R3 ;  /* 0x0000000300020308 */ /* 0x0005220000000c00 */
[C---:B---3--:R-:W-:Y:S02]  /*8f00*/  FMUL.FTZ R88, R0.reuse, R118 ;  /* 0x0000007600587220 */ /* 0x048fe40000410000 */
[C---:B------:R-:W-:Y:S02]  /*8f10*/  FMUL.FTZ R89, R0.reuse, R119 ;  /* 0x0000007700597220 */ /* 0x040fe40000410000 */
[C---:B------:R-:W-:Y:S02]  /*8f20*/  FMUL.FTZ R118, R0.reuse, R114 ;  /* 0x0000007200767220 */ /* 0x040fe40000410000 */
[C---:B------:R-:W-:Y:S02]  /*8f30*/  FMUL.FTZ R119, R0.reuse, R115 ;  /* 0x0000007300777220 */ /* 0x040fe40000410000 */
[----:B------:R-:W-:-:S02]  /*8f40*/  FMUL.FTZ R84, R0, R130 ;  /* 0x0000008200547220 */ /* 0x000fc40000410000 */
[C---:B------:R-:W-:Y:S02]  /*8f50*/  FMUL.FTZ R85, R0.reuse, R131 ;  /* 0x0000008300557220 */ /* 0x040fe40000410000 */
[C---:B------:R-:W-:Y:S02]  /*8f60*/  FMUL.FTZ R92, R0.reuse, R106 ;  /* 0x0000006a005c7220 */ /* 0x040fe40000410000 */
[----:B------:R-:W-:Y:S01]  /*8f70*/  FMUL.FTZ R93, R0, R107 ;  /* 0x0000006b005d7220 */ /* 0x000fe20000410000 */
[----:B--2---:R-:W-:Y:S01]  /*8f80*/  @P0 MOV R3, 0x3f317218 ;  /* 0x3f31721800030802 */ /* 0x004fe20000000f00 */
[----:B----4-:R-:W-:Y:S02]  /*8f90*/  @P0 FMUL.FTZ R2, R2, 0.69314718246459960938 ;  /* 0x3f31721802020820 */ /* 0x010fe40000410000 */
[----:B------:R-:W-:Y:S02]  /*8fa0*/  FMUL.FTZ R124, R0, R38 ;  /* 0x00000026007c7220 */ /* 0x000fe40000410000 */
[----:B------:R-:W-:-:S02]  /*8fb0*/  @P0 FMUL.FTZ R3, R3, c[0x0][0x2d0] ;  /* 0x0000b40003030a20 */ /* 0x000fc40000410000 */
        /* <DEDUP_REMOVED lines=38> */
[----:B------:R-:W-:Y:S01]  /*9220*/  FMUL.FTZ R27, R0, R99 ;  /* 0x00000063001b7220 */ /* 0x000fe20000410000 */
[----:B------:R-:W-:Y:S01]  /*9230*/  PRMT R0, R4, 0x7610, R0 ;  /* 0x0000761004007816 */ /* 0x000fe20000000000 */
[----:B------:R-:W-:Y:S02]  /*9240*/  @P0 FFMA.FTZ R22, R3, R12, R2 ;  /* 0x0000000c03160223 */ /* 0x000fe40000010002 */
.L_x_36:
[----:B------:R-:W2:Y:S01]  /*9250*/  S2R R2, SR_TID.X ;  /* 0x0000000000027919 */ /* 0x000ea20000002100 */
[----:B------:R-:W-:Y:S01]  /*9260*/  BSSY B0, `(.L_x_64) ;  /* 0x0000010000007945 */ /* 0x000fe20003800000 */
[----:B--2---:R-:W-:-:S13]  /*9270*/  LOP3.LUT P0, RZ, R2, 0xff, RZ, 0xc0, !PT ;  /* 0x000000ff02ff7812 */ /* 0x004fda000780c0ff */
[----:B------:R-:W-:Y:S05]  /*9280*/  @P0 BRA `(.L_x_65) ;  /* 0x000000d000000947 */ /* 0x000fea0003800000 */
[----:B------:R-:W2:Y:S01]  /*9290*/  S2R R4, SR_LANEID ;  /* 0x0000000000047919 */ /* 0x000ea20000000000 */
[----:B------:R-:W-:Y:S01]  /*92a0*/  VOTEU.ANY UR4, UPT, PT ;  /* 0x0000000000047886 */ /* 0x000fe200038e0100 */
[----:B------:R-:W-:Y:S01]  /*92b0*/  IMAD.MOV.U32 R5, RZ, RZ, c[0x0][0x564] ;  /* 0x00015900ff057624 */ /* 0x000fe200078e00ff */
[----:B------:R-:W2:Y:S08]  /*92c0*/  FLO.U32 R3, UR4 ;  /* 0x0000000400037d00 */ /* 0x000eb000080e0000 */
[----:B------:R-:W3:Y:S01]  /*92d0*/  POPC R2, UR4 ;  /* 0x0000000400027d09 */ /* 0x000ee20008000000 */
[----:B--2---:R-:W-:Y:S01]  /*92e0*/  ISETP.EQ.U32.AND P0, PT, R3, R4, PT ;  /* 0x000000040300720c */ /* 0x004fe20003f02070 */
[----:B------:R-:W-:-:S12]  /*92f0*/  IMAD.MOV.U32 R4, RZ, RZ, c[0x0][0x560] ;  /* 0x00015800ff047624 */ /* 0x000fd800078e00ff */
[----:B---3--:R2:W3:Y:S04]  /*9300*/  @P0 ATOMG.E.ADD.STRONG.GPU PT, R2, [R4.64], R2 ;  /* 0x00000002040209a8 */ /* 0x0084e800081ee1c6 */
[----:B--2---:R-:W2:Y:S04]  /*9310*/  S2R R4, SR_LTMASK ;  /* 0x0000000000047919 */ /* 0x004ea80000003900 */
[----:B---3--:R2:W3:Y:S02]  /*9320*/  SHFL.IDX PT, R3, R2, R3, 0x1f ;  /* 0x00001f0302037589 */ /* 0x0084e400000e0000 */
[----:B--2---:R-:W-:-:S06]  /*9330*/  LOP3.LUT R2, R4, UR4, RZ, 0xc0, !PT ;  /* 0x0000000404027c12 */ /* 0x004fcc000f8ec0ff */
[----:B------:R-:W3:Y:S02]  /*9340*/  POPC R2, R2 ;  /* 0x0000000200027309 */ /* 0x000ee40000000000 */
[----:B---3--:R-:W-:-:S06]  /*9350*/  IADD3 R212, R3, c[0x0][0xc], R2 ;  /* 0x0000030003d47a10 */ /* 0x008fcc0007ffe002 */
.L_x_65:
[----:B------:R-:W-:Y:S05]  /*9360*/  BSYNC B0 ;  /* 0x0000000000007941 */ /* 0x000fea0003800000 */
.L_x_64:
[----:B------:R-:W-:Y:S01]  /*9370*/  PRMT R0, R0, 0x9910, RZ ;  /* 0x0000991000007816 */ /* 0x000fe200000000ff */
[----:B------:R-:W-:Y:S01]  /*9380*/  BSSY B1, `(.L_x_66) ;  /* 0x000032d000017945 */ /* 0x000fe20003800000 */
[----:B------:R-:W-:Y:S02]  /*9390*/  IMAD.MOV.U32 R78, RZ, RZ, R212 ;  /* 0x000000ffff4e7224 */ /* 0x000fe400078e00d4 */
[----:B------:R-:W-:-:S13]  /*93a0*/  ISETP.NE.AND P0, PT, R0, RZ, PT ;  /* 0x000000ff0000720c */ /* 0x000fda0003f05270 */
[----:B------:R-:W-:Y:S05]  /*93b0*/  @!P0 BRA `(.L_x_67) ;  /* 0x0000260000008947 */ /* 0x000fea0003800000 */
[----:B------:R-:W2:Y:S01]  /*93c0*/  LDL R5, [R1] ;  /* 0x0000000001057983 */ /* 0x000ea20000100800 */
[----:B------:R-:W-:Y:S01]  /*93d0*/  WARPSYNC 0xffffffff ;  /* 0xffffffff00007948 */ /* 0x000fe20003800000 */
[----:B------:R-:W-:Y:S01]  /*93e0*/  F2FP.BF16.PACK_AB R0, R133, R132 ;  /* 0x000000848500723e */ /* 0x000fe200000010ff */
[----:B------:R-:W-:Y:S01]  /*93f0*/  IMAD.MOV.U32 R14, RZ, RZ, c[0x0][0x388] ;  /* 0x0000e200ff0e7624 */ /* 0x000fe200078e00ff */
[----:B------:R-:W-:Y:S01]  /*9400*/  BAR.SYNC.DEFER_BLOCKING 0x1, 0x100 ;  /* 0x0044000000007b1d */ /* 0x000fe20000010000 */
[----:B------:R-:W-:Y:S02]  /*9410*/  F2FP.BF16.PACK_AB R2, R97, R96 ;  /* 0x000000606102723e */ /* 0x000fe400000010ff */
[----:B------:R-:W-:Y:S02]  /*9420*/  F2FP.BF16.PACK_AB R3, R29, R28 ;  /* 0x0000001c1d03723e */ /* 0x000fe400000010ff */
[----:B------:R-:W-:Y:S02]  /*9430*/  F2FP.BF16.PACK_AB R4, R57, R56 ;  /* 0x000000383904723e */ /* 0x000fe400000010ff */
[----:B------:R-:W-:-:S02]  /*9440*/  ISETP.NE.U32.AND P2, PT, RZ, c[0x0][0x500], PT ;  /* 0x00014000ff007a0c */ /* 0x000fc40003f45070 */
[----:B------:R-:W-:Y:S02]  /*9450*/  ISETP.NE.U32.AND P3, PT, RZ, c[0x0][0x508], PT ;  /* 0x00014200ff007a0c */ /* 0x000fe40003f65070 */
[----:B------:R-:W-:Y:S02]  /*9460*/  ISETP.NE.AND.EX P2, PT, RZ, c[0x0][0x504], PT, P2 ;  /* 0x00014100ff007a0c */ /* 0x000fe40003f45320 */
[----:B------:R-:W-:Y:S01]  /*9470*/  ISETP.NE.AND.EX P3, PT, RZ, c[0x0][0x50c], PT, P3 ;  /* 0x00014300ff007a0c */ /* 0x000fe20003f65330 */
[----:B------:R3:W-:Y:S04]  /*9480*/  STS [R223], R0 ;  /* 0x00000000df007388 */ /* 0x0007e80000000800 */
[----:B------:R4:W-:Y:S04]  /*9490*/  STS [R223+0x400], R2 ;  /* 0x00040002df007388 */ /* 0x0009e80000000800 */
[----:B------:R1:W-:Y:S01]  /*94a0*/  STS [R224], R3 ;  /* 0x00000003e0007388 */ /* 0x0003e20000000800 */
[----:B---3--:R-:W-:-:S02]  /*94b0*/  F2FP.BF16.PACK_AB R0, R85, R84 ;  /* 0x000000545500723e */ /* 0x008fc400000010ff */
[----:B----4-:R-:W-:-:S03]  /*94c0*/  F2FP.BF16.PACK_AB R2, R31, R30 ;  /* 0x0000001e1f02723e */ /* 0x010fc600000010ff */
[----:B------:R3:W-:Y:S01]  /*94d0*/  STS [R224+0x400], R0 ;  /* 0x00040000e0007388 */ /* 0x0007e20000000800 */
[----:B-1----:R-:W-:-:S03]  /*94e0*/  F2FP.BF16.PACK_AB R3, R127, R126 ;  /* 0x0000007e7f03723e */ /* 0x002fc600000010ff */
[----:B------:R1:W-:Y:S04]  /*94f0*/  STS [R226], R2 ;  /* 0x00000002e2007388 */ /* 0x0003e80000000800 */
[----:B------:R4:W-:Y:S01]  /*9500*/  STS [R226+0x400], R3 ;  /* 0x00040003e2007388 */ /* 0x0009e20000000800 */
[----:B---3--:R-:W-:Y:S02]  /*9510*/  F2FP.BF16.PACK_AB R0, R33, R32 ;  /* 0x000000202100723e */ /* 0x008fe400000010ff */
[----:B-1----:R-:W-:-:S03]  /*9520*/  F2FP.BF16.PACK_AB R2, R123, R122 ;  /* 0x0000007a7b02723e */ /* 0x002fc600000010ff */
[----:B------:R1:W-:Y:S01]  /*9530*/  STS [R225], R0 ;  /* 0x00000000e1007388 */ /* 0x0003e20000000800 */
[----:B----4-:R-:W-:-:S03]  /*9540*/  F2FP.BF16.PACK_AB R3, R35, R34 ;  /* 0x000000222303723e */ /* 0x010fc600000010ff */
[----:B------:R3:W-:Y:S01]  /*9550*/  STS [R225+0x400], R2 ;  /* 0x00040002e1007388 */ /* 0x0007e20000000800 */
[----:B-1----:R-:W-:Y:S02]  /*9560*/  F2FP.BF16.PACK_AB R0, R89, R88 ;  /* 0x000000585900723e */ /* 0x002fe400000010ff */
[----:B---3--:R-:W-:Y:S01]  /*9570*/  F2FP.BF16.PACK_AB R2, R101, R100 ;  /* 0x000000646502723e */ /* 0x008fe200000010ff */
[----:B--2---:R1:W-:Y:S04]  /*9580*/  STS [R5], R3 ;  /* 0x0000000305007388 */ /* 0x0043e80000000800 */
[----:B------:R2:W-:Y:S04]  /*9590*/  STS [R5+0x400], R0 ;  /* 0x0004000005007388 */ /* 0x0005e80000000800 */
[----:B------:R3:W-:Y:S01]  /*95a0*/  STS [R251], R2 ;  /* 0x00000002fb007388 */ /* 0x0007e20000000800 */
[----:B-1----:R-:W-:-:S02]  /*95b0*/  F2FP.BF16.PACK_AB R3, R119, R118 ;  /* 0x000000767703723e */ /* 0x002fc400000010ff */
[----:B--2---:R-:W-:-:S03]  /*95c0*/  F2FP.BF16.PACK_AB R0, R109, R108 ;  /* 0x0000006c6d00723e */ /* 0x004fc600000010ff */
[----:B------:R1:W-:Y:S01]  /*95d0*/  STS [R251+0x400], R3 ;  /* 0x00040003fb007388 */ /* 0x0003e20000000800 */
[----:B---3--:R-:W-:-:S03]  /*95e0*/  F2FP.BF16.PACK_AB R2, R111, R110 ;  /* 0x0000006e6f02723e */ /* 0x008fc600000010ff */
[----:B------:R2:W-:Y:S04]  /*95f0*/  STS [R252], R0 ;  /* 0x00000000fc007388 */ /* 0x0005e80000000800 */
[----:B------:R3:W-:Y:S01]  /*9600*/  STS [R252+0x400], R2 ;  /* 0x00040002fc007388 */ /* 0x0007e20000000800 */
[----:B-1----:R-:W-:Y:S02]  /*9610*/  F2FP.BF16.PACK_AB R3, R105, R104 ;  /* 0x000000686903723e */ /* 0x002fe400000010ff */
[----:B--2---:R-:W-:-:S03]  /*9620*/  F2FP.BF16.PACK_AB R0, R93, R92 ;  /* 0x0000005c5d00723e */ /* 0x004fc600000010ff */
[----:B------:R1:W-:Y:S01]  /*9630*/  STS [R250], R3 ;  /* 0x00000003fa007388 */ /* 0x0003e20000000800 */
[----:B---3--:R-:W-:-:S03]  /*9640*/  F2FP.BF16.PACK_AB R2, R37, R36 ;  /* 0x000000242502723e */ /* 0x008fc600000010ff */
[----:B------:R2:W-:Y:S04]  /*9650*/  STS [R250+0x400], R0 ;  /* 0x00040000fa007388 */ /* 0x0005e80000000800 */
[----:B------:R3:W-:Y:S01]  /*9660*/  STS [R223+0x4000], R2 ;  /* 0x00400002df007388 */ /* 0x0007e20000000800 */
[----:B-1----:R-:W-:Y:S02]  /*9670*/  F2FP.BF16.PACK_AB R3, R125, R124 ;  /* 0x0000007c7d03723e */ /* 0x002fe400000010ff */
[----:B--2---:R-:W-:-:S03]  /*9680*/  F2FP.BF16.PACK_AB R0, R41, R40 ;  /* 0x000000282900723e */ /* 0x004fc600000010ff */
[----:B------:R1:W-:Y:S01]  /*9690*/  STS [R223+0x4400], R3 ;  /* 0x00440003df007388 */ /* 0x0003e20000000800 */
        /* <DEDUP_REMOVED lines=14> */
[----:B------:R3:W-:Y:S04]  /*9780*/  STS [R5+0x4400], R2 ;  /* 0x0044000205007388 */ /* 0x0007e80000000800 */
[----:B------:R4:W-:Y:S01]  /*9790*/  STS [R251+0x4000], R4 ;  /* 0x00400004fb007388 */ /* 0x0009e20000000800 */
[----:B-1----:R-:W-:Y:S02]  /*97a0*/  F2FP.BF16.PACK_AB R3, R61, R60 ;  /* 0x0000003c3d03723e */ /* 0x002fe400000010ff */
[----:B--2---:R-:W-:-:S02]  /*97b0*/  F2FP.BF16.PACK_AB R0, R51, R50 ;  /* 0x000000323300723e */ /* 0x004fc400000010ff */
[----:B---3--:R-:W-:-:S03]  /*97c0*/  F2FP.BF16.PACK_AB R2, R65, R64 ;  /* 0x000000404102723e */ /* 0x008fc600000010ff */
[----:B------:R1:W-:Y:S01]  /*97d0*/  STS [R251+0x4400], R0 ;  /* 0x00440000fb007388 */ /* 0x0003e20000000800 */
[----:B----4-:R-:W-:-:S03]  /*97e0*/  F2FP.BF16.PACK_AB R4, R131, R130 ;  /* 0x000000828304723e */ /* 0x010fc600000010ff */
[----:B------:R2:W-:Y:S04]  /*97f0*/  STS [R252+0x4000], R3 ;  /* 0x00400003fc007388 */ /* 0x0005e80000000800 */
[----:B------:R3:W-:Y:S04]  /*9800*/  STS [R252+0x4400], R4 ;  /* 0x00440004fc007388 */ /* 0x0007e80000000800 */
[----:B------:R4:W-:Y:S01]  /*9810*/  STS [R250+0x4000], R2 ;  /* 0x00400002fa007388 */ /* 0x0009e20000000800 */
[----:B-1----:R-:W-:Y:S02]  /*9820*/  F2FP.BF16.PACK_AB R0, R67, R66 ;  /* 0x000000424300723e */ /* 0x002fe400000010ff */
[----:B--2---:R-:W-:-:S03]  /*9830*/  F2FP.BF16.PACK_AB R3, R39, R38 ;  /* 0x000000262703723e */ /* 0x004fc600000010ff */
[----:B------:R1:W-:Y:S01]  /*9840*/  STS [R250+0x4400], R0 ;  /* 0x00440000fa007388 */ /* 0x0003e20000000800 */
[----:B---3--:R-:W-:-:S03]  /*9850*/  F2FP.BF16.PACK_AB R4, R113, R112 ;  /* 0x000000707104723e */ /* 0x008fc600000010ff */
[----:B------:R2:W-:Y:S01]  /*9860*/  STS [R223+0x8400], R3 ;  /* 0x00840003df007388 */ /* 0x0005e20000000800 */
[----:B----4-:R-:W-:-:S03]  /*9870*/  F2FP.BF16.PACK_AB R2, R69, R68 ;  /* 0x000000444502723e */ /* 0x010fc600000010ff */
        /* <DEDUP_REMOVED lines=13> */
[----:B---3--:R-:W-:Y:S02]  /*9950*/  F2FP.BF16.PACK_AB R4, R71, R70 ;  /* 0x000000464704723e */ /* 0x008fe400000010ff */
[----:B----4-:R-:W-:Y:S02]  /*9960*/  F2FP.BF16.PACK_AB R2, R63, R62 ;  /* 0x0000003e3f02723e */ /* 0x010fe400000010ff */
[----:B-1----:R-:W-:-:S05]  /*9970*/  F2FP.BF16.PACK_AB R0, R121, R120 ;  /* 0x000000787900723e */ /* 0x002fca00000010ff */
[----:B------:R1:W-:Y:S04]  /*9980*/  STS [R5+0x8000], R0 ;  /* 0x0080000005007388 */ /* 0x0003e80000000800 */
[----:B------:R2:W-:Y:S04]  /*9990*/  STS [R5+0x8400], R4 ;  /* 0x0084000405007388 */ /* 0x0005e80000000800 */
[----:B------:R3:W-:Y:S04]  /*99a0*/  STS [R251+0x8000], R3 ;  /* 0x00800003fb007388 */ /* 0x0007e80000000800 */
[----:B------:R4:W-:Y:S01]  /*99b0*/  STS [R251+0x8400], R2 ;  /* 0x00840002fb007388 */ /* 0x0009e20000000800 */
[----:B-1----:R-:W-:-:S02]  /*99c0*/  F2FP.BF16.PACK_AB R0, R81, R80 ;  /* 0x000000505100723e */ /* 0x002fc400000010ff */
[----:B--2---:R-:W-:-:S03]  /*99d0*/  @P3 IADD3 R4, P0, R216, c[0x0][0x508], RZ ;  /* 0x00014200d8043a10 */ /* 0x004fc60007f1e0ff */
[----:B------:R1:W-:Y:S01]  /*99e0*/  STS [R252+0x8000], R0 ;  /* 0x00800000fc007388 */ /* 0x0003e20000000800 */
[----:B---3--:R-:W-:Y:S02]  /*99f0*/  F2FP.BF16.PACK_AB R3, R27, R26 ;  /* 0x0000001a1b03723e */ /* 0x008fe400000010ff */
[----:B------:R-:W-:Y:S02]  /*9a00*/  @P3 IADD3.X R5, R217, c[0x0][0x50c], RZ, P0, !PT ;  /* 0x00014300d9053a10 */ /* 0x000fe400007fe4ff */
[----:B----4-:R-:W-:-:S05]  /*9a10*/  F2FP.BF16.PACK_AB R2, R43, R42 ;  /* 0x0000002a2b02723e */ /* 0x010fca00000010ff */
[----:B------:R2:W-:Y:S04]  /*9a20*/  STS [R252+0x8400], R2 ;  /* 0x00840002fc007388 */ /* 0x0005e80000000800 */
[----:B------:R3:W-:Y:S01]  /*9a30*/  STS [R250+0x8400], R3 ;  /* 0x00840003fa007388 */ /* 0x0007e20000000800 */
[----:B-1----:R-:W-:-:S05]  /*9a40*/  F2FP.BF16.PACK_AB R0, R25, R24 ;  /* 0x000000181900723e */ /* 0x002fca00000010ff */
[----:B------:R1:W-:Y:S04]  /*9a50*/  STS [R250+0x8000], R0 ;  /* 0x00800000fa007388 */ /* 0x0003e80000000800 */
[----:B------:R-:W-:Y:S01]  /*9a60*/  BAR.SYNC.DEFER_BLOCKING 0x1, 0x100 ;  /* 0x0044000000007b1d */ /* 0x000fe20000010000 */
[----:B--2---:R-:W-:-:S04]  /*9a70*/  IADD3 R2, P1, R216, c[0x0][0x500], RZ ;  /* 0x00014000d8027a10 */ /* 0x004fc80007f3e0ff */
[----:B---3--:R-:W-:Y:S01]  /*9a80*/  IADD3.X R3, R217, c[0x0][0x504], RZ, P1, !PT ;  /* 0x00014100d9037a10 */ /* 0x008fe20000ffe4ff */
[----:B-1----:R-:W-:Y:S01]  /*9a90*/  IMAD.MOV.U32 R0, RZ, RZ, RZ ;  /* 0x000000ffff007224 */ /* 0x002fe200078e00ff */
[C---:B------:R-:W-:Y:S01]  /*9aa0*/  ISETP.NE.AND P0, PT, R218.reuse, RZ, PT ;  /* 0x000000ffda00720c */ /* 0x040fe20003f05270 */
[----:B------:R1:W5:Y:S04]  /*9ab0*/  @P3 LDG.E R14, [R4.64] ;  /* 0x00000006040e3981 */ /* 0x000368000c1e1900 */
[----:B------:R2:W5:Y:S01]  /*9ac0*/  @P2 LDG.E R0, [R2.64] ;  /* 0x0000000602002981 */ /* 0x000562000c1e1900 */
[----:B-1----:R-:W-:Y:S01]  /*9ad0*/  SEL R5, R218, c[0x0][0x3d4], P0 ;  /* 0x0000f500da057a07 */ /* 0x002fe20000000000 */
[----:B------:R-:W-:Y:S05]  /*9ae0*/  @P3 BRA `(.L_x_68) ;  /* 0x0000004000003947 */ /* 0x000fea0003800000 */
[----:B------:R-:W-:Y:S05]  /*9af0*/  @!P2 BRA `(.L_x_68) ;  /* 0x000000300000a947 */ /* 0x000fea0003800000 */
[----:B------:R1:W3:Y:S04]  /*9b00*/  LDG.E R4, [R2.64] ;  /* 0x0000000602047981 */ /* 0x0002e8000c1e1900 */
[----:B-12---:R-:W3:Y:S02]  /*9b10*/  LDG.E R2, [R2.64+0x4] ;  /* 0x0000040602027981 */ /* 0x006ee4000c1e1900 */
[----:B---3-5:R-:W-:-:S02]  /*9b20*/  IADD3 R14, -R4, R2, RZ ;  /* 0x00000002040e7210 */ /* 0x028fc40007ffe1ff */
.L_x_68:
[----:B--2---:R-:W2:Y:S01]  /*9b30*/  LDL R3, [R1+0xc] ;  /* 0x00000c0001037983 */ /* 0x004ea20000100800 */
[----:B------:R-:W-:Y:S01]  /*9b40*/  IMAD.MOV.U32 R9, RZ, RZ, 0x368 ;  /* 0x00000368ff097424 */ /* 0x000fe200078e00ff */
[----:B------:R-:W-:Y:S01]  /*9b50*/  ISETP.GT.AND P3, PT, R5, 0x1, PT ;  /* 0x000000010500780c */ /* 0x000fe20003f64270 */
[----:B------:R-:W-:Y:S01]  /*9b60*/  IMAD.MOV.U32 R2, RZ, RZ, c[0x0][0x4e8] ;  /* 0x00013a00ff027624 */ /* 0x000fe200078e00ff */
[----:B------:R-:W3:Y:S01]  /*9b70*/  LDL R82, [R1+0x8] ;  /* 0x0000080001527983 */ /* 0x000ee20000100800 */
[----:B------:R-:W-:-:S02]  /*9b80*/  ISETP.NE.U32.AND P0, PT, RZ, c[0x0][0x500], PT ;  /* 0x00014000ff007a0c */ /* 0x000fc40003f05070 */
[----:B------:R-:W-:Y:S02]  /*9b90*/  SEL R9, R9, 0x328, P3 ;  /* 0x0000032809097807 */ /* 0x000fe40001800000 */
[----:B------:R-:W-:Y:S02]  /*9ba0*/  ISETP.NE.AND.EX P0, PT, RZ, c[0x0][0x504], PT, P0 ;  /* 0x00014100ff007a0c */ /* 0x000fe40003f05300 */
[----:B------:R-:W1:Y:S01]  /*9bb0*/  LDC.64 R4, c[0x0][R9+0x170] ;  /* 0x00005c0009047b82 */ /* 0x000e620000000a00 */
[----:B------:R-:W-:Y:S02]  /*9bc0*/  ISETP.NE.AND P2, PT, R2, 0x1, PT ;  /* 0x000000010200780c */ /* 0x000fe40003f45270 */
[----:B------:R-:W-:-:S05]  /*9bd0*/  SEL R8, R211, RZ, !P0 ;  /* 0x000000ffd3087207 */ /* 0x000fca0004000000 */
[----:B------:R-:W4:Y:S08]  /*9be0*/  LDC.64 R16, c[0x0][R9+0x168] ;  /* 0x00005a0009107b82 */ /* 0x000f300000000a00 */
[----:B------:R1:W2:Y:S08]  /*9bf0*/  LDC.64 R18, c[0x0][R9+0x178] ;  /* 0x00005e0009127b82 */ /* 0x0002b00000000a00 */
[----:B------:R1:W2:Y:S01]  /*9c00*/  LDC.64 R20, c[0x0][R9+0x160] ;  /* 0x0000580009147b82 */ /* 0x0002a20000000a00 */
[----:B------:R-:W-:Y:S01]  /*9c10*/  LOP3.LUT R10, R214, 0xffff, RZ, 0xc0, !PT ;  /* 0x0000ffffd60a7812 */ /* 0x000fe200078ec0ff */
[----:B------:R-:W4:Y:S01]  /*9c20*/  S2R R83, SR_TID.X ;  /* 0x0000000000537919 */ /* 0x000f220000002100 */
[----:B-1----:R-:W-:-:S03]  /*9c30*/  IMAD R2, R5, R8, RZ ;  /* 0x0000000805027224 */ /* 0x002fc600078e02ff */
[----:B----4-:R-:W-:-:S04]  /*9c40*/  IMAD.WIDE.U32 R6, R16, R10, RZ ;  /* 0x0000000a10067225 */ /* 0x010fc800078e00ff */
[----:B------:R-:W-:Y:S01]  /*9c50*/  IMAD R9, R17, R10, RZ ;  /* 0x0000000a11097224 */ /* 0x000fe200078e02ff */
[----:B------:R-:W-:-:S04]  /*9c60*/  SHF.R.S32.HI R79, RZ, 0x1f, R83 ;  /* 0x0000001fff4f7819 */ /* 0x000fc80000011453 */
[----:B------:R-:W-:-:S04]  /*9c70*/  LEA.HI R79, R79, R83, RZ, 0x5 ;  /* 0x000000534f4f7211 */ /* 0x000fc800078f28ff */
[----:B------:R-:W-:-:S05]  /*9c80*/  LOP3.LUT R79, R79, 0xffffffe0, RZ, 0xc0, !PT ;  /* 0xffffffe04f4f7812 */ /* 0x000fca00078ec0ff */
[----:B------:R-:W-:Y:S02]  /*9c90*/  IMAD.IADD R79, R83, 0x1, -R79 ;  /* 0x00000001534f7824 */ /* 0x000fe400078e0a4f */
[----:B--2---:R-:W-:Y:S01]  /*9ca0*/  IMAD R12, R213, 0x80, R3 ;  /* 0x00000080d50c7824 */ /* 0x004fe200078e0203 */
[----:B------:R-:W-:-:S05]  /*9cb0*/  SEL R3, R220, RZ, !P0 ;  /* 0x000000ffdc037207 */ /* 0x000fca0004000000 */
[----:B------:R-:W-:Y:S02]  /*9cc0*/  IMAD R11, R4, R3, R2 ;  /* 0x00000003040b7224 */ /* 0x000fe400078e0202 */
[----:B------:R-:W-:-:S04]  /*9cd0*/  @P2 IMAD.HI.U32 R3, R12, c[0x0][0x4ec], RZ ;  /* 0x00013b000c032a27 */ /* 0x000fc800078e00ff */
[----:B------:R-:W-:-:S04]  /*9ce0*/  IMAD.WIDE.U32 R4, R4, R8, RZ ;  /* 0x0000000804047225 */ /* 0x000fc800078e00ff */
[----:B------:R-:W-:Y:S01]  /*9cf0*/  IMAD.MOV.U32 R2, RZ, RZ, R12 ;  /* 0x000000ffff027224 */ /* 0x000fe200078e000c */
[----:B------:R-:W-:Y:S02]  /*9d00*/  @P2 SHF.R.U32.HI R2, RZ, c[0x0][0x4f0], R3 ;  /* 0x00013c00ff022a19 */ /* 0x000fe40000011603 */
[----:B------:R-:W-:Y:S02]  /*9d10*/  SEL R3, R221, RZ, P3 ;  /* 0x000000ffdd037207 */ /* 0x000fe40001800000 */
[--C-:B-----5:R-:W-:Y:S01]  /*9d20*/  IADD3 R15, P1, P0, R4, R6, R0.reuse ;  /* 0x00000006040f7210 */ /* 0x120fe2000783e000 */
[----:B------:R-:W-:Y:S01]  /*9d30*/  IMAD.IADD R6, R7, 0x1, R9 ;  /* 0x0000000107067824 */ /* 0x000fe200078e0209 */
[----:B------:R-:W-:Y:S01]  /*9d40*/  SHF.R.S32.HI R9, RZ, 0x1f, R0 ;  /* 0x0000001fff097819 */ /* 0x000fe20000011400 */
[----:B------:R-:W-:Y:S02]  /*9d50*/  IMAD.IADD R13, R5, 0x1, R11 ;  /* 0x00000001050d7824 */ /* 0x000fe400078e020b */
[----:B------:R-:W-:-:S02]  /*9d60*/  IMAD.MOV R7, RZ, RZ, -R2 ;  /* 0x000000ffff077224 */ /* 0x000fc400078e0a02 */
[-C--:B------:R-:W-:Y:S02]  /*9d70*/  IMAD R11, R19, R3.reuse, RZ ;  /* 0x00000003130b7224 */ /* 0x080fe400078e02ff */
[----:B------:R-:W-:Y:S01]  /*9d80*/  IMAD.WIDE.U32 R4, R18, R3, RZ ;  /* 0x0000000312047225 */ /* 0x000fe200078e00ff */
[----:B------:R-:W-:-:S03]  /*9d90*/  IADD3.X R13, R13, R6, R9, P1, P0 ;  /* 0x000000060d0d7210 */ /* 0x000fc60000fe0409 */
[----:B------:R-:W-:Y:S01]  /*9da0*/  IMAD R3, R7, c[0x0][0x4e8], R12 ;  /* 0x00013a0007037a24 */ /* 0x000fe200078e020c */
[----:B------:R-:W-:Y:S01]  /*9db0*/  IADD3 R4, P1, P0, R2, R15, R4 ;  /* 0x0000000f02047210 */ /* 0x000fe2000783e004 */
[----:B------:R-:W-:Y:S01]  /*9dc0*/  IMAD.IADD R11, R5, 0x1, R11 ;  /* 0x00000001050b7824 */ /* 0x000fe200078e020b */
[----:B------:R-:W-:Y:S01]  /*9dd0*/  SHF.R.S32.HI R5, RZ, 0x1f, R2 ;  /* 0x0000001fff057819 */ /* 0x000fe20000011402 */
[----:B------:R-:W-:Y:S01]  /*9de0*/  IMAD R2, R21, R3, RZ ;  /* 0x0000000315027224 */ /* 0x000fe200078e02ff */
[----:B------:R-:W-:Y:S02]  /*9df0*/  SHF.R.S32.HI R6, RZ, 0x1f, R3 ;  /* 0x0000001fff067819 */ /* 0x000fe40000011403 */
[----:B------:R-:W-:Y:S01]  /*9e00*/  IADD3.X R5, R5, R13, R11, P1, P0 ;  /* 0x0000000d05057210 */ /* 0x000fe20000fe040b */
[----:B------:R-:W-:Y:S02]  /*9e10*/  IMAD.MOV.U32 R7, RZ, RZ, c[0x0][0x4a8] ;  /* 0x00012a00ff077624 */ /* 0x000fe400078e00ff */
[----:B------:R-:W-:-:S02]  /*9e20*/  IMAD R6, R20, R6, R2 ;  /* 0x0000000614067224 */ /* 0x000fc400078e0202 */
[----:B------:R-:W-:Y:S01]  /*9e30*/  IMAD.WIDE.U32 R2, R20, R3, R4 ;  /* 0x0000000314027225 */ /* 0x000fe200078e0004 */
[----:B------:R-:W-:-:S03]  /*9e40*/  SEL R4, R7, c[0x0][0x450], P3 ;  /* 0x0001140007047a07 */ /* 0x000fc60001800000 */
[----:B------:R-:W-:Y:S01]  /*9e50*/  IMAD.MOV.U32 R5, RZ, RZ, c[0x0][0x4ac] ;  /* 0x00012b00ff057624 */ /* 0x000fe200078e00ff */
[----:B------:R-:W-:Y:S01]  /*9e60*/  LEA R4, P0, R2, R4, 0x2 ;  /* 0x0000000402047211 */ /* 0x000fe200078010ff */
[----:B------:R-:W-:-:S03]  /*9e70*/  IMAD.IADD R3, R3, 0x1, R6 ;  /* 0x0000000103037824 */ /* 0x000fc600078e0206 */
[----:B------:R-:W-:-:S04]  /*9e80*/  SEL R5, R5, c[0x0][0x454], P3 ;  /* 0x0001150005057a07 */ /* 0x000fc80001800000 */
[----:B------:R-:W-:Y:S01]  /*9e90*/  LEA.HI.X R2, R2, R5, R3, 0x2, P0 ;  /* 0x0000000502027211 */ /* 0x000fe200000f1403 */
[----:B------:R-:W-:Y:S04]  /*9ea0*/  SHFL.IDX PT, R6, R4, RZ, 0x1c1f ;  /* 0x001c1fff04067589 */ /* 0x000fe800000e0000 */
[----:B------:R-:W1:Y:S04]  /*9eb0*/  SHFL.IDX PT, R7, R2, RZ, 0x1c1f ;  /* 0x001c1fff02077589 */ /* 0x000e6800000e0000 */
[----:B------:R-:W-:Y:S04]  /*9ec0*/  SHFL.IDX PT, R4, R4, 0x1, 0x1c1f ;  /* 0x003c1f0004047f89 */ /* 0x000fe800000e0000 */
[----:B------:R3:W2:Y:S01]  /*9ed0*/  SHFL.IDX PT, R5, R2, 0x1, 0x1c1f ;  /* 0x003c1f0002057f89 */ /* 0x0006a200000e0000 */
[----:B------:R-:W-:Y:S01]  /*9ee0*/  IMAD R11, R14, c[0x0][0x4e8], RZ ;  /* 0x00013a000e0b7a24 */ /* 0x000fe200078e02ff */
[----:B------:R-:W-:Y:S01]  /*9ef0*/  LOP3.LUT P0, RZ, R79, 0x3, RZ, 0xc0, !PT ;  /* 0x000000034fff7812 */ /* 0x000fe2000780c0ff */
[----:B---3--:R-:W-:-:S05]  /*9f00*/  IMAD R2, R213, 0x80, R82 ;  /* 0x00000080d5027824 */ /* 0x008fca00078e0252 */
[C---:B------:R-:W-:Y:S02]  /*9f10*/  IADD3 R3, R2.reuse, 0x8, RZ ;  /* 0x0000000802037810 */ /* 0x040fe40007ffe0ff */
[-C--:B------:R-:W-:Y:S02]  /*9f20*/  ISETP.GE.OR P1, PT, R2, R11.reuse, P0 ;  /* 0x0000000b0200720c */ /* 0x080fe40000726670 */
[----:B------:R-:W-:-:S11]  /*9f30*/  ISETP.GE.OR P0, PT, R3, R11, P0 ;  /* 0x0000000b0300720c */ /* 0x000fd60000706670 */
[----:B-1----:R1:W-:Y:S01]  /*9f40*/  @!P1 ST.E [R6.64], R23 ;  /* 0x0000001706009985 */ /* 0x0023e2000c101906 */
[----:B------:R-:W-:-:S03]  /*9f50*/  ISETP.GE.AND P1, PT, R2, R11, PT ;  /* 0x0000000b0200720c */ /* 0x000fc60003f26270 */
[----:B--2---:R1:W-:Y:S01]  /*9f60*/  @!P0 ST.E [R4.64], R22 ;  /* 0x0000001604008985 */ /* 0x0043e2000c101906 */
[----:B------:R-:W-:Y:S01]  /*9f70*/  ISETP.GE.AND P0, PT, R3, R11, PT ;  /* 0x0000000b0300720c */ /* 0x000fe20003f06270 */
[----:B------:R-:W-:Y:S05]  /*9f80*/  @P3 BRA `(.L_x_69) ;  /* 0x0000088000003947 */ /* 0x000fea0003800000 */
[----:B-1----:R-:W-:Y:S01]  /*9f90*/  IMAD R4, R9, c[0x0][0x3a0], RZ ;  /* 0x0000e80009047a24 */ /* 0x002fe200078e02ff */
[----:B------:R-:W-:Y:S01]  /*9fa0*/  SHF.R.S32.HI R5, RZ, 0x1f, R8 ;  /* 0x0000001fff057819 */ /* 0x000fe20000011408 */
[C---:B------:R-:W-:Y:S01]  /*9fb0*/  IMAD.WIDE.U32 R2, R0.reuse, c[0x0][0x3a0], RZ ;  /* 0x0000e80000027a25 */ /* 0x040fe200078e00ff */
[----:B------:R1:W2:Y:S03]  /*9fc0*/  LDS.128 R28, [R187+0x80] ;  /* 0x00008000bb1c7984 */ /* 0x0002a60000000c00 */
[----:B------:R-:W-:Y:S01]  /*9fd0*/  IMAD R0, R0, c[0x0][0x3a4], R4 ;  /* 0x0000e90000007a24 */ /* 0x000fe200078e0204 */
[----:B------:R-:W-:Y:S01]  /*9fe0*/  LEA R4, R196, R200, 0x5 ;  /* 0x000000c8c4047211 */ /* 0x000fe200078e28ff */
[----:B------:R1:W3:Y:S01]  /*9ff0*/  LDS.128 R40, [R187+0x1080] ;  /* 0x00108000bb287984 */ /* 0x0002e20000000c00 */
[----:B------:R-:W-:-:S02]  /*a000*/  IMAD R5, R5, c[0x0][0x3f0], RZ ;  /* 0x0000fc0005057a24 */ /* 0x000fc400078e02ff */
[----:B------:R-:W-:Y:S01]  /*a010*/  IADD3 R3, R3, R0, RZ ;  /* 0x0000000003037210 */ /* 0x000fe20007ffe0ff */
[----:B------:R1:W4:Y:S01]  /*a020*/  LDS.128 R52, [R187+0x2080] ;  /* 0x00208000bb347984 */ /* 0x0003220000000c00 */
[----:B------:R-:W-:Y:S01]  /*a030*/  LEA R4, R213, R4, 0x7 ;  /* 0x00000004d5047211 */ /* 0x000fe200078e38ff */
[----:B------:R-:W-:Y:S02]  /*a040*/  IMAD R7, R8, c[0x0][0x3f4], R5 ;  /* 0x0000fd0008077a24 */ /* 0x000fe400078e0205 */
[----:B------:R-:W-:Y:S01]  /*a050*/  IMAD.WIDE.U32 R2, R10, c[0x0][0x3e8], R2 ;  /* 0x0000fa000a027a25 */ /* 0x000fe200078e0002 */
[----:B------:R1:W1:Y:S01]  /*a060*/  LDS.128 R60, [R187+0x3080] ;  /* 0x00308000bb3c7984 */ /* 0x0002620000000c00 */
[----:B------:R-:W-:Y:S02]  /*a070*/  MOV R0, R4 ;  /* 0x0000000400007202 */ /* 0x000fe40000000f00 */
[----:B------:R-:W-:Y:S01]  /*a080*/  @P2 IMAD.HI.U32 R6, R4, c[0x0][0x4ec], RZ ;  /* 0x00013b0004062a27 */ /* 0x000fe200078e00ff */
[----:B------:R1:W1:Y:S03]  /*a090*/  LDS.128 R24, [R187+0x4080] ;  /* 0x00408000bb187984 */ /* 0x0002660000000c00 */
[----:B------:R-:W-:Y:S01]  /*a0a0*/  IMAD R3, R10, c[0x0][0x3ec], R3 ;  /* 0x0000fb000a037a24 */ /* 0x000fe200078e0203 */
[----:B------:R1:W1:Y:S01]  /*a0b0*/  LDS.128 R36, [R187+0x5080] ;  /* 0x00508000bb247984 */ /* 0x0002620000000c00 */
[----:B------:R-:W-:-:S02]  /*a0c0*/  @P2 SHF.R.U32.HI R0, RZ, c[0x0][0x4f0], R6 ;  /* 0x00013c00ff002a19 */ /* 0x000fc40000011606 */
[----:B------:R-:W-:Y:S01]  /*a0d0*/  IMAD.WIDE.U32 R2, R8, c[0x0][0x3f0], R2 ;  /* 0x0000fc0008027a25 */ /* 0x000fe200078e0002 */
[----:B------:R1:W1:Y:S01]  /*a0e0*/  LDS.128 R48, [R187+0x6080] ;  /* 0x00608000bb307984 */ /* 0x0002620000000c00 */
[----:B------:R-:W-:Y:S02]  /*a0f0*/  SHF.R.S32.HI R6, RZ, 0x1f, R0 ;  /* 0x0000001fff067819 */ /* 0x000fe40000011400 */
[----:B------:R-:W-:Y:S01]  /*a100*/  IADD3 R5, -R0, RZ, RZ ;  /* 0x000000ff00057210 */ /* 0x000fe20007ffe1ff */
[----:B------:R1:W1:Y:S01]  /*a110*/  LDS.128 R56, [R187+0x7080] ;  /* 0x00708000bb387984 */ /* 0x0002620000000c00 */
[----:B------:R-:W-:Y:S01]  /*a120*/  IADD3 R3, R3, R7, RZ ;  /* 0x0000000703037210 */ /* 0x000fe20007ffe0ff */
[----:B------:R-:W-:Y:S02]  /*a130*/  IMAD R6, R6, c[0x0][0x3e0], RZ ;  /* 0x0000f80006067a24 */ /* 0x000fe400078e02ff */
[----:B------:R1:W1:Y:S01]  /*a140*/  LDS.128 R16, [R187+0x8080] ;  /* 0x00808000bb107984 */ /* 0x0002620000000c00 */
[----:B------:R-:W-:-:S02]  /*a150*/  IMAD R4, R5, c[0x0][0x4e8], R4 ;  /* 0x00013a0005047a24 */ /* 0x000fc400078e0204 */
[C---:B------:R-:W-:Y:S01]  /*a160*/  IMAD R5, R0.reuse, c[0x0][0x3e4], R6 ;  /* 0x0000f90000057a24 */ /* 0x040fe200078e0206 */
[----:B------:R1:W1:Y:S01]  /*a170*/  LDS.128 R32, [R187+0x9080] ;  /* 0x00908000bb207984 */ /* 0x0002620000000c00 */
[----:B------:R-:W-:Y:S01]  /*a180*/  IMAD.WIDE.U32 R2, R0, c[0x0][0x3e0], R2 ;  /* 0x0000f80000027a25 */ /* 0x000fe200078e0002 */
[----:B------:R-:W-:Y:S02]  /*a190*/  SHF.R.S32.HI R0, RZ, 0x1f, R4 ;  /* 0x0000001fff007819 */ /* 0x000fe40000011404 */
[----:B------:R1:W1:Y:S02]  /*a1a0*/  LDS.128 R44, [R187+0xa080] ;  /* 0x00a08000bb2c7984 */ /* 0x0002640000000c00 */
[----:B------:R-:W-:Y:S01]  /*a1b0*/  IADD3 R3, R3, R5, RZ ;  /* 0x0000000503037210 */ /* 0x000fe20007ffe0ff */
[----:B------:R-:W-:Y:S01]  /*a1c0*/  IMAD R0, R0, c[0x0][0x3d8], RZ ;  /* 0x0000f60000007a24 */ /* 0x000fe200078e02ff */
[----:B------:R1:W1:Y:S03]  /*a1d0*/  LDS.128 R64, [R187+0xb080] ;  /* 0x00b08000bb407984 */ /* 0x0002660000000c00 */
[----:B------:R-:W-:-:S04]  /*a1e0*/  IMAD.WIDE.U32 R2, R4, c[0x0][0x3d8], R2 ;  /* 0x0000f60004027a25 */ /* 0x000fc800078e0002 */
[----:B------:R-:W-:Y:S01]  /*a1f0*/  IMAD R0, R4, c[0x0][0x3dc], R0 ;  /* 0x0000f70004007a24 */ /* 0x000fe200078e0200 */
[----:B------:R-:W-:-:S04]  /*a200*/  LEA R12, P0, R2, c[0x0][0x380], 0x1 ;  /* 0x0000e000020c7a11 */ /* 0x000fc800078008ff */
[----:B------:R-:W-:-:S04]  /*a210*/  IADD3 R0, R3, R0, RZ ;  /* 0x0000000003007210 */ /* 0x000fc80007ffe0ff */
[----:B------:R-:W-:Y:S01]  /*a220*/  LEA.HI.X R9, R2, c[0x0][0x384], R0, 0x1, P0 ;  /* 0x0000e10002097a11 */ /* 0x000fe200000f0c00 */
[----:B------:R-:W-:Y:S05]  /*a230*/  BRA.DIV ~URZ, `(.L_x_70) ;  /* 0x00003f927f007947 */ /* 0x000fea000b800000 */
[----:B--234-:R2:W3:Y:S02]  /*a240*/  SHFL.IDX PT, R8, R9, RZ, 0x181f ;  /* 0x00181fff09087589 */ /* 0x01c4e400000e0000 */
.L_x_141:
[----:B------:R-:W-:Y:S05]  /*a250*/  BRA.DIV ~URZ, `(.L_x_71) ;  /* 0x00003fe27f007947 */ /* 0x000fea000b800000 */
[----:B------:R4:W2:Y:S02]  /*a260*/  SHFL.IDX PT, R0, R12, RZ, 0x181f ;  /* 0x00181fff0c007589 */ /* 0x0008a400000e0000 */
.L_x_142:
[----:B------:R-:W-:Y:S01]  /*a270*/  LEA R10, R213, R200, 0x7 ;  /* 0x000000c8d50a7211 */ /* 0x000fe200078e38ff */
[----:B------:R-:W-:Y:S03]  /*a280*/  BSSY B0, `(.L_x_72) ;  /* 0x0000012000007945 */ /* 0x000fe60003800000 */
[----:B------:R-:W-:-:S13]  /*a290*/  ISETP.GE.AND P0, PT, R10, R11, PT ;  /* 0x0000000b0a00720c */ /* 0x000fda0003f06270 */
[----:B------:R-:W-:Y:S05]  /*a2a0*/  @P0 BRA `(.L_x_73) ;  /* 0x000000f000000947 */ /* 0x000fea0003800000 */
[----:B------:R-:W-:Y:S02]  /*a2b0*/  ISETP.GE.AND P5, PT, R192, c[0x0][0x3c8], PT ;  /* 0x0000f200c0007a0c */ /* 0x000fe40003fa6270 */
[----:B------:R-:W-:Y:S02]  /*a2c0*/  ISETP.GE.AND P4, PT, R197, c[0x0][0x3c8], PT ;  /* 0x0000f200c5007a0c */ /* 0x000fe40003f86270 */
[----:B------:R-:W-:Y:S02]  /*a2d0*/  ISETP.GE.AND P3, PT, R198, c[0x0][0x3c8], PT ;  /* 0x0000f200c6007a0c */ /* 0x000fe40003f66270 */
[----:B------:R-:W-:Y:S02]  /*a2e0*/  SHF.R.S32.HI R15, RZ, 0x1f, R192 ;  /* 0x0000001fff0f7819 */ /* 0x000fe400000114c0 */
[----:B------:R-:W-:Y:S02]  /*a2f0*/  SHF.R.S32.HI R14, RZ, 0x1f, R197 ;  /* 0x0000001fff0e7819 */ /* 0x000fe400000114c5 */
[----:B------:R-:W-:-:S03]  /*a300*/  SHF.R.S32.HI R13, RZ, 0x1f, R198 ;  /* 0x0000001fff0d7819 */ /* 0x000fc600000114c6 */
[-C--:B--2---:R-:W-:Y:S02]  /*a310*/  @!P5 LEA R6, P2, R192, R0.reuse, 0x1 ;  /* 0x00000000c006d211 */ /* 0x084fe400078408ff */
[CC--:B------:R-:W-:Y:S02]  /*a320*/  @!P4 LEA R4, P1, R197.reuse, R0.reuse, 0x1 ;  /* 0x00000000c504c211 */ /* 0x0c0fe400078208ff */
[----:B------:R-:W-:Y:S02]  /*a330*/  @!P3 LEA R2, P0, R198, R0, 0x1 ;  /* 0x00000000c602b211 */ /* 0x000fe400078008ff */
[-C--:B---3--:R-:W-:Y:S02]  /*a340*/  @!P5 LEA.HI.X R7, R192, R8.reuse, R15, 0x1, P2 ;  /* 0x00000008c007d211 */ /* 0x088fe400010f0c0f */
[-C--:B------:R-:W-:Y:S02]  /*a350*/  @!P4 LEA.HI.X R5, R197, R8.reuse, R14, 0x1, P1 ;  /* 0x00000008c505c211 */ /* 0x080fe400008f0c0e */
[----:B------:R-:W-:Y:S01]  /*a360*/  @!P3 LEA.HI.X R3, R198, R8, R13, 0x1, P0 ;  /* 0x00000008c603b211 */ /* 0x000fe200000f0c0d */
[----:B------:R2:W-:Y:S04]  /*a370*/  @!P5 ST.E.128 [R6.64], R28 ;  /* 0x0000001c0600d985 */ /* 0x0005e8000c101d06 */
[----:B-1----:R2:W-:Y:S04]  /*a380*/  @!P4 ST.E.128 [R4.64], R24 ;  /* 0x000000180400c985 */ /* 0x0025e8000c101d06 */
[----:B------:R2:W-:Y:S02]  /*a390*/  @!P3 ST.E.128 [R2.64], R16 ;  /* 0x000000100200b985 */ /* 0x0005e4000c101d06 */
.L_x_73:
[----:B------:R-:W-:Y:S05]  /*a3a0*/  BSYNC B0 ;  /* 0x0000000000007941 */ /* 0x000fea0003800000 */
.L_x_72:
[----:B------:R-:W-:Y:S05]  /*a3b0*/  BRA.DIV ~URZ, `(.L_x_74) ;  /* 0x00003ef27f007947 */ /* 0x000fea000b800000 */
[----:B---3--:R3:W4:Y:S04]  /*a3c0*/  SHFL.IDX PT, R8, R9, 0x1, 0x181f ;  /* 0x00381f0009087f89 */ /* 0x00872800000e0000 */
[----:B--2---:R3:W2:Y:S02]  /*a3d0*/  SHFL.IDX PT, R0, R12, 0x1, 0x181f ;  /* 0x00381f000c007f89 */ /* 0x0046a400000e0000 */
.L_x_143:
[----:B------:R-:W-:Y:S01]  /*a3e0*/  IADD3 R2, R10, 0x20, RZ ;  /* 0x000000200a027810 */ /* 0x000fe20007ffe0ff */
        /* <DEDUP_REMOVED lines=12> */
[-C--:B----4-:R-:W-:Y:S02]  /*a4b0*/  @!P2 LEA.HI.X R7, R192, R8.reuse, R15, 0x1, P5 ;  /* 0x00000008c007a211 */ /* 0x090fe400028f0c0f */
[-C--:B------:R-:W-:Y:S02]  /*a4c0*/  @!P1 LEA.HI.X R5, R197, R8.reuse, R14, 0x1, P4 ;  /* 0x00000008c5059211 */ /* 0x080fe400020f0c0e */
[----:B------:R-:W-:Y:S01]  /*a4d0*/  @!P0 LEA.HI.X R3, R198, R8, R13, 0x1, P3 ;  /* 0x00000008c6038211 */ /* 0x000fe200018f0c0d */
[----:B------:R2:W-:Y:S04]  /*a4e0*/  @!P2 ST.E.128 [R6.64], R40 ;  /* 0x000000280600a985 */ /* 0x0005e8000c101d06 */
[----:B-1----:R2:W-:Y:S04]  /*a4f0*/  @!P1 ST.E.128 [R4.64], R36 ;  /* 0x0000002404009985 */ /* 0x0025e8000c101d06 */
[----:B------:R2:W-:Y:S02]  /*a500*/  @!P0 ST.E.128 [R2.64], R32 ;  /* 0x0000002002008985 */ /* 0x0005e4000c101d06 */
.L_x_76:
[----:B------:R-:W-:Y:S05]  /*a510*/  BSYNC B0 ;  /* 0x0000000000007941 */ /* 0x000fea0003800000 */
.L_x_75:
[----:B------:R-:W-:Y:S05]  /*a520*/  BRA.DIV ~URZ, `(.L_x_77) ;  /* 0x00003e527f007947 */ /* 0x000fea000b800000 */
[----:B----4-:R4:W3:Y:S02]  /*a530*/  SHFL.IDX PT, R8, R9, 0x2, 0x181f ;  /* 0x00581f0009087f89 */ /* 0x0108e400000e0000 */
.L_x_144:
[----:B------:R-:W-:Y:S05]  /*a540*/  BRA.DIV ~URZ, `(.L_x_78) ;  /* 0x00003ea27f007947 */ /* 0x000fea000b800000 */
[----:B--2---:R2:W4:Y:S02]  /*a550*/  SHFL.IDX PT, R0, R12, 0x2, 0x181f ;  /* 0x00581f000c007f89 */ /* 0x00452400000e0000 */
.L_x_145:
        /* <DEDUP_REMOVED lines=10> */
[-C--:B----4-:R-:W-:Y:S02]  /*a600*/  @!P2 LEA R6, P5, R192, R0.reuse, 0x1 ;  /* 0x00000000c006a211 */ /* 0x090fe400078a08ff */
        /* <DEDUP_REMOVED lines=8> */
.L_x_80:
[----:B------:R-:W-:Y:S05]  /*a690*/  BSYNC B0 ;  /* 0x0000000000007941 */ /* 0x000fea0003800000 */
.L_x_79:
[----:B------:R-:W-:Y:S05]  /*a6a0*/  BRA.DIV ~URZ, `(.L_x_81) ;  /* 0x00003db27f007947 */ /* 0x000fea000b800000 */
[----:B---3--:R3:W2:Y:S04]  /*a6b0*/  SHFL.IDX PT, R6, R9, 0x3, 0x181f ;  /* 0x00781f0009067f89 */ /* 0x0086a800000e0000 */
[----:B----4-:R3:W4:Y:S02]  /*a6c0*/  SHFL.IDX PT, R0, R12, 0x3, 0x181f ;  /* 0x00781f000c007f89 */ /* 0x01072400000e0000 */
.L_x_146:
[----:B------:R-:W-:-:S04]  /*a6d0*/  IADD3 R2, R10, 0x60, RZ ;  /* 0x000000600a027810 */ /* 0x000fc80007ffe0ff */
[----:B------:R-:W-:-:S13]  /*a6e0*/  ISETP.GE.AND P0, PT, R2, R11, PT ;  /* 0x0000000b0200720c */ /* 0x000fda0003f06270 */
[----:B------:R-:W-:Y:S05]  /*a6f0*/  @P0 BRA `(.L_x_82) ;  /* 0x00001f5000000947 */ /* 0x000fea0003800000 */
[----:B------:R-:W-:Y:S02]  /*a700*/  ISETP.GE.AND P1, PT, R192, c[0x0][0x3c8], PT ;  /* 0x0000f200c0007a0c */ /* 0x000fe40003f26270 */
[----:B------:R-:W-:Y:S02]  /*a710*/  ISETP.GE.AND P0, PT, R197, c[0x0][0x3c8], PT ;  /* 0x0000f200c5007a0c */ /* 0x000fe40003f06270 */
[----:B------:R-:W-:Y:S02]  /*a720*/  SHF.R.S32.HI R8, RZ, 0x1f, R192 ;  /* 0x0000001fff087819 */ /* 0x000fe400000114c0 */
[----:B------:R-:W-:-:S07]  /*a730*/  SHF.R.S32.HI R7, RZ, 0x1f, R197 ;  /* 0x0000001fff077819 */ /* 0x000fce00000114c5 */
[CC--:B----4-:R-:W-:Y:S02]  /*a740*/  @!P1 LEA R4, P3, R192.reuse, R0.reuse, 0x1 ;  /* 0x00000000c0049211 */ /* 0x0d0fe400078608ff */
[C---:B------:R-:W-:Y:S02]  /*a750*/  @!P0 LEA R2, P2, R197.reuse, R0, 0x1 ;  /* 0x00000000c5028211 */ /* 0x040fe400078408ff */
[-C--:B--2---:R-:W-:Y:S02]  /*a760*/  @!P1 LEA.HI.X R5, R192, R6.reuse, R8, 0x1, P3 ;  /* 0x00000006c0059211 */ /* 0x084fe400018f0c08 */
[----:B------:R-:W-:-:S03]  /*a770*/  @!P0 LEA.HI.X R3, R197, R6, R7, 0x1, P2 ;  /* 0x00000006c5038211 */ /* 0x000fc600010f0c07 */
[----:B-1----:R1:W-:Y:S04]  /*a780*/  @!P1 ST.E.128 [R4.64], R60 ;  /* 0x0000003c04009985 */ /* 0x0023e8000c101d06 */
[----:B------:R1:W-:Y:S01]  /*a790*/  @!P0 ST.E.128 [R2.64], R56 ;  /* 0x0000003802008985 */ /* 0x0003e2000c101d06 */
[----:B------:R-:W-:-:S13]  /*a7a0*/  ISETP.GE.AND P0, PT, R198, c[0x0][0x3c8], PT ;  /* 0x0000f200c6007a0c */ /* 0x000fda0003f06270 */
[----:B------:R-:W-:Y:S05]  /*a7b0*/  @P0 BRA `(.L_x_82) ;  /* 0x00001e9000000947 */ /* 0x000fea0003800000 */
[----:B------:R-:W-:Y:S02]  /*a7c0*/  SHF.R.S32.HI R7, RZ, 0x1f, R198 ;  /* 0x0000001fff077819 */ /* 0x000fe400000114c6 */
[----:B-1----:R-:W-:-:S04]  /*a7d0*/  LEA R2, P0, R198, R0, 0x1 ;  /* 0x00000000c6027211 */ /* 0x002fc800078008ff */
[----:B------:R-:W-:-:S05]  /*a7e0*/  LEA.HI.X R3, R198, R6, R7, 0x1, P0 ;  /* 0x00000006c6037211 */ /* 0x000fca00000f0c07 */
[----:B------:R1:W-:Y:S01]  /*a7f0*/  ST.E.128 [R2.64], R64 ;  /* 0x0000004002007985 */ /* 0x0003e2000c101d06 */
[----:B------:R-:W-:Y:S05]  /*a800*/  BRA `(.L_x_82) ;  /* 0x00001e4000007947 */ /* 0x000fea0003800000 */
.L_x_69:
[----:B-1----:R-:W-:Y:S02]  /*a810*/  IMAD R4, R9, c[0x0][0x408], RZ ;  /* 0x0001020009047a24 */ /* 0x002fe400078e02ff */
[----:B------:R-:W-:-:S04]  /*a820*/  IMAD.WIDE.U32 R2, R0, c[0x0][0x408], RZ ;  /* 0x0001020000027a25 */ /* 0x000fc800078e00ff */
[----:B------:R-:W-:Y:S02]  /*a830*/  IMAD R0, R0, c[0x0][0x40c], R4 ;  /* 0x0001030000007a24 */ /* 0x000fe400078e0204 */
[----:B------:R-:W-:-:S03]  /*a840*/  @P2 IMAD.HI.U32 R5, R12, c[0x0][0x4ec], RZ ;  /* 0x00013b000c052a27 */ /* 0x000fc600078e00ff */
[----:B------:R-:W-:Y:S02]  /*a850*/  IADD3 R3, R3, R0, RZ ;  /* 0x0000000003037210 */ /* 0x000fe40007ffe0ff */
[----:B------:R-:W-:-:S03]  /*a860*/  SHF.R.S32.HI R0, RZ, 0x1f, R8 ;  /* 0x0000001fff007819 */ /* 0x000fc60000011408 */
[----:B------:R-:W-:-:S04]  /*a870*/  IMAD.WIDE.U32 R2, R10, c[0x0][0x438], R2 ;  /* 0x00010e000a027a25 */ /* 0x000fc800078e0002 */
[----:B------:R-:W-:Y:S02]  /*a880*/  IMAD R0, R0, c[0x0][0x440], RZ ;  /* 0x0001100000007a24 */ /* 0x000fe400078e02ff */
[----:B------:R-:W-:Y:S02]  /*a890*/  IMAD R3, R10, c[0x0][0x43c], R3 ;  /* 0x00010f000a037a24 */ /* 0x000fe400078e0203 */
[C---:B------:R-:W-:Y:S01]  /*a8a0*/  IMAD R4, R8.reuse, c[0x0][0x444], R0 ;  /* 0x0001110008047a24 */ /* 0x040fe200078e0200 */
[----:B------:R-:W-:Y:S01]  /*a8b0*/  MOV R0, R12 ;  /* 0x0000000c00007202 */ /* 0x000fe20000000f00 */
[----:B------:R-:W-:Y:S01]  /*a8c0*/  IMAD.WIDE.U32 R2, R8, c[0x0][0x440], R2 ;  /* 0x0001100008027a25 */ /* 0x000fe200078e0002 */
[----:B------:R-:W-:-:S04]  /*a8d0*/  @P2 SHF.R.U32.HI R0, RZ, c[0x0][0x4f0], R5 ;  /* 0x00013c00ff002a19 */ /* 0x000fc80000011605 */
[----:B------:R-:W-:Y:S02]  /*a8e0*/  IADD3 R3, R3, R4, RZ ;  /* 0x0000000403037210 */ /* 0x000fe40007ffe0ff */
[----:B------:R-:W-:Y:S02]  /*a8f0*/  SHF.R.S32.HI R5, RZ, 0x1f, R0 ;  /* 0x0000001fff057819 */ /* 0x000fe40000011400 */
[----:B------:R-:W-:Y:S01]  /*a900*/  IADD3 R4, -R0, RZ, RZ ;  /* 0x000000ff00047210 */ /* 0x000fe20007ffe1ff */
[----:B------:R-:W-:-:S04]  /*a910*/  IMAD.WIDE.U32 R2, R221, c[0x0][0x448], R2 ;  /* 0x00011200dd027a25 */ /* 0x000fc800078e0002 */
[----:B------:R-:W-:Y:S02]  /*a920*/  IMAD R5, R5, c[0x0][0x430], RZ ;  /* 0x00010c0005057a24 */ /* 0x000fe400078e02ff */
[----:B------:R-:W-:Y:S02]  /*a930*/  IMAD R3, R221, c[0x0][0x44c], R3 ;  /* 0x00011300dd037a24 */ /* 0x000fe400078e0203 */
[----:B------:R-:W-:Y:S02]  /*a940*/  IMAD R4, R4, c[0x0][0x4e8], R12 ;  /* 0x00013a0004047a24 */ /* 0x000fe400078e020c */
[C---:B------:R-:W-:Y:S02]  /*a950*/  IMAD R5, R0.reuse, c[0x0][0x434], R5 ;  /* 0x00010d0000057a24 */ /* 0x040fe400078e0205 */
[----:B------:R-:W-:Y:S01]  /*a960*/  IMAD.WIDE.U32 R2, R0, c[0x0][0x430], R2 ;  /* 0x00010c0000027a25 */ /* 0x000fe200078e0002 */
[----:B------:R-:W-:-:S04]  /*a970*/  SHF.R.S32.HI R0, RZ, 0x1f, R4 ;  /* 0x0000001fff007819 */ /* 0x000fc80000011404 */
[----:B------:R-:W-:Y:S01]  /*a980*/  IADD3 R3, R3, R5, RZ ;  /* 0x0000000503037210 */ /* 0x000fe20007ffe0ff */
[----:B------:R-:W-:-:S04]  /*a990*/  IMAD R0, R0, c[0x0][0x428], RZ ;  /* 0x00010a0000007a24 */ /* 0x000fc800078e02ff */
[----:B------:R-:W-:-:S04]  /*a9a0*/  IMAD.WIDE.U32 R2, R4, c[0x0][0x428], R2 ;  /* 0x00010a0004027a25 */ /* 0x000fc800078e0002 */
[----:B------:R-:W-:Y:S01]  /*a9b0*/  IMAD R4, R4, c[0x0][0x42c], R0 ;  /* 0x00010b0004047a24 */ /* 0x000fe200078e0200 */
[----:B------:R-:W-:-:S04]  /*a9c0*/  LEA R12, P2, R2, c[0x0][0x400], 0x2 ;  /* 0x00010000020c7a11 */ /* 0x000fc800078410ff */
[----:B------:R-:W-:-:S04]  /*a9d0*/  IADD3 R4, R3, R4, RZ ;  /* 0x0000000403047210 */ /* 0x000fc80007ffe0ff */
[----:B------:R-:W-:Y:S01]  /*a9e0*/  LEA.HI.X R5, R2, c[0x0][0x404], R4, 0x2, P2 ;  /* 0x0001010002057a11 */ /* 0x000fe200010f1404 */
[----:B------:R-:W-:Y:S05]  /*a9f0*/  BRA.DIV ~URZ, `(.L_x_83) ;  /* 0x00003b327f007947 */ /* 0x000fea000b800000 */
[----:B------:R1:W2:Y:S02]  /*aa00*/  SHFL.IDX PT, R4, R5, RZ, 0x1c1f ;  /* 0x001c1fff05047589 */ /* 0x0002a400000e0000 */
.L_x_147:
[----:B------:R-:W-:Y:S05]  /*aa10*/  BRA.DIV ~URZ, `(.L_x_84) ;  /* 0x00003b827f007947 */ /* 0x000fea000b800000 */
[----:B------:R3:W4:Y:S02]  /*aa20*/  SHFL.IDX PT, R0, R12, RZ, 0x1c1f ;  /* 0x001c1fff0c007589 */ /* 0x00072400000e0000 */
.L_x_148:
[----:B------:R-:W-:Y:S01]  /*aa30*/  BSSY B0, `(.L_x_85) ;  /* 0x000007a000007945 */ /* 0x000fe20003800000 */
[----:B------:R-:W-:Y:S05]  /*aa40*/  @P1 BRA `(.L_x_86) ;  /* 0x0000078000001947 */ /* 0x000fea0003800000 */
[----:B------:R-:W-:Y:S02]  /*aa50*/  ISETP.GE.AND P4, PT, R222, c[0x0][0x3c8], PT ;  /* 0x0000f200de007a0c */ /* 0x000fe40003f86270 */
[----:B------:R-:W-:Y:S02]  /*aa60*/  ISETP.GE.AND P2, PT, R249, c[0x0][0x3c8], PT ;  /* 0x0000f200f9007a0c */ /* 0x000fe40003f46270 */
[----:B------:R-:W-:Y:S02]  /*aa70*/  ISETP.GE.AND P5, PT, R248, c[0x0][0x3c8], PT ;  /* 0x0000f200f8007a0c */ /* 0x000fe40003fa6270 */
[----:B------:R-:W-:Y:S02]  /*aa80*/  ISETP.GE.AND P1, PT, R247, c[0x0][0x3c8], PT ;  /* 0x0000f200f7007a0c */ /* 0x000fe40003f26270 */
[----:B------:R-:W-:-:S02]  /*aa90*/  SHF.R.S32.HI R8, RZ, 0x1f, R249 ;  /* 0x0000001fff087819 */ /* 0x000fc400000114f9 */
[----:B------:R-:W-:Y:S02]  /*aaa0*/  ISETP.GE.AND P6, PT, R246, c[0x0][0x3c8], PT ;  /* 0x0000f200f6007a0c */ /* 0x000fe40003fc6270 */
[----:B------:R-:W-:Y:S01]  /*aab0*/  SHF.R.S32.HI R9, RZ, 0x1f, R248 ;  /* 0x0000001fff097819 */ /* 0x000fe200000114f8 */
[----:B----4-:R-:W-:Y:S01]  /*aac0*/  @!P4 IMAD.MOV.U32 R6, RZ, RZ, R0 ;  /* 0x000000ffff06c224 */ /* 0x010fe200078e0000 */
[----:B------:R-:W-:Y:S01]  /*aad0*/  SHF.R.S32.HI R10, RZ, 0x1f, R234 ;  /* 0x0000001fff0a7819 */ /* 0x000fe200000114ea */
[----:B--2---:R-:W-:Y:S01]  /*aae0*/  @!P4 IMAD.MOV.U32 R7, RZ, RZ, R4 ;  /* 0x000000ffff07c224 */ /* 0x004fe200078e0004 */
[C---:B------:R-:W-:Y:S02]  /*aaf0*/  @!P2 LEA R2, P3, R249.reuse, R0, 0x2 ;  /* 0x00000000f902a211 */ /* 0x040fe400078610ff */
[----:B------:R-:W-:Y:S01]  /*ab00*/  SHF.R.S32.HI R11, RZ, 0x1f, R233 ;  /* 0x0000001fff0b7819 */ /* 0x000fe200000114e9 */
[----:B------:R-:W-:Y:S01]  /*ab10*/  @!P4 IMAD.WIDE R6, R222, 0x4, R6 ;  /* 0x00000004de06c825 */ /* 0x000fe200078e0206 */
[----:B------:R-:W-:-:S02]  /*ab20*/  @!P2 LEA.HI.X R3, R249, R4, R8, 0x2, P3 ;  /* 0x00000004f903a211 */ /* 0x000fc400018f1408 */
[----:B------:R-:W-:Y:S02]  /*ab30*/  SHF.R.S32.HI R8, RZ, 0x1f, R247 ;  /* 0x0000001fff087819 */ /* 0x000fe400000114f7 */
[----:B------:R2:W-:Y:S01]  /*ab40*/  @!P4 ST.E.64 [R6.64], R132 ;  /* 0x000000840600c985 */ /* 0x0005e2000c101b06 */
[----:B------:R-:W-:Y:S02]  /*ab50*/  SHF.R.S32.HI R13, RZ, 0x1f, R230 ;  /* 0x0000001fff0d7819 */ /* 0x000fe400000114e6 */
[----:B------:R-:W-:Y:S01]  /*ab60*/  SHF.R.S32.HI R15, RZ, 0x1f, R229 ;  /* 0x0000001fff0f7819 */ /* 0x000fe200000114e5 */
[----:B------:R4:W-:Y:S01]  /*ab70*/  @!P2 ST.E.64 [R2.64], R28 ;  /* 0x0000001c0200a985 */ /* 0x0009e2000c101b06 */
[----:B------:R-:W-:Y:S02]  /*ab80*/  ISETP.GE.AND P2, PT, R245, c[0x0][0x3c8], PT ;  /* 0x0000f200f5007a0c */ /* 0x000fe40003f46270 */
[----:B------:R-:W-:Y:S02]  /*ab90*/  SHF.R.S32.HI R14, RZ, 0x1f, R228 ;  /* 0x0000001fff0e7819 */ /* 0x000fe400000114e4 */
[----:B--2---:R-:W-:-:S02]  /*aba0*/  @!P5 LEA R6, P4, R248, R0, 0x2 ;  /* 0x00000000f806d211 */ /* 0x004fc400078810ff */
[C---:B----4-:R-:W-:Y:S02]  /*abb0*/  @!P1 LEA R2, P3, R247.reuse, R0, 0x2 ;  /* 0x00000000f7029211 */ /* 0x050fe400078610ff */
[-C--:B------:R-:W-:Y:S02]  /*abc0*/  @!P5 LEA.HI.X R7, R248, R4.reuse, R9, 0x2, P4 ;  /* 0x00000004f807d211 */ /* 0x080fe400020f1409 */
[----:B------:R-:W-:Y:S02]  /*abd0*/  @!P1 LEA.HI.X R3, R247, R4, R8, 0x2, P3 ;  /* 0x00000004f7039211 */ /* 0x000fe400018f1408 */
[----:B------:R-:W-:Y:S01]  /*abe0*/  SHF.R.S32.HI R9, RZ, 0x1f, R246 ;  /* 0x0000001fff097819 */ /* 0x000fe200000114f6 */
[----:B------:R2:W-:Y:S01]  /*abf0*/  @!P5 ST.E.64 [R6.64], R30 ;  /* 0x0000001e0600d985 */ /* 0x0005e2000c101b06 */
[----:B------:R-:W-:Y:S02]  /*ac00*/  ISETP.GE.AND P5, PT, R244, c[0x0][0x3c8], PT ;  /* 0x0000f200f4007a0c */ /* 0x000fe40003fa6270 */
[----:B------:R-:W-:Y:S01]  /*ac10*/  SHF.R.S32.HI R8, RZ, 0x1f, R245 ;  /* 0x0000001fff087819 */ /* 0x000fe200000114f5 */
[----:B------:R4:W-:Y:S01]  /*ac20*/  @!P1 ST.E.64 [R2.64], R32 ;  /* 0x0000002002009985 */ /* 0x0009e2000c101b06 */
[----:B------:R-:W-:-:S02]  /*ac30*/  ISETP.GE.AND P1, PT, R243, c[0x0][0x3c8], PT ;  /* 0x0000f200f3007a0c */ /* 0x000fc40003f26270 */
[CC--:B--2---:R-:W-:Y:S02]  /*ac40*/  @!P6 LEA R6, P4, R246.reuse, R0.reuse, 0x2 ;  /* 0x00000000f606e211 */ /* 0x0c4fe400078810ff */
[C---:B----4-:R-:W-:Y:S02]  /*ac50*/  @!P2 LEA R2, P3, R245.reuse, R0, 0x2 ;  /* 0x00000000f502a211 */ /* 0x050fe400078610ff */
[-C--:B------:R-:W-:Y:S02]  /*ac60*/  @!P6 LEA.HI.X R7, R246, R4.reuse, R9, 0x2, P4 ;  /* 0x00000004f607e211 */ /* 0x080fe400020f1409 */
[----:B------:R-:W-:Y:S02]  /*ac70*/  @!P2 LEA.HI.X R3, R245, R4, R8, 0x2, P3 ;  /* 0x00000004f503a211 */ /* 0x000fe400018f1408 */
[----:B------:R-:W-:Y:S01]  /*ac80*/  SHF.R.S32.HI R9, RZ, 0x1f, R244 ;  /* 0x0000001fff097819 */ /* 0x000fe200000114f4 */
[----:B------:R2:W-:Y:S01]  /*ac90*/  @!P6 ST.E.64 [R6.64], R34 ;  /* 0x000000220600e985 */ /* 0x0005e2000c101b06 */
[----:B------:R-:W-:-:S02]  /*aca0*/  ISETP.GE.AND P6, PT, R242, c[0x0][0x3c8], PT ;  /* 0x0000f200f2007a0c */ /* 0x000fc40003fc6270 */
[----:B------:R-:W-:Y:S01]  /*acb0*/  SHF.R.S32.HI R8, RZ, 0x1f, R243 ;  /* 0x0000001fff087819 */ /* 0x000fe200000114f3 */
[----:B------:R4:W-:Y:S01]  /*acc0*/  @!P2 ST.E.64 [R2.64], R100 ;  /* 0x000000640200a985 */ /* 0x0009e2000c101b06 */
[----:B------:R-:W-:Y:S02]  /*acd0*/  ISETP.GE.AND P2, PT, R241, c[0x0][0x3c8], PT ;  /* 0x0000f200f1007a0c */ /* 0x000fe40003f46270 */
[CC--:B--2---:R-:W-:Y:S02]  /*ace0*/  @!P5 LEA R6, P4, R244.reuse, R0.reuse, 0x2 ;  /* 0x00000000f406d211 */ /* 0x0c4fe400078810ff */
[C---:B----4-:R-:W-:Y:S02]  /*acf0*/  @!P1 LEA R2, P3, R243.reuse, R0, 0x2 ;  /* 0x00000000f3029211 */ /* 0x050fe400078610ff */
[-C--:B------:R-:W-:Y:S02]  /*ad00*/  @!P5 LEA.HI.X R7, R244, R4.reuse, R9, 0x2, P4 ;  /* 0x00000004f407d211 */ /* 0x080fe400020f1409 */
[----:B------:R-:W-:-:S02]  /*ad10*/  @!P1 LEA.HI.X R3, R243, R4, R8, 0x2, P3 ;  /* 0x00000004f3039211 */ /* 0x000fc400018f1408 */
[----:B------:R-:W-:Y:S01]  /*ad20*/  SHF.R.S32.HI R9, RZ, 0x1f, R242 ;  /* 0x0000001fff097819 */ /* 0x000fe200000114f2 */
[----:B------:R2:W-:Y:S01]  /*ad30*/  @!P5 ST.E.64 [R6.64], R108 ;  /* 0x0000006c0600d985 */ /* 0x0005e2000c101b06 */
[----:B------:R-:W-:Y:S02]  /*ad40*/  ISETP.GE.AND P5, PT, R240, c[0x0][0x3c8], PT ;  /* 0x0000f200f0007a0c */ /* 0x000fe40003fa6270 */
[----:B------:R-:W-:Y:S01]  /*ad50*/  SHF.R.S32.HI R8, RZ, 0x1f, R241 ;  /* 0x0000001fff087819 */ /* 0x000fe200000114f1 */
[----:B------:R4:W-:Y:S01]  /*ad60*/  @!P1 ST.E.64 [R2.64], R104 ;  /* 0x0000006802009985 */ /* 0x0009e2000c101b06 */
[----:B------:R-:W-:Y:S02]  /*ad70*/  ISETP.GE.AND P1, PT, R239, c[0x0][0x3c8], PT ;  /* 0x0000f200ef007a0c */ /* 0x000fe40003f26270 */
[-C--:B--2---:R-:W-:Y:S02]  /*ad80*/  @!P6 LEA R6, P4, R242, R0.reuse, 0x2 ;  /* 0x00000000f206e211 */ /* 0x084fe400078810ff */
[----:B----4-:R-:W-:-:S02]  /*ad90*/  @!P2 LEA R2, P3, R241, R0, 0x2 ;  /* 0x00000000f102a211 */ /* 0x010fc400078610ff */
        /* <DEDUP_REMOVED lines=25> */
[----:B------:R-:W-:Y:S01]  /*af30*/  ISETP.GE.AND P4, PT, R233, c[0x0][0x3c8], PT ;  /* 0x0000f200e9007a0c */ /* 0x000fe20003f86270 */
[----:B------:R4:W-:Y:S01]  /*af40*/  @!P2 ST.E.64 [R2.64], R56 ;  /* 0x000000380200a985 */ /* 0x0009e2000c101b06 */
[----:B------:R-:W-:Y:S02]  /*af50*/  SHF.R.S32.HI R8, RZ, 0x1f, R235 ;  /* 0x0000001fff087819 */ /* 0x000fe400000114eb */
[-C--:B--2---:R-:W-:Y:S02]  /*af60*/  @!P5 LEA R6, P3, R236, R0.reuse, 0x2 ;  /* 0x00000000ec06d211 */ /* 0x084fe400078610ff */
[----:B----4-:R-:W-:-:S02]  /*af70*/  @!P1 LEA R2, P2, R235, R0, 0x2 ;  /* 0x00000000eb029211 */ /* 0x010fc400078410ff */
[-C--:B------:R-:W-:Y:S02]  /*af80*/  @!P5 LEA.HI.X R7, R236, R4.reuse, R9, 0x2, P3 ;  /* 0x00000004ec07d211 */ /* 0x080fe400018f1409 */
[----:B------:R-:W-:Y:S02]  /*af90*/  ISETP.GE.AND P3, PT, R232, c[0x0][0x3c8], PT ;  /* 0x0000f200e8007a0c */ /* 0x000fe40003f66270 */
[----:B------:R-:W-:Y:S01]  /*afa0*/  @!P1 LEA.HI.X R3, R235, R4, R8, 0x2, P2 ;  /* 0x00000004eb039211 */ /* 0x000fe200010f1408 */
[----:B------:R2:W-:Y:S01]  /*afb0*/  @!P5 ST.E.64 [R6.64], R60 ;  /* 0x0000003c0600d985 */ /* 0x0005e2000c101b06 */
[----:B------:R-:W-:-:S03]  /*afc0*/  @!P6 LEA R8, P2, R234, R0, 0x2 ;  /* 0x00000000ea08e211 */ /* 0x000fc600078410ff */
[----:B------:R4:W-:Y:S01]  /*afd0*/  @!P1 ST.E.64 [R2.64], R64 ;  /* 0x0000004002009985 */ /* 0x0009e2000c101b06 */
[----:B------:R-:W-:Y:S02]  /*afe0*/  ISETP.GE.AND P1, PT, R231, c[0x0][0x3c8], PT ;  /* 0x0000f200e7007a0c */ /* 0x000fe40003f26270 */
[----:B------:R-:W-:Y:S02]  /*aff0*/  @!P6 LEA.HI.X R9, R234, R4, R10, 0x2, P2 ;  /* 0x00000004ea09e211 */ /* 0x000fe400010f140a */
[----:B------:R-:W-:-:S03]  /*b000*/  SHF.R.S32.HI R10, RZ, 0x1f, R232 ;  /* 0x0000001fff0a7819 */ /* 0x000fc600000114e8 */
[----:B------:R-:W-:Y:S01]  /*b010*/  @!P6 ST.E.64 [R8.64], R112 ;  /* 0x000000700800e985 */ /* 0x000fe2000c101b06 */
[----:B------:R-:W-:Y:S02]  /*b020*/  ISETP.GE.AND P6, PT, R230, c[0x0][0x3c8], PT ;  /* 0x0000f200e6007a0c */ /* 0x000fe40003fc6270 */
[CC--:B--2---:R-:W-:Y:S02]  /*b030*/  @!P3 LEA R6, P2, R232.reuse, R0.reuse, 0x2 ;  /* 0x00000000e806b211 */ /* 0x0c4fe400078410ff */
[C---:B----4-:R-:W-:Y:S02]  /*b040*/  @!P4 LEA R2, P5, R233.reuse, R0, 0x2 ;  /* 0x00000000e902c211 */ /* 0x050fe400078a10ff */
[-C--:B------:R-:W-:Y:S02]  /*b050*/  @!P3 LEA.HI.X R7, R232, R4.reuse, R10, 0x2, P2 ;  /* 0x00000004e807b211 */ /* 0x080fe400010f140a */
[----:B------:R-:W-:Y:S02]  /*b060*/  @!P4 LEA.HI.X R3, R233, R4, R11, 0x2, P5 ;  /* 0x00000004e903c211 */ /* 0x000fe400028f140b */
[----:B------:R-:W-:-:S02]  /*b070*/  ISETP.GE.AND P5, PT, R229, c[0x0][0x3c8], PT ;  /* 0x0000f200e5007a0c */ /* 0x000fc40003fa6270 */
[----:B------:R-:W-:Y:S01]  /*b080*/  SHF.R.S32.HI R10, RZ, 0x1f, R231 ;  /* 0x0000001fff0a7819 */ /* 0x000fe200000114e7 */
[----:B------:R2:W-:Y:S01]  /*b090*/  @!P4 ST.E.64 [R2.64], R68 ;  /* 0x000000440200c985 */ /* 0x0005e2000c101b06 */
[----:B------:R-:W-:-:S03]  /*b0a0*/  ISETP.GE.AND P4, PT, R228, c[0x0][0x3c8], PT ;  /* 0x0000f200e4007a0c */ /* 0x000fc60003f86270 */
[----:B------:R4:W-:Y:S01]  /*b0b0*/  @!P3 ST.E.64 [R6.64], R72 ;  /* 0x000000480600b985 */ /* 0x0009e2000c101b06 */
[----:B------:R-:W-:Y:S02]  /*b0c0*/  ISETP.GE.AND P3, PT, R227, c[0x0][0x3c8], PT ;  /* 0x0000f200e3007a0c */ /* 0x000fe40003f66270 */
[----:B--2---:R-:W-:-:S04]  /*b0d0*/  @!P1 LEA R2, P2, R231, R0, 0x2 ;  /* 0x00000000e7029211 */ /* 0x004fc800078410ff */
[----:B------:R-:W-:Y:S02]  /*b0e0*/  @!P1 LEA.HI.X R3, R231, R4, R10, 0x2, P2 ;  /* 0x00000004e7039211 */ /* 0x000fe400010f140a */
[----:B------:R-:W-:-:S03]  /*b0f0*/  @!P6 LEA R10, P2, R230, R0, 0x2 ;  /* 0x00000000e60ae211 */ /* 0x000fc600078410ff */
[----:B------:R2:W-:Y:S01]  /*b100*/  @!P1 ST.E.64 [R2.64], R76 ;  /* 0x0000004c02009985 */ /* 0x0005e2000c101b06 */
[C---:B------:R-:W-:Y:S02]  /*b110*/  @!P5 LEA R8, P1, R229.reuse, R0, 0x2 ;  /* 0x00000000e508d211 */ /* 0x040fe400078210ff */
[----:B------:R-:W-:Y:S02]  /*b120*/  @!P6 LEA.HI.X R11, R230, R4, R13, 0x2, P2 ;  /* 0x00000004e60be211 */ /* 0x000fe400010f140d */
[C---:B----4-:R-:W-:Y:S02]  /*b130*/  @!P4 LEA R6, P2, R228.reuse, R0, 0x2 ;  /* 0x00000000e406c211 */ /* 0x050fe400078410ff */
[-C--:B------:R-:W-:Y:S01]  /*b140*/  @!P5 LEA.HI.X R9, R229, R4.reuse, R15, 0x2, P1 ;  /* 0x00000004e509d211 */ /* 0x080fe200008f140f */
[----:B------:R4:W-:Y:S01]  /*b150*/  @!P6 ST.E.64 [R10.64], R120 ;  /* 0x000000780a00e985 */ /* 0x0009e2000c101b06 */
[----:B------:R-:W-:Y:S02]  /*b160*/  SHF.R.S32.HI R13, RZ, 0x1f, R227 ;  /* 0x0000001fff0d7819 */ /* 0x000fe400000114e3 */
[----:B------:R-:W-:Y:S01]  /*b170*/  @!P4 LEA.HI.X R7, R228, R4, R14, 0x2, P2 ;  /* 0x00000004e407c211 */ /* 0x000fe200010f140e */
[----:B------:R4:W-:Y:S04]  /*b180*/  @!P5 ST.E.64 [R8.64], R116 ;  /* 0x000000740800d985 */ /* 0x0009e8000c101b06 */
[----:B------:R4:W-:Y:S01]  /*b190*/  @!P4 ST.E.64 [R6.64], R80 ;  /* 0x000000500600c985 */ /* 0x0009e2000c101b06 */
[----:B--2---:R-:W-:-:S04]  /*b1a0*/  @!P3 LEA R2, P1, R227, R0, 0x2 ;  /* 0x00000000e302b211 */ /* 0x004fc800078210ff */
[----:B------:R-:W-:-:S05]  /*b1b0*/  @!P3 LEA.HI.X R3, R227, R4, R13, 0x2, P1 ;  /* 0x00000004e303b211 */ /* 0x000fca00008f140d */
[----:B------:R4:W-:Y:S04]  /*b1c0*/  @!P3 ST.E.64 [R2.64], R24 ;  /* 0x000000180200b985 */ /* 0x0009e8000c101b06 */
.L_x_86:
[----:B------:R-:W-:Y:S05]  /*b1d0*/  BSYNC B0 ;  /* 0x0000000000007941 */ /* 0x000fea0003800000 */
.L_x_85:
[----:B------:R-:W-:Y:S05]  /*b1e0*/  BRA.DIV ~URZ, `(.L_x_87) ;  /* 0x000034227f007947 */ /* 0x000fea000b800000 */
[----:B--2---:R2:W1:Y:S04]  /*b1f0*/  SHFL.IDX PT, R4, R5, 0x1, 0x1c1f ;  /* 0x003c1f0005047f89 */ /* 0x00446800000e0000 */
[----:B----4-:R2:W4:Y:S02]  /*b200*/  SHFL.IDX PT, R0, R12, 0x1, 0x1c1f ;  /* 0x003c1f000c007f89 */ /* 0x01052400000e0000 */
.L_x_149:
[----:B------:R-:W-:Y:S05]  /*b210*/  @P0 BRA `(.L_x_82) ;  /* 0x0000143000000947 */ /* 0x000fea0003800000 */
[----:B------:R-:W-:Y:S02]  /*b220*/  ISETP.GE.AND P4, PT, R222, c[0x0][0x3c8], PT ;  /* 0x0000f200de007a0c */ /* 0x000fe40003f86270 */
[----:B------:R-:W-:Y:S02]  /*b230*/  ISETP.GE.AND P3, PT, R249, c[0x0][0x3c8], PT ;  /* 0x0000f200f9007a0c */ /* 0x000fe40003f66270 */
[----:B------:R-:W-:Y:S02]  /*b240*/  ISETP.GE.AND P2, PT, R248, c[0x0][0x3c8], PT ;  /* 0x0000f200f8007a0c */ /* 0x000fe40003f46270 */
[----:B------:R-:W-:-:S02]  /*b250*/  ISETP.GE.AND P1, PT, R247, c[0x0][0x3c8], PT ;  /* 0x0000f200f7007a0c */ /* 0x000fc40003f26270 */
[----:B------:R-:W-:Y:S02]  /*b260*/  ISETP.GE.AND P0, PT, R246, c[0x0][0x3c8], PT ;  /* 0x0000f200f6007a0c */ /* 0x000fe40003f06270 */
[----:B-12---:R-:W-:Y:S02]  /*b270*/  SHF.R.S32.HI R5, RZ, 0x1f, R249 ;  /* 0x0000001fff057819 */ /* 0x006fe400000114f9 */
[----:B------:R-:W-:Y:S01]  /*b280*/  SHF.R.S32.HI R10, RZ, 0x1f, R247 ;  /* 0x0000001fff0a7819 */ /* 0x000fe200000114f7 */
[----:B----4-:R-:W-:Y:S01]  /*b290*/  @!P4 IMAD.MOV.U32 R6, RZ, RZ, R0 ;  /* 0x000000ffff06c224 */ /* 0x010fe200078e0000 */
[----:B------:R-:W-:Y:S01]  /*b2a0*/  SHF.R.S32.HI R11, RZ, 0x1f, R236 ;  /* 0x0000001fff0b7819 */ /* 0x000fe200000114ec */
[----:B------:R-:W-:Y:S01]  /*b2b0*/  @!P4 IMAD.MOV.U32 R7, RZ, RZ, R4 ;  /* 0x000000ffff07c224 */ /* 0x000fe200078e0004 */
[CC--:B------:R-:W-:Y:S02]  /*b2c0*/  @!P3 LEA R2, P5, R249.reuse, R0.reuse, 0x2 ;  /* 0x00000000f902b211 */ /* 0x0c0fe400078a10ff */
[----:B------:R-:W-:Y:S01]  /*b2d0*/  @!P2 LEA R8, P6, R248, R0, 0x2 ;  /* 0x00000000f808a211 */ /* 0x000fe200078c10ff */
[----:B------:R-:W-:Y:S01]  /*b2e0*/  @!P4 IMAD.WIDE R6, R222, 0x4, R6 ;  /* 0x00000004de06c825 */ /* 0x000fe200078e0206 */
[----:B------:R-:W-:-:S02]  /*b2f0*/  @!P3 LEA.HI.X R3, R249, R4, R5, 0x2, P5 ;  /* 0x00000004f903b211 */ /* 0x000fc400028f1405 */
[----:B------:R-:W-:Y:S02]  /*b300*/  SHF.R.S32.HI R5, RZ, 0x1f, R248 ;  /* 0x0000001fff057819 */ /* 0x000fe400000114f8 */
[----:B------:R1:W-:Y:S01]  /*b310*/  @!P4 ST.E.64 [R6.64], R96 ;  /* 0x000000600600c985 */ /* 0x0003e2000c101b06 */
[----:B------:R-:W-:Y:S02]  /*b320*/  ISETP.GE.AND P5, PT, R245, c[0x0][0x3c8], PT ;  /* 0x0000f200f5007a0c */ /* 0x000fe40003fa6270 */
[----:B------:R-:W-:Y:S01]  /*b330*/  ISETP.GE.AND P4, PT, R244, c[0x0][0x3c8], PT ;  /* 0x0000f200f4007a0c */ /* 0x000fe20003f86270 */
[----:B------:R2:W-:Y:S01]  /*b340*/  @!P3 ST.E.64 [R2.64], R84 ;  /* 0x000000540200b985 */ /* 0x0005e2000c101b06 */
[----:B------:R-:W-:Y:S02]  /*b350*/  @!P2 LEA.HI.X R9, R248, R4, R5, 0x2, P6 ;  /* 0x00000004f809a211 */ /* 0x000fe400030f1405 */
[----:B------:R-:W-:Y:S02]  /*b360*/  SHF.R.S32.HI R5, RZ, 0x1f, R246 ;  /* 0x0000001fff057819 */ /* 0x000fe400000114f6 */
[----:B------:R-:W-:Y:S01]  /*b370*/  SHF.R.S32.HI R13, RZ, 0x1f, R230 ;  /* 0x0000001fff0d7819 */ /* 0x000fe200000114e6 */
[----:B------:R4:W-:Y:S01]  /*b380*/  @!P2 ST.E.64 [R8.64], R126 ;  /* 0x0000007e0800a985 */ /* 0x0009e2000c101b06 */
[----:B------:R-:W-:-:S02]  /*b390*/  ISETP.GE.AND P2, PT, R242, c[0x0][0x3c8], PT ;  /* 0x0000f200f2007a0c */ /* 0x000fc40003f46270 */
[----:B---3--:R-:W-:Y:S02]  /*b3a0*/  SHF.R.S32.HI R12, RZ, 0x1f, R229 ;  /* 0x0000001fff0c7819 */ /* 0x008fe400000114e5 */
[CC--:B-1----:R-:W-:Y:S02]  /*b3b0*/  @!P1 LEA R6, P3, R247.reuse, R0.reuse, 0x2 ;  /* 0x00000000f7069211 */ /* 0x0c2fe400078610ff */
[C---:B--2---:R-:W-:Y:S02]  /*b3c0*/  @!P0 LEA R2, P6, R246.reuse, R0, 0x2 ;  /* 0x00000000f6028211 */ /* 0x044fe400078c10ff */
[-C--:B------:R-:W-:Y:S02]  /*b3d0*/  @!P1 LEA.HI.X R7, R247, R4.reuse, R10, 0x2, P3 ;  /* 0x00000004f7079211 */ /* 0x080fe400018f140a */
[----:B------:R-:W-:Y:S02]  /*b3e0*/  ISETP.GE.AND P3, PT, R243, c[0x0][0x3c8], PT ;  /* 0x0000f200f3007a0c */ /* 0x000fe40003f66270 */
[----:B------:R-:W-:Y:S01]  /*b3f0*/  @!P0 LEA.HI.X R3, R246, R4, R5, 0x2, P6 ;  /* 0x00000004f6038211 */ /* 0x000fe200030f1405 */
[----:B------:R1:W-:Y:S01]  /*b400*/  @!P1 ST.E.64 [R6.64], R122 ;  /* 0x0000007a06009985 */ /* 0x0003e2000c101b06 */
[----:B----4-:R-:W-:-:S02]  /*b410*/  @!P5 LEA R8, P1, R245, R0, 0x2 ;  /* 0x00000000f508d211 */ /* 0x010fc400078210ff */
[----:B------:R-:W-:Y:S01]  /*b420*/  SHF.R.S32.HI R5, RZ, 0x1f, R245 ;  /* 0x0000001fff057819 */ /* 0x000fe200000114f5 */
[----:B------:R2:W-:Y:S01]  /*b430*/  @!P0 ST.E.64 [R2.64], R88 ;  /* 0x0000005802008985 */ /* 0x0005e2000c101b06 */
[----:B------:R-:W-:Y:S02]  /*b440*/  SHF.R.S32.HI R10, RZ, 0x1f, R244 ;  /* 0x0000001fff0a7819 */ /* 0x000fe400000114f4 */
[----:B------:R-:W-:Y:S02]  /*b450*/  @!P5 LEA.HI.X R9, R245, R4, R5, 0x2, P1 ;  /* 0x00000004f509d211 */ /* 0x000fe400008f1405 */
[----:B------:R-:W-:Y:S02]  /*b460*/  ISETP.GE.AND P1, PT, R241, c[0x0][0x3c8], PT ;  /* 0x0000f200f1007a0c */ /* 0x000fe40003f26270 */
[----:B------:R-:W-:Y:S01]  /*b470*/  SHF.R.S32.HI R5, RZ, 0x1f, R243 ;  /* 0x0000001fff057819 */ /* 0x000fe200000114f3 */
[----:B------:R3:W-:Y:S01]  /*b480*/  @!P5 ST.E.64 [R8.64], R118 ;  /* 0x000000760800d985 */ /* 0x0007e2000c101b06 */
[----:B------:R-:W-:-:S02]  /*b490*/  ISETP.GE.AND P5, PT, R239, c[0x0][0x3c8], PT ;  /* 0x0000f200ef007a0c */ /* 0x000fc40003fa6270 */
[----:B-1----:R-:W-:-:S04]  /*b4a0*/  @!P4 LEA R6, P0, R244, R0, 0x2 ;  /* 0x00000000f406c211 */ /* 0x002fc800078010ff */
[----:B------:R-:W-:Y:S02]  /*b4b0*/  @!P4 LEA.HI.X R7, R244, R4, R10, 0x2, P0 ;  /* 0x00000004f407c211 */ /* 0x000fe400000f140a */
[----:B------:R-:W-:Y:S02]  /*b4c0*/  ISETP.GE.AND P0, PT, R240, c[0x0][0x3c8], PT ;  /* 0x0000f200f0007a0c */ /* 0x000fe40003f06270 */
[C---:B--2---:R-:W-:Y:S01]  /*b4d0*/  @!P3 LEA R2, P6, R243.reuse, R0, 0x2 ;  /* 0x00000000f302b211 */ /* 0x044fe200078c10ff */
[----:B------:R1:W-:Y:S01]  /*b4e0*/  @!P4 ST.E.64 [R6.64], R110 ;  /* 0x0000006e0600c985 */ /* 0x0003e2000c101b06 */
[----:B------:R-:W-:Y:S02]  /*b4f0*/  ISETP.GE.AND P4, PT, R238, c[0x0][0x3c8], PT ;  /* 0x0000f200ee007a0c */ /* 0x000fe40003f86270 */
[----:B------:R-:W-:Y:S02]  /*b500*/  @!P3 LEA.HI.X R3, R243, R4, R5, 0x2, P6 ;  /* 0x00000004f303b211 */ /* 0x000fe400030f1405 */
[----:B---3--:R-:W-:-:S02]  /*b510*/  @!P2 LEA R8, P6, R242, R0, 0x2 ;  /* 0x00000000f208a211 */ /* 0x008fc400078c10ff */
[----:B------:R-:W-:Y:S01]  /*b520*/  SHF.R.S32.HI R5, RZ, 0x1f, R242 ;  /* 0x0000001fff057819 */ /* 0x000fe200000114f2 */
[----:B------:R2:W-:Y:S01]  /*b530*/  @!P3 ST.E.64 [R2.64], R92 ;  /* 0x0000005c0200b985 */ /* 0x0005e2000c101b06 */
[----:B------:R-:W-:Y:S02]  /*b540*/  SHF.R.S32.HI R10, RZ, 0x1f, R241 ;  /* 0x0000001fff0a7819 */ /* 0x000fe400000114f1 */
[----:B------:R-:W-:Y:S02]  /*b550*/  @!P2 LEA.HI.X R9, R242, R4, R5, 0x2, P6 ;  /* 0x00000004f209a211 */ /* 0x000fe400030f1405 */
[----:B------:R-:W-:-:S03]  /*b560*/  SHF.R.S32.HI R5, RZ, 0x1f, R240 ;  /* 0x0000001fff057819 */ /* 0x000fc600000114f0 */
[----:B------:R3:W-:Y:S01]  /*b570*/  @!P2 ST.E.64 [R8.64], R124 ;  /* 0x0000007c0800a985 */ /* 0x0007e2000c101b06 */
[----:B------:R-:W-:Y:S02]  /*b580*/  ISETP.GE.AND P2, PT, R236, c[0x0][0x3c8], PT ;  /* 0x0000f200ec007a0c */ /* 0x000fe40003f46270 */
[----:B-1----:R-:W-:-:S04]  /*b590*/  @!P1 LEA R6, P3, R241, R0, 0x2 ;  /* 0x00000000f1069211 */ /* 0x002fc800078610ff */
[----:B------:R-:W-:Y:S02]  /*b5a0*/  @!P1 LEA.HI.X R7, R241, R4, R10, 0x2, P3 ;  /* 0x00000004f1079211 */ /* 0x000fe400018f140a */
[----:B------:R-:W-:Y:S02]  /*b5b0*/  ISETP.GE.AND P3, PT, R237, c[0x0][0x3c8], PT ;  /* 0x0000f200ed007a0c */ /* 0x000fe40003f66270 */
[C---:B--2---:R-:W-:Y:S01]  /*b5c0*/  @!P0 LEA R2, P6, R240.reuse, R0, 0x2 ;  /* 0x00000000f0028211 */ /* 0x044fe200078c10ff */
[----:B------:R1:W-:Y:S01]  /*b5d0*/  @!P1 ST.E.64 [R6.64], R106 ;  /* 0x0000006a06009985 */ /* 0x0003e2000c101b06 */
[----:B------:R-:W-:Y:S02]  /*b5e0*/  SHF.R.S32.HI R10, RZ, 0x1f, R238 ;  /* 0x0000001fff0a7819 */ /* 0x000fe400000114ee */
[----:B------:R-:W-:Y:S02]  /*b5f0*/  @!P0 LEA.HI.X R3, R240, R4, R5, 0x2, P6 ;  /* 0x00000004f0038211 */ /* 0x000fe400030f1405 */
[----:B------:R-:W-:-:S02]  /*b600*/  SHF.R.S32.HI R5, RZ, 0x1f, R239 ;  /* 0x0000001fff057819 */ /* 0x000fc400000114ef */
[----:B---3--:R-:W-:Y:S01]  /*b610*/  @!P5 LEA R8, P6, R239, R0, 0x2 ;  /* 0x00000000ef08d211 */ /* 0x008fe200078c10ff */
[----:B------:R2:W-:Y:S01]  /*b620*/  @!P0 ST.E.64 [R2.64], R46 ;  /* 0x0000002e02008985 */ /* 0x0005e2000c101b06 */
[----:B------:R-:W-:Y:S02]  /*b630*/  ISETP.GE.AND P1, PT, R235, c[0x0][0x3c8], PT ;  /* 0x0000f200eb007a0c */ /* 0x000fe40003f26270 */
[----:B------:R-:W-:Y:S02]  /*b640*/  @!P5 LEA.HI.X R9, R239, R4, R5, 0x2, P6 ;  /* 0x00000004ef09d211 */ /* 0x000fe400030f1405 */
[----:B------:R-:W-:-:S03]  /*b650*/  SHF.R.S32.HI R5, RZ, 0x1f, R237 ;  /* 0x0000001fff057819 */ /* 0x000fc600000114ed */
[----:B------:R3:W-:Y:S01]  /*b660*/  @!P5 ST.E.64 [R8.64], R128 ;  /* 0x000000800800d985 */ /* 0x0007e2000c101b06 */
[----:B-1----:R-:W-:-:S04]  /*b670*/  @!P4 LEA R6, P0, R238, R0, 0x2 ;  /* 0x00000000ee06c211 */ /* 0x002fc800078010ff */
[----:B------:R-:W-:Y:S02]  /*b680*/  @!P4 LEA.HI.X R7, R238, R4, R10, 0x2, P0 ;  /* 0x00000004ee07c211 */ /* 0x000fe400000f140a */
[----:B------:R-:W-:Y:S02]  /*b690*/  ISETP.GE.AND P0, PT, R234, c[0x0][0x3c8], PT ;  /* 0x0000f200ea007a0c */ /* 0x000fe40003f06270 */
[----:B--2---:R-:W-:Y:S01]  /*b6a0*/  @!P3 LEA R2, P6, R237, R0, 0x2 ;  /* 0x00000000ed02b211 */ /* 0x004fe200078c10ff */
[----:B------:R1:W-:Y:S01]  /*b6b0*/  @!P4 ST.E.64 [R6.64], R114 ;  /* 0x000000720600c985 */ /* 0x0003e2000c101b06 */
[----:B------:R-:W-:Y:S02]  /*b6c0*/  ISETP.GE.AND P4, PT, R233, c[0x0][0x3c8], PT ;  /* 0x0000f200e9007a0c */ /* 0x000fe40003f86270 */
[----:B------:R-:W-:Y:S02]  /*b6d0*/  @!P3 LEA.HI.X R3, R237, R4, R5, 0x2, P6 ;  /* 0x00000004ed03b211 */ /* 0x000fe400030f1405 */
[----:B------:R-:W-:-:S02]  /*b6e0*/  SHF.R.S32.HI R10, RZ, 0x1f, R235 ;  /* 0x0000001fff0a7819 */ /* 0x000fc400000114eb */
[C---:B---3--:R-:W-:Y:S01]  /*b6f0*/  @!P2 LEA R8, P5, R236.reuse, R0, 0x2 ;  /* 0x00000000ec08a211 */ /* 0x048fe200078a10ff */
[----:B------:R2:W-:Y:S01]  /*b700*/  @!P3 ST.E.64 [R2.64], R50 ;  /* 0x000000320200b985 */ /* 0x0005e2000c101b06 */
[----:B------:R-:W-:Y:S02]  /*b710*/  SHF.R.S32.HI R5, RZ, 0x1f, R234 ;  /* 0x0000001fff057819 */ /* 0x000fe400000114ea */
[----:B------:R-:W-:Y:S02]  /*b720*/  @!P2 LEA.HI.X R9, R236, R4, R11, 0x2, P5 ;  /* 0x00000004ec09a211 */ /* 0x000fe400028f140b */
[----:B------:R-:W-:-:S03]  /*b730*/  ISETP.GE.AND P5, PT, R232, c[0x0][0x3c8], PT ;  /* 0x0000f200e8007a0c */ /* 0x000fc60003fa6270 */
[----:B------:R-:W-:Y:S01]  /*b740*/  @!P2 ST.E.64 [R8.64], R130 ;  /* 0x000000820800a985 */ /* 0x000fe2000c101b06 */
[----:B------:R-:W-:Y:S02]  /*b750*/  ISETP.GE.AND P2, PT, R230, c[0x0][0x3c8], PT ;  /* 0x0000f200e6007a0c */ /* 0x000fe40003f46270 */
[----:B-1----:R-:W-:-:S04]  /*b760*/  @!P1 LEA R6, P6, R235, R0, 0x2 ;  /* 0x00000000eb069211 */ /* 0x002fc800078c10ff */
[----:B------:R-:W-:Y:S02]  /*b770*/  @!P1 LEA.HI.X R7, R235, R4, R10, 0x2, P6 ;  /* 0x00000004eb079211 */ /* 0x000fe400030f140a */
[----:B------:R-:W-:Y:S02]  /*b780*/  SHF.R.S32.HI R10, RZ, 0x1f, R233 ;  /* 0x0000001fff0a7819 */ /* 0x000fe400000114e9 */
[C---:B--2---:R-:W-:Y:S01]  /*b790*/  @!P0 LEA R2, P3, R234.reuse, R0, 0x2 ;  /* 0x00000000ea028211 */ /* 0x044fe200078610ff */
[----:B------:R1:W-:Y:S01]  /*b7a0*/  @!P1 ST.E.64 [R6.64], R66 ;  /* 0x0000004206009985 */ /* 0x0003e2000c101b06 */
[----:B------:R-:W-:Y:S02]  /*b7b0*/  ISETP.GE.AND P1, PT, R229, c[0x0][0x3c8], PT ;  /* 0x0000f200e5007a0c */ /* 0x000fe40003f26270 */
[----:B------:R-:W-:Y:S02]  /*b7c0*/  @!P0 LEA.HI.X R3, R234, R4, R5, 0x2, P3 ;  /* 0x00000004ea038211 */ /* 0x000fe400018f1405 */
[----:B------:R-:W-:-:S02]  /*b7d0*/  ISETP.GE.AND P3, PT, R231, c[0x0][0x3c8], PT ;  /* 0x0000f200e7007a0c */ /* 0x000fc40003f66270 */
[----:B------:R-:W-:Y:S01]  /*b7e0*/  SHF.R.S32.HI R5, RZ, 0x1f, R232 ;  /* 0x0000001fff057819 */ /* 0x000fe200000114e8 */
[----:B------:R2:W-:Y:S01]  /*b7f0*/  @!P0 ST.E.64 [R2.64], R38 ;  /* 0x0000002602008985 */ /* 0x0005e2000c101b06 */
[----:B-1----:R-:W-:-:S04]  /*b800*/  @!P4 LEA R6, P0, R233, R0, 0x2 ;  /* 0x00000000e906c211 */ /* 0x002fc800078010ff */
[----:B------:R-:W-:Y:S02]  /*b810*/  @!P4 LEA.HI.X R7, R233, R4, R10, 0x2, P0 ;  /* 0x00000004e907c211 */ /* 0x000fe400000f140a */
[----:B------:R-:W-:Y:S02]  /*b820*/  ISETP.GE.AND P0, PT, R228, c[0x0][0x3c8], PT ;  /* 0x0000f200e4007a0c */ /* 0x000fe40003f06270 */
[CC--:B--2---:R-:W-:Y:S01]  /*b830*/  @!P5 LEA R2, P6, R232.reuse, R0.reuse, 0x2 ;  /* 0x00000000e802d211 */ /* 0x0c4fe200078c10ff */
[----:B------:R1:W-:Y:S01]  /*b840*/  @!P4 ST.E.64 [R6.64], R54 ;  /* 0x000000360600c985 */ /* 0x0003e2000c101b06 */
[----:B------:R-:W-:Y:S02]  /*b850*/  @!P3 LEA R10, P4, R231, R0, 0x2 ;  /* 0x00000000e70ab211 */ /* 0x000fe400078810ff */
[----:B------:R-:W-:Y:S02]  /*b860*/  @!P5 LEA.HI.X R3, R232, R4, R5, 0x2, P6 ;  /* 0x00000004e803d211 */ /* 0x000fe400030f1405 */
[----:B------:R-:W-:-:S02]  /*b870*/  SHF.R.S32.HI R5, RZ, 0x1f, R231 ;  /* 0x0000001fff057819 */ /* 0x000fc400000114e7 */
[C---:B------:R-:W-:Y:S01]  /*b880*/  @!P2 LEA R8, P6, R230.reuse, R0, 0x2 ;  /* 0x00000000e608a211 */ /* 0x040fe200078c10ff */
[----:B------:R2:W-:Y:S01]  /*b890*/  @!P5 ST.E.64 [R2.64], R58 ;  /* 0x0000003a0200d985 */ /* 0x0005e2000c101b06 */
[-C--:B------:R-:W-:Y:S02]  /*b8a0*/  @!P3 LEA.HI.X R11, R231, R4.reuse, R5, 0x2, P4 ;  /* 0x00000004e70bb211 */ /* 0x080fe400020f1405 */
[----:B------:R-:W-:Y:S02]  /*b8b0*/  SHF.R.S32.HI R5, RZ, 0x1f, R228 ;  /* 0x0000001fff057819 */ /* 0x000fe400000114e4 */
[----:B------:R-:W-:Y:S01]  /*b8c0*/  @!P2 LEA.HI.X R9, R230, R4, R13, 0x2, P6 ;  /* 0x00000004e609a211 */ /* 0x000fe200030f140d */
[----:B------:R3:W-:Y:S04]  /*b8d0*/  @!P3 ST.E.64 [R10.64], R74 ;  /* 0x0000004a0a00b985 */ /* 0x0007e8000c101b06 */
[----:B------:R3:W-:Y:S01]  /*b8e0*/  @!P2 ST.E.64 [R8.64], R70 ;  /* 0x000000460800a985 */ /* 0x0007e2000c101b06 */
[----:B-1----:R-:W-:-:S04]  /*b8f0*/  @!P1 LEA R6, P5, R229, R0, 0x2 ;  /* 0x00000000e5069211 */ /* 0x002fc800078a10ff */
[----:B------:R-:W-:Y:S02]  /*b900*/  @!P1 LEA.HI.X R7, R229, R4, R12, 0x2, P5 ;  /* 0x00000004e5079211 */ /* 0x000fe400028f140c */
[----:B--2---:R-:W-:-:S03]  /*b910*/  @!P0 LEA R2, P4, R228, R0, 0x2 ;  /* 0x00000000e4028211 */ /* 0x004fc600078810ff */
[----:B------:R3:W-:Y:S01]  /*b920*/  @!P1 ST.E.64 [R6.64], R62 ;  /* 0x0000003e06009985 */ /* 0x0007e2000c101b06 */
[----:B------:R-:W-:-:S05]  /*b930*/  @!P0 LEA.HI.X R3, R228, R4, R5, 0x2, P4 ;  /* 0x00000004e4038211 */ /* 0x000fca00020f1405 */
[----:B------:R3:W-:Y:S01]  /*b940*/  @!P0 ST.E.64 [R2.64], R42 ;  /* 0x0000002a02008985 */ /* 0x0007e2000c101b06 */
[----:B------:R-:W-:-:S13]  /*b950*/  ISETP.GE.AND P0, PT, R227, c[0x0][0x3c8], PT ;  /* 0x0000f200e3007a0c */ /* 0x000fda0003f06270 */
[----:B------:R-:W-:Y:S05]  /*b960*/  @P0 BRA `(.L_x_82) ;  /* 0x00000ce000000947 */ /* 0x000fea0003800000 */
[----:B------:R-:W-:Y:S02]  /*b970*/  SHF.R.S32.HI R5, RZ, 0x1f, R227 ;  /* 0x0000001fff057819 */ /* 0x000fe400000114e3 */
[----:B---3--:R-:W-:-:S04]  /*b980*/  LEA R2, P0, R227, R0, 0x2 ;  /* 0x00000000e3027211 */ /* 0x008fc800078010ff */
[----:B------:R-:W-:-:S05]  /*b990*/  LEA.HI.X R3, R227, R4, R5, 0x2, P0 ;  /* 0x00000004e3037211 */ /* 0x000fca00000f1405 */
[----:B------:R1:W-:Y:S01]  /*b9a0*/  ST.E.64 [R2.64], R26 ;  /* 0x0000001a02007985 */ /* 0x0003e2000c101b06 */
[----:B------:R-:W-:Y:S05]  /*b9b0*/  BRA `(.L_x_82) ;  /* 0x00000c9000007947 */ /* 0x000fea0003800000 */
.L_x_67:
[----:B------:R-:W-:Y:S01]  /*b9c0*/  ISETP.NE.U32.AND P1, PT, RZ, c[0x0][0x508], PT ;  /* 0x00014200ff007a0c */ /* 0x000fe20003f25070 */
[----:B------:R-:W-:Y:S01]  /*b9d0*/  IMAD.MOV.U32 R8, RZ, RZ, RZ ;  /* 0x000000ffff087224 */ /* 0x000fe200078e00ff */
[----:B------:R-:W-:Y:S01]  /*b9e0*/  ISETP.NE.U32.AND P3, PT, RZ, c[0x0][0x500], PT ;  /* 0x00014000ff007a0c */ /* 0x000fe20003f65070 */
[----:B------:R-:W-:Y:S01]  /*b9f0*/  IMAD.MOV.U32 R22, RZ, RZ, c[0x0][0x388] ;  /* 0x0000e200ff167624 */ /* 0x000fe200078e00ff */
[----:B------:R-:W-:Y:S02]  /*ba00*/  ISETP.NE.AND.EX P1, PT, RZ, c[0x0][0x50c], PT, P1 ;  /* 0x00014300ff007a0c */ /* 0x000fe40003f25310 */
[----:B------:R-:W-:Y:S02]  /*ba10*/  ISETP.NE.AND.EX P3, PT, RZ, c[0x0][0x504], PT, P3 ;  /* 0x00014100ff007a0c */ /* 0x000fe40003f65330 */
[----:B------:R-:W-:-:S04]  /*ba20*/  IADD3 R2, P2, R216, c[0x0][0x500], RZ ;  /* 0x00014000d8027a10 */ /* 0x000fc80007f5e0ff */
[----:B------:R-:W-:-:S05]  /*ba30*/  IADD3.X R3, R217, c[0x0][0x504], RZ, P2, !PT ;  /* 0x00014100d9037a10 */ /* 0x000fca00017fe4ff */
[----:B------:R-:W-:Y:S02]  /*ba40*/  @P1 IADD3 R4, P0, R216, c[0x0][0x508], RZ ;  /* 0x00014200d8041a10 */ /* 0x000fe40007f1e0ff */
[----:B------:R2:W5:Y:S02]  /*ba50*/  @P3 LDG.E R8, [R2.64] ;  /* 0x0000000602083981 */ /* 0x000564000c1e1900 */
[----:B------:R-:W-:-:S05]  /*ba60*/  @P1 IADD3.X R5, R217, c[0x0][0x50c], RZ, P0, !PT ;  /* 0x00014300d9051a10 */ /* 0x000fca00007fe4ff */
[----:B------:R2:W5:Y:S01]  /*ba70*/  @P1 LDG.E R22, [R4.64] ;  /* 0x0000000604161981 */ /* 0x000562000c1e1900 */
[----:B------:R-:W-:-:S04]  /*ba80*/  ISETP.NE.AND P0, PT, R218, RZ, PT ;  /* 0x000000ffda00720c */ /* 0x000fc80003f05270 */
[----:B------:R-:W-:Y:S01]  /*ba90*/  SEL R19, R218, c[0x0][0x3d4], P0 ;  /* 0x0000f500da137a07 */ /* 0x000fe20000000000 */
[----:B------:R-:W-:Y:S05]  /*baa0*/  @P1 BRA `(.L_x_88) ;  /* 0x0000004000001947 */ /* 0x000fea0003800000 */
[----:B------:R-:W-:Y:S05]  /*bab0*/  @!P3 BRA `(.L_x_88) ;  /* 0x000000300000b947 */ /* 0x000fea0003800000 */
[----:B------:R3:W4:Y:S04]  /*bac0*/  LDG.E R0, [R2.64] ;  /* 0x0000000602007981 */ /* 0x000728000c1e1900 */
[----:B--23--:R-:W4:Y:S02]  /*bad0*/  LDG.E R2, [R2.64+0x4] ;  /* 0x0000040602027981 */ /* 0x00cf24000c1e1900 */
[----:B----45:R-:W-:Y:S02]  /*bae0*/  IADD3 R22, -R0, R2, RZ ;  /* 0x0000000200167210 */ /* 0x030fe40007ffe1ff */
.L_x_88:
[----:B--2---:R-:W2:Y:S01]  /*baf0*/  S2R R2, SR_TID.X ;  /* 0x0000000000027919 */ /* 0x004ea20000002100 */
[----:B------:R-:W-:Y:S01]  /*bb00*/  BSSY B0, `(.L_x_89) ;  /* 0x0000036000007945 */ /* 0x000fe20003800000 */
[----:B------:R-:W-:Y:S02]  /*bb10*/  LOP3.LUT R14, R214, 0xffff, RZ, 0xc0, !PT ;  /* 0x0000ffffd60e7812 */ /* 0x000fe400078ec0ff */
[----:B------:R-:W-:-:S02]  /*bb20*/  SEL R15, R211, RZ, !P3 ;  /* 0x000000ffd30f7207 */ /* 0x000fc40005800000 */
[----:B------:R-:W-:Y:S02]  /*bb30*/  SEL R20, R220, RZ, !P3 ;  /* 0x000000ffdc147207 */ /* 0x000fe40005800000 */
[----:B-----5:R-:W-:Y:S02]  /*bb40*/  SHF.R.S32.HI R18, RZ, 0x1f, R8 ;  /* 0x0000001fff127819 */ /* 0x020fe40000011408 */
[----:B--2---:R-:W-:-:S13]  /*bb50*/  ISETP.GT.AND P0, PT, R2, 0x7f, PT ;  /* 0x0000007f0200780c */ /* 0x004fda0003f04270 */
[----:B------:R-:W-:Y:S05]  /*bb60*/  @P0 BRA `(.L_x_90) ;  /* 0x000002f000000947 */ /* 0x000fea0003800000 */
[----:B------:R-:W-:Y:S01]  /*bb70*/  IMAD R0, R22, c[0x0][0x4e8], RZ ;  /* 0x00013a0016007a24 */ /* 0x000fe200078e02ff */
[----:B------:R-:W-:-:S04]  /*bb80*/  LEA R9, R213, R2, 0x7 ;  /* 0x00000002d5097211 */ /* 0x000fc800078e38ff */
[----:B------:R-:W-:-:S13]  /*bb90*/  ISETP.GE.AND P0, PT, R9, R0, PT ;  /* 0x000000000900720c */ /* 0x000fda0003f06270 */
[----:B------:R-:W-:Y:S05]  /*bba0*/  @P0 BRA `(.L_x_90) ;  /* 0x000002b000000947 */ /* 0x000fea0003800000 */
[----:B------:R-:W-:Y:S01]  /*bbb0*/  IMAD.MOV.U32 R0, RZ, RZ, 0x368 ;  /* 0x00000368ff007424 */ /* 0x000fe200078e00ff */
[----:B------:R-:W-:-:S04]  /*bbc0*/  ISETP.GT.AND P2, PT, R19, 0x1, PT ;  /* 0x000000011300780c */ /* 0x000fc80003f44270 */
[----:B------:R-:W-:-:S04]  /*bbd0*/  SEL R0, R0, 0x328, P2 ;  /* 0x0000032800007807 */ /* 0x000fc80001000000 */
[----:B------:R2:W3:Y:S08]  /*bbe0*/  LDC.64 R6, c[0x0][R0+0x170] ;  /* 0x00005c0000067b82 */ /* 0x0004f00000000a00 */
[----:B------:R2:W4:Y:S08]  /*bbf0*/  LDC.64 R4, c[0x0][R0+0x168] ;  /* 0x00005a0000047b82 */ /* 0x0005300000000a00 */
[----:B------:R2:W5:Y:S08]  /*bc00*/  LDC.64 R12, c[0x0][R0+0x178] ;  /* 0x00005e00000c7b82 */ /* 0x0005700000000a00 */
[----:B------:R2:W1:Y:S02]  /*bc10*/  LDC.64 R10, c[0x0][R0+0x160] ;  /* 0x00005800000a7b82 */ /* 0x0004640000000a00 */
[----:B--2---:R-:W-:-:S02]  /*bc20*/  IMAD.MOV.U32 R0, RZ, RZ, c[0x0][0x4e8] ;  /* 0x00013a00ff007624 */ /* 0x004fc400078e00ff */
[-C--:B---3--:R-:W-:Y:S02]  /*bc30*/  IMAD R7, R7, R15.reuse, RZ ;  /* 0x0000000f07077224 */ /* 0x088fe400078e02ff */
[----:B------:R-:W-:Y:S01]  /*bc40*/  IMAD.WIDE.U32 R2, R6, R15, RZ ;  /* 0x0000000f06027225 */ /* 0x000fe200078e00ff */
[----:B------:R-:W-:Y:S02]  /*bc50*/  ISETP.NE.AND P0, PT, R0, 0x1, PT ;  /* 0x000000010000780c */ /* 0x000fe40003f05270 */
[----:B------:R-:W-:Y:S01]  /*bc60*/  MOV R0, R9 ;  /* 0x0000000900007202 */ /* 0x000fe20000000f00 */
[----:B------:R-:W-:Y:S01]  /*bc70*/  IMAD R7, R6, R20, R7 ;  /* 0x0000001406077224 */ /* 0x000fe200078e0207 */
[----:B------:R-:W-:Y:S01]  /*bc80*/  SEL R6, R221, RZ, P2 ;  /* 0x000000ffdd067207 */ /* 0x000fe20001000000 */
[-C--:B----4-:R-:W-:Y:S02]  /*bc90*/  IMAD R16, R5, R14.reuse, RZ ;  /* 0x0000000e05107224 */ /* 0x090fe400078e02ff */
[----:B------:R-:W-:Y:S01]  /*bca0*/  IMAD.WIDE.U32 R4, R4, R14, RZ ;  /* 0x0000000e04047225 */ /* 0x000fe200078e00ff */
[----:B------:R-:W-:-:S03]  /*bcb0*/  IADD3 R3, R3, R7, RZ ;  /* 0x0000000703037210 */ /* 0x000fc60007ffe0ff */
[----:B------:R-:W-:Y:S02]  /*bcc0*/  IMAD.IADD R16, R5, 0x1, R16 ;  /* 0x0000000105107824 */ /* 0x000fe400078e0210 */
[----:B------:R-:W-:-:S04]  /*bcd0*/  @P0 IMAD.HI.U32 R17, R9, c[0x0][0x4ec], RZ ;  /* 0x00013b0009110a27 */ /* 0x000fc800078e00ff */
[----:B-----5:R-:W-:Y:S01]  /*bce0*/  IMAD R7, R13, R6, RZ ;  /* 0x000000060d077224 */ /* 0x020fe200078e02ff */
[----:B------:R-:W-:Y:S02]  /*bcf0*/  @P0 SHF.R.U32.HI R0, RZ, c[0x0][0x4f0], R17 ;  /* 0x00013c00ff000a19 */ /* 0x000fe40000011611 */
[----:B------:R-:W-:Y:S01]  /*bd00*/  IADD3 R17, P1, P0, R2, R4, R8 ;  /* 0x0000000402117210 */ /* 0x000fe2000783e008 */
[----:B------:R-:W-:-:S04]  /*bd10*/  IMAD.WIDE.U32 R4, R12, R6, RZ ;  /* 0x000000060c047225 */ /* 0x000fc800078e00ff */
[----:B------:R-:W-:Y:S01]  /*bd20*/  IMAD.MOV R2, RZ, RZ, -R0 ;  /* 0x000000ffff027224 */ /* 0x000fe200078e0a00 */
[----:B------:R-:W-:Y:S01]  /*bd30*/  IADD3 R5, R5, R7, RZ ;  /* 0x0000000705057210 */ /* 0x000fe20007ffe0ff */
[----:B------:R-:W-:Y:S02]  /*bd40*/  IMAD.MOV.U32 R7, RZ, RZ, c[0x0][0x4a8] ;  /* 0x00012a00ff077624 */ /* 0x000fe400078e00ff */
[----:B------:R-:W-:Y:S01]  /*bd50*/  IMAD R2, R2, c[0x0][0x4e8], R9 ;  /* 0x00013a0002027a24 */ /* 0x000fe200078e0209 */
[----:B------:R-:W-:Y:S02]  /*bd60*/  IADD3.X R9, R3, R16, R18, P1, P0 ;  /* 0x0000001003097210 */ /* 0x000fe40000fe0412 */
[----:B------:R-:W-:Y:S02]  /*bd70*/  IADD3 R4, P1, P0, R0, R17, R4 ;  /* 0x0000001100047210 */ /* 0x000fe4000783e004 */
[----:B------:R-:W-:Y:S01]  /*bd80*/  SHF.R.S32.HI R3, RZ, 0x1f, R0 ;  /* 0x0000001fff037819 */ /* 0x000fe20000011400 */
[----:B-1----:R-:W-:Y:S01]  /*bd90*/  IMAD R0, R11, R2, RZ ;  /* 0x000000020b007224 */ /* 0x002fe200078e02ff */
[----:B------:R-:W-:-:S02]  /*bda0*/  SHF.R.S32.HI R6, RZ, 0x1f, R2 ;  /* 0x0000001fff067819 */ /* 0x000fc40000011402 */
[----:B------:R-:W-:-:S03]  /*bdb0*/  IADD3.X R5, R3, R9, R5, P1, P0 ;  /* 0x0000000903057210 */ /* 0x000fc60000fe0405 */
[C---:B------:R-:W-:Y:S02]  /*bdc0*/  IMAD R0, R10.reuse, R6, R0 ;  /* 0x000000060a007224 */ /* 0x040fe400078e0200 */
[----:B------:R-:W-:Y:S01]  /*bdd0*/  IMAD.WIDE.U32 R2, R10, R2, R4 ;  /* 0x000000020a027225 */ /* 0x000fe200078e0004 */
[----:B------:R-:W-:Y:S02]  /*bde0*/  MOV R5, c[0x0][0x4ac] ;  /* 0x00012b0000057a02 */ /* 0x000fe40000000f00 */
[----:B------:R-:W-:Y:S01]  /*bdf0*/  SEL R4, R7, c[0x0][0x450], P2 ;  /* 0x0001140007047a07 */ /* 0x000fe20001000000 */
[----:B------:R-:W-:Y:S01]  /*be00*/  IMAD.IADD R0, R3, 0x1, R0 ;  /* 0x0000000103007824 */ /* 0x000fe200078e0200 */
[----:B------:R-:W-:Y:S02]  /*be10*/  SEL R5, R5, c[0x0][0x454], P2 ;  /* 0x0001150005057a07 */ /* 0x000fe40001000000 */
[----:B------:R-:W-:-:S04]  /*be20*/  LEA R4, P0, R2, R4, 0x2 ;  /* 0x0000000402047211 */ /* 0x000fc800078010ff */
[----:B------:R-:W-:Y:S02]  /*be30*/  LEA.HI.X R5, R2, R5, R0, 0x2, P0 ;  /* 0x0000000502057211 */ /* 0x000fe400000f1400 */
[----:B------:R-:W-:-:S05]  /*be40*/  MOV R0, 0xff800000 ;  /* 0xff80000000007802 */ /* 0x000fca0000000f00 */
[----:B------:R1:W-:Y:S02]  /*be50*/  STG.E [R4.64], R0 ;  /* 0x0000000004007986 */ /* 0x0003e4000c101906 */
.L_x_90:
[----:B------:R-:W-:Y:S05]  /*be60*/  BSYNC B0 ;  /* 0x0000000000007941 */ /* 0x000fea0003800000 */
.L_x_89:
[----:B------:R-:W-:-:S13]  /*be70*/  ISETP.GT.AND P0, PT, R19, 0x1, PT ;  /* 0x000000011300780c */ /* 0x000fda0003f04270 */
[----:B------:R-:W-:Y:S05]  /*be80*/  @P0 BRA `(.L_x_82) ;  /* 0x000007c000000947 */ /* 0x000fea0003800000 */
[----:B------:R-:W-:Y:S01]  /*be90*/  MOV R2, c[0x0][0x4e8] ;  /* 0x00013a0000027a02 */ /* 0x000fe20000000f00 */
[----:B-1----:R-:W-:Y:S01]  /*bea0*/  IMAD R0, R18, c[0x0][0x3a0], RZ ;  /* 0x0000e80012007a24 */ /* 0x002fe200078e02ff */
[----:B------:R-:W-:Y:S01]  /*beb0*/  LEA R4, R196, R200, 0x5 ;  /* 0x000000c8c4047211 */ /* 0x000fe200078e28ff */
[----:B------:R-:W-:Y:S01]  /*bec0*/  IMAD R5, R20, c[0x0][0x3f0], RZ ;  /* 0x0000fc0014057a24 */ /* 0x000fe200078e02ff */
[----:B------:R-:W-:Y:S01]  /*bed0*/  ISETP.NE.AND P0, PT, R2, 0x1, PT ;  /* 0x000000010200780c */ /* 0x000fe20003f05270 */
[----:B------:R-:W-:Y:S01]  /*bee0*/  IMAD.WIDE.U32 R2, R8, c[0x0][0x3a0], RZ ;  /* 0x0000e80008027a25 */ /* 0x000fe200078e00ff */
[----:B------:R-:W-:-:S03]  /*bef0*/  LEA R4, R213, R4, 0x7 ;  /* 0x00000004d5047211 */ /* 0x000fc600078e38ff */
[----:B------:R-:W-:Y:S02]  /*bf00*/  IMAD R0, R8, c[0x0][0x3a4], R0 ;  /* 0x0000e90008007a24 */ /* 0x000fe400078e0200 */
[----:B------:R-:W-:-:S03]  /*bf10*/  IMAD R7, R15, c[0x0][0x3f4], R5 ;  /* 0x0000fd000f077a24 */ /* 0x000fc600078e0205 */
[----:B------:R-:W-:Y:S02]  /*bf20*/  IADD3 R3, R3, R0, RZ ;  /* 0x0000000003037210 */ /* 0x000fe40007ffe0ff */
[----:B------:R-:W-:Y:S01]  /*bf30*/  MOV R0, R4 ;  /* 0x0000000400007202 */ /* 0x000fe20000000f00 */
[----:B------:R-:W-:-:S04]  /*bf40*/  @P0 IMAD.HI.U32 R6, R4, c[0x0][0x4ec], RZ ;  /* 0x00013b0004060a27 */ /* 0x000fc800078e00ff */
[----:B------:R-:W-:Y:S01]  /*bf50*/  IMAD.WIDE.U32 R2, R14, c[0x0][0x3e8], R2 ;  /* 0x0000fa000e027a25 */ /* 0x000fe200078e0002 */
[----:B------:R-:W-:-:S03]  /*bf60*/  @P0 SHF.R.U32.HI R0, RZ, c[0x0][0x4f0], R6 ;  /* 0x00013c00ff000a19 */ /* 0x000fc60000011606 */
[----:B------:R-:W-:Y:S01]  /*bf70*/  IMAD R3, R14, c[0x0][0x3ec], R3 ;  /* 0x0000fb000e037a24 */ /* 0x000fe200078e0203 */
[----:B------:R-:W-:Y:S02]  /*bf80*/  SHF.R.S32.HI R6, RZ, 0x1f, R0 ;  /* 0x0000001fff067819 */ /* 0x000fe40000011400 */
[----:B------:R-:W-:Y:S01]  /*bf90*/  IADD3 R5, -R0, RZ, RZ ;  /* 0x000000ff00057210 */ /* 0x000fe20007ffe1ff */
[----:B------:R-:W-:-:S04]  /*bfa0*/  IMAD.WIDE.U32 R2, R15, c[0x0][0x3f0], R2 ;  /* 0x0000fc000f027a25 */ /* 0x000fc800078e0002 */
[----:B------:R-:W-:Y:S01]  /*bfb0*/  IMAD R6, R6, c[0x0][0x3e0], RZ ;  /* 0x0000f80006067a24 */ /* 0x000fe200078e02ff */
[----:B------:R-:W-:Y:S01]  /*bfc0*/  IADD3 R3, R3, R7, RZ ;  /* 0x0000000703037210 */ /* 0x000fe20007ffe0ff */
        /* <DEDUP_REMOVED lines=13> */
.L_x_150:
[----:B------:R-:W-:Y:S05]  /*c0a0*/  BRA.DIV ~URZ, `(.L_x_92) ;  /* 0x000026a27f007947 */ /* 0x000fea000b800000 */
[----:B------:R3:W4:Y:S02]  /*c0b0*/  SHFL.IDX PT, R0, R12, RZ, 0x181f ;  /* 0x00181fff0c007589 */ /* 0x00072400000e0000 */
.L_x_151:
[----:B------:R-:W-:Y:S01]  /*c0c0*/  IMAD R11, R22, c[0x0][0x4e8], RZ ;  /* 0x00013a00160b7a24 */ /* 0x000fe200078e02ff */
        /* <DEDUP_REMOVED lines=13> */
[-C--:B--2---:R-:W-:Y:S02]  /*c1a0*/  @!P2 LEA.HI.X R7, R192, R8.reuse, R15, 0x1, P5 ;  /* 0x00000008c007a211 */ /* 0x084fe400028f0c0f */
[-C--:B------:R-:W-:Y:S02]  /*c1b0*/  @!P1 LEA.HI.X R5, R197, R8.reuse, R14, 0x1, P4 ;  /* 0x00000008c5059211 */ /* 0x080fe400020f0c0e */
[----:B------:R-:W-:Y:S01]  /*c1c0*/  @!P0 LEA.HI.X R3, R198, R8, R13, 0x1, P3 ;  /* 0x00000008c6038211 */ /* 0x000fe200018f0c0d */
[----:B------:R2:W-:Y:S04]  /*c1d0*/  @!P2 ST.E.128 [R6.64], RZ ;  /* 0x000000ff0600a985 */ /* 0x0005e8000c101d06 */
[----:B------:R2:W-:Y:S04]  /*c1e0*/  @!P1 ST.E.128 [R4.64], RZ ;  /* 0x000000ff04009985 */ /* 0x0005e8000c101d06 */
[----:B------:R2:W-:Y:S02]  /*c1f0*/  @!P0 ST.E.128 [R2.64], RZ ;  /* 0x000000ff02008985 */ /* 0x0005e4000c101d06 */
.L_x_94:
[----:B------:R-:W-:Y:S05]  /*c200*/  BSYNC B0 ;  /* 0x0000000000007941 */ /* 0x000fea0003800000 */
.L_x_93:
[----:B------:R-:W-:Y:S05]  /*c210*/  BRA.DIV ~URZ, `(.L_x_95) ;  /* 0x000025a27f007947 */ /* 0x000fea000b800000 */
[----:B--2---:R2:W1:Y:S04]  /*c220*/  SHFL.IDX PT, R8, R9, 0x1, 0x181f ;  /* 0x00381f0009087f89 */ /* 0x00446800000e0000 */
[----:B----4-:R2:W4:Y:S02]  /*c230*/  SHFL.IDX PT, R0, R12, 0x1, 0x181f ;  /* 0x00381f000c007f89 */ /* 0x01052400000e0000 */
.L_x_152:
        /* <DEDUP_REMOVED lines=13> */
[-C--:B-1----:R-:W-:Y:S02]  /*c310*/  @!P2 LEA.HI.X R7, R192, R8.reuse, R15, 0x1, P5 ;  /* 0x00000008c007a211 */ /* 0x082fe400028f0c0f */
[-C--:B------:R-:W-:Y:S02]  /*c320*/  @!P1 LEA.HI.X R5, R197, R8.reuse, R14, 0x1, P4 ;  /* 0x00000008c5059211 */ /* 0x080fe400020f0c0e */
[----:B------:R-:W-:Y:S01]  /*c330*/  @!P0 LEA.HI.X R3, R198, R8, R13, 0x1, P3 ;  /* 0x00000008c6038211 */ /* 0x000fe200018f0c0d */
[----:B------:R1:W-:Y:S04]  /*c340*/  @!P2 ST.E.128 [R6.64], RZ ;  /* 0x000000ff0600a985 */ /* 0x0003e8000c101d06 */
[----:B------:R1:W-:Y:S04]  /*c350*/  @!P1 ST.E.128 [R4.64], RZ ;  /* 0x000000ff04009985 */ /* 0x0003e8000c101d06 */
[----:B------:R1:W-:Y:S02]  /*c360*/  @!P0 ST.E.128 [R2.64], RZ ;  /* 0x000000ff02008985 */ /* 0x0003e4000c101d06 */
.L_x_97:
[----:B------:R-:W-:Y:S05]  /*c370*/  BSYNC B0 ;  /* 0x0000000000007941 */ /* 0x000fea0003800000 */
.L_x_96:
[----:B------:R-:W-:Y:S05]  /*c380*/  BRA.DIV ~URZ, `(.L_x_98) ;  /* 0x000025027f007947 */ /* 0x000fea000b800000 */
[----:B-1----:R1:W2:Y:S02]  /*c390*/  SHFL.IDX PT, R8, R9, 0x2, 0x181f ;  /* 0x00581f0009087f89 */ /* 0x0022a400000e0000 */
.L_x_153:
[----:B------:R-:W-:Y:S05]  /*c3a0*/  BRA.DIV ~URZ, `(.L_x_99) ;  /* 0x000025527f007947 */ /* 0x000fea000b800000 */
[----:B----4-:R4:W1:Y:S02]  /*c3b0*/  SHFL.IDX PT, R0, R12, 0x2, 0x181f ;  /* 0x00581f000c007f89 */ /* 0x01086400000e0000 */
.L_x_154:
        /* <DEDUP_REMOVED lines=10> */
[-C--:B-1----:R-:W-:Y:S02]  /*c460*/  @!P2 LEA R6, P5, R192, R0.reuse, 0x1 ;  /* 0x00000000c006a211 */ /* 0x082fe400078a08ff */
        /* <DEDUP_REMOVED lines=8> */
.L_x_101:
[----:B------:R-:W-:Y:S05]  /*c4f0*/  BSYNC B0 ;  /* 0x0000000000007941 */ /* 0x000fea0003800000 */
.L_x_100:
[----:B------:R-:W-:Y:S05]  /*c500*/  BRA.DIV ~URZ, `(.L_x_102) ;  /* 0x000024627f007947 */ /* 0x000fea000b800000 */
[----:B--2---:R2:W3:Y:S04]  /*c510*/  SHFL.IDX PT, R8, R9, 0x3, 0x181f ;  /* 0x00781f0009087f89 */ /* 0x0044e800000e0000 */
[----:B-1----:R2:W1:Y:S02]  /*c520*/  SHFL.IDX PT, R0, R12, 0x3, 0x181f ;  /* 0x00781f000c007f89 */ /* 0x00246400000e0000 */
.L_x_155:
[----:B------:R-:W-:-:S04]  /*c530*/  IADD3 R2, R10, 0x60, RZ ;  /* 0x000000600a027810 */ /* 0x000fc80007ffe0ff */
[----:B------:R-:W-:-:S13]  /*c540*/  ISETP.GE.AND P0, PT, R2, R11, PT ;  /* 0x0000000b0200720c */ /* 0x000fda0003f06270 */
[----:B------:R-:W-:Y:S05]  /*c550*/  @P0 BRA `(.L_x_82) ;  /* 0x000000f000000947 */ /* 0x000fea0003800000 */
[----:B------:R-:W-:Y:S02]  /*c560*/  ISETP.GE.AND P2, PT, R192, c[0x0][0x3c8], PT ;  /* 0x0000f200c0007a0c */ /* 0x000fe40003f46270 */
[----:B------:R-:W-:Y:S02]  /*c570*/  ISETP.GE.AND P1, PT, R197, c[0x0][0x3c8], PT ;  /* 0x0000f200c5007a0c */ /* 0x000fe40003f26270 */
[----:B------:R-:W-:Y:S02]  /*c580*/  ISETP.GE.AND P0, PT, R198, c[0x0][0x3c8], PT ;  /* 0x0000f200c6007a0c */ /* 0x000fe40003f06270 */
[----:B------:R-:W-:Y:S02]  /*c590*/  SHF.R.S32.HI R13, RZ, 0x1f, R192 ;  /* 0x0000001fff0d7819 */ /* 0x000fe400000114c0 */
[----:B--234-:R-:W-:Y:S02]  /*c5a0*/  SHF.R.S32.HI R12, RZ, 0x1f, R197 ;  /* 0x0000001fff0c7819 */ /* 0x01cfe400000114c5 */
[----:B------:R-:W-:-:S03]  /*c5b0*/  SHF.R.S32.HI R9, RZ, 0x1f, R198 ;  /* 0x0000001fff097819 */ /* 0x000fc600000114c6 */
[-C--:B-1----:R-:W-:Y:S02]  /*c5c0*/  @!P2 LEA R6, P5, R192, R0.reuse, 0x1 ;  /* 0x00000000c006a211 */ /* 0x082fe400078a08ff */
[CC--:B------:R-:W-:Y:S02]  /*c5d0*/  @!P1 LEA R4, P4, R197.reuse, R0.reuse, 0x1 ;  /* 0x00000000c5049211 */ /* 0x0c0fe400078808ff */
[----:B------:R-:W-:Y:S02]  /*c5e0*/  @!P0 LEA R2, P3, R198, R0, 0x1 ;  /* 0x00000000c6028211 */ /* 0x000fe400078608ff */
[-C--:B------:R-:W-:Y:S02]  /*c5f0*/  @!P2 LEA.HI.X R7, R192, R8.reuse, R13, 0x1, P5 ;  /* 0x00000008c007a211 */ /* 0x080fe400028f0c0d */
[-C--:B------:R-:W-:Y:S02]  /*c600*/  @!P1 LEA.HI.X R5, R197, R8.reuse, R12, 0x1, P4 ;  /* 0x00000008c5059211 */ /* 0x080fe400020f0c0c */
[----:B------:R-:W-:Y:S01]  /*c610*/  @!P0 LEA.HI.X R3, R198, R8, R9, 0x1, P3 ;  /* 0x00000008c6038211 */ /* 0x000fe200018f0c09 */
[----:B------:R1:W-:Y:S04]  /*c620*/  @!P2 ST.E.128 [R6.64], RZ ;  /* 0x000000ff0600a985 */ /* 0x0003e8000c101d06 */
[----:B------:R1:W-:Y:S04]  /*c630*/  @!P1 ST.E.128 [R4.64], RZ ;  /* 0x000000ff04009985 */ /* 0x0003e8000c101d06 */
[----:B------:R1:W-:Y:S02]  /*c640*/  @!P0 ST.E.128 [R2.64], RZ ;  /* 0x000000ff02008985 */ /* 0x0003e4000c101d06 */
.L_x_82:
[----:B------:R-:W-:Y:S05]  /*c650*/  BSYNC B1 ;  /* 0x0000000000017941 */ /* 0x000fea0003800000 */
.L_x_66:
[----:B-1--4-:R-:W4:Y:S02]  /*c660*/  LDL R0, [R1+0x4] ;  /* 0x0000040001007983 */ /* 0x012f240000100800 */
[----:B----4-:R-:W-:-:S13]  /*c670*/  ISETP.NE.AND P0, PT, R0, RZ, PT ;  /* 0x000000ff0000720c */ /* 0x010fda0003f05270 */
[----:B------:R-:W-:Y:S01]  /*c680*/  @P0 WARPSYNC 0xffffffff ;  /* 0xffffffff00000948 */ /* 0x000fe20003800000 */
[----:B------:R-:W-:Y:S06]  /*c690*/  @P0 BAR.SYNC.DEFER_BLOCKING 0x5, 0x100 ;  /* 0x0144000000000b1d */ /* 0x000fec0000010000 */
[----:B------:R-:W1:Y:S04]  /*c6a0*/  @P0 LDS.128 R212, [0x18100] ;  /* 0x01810000ffd40984 */ /* 0x000e680000000c00 */
[----:B------:R-:W-:Y:S06]  /*c6b0*/  @P0 BAR.ARV 0x4, 0x100 ;  /* 0x0104000000000b1d */ /* 0x000fec0000002000 */
[----:B------:R-:W-:Y:S05]  /*c6c0*/  @P0 BRA `(.L_x_103) ;  /* 0x00000ad000000947 */ /* 0x000fea0003800000 */
[----:B------:R-:W4:Y:S01]  /*c6d0*/  S2R R0, SR_TID.X ;  /* 0x0000000000007919 */ /* 0x000f220000002100 */
[----:B---3--:R-:W-:Y:S01]  /*c6e0*/  IMAD.MOV.U32 R7, RZ, RZ, RZ ;  /* 0x000000ffff077224 */ /* 0x008fe200078e00ff */
[----:B----4-:R-:W-:-:S04]  /*c6f0*/  LOP3.LUT R13, R0, 0x1f, RZ, 0xc0, !PT ;  /* 0x0000001f000d7812 */ /* 0x010fc800078ec0ff */
[----:B------:R-:W-:Y:S01]  /*c700*/  ISETP.NE.AND P5, PT, R13, 0x1f, PT ;  /* 0x0000001f0d00780c */ /* 0x000fe20003fa5270 */
[----:B------:R-:W-:Y:S10]  /*c710*/  BRA.DIV ~URZ, `(.L_x_104) ;  /* 0x000023227f007947 */ /* 0x000ff4000b800000 */
[----:B--2---:R2:W3:Y:S02]  /*c720*/  SHFL.IDX PT, R9, R78, RZ, 0x1f ;  /* 0x00001fff4e097589 */ /* 0x0044e400000e0000 */
.L_x_156:
[----:B------:R-:W-:Y:S05]  /*c730*/  BRA.DIV ~URZ, `(.L_x_105) ;  /* 0x000023727f007947 */ /* 0x000fea000b800000 */
[----:B------:R4:W2:Y:S02]  /*c740*/  SHFL.IDX PT, R8, R78, 0x1, 0x1f ;  /* 0x00201f004e087f89 */ /* 0x0008a400000e0000 */
.L_x_157:
[----:B-1----:R-:W-:Y:S02]  /*c750*/  IMAD.IADD R0, R215, 0x1, R13 ;  /* 0x00000001d7007824 */ /* 0x002fe400078e020d */
[----:B------:R-:W-:-:S03]  /*c760*/  IMAD.MOV.U32 R6, RZ, RZ, RZ ;  /* 0x000000ffff067224 */ /* 0x000fc600078e00ff */
[----:B------:R-:W-:-:S13]  /*c770*/  ISETP.GE.OR P0, PT, R0, c[0x0][0x53c], !P5 ;  /* 0x00014f0000007a0c */ /* 0x000fda0006f06670 */
[----:B------:R-:W-:Y:S01]  /*c780*/  @!P0 IMAD.MOV.U32 R2, RZ, RZ, 0x4 ;  /* 0x00000004ff028424 */ /* 0x000fe200078e00ff */
[----:B------:R-:W-:-:S03]  /*c790*/  @!P0 MOV R3, 0x4 ;  /* 0x0000000400038802 */ /* 0x000fc60000000f00 */
[----:B------:R-:W-:-:S04]  /*c7a0*/  @!P0 IMAD.WIDE R4, R0, R2, c[0x0][0x580] ;  /* 0x0001600000048625 */ /* 0x000fc800078e0202 */
[----:B------:R-:W-:Y:S01]  /*c7b0*/  @!P0 IMAD.WIDE R2, R0, R3, c[0x0][0x578] ;  /* 0x00015e0000028625 */ /* 0x000fe200078e0203 */
[----:B------:R-:W5:Y:S04]  /*c7c0*/  @!P0 LDG.E R6, [R4.64] ;  /* 0x0000000604068981 */ /* 0x000f68000c1e1900 */
[----:B------:R-:W5:Y:S01]  /*c7d0*/  @!P0 LDG.E R7, [R2.64] ;  /* 0x0000000602078981 */ /* 0x000f62000c1e1900 */
[C---:B------:R-:W-:Y:S02]  /*c7e0*/  ISETP.GE.U32.AND P4, PT, R13.reuse, 0x10, PT ;  /* 0x000000100d00780c */ /* 0x040fe40003f86070 */
[C---:B------:R-:W-:Y:S02]  /*c7f0*/  ISETP.GE.U32.AND P3, PT, R13.reuse, 0x8, PT ;  /* 0x000000080d00780c */ /* 0x040fe40003f66070 */
[----:B------:R-:W-:-:S02]  /*c800*/  ISETP.GE.U32.AND P2, PT, R13, 0x4, PT ;  /* 0x000000040d00780c */ /* 0x000fc40003f46070 */
[C---:B------:R-:W-:Y:S02]  /*c810*/  ISETP.GE.U32.AND P1, PT, R13.reuse, 0x2, PT ;  /* 0x000000020d00780c */ /* 0x040fe40003f26070 */
[----:B------:R-:W-:Y:S02]  /*c820*/  ISETP.NE.AND P0, PT, R13, RZ, PT ;  /* 0x000000ff0d00720c */ /* 0x000fe40003f05270 */
[----:B------:R-:W-:Y:S01]  /*c830*/  MOV R10, RZ ;  /* 0x000000ff000a7202 */ /* 0x000fe20000000f00 */
[----:B-----5:R-:W-:Y:S01]  /*c840*/  IMAD R0, R7, R6, RZ ;  /* 0x0000000607007224 */ /* 0x020fe200078e02ff */
[----:B------:R-:W-:Y:S07]  /*c850*/  BRA.DIV ~URZ, `(.L_x_106) ;  /* 0x000022c27f007947 */ /* 0x000fee000b800000 */
[----:B------:R1:W4:Y:S02]  /*c860*/  SHFL.UP PT, R4, R0, 0x1, RZ ;  /* 0x0420000000047989 */ /* 0x00032400000e00ff */
.L_x_158:
[----:B----4-:R-:W-:-:S04]  /*c870*/  SEL R4, R4, RZ, P0 ;  /* 0x000000ff04047207 */ /* 0x010fc80000000000 */
        /* <DEDUP_REMOVED lines=14> */
[----:B------:R1:W4:Y:S02]  /*c960*/  SHFL.IDX PT, R0, R4, 0x1f, 0x1f ;  /* 0x03e01f0004007f89 */ /* 0x00032400000e0000 */
.L_x_159:
[----:B----4-:R-:W-:Y:S01]  /*c970*/  IMAD R0, R0, c[0x0][0x538], RZ ;  /* 0x00014e0000007a24 */ /* 0x010fe200078e02ff */
[----:B------:R-:W-:Y:S04]  /*c980*/  BSSY B1, `(.L_x_108) ;  /* 0x000007c000017945 */ /* 0x000fe80003800000 */
[----:B--2---:R-:W-:-:S04]  /*c990*/  IADD3 R8, R0, R8, RZ ;  /* 0x0000000800087210 */ /* 0x004fc80007ffe0ff */
[----:B---3--:R-:W-:-:S13]  /*c9a0*/  ISETP.GT.AND P6, PT, R8, R9, PT ;  /* 0x000000090800720c */ /* 0x008fda0003fc4270 */
[----:B------:R-:W-:Y:S05]  /*c9b0*/  @P6 BRA `(.L_x_109) ;  /* 0x0000024000006947 */ /* 0x000fea0003800000 */
.L_x_113:
[----:B------:R-:W-:-:S04]  /*c9c0*/  IADD3 R0, R215, 0x1f, RZ ;  /* 0x0000001fd7007810 */ /* 0x000fc80007ffe0ff */
[----:B------:R-:W-:-:S13]  /*c9d0*/  ISETP.GE.AND P6, PT, R0, c[0x0][0x53c], PT ;  /* 0x00014f0000007a0c */ /* 0x000fda0003fc6270 */
[----:B------:R-:W-:Y:S05]  /*c9e0*/  @P6 BRA `(.L_x_110) ;  /* 0x0000071000006947 */ /* 0x000fea0003800000 */
[----:B------:R-:W-:Y:S01]  /*c9f0*/  MOV R215, R0 ;  /* 0x0000000000d77202 */ /* 0x000fe20000000f00 */
[----:B------:R-:W-:-:S03]  /*ca00*/  CS2R R6, SRZ ;  /* 0x0000000000067805 */ /* 0x000fc6000001ff00 */
[----:B------:R-:W-:-:S04]  /*ca10*/  IADD3 R0, R215, R13, RZ ;  /* 0x0000000dd7007210 */ /* 0x000fc80007ffe0ff */
[----:B------:R-:W-:-:S13]  /*ca20*/  ISETP.GE.OR P6, PT, R0, c[0x0][0x53c], !P5 ;  /* 0x00014f0000007a0c */ /* 0x000fda0006fc6670 */
[----:B------:R-:W-:Y:S02]  /*ca30*/  @!P6 MOV R2, 0x4 ;  /* 0x000000040002e802 */ /* 0x000fe40000000f00 */
[----:B------:R-:W-:-:S03]  /*ca40*/  @!P6 MOV R3, 0x4 ;  /* 0x000000040003e802 */ /* 0x000fc60000000f00 */
[----:B-1----:R-:W-:-:S04]  /*ca50*/  @!P6 IMAD.WIDE R4, R0, R2, c[0x0][0x580] ;  /* 0x000160000004e625 */ /* 0x002fc800078e0202 */
[----:B------:R-:W-:Y:S01]  /*ca60*/  @!P6 IMAD.WIDE R2, R0, R3, c[0x0][0x578] ;  /* 0x00015e000002e625 */ /* 0x000fe200078e0203 */
[----:B------:R-:W2:Y:S04]  /*ca70*/  @!P6 LDG.E R6, [R4.64] ;  /* 0x000000060406e981 */ /* 0x000ea8000c1e1900 */
[----:B------:R-:W2:Y:S02]  /*ca80*/  @!P6 LDG.E R7, [R2.64] ;  /* 0x000000060207e981 */ /* 0x000ea4000c1e1900 */
[----:B--2---:R-:W-:Y:S01]  /*ca90*/  IMAD R0, R7, R6, RZ ;  /* 0x0000000607007224 */ /* 0x004fe200078e02ff */
[----:B------:R-:W-:Y:S05]  /*caa0*/  BRA.DIV ~URZ, `(.L_x_111) ;  /* 0x000022627f007947 */ /* 0x000fea000b800000 */
[----:B------:R1:W2:Y:S02]  /*cab0*/  SHFL.UP PT, R2, R0, 0x1, RZ ;  /* 0x0420000000027989 */ /* 0x0002a400000e00ff */
.L_x_160:
[----:B--2---:R-:W-:-:S04]  /*cac0*/  SEL R2, R2, RZ, P0 ;  /* 0x000000ff02027207 */ /* 0x004fc80000000000 */
        /* <DEDUP_REMOVED lines=14> */
[----:B------:R1:W2:Y:S02]  /*cbb0*/  SHFL.IDX PT, R0, R4, 0x1f, 0x1f ;  /* 0x03e01f0004007f89 */ /* 0x0002a400000e0000 */
.L_x_161:
[----:B--2---:R-:W-:-:S05]  /*cbc0*/  IMAD R0, R0, c[0x0][0x538], RZ ;  /* 0x00014e0000007a24 */ /* 0x004fca00078e02ff */
[----:B------:R-:W-:-:S04]  /*cbd0*/  IADD3 R8, R0, R8, RZ ;  /* 0x0000000800087210 */ /* 0x000fc80007ffe0ff */
[----:B------:R-:W-:-:S13]  /*cbe0*/  ISETP.GT.AND P6, PT, R8, R9, PT ;  /* 0x000000090800720c */ /* 0x000fda0003fc4270 */
[----:B-1----:R-:W-:Y:S05]  /*cbf0*/  @!P6 BRA `(.L_x_113) ;  /* 0xfffffdc00000e947 */ /* 0x002fea000383ffff */
.L_x_109:
[----:B------:R-:W-:-:S05]  /*cc00*/  IADD3 R8, -R0, R8, RZ ;  /* 0x0000000800087210 */ /* 0x000fca0007ffe1ff */
[----:B------:R-:W-:-:S05]  /*cc10*/  IMAD R0, R4, c[0x0][0x538], R8 ;  /* 0x00014e0004007a24 */ /* 0x000fca00078e0208 */
[----:B------:R-:W-:Y:S01]  /*cc20*/  ISETP.GT.AND P0, PT, R0, R9, PT ;  /* 0x000000090000720c */ /* 0x000fe20003f04270 */
[----:B------:R-:W-:-:S12]  /*cc30*/  BRA.DIV ~URZ, `(.L_x_114) ;  /* 0x000022d27f007947 */ /* 0x000fd8000b800000 */
[----:B------:R-:W-:-:S04]  /*cc40*/  VOTE.ANY R0, PT, !P0 ;  /* 0x0000000000007806 */ /* 0x000fc800040e0100 */
.L_x_162:
[----:B------:R2:W3:Y:S01]  /*cc50*/  POPC R11, R0 ;  /* 0x00000000000b7309 */ /* 0x0004e20000000000 */
[----:B------:R-:W-:Y:S05]  /*cc60*/  BRA.DIV ~URZ, `(.L_x_115) ;  /* 0x000022e27f007947 */ /* 0x000fea000b800000 */
[----:B---3--:R3:W4:Y:S04]  /*cc70*/  SHFL.IDX PT, R6, R6, R11, 0x1f ;  /* 0x00001f0b06067589 */ /* 0x00872800000e0000 */
[----:B------:R3:W1:Y:S02]  /*cc80*/  SHFL.IDX PT, R7, R7, R11, 0x1f ;  /* 0x00001f0b07077589 */ /* 0x00066400000e0000 */
.L_x_163:
[----:B------:R-:W-:Y:S01]  /*cc90*/  ISETP.NE.AND P0, PT, R0, RZ, PT ;  /* 0x000000ff0000720c */ /* 0x000fe20003f05270 */
[----:B------:R-:W-:-:S12]  /*cca0*/  BSSY B0, `(.L_x_116) ;  /* 0x0000005000007945 */ /* 0x000fd80003800000 */
[----:B------:R-:W-:Y:S05]  /*ccb0*/  @!P0 BRA `(.L_x_117) ;  /* 0x0000003000008947 */ /* 0x000fea0003800000 */
[----:B--2---:R-:W-:Y:S01]  /*ccc0*/  IADD3 R0, R11, -0x1, RZ ;  /* 0xffffffff0b007810 */ /* 0x004fe20007ffe0ff */
[----:B------:R-:W-:Y:S05]  /*ccd0*/  BRA.DIV ~URZ, `(.L_x_118) ;  /* 0x000023427f007947 */ /* 0x000fea000b800000 */
[----:B------:R2:W3:Y:S02]  /*cce0*/  SHFL.IDX PT, R10, R4, R0, 0x1f ;  /* 0x00001f00040a7589 */ /* 0x0004e400000e0000 */
.L_x_117:
[----:B------:R-:W-:Y:S05]  /*ccf0*/  BSYNC B0 ;  /* 0x0000000000007941 */ /* 0x000fea0003800000 */
.L_x_116:
[-C--:B-12-4-:R-:W-:Y:S01]  /*cd00*/  IABS R4, R6.reuse ;  /* 0x0000000600047213 */ /* 0x096fe20000000000 */
[----:B---3--:R-:W-:Y:S01]  /*cd10*/  IMAD R212, R10, c[0x0][0x538], R8 ;  /* 0x00014e000ad47a24 */ /* 0x008fe200078e0208 */
[----:B------:R-:W-:Y:S01]  /*cd20*/  IABS R0, R7 ;  /* 0x0000000700007213 */ /* 0x000fe20000000000 */
[----:B------:R-:W-:Y:S01]  /*cd30*/  IMAD.IADD R215, R11, 0x1, R215 ;  /* 0x000000010bd77824 */ /* 0x000fe200078e02d7 */
[----:B------:R-:W1:Y:S01]  /*cd40*/  I2F.RP R2, R4 ;  /* 0x0000000400027306 */ /* 0x000e620000209400 */
[----:B------:R-:W-:Y:S02]  /*cd50*/  IMAD.IADD R10, R9, 0x1, -R212 ;  /* 0x00000001090a7824 */ /* 0x000fe400078e0ad4 */
[----:B------:R-:W-:Y:S01]  /*cd60*/  IMAD.MOV.U32 R5, RZ, RZ, R0 ;  /* 0x000000ffff057224 */ /* 0x000fe200078e0000 */
[----:B------:R-:W-:Y:S02]  /*cd70*/  IABS R0, R6 ;  /* 0x0000000600007213 */ /* 0x000fe40000000000 */
[----:B------:R-:W-:-:S02]  /*cd80*/  IABS R9, R10 ;  /* 0x0000000a00097213 */ /* 0x000fc40000000000 */
[----:B------:R-:W-:Y:S01]  /*cd90*/  I2F.RP R12, R5 ;  /* 0x00000005000c7306 */ /* 0x000fe20000209400 */
[----:B------:R-:W-:-:S07]  /*cda0*/  IMAD.MOV R0, RZ, RZ, -R0 ;  /* 0x000000ffff007224 */ /* 0x000fce00078e0a00 */
[----:B-1----:R-:W1:Y:S02]  /*cdb0*/  MUFU.RCP R2, R2 ;  /* 0x0000000200027308 */ /* 0x002e640000001000 */
[----:B-1----:R-:W-:-:S06]  /*cdc0*/  IADD3 R2, R2, 0xffffffe, RZ ;  /* 0x0ffffffe02027810 */ /* 0x002fcc0007ffe0ff */
[----:B------:R-:W1:Y:S02]  /*cdd0*/  F2I.FTZ.U32.TRUNC.NTZ R3, R2 ;  /* 0x0000000200037305 */ /* 0x000e64000021f000 */
[----:B-1----:R-:W-:-:S04]  /*cde0*/  IMAD.MOV R2, RZ, RZ, -R3 ;  /* 0x000000ffff027224 */ /* 0x002fc800078e0a03 */
[----:B------:R-:W-:Y:S01]  /*cdf0*/  IMAD R8, R2, R4, RZ ;  /* 0x0000000402087224 */ /* 0x000fe200078e02ff */
[----:B------:R-:W-:-:S05]  /*ce00*/  MOV R2, RZ ;  /* 0x000000ff00027202 */ /* 0x000fca0000000f00 */
[----:B------:R-:W-:-:S04]  /*ce10*/  IMAD.HI.U32 R8, R3, R8, R2 ;  /* 0x0000000803087227 */ /* 0x000fc800078e0002 */
[----:B------:R-:W-:Y:S02]  /*ce20*/  IMAD.MOV.U32 R2, RZ, RZ, R9 ;  /* 0x000000ffff027224 */ /* 0x000fe400078e0009 */
[----:B------:R-:W-:Y:S02]  /*ce30*/  IMAD.MOV.U32 R3, RZ, RZ, R0 ;  /* 0x000000ffff037224 */ /* 0x000fe400078e0000 */
[----:B------:R-:W-:-:S04]  /*ce40*/  IMAD.HI.U32 R0, R8, R2, RZ ;  /* 0x0000000208007227 */ /* 0x000fc800078e00ff */
[----:B------:R-:W-:Y:S02]  /*ce50*/  IMAD R2, R0, R3, R2 ;  /* 0x0000000300027224 */ /* 0x000fe400078e0202 */
[----:B------:R-:W1:Y:S03]  /*ce60*/  MUFU.RCP R3, R12 ;  /* 0x0000000c00037308 */ /* 0x000e660000001000 */
[----:B------:R-:W-:Y:S02]  /*ce70*/  ISETP.GT.U32.AND P1, PT, R4, R2, PT ;  /* 0x000000020400720c */ /* 0x000fe40003f24070 */
[----:B-1----:R-:W-:-:S11]  /*ce80*/  IADD3 R3, R3, 0xffffffe, RZ ;  /* 0x0ffffffe03037810 */ /* 0x002fd60007ffe0ff */
[-C--:B------:R-:W-:Y:S02]  /*ce90*/  @!P1 IADD3 R2, R2, -R4.reuse, RZ ;  /* 0x8000000402029210 */ /* 0x080fe40007ffe0ff */
[----:B------:R-:W-:Y:S01]  /*cea0*/  @!P1 IADD3 R0, R0, 0x1, RZ ;  /* 0x0000000100009810 */ /* 0x000fe20007ffe0ff */
[----:B------:R-:W1:Y:S01]  /*ceb0*/  F2I.FTZ.U32.TRUNC.NTZ R3, R3 ;  /* 0x0000000300037305 */ /* 0x000e62000021f000 */
[----:B------:R-:W-:Y:S02]  /*cec0*/  ISETP.GE.U32.AND P2, PT, R2, R4, PT ;  /* 0x000000040200720c */ /* 0x000fe40003f46070 */
[----:B------:R-:W-:Y:S02]  /*ced0*/  LOP3.LUT R2, R10, R6, RZ, 0x3c, !PT ;  /* 0x000000060a027212 */ /* 0x000fe400078e3cff */
[----:B------:R-:W-:Y:S02]  /*cee0*/  ISETP.NE.AND P1, PT, R6, RZ, PT ;  /* 0x000000ff0600720c */ /* 0x000fe40003f25270 */
[----:B------:R-:W-:-:S07]  /*cef0*/  ISETP.GE.AND P0, PT, R2, RZ, PT ;  /* 0x000000ff0200720c */ /* 0x000fce0003f06270 */
[----:B------:R-:W-:Y:S01]  /*cf00*/  @P2 IADD3 R0, R0, 0x1, RZ ;  /* 0x0000000100002810 */ /* 0x000fe20007ffe0ff */
[----:B-1----:R-:W-:-:S04]  /*cf10*/  IMAD.MOV R2, RZ, RZ, -R3 ;  /* 0x000000ffff027224 */ /* 0x002fc800078e0a03 */
[----:B------:R-:W-:Y:S01]  /*cf20*/  IMAD.MOV.U32 R4, RZ, RZ, R2 ;  /* 0x000000ffff047224 */ /* 0x000fe200078e0002 */
[----:B------:R-:W-:Y:S01]  /*cf30*/  IABS R2, R7 ;  /* 0x0000000700027213 */ /* 0x000fe20000000000 */
[----:B------:R-:W-:Y:S01]  /*cf40*/  @!P0 IMAD.MOV R0, RZ, RZ, -R0 ;  /* 0x000000ffff008224 */ /* 0x000fe200078e0a00 */
[----:B------:R-:W-:Y:S01]  /*cf50*/  @!P1 LOP3.LUT R0, RZ, R6, RZ, 0x33, !PT ;  /* 0x00000006ff009212 */ /* 0x000fe200078e33ff */
[----:B------:R-:W-:Y:S01]  /*cf60*/  IMAD R4, R4, R5, RZ ;  /* 0x0000000504047224 */ /* 0x000fe200078e02ff */
[----:B------:R-:W-:Y:S01]  /*cf70*/  IADD3 R8, RZ, -R2, RZ ;  /* 0x80000002ff087210 */ /* 0x000fe20007ffe0ff */
[----:B------:R-:W-:Y:S01]  /*cf80*/  IMAD.MOV.U32 R2, RZ, RZ, RZ ;  /* 0x000000ffff027224 */ /* 0x000fe200078e00ff */
[----:B------:R-:W-:Y:S01]  /*cf90*/  IABS R9, R0 ;  /* 0x0000000000097213 */ /* 0x000fe20000000000 */
[----:B------:R-:W-:Y:S02]  /*cfa0*/  IMAD R6, R0, R6, RZ ;  /* 0x0000000600067224 */ /* 0x000fe400078e02ff */
[----:B------:R-:W-:Y:S01]  /*cfb0*/  IMAD.HI.U32 R2, R3, R4, R2 ;  /* 0x0000000403027227 */ /* 0x000fe200078e0002 */
[----:B------:R-:W-:-:S02]  /*cfc0*/  MOV R4, R8 ;  /* 0x0000000800047202 */ /* 0x000fc40000000f00 */
[----:B------:R-:W-:Y:S01]  /*cfd0*/  IADD3 R213, R10, -R6, RZ ;  /* 0x800000060ad57210 */ /* 0x000fe20007ffe0ff */
[----:B------:R-:W-:-:S04]  /*cfe0*/  IMAD.MOV.U32 R3, RZ, RZ, R9 ;  /* 0x000000ffff037224 */ /* 0x000fc800078e0009 */
        /* <DEDUP_REMOVED lines=11> */
[----:B------:R-:W-:-:S04]  /*d0a0*/  @!P1 LOP3.LUT R2, RZ, R7, RZ, 0x33, !PT ;  /* 0x00000007ff029212 */ /* 0x000fc800078e33ff */
[----:B------:R-:W-:Y:S01]  /*d0b0*/  IADD3 R3, -R2, RZ, RZ ;  /* 0x000000ff02037210 */ /* 0x000fe20007ffe1ff */
[----:B------:R-:W-:-:S04]  /*d0c0*/  IMAD R2, R7, 0x1000000, R2 ;  /* 0x0100000007027824 */ /* 0x000fc800078e0202 */
[----:B------:R-:W-:-:S04]  /*d0d0*/  IMAD R0, R7, R3, R0 ;  /* 0x0000000307007224 */ /* 0x000fc800078e0200 */
[----:B------:R-:W-:Y:S01]  /*d0e0*/  IMAD R214, R0, 0x10000, R2 ;  /* 0x0001000000d67824 */ /* 0x000fe200078e0202 */
[----:B------:R-:W-:Y:S05]  /*d0f0*/  BRA `(.L_x_119) ;  /* 0x0000004000007947 */ /* 0x000fea0003800000 */
.L_x_110:
[----:B------:R-:W-:Y:S01]  /*d100*/  IMAD.MOV.U32 R212, RZ, RZ, R9 ;  /* 0x000000ffffd47224 */ /* 0x000fe200078e0009 */
[----:B------:R-:W-:Y:S01]  /*d110*/  MOV R214, RZ ;  /* 0x000000ff00d67202 */ /* 0x000fe20000000f00 */
[----:B------:R-:W-:Y:S01]  /*d120*/  IMAD.MOV.U32 R213, RZ, RZ, RZ ;  /* 0x000000ffffd57224 */ /* 0x000fe200078e00ff */
[----:B------:R-:W-:Y:S02]  /*d130*/  MOV R215, c[0x0][0x53c] ;  /* 0x00014f0000d77a02 */ /* 0x000fe40000000f00 */
.L_x_119:
[----:B------:R-:W-:Y:S05]  /*d140*/  BSYNC B1 ;  /* 0x0000000000017941 */ /* 0x000fea0003800000 */
.L_x_108:
[----:B------:R-:W-:Y:S01]  /*d150*/  WARPSYNC 0xffffffff ;  /* 0xffffffff00007948 */ /* 0x000fe20003800000 */
[----:B------:R-:W-:Y:S01]  /*d160*/  BAR.SYNC.DEFER_BLOCKING 0x4, 0x100 ;  /* 0x0104000000007b1d */ /* 0x000fe20000010000 */
[----:B------:R-:W-:-:S13]  /*d170*/  ISETP.NE.AND P0, PT, R13, RZ, PT ;  /* 0x000000ff0d00720c */ /* 0x000fda0003f05270 */
[----:B------:R2:W-:Y:S04]  /*d180*/  @!P0 STS.128 [0x18100], R212 ;  /* 0x018100d4ff008388 */ /* 0x0005e80000000c00 */
[----:B------:R-:W-:Y:S06]  /*d190*/  BAR.ARV 0x5, 0x100 ;  /* 0x0144000000007b1d */ /* 0x000fec0000002000 */
.L_x_103:
[----:B-1----:R-:W-:-:S13]  /*d1a0*/  ISETP.GE.AND P0, PT, R215, c[0x0][0x53c], PT ;  /* 0x00014f00d7007a0c */ /* 0x002fda0003f06270 */
[----:B--23--:R-:W-:Y:S01]  /*d1b0*/  @P0 CALL.REL.NOINC `(.L_x_120) ;  /* 0x0000001000000944 */ /* 0x00cfe20003c00000 */
[----:B------:R-:W-:Y:S05]  /*d1c0*/  BRA `(.L_x_121) ;  /* 0xffff43a000007947 */ /* 0x000fea000383ffff */
.L_x_120:
[----:B------:R-:W-:Y:S05]  /*d1d0*/  EXIT ;  /* 0x000000000000794d */ /* 0x000fea0003800000 */
.L_x_22:
[----:B------:R-:W-:Y:S01]  /*d1e0*/  IMAD.MOV.U32 R0, RZ, RZ, R5 ;  /* 0x000000ffff007224 */ /* 0x000fe200078e0005 */
[----:B------:R-:W-:Y:S02]  /*d1f0*/  MOV R2, 0x1 ;  /* 0x0000000100027802 */ /* 0x000fe40000000f00 */
[----:B------:R-:W-:Y:S02]  /*d200*/  MOV R3, 0xd220 ;  /* 0x0000d22000037802 */ /* 0x000fe40000000f00 */
[----:B--2---:R-:W-:Y:S05]  /*d210*/  CALL.REL.NOINC `($__internal_2_$__cuda_sm70_shflsync_up_p) ;  /* 0x00001f2000007944 */ /* 0x004fea0003c00000 */
[----:B------:R-:W-:Y:S01]  /*d220*/  MOV R0, R4 ;  /* 0x0000000400007202 */ /* 0x000fe20000000f00 */
[----:B------:R-:W-:Y:S05]  /*d230*/  BRA `(.L_x_122) ;  /* 0xffff321000007947 */ /* 0x000fea000383ffff */
.L_x_23:
[----:B------:R-:W-:Y:S01]  /*d240*/  IMAD.MOV.U32 R0, RZ, RZ, R5 ;  /* 0x000000ffff007224 */ /* 0x000fe200078e0005 */
[----:B------:R-:W-:Y:S02]  /*d250*/  MOV R2, 0x2 ;  /* 0x0000000200027802 */ /* 0x000fe40000000f00 */
[----:B------:R-:W-:Y:S02]  /*d260*/  MOV R3, 0xd280 ;  /* 0x0000d28000037802 */ /* 0x000fe40000000f00 */
[----:B--2---:R-:W-:Y:S05]  /*d270*/  CALL.REL.NOINC `($__internal_2_$__cuda_sm70_shflsync_up_p) ;  /* 0x00001ec000007944 */ /* 0x004fea0003c00000 */
[----:B------:R-:W-:Y:S01]  /*d280*/  SEL R0, R4, RZ, P4 ;  /* 0x000000ff04007207 */ /* 0x000fe20002000000 */
[----:B------:R-:W-:Y:S01]  /*d290*/  IMAD.MOV.U32 R2, RZ, RZ, 0x4 ;  /* 0x00000004ff027424 */ /* 0x000fe200078e00ff */
[----:B------:R-:W-:-:S03]  /*d2a0*/  MOV R3, 0xd2d0 ;  /* 0x0000d2d000037802 */ /* 0x000fc60000000f00 */
[----:B------:R-:W-:Y:S02]  /*d2b0*/  IMAD.IADD R0, R5, 0x1, R0 ;  /* 0x0000000105007824 */ /* 0x000fe400078e0200 */
[----:B------:R-:W-:Y:S05]  /*d2c0*/  CALL.REL.NOINC `($__internal_2_$__cuda_sm70_shflsync_up_p) ;  /* 0x00001e7000007944 */ /* 0x000fea0003c00000 */
        /* <DEDUP_REMOVED lines=12> */
[----:B------:R-:W-:Y:S02]  /*d390*/  MOV R3, 0x1f ;  /* 0x0000001f00037802 */ /* 0x000fe40000000f00 */
[----:B------:R-:W-:Y:S01]  /*d3a0*/  MOV R2, 0xd3e0 ;  /* 0x0000d3e000027802 */ /* 0x000fe20000000f00 */
[----:B------:R-:W-:-:S04]  /*d3b0*/  IMAD.IADD R4, R0, 0x1, R4 ;  /* 0x0000000100047824 */ /* 0x000fc800078e0204 */
[----:B------:R-:W-:Y:S02]  /*d3c0*/  IMAD.MOV.U32 R21, RZ, RZ, R4 ;  /* 0x000000ffff157224 */ /* 0x000fe400078e0004 */
[----:B------:R-:W-:Y:S05]  /*d3d0*/  CALL.REL.NOINC `($__internal_1_$__cuda_sm70_shflsync_idx_p) ;  /* 0x00001d1000007944 */ /* 0x000fea0003c00000 */
[----:B------:R-:W-:Y:S01]  /*d3e0*/  MOV R0, R21 ;  /* 0x0000001500007202 */ /* 0x000fe20000000f00 */
[----:B------:R-:W-:Y:S05]  /*d3f0*/  BRA `(.L_x_123) ;  /* 0xffff315000007947 */ /* 0x000fea000383ffff */
.L_x_25:
[----:B------:R-:W-:Y:S02]  /*d400*/  SEL R0, RZ, 0x1, P0 ;  /* 0x00000001ff007807 */ /* 0x000fe40000000000 */
[----:B------:R-:W-:Y:S02]  /*d410*/  MOV R2, 0xd430 ;  /* 0x0000d43000027802 */ /* 0x000fe40000000f00 */
[----:B------:R-:W-:Y:S05]  /*d420*/  CALL.REL.NOINC `($__internal_3_$__cuda_sm70_votesync_ballot) ;  /* 0x00001d8000007944 */ /* 0x000fea0003c00000 */
[----:B------:R-:W-:Y:S05]  /*d430*/  BRA `(.L_x_124) ;  /* 0xffff31a000007947 */ /* 0x000fea000383ffff */
.L_x_26:
[----:B------:R-:W-:Y:S01]  /*d440*/  IMAD.MOV.U32 R21, RZ, RZ, R8 ;  /* 0x000000ffff157224 */ /* 0x000fe200078e0008 */
[----:B--2---:R-:W-:Y:S01]  /*d450*/  MOV R20, R215 ;  /* 0x000000d700147202 */ /* 0x004fe20000000f00 */
[----:B------:R-:W-:Y:S01]  /*d460*/  IMAD.MOV.U32 R3, RZ, RZ, 0x1f ;  /* 0x0000001fff037424 */ /* 0x000fe200078e00ff */
[----:B------:R-:W-:Y:S02]  /*d470*/  MOV R2, 0xd490 ;  /* 0x0000d49000027802 */ /* 0x000fe40000000f00 */
[----:B-1----:R-:W-:Y:S05]  /*d480*/  CALL.REL.NOINC `($__internal_1_$__cuda_sm70_shflsync_idx_p) ;  /* 0x00001c6000007944 */ /* 0x002fea0003c00000 */
[----:B------:R-:W-:Y:S01]  /*d490*/  IMAD.MOV.U32 R11, RZ, RZ, R21 ;  /* 0x000000ffff0b7224 */ /* 0x000fe200078e0015 */
[----:B------:R-:W-:Y:S01]  /*d4a0*/  MOV R21, R7 ;  /* 0x0000000700157202 */ /* 0x000fe20000000f00 */
[----:B------:R-:W-:Y:S01]  /*d4b0*/  IMAD.MOV.U32 R6, RZ, RZ, RZ ;  /* 0x000000ffff067224 */ /* 0x000fe200078e00ff */
[----:B------:R-:W-:Y:S01]  /*d4c0*/  MOV R20, R215 ;  /* 0x000000d700147202 */ /* 0x000fe20000000f00 */
[----:B------:R-:W-:Y:S01]  /*d4d0*/  IMAD.MOV.U32 R3, RZ, RZ, 0x1f ;  /* 0x0000001fff037424 */ /* 0x000fe200078e00ff */
[----:B------:R-:W-:-:S02]  /*d4e0*/  MOV R2, 0xd500 ;  /* 0x0000d50000027802 */ /* 0x000fc40000000f00 */
[----:B------:R-:W-:Y:S05]  /*d4f0*/  CALL.REL.NOINC `($__internal_1_$__cuda_sm70_shflsync_idx_p) ;  /* 0x00001bf000007944 */ /* 0x000fea0003c00000 */
[----:B------:R-:W-:Y:S01]  /*d500*/  MOV R10, R21 ;  /* 0x00000015000a7202 */ /* 0x000fe20000000f00 */
[----:B------:R-:W-:Y:S05]  /*d510*/  BRA `(.L_x_125) ;  /* 0xffff311000007947 */ /* 0x000fea000383ffff */
.L_x_29:
[----:B------:R-:W-:Y:S01]  /*d520*/  IMAD.MOV.U32 R21, RZ, RZ, R4 ;  /* 0x000000ffff157224 */ /* 0x000fe200078e0004 */
[----:B------:R-:W-:-:S02]  /*d530*/  MOV R3, 0x1f ;  /* 0x0000001f00037802 */ /* 0x000fc40000000f00 */
[----:B------:R-:W-:Y:S02]  /*d540*/  MOV R2, 0xd560 ;  /* 0x0000d56000027802 */ /* 0x000fe40000000f00 */
[----:B-1234-:R-:W-:Y:S05]  /*d550*/  CALL.REL.NOINC `($__internal_1_$__cuda_sm70_shflsync_idx_p) ;  /* 0x00001b9000007944 */ /* 0x01efea0003c00000 */
[----:B------:R-:W-:Y:S01]  /*d560*/  MOV R6, R21 ;  /* 0x0000001500067202 */ /* 0x000fe20000000f00 */
[----:B------:R-:W-:Y:S05]  /*d570*/  BRA `(.L_x_28) ;  /* 0xffff311000007947 */ /* 0x000fea000383ffff */
.L_x_37:
[----:B------:R-:W-:Y:S01]  /*d580*/  IMAD.MOV.U32 R21, RZ, RZ, R9 ;  /* 0x000000ffff157224 */ /* 0x000fe200078e0009 */
[----:B------:R-:W-:Y:S01]  /*d590*/  MOV R20, RZ ;  /* 0x000000ff00147202 */ /* 0x000fe20000000f00 */
[----:B------:R-:W-:Y:S01]  /*d5a0*/  IMAD.MOV.U32 R3, RZ, RZ, 0x181f ;  /* 0x0000181fff037424 */ /* 0x000fe200078e00ff */
[----:B------:R-:W-:Y:S02]  /*d5b0*/  MOV R2, 0xd5d0 ;  /* 0x0000d5d000027802 */ /* 0x000fe40000000f00 */
[----:B-----5:R-:W-:Y:S05]  /*d5c0*/  CALL.REL.NOINC `($__internal_1_$__cuda_sm70_shflsync_idx_p) ;  /* 0x00001b2000007944 */ /* 0x020fea0003c00000 */
[----:B------:R-:W-:Y:S01]  /*d5d0*/  MOV R8, R21 ;  /* 0x0000001500087202 */ /* 0x000fe20000000f00 */
[----:B------:R-:W-:Y:S05]  /*d5e0*/  BRA `(.L_x_126) ;  /* 0xffff4b9000007947 */ /* 0x000fea000383ffff */
.L_x_38:
[----:B------:R-:W-:Y:S01]  /*d5f0*/  IMAD.MOV.U32 R21, RZ, RZ, R12 ;  /* 0x000000ffff157224 */ /* 0x000fe200078e000c */
[----:B------:R-:W-:Y:S01]  /*d600*/  MOV R20, RZ ;  /* 0x000000ff00147202 */ /* 0x000fe20000000f00 */
[----:B------:R-:W-:Y:S01]  /*d610*/  IMAD.MOV.U32 R3, RZ, RZ, 0x181f ;  /* 0x0000181fff037424 */ /* 0x000fe200078e00ff */
[----:B------:R-:W-:Y:S02]  /*d620*/  MOV R2, 0xd640 ;  /* 0x0000d64000027802 */ /* 0x000fe40000000f00 */
[----:B-12--5:R-:W-:Y:S05]  /*d630*/  CALL.REL.NOINC `($__internal_1_$__cuda_sm70_shflsync_idx_p) ;  /* 0x00001ab000007944 */ /* 0x026fea0003c00000 */
[----:B------:R-:W-:Y:S01]  /*d640*/  MOV R0, R21 ;  /* 0x0000001500007202 */ /* 0x000fe20000000f00 */
[----:B------:R-:W-:Y:S05]  /*d650*/  BRA `(.L_x_127) ;  /* 0xffff4b4000007947 */ /* 0x000fea000383ffff */
.L_x_41:
[----:B------:R-:W-:Y:S01]  /*d660*/  IMAD.MOV.U32 R21, RZ, RZ, R9 ;  /* 0x000000ffff157224 */ /* 0x000fe200078e0009 */
[----:B------:R-:W-:Y:S01]  /*d670*/  MOV R20, 0x1 ;  /* 0x0000000100147802 */ /* 0x000fe20000000f00 */
[----:B--2---:R-:W-:Y:S01]  /*d680*/  IMAD.MOV.U32 R3, RZ, RZ, 0x181f ;  /* 0x0000181fff037424 */ /* 0x004fe200078e00ff */
[----:B------:R-:W-:-:S02]  /*d690*/  MOV R2, 0xd6b0 ;  /* 0x0000d6b000027802 */ /* 0x000fc40000000f00 */
[----:B-1-345:R-:W-:Y:S05]  /*d6a0*/  CALL.REL.NOINC `($__internal_1_$__cuda_sm70_shflsync_idx_p) ;  /* 0x00001a4000007944 */ /* 0x03afea0003c00000 */
[----:B------:R-:W-:Y:S01]  /*d6b0*/  IMAD.MOV.U32 R8, RZ, RZ, R21 ;  /* 0x000000ffff087224 */ /* 0x000fe200078e0015 */
[----:B------:R-:W-:Y:S01]  /*d6c0*/  MOV R20, 0x1 ;  /* 0x0000000100147802 */ /* 0x000fe20000000f00 */
[----:B------:R-:W-:Y:S01]  /*d6d0*/  IMAD.MOV.U32 R21, RZ, RZ, R12 ;  /* 0x000000ffff157224 */ /* 0x000fe200078e000c */
[----:B------:R-:W-:-:S02]  /*d6e0*/  MOV R3, 0x181f ;  /* 0x0000181f00037802 */ /* 0x000fc40000000f00 */
[----:B------:R-:W-:Y:S02]  /*d6f0*/  MOV R2, 0xd710 ;  /* 0x0000d71000027802 */ /* 0x000fe40000000f00 */
[----:B------:R-:W-:Y:S05]  /*d700*/  CALL.REL.NOINC `($__internal_1_$__cuda_sm70_shflsync_idx_p) ;  /* 0x000019e000007944 */ /* 0x000fea0003c00000 */
[----:B------:R-:W-:Y:S01]  /*d710*/  MOV R0, R21 ;  /* 0x0000001500007202 */ /* 0x000fe20000000f00 */
[----:B------:R-:W-:Y:S05]  /*d720*/  BRA `(.L_x_128) ;  /* 0xffff4bf000007947 */ /* 0x000fea000383ffff */
.L_x_44:
[----:B------:R-:W-:Y:S01]  /*d730*/  IMAD.MOV.U32 R21, RZ, RZ, R9 ;  /* 0x000000ffff157224 */ /* 0x000fe200078e0009 */
[----:B------:R-:W-:Y:S01]  /*d740*/  MOV R20, 0x2 ;  /* 0x0000000200147802 */ /* 0x000fe20000000f00 */
[----:B-1----:R-:W-:Y:S01]  /*d750*/  IMAD.MOV.U32 R3, RZ, RZ, 0x181f ;  /* 0x0000181fff037424 */ /* 0x002fe200078e00ff */
[----:B------:R-:W-:Y:S02]  /*d760*/  MOV R2, 0xd780 ;  /* 0x0000d78000027802 */ /* 0x000fe40000000f00 */
[----:B--2345:R-:W-:Y:S05]  /*d770*/  CALL.REL.NOINC `($__internal_1_$__cuda_sm70_shflsync_idx_p) ;  /* 0x0000197000007944 */ /* 0x03cfea0003c00000 */
[----:B------:R-:W-:Y:S01]  /*d780*/  MOV R8, R21 ;  /* 0x0000001500087202 */ /* 0x000fe20000000f00 */
[----:B------:R-:W-:Y:S05]  /*d790*/  BRA `(.L_x_129) ;  /* 0xffff4ce000007947 */ /* 0x000fea000383ffff */
.L_x_45:
[----:B------:R-:W-:Y:S01]  /*d7a0*/  IMAD.MOV.U32 R21, RZ, RZ, R12 ;  /* 0x000000ffff157224 */ /* 0x000fe200078e000c */
[----:B------:R-:W-:Y:S01]  /*d7b0*/  MOV R20, 0x2 ;  /* 0x0000000200147802 */ /* 0x000fe20000000f00 */
[----:B------:R-:W-:Y:S01]  /*d7c0*/  IMAD.MOV.U32 R3, RZ, RZ, 0x181f ;  /* 0x0000181fff037424 */ /* 0x000fe200078e00ff */
[----:B------:R-:W-:Y:S02]  /*d7d0*/  MOV R2, 0xd7f0 ;  /* 0x0000d7f000027802 */ /* 0x000fe40000000f00 */
[----:B-12345:R-:W-:Y:S05]  /*d7e0*/  CALL.REL.NOINC `($__internal_1_$__cuda_sm70_shflsync_idx_p) ;  /* 0x0000190000007944 */ /* 0x03efea0003c00000 */
[----:B------:R-:W-:Y:S01]  /*d7f0*/  MOV R0, R21 ;  /* 0x0000001500007202 */ /* 0x000fe20000000f00 */
[----:B------:R-:W-:Y:S05]  /*d800*/  BRA `(.L_x_130) ;  /* 0xffff4c9000007947 */ /* 0x000fea000383ffff */
.L_x_48:
[----:B------:R-:W-:Y:S01]  /*d810*/  IMAD.MOV.U32 R21, RZ, RZ, R9 ;  /* 0x000000ffff157224 */ /* 0x000fe200078e0009 */
[----:B------:R-:W-:Y:S01]  /*d820*/  MOV R20, 0x3 ;  /* 0x0000000300147802 */ /* 0x000fe20000000f00 */
[----:B-1----:R-:W-:Y:S01]  /*d830*/  IMAD.MOV.U32 R3, RZ, RZ, 0x181f ;  /* 0x0000181fff037424 */ /* 0x002fe200078e00ff */
[----:B------:R-:W-:-:S02]  /*d840*/  MOV R2, 0xd860 ;  /* 0x0000d86000027802 */ /* 0x000fc40000000f00 */
[----:B--2345:R-:W-:Y:S05]  /*d850*/  CALL.REL.NOINC `($__internal_1_$__cuda_sm70_shflsync_idx_p) ;  /* 0x0000189000007944 */ /* 0x03cfea0003c00000 */
        /* <DEDUP_REMOVED lines=8> */
.L_x_51:
[----:B------:R-:W-:Y:S01]  /*d8e0*/  IMAD.MOV.U32 R21, RZ, RZ, R5 ;  /* 0x000000ffff157224 */ /* 0x000fe200078e0005 */
[----:B------:R-:W-:Y:S01]  /*d8f0*/  MOV R20, RZ ;  /* 0x000000ff00147202 */ /* 0x000fe20000000f00 */
[----:B------:R-:W-:Y:S01]  /*d900*/  IMAD.MOV.U32 R3, RZ, RZ, 0x181f ;  /* 0x0000181fff037424 */ /* 0x000fe200078e00ff */
[----:B------:R-:W-:Y:S02]  /*d910*/  MOV R2, 0xd930 ;  /* 0x0000d93000027802 */ /* 0x000fe40000000f00 */
[----:B------:R-:W-:Y:S05]  /*d920*/  CALL.REL.NOINC `($__internal_1_$__cuda_sm70_shflsync_idx_p) ;  /* 0x000017c000007944 */ /* 0x000fea0003c00000 */
[----:B------:R-:W-:Y:S01]  /*d930*/  MOV R4, R21 ;  /* 0x0000001500047202 */ /* 0x000fe20000000f00 */
[----:B------:R-:W-:Y:S05]  /*d940*/  BRA `(.L_x_132) ;  /* 0xffff668000007947 */ /* 0x000fea000383ffff */
.L_x_52:
[----:B------:R-:W-:Y:S01]  /*d950*/  IMAD.MOV.U32 R21, RZ, RZ, R10 ;  /* 0x000000ffff157224 */ /* 0x000fe200078e000a */
[----:B------:R-:W-:Y:S01]  /*d960*/  MOV R20, RZ ;  /* 0x000000ff00147202 */ /* 0x000fe20000000f00 */
[----:B------:R-:W-:Y:S01]  /*d970*/  IMAD.MOV.U32 R3, RZ, RZ, 0x181f ;  /* 0x0000181fff037424 */ /* 0x000fe200078e00ff */
[----:B------:R-:W-:Y:S02]  /*d980*/  MOV R2, 0xd9a0 ;  /* 0x0000d9a000027802 */ /* 0x000fe40000000f00 */
[----:B-12---:R-:W-:Y:S05]  /*d990*/  CALL.REL.NOINC `($__internal_1_$__cuda_sm70_shflsync_idx_p) ;  /* 0x0000175000007944 */ /* 0x006fea0003c00000 */
[C---:B------:R-:W-:Y:S01]  /*d9a0*/  IADD3 R14, P2, R21.reuse, R107, RZ ;  /* 0x0000006b150e7210 */ /* 0x040fe20007f5e0ff */
[----:B------:R-:W-:Y:S01]  /*d9b0*/  IMAD.MOV.U32 R20, RZ, RZ, 0x1 ;  /* 0x00000001ff147424 */ /* 0x000fe200078e00ff */
[----:B------:R-:W-:-:S02]  /*d9c0*/  IADD3 R6, P1, R21, R108, RZ ;  /* 0x0000006c15067210 */ /* 0x000fc40007f3e0ff */
[----:B------:R-:W-:Y:S01]  /*d9d0*/  IADD3 R2, P0, R21, R109, RZ ;  /* 0x0000006d15027210 */ /* 0x000fe20007f1e0ff */
[C---:B------:R-:W-:Y:S01]  /*d9e0*/  IMAD.X R15, R4.reuse, 0x1, R100, P2 ;  /* 0x00000001040f7824 */ /* 0x040fe200010e0664 */
[----:B------:R-:W-:Y:S01]  /*d9f0*/  MOV R9, R11 ;  /* 0x0000000b00097202 */ /* 0x000fe20000000f00 */
[C---:B------:R-:W-:Y:S02]  /*da00*/  IMAD.X R7, R4.reuse, 0x1, R101, P1 ;  /* 0x0000000104077824 */ /* 0x040fe400008e0665 */
[----:B------:R-:W-:Y:S01]  /*da10*/  IMAD.X R3, R4, 0x1, R102, P0 ;  /* 0x0000000104037824 */ /* 0x000fe200000e0666 */
[----:B------:R-:W-:Y:S01]  /*da20*/  @!PT LDS RZ, [RZ] ;  /* 0x00000000fffff984 */ /* 0x000fe20000000800 */
[----:B------:R-:W-:Y:S01]  /*da30*/  @!PT LDS RZ, [RZ] ;  /* 0x00000000fffff984 */ /* 0x000fe20000000800 */
[----:B------:R-:W-:Y:S01]  /*da40*/  @!PT LDS RZ, [RZ] ;  /* 0x00000000fffff984 */ /* 0x000fe20000000800 */
[----:B------:R1:W-:Y:S01]  /*da50*/  LDGSTS.E.BYPASS.LTC128B.128 [R187+0x6100], [R14.64], !P5 ;  /* 0x061000000ebb7fae */ /* 0x0003e2000e901d46 */
[----:B------:R-:W-:Y:S01]  /*da60*/  IMAD.MOV.U32 R21, RZ, RZ, R5 ;  /* 0x000000ffff157224 */ /* 0x000fe200078e0005 */
[----:B------:R-:W-:Y:S02]  /*da70*/  SEL R5, RZ, 0x10, P4 ;  /* 0x00000010ff057807 */ /* 0x000fe40002000000 */
[----:B------:R1:W-:Y:S01]  /*da80*/  LDGSTS.E.BYPASS.LTC128B.128 [R187+0x8100], [R6.64], !P4 ;  /* 0x0810000006bb7fae */ /* 0x0003e2000e101d46 */
[----:B------:R-:W-:-:S03]  /*da90*/  SEL R4, RZ, 0x10, P5 ;  /* 0x00000010ff047807 */ /* 0x000fc60002800000 */
[----:B------:R2:W-:Y:S02]  /*daa0*/  LDGSTS.E.BYPASS.LTC128B.128 [R187+0xa100], [R2.64], !P3 ;  /* 0x0a10000002bb7fae */ /* 0x0005e4000d901d46 */
[----:B--2---:R-:W-:Y:S02]  /*dab0*/  MOV R3, 0x181f ;  /* 0x0000181f00037802 */ /* 0x004fe40000000f00 */
[----:B------:R-:W-:Y:S02]  /*dac0*/  MOV R2, 0xdae0 ;  /* 0x0000dae000027802 */ /* 0x000fe40000000f00 */
[----:B-1----:R-:W-:Y:S05]  /*dad0*/  CALL.REL.NOINC `($__internal_1_$__cuda_sm70_shflsync_idx_p) ;  /* 0x0000161000007944 */ /* 0x002fea0003c00000 */
[----:B------:R-:W-:Y:S01]  /*dae0*/  IMAD.MOV.U32 R8, RZ, RZ, R21 ;  /* 0x000000ffff087224 */ /* 0x000fe200078e0015 */
[----:B------:R-:W-:Y:S01]  /*daf0*/  MOV R20, 0x1 ;  /* 0x0000000100147802 */ /* 0x000fe20000000f00 */
[----:B------:R-:W-:Y:S01]  /*db00*/  IMAD.MOV.U32 R21, RZ, RZ, R10 ;  /* 0x000000ffff157224 */ /* 0x000fe200078e000a */
[----:B------:R-:W-:Y:S02]  /*db10*/  MOV R3, 0x181f ;  /* 0x0000181f00037802 */ /* 0x000fe40000000f00 */
[----:B------:R-:W-:Y:S02]  /*db20*/  MOV R2, 0xdb40 ;  /* 0x0000db4000027802 */ /* 0x000fe40000000f00 */
[----:B------:R-:W-:Y:S05]  /*db30*/  CALL.REL.NOINC `($__internal_1_$__cuda_sm70_shflsync_idx_p) ;  /* 0x000015b000007944 */ /* 0x000fea0003c00000 */
[----:B------:R-:W-:Y:S01]  /*db40*/  MOV R0, R21 ;  /* 0x0000001500007202 */ /* 0x000fe20000000f00 */
[----:B------:R-:W-:Y:S05]  /*db50*/  BRA `(.L_x_133) ;  /* 0xffff658000007947 */ /* 0x000fea000383ffff */
.L_x_53:
[----:B------:R-:W-:Y:S02]  /*db60*/  MOV R0, 0x2 ;  /* 0x0000000200007802 */ /* 0x000fe40000000f00 */
[----:B------:R-:W-:-:S02]  /*db70*/  MOV R2, 0xdb90 ;  /* 0x0000db9000027802 */ /* 0x000fc40000000f00 */
[----:B------:R-:W-:Y:S05]  /*db80*/  CALL.REL.NOINC `($__internal_0_$__cuda_sm70_shflsync_bfly_p) ;  /* 0x0000150000007944 */ /* 0x000fea0003c00000 */
[----:B------:R-:W-:Y:S01]  /*db90*/  FMNMX.FTZ R4, R4, R0, !PT ;  /* 0x0000000004047209 */ /* 0x000fe20007810000 */
[----:B------:R-:W-:Y:S01]  /*dba0*/  IMAD.MOV.U32 R0, RZ, RZ, 0x1 ;  /* 0x00000001ff007424 */ /* 0x000fe200078e00ff */
[----:B------:R-:W-:-:S02]  /*dbb0*/  MOV R2, 0xdbd0 ;  /* 0x0000dbd000027802 */ /* 0x000fc40000000f00 */
[----:B------:R-:W-:Y:S05]  /*dbc0*/  CALL.REL.NOINC `($__internal_0_$__cuda_sm70_shflsync_bfly_p) ;  /* 0x000014c000007944 */ /* 0x000fea0003c00000 */
[----:B------:R-:W-:Y:S01]  /*dbd0*/  FMNMX.FTZ R100, R4, R0, !PT ;  /* 0x0000000004647209 */ /* 0x000fe20007810000 */
[----:B------:R-:W-:Y:S01]  /*dbe0*/  IMAD.MOV.U32 R4, RZ, RZ, R5 ;  /* 0x000000ffff047224 */ /* 0x000fe200078e0005 */
[----:B------:R-:W-:Y:S01]  /*dbf0*/  MOV R2, 0xdc20 ;  /* 0x0000dc2000027802 */ /* 0x000fe20000000f00 */
[----:B------:R-:W-:-:S02]  /*dc00*/  IMAD.MOV.U32 R0, RZ, RZ, 0x2 ;  /* 0x00000002ff007424 */ /* 0x000fc400078e00ff */
[----:B------:R-:W-:Y:S05]  /*dc10*/  CALL.REL.NOINC `($__internal_0_$__cuda_sm70_shflsync_bfly_p) ;  /* 0x0000147000007944 */ /* 0x000fea0003c00000 */
[----:B------:R-:W-:Y:S01]  /*dc20*/  FMNMX.FTZ R5, R5, R0, !PT ;  /* 0x0000000005057209 */ /* 0x000fe20007810000 */
[----:B------:R-:W-:Y:S01]  /*dc30*/  IMAD.MOV.U32 R0, RZ, RZ, 0x1 ;  /* 0x00000001ff007424 */ /* 0x000fe200078e00ff */
[----:B------:R-:W-:-:S03]  /*dc40*/  MOV R2, 0xdc70 ;  /* 0x0000dc7000027802 */ /* 0x000fc60000000f00 */
[----:B------:R-:W-:Y:S02]  /*dc50*/  IMAD.MOV.U32 R4, RZ, RZ, R5 ;  /* 0x000000ffff047224 */ /* 0x000fe400078e0005 */
[----:B------:R-:W-:Y:S05]  /*dc60*/  CALL.REL.NOINC `($__internal_0_$__cuda_sm70_shflsync_bfly_p) ;  /* 0x0000142000007944 */ /* 0x000fea0003c00000 */
[----:B------:R-:W-:Y:S01]  /*dc70*/  MOV R3, R0 ;  /* 0x0000000000037202 */ /* 0x000fe20000000f00 */
[----:B------:R-:W-:Y:S05]  /*dc80*/  BRA `(.L_x_134) ;  /* 0xffff6b3000007947 */ /* 0x000fea000383ffff */
.L_x_55:
[----:B--234-:R-:W-:Y:S01]  /*dc90*/  MOV R20, RZ ;  /* 0x000000ff00147202 */ /* 0x01cfe20000000f00 */
[----:B------:R-:W-:Y:S01]  /*dca0*/  IMAD.MOV.U32 R21, RZ, RZ, R7 ;  /* 0x000000ffff157224 */ /* 0x000fe200078e0007 */
[----:B------:R-:W-:Y:S01]  /*dcb0*/  MOV R2, 0xdce0 ;  /* 0x0000dce000027802 */ /* 0x000fe20000000f00 */
[----:B------:R-:W-:Y:S02]  /*dcc0*/  IMAD.MOV.U32 R3, RZ, RZ, 0x181f ;  /* 0x0000181fff037424 */ /* 0x000fe400078e00ff */
[----:B-1----:R-:W-:Y:S05]  /*dcd0*/  CALL.REL.NOINC `($__internal_1_$__cuda_sm70_shflsync_idx_p) ;  /* 0x0000141000007944 */ /* 0x002fea0003c00000 */
[----:B------:R-:W-:Y:S01]  /*dce0*/  MOV R2, R21 ;  /* 0x0000001500027202 */ /* 0x000fe20000000f00 */
[----:B------:R-:W-:-:S05]  /*dcf0*/  BRA `(.L_x_135) ;  /* 0xffff7f8000007947 */ /* 0x000fca000383ffff */
.L_x_58:
[----:B------:R-:W-:Y:S01]  /*dd00*/  MOV R20, RZ ;  /* 0x000000ff00147202 */ /* 0x000fe20000000f00 */
[----:B------:R-:W-:Y:S01]  /*dd10*/  IMAD.MOV.U32 R21, RZ, RZ, R5 ;  /* 0x000000ffff157224 */ /* 0x000fe200078e0005 */
[----:B------:R-:W-:Y:S01]  /*dd20*/  MOV R2, 0xdd50 ;  /* 0x0000dd5000027802 */ /* 0x000fe20000000f00 */
[----:B------:R-:W-:Y:S02]  /*dd30*/  IMAD.MOV.U32 R3, RZ, RZ, 0x181f ;  /* 0x0000181fff037424 */ /* 0x000fe400078e00ff */
[----:B------:R-:W-:Y:S05]  /*dd40*/  CALL.REL.NOINC `($__internal_1_$__cuda_sm70_shflsync_idx_p) ;  /* 0x000013a000007944 */ /* 0x000fea0003c00000 */
[----:B------:R-:W-:Y:S01]  /*dd50*/  MOV R4, R21 ;  /* 0x0000001500047202 */ /* 0x000fe20000000f00 */
[----:B------:R-:W-:-:S05]  /*dd60*/  BRA `(.L_x_136) ;  /* 0xffff912000007947 */ /* 0x000fca000383ffff */
.L_x_59:
[----:B------:R-:W-:Y:S01]  /*dd70*/  MOV R20, RZ ;  /* 0x000000ff00147202 */ /* 0x000fe20000000f00 */
[----:B------:R-:W-:Y:S01]  /*dd80*/  IMAD.MOV.U32 R21, RZ, RZ, R8 ;  /* 0x000000ffff157224 */ /* 0x000fe200078e0008 */
[----:B------:R-:W-:Y:S01]  /*dd90*/  MOV R2, 0xddc0 ;  /* 0x0000ddc000027802 */ /* 0x000fe20000000f00 */
[----:B------:R-:W-:Y:S02]  /*dda0*/  IMAD.MOV.U32 R3, RZ, RZ, 0x181f ;  /* 0x0000181fff037424 */ /* 0x000fe400078e00ff */
[----:B-12---:R-:W-:Y:S05]  /*ddb0*/  CALL.REL.NOINC `($__internal_1_$__cuda_sm70_shflsync_idx_p) ;  /* 0x0000133000007944 */ /* 0x006fea0003c00000 */
[C---:B------:R-:W-:Y:S01]  /*ddc0*/  IADD3 R2, -R190.reuse, 0x10, RZ ;  /* 0x00000010be027810 */ /* 0x040fe20007ffe1ff */
[----:B------:R-:W-:Y:S01]  /*ddd0*/  IMAD.MOV.U32 R20, RZ, RZ, 0x1 ;  /* 0x00000001ff147424 */ /* 0x000fe200078e00ff */
[----:B------:R-:W-:Y:S02]  /*dde0*/  ISETP.NE.U32.AND P2, PT, R190, RZ, PT ;  /* 0x000000ffbe00720c */ /* 0x000fe40003f45070 */
[----:B------:R-:W-:Y:S04]  /*ddf0*/  LOP3.LUT R2, R2, 0xf, RZ, 0xc0, !PT ;  /* 0x0000000f02027812 */ /* 0x000fe800078ec0ff */
[----:B------:R-:W-:Y:S04]  /*de00*/  IADD3 R2, P4, P3, R2, R21, R12 ;  /* 0x0000001502027210 */ /* 0x000fe80007b9e00c */
[----:B------:R-:W-:Y:S05]  /*de10*/  IADD3.X R3, RZ, R4, R10, P4, P3 ;  /* 0x00000004ff037210 */ /* 0x000fea00027e640a */
[----:B------:R-:W-:Y:S01]  /*de20*/  @!PT LDS RZ, [RZ] ;  /* 0x00000000fffff984 */ /* 0x000fe20000000800 */
[----:B------:R-:W-:Y:S01]  /*de30*/  @!PT LDS RZ, [RZ] ;  /* 0x00000000fffff984 */ /* 0x000fe20000000800 */
[----:B------:R-:W-:Y:S01]  /*de40*/  @!PT LDS RZ, [RZ] ;  /* 0x00000000fffff984 */ /* 0x000fe20000000800 */
[----:B------:R1:W-:Y:S01]  /*de50*/  LDGSTS.E.BYPASS.LTC128B.128.ZFILL [R187+0x6100], [R2.64], P2 ;  /* 0x0610000002bb7fae */ /* 0x0003e20009141d46 */
[C---:B------:R-:W-:Y:S05]  /*de60*/  IADD3 R6, P2, R21.reuse, R13, RZ ;  /* 0x0000000d15067210 */ /* 0x040fea0007f5e0ff */
[C---:B------:R-:W-:Y:S05]  /*de70*/  IMAD.X R7, R4.reuse, 0x1, R9, P2 ;  /* 0x0000000104077824 */ /* 0x040fea00010e0609 */
[----:B------:R2:W-:Y:S01]  /*de80*/  LDGSTS.E.BYPASS.LTC128B.128 [R187+0x8100], [R6.64], !P0 ;  /* 0x0810000006bb7fae */ /* 0x0005e2000c101d46 */
[----:B-1----:R-:W-:Y:S01]  /*de90*/  IADD3 R2, P2, R21, R14, RZ ;  /* 0x0000000e15027210 */ /* 0x002fe20007f5e0ff */
[----:B------:R-:W-:Y:S04]  /*dea0*/  IMAD.MOV.U32 R21, RZ, RZ, R5 ;  /* 0x000000ffff157224 */ /* 0x000fe800078e0005 */
[----:B------:R-:W-:Y:S05]  /*deb0*/  IMAD.X R3, R4, 0x1, R11, P2 ;  /* 0x0000000104037824 */ /* 0x000fea00010e060b */
[----:B------:R1:W-:Y:S02]  /*dec0*/  LDGSTS.E.BYPASS.LTC128B.128 [R187+0xa100], [R2.64], !P1 ;  /* 0x0a10000002bb7fae */ /* 0x0003e4000c901d46 */
[----:B-1----:R-:W-:Y:S01]  /*ded0*/  MOV R2, 0xdf00 ;  /* 0x0000df0000027802 */ /* 0x002fe20000000f00 */
[----:B------:R-:W-:Y:S02]  /*dee0*/  IMAD.MOV.U32 R3, RZ, RZ, 0x181f ;  /* 0x0000181fff037424 */ /* 0x000fe400078e00ff */
[----:B--2---:R-:W-:Y:S05]  /*def0*/  CALL.REL.NOINC `($__internal_1_$__cuda_sm70_shflsync_idx_p) ;  /* 0x000011f000007944 */ /* 0x004fea0003c00000 */
[----:B------:R-:W-:Y:S01]  /*df00*/  MOV R20, 0x1 ;  /* 0x0000000100147802 */ /* 0x000fe20000000f00 */
[----:B------:R-:W-:Y:S01]  /*df10*/  IMAD.MOV.U32 R4, RZ, RZ, R21 ;  /* 0x000000ffff047224 */ /* 0x000fe200078e0015 */
[----:B------:R-:W-:Y:S01]  /*df20*/  MOV R3, 0x181f ;  /* 0x0000181f00037802 */ /* 0x000fe20000000f00 */
[----:B------:R-:W-:Y:S01]  /*df30*/  IMAD.MOV.U32 R21, RZ, RZ, R8 ;  /* 0x000000ffff157224 */ /* 0x000fe200078e0008 */
[----:B------:R-:W-:Y:S02]  /*df40*/  MOV R2, 0xdf60 ;  /* 0x0000df6000027802 */ /* 0x000fe40000000f00 */
[----:B------:R-:W-:Y:S05]  /*df50*/  CALL.REL.NOINC `($__internal_1_$__cuda_sm70_shflsync_idx_p) ;  /* 0x0000119000007944 */ /* 0x000fea0003c00000 */
[----:B------:R-:W-:Y:S01]  /*df60*/  MOV R0, R21 ;  /* 0x0000001500007202 */ /* 0x000fe20000000f00 */
[----:B------:R-:W-:-:S05]  /*df70*/  BRA `(.L_x_137) ;  /* 0xffff903000007947 */ /* 0x000fca000383ffff */
.L_x_60:
[----:B------:R-:W-:Y:S02]  /*df80*/  MOV R0, 0x2 ;  /* 0x0000000200007802 */ /* 0x000fe40000000f00 */
[----:B------:R-:W-:Y:S02]  /*df90*/  MOV R2, 0xdfb0 ;  /* 0x0000dfb000027802 */ /* 0x000fe40000000f00 */
[----:B------:R-:W-:Y:S05]  /*dfa0*/  CALL.REL.NOINC `($__internal_0_$__cuda_sm70_shflsync_bfly_p) ;  /* 0x000010e000007944 */ /* 0x000fea0003c00000 */
[----:B------:R-:W-:Y:S01]  /*dfb0*/  FMNMX.FTZ R4, R4, R0, !PT ;  /* 0x0000000004047209 */ /* 0x000fe20007810000 */
[----:B------:R-:W-:Y:S01]  /*dfc0*/  IMAD.MOV.U32 R0, RZ, RZ, 0x1 ;  /* 0x00000001ff007424 */ /* 0x000fe200078e00ff */
[----:B------:R-:W-:Y:S02]  /*dfd0*/  MOV R2, 0xdff0 ;  /* 0x0000dff000027802 */ /* 0x000fe40000000f00 */
[----:B------:R-:W-:Y:S05]  /*dfe0*/  CALL.REL.NOINC `($__internal_0_$__cuda_sm70_shflsync_bfly_p) ;  /* 0x000010a000007944 */ /* 0x000fea0003c00000 */
[----:B------:R-:W-:Y:S01]  /*dff0*/  FMNMX.FTZ R100, R4, R0, !PT ;  /* 0x0000000004647209 */ /* 0x000fe20007810000 */
[----:B------:R-:W-:Y:S01]  /*e000*/  IMAD.MOV.U32 R4, RZ, RZ, R5 ;  /* 0x000000ffff047224 */ /* 0x000fe200078e0005 */
[----:B------:R-:W-:Y:S01]  /*e010*/  MOV R2, 0xe040 ;  /* 0x0000e04000027802 */ /* 0x000fe20000000f00 */
[----:B------:R-:W-:Y:S02]  /*e020*/  IMAD.MOV.U32 R0, RZ, RZ, 0x2 ;  /* 0x00000002ff007424 */ /* 0x000fe400078e00ff */
[----:B------:R-:W-:Y:S05]  /*e030*/  CALL.REL.NOINC `($__internal_0_$__cuda_sm70_shflsync_bfly_p) ;  /* 0x0000105000007944 */ /* 0x000fea0003c00000 */
[----:B------:R-:W-:Y:S01]  /*e040*/  FMNMX.FTZ R4, R5, R0, !PT ;  /* 0x0000000005047209 */ /* 0x000fe20007810000 */
[----:B------:R-:W-:Y:S01]  /*e050*/  IMAD.MOV.U32 R0, RZ, RZ, 0x1 ;  /* 0x00000001ff007424 */ /* 0x000fe200078e00ff */
[----:B------:R-:W-:Y:S02]  /*e060*/  MOV R2, 0xe080 ;  /* 0x0000e08000027802 */ /* 0x000fe40000000f00 */
[----:B------:R-:W-:Y:S05]  /*e070*/  CALL.REL.NOINC `($__internal_0_$__cuda_sm70_shflsync_bfly_p) ;  /* 0x0000101000007944 */ /* 0x000fea0003c00000 */
[----:B------:R-:W-:-:S05]  /*e080*/  BRA `(.L_x_138) ;  /* 0xffff92c000007947 */ /* 0x000fca000383ffff */
.L_x_62:
[----:B------:R-:W-:Y:S01]  /*e090*/  IMAD.MOV.U32 R4, RZ, RZ, R193 ;  /* 0x000000ffff047224 */ /* 0x000fe200078e00c1 */
[----:B------:R-:W-:-:S02]  /*e0a0*/  MOV R0, 0x2 ;  /* 0x0000000200007802 */ /* 0x000fc40000000f00 */
[----:B------:R-:W-:Y:S02]  /*e0b0*/  MOV R2, 0xe0d0 ;  /* 0x0000e0d000027802 */ /* 0x000fe40000000f00 */
[----:B------:R-:W-:Y:S05]  /*e0c0*/  CALL.REL.NOINC `($__internal_0_$__cuda_sm70_shflsync_bfly_p) ;  /* 0x00000fc000007944 */ /* 0x000fea0003c00000 */
[----:B------:R-:W-:Y:S05]  /*e0d0*/  BRA `(.L_x_139) ;  /* 0xffffa9b000007947 */ /* 0x000fea000383ffff */
.L_x_63:
[----:B------:R-:W-:Y:S01]  /*e0e0*/  IMAD.MOV.U32 R4, RZ, RZ, R5 ;  /* 0x000000ffff047224 */ /* 0x000fe200078e0005 */
[----:B------:R-:W-:Y:S02]  /*e0f0*/  MOV R0, 0x1 ;  /* 0x0000000100007802 */ /* 0x000fe40000000f00 */
[----:B------:R-:W-:Y:S02]  /*e100*/  MOV R2, 0xe120 ;  /* 0x0000e12000027802 */ /* 0x000fe40000000f00 */
[----:B-1----:R-:W-:Y:S05]  /*e110*/  CALL.REL.NOINC `($__internal_0_$__cuda_sm70_shflsync_bfly_p) ;  /* 0x00000f7000007944 */ /* 0x002fea0003c00000 */
[----:B------:R-:W-:Y:S01]  /*e120*/  FADD.FTZ R5, R5, R0 ;  /* 0x0000000005057221 */ /* 0x000fe20000010000 */
[----:B------:R-:W-:Y:S02]  /*e130*/  MOV R4, R194 ;  /* 0x000000c200047202 */ /* 0x000fe40000000f00 */
[----:B------:R-:W-:Y:S02]  /*e140*/  MOV R0, 0x2 ;  /* 0x0000000200007802 */ /* 0x000fe40000000f00 */
[----:B------:R-:W-:Y:S02]  /*e150*/  MOV R2, 0xe170 ;  /* 0x0000e17000027802 */ /* 0x000fe40000000f00 */
[----:B------:R-:W-:Y:S05]  /*e160*/  CALL.REL.NOINC `($__internal_0_$__cuda_sm70_shflsync_bfly_p) ;  /* 0x00000f2000007944 */ /* 0x000fea0003c00000 */
[----:B------:R-:W-:Y:S01]  /*e170*/  FADD.FTZ R4, R194, R0 ;  /* 0x00000000c2047221 */ /* 0x000fe20000010000 */
[----:B------:R-:W-:Y:S02]  /*e180*/  MOV R0, 0x1 ;  /* 0x0000000100007802 */ /* 0x000fe40000000f00 */
[----:B------:R-:W-:-:S02]  /*e190*/  MOV R2, 0xe1b0 ;  /* 0x0000e1b000027802 */ /* 0x000fc40000000f00 */
[----:B------:R-:W-:Y:S05]  /*e1a0*/  CALL.REL.NOINC `($__internal_0_$__cuda_sm70_shflsync_bfly_p) ;  /* 0x00000ee000007944 */ /* 0x000fea0003c00000 */
[----:B------:R-:W-:Y:S01]  /*e1b0*/  MOV R3, R0 ;  /* 0x0000000000037202 */ /* 0x000fe20000000f00 */
[----:B------:R-:W-:Y:S05]  /*e1c0*/  BRA `(.L_x_140) ;  /* 0xffffa93000007947 */ /* 0x000fea000383ffff */
.L_x_70:
[----:B--234-:R-:W-:Y:S01]  /*e1d0*/  IMAD.MOV.U32 R21, RZ, RZ, R9 ;  /* 0x000000ffff157224 */ /* 0x01cfe200078e0009 */
[----:B------:R-:W-:Y:S01]  /*e1e0*/  MOV R20, RZ ;  /* 0x000000ff00147202 */ /* 0x000fe20000000f00 */
[----:B------:R-:W-:Y:S01]  /*e1f0*/  IMAD.MOV.U32 R3, RZ, RZ, 0x181f ;  /* 0x0000181fff037424 */ /* 0x000fe200078e00ff */
[----:B------:R-:W-:-:S02]  /*e200*/  MOV R2, 0xe220 ;  /* 0x0000e22000027802 */ /* 0x000fc40000000f00 */
[----:B-1----:R-:W-:Y:S05]  /*e210*/  CALL.REL.NOINC `($__internal_1_$__cuda_sm70_shflsync_idx_p) ;  /* 0x00000ed000007944 */ /* 0x002fea0003c00000 */
[----:B------:R-:W-:Y:S01]  /*e220*/  MOV R8, R21 ;  /* 0x0000001500087202 */ /* 0x000fe20000000f00 */
[----:B------:R-:W-:Y:S05]  /*e230*/  BRA `(.L_x_141) ;  /* 0xffffc01000007947 */ /* 0x000fea000383ffff */
.L_x_71:
[----:B------:R-:W-:Y:S01]  /*e240*/  IMAD.MOV.U32 R21, RZ, RZ, R12 ;  /* 0x000000ffff157224 */ /* 0x000fe200078e000c */
[----:B------:R-:W-:Y:S01]  /*e250*/  MOV R20, RZ ;  /* 0x000000ff00147202 */ /* 0x000fe20000000f00 */
[----:B------:R-:W-:Y:S01]  /*e260*/  IMAD.MOV.U32 R3, RZ, RZ, 0x181f ;  /* 0x0000181fff037424 */ /* 0x000fe200078e00ff */
[----:B------:R-:W-:-:S02]  /*e270*/  MOV R2, 0xe290 ;  /* 0x0000e29000027802 */ /* 0x000fc40000000f00 */
[----:B-123--:R-:W-:Y:S05]  /*e280*/  CALL.REL.NOINC `($__internal_1_$__cuda_sm70_shflsync_idx_p) ;  /* 0x00000e6000007944 */ /* 0x00efea0003c00000 */
[----:B------:R-:W-:Y:S01]  /*e290*/  MOV R0, R21 ;  /* 0x0000001500007202 */ /* 0x000fe20000000f00 */
[----:B------:R-:W-:Y:S05]  /*e2a0*/  BRA `(.L_x_142) ;  /* 0xffffbfc000007947 */ /* 0x000fea000383ffff */
.L_x_74:
[----:B------:R-:W-:Y:S01]  /*e2b0*/  IMAD.MOV.U32 R21, RZ, RZ, R9 ;  /* 0x000000ffff157224 */ /* 0x000fe200078e0009 */
[----:B------:R-:W-:Y:S01]  /*e2c0*/  MOV R20, 0x1 ;  /* 0x0000000100147802 */ /* 0x000fe20000000f00 */
[----:B--2---:R-:W-:Y:S01]  /*e2d0*/  IMAD.MOV.U32 R3, RZ, RZ, 0x181f ;  /* 0x0000181fff037424 */ /* 0x004fe200078e00ff */
[----:B------:R-:W-:-:S02]  /*e2e0*/  MOV R2, 0xe300 ;  /* 0x0000e30000027802 */ /* 0x000fc40000000f00 */
[----:B-1-34-:R-:W-:Y:S05]  /*e2f0*/  CALL.REL.NOINC `($__internal_1_$__cuda_sm70_shflsync_idx_p) ;  /* 0x00000df000007944 */ /* 0x01afea0003c00000 */
        /* <DEDUP_REMOVED lines=8> */
.L_x_77:
[----:B------:R-:W-:Y:S01]  /*e380*/  IMAD.MOV.U32 R21, RZ, RZ, R9 ;  /* 0x000000ffff157224 */ /* 0x000fe200078e0009 */
[----:B------:R-:W-:Y:S01]  /*e390*/  MOV R20, 0x2 ;  /* 0x0000000200147802 */ /* 0x000fe20000000f00 */
[----:B--2---:R-:W-:Y:S01]  /*e3a0*/  IMAD.MOV.U32 R3, RZ, RZ, 0x181f ;  /* 0x0000181fff037424 */ /* 0x004fe200078e00ff */
[----:B------:R-:W-:Y:S02]  /*e3b0*/  MOV R2, 0xe3d0 ;  /* 0x0000e3d000027802 */ /* 0x000fe40000000f00 */
[----:B-1-34-:R-:W-:Y:S05]  /*e3c0*/  CALL.REL.NOINC `($__internal_1_$__cuda_sm70_shflsync_idx_p) ;  /* 0x00000d2000007944 */ /* 0x01afea0003c00000 */
[----:B------:R-:W-:Y:S01]  /*e3d0*/  MOV R8, R21 ;  /* 0x0000001500087202 */ /* 0x000fe20000000f00 */
[----:B------:R-:W-:Y:S05]  /*e3e0*/  BRA `(.L_x_144) ;  /* 0xffffc15000007947 */ /* 0x000fea000383ffff */
.L_x_78:
[----:B------:R-:W-:Y:S01]  /*e3f0*/  IMAD.MOV.U32 R21, RZ, RZ, R12 ;  /* 0x000000ffff157224 */ /* 0x000fe200078e000c */
[----:B------:R-:W-:Y:S01]  /*e400*/  MOV R20, 0x2 ;  /* 0x0000000200147802 */ /* 0x000fe20000000f00 */
[----:B--2---:R-:W-:Y:S01]  /*e410*/  IMAD.MOV.U32 R3, RZ, RZ, 0x181f ;  /* 0x0000181fff037424 */ /* 0x004fe200078e00ff */
[----:B------:R-:W-:Y:S02]  /*e420*/  MOV R2, 0xe440 ;  /* 0x0000e44000027802 */ /* 0x000fe40000000f00 */
[----:B-1-34-:R-:W-:Y:S05]  /*e430*/  CALL.REL.NOINC `($__internal_1_$__cuda_sm70_shflsync_idx_p) ;  /* 0x00000cb000007944 */ /* 0x01afea0003c00000 */
[----:B------:R-:W-:Y:S01]  /*e440*/  MOV R0, R21 ;  /* 0x0000001500007202 */ /* 0x000fe20000000f00 */
[----:B------:R-:W-:Y:S05]  /*e450*/  BRA `(.L_x_145) ;  /* 0xffffc10000007947 */ /* 0x000fea000383ffff */
.L_x_81:
[----:B------:R-:W-:Y:S01]  /*e460*/  IMAD.MOV.U32 R21, RZ, RZ, R9 ;  /* 0x000000ffff157224 */ /* 0x000fe200078e0009 */
[----:B------:R-:W-:Y:S01]  /*e470*/  MOV R20, 0x3 ;  /* 0x0000000300147802 */ /* 0x000fe20000000f00 */
[----:B---3--:R-:W-:Y:S01]  /*e480*/  IMAD.MOV.U32 R3, RZ, RZ, 0x181f ;  /* 0x0000181fff037424 */ /* 0x008fe200078e00ff */
        /* <DEDUP_REMOVED lines=10> */
.L_x_83:
[----:B------:R-:W-:Y:S01]  /*e530*/  IMAD.MOV.U32 R21, RZ, RZ, R5 ;  /* 0x000000ffff157224 */ /* 0x000fe200078e0005 */
[----:B------:R-:W-:Y:S01]  /*e540*/  MOV R20, RZ ;  /* 0x000000ff00147202 */ /* 0x000fe20000000f00 */
[----:B------:R-:W-:Y:S01]  /*e550*/  IMAD.MOV.U32 R3, RZ, RZ, 0x1c1f ;  /* 0x00001c1fff037424 */ /* 0x000fe200078e00ff */
[----:B------:R-:W-:Y:S02]  /*e560*/  MOV R2, 0xe580 ;  /* 0x0000e58000027802 */ /* 0x000fe40000000f00 */
[----:B------:R-:W-:Y:S05]  /*e570*/  CALL.REL.NOINC `($__internal_1_$__cuda_sm70_shflsync_idx_p) ;  /* 0x00000b7000007944 */ /* 0x000fea0003c00000 */
[----:B------:R-:W-:Y:S01]  /*e580*/  MOV R4, R21 ;  /* 0x0000001500047202 */ /* 0x000fe20000000f00 */
[----:B------:R-:W-:Y:S05]  /*e590*/  BRA `(.L_x_147) ;  /* 0xffffc47000007947 */ /* 0x000fea000383ffff */
.L_x_84:
[----:B------:R-:W-:Y:S01]  /*e5a0*/  IMAD.MOV.U32 R21, RZ, RZ, R12 ;  /* 0x000000ffff157224 */ /* 0x000fe200078e000c */
[----:B------:R-:W-:Y:S01]  /*e5b0*/  MOV R20, RZ ;  /* 0x000000ff00147202 */ /* 0x000fe20000000f00 */
[----:B------:R-:W-:Y:S01]  /*e5c0*/  IMAD.MOV.U32 R3, RZ, RZ, 0x1c1f ;  /* 0x00001c1fff037424 */ /* 0x000fe200078e00ff */
[----:B------:R-:W-:Y:S02]  /*e5d0*/  MOV R2, 0xe5f0 ;  /* 0x0000e5f000027802 */ /* 0x000fe40000000f00 */
[----:B-12---:R-:W-:Y:S05]  /*e5e0*/  CALL.REL.NOINC `($__internal_1_$__cuda_sm70_shflsync_idx_p) ;  /* 0x00000b0000007944 */ /* 0x006fea0003c00000 */
[----:B------:R-:W-:Y:S01]  /*e5f0*/  MOV R0, R21 ;  /* 0x0000001500007202 */ /* 0x000fe20000000f00 */
[----:B------:R-:W-:Y:S05]  /*e600*/  BRA `(.L_x_148) ;  /* 0xffffc42000007947 */ /* 0x000fea000383ffff */
.L_x_87:
[----:B------:R-:W-:Y:S01]  /*e610*/  IMAD.MOV.U32 R21, RZ, RZ, R5 ;  /* 0x000000ffff157224 */ /* 0x000fe200078e0005 */
[----:B------:R-:W-:Y:S01]  /*e620*/  MOV R20, 0x1 ;  /* 0x0000000100147802 */ /* 0x000fe20000000f00 */
[----:B----4-:R-:W-:Y:S01]  /*e630*/  IMAD.MOV.U32 R3, RZ, RZ, 0x1c1f ;  /* 0x00001c1fff037424 */ /* 0x010fe200078e00ff */
[----:B------:R-:W-:-:S02]  /*e640*/  MOV R2, 0xe660 ;  /* 0x0000e66000027802 */ /* 0x000fc40000000f00 */
[----:B-123--:R-:W-:Y:S05]  /*e650*/  CALL.REL.NOINC `($__internal_1_$__cuda_sm70_shflsync_idx_p) ;  /* 0x00000a9000007944 */ /* 0x00efea0003c00000 */
        /* <DEDUP_REMOVED lines=8> */
.L_x_91:
[----:B------:R-:W-:Y:S01]  /*e6e0*/  IMAD.MOV.U32 R21, RZ, RZ, R9 ;  /* 0x000000ffff157224 */ /* 0x000fe200078e0009 */
[----:B------:R-:W-:Y:S01]  /*e6f0*/  MOV R20, RZ ;  /* 0x000000ff00147202 */ /* 0x000fe20000000f00 */
[----:B------:R-:W-:Y:S01]  /*e700*/  IMAD.MOV.U32 R3, RZ, RZ, 0x181f ;  /* 0x0000181fff037424 */ /* 0x000fe200078e00ff */
[----:B------:R-:W-:Y:S02]  /*e710*/  MOV R2, 0xe730 ;  /* 0x0000e73000027802 */ /* 0x000fe40000000f00 */
[----:B------:R-:W-:Y:S05]  /*e720*/  CALL.REL.NOINC `($__internal_1_$__cuda_sm70_shflsync_idx_p) ;  /* 0x000009c000007944 */ /* 0x000fea0003c00000 */
[----:B------:R-:W-:Y:S01]  /*e730*/  MOV R8, R21 ;  /* 0x0000001500087202 */ /* 0x000fe20000000f00 */
[----:B------:R-:W-:Y:S05]  /*e740*/  BRA `(.L_x_150) ;  /* 0xffffd95000007947 */ /* 0x000fea000383ffff */
.L_x_92:
[----:B------:R-:W-:Y:S01]  /*e750*/  IMAD.MOV.U32 R21, RZ, RZ, R12 ;  /* 0x000000ffff157224 */ /* 0x000fe200078e000c */
[----:B------:R-:W-:Y:S01]  /*e760*/  MOV R20, RZ ;  /* 0x000000ff00147202 */ /* 0x000fe20000000f00 */
[----:B------:R-:W-:Y:S01]  /*e770*/  IMAD.MOV.U32 R3, RZ, RZ, 0x181f ;  /* 0x0000181fff037424 */ /* 0x000fe200078e00ff */
[----:B------:R-:W-:Y:S02]  /*e780*/  MOV R2, 0xe7a0 ;  /* 0x0000e7a000027802 */ /* 0x000fe40000000f00 */
[----:B-12---:R-:W-:Y:S05]  /*e790*/  CALL.REL.NOINC `($__internal_1_$__cuda_sm70_shflsync_idx_p) ;  /* 0x0000095000007944 */ /* 0x006fea0003c00000 */
[----:B------:R-:W-:Y:S01]  /*e7a0*/  MOV R0, R21 ;  /* 0x0000001500007202 */ /* 0x000fe20000000f00 */
[----:B------:R-:W-:Y:S05]  /*e7b0*/  BRA `(.L_x_151) ;  /* 0xffffd90000007947 */ /* 0x000fea000383ffff */
.L_x_95:
        /* <DEDUP_REMOVED lines=13> */
.L_x_98:
[----:B------:R-:W-:Y:S01]  /*e890*/  IMAD.MOV.U32 R21, RZ, RZ, R9 ;  /* 0x000000ffff157224 */ /* 0x000fe200078e0009 */
[----:B------:R-:W-:Y:S01]  /*e8a0*/  MOV R20, 0x2 ;  /* 0x0000000200147802 */ /* 0x000fe20000000f00 */
[----:B-1----:R-:W-:Y:S01]  /*e8b0*/  IMAD.MOV.U32 R3, RZ, RZ, 0x181f ;  /* 0x0000181fff037424 */ /* 0x002fe200078e00ff */
[----:B------:R-:W-:Y:S02]  /*e8c0*/  MOV R2, 0xe8e0 ;  /* 0x0000e8e000027802 */ /* 0x000fe40000000f00 */
[----:B--234-:R-:W-:Y:S05]  /*e8d0*/  CALL.REL.NOINC `($__internal_1_$__cuda_sm70_shflsync_idx_p) ;  /* 0x0000081000007944 */ /* 0x01cfea0003c00000 */
[----:B------:R-:W-:Y:S01]  /*e8e0*/  MOV R8, R21 ;  /* 0x0000001500087202 */ /* 0x000fe20000000f00 */
[----:B------:R-:W-:Y:S05]  /*e8f0*/  BRA `(.L_x_153) ;  /* 0xffffdaa000007947 */ /* 0x000fea000383ffff */
.L_x_99:
[----:B------:R-:W-:Y:S01]  /*e900*/  IMAD.MOV.U32 R21, RZ, RZ, R12 ;  /* 0x000000ffff157224 */ /* 0x000fe200078e000c */
[----:B------:R-:W-:Y:S01]  /*e910*/  MOV R20, 0x2 ;  /* 0x0000000200147802 */ /* 0x000fe20000000f00 */
[----:B------:R-:W-:Y:S01]  /*e920*/  IMAD.MOV.U32 R3, RZ, RZ, 0x181f ;  /* 0x0000181fff037424 */ /* 0x000fe200078e00ff */
[----:B------:R-:W-:Y:S02]  /*e930*/  MOV R2, 0xe950 ;  /* 0x0000e95000027802 */ /* 0x000fe40000000f00 */
[----:B-1234-:R-:W-:Y:S05]  /*e940*/  CALL.REL.NOINC `($__internal_1_$__cuda_sm70_shflsync_idx_p) ;  /* 0x000007a000007944 */ /* 0x01efea0003c00000 */
[----:B------:R-:W-:Y:S01]  /*e950*/  MOV R0, R21 ;  /* 0x0000001500007202 */ /* 0x000fe20000000f00 */
[----:B------:R-:W-:Y:S05]  /*e960*/  BRA `(.L_x_154) ;  /* 0xffffda5000007947 */ /* 0x000fea000383ffff */
.L_x_102:
[----:B------:R-:W-:Y:S01]  /*e970*/  IMAD.MOV.U32 R21, RZ, RZ, R9 ;  /* 0x000000ffff157224 */ /* 0x000fe200078e0009 */
[----:B------:R-:W-:Y:S01]  /*e980*/  MOV R20, 0x3 ;  /* 0x0000000300147802 */ /* 0x000fe20000000f00 */
[----:B-1----:R-:W-:Y:S01]  /*e990*/  IMAD.MOV.U32 R3, RZ, RZ, 0x181f ;  /* 0x0000181fff037424 */ /* 0x002fe200078e00ff */
[----:B------:R-:W-:-:S02]  /*e9a0*/  MOV R2, 0xe9c0 ;  /* 0x0000e9c000027802 */ /* 0x000fc40000000f00 */
[----:B--234-:R-:W-:Y:S05]  /*e9b0*/  CALL.REL.NOINC `($__internal_1_$__cuda_sm70_shflsync_idx_p) ;  /* 0x0000073000007944 */ /* 0x01cfea0003c00000 */
        /* <DEDUP_REMOVED lines=8> */
.L_x_104:
[----:B------:R-:W-:Y:S01]  /*ea40*/  IMAD.MOV.U32 R21, RZ, RZ, R78 ;  /* 0x000000ffff157224 */ /* 0x000fe200078e004e */
[----:B------:R-:W-:Y:S01]  /*ea50*/  MOV R20, RZ ;  /* 0x000000ff00147202 */ /* 0x000fe20000000f00 */
[----:B------:R-:W-:Y:S01]  /*ea60*/  IMAD.MOV.U32 R3, RZ, RZ, 0x1f ;  /* 0x0000001fff037424 */ /* 0x000fe200078e00ff */
[----:B------:R-:W-:Y:S02]  /*ea70*/  MOV R2, 0xea90 ;  /* 0x0000ea9000027802 */ /* 0x000fe40000000f00 */
[----:B-12---:R-:W-:Y:S05]  /*ea80*/  CALL.REL.NOINC `($__internal_1_$__cuda_sm70_shflsync_idx_p) ;  /* 0x0000066000007944 */ /* 0x006fea0003c00000 */
[----:B------:R-:W-:Y:S01]  /*ea90*/  MOV R9, R21 ;  /* 0x0000001500097202 */ /* 0x000fe20000000f00 */
[----:B------:R-:W-:Y:S05]  /*eaa0*/  BRA `(.L_x_156) ;  /* 0xffffdc8000007947 */ /* 0x000fea000383ffff */
.L_x_105:
[----:B------:R-:W-:Y:S01]  /*eab0*/  IMAD.MOV.U32 R21, RZ, RZ, R78 ;  /* 0x000000ffff157224 */ /* 0x000fe200078e004e */
[----:B------:R-:W-:Y:S01]  /*eac0*/  MOV R20, 0x1 ;  /* 0x0000000100147802 */ /* 0x000fe20000000f00 */
[----:B------:R-:W-:Y:S01]  /*ead0*/  IMAD.MOV.U32 R3, RZ, RZ, 0x1f ;  /* 0x0000001fff037424 */ /* 0x000fe200078e00ff */
[----:B------:R-:W-:Y:S02]  /*eae0*/  MOV R2, 0xeb00 ;  /* 0x0000eb0000027802 */ /* 0x000fe40000000f00 */
[----:B-123--:R-:W-:Y:S05]  /*eaf0*/  CALL.REL.NOINC `($__internal_1_$__cuda_sm70_shflsync_idx_p) ;  /* 0x000005f000007944 */ /* 0x00efea0003c00000 */
[----:B------:R-:W-:Y:S01]  /*eb00*/  MOV R8, R21 ;  /* 0x0000001500087202 */ /* 0x000fe20000000f00 */
[----:B------:R-:W-:Y:S05]  /*eb10*/  BRA `(.L_x_157) ;  /* 0xffffdc3000007947 */ /* 0x000fea000383ffff */
.L_x_106:
[----:B------:R-:W-:Y:S02]  /*eb20*/  MOV R2, 0x1 ;  /* 0x0000000100027802 */ /* 0x000fe40000000f00 */
[----:B------:R-:W-:-:S02]  /*eb30*/  MOV R3, 0xeb50 ;  /* 0x0000eb5000037802 */ /* 0x000fc40000000f00 */
[----:B--234-:R-:W-:Y:S05]  /*eb40*/  CALL.REL.NOINC `($__internal_2_$__cuda_sm70_shflsync_up_p) ;  /* 0x000005f000007944 */ /* 0x01cfea0003c00000 */
[----:B------:R-:W-:Y:S05]  /*eb50*/  BRA `(.L_x_158) ;  /* 0xffffdd1000007947 */ /* 0x000fea000383ffff */
.L_x_107:
[----:B------:R-:W-:Y:S02]  /*eb60*/  MOV R2, 0x2 ;  /* 0x0000000200027802 */ /* 0x000fe40000000f00 */
[----:B------:R-:W-:-:S02]  /*eb70*/  MOV R3, 0xeb90 ;  /* 0x0000eb9000037802 */ /* 0x000fc40000000f00 */
[----:B--23--:R-:W-:Y:S05]  /*eb80*/  CALL.REL.NOINC `($__internal_2_$__cuda_sm70_shflsync_up_p) ;  /* 0x000005b000007944 */ /* 0x00cfea0003c00000 */
        /* <DEDUP_REMOVED lines=24> */
.L_x_111:
[----:B------:R-:W-:Y:S02]  /*ed10*/  MOV R2, 0x1 ;  /* 0x0000000100027802 */ /* 0x000fe40000000f00 */
[----:B------:R-:W-:Y:S02]  /*ed20*/  MOV R3, 0xed40 ;  /* 0x0000ed4000037802 */ /* 0x000fe40000000f00 */
[----:B------:R-:W-:Y:S05]  /*ed30*/  CALL.REL.NOINC `($__internal_2_$__cuda_sm70_shflsync_up_p) ;  /* 0x0000040000007944 */ /* 0x000fea0003c00000 */
[----:B------:R-:W-:Y:S01]  /*ed40*/  MOV R2, R4 ;  /* 0x0000000400027202 */ /* 0x000fe20000000f00 */
[----:B------:R-:W-:Y:S05]  /*ed50*/  BRA `(.L_x_160) ;  /* 0xffffdd6000007947 */ /* 0x000fea000383ffff */
.L_x_112:
[----:B------:R-:W-:Y:S02]  /*ed60*/  MOV R2, 0x2 ;  /* 0x0000000200027802 */ /* 0x000fe40000000f00 */
[----:B------:R-:W-:Y:S02]  /*ed70*/  MOV R3, 0xed90 ;  /* 0x0000ed9000037802 */ /* 0x000fe40000000f00 */
        /* <DEDUP_REMOVED lines=25> */
.L_x_114:
[----:B------:R-:W-:Y:S02]  /*ef10*/  SEL R0, RZ, 0x1, P0 ;  /* 0x00000001ff007807 */ /* 0x000fe40000000000 */
[----:B------:R-:W-:Y:S02]  /*ef20*/  MOV R2, 0xef40 ;  /* 0x0000ef4000027802 */ /* 0x000fe40000000f00 */
[----:B-1----:R-:W-:Y:S05]  /*ef30*/  CALL.REL.NOINC `($__internal_3_$__cuda_sm70_votesync_ballot) ;  /* 0x0000027000007944 */ /* 0x002fea0003c00000 */
[----:B------:R-:W-:Y:S05]  /*ef40*/  BRA `(.L_x_162) ;  /* 0xffffdd0000007947 */ /* 0x000fea000383ffff */
.L_x_115:
[----:B------:R-:W-:Y:S01]  /*ef50*/  IMAD.MOV.U32 R21, RZ, RZ, R6 ;  /* 0x000000ffff157224 */ /* 0x000fe200078e0006 */
[----:B---3--:R-:W-:Y:S01]  /*ef60*/  MOV R20, R11 ;  /* 0x0000000b00147202 */ /* 0x008fe20000000f00 */
[----:B------:R-:W-:Y:S01]  /*ef70*/  IMAD.MOV.U32 R3, RZ, RZ, 0x1f ;  /* 0x0000001fff037424 */ /* 0x000fe200078e00ff */
[----:B------:R-:W-:Y:S02]  /*ef80*/  MOV R2, 0xefa0 ;  /* 0x0000efa000027802 */ /* 0x000fe40000000f00 */
[----:B-12---:R-:W-:Y:S05]  /*ef90*/  CALL.REL.NOINC `($__internal_1_$__cuda_sm70_shflsync_idx_p) ;  /* 0x0000015000007944 */ /* 0x006fea0003c00000 */
[----:B------:R-:W-:Y:S01]  /*efa0*/  IMAD.MOV.U32 R6, RZ, RZ, R21 ;  /* 0x000000ffff067224 */ /* 0x000fe200078e0015 */
[----:B------:R-:W-:Y:S01]  /*efb0*/  MOV R20, R11 ;  /* 0x0000000b00147202 */ /* 0x000fe20000000f00 */
[----:B------:R-:W-:Y:S01]  /*efc0*/  IMAD.MOV.U32 R21, RZ, RZ, R7 ;  /* 0x000000ffff157224 */ /* 0x000fe200078e0007 */
[----:B------:R-:W-:Y:S02]  /*efd0*/  MOV R3, 0x1f ;  /* 0x0000001f00037802 */ /* 0x000fe40000000f00 */
[----:B------:R-:W-:-:S02]  /*efe0*/  MOV R2, 0xf000 ;  /* 0x0000f00000027802 */ /* 0x000fc40000000f00 */
[----:B------:R-:W-:Y:S05]  /*eff0*/  CALL.REL.NOINC `($__internal_1_$__cuda_sm70_shflsync_idx_p) ;  /* 0x000000f000007944 */ /* 0x000fea0003c00000 */
[----:B------:R-:W-:Y:S01]  /*f000*/  MOV R7, R21 ;  /* 0x0000001500077202 */ /* 0x000fe20000000f00 */
[----:B------:R-:W-:Y:S05]  /*f010*/  BRA `(.L_x_163) ;  /* 0xffffdc7000007947 */ /* 0x000fea000383ffff */
.L_x_118:
[----:B------:R-:W-:Y:S01]  /*f020*/  IMAD.MOV.U32 R21, RZ, RZ, R4 ;  /* 0x000000ffff157224 */ /* 0x000fe200078e0004 */
[----:B------:R-:W-:Y:S01]  /*f030*/  MOV R20, R0 ;  /* 0x0000000000147202 */ /* 0x000fe20000000f00 */
[----:B------:R-:W-:Y:S01]  /*f040*/  IMAD.MOV.U32 R3, RZ, RZ, 0x1f ;  /* 0x0000001fff037424 */ /* 0x000fe200078e00ff */
[----:B------:R-:W-:-:S02]  /*f050*/  MOV R2, 0xf070 ;  /* 0x0000f07000027802 */ /* 0x000fc40000000f00 */
[----:B-1-34-:R-:W-:Y:S05]  /*f060*/  CALL.REL.NOINC `($__internal_1_$__cuda_sm70_shflsync_idx_p) ;  /* 0x0000008000007944 */ /* 0x01afea0003c00000 */
[----:B------:R-:W-:Y:S01]  /*f070*/  MOV R10, R21 ;  /* 0x00000015000a7202 */ /* 0x000fe20000000f00 */
[----:B------:R-:W-:Y:S05]  /*f080*/  BRA `(.L_x_117) ;  /* 0xffffdc6000007947 */ /* 0x000fea000383ffff */
        .weak           $__internal_0_$__cuda_sm70_shflsync_bfly_p
        .type           $__internal_0_$__cuda_sm70_shflsync_bfly_p,@function
        .size           $__internal_0_$__cuda_sm70_shflsync_bfly_p,($__internal_1_$__cuda_sm70_shflsync_idx_p - $__internal_0_$__cuda_sm70_shflsync_bfly_p)
$__internal_0_$__cuda_sm70_shflsync_bfly_p:
[----:B------:R-:W-:Y:S02]  /*f090*/  MOV R16, 0xffffffff ;  /* 0xffffffff00107802 */ /* 0x000fe40000000f00 */
[----:B------:R-:W-:-:S02]  /*f0a0*/  MOV R3, 0x1f ;  /* 0x0000001f00037802 */ /* 0x000fc40000000f00 */
[----:B------:R-:W-:Y:S04]  /*f0b0*/  WARPSYNC R16 ;  /* 0x0000001000007348 */ /* 0x000fe80003800000 */
[----:B------:R1:W2:Y:S02]  /*f0c0*/  SHFL.BFLY PT, R0, R4, R0, R3 ;  /* 0x0c00000004007389 */ /* 0x0002a400000e0003 */
[----:B-1----:R-:W-:-:S04]  /*f0d0*/  MOV R3, 0x0 ;  /* 0x0000000000037802 */ /* 0x002fc80000000f00 */
[----:B--2---:R-:W-:Y:S05]  /*f0e0*/  RET.REL.NODEC R2 `(_ZN7cutlass13device_kernelIN5flash19enable_sm80_to_sm89INS1_16FlashAttnFwdSm80INS1_25CollectiveMainloopFwdSm80ILi8ELi1ELb0EN4cute5tupleIJNS5_1CILi128EEENS7_ILi64EEENS7_ILi192EEEEEELi192ENS_10bfloat16_tEfNS_4arch4Sm80ELb0ELb0ELb1ELb1ELb1ELb0ELb1ELb1EEENS1_21CollectiveEpilogueFwdINS6_IJS8_SA_S9_EEENS6_IJNS7_ILi1EEESI_SI_EEESC_SE_Li256ELb1ELb1ELb1ELb0EEENS1_36VarlenDynamicPersistentTileSchedulerILi128ELi64ELi256ELi256ELb1ELb1ELb0ELb0ELb1ELb1EEEEEEEEEvNT_6ParamsE) ;  /* 0xffff0f1002007950 */ /* 0x004fea0003c3ffff */
        .weak           $__internal_1_$__cuda_sm70_shflsync_idx_p
        .type           $__internal_1_$__cuda_sm70_shflsync_idx_p,@function
        .size           $__internal_1_$__cuda_sm70_shflsync_idx_p,($__internal_2_$__cuda_sm70_shflsync_up_p - $__internal_1_$__cuda_sm70_shflsync_idx_p)
$__internal_1_$__cuda_sm70_shflsync_idx_p:
[----:B------:R-:W-:-:S04]  /*f0f0*/  MOV R23, 0xffffffff ;  /* 0xffffffff00177802 */ /* 0x000fc80000000f00 */
[----:B------:R-:W-:Y:S04]  /*f100*/  WARPSYNC R23 ;  /* 0x0000001700007348 */ /* 0x000fe80003800000 */
[----:B------:R1:W2:Y:S02]  /*f110*/  SHFL.IDX PT, R21, R21, R20, R3 ;  /* 0x0000001415157389 */ /* 0x0002a400000e0003 */
[----:B-1----:R-:W-:-:S04]  /*f120*/  MOV R3, 0x0 ;  /* 0x0000000000037802 */ /* 0x002fc80000000f00 */
[----:B--2---:R-:W-:Y:S05]  /*f130*/  RET.REL.NODEC R2 `(_ZN7cutlass13device_kernelIN5flash19enable_sm80_to_sm89INS1_16FlashAttnFwdSm80INS1_25CollectiveMainloopFwdSm80ILi8ELi1ELb0EN4cute5tupleIJNS5_1CILi128EEENS7_ILi64EEENS7_ILi192EEEEEELi192ENS_10bfloat16_tEfNS_4arch4Sm80ELb0ELb0ELb1ELb1ELb1ELb0ELb1ELb1EEENS1_21CollectiveEpilogueFwdINS6_IJS8_SA_S9_EEENS6_IJNS7_ILi1EEESI_SI_EEESC_SE_Li256ELb1ELb1ELb1ELb0EEENS1_36VarlenDynamicPersistentTileSchedulerILi128ELi64ELi256ELi256ELb1ELb1ELb0ELb0ELb1ELb1EEEEEEEEEvNT_6ParamsE) ;  /* 0xffff0ec002007950 */ /* 0x004fea0003c3ffff */
        .weak           $__internal_2_$__cuda_sm70_shflsync_up_p
        .type           $__internal_2_$__cuda_sm70_shflsync_up_p,@function
        .size           $__internal_2_$__cuda_sm70_shflsync_up_p,($__internal_3_$__cuda_sm70_votesync_ballot - $__internal_2_$__cuda_sm70_shflsync_up_p)
$__internal_2_$__cuda_sm70_shflsync_up_p:
[----:B------:R-:W-:Y:S02]  /*f140*/  IMAD.MOV.U32 R4, RZ, RZ, RZ ;  /* 0x000000ffff047224 */ /* 0x000fe400078e00ff */
[----:B------:R-:W-:-:S04]  /*f150*/  IMAD.MOV.U32 R11, RZ, RZ, -0x1 ;  /* 0xffffffffff0b7424 */ /* 0x000fc800078e00ff */
[----:B------:R-:W-:Y:S04]  /*f160*/  WARPSYNC R11 ;  /* 0x0000000b00007348 */ /* 0x000fe80003800000 */
[----:B------:R1:W2:Y:S02]  /*f170*/  SHFL.UP PT, R4, R0, R2, R4 ;  /* 0x0400000200047389 */ /* 0x0002a400000e0004 */
[----:B-1----:R-:W-:Y:S02]  /*f180*/  MOV R2, R3 ;  /* 0x0000000300027202 */ /* 0x002fe40000000f00 */
[----:B------:R-:W-:-:S04]  /*f190*/  MOV R3, 0x0 ;  /* 0x0000000000037802 */ /* 0x000fc80000000f00 */
[----:B--2---:R-:W-:Y:S05]  /*f1a0*/  RET.REL.NODEC R2 `(_ZN7cutlass13device_kernelIN5flash19enable_sm80_to_sm89INS1_16FlashAttnFwdSm80INS1_25CollectiveMainloopFwdSm80ILi8ELi1ELb0EN4cute5tupleIJNS5_1CILi128EEENS7_ILi64EEENS7_ILi192EEEEEELi192ENS_10bfloat16_tEfNS_4arch4Sm80ELb0ELb0ELb1ELb1ELb1ELb0ELb1ELb1EEENS1_21CollectiveEpilogueFwdINS6_IJS8_SA_S9_EEENS6_IJNS7_ILi1EEESI_SI_EEESC_SE_Li256ELb1ELb1ELb1ELb0EEENS1_36VarlenDynamicPersistentTileSchedulerILi128ELi64ELi256ELi256ELb1ELb1ELb0ELb0ELb1ELb1EEEEEEEEEvNT_6ParamsE) ;  /* 0xffff0e5002007950 */ /* 0x004fea0003c3ffff */
        .weak           $__internal_3_$__cuda_sm70_votesync_ballot
        .type           $__internal_3_$__cuda_sm70_votesync_ballot,@function
        .size           $__internal_3_$__cuda_sm70_votesync_ballot,(.L_x_3106 - $__internal_3_$__cuda_sm70_votesync_ballot)
$__internal_3_$__cuda_sm70_votesync_ballot:
[----:B------:R-:W-:Y:S01]  /*f1b0*/  ISETP.NE.U32.AND P0, PT, R0, 0x1, PT ;  /* 0x000000010000780c */ /* 0x000fe20003f05070 */
[----:B------:R-:W-:-:S04]  /*f1c0*/  IMAD.MOV.U32 R3, RZ, RZ, -0x1 ;  /* 0xffffffffff037424 */ /* 0x000fc800078e00ff */
[----:B------:R-:W-:Y:S08]  /*f1d0*/  WARPSYNC R3 ;  /* 0x0000000300007348 */ /* 0x000ff00003800000 */
[----:B------:R-:W-:-:S04]  /*f1e0*/  VOTE.ANY R0, PT, !P0 ;  /* 0x0000000000007806 */ /* 0x000fc800040e0100 */
[----:B------:R-:W-:Y:S01]  /*f1f0*/  LOP3.LUT R0, R0, R3, RZ, 0xc0, !PT ;  /* 0x0000000300007212 */ /* 0x000fe200078ec0ff */
[----:B------:R-:W-:-:S04]  /*f200*/  IMAD.MOV.U32 R3, RZ, RZ, 0x0 ;  /* 0x00000000ff037424 */ /* 0x000fc800078e00ff */
[----:B------:R-:W-:Y:S05]  /*f210*/  RET.REL.NODEC R2 `(_ZN7cutlass13device_kernelIN5flash19enable_sm80_to_sm89INS1_16FlashAttnFwdSm80INS1_25CollectiveMainloopFwdSm80ILi8ELi1ELb0EN4cute5tupleIJNS5_1CILi128EEENS7_ILi64EEENS7_ILi192EEEEEELi192ENS_10bfloat16_tEfNS_4arch4Sm80ELb0ELb0ELb1ELb1ELb1ELb0ELb1ELb1EEENS1_21CollectiveEpilogueFwdINS6_IJS8_SA_S9_EEENS6_IJNS7_ILi1EEESI_SI_EEESC_SE_Li256ELb1ELb1ELb1ELb0EEENS1_36VarlenDynamicPersistentTileSchedulerILi128ELi64ELi256ELi256ELb1ELb1ELb0ELb0ELb1ELb1EEEEEEEEEvNT_6ParamsE) ;  /* 0xffff0de002007950 */ /* 0x000fea0003c3ffff */
.L_x_164:
        /* <DEDUP_REMOVED lines=14> */
.L_x_3106:


//--------------------- .text._ZN7cutlass13device_kernelIN5flash19enable_sm80_to_sm89INS1_16FlashAttnFwdSm80INS1_25CollectiveMainloopFwdSm80ILi8ELi1ELb0EN4cute5tupleIJNS5_1CILi128EEENS7_ILi64EEENS7_ILi192EEEEEELi192ENS_10bfloat16_tEfNS_4arch4Sm80ELb0ELb0ELb1ELb1ELb1ELb1ELb1ELb1EEENS1_21CollectiveEpilogueFwdINS6_IJS8_SA_S9_EEENS6_IJNS7_ILi1EEESI_SI_EEESC_SE_Li256ELb1ELb1ELb1ELb0EEENS1_36VarlenDynamicPersistentTileSchedulerILi128ELi64ELi256ELi256ELb1ELb1ELb0ELb0ELb1ELb1EEEEEEEEEvNT_6ParamsE --------------------------
	.section	.text._ZN7cutlass13device_kernelIN5flash19enable_sm80_to_sm89INS1_16FlashAttnFwdSm80INS1_25CollectiveMainloopFwdSm80ILi8ELi1ELb0EN4cute5tupleIJNS5_1CILi128EEENS7_ILi64EEENS7_ILi192EEEEEELi192ENS_10bfloat16_tEfNS_4arch4Sm80ELb0ELb0ELb1ELb1ELb1ELb1ELb1ELb1EEENS1_21CollectiveEpilogueFwdINS6_IJS8_SA_S9_EEENS6_IJNS7_ILi1EEESI_SI_EEESC_SE_Li256ELb1ELb1ELb1ELb0EEENS1_36VarlenDynamicPersistentTileSchedulerILi128ELi64ELi256ELi256ELb1ELb1ELb0ELb0ELb1ELb1EEEEEEEEEvNT_6ParamsE,"ax",@progbits
	.sectioninfo	@"SHI_REGISTERS=255"
	.align	128
.text._ZN7cutlass13device_kernelIN5flash19enable_sm80_to_sm89INS1_16FlashAttnFwdSm80INS1_25CollectiveMainloopFwdSm80ILi8ELi1ELb0EN4cute5tupleIJNS5_1CILi128EEENS7_ILi64EEENS7_ILi192EEEEEELi192ENS_10bfloat16_tEfNS_4arch4Sm80ELb0ELb0ELb1ELb1ELb1ELb1ELb1ELb1EEENS1_21CollectiveEpilogueFwdINS6_IJS8_SA_S9_EEENS6_IJNS7_ILi1EEESI_SI_EEESC_SE_Li256ELb1ELb1ELb1ELb0EEENS1_36VarlenDynamicPersistentTileSchedulerILi128ELi64ELi256ELi256ELb1ELb1ELb0ELb0ELb1ELb1EEEEEEEEEvNT_6ParamsE:
        .type           _ZN7cutlass13device_kernelIN5flash19enable_sm80_to_sm89INS1_16FlashAttnFwdSm80INS1_25CollectiveMainloopFwdSm80ILi8ELi1ELb0EN4cute5tupleIJNS5_1CILi128EEENS7_ILi64EEENS7_ILi192EEEEEELi192ENS_10bfloat16_tEfNS_4arch4Sm80ELb0ELb0ELb1ELb1ELb1ELb1ELb1ELb1EEENS1_21CollectiveEpilogueFwdINS6_IJS8_SA_S9_EEENS6_IJNS7_ILi1EEESI_SI_EEESC_SE_Li256ELb1ELb1ELb1ELb0EEENS1_36VarlenDynamicPersistentTileSchedulerILi128ELi64ELi256ELi256ELb1ELb1ELb0ELb0ELb1ELb1EEEEEEEEEvNT_6ParamsE,@function
        .size           _ZN7cutlass13device_kernelIN5flash19enable_sm80_to_sm89INS1_16FlashAttnFwdSm80INS1_25CollectiveMainloopFwdSm80ILi8ELi1ELb0EN4cute5tupleIJNS5_1CILi128EEENS7_ILi64EEENS7_ILi192EEEEEELi192ENS_10bfloat16_tEfNS_4arch4Sm80ELb0ELb0ELb1ELb1ELb1ELb1ELb1ELb1EEENS1_21CollectiveEpilogueFwdINS6_IJS8_SA_S9_EEENS6_IJNS7_ILi1EEESI_SI_EEESC_SE_Li256ELb1ELb1ELb1ELb0EEENS1_36VarlenDynamicPersistentTileSchedulerILi128ELi64ELi256ELi256ELb1ELb1ELb0ELb0ELb1ELb1EEEEEEEEEvNT_6ParamsE,(.L_x_3111 - _ZN7cutlass13device_kernelIN5flash19enable_sm80_to_sm89INS1_16FlashAttnFwdSm80INS1_25CollectiveMainloopFwdSm80ILi8ELi1ELb0EN4cute5tupleIJNS5_1CILi128EEENS7_ILi64EEENS7_ILi192EEEEEELi192ENS_10bfloat16_tEfNS_4arch4Sm80ELb0ELb0ELb1ELb1ELb1ELb1ELb1ELb1EEENS1_21CollectiveEpilogueFwdINS6_IJS8_SA_S9_EEENS6_IJNS7_ILi1EEESI_SI_EEESC_SE_Li256ELb1ELb1ELb1ELb0EEENS1_36VarlenDynamicPersistentTileSchedulerILi128ELi64ELi256ELi256ELb1ELb1ELb0ELb0ELb1ELb1EEEEEEEEEvNT_6ParamsE)
        .other          _ZN7cutlass13device_kernelIN5flash19enable_sm80_to_sm89INS1_16FlashAttnFwdSm80INS1_25CollectiveMainloopFwdSm80ILi8ELi1ELb0EN4cute5tupleIJNS5_1CILi128EEENS7_ILi64EEENS7_ILi192EEEEEELi192ENS_10bfloat16_tEfNS_4arch4Sm80ELb0ELb0ELb1ELb1ELb1ELb1ELb1ELb1EEENS1_21CollectiveEpilogueFwdINS6_IJS8_SA_S9_EEENS6_IJNS7_ILi1EEESI_SI_EEESC_SE_Li256ELb1ELb1ELb1ELb0EEENS1_36VarlenDynamicPersistentTileSchedulerILi128ELi64ELi256ELi256ELb1ELb1ELb0ELb0ELb1ELb1EEEEEEEEEvNT_6ParamsE,@"STO_CUDA_ENTRY STV_DEFAULT"
_ZN7cutlass13device_kernelIN5flash19enable_sm80_to_sm89INS1_16FlashAttnFwdSm80INS1_25CollectiveMainloopFwdSm80ILi8ELi1ELb0EN4cute5tupleIJNS5_1CILi128EEENS7_ILi64EEENS7_ILi192EEEEEELi192ENS_10bfloat16_tEfNS_4arch4Sm80ELb0ELb0ELb1ELb1ELb1ELb1ELb1ELb1EEENS1_21CollectiveEpilogueFwdINS6_IJS8_SA_S9_EEENS6_IJNS7_ILi1EEESI_SI_EEESC_SE_Li256ELb1ELb1ELb1ELb0EEENS1_36VarlenDynamicPersistentTileSchedulerILi128ELi64ELi256ELi256ELb1ELb1ELb0ELb0ELb1ELb1EEEEEEEEEvNT_6ParamsE:
[----:B------:R-:W-:Y:S02]  /*0000*/  MOV R1, c[0x0][0x28] ;  /* 0x00000a0000017a02 */ /* 0x000fe40000000f00 */
[----:B------:R-:W1:Y:S01]  /*0010*/  S2R R2, SR_TID.X ;  /* 0x0000000000027919 */ /* 0x000e620000002100 */
[----:B------:R-:W-:Y:S01]  /*0020*/  ULDC.64 UR10, c[0x0][0x118] ;  /* 0x00004600000a7ab9 */ /* 0x000fe20000000a00 */
[----:B------:R-:W-:Y:S02]  /*0030*/  IADD3 R1, R1, -0x60, RZ ;  /* 0xffffffa001017810 */ /* 0x000fe40007ffe0ff */
[----:B-1----:R-:W-:-:S06]  /*0040*/  SHF.R.U32.HI R0, RZ, 0x5, R2 ;  /* 0x00000005ff007819 */ /* 0x002fcc0000011602 */
[----:B------:R-:W1:Y:S02]  /*0050*/  SHFL.IDX PT, R0, R0, RZ, 0x1f ;  /* 0x00001fff00007589 */ /* 0x000e6400000e0000 */
[----:B-1----:R-:W1:Y:S02]  /*0060*/  R2UR UR9, R0 ;  /* 0x00000000000973c2 */ /* 0x002e6400000e0000 */
[----:B-1----:R-:W-:-:S13]  /*0070*/  ISETP.NE.AND P0, PT, RZ, UR9, PT ;  /* 0x00000009ff007c0c */ /* 0x002fda000bf05270 */
[----:B------:R-:W-:Y:S06]  /*0080*/  @P0 BAR.SYNC.DEFER_BLOCKING 0x5, 0x100 ;  /* 0x0144000000000b1d */ /* 0x000fec0000010000 */
[----:B------:R-:W1:Y:S04]  /*0090*/  @P0 LDS.128 R236, [0x18100] ;  /* 0x01810000ffec0984 */ /* 0x000e680000000c00 */
[----:B------:R-:W-:Y:S06]  /*00a0*/  @P0 BAR.ARV 0x4, 0x100 ;  /* 0x0104000000000b1d */ /* 0x000fec0000002000 */
[----:B------:R-:W-:Y:S05]  /*00b0*/  @P0 BRA `(.L_x_165) ;  /* 0x00000a7000000947 */ /* 0x000fea0003800000 */
[----:B------:R-:W-:Y:S01]  /*00c0*/  LOP3.LUT R14, R2, 0x1f, RZ, 0xc0, !PT ;  /* 0x0000001f020e7812 */ /* 0x000fe200078ec0ff */
        /* <DEDUP_REMOVED lines=8> */
[----:B------:R-:W2:Y:S04]  /*0150*/  @!P0 LDG.E R8, [R4.64] ;  /* 0x0000000a04088981 */ /* 0x000ea8000c1e1900 */
[----:B------:R-:W2:Y:S01]  /*0160*/  @!P0 LDG.E R7, [R2.64] ;  /* 0x0000000a02078981 */ /* 0x000ea2000c1e1900 */
[C---:B------:R-:W-:Y:S01]  /*0170*/  ISETP.NE.AND P5, PT, R14.reuse, RZ, PT ;  /* 0x000000ff0e00720c */ /* 0x040fe20003fa5270 */
[----:B------:R-:W3:Y:S01]  /*0180*/  S2UR UR4, SR_CTAID.X ;  /* 0x00000000000479c3 */ /* 0x000ee20000002500 */
[C---:B------:R-:W-:Y:S02]  /*0190*/  ISETP.GE.U32.AND P4, PT, R14.reuse, 0x2, PT ;  /* 0x000000020e00780c */ /* 0x040fe40003f86070 */
[----:B------:R-:W-:-:S02]  /*01a0*/  ISETP.GE.U32.AND P3, PT, R14, 0x4, PT ;  /* 0x000000040e00780c */ /* 0x000fc40003f66070 */
[C---:B------:R-:W-:Y:S02]  /*01b0*/  ISETP.GE.U32.AND P2, PT, R14.reuse, 0x8, PT ;  /* 0x000000080e00780c */ /* 0x040fe40003f46070 */
[----:B------:R-:W-:Y:S01]  /*01c0*/  ISETP.GE.U32.AND P1, PT, R14, 0x10, PT ;  /* 0x000000100e00780c */ /* 0x000fe20003f26070 */
[----:B--2---:R-:W-:-:S05]  /*01d0*/  IMAD R4, R8, R7, RZ ;  /* 0x0000000708047224 */ /* 0x004fca00078e02ff */
[----:B------:R-:W2:Y:S02]  /*01e0*/  SHFL.UP PT, R0, R4, 0x1, RZ ;  /* 0x0420000004007989 */ /* 0x000ea400000e00ff */
[----:B--2---:R-:W-:-:S05]  /*01f0*/  SEL R0, R0, RZ, P5 ;  /* 0x000000ff00007207 */ /* 0x004fca0002800000 */
[----:B------:R-:W-:-:S05]  /*0200*/  IMAD.IADD R4, R4, 0x1, R0 ;  /* 0x0000000104047824 */ /* 0x000fca00078e0200 */
        /* <DEDUP_REMOVED lines=12> */
[----:B------:R-:W2:Y:S02]  /*02d0*/  SHFL.IDX PT, R6, R4, 0x1f, 0x1f ;  /* 0x03e01f0004067f89 */ /* 0x000ea400000e0000 */
[----:B--2---:R-:W-:-:S04]  /*02e0*/  IMAD R6, R6, c[0x0][0x538], RZ ;  /* 0x00014e0006067a24 */ /* 0x004fc800078e02ff */
[----:B------:R-:W-:Y:S01]  /*02f0*/  IMAD.MOV.U32 R0, RZ, RZ, R6 ;  /* 0x000000ffff007224 */ /* 0x000fe200078e0006 */
[----:B---3--:R-:W-:-:S13]  /*0300*/  ISETP.GT.AND P0, PT, R6, UR4, PT ;  /* 0x0000000406007c0c */ /* 0x008fda000bf04270 */
[----:B------:R-:W-:Y:S05]  /*0310*/  @P0 BRA `(.L_x_166) ;  /* 0x0000027000000947 */ /* 0x000fea0003800000 */
[----:B------:R-:W-:Y:S02]  /*0320*/  MOV R6, R0 ;  /* 0x0000000000067202 */ /* 0x000fe40000000f00 */
[----:B------:R-:W-:-:S04]  /*0330*/  MOV R9, RZ ;  /* 0x000000ff00097202 */ /* 0x000fc80000000f00 */
.L_x_170:
        /* <DEDUP_REMOVED lines=12> */
[----:B------:R-:W2:Y:S04]  /*0400*/  @!P0 LDG.E R8, [R4.64] ;  /* 0x0000000a04088981 */ /* 0x000ea8000c1e1900 */
[----:B------:R-:W2:Y:S02]  /*0410*/  @!P0 LDG.E R7, [R2.64] ;  /* 0x0000000a02078981 */ /* 0x000ea4000c1e1900 */
[----:B--2---:R-:W-:Y:S01]  /*0420*/  IMAD R5, R8, R7, RZ ;  /* 0x0000000708057224 */ /* 0x004fe200078e02ff */
[----:B------:R-:W-:Y:S05]  /*0430*/  BRA.DIV ~URZ, `(.L_x_168) ;  /* 0x000183827f007947 */ /* 0x000fea000b800000 */
[----:B------:R2:W3:Y:S02]  /*0440*/  SHFL.UP PT, R0, R5, 0x1, RZ ;  /* 0x0420000005007989 */ /* 0x0004e400000e00ff */
.L_x_336:
[----:B---3--:R-:W-:-:S04]  /*0450*/  SEL R0, R0, RZ, P5 ;  /* 0x000000ff00007207 */ /* 0x008fc80002800000 */
[----:B--2---:R-:W-:Y:S01]  /*0460*/  IADD3 R5, R5, R0, RZ ;  /* 0x0000000005057210 */ /* 0x004fe20007ffe0ff */
[----:B------:R-:W-:Y:S05]  /*0470*/  BRA.DIV ~URZ, `(.L_x_169) ;  /* 0x000183a27f007947 */ /* 0x000fea000b800000 */
        /* <DEDUP_REMOVED lines=12> */
[----:B------:R2:W3:Y:S02]  /*0540*/  SHFL.IDX PT, R0, R4, 0x1f, 0x1f ;  /* 0x03e01f0004007f89 */ /* 0x0004e400000e0000 */
.L_x_337:
[----:B---3--:R-:W-:-:S05]  /*0550*/  IMAD R0, R0, c[0x0][0x538], RZ ;  /* 0x00014e0000007a24 */ /* 0x008fca00078e02ff */
[----:B------:R-:W-:-:S04]  /*0560*/  IADD3 R6, R0, R6, RZ ;  /* 0x0000000600067210 */ /* 0x000fc80007ffe0ff */
[----:B------:R-:W-:-:S13]  /*0570*/  ISETP.GT.AND P0, PT, R6, UR4, PT ;  /* 0x0000000406007c0c */ /* 0x000fda000bf04270 */
[----:B-12---:R-:W-:Y:S05]  /*0580*/  @!P0 BRA `(.L_x_170) ;  /* 0xfffffdb000008947 */ /* 0x006fea000383ffff */
.L_x_166:
[----:B------:R-:W-:-:S05]  /*0590*/  IADD3 R12, -R0, R6, RZ ;  /* 0x00000006000c7210 */ /* 0x000fca0007ffe1ff */
[----:B------:R-:W-:-:S05]  /*05a0*/  IMAD R0, R4, c[0x0][0x538], R12 ;  /* 0x00014e0004007a24 */ /* 0x000fca00078e020c */
[----:B------:R-:W-:Y:S01]  /*05b0*/  ISETP.GT.AND P0, PT, R0, UR4, PT ;  /* 0x0000000400007c0c */ /* 0x000fe2000bf04270 */
[----:B------:R-:W-:-:S12]  /*05c0*/  BRA.DIV ~URZ, `(.L_x_171) ;  /* 0x000184027f007947 */ /* 0x000fd8000b800000 */
[----:B------:R-:W-:-:S04]  /*05d0*/  VOTE.ANY R5, PT, !P0 ;  /* 0x0000000000057806 */ /* 0x000fc800040e0100 */
.L_x_338:
[----:B------:R2:W3:Y:S01]  /*05e0*/  POPC R13, R5 ;  /* 0x00000005000d7309 */ /* 0x0004e20000000000 */
[----:B------:R-:W-:Y:S05]  /*05f0*/  BRA.DIV ~URZ, `(.L_x_172) ;  /* 0x000184227f007947 */ /* 0x000fea000b800000 */
[----:B---3--:R3:W4:Y:S01]  /*0600*/  SHFL.IDX PT, R11, R8, R13, 0x1f ;  /* 0x00001f0d080b7589 */ /* 0x00872200000e0000 */
[----:B------:R-:W-:-:S03]  /*0610*/  MOV R6, RZ ;  /* 0x000000ff00067202 */ /* 0x000fc60000000f00 */
[----:B------:R3:W2:Y:S04]  /*0620*/  SHFL.IDX PT, R10, R7, R13, 0x1f ;  /* 0x00001f0d070a7589 */ /* 0x0006a800000e0000 */
.L_x_339:
[----:B------:R-:W-:Y:S01]  /*0630*/  ISETP.NE.AND P0, PT, R5, RZ, PT ;  /* 0x000000ff0500720c */ /* 0x000fe20003f05270 */
[----:B------:R-:W-:-:S12]  /*0640*/  BSSY B0, `(.L_x_173) ;  /* 0x0000005000007945 */ /* 0x000fd80003800000 */
[----:B------:R-:W-:Y:S05]  /*0650*/  @!P0 BRA `(.L_x_174) ;  /* 0x0000003000008947 */ /* 0x000fea0003800000 */
[----:B------:R-:W-:Y:S01]  /*0660*/  IADD3 R28, R13, -0x1, RZ ;  /* 0xffffffff0d1c7810 */ /* 0x000fe20007ffe0ff */
[----:B------:R-:W-:Y:S05]  /*0670*/  BRA.DIV ~URZ, `(.L_x_175) ;  /* 0x000184827f007947 */ /* 0x000fea000b800000 */
[----:B------:R3:W4:Y:S02]  /*0680*/  SHFL.IDX PT, R6, R4, R28, 0x1f ;  /* 0x00001f1c04067589 */ /* 0x00072400000e0000 */
.L_x_174:
[----:B------:R-:W-:Y:S05]  /*0690*/  BSYNC B0 ;  /* 0x0000000000007941 */ /* 0x000fea0003800000 */
.L_x_173:
[----:B----4-:R-:W-:Y:S01]  /*06a0*/  IABS R0, R11 ;  /* 0x0000000b00007213 */ /* 0x010fe20000000000 */
[----:B-1----:R-:W-:Y:S02]  /*06b0*/  IMAD R236, R6, c[0x0][0x538], R12 ;  /* 0x00014e0006ec7a24 */ /* 0x002fe400078e020c */
[----:B------:R-:W-:Y:S02]  /*06c0*/  IMAD.IADD R239, R13, 0x1, R9 ;  /* 0x000000010def7824 */ /* 0x000fe400078e0209 */
[----:B--2---:R-:W-:Y:S01]  /*06d0*/  IMAD.MOV.U32 R5, RZ, RZ, R0 ;  /* 0x000000ffff057224 */ /* 0x004fe200078e0000 */
[----:B------:R-:W-:Y:S02]  /*06e0*/  IABS R0, R10 ;  /* 0x0000000a00007213 */ /* 0x000fe40000000000 */
[----:B------:R-:W-:Y:S01]  /*06f0*/  IADD3 R12, -R236, UR4, RZ ;  /* 0x00000004ec0c7c10 */ /* 0x000fe2000fffe1ff */
[----:B------:R-:W1:Y:S02]  /*0700*/  I2F.RP R2, R5 ;  /* 0x0000000500027306 */ /* 0x000e640000209400 */
[----:B---3--:R-:W-:Y:S01]  /*0710*/  IMAD.MOV.U32 R7, RZ, RZ, R0 ;  /* 0x000000ffff077224 */ /* 0x008fe200078e0000 */
        /* <DEDUP_REMOVED lines=57> */
.L_x_167:
[----:B-1----:R-:W-:Y:S01]  /*0ab0*/  IMAD.MOV.U32 R237, RZ, RZ, RZ ;  /* 0x000000ffffed7224 */ /* 0x002fe200078e00ff */
[----:B------:R-:W-:Y:S01]  /*0ac0*/  MOV R238, RZ ;  /* 0x000000ff00ee7202 */ /* 0x000fe20000000f00 */
[----:B------:R-:W-:Y:S01]  /*0ad0*/  IMAD.U32 R236, RZ, RZ, UR4 ;  /* 0x00000004ffec7e24 */ /* 0x000fe2000f8e00ff */
[----:B------:R-:W-:Y:S02]  /*0ae0*/  MOV R239, c[0x0][0x53c] ;  /* 0x00014f0000ef7a02 */ /* 0x000fe40000000f00 */
.L_x_176:
[----:B------:R-:W-:Y:S01]  /*0af0*/  ISETP.NE.AND P0, PT, R14, RZ, PT ;  /* 0x000000ff0e00720c */ /* 0x000fe20003f05270 */
[----:B------:R-:W-:-:S12]  /*0b00*/  WARPSYNC 0xffffffff ;  /* 0xffffffff00007948 */ /* 0x000fd80003800000 */
[----:B------:R1:W-:Y:S04]  /*0b10*/  @!P0 STS.128 [0x18100], R236 ;  /* 0x018100ecff008388 */ /* 0x0003e80000000c00 */
[----:B------:R-:W-:Y:S06]  /*0b20*/  BAR.ARV 0x5, 0x100 ;  /* 0x0144000000007b1d */ /* 0x000fec0000002000 */
.L_x_165:
[----:B-1----:R-:W-:-:S13]  /*0b30*/  ISETP.GE.AND P0, PT, R239, c[0x0][0x53c], PT ;  /* 0x00014f00ef007a0c */ /* 0x002fda0003f06270 */
[----:B------:R-:W-:Y:S05]  /*0b40*/  @P0 EXIT ;  /* 0x000000000000094d */ /* 0x000fea0003800000 */
[----:B------:R-:W1:Y:S01]  /*0b50*/  S2R R13, SR_TID.X ;  /* 0x00000000000d7919 */ /* 0x000e620000002100 */
[----:B------:R-:W-:Y:S01]  /*0b60*/  IMAD.MOV.U32 R20, RZ, RZ, 0x20 ;  /* 0x00000020ff147424 */ /* 0x000fe200078e00ff */
[----:B------:R-:W-:Y:S02]  /*0b70*/  ULDC UR4, c[0x0][0x2ac] ;  /* 0x0000ab0000047ab9 */ /* 0x000fe40000000800 */
[----:B------:R-:W-:Y:S02]  /*0b80*/  ULDC UR8, c[0x0][0x1d0] ;  /* 0x0000740000087ab9 */ /* 0x000fe40000000800 */
[----:B------:R-:W-:Y:S01]  /*0b90*/  UIMAD UR8, UR4, UR8, URZ ;  /* 0x00000008040872a4 */ /* 0x000fe2000f8e023f */
[----:B-1----:R-:W-:-:S04]  /*0ba0*/  SHF.R.S32.HI R12, RZ, 0x1f, R13 ;  /* 0x0000001fff0c7819 */ /* 0x002fc8000001140d */
[CC--:B------:R-:W-:Y:S02]  /*0bb0*/  LEA.HI R9, R12.reuse, R13.reuse, RZ, 0x3 ;  /* 0x0000000d0c097211 */ /* 0x0c0fe400078f18ff */
[----:B------:R-:W-:Y:S02]  /*0bc0*/  LEA.HI R2, R12, R13, RZ, 0x4 ;  /* 0x0000000d0c027211 */ /* 0x000fe400078f20ff */
[----:B------:R-:W-:Y:S02]  /*0bd0*/  SHF.R.S32.HI R246, RZ, 0x3, R9 ;  /* 0x00000003fff67819 */ /* 0x000fe40000011409 */
[----:B------:R-:W-:Y:S02]  /*0be0*/  LOP3.LUT R4, R9, 0xfffffff8, RZ, 0xc0, !PT ;  /* 0xfffffff809047812 */ /* 0x000fe400078ec0ff */
[----:B------:R-:W-:Y:S01]  /*0bf0*/  SHF.R.S32.HI R3, RZ, 0x4, R2 ;  /* 0x00000004ff037819 */ /* 0x000fe20000011402 */
[----:B------:R-:W-:Y:S01]  /*0c00*/  IMAD.SHL.U32 R6, R246, 0x40, RZ ;  /* 0x00000040f6067824 */ /* 0x000fe200078e00ff */
[C---:B------:R-:W-:Y:S01]  /*0c10*/  LOP3.LUT R0, R2.reuse, 0xfffffff0, RZ, 0xc0, !PT ;  /* 0xfffffff002007812 */ /* 0x040fe200078ec0ff */
[----:B------:R-:W-:Y:S01]  /*0c20*/  IMAD.IADD R10, R13, 0x1, -R4 ;  /* 0x000000010d0a7824 */ /* 0x000fe200078e0a04 */
[----:B------:R-:W-:-:S03]  /*0c30*/  LEA.HI R5, R2, R3, RZ, 0x1 ;  /* 0x0000000302057211 */ /* 0x000fc600078f08ff */
[----:B------:R-:W-:Y:S01]  /*0c40*/  IMAD.IADD R2, R13, 0x1, -R0 ;  /* 0x000000010d027824 */ /* 0x000fe200078e0a00 */
[----:B------:R-:W-:Y:S01]  /*0c50*/  LOP3.LUT R0, R6, 0x1c0, RZ, 0xc0, !PT ;  /* 0x000001c006007812 */ /* 0x000fe200078ec0ff */
[C---:B------:R-:W-:Y:S01]  /*0c60*/  IMAD.SHL.U32 R210, R10.reuse, 0x8, RZ ;  /* 0x000000080ad27824 */ /* 0x040fe200078e00ff */
[----:B------:R-:W-:Y:S01]  /*0c70*/  LOP3.LUT R5, R5, 0xfffffffe, RZ, 0xc0, !PT ;  /* 0xfffffffe05057812 */ /* 0x000fe200078ec0ff */
[C---:B------:R-:W-:Y:S01]  /*0c80*/  IMAD.SHL.U32 R7, R10.reuse, 0x40, RZ ;  /* 0x000000400a077824 */ /* 0x040fe200078e00ff */
[----:B------:R-:W-:Y:S01]  /*0c90*/  SHF.R.S32.HI R8, RZ, 0x1f, R2 ;  /* 0x0000001fff087819 */ /* 0x000fe20000011402 */
[----:B------:R-:W-:Y:S01]  /*0ca0*/  IMAD R213, R10, 0x20, R246 ;  /* 0x000000200ad57824 */ /* 0x000fe200078e02f6 */
[----:B------:R-:W-:Y:S01]  /*0cb0*/  LOP3.LUT R6, R0, 0x38, R210, 0xf8, !PT ;  /* 0x0000003800067812 */ /* 0x000fe200078ef8d2 */
[----:B------:R-:W-:Y:S01]  /*0cc0*/  IMAD.IADD R11, R3, 0x1, -R5 ;  /* 0x00000001030b7824 */ /* 0x000fe200078e0a05 */
[----:B------:R-:W-:Y:S02]  /*0cd0*/  SHF.R.U32.HI R4, RZ, 0x3, R0 ;  /* 0x00000003ff047819 */ /* 0x000fe40000011600 */
[----:B------:R-:W-:-:S02]  /*0ce0*/  LEA.HI R14, R8, R2, RZ, 0x3 ;  /* 0x00000002080e7211 */ /* 0x000fc400078f18ff */
[----:B------:R-:W-:Y:S02]  /*0cf0*/  LOP3.LUT R0, R7, 0x1c0, RZ, 0xc0, !PT ;  /* 0x000001c007007812 */ /* 0x000fe400078ec0ff */
[----:B------:R-:W-:Y:S02]  /*0d00*/  LOP3.LUT R4, R6, R4, RZ, 0x3c, !PT ;  /* 0x0000000406047212 */ /* 0x000fe400078e3cff */
[-C--:B------:R-:W-:Y:S02]  /*0d10*/  LEA.HI R7, R12, R13.reuse, RZ, 0x6 ;  /* 0x0000000d0c077211 */ /* 0x080fe400078f30ff */
[----:B------:R-:W-:Y:S02]  /*0d20*/  LOP3.LUT R6, R14, 0xfffffff8, RZ, 0xc0, !PT ;  /* 0xfffffff80e067812 */ /* 0x000fe400078ec0ff */
[----:B------:R-:W-:Y:S02]  /*0d30*/  LOP3.LUT R5, R0, 0x8, R9, 0xf8, !PT ;  /* 0x0000000800057812 */ /* 0x000fe400078ef809 */
[----:B------:R-:W-:Y:S01]  /*0d40*/  SHF.R.U32.HI R3, RZ, 0x3, R0 ;  /* 0x00000003ff037819 */ /* 0x000fe20000011600 */
[----:B------:R-:W-:Y:S01]  /*0d50*/  IMAD.SHL.U32 R0, R7, 0x8, RZ ;  /* 0x0000000807007824 */ /* 0x000fe200078e00ff */
[----:B------:R-:W-:Y:S01]  /*0d60*/  IADD3 R207, R210, 0x40, RZ ;  /* 0x00000040d2cf7810 */ /* 0x000fe20007ffe0ff */
[----:B------:R-:W-:Y:S01]  /*0d70*/  IMAD.IADD R9, R2, 0x1, -R6 ;  /* 0x0000000102097824 */ /* 0x000fe200078e0a06 */
[----:B------:R-:W-:-:S02]  /*0d80*/  LEA.HI R6, R12, R13, RZ, 0x2 ;  /* 0x0000000d0c067211 */ /* 0x000fc400078f10ff */
[----:B------:R-:W-:Y:S02]  /*0d90*/  LOP3.LUT R15, R5, R3, RZ, 0x3c, !PT ;  /* 0x00000003050f7212 */ /* 0x000fe400078e3cff */
[----:B------:R-:W-:Y:S02]  /*0da0*/  LOP3.LUT R191, R4, 0x7ffffe00, R0, 0xf8, !PT ;  /* 0x7ffffe0004bf7812 */ /* 0x000fe400078ef800 */
[----:B------:R-:W-:Y:S02]  /*0db0*/  LEA.HI R2, R12, R13, RZ, 0x5 ;  /* 0x0000000d0c027211 */ /* 0x000fe400078f28ff */
[--C-:B------:R-:W-:Y:S01]  /*0dc0*/  SHF.R.S32.HI R209, RZ, 0x2, R6.reuse ;  /* 0x00000002ffd17819 */ /* 0x100fe20000011406 */
[----:B------:R-:W-:Y:S01]  /*0dd0*/  IMAD.SHL.U32 R191, R191, 0x2, RZ ;  /* 0x00000002bfbf7824 */ /* 0x000fe200078e00ff */
[----:B------:R-:W-:Y:S02]  /*0de0*/  SHF.R.S32.HI R0, RZ, 0x1f, R6 ;  /* 0x0000001fff007819 */ /* 0x000fe40000011406 */
[----:B------:R-:W-:-:S02]  /*0df0*/  LOP3.LUT R5, R6, 0xfffffffc, RZ, 0xc0, !PT ;  /* 0xfffffffc06057812 */ /* 0x000fc400078ec0ff */
[--C-:B------:R-:W-:Y:S02]  /*0e00*/  SHF.R.S32.HI R4, RZ, 0x5, R2.reuse ;  /* 0x00000005ff047819 */ /* 0x100fe40000011402 */
[----:B------:R-:W-:Y:S01]  /*0e10*/  SHF.R.S32.HI R3, RZ, 0x1f, R2 ;  /* 0x0000001fff037819 */ /* 0x000fe20000011402 */
[----:B------:R-:W-:Y:S01]  /*0e20*/  IMAD.IADD R235, R13, 0x1, -R5 ;  /* 0x000000010deb7824 */ /* 0x000fe200078e0a05 */
[----:B------:R-:W-:Y:S01]  /*0e30*/  LEA.HI R0, R0, R209, RZ, 0x3 ;  /* 0x000000d100007211 */ /* 0x000fe200078f18ff */
[----:B------:R-:W-:Y:S01]  /*0e40*/  IMAD.SHL.U32 R219, R4, 0x200, RZ ;  /* 0x0000020004db7824 */ /* 0x000fe200078e00ff */
[----:B------:R-:W-:Y:S01]  /*0e50*/  LOP3.LUT R2, R2, 0xffffffe0, RZ, 0xc0, !PT ;  /* 0xffffffe002027812 */ /* 0x000fe200078ec0ff */
[----:B------:R-:W-:Y:S01]  /*0e60*/  IMAD.SHL.U32 R106, R235, 0x4, RZ ;  /* 0x00000004eb6a7824 */ /* 0x000fe200078e00ff */
[----:B------:R-:W-:Y:S01]  /*0e70*/  LEA.HI R3, R3, R4, RZ, 0x3 ;  /* 0x0000000403037211 */ /* 0x000fe200078f18ff */
[----:B------:R-:W-:Y:S01]  /*0e80*/  IMAD.SHL.U32 R100, R235, 0x8, RZ ;  /* 0x00000008eb647824 */ /* 0x000fe200078e00ff */
[----:B------:R-:W-:Y:S01]  /*0e90*/  LOP3.LUT R0, R0, 0xfffffff8, RZ, 0xc0, !PT ;  /* 0xfffffff800007812 */ /* 0x000fe200078ec0ff */
[----:B------:R-:W-:Y:S01]  /*0ea0*/  IMAD.IADD R24, R13, 0x1, -R2 ;  /* 0x000000010d187824 */ /* 0x000fe200078e0a02 */
[----:B------:R-:W-:Y:S01]  /*0eb0*/  LOP3.LUT R2, R3, 0xffffff8, RZ, 0xc0, !PT ;  /* 0x0ffffff803027812 */ /* 0x000fe200078ec0ff */
[----:B------:R-:W-:Y:S01]  /*0ec0*/  IMAD.SHL.U32 R13, R4, 0x400, RZ ;  /* 0x00000400040d7824 */ /* 0x000fe200078e00ff */
[----:B------:R-:W-:Y:S01]  /*0ed0*/  IADD3 R140, R106, 0x20, RZ ;  /* 0x000000206a8c7810 */ /* 0x000fe20007ffe0ff */
[----:B------:R-:W-:Y:S01]  /*0ee0*/  IMAD.IADD R3, R209, 0x1, -R0 ;  /* 0x00000001d1037824 */ /* 0x000fe200078e0a00 */
[----:B------:R-:W-:Y:S01]  /*0ef0*/  SHF.R.S32.HI R5, RZ, 0x1f, R24 ;  /* 0x0000001fff057819 */ /* 0x000fe20000011418 */
[----:B------:R-:W-:Y:S01]  /*0f00*/  IMAD.IADD R7, R4, 0x1, -R2 ;  /* 0x0000000104077824 */ /* 0x000fe200078e0a02 */
[C---:B------:R-:W-:Y:S01]  /*0f10*/  IADD3 R105, R106.reuse, 0x40, RZ ;  /* 0x000000406a697810 */ /* 0x040fe20007ffe0ff */
[----:B------:R-:W-:Y:S01]  /*0f20*/  IMAD.IADD R2, R106, 0x1, R140 ;  /* 0x000000016a027824 */ /* 0x000fe200078e028c */
[----:B------:R-:W-:-:S02]  /*0f30*/  LOP3.LUT R8, R3, 0x1, RZ, 0xc0, !PT ;  /* 0x0000000103087812 */ /* 0x000fc400078ec0ff */
[----:B------:R-:W-:Y:S01]  /*0f40*/  LEA.HI R16, R5, R24, RZ, 0x2 ;  /* 0x0000001805107211 */ /* 0x000fe200078f10ff */
[----:B------:R-:W-:Y:S01]  /*0f50*/  IMAD.IADD R0, R106, 0x1, R105 ;  /* 0x000000016a007824 */ /* 0x000fe200078e0269 */
[----:B------:R-:W-:Y:S02]  /*0f60*/  ISETP.NE.U32.AND P0, PT, R8, 0x1, PT ;  /* 0x000000010800780c */ /* 0x000fe40003f05070 */
[----:B------:R-:W-:Y:S02]  /*0f70*/  SHF.R.S32.HI R6, RZ, 0x1f, R2 ;  /* 0x0000001fff067819 */ /* 0x000fe40000011402 */
[C---:B------:R-:W-:Y:S01]  /*0f80*/  R2P PR, R3.reuse, 0x6 ;  /* 0x0000000603007804 */ /* 0x040fe20000000000 */
[----:B------:R-:W-:Y:S01]  /*0f90*/  IMAD.SHL.U32 R3, R3, 0x40, RZ ;  /* 0x0000004003037824 */ /* 0x000fe200078e00ff */
[----:B------:R-:W-:Y:S02]  /*0fa0*/  SHF.R.S32.HI R5, RZ, 0x2, R16 ;  /* 0x00000002ff057819 */ /* 0x000fe40000011410 */
[----:B------:R-:W-:-:S02]  /*0fb0*/  LEA.HI R215, R6, R2, RZ, 0x3 ;  /* 0x0000000206d77211 */ /* 0x000fc400078f18ff */
[----:B------:R-:W-:Y:S01]  /*0fc0*/  LEA.HI R12, R6, R2, RZ, 0x6 ;  /* 0x00000002060c7211 */ /* 0x000fe200078f30ff */
[----:B------:R-:W-:Y:S01]  /*0fd0*/  IMAD.SHL.U32 R2, R9, 0x40, RZ ;  /* 0x0000004009027824 */ /* 0x000fe200078e00ff */
[----:B------:R-:W-:Y:S01]  /*0fe0*/  IADD3 R17, R209, 0x40, RZ ;  /* 0x00000040d1117810 */ /* 0x000fe20007ffe0ff */
[----:B------:R-:W-:Y:S01]  /*0ff0*/  IMAD R23, R7, 0x10, R5 ;  /* 0x0000001007177824 */ /* 0x000fe200078e0205 */
[----:B------:R-:W-:Y:S01]  /*1000*/  LOP3.LUT R216, R3, 0x1c0, RZ, 0xc0, !PT ;  /* 0x000001c003d87812 */ /* 0x000fe200078ec0ff */
[----:B------:R-:W-:Y:S01]  /*1010*/  IMAD.SHL.U32 R3, R11, 0x8, RZ ;  /* 0x000000080b037824 */ /* 0x000fe200078e00ff */
[----:B------:R-:W-:Y:S02]  /*1020*/  SHF.R.S32.HI R5, RZ, 0x1f, R0 ;  /* 0x0000001fff057819 */ /* 0x000fe40000011400 */
[----:B------:R-:W-:Y:S01]  /*1030*/  LOP3.LUT R2, R2, 0x1c0, RZ, 0xc0, !PT ;  /* 0x000001c002027812 */ /* 0x000fe200078ec0ff */
[----:B------:R-:W-:Y:S01]  /*1040*/  STL [R1+0x54], R23 ;  /* 0x0000541701007387 */ /* 0x000fe20000100800 */
[----:B------:R-:W-:-:S02]  /*1050*/  LOP3.LUT P6, RZ, R9, 0x2, RZ, 0xc0, !PT ;  /* 0x0000000209ff7812 */ /* 0x000fc400078cc0ff */
[----:B------:R-:W-:Y:S02]  /*1060*/  LOP3.LUT P5, RZ, R9, 0x4, RZ, 0xc0, !PT ;  /* 0x0000000409ff7812 */ /* 0x000fe400078ac0ff */
[----:B------:R-:W-:Y:S02]  /*1070*/  SHF.R.S32.HI R9, RZ, 0x1f, R17 ;  /* 0x0000001fff097819 */ /* 0x000fe40000011411 */
[----:B------:R-:W-:Y:S02]  /*1080*/  SHF.R.U32.HI R218, RZ, 0x3, R216 ;  /* 0x00000003ffda7819 */ /* 0x000fe400000116d8 */
[CC--:B------:R-:W-:Y:S02]  /*1090*/  LEA.HI R214, R5.reuse, R0.reuse, RZ, 0x3 ;  /* 0x0000000005d67211 */ /* 0x0c0fe400078f18ff */
[----:B------:R-:W-:Y:S01]  /*10a0*/  LEA.HI R8, R5, R0, RZ, 0x6 ;  /* 0x0000000005087211 */ /* 0x000fe200078f30ff */
[----:B------:R-:W-:Y:S01]  /*10b0*/  IMAD R0, R11, 0x200, R15 ;  /* 0x000002000b007824 */ /* 0x000fe200078e020f */
[----:B------:R-:W-:Y:S01]  /*10c0*/  LOP3.LUT R6, R2, 0x8, R3, 0xf8, !PT ;  /* 0x0000000802067812 */ /* 0x000fe200078ef803 */
[----:B------:R-:W-:Y:S01]  /*10d0*/  IMAD.SHL.U32 R3, R17, 0x40, RZ ;  /* 0x0000004011037824 */ /* 0x000fe200078e00ff */
[----:B------:R-:W-:Y:S01]  /*10e0*/  SHF.R.U32.HI R5, RZ, 0x3, R2 ;  /* 0x00000003ff057819 */ /* 0x000fe20000011602 */
[----:B------:R-:W-:Y:S01]  /*10f0*/  IMAD R11, R235, 0x2, R13 ;  /* 0x00000002eb0b7824 */ /* 0x000fe200078e020d */
[----:B------:R-:W-:-:S02]  /*1100*/  LEA.HI R2, R9, R17, RZ, 0x3 ;  /* 0x0000001109027211 */ /* 0x000fc400078f18ff */
[----:B------:R-:W-:Y:S02]  /*1110*/  LOP3.LUT R7, R218, R216, RZ, 0xfc, !PT ;  /* 0x000000d8da077212 */ /* 0x000fe400078efcff */
[----:B------:R-:W-:Y:S01]  /*1120*/  LOP3.LUT R25, R3, 0x1c0, RZ, 0xc0, !PT ;  /* 0x000001c003197812 */ /* 0x000fe200078ec0ff */
[----:B------:R-:W-:Y:S01]  /*1130*/  IMAD.SHL.U32 R2, R2, 0x40, RZ ;  /* 0x0000004002027824 */ /* 0x000fe200078e00ff */
[----:B------:R-:W-:Y:S01]  /*1140*/  IADD3 R143, R106, 0x10, RZ ;  /* 0x000000106a8f7810 */ /* 0x000fe20007ffe0ff */
[----:B------:R-:W-:Y:S01]  /*1150*/  IMAD.IADD R19, R11, 0x1, R7 ;  /* 0x000000010b137824 */ /* 0x000fe200078e0207 */
[----:B------:R-:W-:Y:S01]  /*1160*/  LOP3.LUT R7, R6, R5, RZ, 0x3c, !PT ;  /* 0x0000000506077212 */ /* 0x000fe200078e3cff */
[----:B------:R-:W-:Y:S01]  /*1170*/  IMAD.SHL.U32 R3, R12, 0x80, RZ ;  /* 0x000000800c037824 */ /* 0x000fe200078e00ff */
[----:B------:R-:W-:Y:S01]  /*1180*/  SHF.R.U32.HI R22, RZ, 0x3, R25 ;  /* 0x00000003ff167819 */ /* 0x000fe20000011619 */
[----:B------:R-:W-:Y:S01]  /*1190*/  IMAD.SHL.U32 R11, R14, 0x40, RZ ;  /* 0x000000400e0b7824 */ /* 0x000fe200078e00ff */
[----:B------:R-:W-:-:S02]  /*11a0*/  LOP3.LUT R5, R216, 0x38, R215, 0xf8, !PT ;  /* 0x00000038d8057812 */ /* 0x000fc400078ef8d7 */
[C---:B------:R-:W-:Y:S02]  /*11b0*/  LOP3.LUT R4, R25.reuse, 0x38, R215, 0xf8, !PT ;  /* 0x0000003819047812 */ /* 0x040fe400078ef8d7 */
[----:B------:R-:W-:Y:S01]  /*11c0*/  LOP3.LUT R21, R2, 0xfffffe00, RZ, 0xc0, !PT ;  /* 0xfffffe0002157812 */ /* 0x000fe200078ec0ff */
[----:B------:R-:W-:Y:S01]  /*11d0*/  IMAD.SHL.U32 R2, R8, 0x80, RZ ;  /* 0x0000008008027824 */ /* 0x000fe200078e00ff */
[--C-:B------:R-:W-:Y:S02]  /*11e0*/  LOP3.LUT R6, R216, 0x38, R214.reuse, 0xf8, !PT ;  /* 0x00000038d8067812 */ /* 0x100fe400078ef8d6 */
[----:B------:R-:W-:Y:S01]  /*11f0*/  LOP3.LUT R9, R25, 0x38, R214, 0xf8, !PT ;  /* 0x0000003819097812 */ /* 0x000fe200078ef8d6 */
[----:B------:R-:W-:Y:S01]  /*1200*/  STL [R1+0x10], R21 ;  /* 0x0000101501007387 */ /* 0x000fe20000100800 */
[----:B------:R-:W-:Y:S02]  /*1210*/  LOP3.LUT R3, R3, 0xffffe000, RZ, 0xc0, !PT ;  /* 0xffffe00003037812 */ /* 0x000fe400078ec0ff */
[----:B------:R-:W-:-:S02]  /*1220*/  LOP3.LUT R8, R5, R218, RZ, 0x3c, !PT ;  /* 0x000000da05087212 */ /* 0x000fc400078e3cff */
[----:B------:R-:W-:Y:S02]  /*1230*/  LOP3.LUT R4, R4, R22, RZ, 0x3c, !PT ;  /* 0x0000001604047212 */ /* 0x000fe400078e3cff */
[----:B------:R-:W-:Y:S02]  /*1240*/  LOP3.LUT R2, R2, 0xffffe000, RZ, 0xc0, !PT ;  /* 0xffffe00002027812 */ /* 0x000fe400078ec0ff */
[----:B------:R-:W-:Y:S02]  /*1250*/  LOP3.LUT R6, R6, R218, RZ, 0x3c, !PT ;  /* 0x000000da06067212 */ /* 0x000fe400078e3cff */
[----:B------:R-:W-:Y:S02]  /*1260*/  LOP3.LUT R5, R9, R22, RZ, 0x3c, !PT ;  /* 0x0000001609057212 */ /* 0x000fe400078e3cff */
[-C--:B------:R-:W-:Y:S02]  /*1270*/  IADD3 R18, R8, R3.reuse, R219 ;  /* 0x0000000308127210 */ /* 0x080fe40007ffe0db */
[----:B------:R-:W-:-:S02]  /*1280*/  IADD3 R17, R4, R3, R21 ;  /* 0x0000000304117210 */ /* 0x000fc40007ffe015 */
[----:B------:R-:W-:Y:S02]  /*1290*/  LOP3.LUT R3, R11, 0xfffffe00, RZ, 0xc0, !PT ;  /* 0xfffffe000b037812 */ /* 0x000fe400078ec0ff */
[C---:B------:R-:W-:Y:S02]  /*12a0*/  LOP3.LUT P4, RZ, R10.reuse, 0x2, RZ, 0xc0, !PT ;  /* 0x000000020aff7812 */ /* 0x040fe4000788c0ff */
[----:B------:R-:W-:Y:S02]  /*12b0*/  LOP3.LUT P3, RZ, R10, 0x4, RZ, 0xc0, !PT ;  /* 0x000000040aff7812 */ /* 0x000fe4000786c0ff */
[----:B------:R-:W-:Y:S01]  /*12c0*/  LOP3.LUT R11, R25, 0x38, R100, 0xf8, !PT ;  /* 0x00000038190b7812 */ /* 0x000fe200078ef864 */
[----:B------:R-:W-:Y:S01]  /*12d0*/  IMAD.SHL.U32 R25, R143, 0x2, RZ ;  /* 0x000000028f197824 */ /* 0x000fe200078e00ff */
[----:B------:R-:W-:Y:S02]  /*12e0*/  IADD3 R142, R106, 0x30, RZ ;  /* 0x000000306a8e7810 */ /* 0x000fe40007ffe0ff */
[----:B------:R-:W-:Y:S01]  /*12f0*/  LOP3.LUT R10, R16, 0x7ffffffc, RZ, 0xc0, !PT ;  /* 0x7ffffffc100a7812 */ /* 0x000fe200078ec0ff */
[----:B------:R-:W-:Y:S01]  /*1300*/  IMAD.SHL.U32 R16, R140, 0x2, RZ ;  /* 0x000000028c107824 */ /* 0x000fe200078e00ff */
[-C--:B------:R-:W-:Y:S01]  /*1310*/  IADD3 R15, R6, R2.reuse, R219 ;  /* 0x00000002060f7210 */ /* 0x080fe20007ffe0db */
[----:B------:R-:W-:Y:S01]  /*1320*/  IMAD.SHL.U32 R26, R142, 0x2, RZ ;  /* 0x000000028e1a7824 */ /* 0x000fe200078e00ff */
[----:B------:R-:W-:Y:S01]  /*1330*/  IADD3 R14, R5, R2, R21 ;  /* 0x00000002050e7210 */ /* 0x000fe20007ffe015 */
[----:B------:R1:W-:Y:S01]  /*1340*/  STL [R1+0x40], R25 ;  /* 0x0000401901007387 */ /* 0x0003e20000100800 */
[----:B------:R-:W-:Y:S01]  /*1350*/  LEA.HI R2, R235, R235, RZ, 0x1 ;  /* 0x000000ebeb027211 */ /* 0x000fe200078f08ff */
[----:B------:R-:W-:Y:S01]  /*1360*/  IMAD.IADD R10, R24, 0x1, -R10 ;  /* 0x00000001180a7824 */ /* 0x000fe200078e0a0a */
[----:B------:R-:W-:Y:S01]  /*1370*/  IADD3 R141, R106, 0x50, RZ ;  /* 0x000000506a8d7810 */ /* 0x000fe20007ffe0ff */
[----:B------:R2:W-:Y:S01]  /*1380*/  STL [R1+0x44], R16 ;  /* 0x0000441001007387 */ /* 0x0005e20000100800 */
[----:B------:R-:W-:Y:S01]  /*1390*/  SHF.R.S32.HI R9, RZ, 0x1f, R143 ;  /* 0x0000001fff097819 */ /* 0x000fe2000001148f */
[----:B------:R-:W-:Y:S01]  /*13a0*/  IMAD.SHL.U32 R247, R10, 0x2, RZ ;  /* 0x000000020af77824 */ /* 0x000fe200078e00ff */
[CC--:B------:R-:W-:Y:S01]  /*13b0*/  IADD3 R4, R7.reuse, R3.reuse, R13 ;  /* 0x0000000307047210 */ /* 0x0c0fe20007ffe00d */
[----:B------:R3:W-:Y:S01]  /*13c0*/  STL [R1+0x48], R26 ;  /* 0x0000481a01007387 */ /* 0x0007e20000100800 */
[----:B------:R-:W-:Y:S01]  /*13d0*/  LOP3.LUT R5, R7, R3, RZ, 0xfc, !PT ;  /* 0x0000000307057212 */ /* 0x000fe200078efcff */
[----:B------:R-:W-:Y:S01]  /*13e0*/  IMAD.MOV.U32 R13, RZ, RZ, 0x40 ;  /* 0x00000040ff0d7424 */ /* 0x000fe200078e00ff */
[----:B------:R-:W-:-:S02]  /*13f0*/  SHF.R.S32.HI R8, RZ, 0x1f, R140 ;  /* 0x0000001fff087819 */ /* 0x000fc4000001148c */
[----:B------:R-:W-:Y:S02]  /*1400*/  LOP3.LUT R3, R2, 0x1ffffffe, RZ, 0xc0, !PT ;  /* 0x1ffffffe02037812 */ /* 0x000fe400078ec0ff */
[----:B------:R-:W-:Y:S02]  /*1410*/  SHF.R.S32.HI R7, RZ, 0x1f, R142 ;  /* 0x0000001fff077819 */ /* 0x000fe4000001148e */
[----:B------:R-:W-:Y:S01]  /*1420*/  SHF.L.U64.HI R9, R143, 0x1, R9 ;  /* 0x000000018f097819 */ /* 0x000fe20000010209 */
[----:B------:R-:W-:Y:S01]  /*1430*/  IMAD.IADD R12, R235, 0x1, -R3 ;  /* 0x00000001eb0c7824 */ /* 0x000fe200078e0a03 */
[----:B------:R-:W-:Y:S02]  /*1440*/  SHF.L.U64.HI R8, R140, 0x1, R8 ;  /* 0x000000018c087819 */ /* 0x000fe40000010208 */
[----:B------:R-:W-:Y:S02]  /*1450*/  SHF.L.U64.HI R7, R142, 0x1, R7 ;  /* 0x000000018e077819 */ /* 0x000fe40000010207 */
[----:B------:R-:W-:Y:S01]  /*1460*/  SHF.R.S32.HI R6, RZ, 0x1f, R105 ;  /* 0x0000001fff067819 */ /* 0x000fe20000011469 */
[----:B-1----:R-:W-:Y:S01]  /*1470*/  IMAD.SHL.U32 R25, R105, 0x2, RZ ;  /* 0x0000000269197824 */ /* 0x002fe200078e00ff */
[----:B------:R-:W-:-:S02]  /*1480*/  SHF.R.S32.HI R3, RZ, 0x1f, R141 ;  /* 0x0000001fff037819 */ /* 0x000fc4000001148d */
[----:B------:R-:W-:Y:S01]  /*1490*/  SHF.L.U64.HI R6, R105, 0x1, R6 ;  /* 0x0000000169067819 */ /* 0x000fe20000010206 */
[C---:B--2---:R-:W-:Y:S01]  /*14a0*/  IMAD.SHL.U32 R16, R141.reuse, 0x2, RZ ;  /* 0x000000028d107824 */ /* 0x044fe200078e00ff */
[----:B------:R-:W-:Y:S01]  /*14b0*/  STL [R1+0x4c], R25 ;  /* 0x00004c1901007387 */ /* 0x000fe20000100800 */
[----:B------:R-:W-:Y:S02]  /*14c0*/  SHF.L.U64.HI R3, R141, 0x1, R3 ;  /* 0x000000018d037819 */ /* 0x000fe40000010203 */
[----:B------:R-:W-:Y:S01]  /*14d0*/  LOP3.LUT R11, R21, R11, R22, 0xf6, !PT ;  /* 0x0000000b150b7212 */ /* 0x000fe200078ef616 */
[----:B------:R-:W-:Y:S01]  /*14e0*/  STL [R1+0x50], R16 ;  /* 0x0000501001007387 */ /* 0x000fe20000100800 */
[C---:B------:R-:W-:Y:S02]  /*14f0*/  IADD3 R35, R247.reuse, 0x10, RZ ;  /* 0x00000010f7237810 */ /* 0x040fe40007ffe0ff */
[C---:B------:R-:W-:Y:S01]  /*1500*/  IADD3 R32, R247.reuse, 0x28, RZ ;  /* 0x00000028f7207810 */ /* 0x040fe20007ffe0ff */
[----:B------:R1:W-:Y:S01]  /*1510*/  STL [R1+0x3c], R9 ;  /* 0x00003c0901007387 */ /* 0x0003e20000100800 */
[----:B------:R-:W-:-:S02]  /*1520*/  IADD3 R29, R247, 0x40, RZ ;  /* 0x00000040f71d7810 */ /* 0x000fc40007ffe0ff */
[C---:B---3--:R-:W-:Y:S01]  /*1530*/  IADD3 R26, R247.reuse, 0x58, RZ ;  /* 0x00000058f71a7810 */ /* 0x048fe20007ffe0ff */
[----:B------:R2:W-:Y:S01]  /*1540*/  STL [R1+0x38], R8 ;  /* 0x0000380801007387 */ /* 0x0005e20000100800 */
[C---:B------:R-:W-:Y:S02]  /*1550*/  IADD3 R252, R247.reuse, 0xb8, RZ ;  /* 0x000000b8f7fc7810 */ /* 0x040fe40007ffe0ff */
[----:B------:R-:W-:Y:S01]  /*1560*/  LEA R168, R0, 0x6100, 0x1 ;  /* 0x0000610000a87811 */ /* 0x000fe200078e08ff */
[----:B------:R3:W-:Y:S01]  /*1570*/  STL [R1+0x34], R7 ;  /* 0x0000340701007387 */ /* 0x0007e20000100800 */
[----:B------:R-:W-:Y:S02]  /*1580*/  IADD3 R10, R247, 0xa8, RZ ;  /* 0x000000a8f70a7810 */ /* 0x000fe40007ffe0ff */
[----:B------:R-:W-:Y:S01]  /*1590*/  IADD3 R179, R168, 0x20, RZ ;  /* 0x00000020a8b37810 */ /* 0x000fe20007ffe0ff */
[----:B------:R4:W-:Y:S01]  /*15a0*/  STL [R1+0x30], R6 ;  /* 0x0000300601007387 */ /* 0x0009e20000100800 */
[----:B------:R-:W-:-:S02]  /*15b0*/  SEL R2, R13, 0xffffffc0, !P3 ;  /* 0xffffffc00d027807 */ /* 0x000fc40005800000 */
[C---:B------:R-:W-:Y:S01]  /*15c0*/  @P4 IADD3 R179, R168.reuse, -0x20, RZ ;  /* 0xffffffe0a8b34810 */ /* 0x040fe20007ffe0ff */
[----:B------:R5:W-:Y:S01]  /*15d0*/  STL [R1+0x2c], R3 ;  /* 0x00002c0301007387 */ /* 0x000be20000100800 */
[----:B------:R-:W-:Y:S01]  /*15e0*/  LEA R248, R19, 0x80, 0x1 ;  /* 0x0000008013f87811 */ /* 0x000fe200078e08ff */
[----:B------:R-:W-:Y:S01]  /*15f0*/  IMAD.IADD R174, R168, 0x1, R2 ;  /* 0x00000001a8ae7824 */ /* 0x000fe200078e0202 */
[----:B------:R-:W-:Y:S01]  /*1600*/  SHF.R.S32.HI R10, RZ, 0x1f, R10 ;  /* 0x0000001fff0a7819 */ /* 0x000fe2000001140a */
[----:B------:R-:W-:Y:S01]  /*1610*/  IMAD.IADD R171, R2, 0x1, R179 ;  /* 0x0000000102ab7824 */ /* 0x000fe200078e02b3 */
[----:B------:R-:W-:Y:S02]  /*1620*/  LEA R10, R17, 0xc100, 0x1 ;  /* 0x0000c100110a7811 */ /* 0x000fe400078e08ff */
[----:B------:R-:W-:Y:S02]  /*1630*/  IADD3 R249, R248, -0x10, RZ ;  /* 0xfffffff0f8f97810 */ /* 0x000fe40007ffe0ff */
[----:B-1----:R-:W-:-:S02]  /*1640*/  LEA R9, R11, 0xc100, 0x1 ;  /* 0x0000c1000b097811 */ /* 0x002fc400078e08ff */
[----:B------:R-:W-:Y:S02]  /*1650*/  LEA R175, R4, 0xc100, 0x1 ;  /* 0x0000c10004af7811 */ /* 0x000fe400078e08ff */
[----:B--2---:R-:W-:Y:S02]  /*1660*/  SEL R8, R20, 0xffffffe0, !P1 ;  /* 0xffffffe014087807 */ /* 0x004fe40004800000 */
[----:B------:R-:W-:Y:S02]  /*1670*/  LEA R169, R5, 0x100, 0x1 ;  /* 0x0000010005a97811 */ /* 0x000fe400078e08ff */
[----:B---3--:R-:W-:Y:S01]  /*1680*/  LOP3.LUT R7, R216, 0x38, R100, 0xf8, !PT ;  /* 0x00000038d8077812 */ /* 0x008fe200078ef864 */
[C---:B------:R-:W-:Y:S01]  /*1690*/  IMAD.IADD R251, R248.reuse, 0x1, R8 ;  /* 0x00000001f8fb7824 */ /* 0x040fe200078e0208 */
[----:B------:R-:W-:Y:S02]  /*16a0*/  @P0 IADD3 R249, R248, 0x10, RZ ;  /* 0x00000010f8f90810 */ /* 0x000fe40007ffe0ff */
[----:B------:R-:W-:-:S02]  /*16b0*/  LOP3.LUT R7, R219, R7, R218, 0xf6, !PT ;  /* 0x00000007db077212 */ /* 0x000fc400078ef6da */
[----:B----4-:R-:W-:Y:S01]  /*16c0*/  SEL R6, R13, 0xffffffc0, !P2 ;  /* 0xffffffc00d067807 */ /* 0x010fe20005000000 */
[----:B------:R-:W-:Y:S01]  /*16d0*/  IMAD.IADD R250, R8, 0x1, R249 ;  /* 0x0000000108fa7824 */ /* 0x000fe200078e02f9 */
[----:B------:R-:W-:Y:S01]  /*16e0*/  LEA R7, R7, 0xc100, 0x1 ;  /* 0x0000c10007077811 */ /* 0x000fe200078e08ff */
[----:B-----5:R-:W-:Y:S01]  /*16f0*/  IMAD R3, R12, 0x8, R23 ;  /* 0x000000080c037824 */ /* 0x020fe200078e0217 */
[C---:B------:R-:W-:Y:S01]  /*1700*/  IADD3 R23, R247.reuse, 0x70, RZ ;  /* 0x00000070f7177810 */ /* 0x040fe20007ffe0ff */
[----:B------:R-:W-:Y:S01]  /*1710*/  IMAD.IADD R2, R248, 0x1, R6 ;  /* 0x00000001f8027824 */ /* 0x000fe200078e0206 */
[----:B------:R-:W-:Y:S02]  /*1720*/  IADD3 R12, R247, 0xa0, RZ ;  /* 0x000000a0f70c7810 */ /* 0x000fe40007ffe0ff */
[----:B------:R1:W-:Y:S01]  /*1730*/  STL [R1+0x58], R3 ;  /* 0x0000580301007387 */ /* 0x0003e20000100800 */
[----:B------:R-:W-:Y:S02]  /*1740*/  SEL R0, R13, 0xffffffc0, !P5 ;  /* 0xffffffc00d007807 */ /* 0x000fe40006800000 */
[----:B------:R-:W-:Y:S01]  /*1750*/  LOP3.LUT R201, R216, 0x18, R100, 0xf8, !PT ;  /* 0x00000018d8c97812 */ /* 0x000fe200078ef864 */
[----:B------:R2:W-:Y:S01]  /*1760*/  STL [R1+0x28], R9 ;  /* 0x0000280901007387 */ /* 0x0005e20000100800 */
[----:B------:R-:W-:Y:S01]  /*1770*/  IADD3 R36, R247, 0x8, RZ ;  /* 0x00000008f7247810 */ /* 0x000fe20007ffe0ff */
[----:B------:R-:W-:Y:S01]  /*1780*/  IMAD.IADD R178, R175, 0x1, R0 ;  /* 0x00000001afb27824 */ /* 0x000fe200078e0200 */
[----:B------:R-:W-:Y:S01]  /*1790*/  LOP3.LUT R201, R219, R201, R218, 0xf6, !PT ;  /* 0x000000c9dbc97212 */ /* 0x000fe200078ef6da */
[----:B------:R3:W-:Y:S01]  /*17a0*/  STL [R1+0x24], R7 ;  /* 0x0000240701007387 */ /* 0x0007e20000100800 */
[----:B------:R-:W-:Y:S01]  /*17b0*/  IMAD.IADD R173, R0, 0x1, R169 ;  /* 0x0000000100ad7824 */ /* 0x000fe200078e02a9 */
[----:B------:R-:W-:-:S02]  /*17c0*/  IADD3 R33, R247, 0x20, RZ ;  /* 0x00000020f7217810 */ /* 0x000fc40007ffe0ff */
[C---:B------:R-:W-:Y:S02]  /*17d0*/  IADD3 R30, R247.reuse, 0x38, RZ ;  /* 0x00000038f71e7810 */ /* 0x040fe40007ffe0ff */
[C---:B------:R-:W-:Y:S02]  /*17e0*/  IADD3 R27, R247.reuse, 0x50, RZ ;  /* 0x00000050f71b7810 */ /* 0x040fe40007ffe0ff */
[C---:B------:R-:W-:Y:S02]  /*17f0*/  IADD3 R24, R247.reuse, 0x68, RZ ;  /* 0x00000068f7187810 */ /* 0x040fe40007ffe0ff */
[----:B------:R-:W-:Y:S02]  /*1800*/  SHF.R.S32.HI R11, RZ, 0x1f, R36 ;  /* 0x0000001fff0b7819 */ /* 0x000fe40000011424 */
[----:B------:R-:W-:Y:S02]  /*1810*/  IADD3 R21, R247, 0x80, RZ ;  /* 0x00000080f7157810 */ /* 0x000fe40007ffe0ff */
[----:B------:R-:W-:-:S02]  /*1820*/  LEA R201, R201, 0x100, 0x1 ;  /* 0x00000100c9c97811 */ /* 0x000fc400078e08ff */
[----:B------:R-:W-:Y:S02]  /*1830*/  SHF.R.S32.HI R11, RZ, 0x1f, R33 ;  /* 0x0000001fff0b7819 */ /* 0x000fe40000011421 */
[----:B-1----:R-:W-:Y:S01]  /*1840*/  SEL R3, R20, 0xffffffe0, !P6 ;  /* 0xffffffe014037807 */ /* 0x002fe20007000000 */
[----:B------:R-:W-:Y:S01]  /*1850*/  IMAD.IADD R202, R201, 0x1, R6 ;  /* 0x00000001c9ca7824 */ /* 0x000fe200078e0206 */
[C---:B------:R-:W-:Y:S02]  /*1860*/  IADD3 R20, R247.reuse, 0x88, RZ ;  /* 0x00000088f7147810 */ /* 0x040fe40007ffe0ff */
[----:B--2---:R-:W-:Y:S01]  /*1870*/  IADD3 R9, R247, 0xb0, RZ ;  /* 0x000000b0f7097810 */ /* 0x004fe20007ffe0ff */
[----:B------:R-:W-:Y:S01]  /*1880*/  IMAD.IADD R176, R175, 0x1, R3 ;  /* 0x00000001afb07824 */ /* 0x000fe200078e0203 */
[----:B------:R-:W-:Y:S01]  /*1890*/  IADD3 R208, R210, 0x80, RZ ;  /* 0x00000080d2d07810 */ /* 0x000fe20007ffe0ff */
[----:B------:R-:W-:Y:S01]  /*18a0*/  IMAD.IADD R170, R3, 0x1, R169 ;  /* 0x0000000103aa7824 */ /* 0x000fe200078e02a9 */
[----:B---3--:R-:W-:Y:S01]  /*18b0*/  SHF.R.S32.HI R7, RZ, 0x1f, R35 ;  /* 0x0000001fff077819 */ /* 0x008fe20000011423 */
[----:B------:R-:W-:Y:S01]  /*18c0*/  IMAD.IADD R177, R176, 0x1, R0 ;  /* 0x00000001b0b17824 */ /* 0x000fe200078e0200 */
[----:B------:R-:W-:Y:S01]  /*18d0*/  SHF.R.S32.HI R7, RZ, 0x1f, R32 ;  /* 0x0000001fff077819 */ /* 0x000fe20000011420 */
[----:B------:R-:W-:Y:S01]  /*18e0*/  IMAD.IADD R172, R0, 0x1, R170 ;  /* 0x0000000100ac7824 */ /* 0x000fe200078e02aa */
[----:B------:R-:W-:Y:S01]  /*18f0*/  SHF.R.S32.HI R7, RZ, 0x1f, R29 ;  /* 0x0000001fff077819 */ /* 0x000fe2000001141d */
[----:B------:R-:W-:Y:S01]  /*1900*/  IMAD.IADD R0, R6, 0x1, R250 ;  /* 0x0000000106007824 */ /* 0x000fe200078e02fa */
[----:B------:R-:W-:-:S02]  /*1910*/  SHF.R.S32.HI R7, RZ, 0x1f, R26 ;  /* 0x0000001fff077819 */ /* 0x000fc4000001141a */
[----:B------:R-:W-:Y:S02]  /*1920*/  SHF.R.S32.HI R7, RZ, 0x1f, R23 ;  /* 0x0000001fff077819 */ /* 0x000fe40000011417 */
[----:B------:R-:W-:Y:S02]  /*1930*/  SHF.R.S32.HI R7, RZ, 0x1f, R20 ;  /* 0x0000001fff077819 */ /* 0x000fe40000011414 */
[----:B------:R-:W-:Y:S02]  /*1940*/  SHF.R.S32.HI R7, RZ, 0x1f, R12 ;  /* 0x0000001fff077819 */ /* 0x000fe4000001140c */
[----:B------:R-:W-:Y:S02]  /*1950*/  SHF.R.S32.HI R7, RZ, 0x1f, R252 ;  /* 0x0000001fff077819 */ /* 0x000fe400000114fc */
[----:B------:R-:W-:Y:S02]  /*1960*/  LEA R7, R18, 0xc100, 0x1 ;  /* 0x0000c10012077811 */ /* 0x000fe400078e08ff */
[----:B------:R-:W-:-:S02]  /*1970*/  SHF.R.S32.HI R9, RZ, 0x1f, R9 ;  /* 0x0000001fff097819 */ /* 0x000fc40000011409 */
[----:B------:R-:W-:Y:S01]  /*1980*/  LEA R9, R15, 0xc100, 0x1 ;  /* 0x0000c1000f097811 */ /* 0x000fe200078e08ff */
[----:B------:R1:W-:Y:S01]  /*1990*/  STL [R1+0x20], R7 ;  /* 0x0000200701007387 */ /* 0x0003e20000100800 */
[C---:B------:R-:W-:Y:S02]  /*19a0*/  IADD3 R205, R100.reuse, 0x60, RZ ;  /* 0x0000006064cd7810 */ /* 0x040fe40007ffe0ff */
[C---:B------:R-:W-:Y:S01]  /*19b0*/  IADD3 R204, R100.reuse, 0x80, RZ ;  /* 0x0000008064cc7810 */ /* 0x040fe20007ffe0ff */
[----:B------:R-:W-:Y:S01]  /*19c0*/  STL [R1+0x1c], R10 ;  /* 0x00001c0a01007387 */ /* 0x000fe20000100800 */
[----:B------:R-:W-:Y:S02]  /*19d0*/  IADD3 R203, R100, 0xa0, RZ ;  /* 0x000000a064cb7810 */ /* 0x000fe40007ffe0ff */
[C---:B------:R-:W-:Y:S01]  /*19e0*/  IADD3 R34, R247.reuse, 0x18, RZ ;  /* 0x00000018f7227810 */ /* 0x040fe20007ffe0ff */
[----:B------:R-:W-:Y:S01]  /*19f0*/  STL [R1+0x18], R9 ;  /* 0x0000180901007387 */ /* 0x000fe20000100800 */
[----:B------:R-:W-:-:S02]  /*1a00*/  IADD3 R31, R247, 0x30, RZ ;  /* 0x00000030f71f7810 */ /* 0x000fc40007ffe0ff */
[C---:B------:R-:W-:Y:S02]  /*1a10*/  IADD3 R28, R247.reuse, 0x48, RZ ;  /* 0x00000048f71c7810 */ /* 0x040fe40007ffe0ff */
[C---:B------:R-:W-:Y:S02]  /*1a20*/  IADD3 R25, R247.reuse, 0x60, RZ ;  /* 0x00000060f7197810 */ /* 0x040fe40007ffe0ff */
[C---:B------:R-:W-:Y:S02]  /*1a30*/  IADD3 R22, R247.reuse, 0x78, RZ ;  /* 0x00000078f7167810 */ /* 0x040fe40007ffe0ff */
[C---:B------:R-:W-:Y:S02]  /*1a40*/  IADD3 R16, R247.reuse, 0x90, RZ ;  /* 0x00000090f7107810 */ /* 0x040fe40007ffe0ff */
[----:B------:R-:W-:Y:S02]  /*1a50*/  IADD3 R13, R247, 0x98, RZ ;  /* 0x00000098f70d7810 */ /* 0x000fe40007ffe0ff */
[----:B------:R-:W-:-:S02]  /*1a60*/  SHF.R.S32.HI R11, RZ, 0x1f, R30 ;  /* 0x0000001fff0b7819 */ /* 0x000fc4000001141e */
[----:B------:R-:W-:Y:S02]  /*1a70*/  SHF.R.S32.HI R11, RZ, 0x1f, R27 ;  /* 0x0000001fff0b7819 */ /* 0x000fe4000001141b */
[----:B-1----:R-:W-:Y:S02]  /*1a80*/  LEA R7, R14, 0xc100, 0x1 ;  /* 0x0000c1000e077811 */ /* 0x002fe400078e08ff */
[----:B------:R-:W-:Y:S02]  /*1a90*/  SHF.R.S32.HI R11, RZ, 0x1f, R24 ;  /* 0x0000001fff0b7819 */ /* 0x000fe40000011418 */
[----:B------:R-:W-:Y:S01]  /*1aa0*/  SHF.R.S32.HI R11, RZ, 0x1f, R21 ;  /* 0x0000001fff0b7819 */ /* 0x000fe20000011415 */
[----:B------:R-:W-:Y:S01]  /*1ab0*/  STL [R1+0x14], R7 ;  /* 0x0000140701007387 */ /* 0x000fe20000100800 */
[----:B------:R-:W-:Y:S02]  /*1ac0*/  SHF.R.S32.HI R211, RZ, 0x1f, R210 ;  /* 0x0000001fffd37819 */ /* 0x000fe400000114d2 */
[----:B------:R-:W-:Y:S01]  /*1ad0*/  SHF.R.S32.HI R101, RZ, 0x1f, R100 ;  /* 0x0000001fff657819 */ /* 0x000fe20000011464 */
[----:B------:R1:W-:Y:S01]  /*1ae0*/  STL [R1+0xc], R2 ;  /* 0x00000c0201007387 */ /* 0x0003e20000100800 */
[----:B------:R-:W-:-:S02]  /*1af0*/  SHF.R.S32.HI R222, RZ, 0x1f, R205 ;  /* 0x0000001fffde7819 */ /* 0x000fc400000114cd */
        /* <DEDUP_REMOVED lines=10> */
[----:B------:R-:W-:Y:S01]  /*1ba0*/  SHF.R.S32.HI R22, RZ, 0x1f, R22 ;  /* 0x0000001fff167819 */ /* 0x000fe20000011416 */
[----:B-1----:R-:W-:Y:S01]  /*1bb0*/  IMAD.IADD R2, R6, 0x1, R251 ;  /* 0x0000000106027824 */ /* 0x002fe200078e02fb */
[----:B------:R-:W-:-:S02]  /*1bc0*/  SHF.R.S32.HI R16, RZ, 0x1f, R16 ;  /* 0x0000001fff107819 */ /* 0x000fc40000011410 */
[----:B------:R-:W-:Y:S02]  /*1bd0*/  SHF.R.S32.HI R11, RZ, 0x1f, R13 ;  /* 0x0000001fff0b7819 */ /* 0x000fe4000001140d */
[----:B------:R1:W-:Y:S01]  /*1be0*/  STL [R1+0x8], R2 ;  /* 0x0000080201007387 */ /* 0x0003e20000100800 */
[C---:B------:R-:W-:Y:S02]  /*1bf0*/  IADD3 R190, R179.reuse, 0x800, RZ ;  /* 0x00000800b3be7810 */ /* 0x040fe40007ffe0ff */
[C---:B------:R-:W-:Y:S02]  /*1c00*/  IADD3 R189, R179.reuse, 0x1000, RZ ;  /* 0x00001000b3bd7810 */ /* 0x040fe40007ffe0ff */
[C---:B------:R-:W-:Y:S02]  /*1c10*/  IADD3 R188, R179.reuse, 0x1800, RZ ;  /* 0x00001800b3bc7810 */ /* 0x040fe40007ffe0ff */
[C---:B------:R-:W-:Y:S02]  /*1c20*/  IADD3 R187, R179.reuse, 0x2000, RZ ;  /* 0x00002000b3bb7810 */ /* 0x040fe40007ffe0ff */
[----:B------:R-:W-:-:S02]  /*1c30*/  IADD3 R186, R179, 0x2800, RZ ;  /* 0x00002800b3ba7810 */ /* 0x000fc40007ffe0ff */
[C---:B------:R-:W-:Y:S02]  /*1c40*/  IADD3 R185, R179.reuse, 0x3000, RZ ;  /* 0x00003000b3b97810 */ /* 0x040fe40007ffe0ff */
[C---:B------:R-:W-:Y:S02]  /*1c50*/  IADD3 R184, R179.reuse, 0x3800, RZ ;  /* 0x00003800b3b87810 */ /* 0x040fe40007ffe0ff */
[C---:B------:R-:W-:Y:S02]  /*1c60*/  IADD3 R183, R179.reuse, 0x4000, RZ ;  /* 0x00004000b3b77810 */ /* 0x040fe40007ffe0ff */
[C---:B------:R-:W-:Y:S02]  /*1c70*/  IADD3 R182, R179.reuse, 0x4800, RZ ;  /* 0x00004800b3b67810 */ /* 0x040fe40007ffe0ff */
[C---:B------:R-:W-:Y:S02]  /*1c80*/  IADD3 R181, R179.reuse, 0x5000, RZ ;  /* 0x00005000b3b57810 */ /* 0x040fe40007ffe0ff */
[----:B------:R-:W-:Y:S01]  /*1c90*/  IADD3 R180, R179, 0x5800, RZ ;  /* 0x00005800b3b47810 */ /* 0x000fe20007ffe0ff */
[----:B-1----:R-:W-:-:S05]  /*1ca0*/  IMAD.IADD R2, R6, 0x1, R249 ;  /* 0x0000000106027824 */ /* 0x002fca00078e02f9 */
[----:B------:R1:W-:Y:S04]  /*1cb0*/  STL [R1+0x4], R2 ;  /* 0x0000040201007387 */ /* 0x0003e80000100800 */
[----:B------:R1:W-:Y:S02]  /*1cc0*/  STL [R1], R0 ;  /* 0x0000000001007387 */ /* 0x0003e40000100800 */
.L_x_335:
[----:B-1----:R-:W-:-:S04]  /*1cd0*/  IMAD.MOV.U32 R2, RZ, RZ, 0x4 ;  /* 0x00000004ff027424 */ /* 0x002fc800078e00ff */
[----:B------:R-:W-:-:S05]  /*1ce0*/  IMAD.WIDE R2, R239, R2, c[0x0][0x588] ;  /* 0x00016200ef027625 */ /* 0x000fca00078e0202 */
[----:B------:R-:W2:Y:S01]  /*1cf0*/  LDG.E R242, [R2.64] ;  /* 0x0000000a02f27981 */ /* 0x000ea2000c1e1900 */
[----:B------:R-:W-:Y:S01]  /*1d00*/  ISETP.NE.U32.AND P0, PT, RZ, c[0x0][0x370], PT ;  /* 0x0000dc00ff007a0c */ /* 0x000fe20003f05070 */
[----:B------:R-:W-:Y:S01]  /*1d10*/  IMAD.MOV.U32 R234, RZ, RZ, RZ ;  /* 0x000000ffffea7224 */ /* 0x000fe200078e00ff */
[----:B------:R-:W-:Y:S02]  /*1d20*/  ISETP.NE.U32.AND P4, PT, RZ, c[0x0][0x360], PT ;  /* 0x0000d800ff007a0c */ /* 0x000fe40003f85070 */
[----:B------:R-:W-:Y:S02]  /*1d30*/  ISETP.NE.AND.EX P1, PT, RZ, c[0x0][0x374], PT, P0 ;  /* 0x0000dd00ff007a0c */ /* 0x000fe40003f25300 */
[----:B------:R-:W-:Y:S02]  /*1d40*/  ISETP.NE.AND.EX P4, PT, RZ, c[0x0][0x364], PT, P4 ;  /* 0x0000d900ff007a0c */ /* 0x000fe40003f85340 */
[----:B------:R-:W-:Y:S02]  /*1d50*/  ISETP.NE.U32.AND P3, PT, RZ, c[0x0][0x348], PT ;  /* 0x0000d200ff007a0c */ /* 0x000fe40003f65070 */
[----:B------:R-:W-:-:S02]  /*1d60*/  ISETP.NE.U32.AND P5, PT, RZ, c[0x0][0x350], PT ;  /* 0x0000d400ff007a0c */ /* 0x000fc40003fa5070 */
[----:B------:R-:W-:Y:S02]  /*1d70*/  ISETP.NE.U32.AND P6, PT, RZ, c[0x0][0x358], PT ;  /* 0x0000d600ff007a0c */ /* 0x000fe40003fc5070 */
[----:B------:R-:W-:Y:S02]  /*1d80*/  ISETP.NE.AND.EX P3, PT, RZ, c[0x0][0x34c], PT, P3 ;  /* 0x0000d300ff007a0c */ /* 0x000fe40003f65330 */
[----:B------:R-:W-:Y:S02]  /*1d90*/  ISETP.NE.AND.EX P5, PT, RZ, c[0x0][0x354], PT, P5 ;  /* 0x0000d500ff007a0c */ /* 0x000fe40003fa5350 */
[----:B------:R-:W-:Y:S01]  /*1da0*/  ISETP.NE.AND.EX P6, PT, RZ, c[0x0][0x35c], PT, P6 ;  /* 0x0000d700ff007a0c */ /* 0x000fe20003fc5360 */
[----:B------:R-:W-:Y:S02]  /*1db0*/  IMAD.MOV.U32 R134, RZ, RZ, RZ ;  /* 0x000000ffff867224 */ /* 0x000fe400078e00ff */
[----:B------:R-:W-:Y:S02]  /*1dc0*/  IMAD.MOV.U32 R12, RZ, RZ, RZ ;  /* 0x000000ffff0c7224 */ /* 0x000fe400078e00ff */
[----:B------:R-:W-:Y:S01]  /*1dd0*/  IMAD.MOV.U32 R11, RZ, RZ, RZ ;  /* 0x000000ffff0b7224 */ /* 0x000fe200078e00ff */
[----:B--2---:R-:W-:Y:S01]  /*1de0*/  SHF.R.S32.HI R243, RZ, 0x1f, R242 ;  /* 0x0000001ffff37819 */ /* 0x004fe200000114f2 */
[C---:B------:R-:W-:Y:S01]  /*1df0*/  IMAD.SHL.U32 R240, R242.reuse, 0x4, RZ ;  /* 0x00000004f2f07824 */ /* 0x040fe200078e00ff */
[----:B------:R-:W-:-:S02]  /*1e00*/  @P1 LEA R4, P0, R242, c[0x0][0x370], 0x2 ;  /* 0x0000dc00f2041a11 */ /* 0x000fc400078010ff */
[C-C-:B------:R-:W-:Y:S02]  /*1e10*/  SHF.L.U64.HI R241, R242.reuse, 0x2, R243.reuse ;  /* 0x00000002f2f17819 */ /* 0x140fe400000102f3 */
[----:B------:R-:W-:Y:S02]  /*1e20*/  @P1 LEA.HI.X R5, R242, c[0x0][0x374], R243, 0x2, P0 ;  /* 0x0000dd00f2051a11 */ /* 0x000fe400000f14f3 */
[C---:B------:R-:W-:Y:S02]  /*1e30*/  @P4 IADD3 R2, P0, R240.reuse, c[0x0][0x360], RZ ;  /* 0x0000d800f0024a10 */ /* 0x040fe40007f1e0ff */
[----:B------:R-:W-:Y:S01]  /*1e40*/  IADD3 R6, P2, R240, c[0x0][0x348], RZ ;  /* 0x0000d200f0067a10 */ /* 0x000fe20007f5e0ff */
[----:B------:R1:W5:Y:S01]  /*1e50*/  @P1 LDG.E R234, [R4.64] ;  /* 0x0000000a04ea1981 */ /* 0x000362000c1e1900 */
[----:B------:R-:W-:-:S05]  /*1e60*/  @P4 IADD3.X R3, R241, c[0x0][0x364], RZ, P0, !PT ;  /* 0x0000d900f1034a10 */ /* 0x000fca00007fe4ff */
[----:B------:R2:W5:Y:S01]  /*1e70*/  @P4 LDG.E R135, [R2.64] ;  /* 0x0000000a02874981 */ /* 0x000562000c1e1900 */
[----:B------:R-:W-:-:S05]  /*1e80*/  IADD3.X R7, R241, c[0x0][0x34c], RZ, P2, !PT ;  /* 0x0000d300f1077a10 */ /* 0x000fca00017fe4ff */
[----:B------:R3:W5:Y:S01]  /*1e90*/  @P3 LDG.E R134, [R6.64] ;  /* 0x0000000a06863981 */ /* 0x000762000c1e1900 */
[C---:B-1----:R-:W-:Y:S02]  /*1ea0*/  IADD3 R4, P1, R240.reuse, c[0x0][0x350], RZ ;  /* 0x0000d400f0047a10 */ /* 0x042fe40007f3e0ff */
[----:B--2---:R-:W-:Y:S02]  /*1eb0*/  IADD3 R2, P0, R240, c[0x0][0x358], RZ ;  /* 0x0000d600f0027a10 */ /* 0x004fe40007f1e0ff */
[C---:B------:R-:W-:Y:S02]  /*1ec0*/  IADD3.X R5, R241.reuse, c[0x0][0x354], RZ, P1, !PT ;  /* 0x0000d500f1057a10 */ /* 0x040fe40000ffe4ff */
[----:B------:R-:W-:-:S03]  /*1ed0*/  IADD3.X R3, R241, c[0x0][0x35c], RZ, P0, !PT ;  /* 0x0000d700f1037a10 */ /* 0x000fc600007fe4ff */
[----:B------:R3:W5:Y:S04]  /*1ee0*/  @P5 LDG.E R12, [R4.64] ;  /* 0x0000000a040c5981 */ /* 0x000768000c1e1900 */
[----:B------:R3:W5:Y:S01]  /*1ef0*/  @P6 LDG.E R11, [R2.64] ;  /* 0x0000000a020b6981 */ /* 0x000762000c1e1900 */
[----:B------:R-:W-:Y:S01]  /*1f00*/  YIELD ;  /* 0x0000000000007946 */ /* 0x000fe20003800000 */
[----:B------:R-:W-:Y:S05]  /*1f10*/  @P4 BRA `(.L_x_177) ;  /* 0x0000005000004947 */ /* 0x000fea0003800000 */
[----:B-----5:R-:W-:Y:S01]  /*1f20*/  MOV R135, c[0x0][0x168] ;  /* 0x00005a0000877a02 */ /* 0x020fe20000000f00 */
[----:B------:R-:W-:Y:S05]  /*1f30*/  @!P3 BRA `(.L_x_177) ;  /* 0x000000300000b947 */ /* 0x000fea0003800000 */
[----:B------:R-:W2:Y:S04]  /*1f40*/  LDG.E R8, [R6.64] ;  /* 0x0000000a06087981 */ /* 0x000ea8000c1e1900 */
[----:B------:R-:W2:Y:S02]  /*1f50*/  LDG.E R0, [R6.64+0x4] ;  /* 0x0000040a06007981 */ /* 0x000ea4000c1e1900 */
[----:B--2---:R-:W-:-:S02]  /*1f60*/  IADD3 R135, -R8, R0, RZ ;  /* 0x0000000008877210 */ /* 0x004fc40007ffe1ff */
.L_x_177:
[----:B------:R-:W-:-:S04]  /*1f70*/  ISETP.NE.U32.AND P0, PT, RZ, c[0x0][0x368], PT ;  /* 0x0000da00ff007a0c */ /* 0x000fc80003f05070 */
[----:B------:R-:W-:-:S13]  /*1f80*/  ISETP.NE.AND.EX P0, PT, RZ, c[0x0][0x36c], PT, P0 ;  /* 0x0000db00ff007a0c */ /* 0x000fda0003f05300 */
[----:B------:R-:W-:Y:S05]  /*1f90*/  @!P0 BRA `(.L_x_178) ;  /* 0x0000004000008947 */ /* 0x000fea0003800000 */
[----:B---3--:R-:W-:-:S04]  /*1fa0*/  IADD3 R4, P0, R240, c[0x0][0x368], RZ ;  /* 0x0000da00f0047a10 */ /* 0x008fc80007f1e0ff */
[----:B------:R-:W-:-:S05]  /*1fb0*/  IADD3.X R5, R241, c[0x0][0x36c], RZ, P0, !PT ;  /* 0x0000db00f1057a10 */ /* 0x000fca00007fe4ff */
[----:B------:R1:W5:Y:S01]  /*1fc0*/  LDG.E R8, [R4.64] ;  /* 0x0000000a04087981 */ /* 0x000362000c1e1900 */
[----:B------:R-:W-:Y:S05]  /*1fd0*/  BRA `(.L_x_179) ;  /* 0x0000005000007947 */ /* 0x000fea0003800000 */
.L_x_178:
[----:B------:R-:W-:Y:S01]  /*1fe0*/  MOV R8, UR8 ;  /* 0x0000000800087c02 */ /* 0x000fe20008000f00 */
[----:B------:R-:W-:Y:S05]  /*1ff0*/  @!P5 BRA `(.L_x_179) ;  /* 0x000000300000d947 */ /* 0x000fea0003800000 */
[----:B---3--:R-:W2:Y:S04]  /*2000*/  LDG.E R6, [R4.64] ;  /* 0x0000000a04067981 */ /* 0x008ea8000c1e1900 */
[----:B------:R-:W2:Y:S02]  /*2010*/  LDG.E R0, [R4.64+0x4] ;  /* 0x0000040a04007981 */ /* 0x000ea4000c1e1900 */
[----:B--2---:R-:W-:Y:S02]  /*2020*/  IADD3 R8, -R6, R0, RZ ;  /* 0x0000000006087210 */ /* 0x004fe40007ffe1ff */
.L_x_179:
[----:B-1-3--:R1:W2:Y:S04]  /*2030*/  @P6 LDG.E R4, [R2.64] ;  /* 0x0000000a02046981 */ /* 0x00a2a8000c1e1900 */
[----:B------:R1:W2:Y:S01]  /*2040*/  @P6 LDG.E R0, [R2.64+0x4] ;  /* 0x0000040a02006981 */ /* 0x0002a2000c1e1900 */
[----:B------:R-:W-:Y:S01]  /*2050*/  ISETP.NE.U32.AND P0, PT, RZ, c[0x0][0x378], PT ;  /* 0x0000de00ff007a0c */ /* 0x000fe20003f05070 */
[----:B-----5:R-:W-:-:S03]  /*2060*/  IMAD.MOV.U32 R126, RZ, RZ, R8 ;  /* 0x000000ffff7e7224 */ /* 0x020fc600078e0008 */
[----:B------:R-:W-:Y:S01]  /*2070*/  ISETP.NE.AND.EX P1, PT, RZ, c[0x0][0x37c], PT, P0 ;  /* 0x0000df00ff007a0c */ /* 0x000fe20003f25300 */
[----:B------:R-:W-:Y:S02]  /*2080*/  IMAD.MOV.U32 R60, RZ, RZ, c[0x0][0x228] ;  /* 0x00008a00ff3c7624 */ /* 0x000fe400078e00ff */
[----:B------:R-:W-:-:S10]  /*2090*/  IMAD.IADD R6, R8, 0x1, -R234 ;  /* 0x0000000108067824 */ /* 0x000fd400078e0aea */
[----:B-1----:R-:W-:-:S04]  /*20a0*/  @P1 IADD3 R2, P0, R240, c[0x0][0x378], RZ ;  /* 0x0000de00f0021a10 */ /* 0x002fc80007f1e0ff */
[----:B------:R-:W-:-:S05]  /*20b0*/  @P1 IADD3.X R3, R241, c[0x0][0x37c], RZ, P0, !PT ;  /* 0x0000df00f1031a10 */ /* 0x000fca00007fe4ff */
[----:B------:R1:W5:Y:S01]  /*20c0*/  @P1 LDG.E R126, [R2.64] ;  /* 0x0000000a027e1981 */ /* 0x000362000c1e1900 */
[----:B------:R-:W-:Y:S01]  /*20d0*/  BSSY B0, `(.L_x_180) ;  /* 0x000002e000007945 */ /* 0x000fe20003800000 */
[----:B-1----:R-:W-:-:S04]  /*20e0*/  LOP3.LUT R2, R238, 0xff000000, RZ, 0xc0, !PT ;  /* 0xff000000ee027812 */ /* 0x002fc800078ec0ff */
[----:B------:R-:W-:Y:S01]  /*20f0*/  SHF.R.U32.HI R2, RZ, 0x8, R2 ;  /* 0x00000008ff027819 */ /* 0x000fe20000011602 */
[----:B--2---:R-:W-:Y:S01]  /*2100*/  @P6 IMAD.IADD R60, R0, 0x1, -R4 ;  /* 0x00000001003c6824 */ /* 0x004fe200078e0a04 */
[----:B------:R-:W-:-:S03]  /*2110*/  LOP3.LUT R0, R238, 0xff0000, RZ, 0xc0, !PT ;  /* 0x00ff0000ee007812 */ /* 0x000fc600078ec0ff */
[----:B------:R-:W-:Y:S01]  /*2120*/  IMAD.IADD R127, R6, 0x1, R60 ;  /* 0x00000001067f7824 */ /* 0x000fe200078e023c */
[----:B------:R-:W-:-:S04]  /*2130*/  LEA.HI R2, R0, R2, RZ, 0x10 ;  /* 0x0000000200027211 */ /* 0x000fc800078f80ff */
[C---:B------:R-:W-:Y:S02]  /*2140*/  ISETP.GE.AND P0, PT, R127.reuse, 0x1, PT ;  /* 0x000000017f00780c */ /* 0x040fe40003f06270 */
[----:B------:R-:W-:Y:S02]  /*2150*/  IADD3 R0, R127, 0x3f, RZ ;  /* 0x0000003f7f007810 */ /* 0x000fe40007ffe0ff */
[----:B------:R-:W-:Y:S02]  /*2160*/  SHF.R.U32.HI R244, RZ, 0x10, R2 ;  /* 0x00000010fff47819 */ /* 0x000fe40000011602 */
[----:B------:R-:W-:Y:S02]  /*2170*/  SHF.R.S32.HI R3, RZ, 0x1f, R0 ;  /* 0x0000001fff037819 */ /* 0x000fe40000011400 */
[----:B------:R-:W-:Y:S02]  /*2180*/  ISETP.NE.AND P1, PT, R244, RZ, PT ;  /* 0x000000fff400720c */ /* 0x000fe40003f25270 */
[----:B------:R-:W-:Y:S01]  /*2190*/  LEA.HI R3, R3, R0, RZ, 0x6 ;  /* 0x0000000003037211 */ /* 0x000fe200078f30ff */
[----:B------:R-:W-:Y:S01]  /*21a0*/  IMAD.MOV.U32 R0, RZ, RZ, RZ ;  /* 0x000000ffff007224 */ /* 0x000fe200078e00ff */
[----:B------:R-:W-:-:S02]  /*21b0*/  LOP3.LUT R245, R2, 0xff, RZ, 0xc0, !PT ;  /* 0x000000ff02f57812 */ /* 0x000fc400078ec0ff */
[----:B------:R-:W-:Y:S02]  /*21c0*/  SEL R112, R244, c[0x0][0x338], P1 ;  /* 0x0000ce00f4707a07 */ /* 0x000fe40000800000 */
[----:B------:R-:W-:Y:S01]  /*21d0*/  SHF.R.S32.HI R113, RZ, 0x6, R3 ;  /* 0x00000006ff717819 */ /* 0x000fe20000011403 */
[----:B------:R-:W-:Y:S05]  /*21e0*/  @!P0 BRA `(.L_x_181) ;  /* 0x000001c000008947 */ /* 0x000fea0003800000 */
[----:B------:R-:W-:Y:S01]  /*21f0*/  IABS R2, R112 ;  /* 0x0000007000027213 */ /* 0x000fe20000000000 */
[----:B------:R-:W-:Y:S01]  /*2200*/  IMAD.MOV.U32 R4, RZ, RZ, RZ ;  /* 0x000000ffff047224 */ /* 0x000fe200078e00ff */
        /* <DEDUP_REMOVED lines=26> */
.L_x_181:
[----:B------:R-:W-:Y:S05]  /*23b0*/  BSYNC B0 ;  /* 0x0000000000007941 */ /* 0x000fea0003800000 */
.L_x_180:
[----:B------:R-:W-:-:S04]  /*23c0*/  IMAD R2, R245, R0, RZ ;  /* 0x00000000f5027224 */ /* 0x000fc800078e02ff */
[C---:B------:R-:W-:Y:S02]  /*23d0*/  IMAD.IADD R0, R2.reuse, 0x1, R0 ;  /* 0x0000000102007824 */ /* 0x040fe400078e0200 */
[----:B------:R-:W-:-:S03]  /*23e0*/  IMAD R3, R2, 0x40, -R6 ;  /* 0x0000004002037824 */ /* 0x000fc600078e0a06 */
[----:B------:R-:W-:Y:S02]  /*23f0*/  IMNMX R0, R113, R0, PT ;  /* 0x0000000071007217 */ /* 0x000fe40003800200 */
[----:B------:R-:W-:-:S03]  /*2400*/  IMNMX R3, RZ, R3, !PT ;  /* 0x00000003ff037217 */ /* 0x000fc60007800200 */
[----:B------:R-:W-:Y:S01]  /*2410*/  IMAD R0, R0, 0x40, -R6 ;  /* 0x0000004000007824 */ /* 0x000fe200078e0a06 */
[----:B------:R-:W-:-:S04]  /*2420*/  SHF.R.U32.HI R69, RZ, 0x6, R3 ;  /* 0x00000006ff457819 */ /* 0x000fc80000011603 */
[----:B------:R-:W-:-:S04]  /*2430*/  IMNMX R0, R0, R60, PT ;  /* 0x0000003c00007217 */ /* 0x000fc80003800200 */
[----:B------:R-:W-:-:S13]  /*2440*/  ISETP.GT.AND P0, PT, R0, R3, PT ;  /* 0x000000030000720c */ /* 0x000fda0003f04270 */
[----:B------:R-:W-:Y:S01]  /*2450*/  @P0 IADD3 R2, R0, 0x3f, RZ ;  /* 0x0000003f00020810 */ /* 0x000fe20007ffe0ff */
[----:B------:R-:W-:-:S03]  /*2460*/  IMAD.MOV.U32 R0, RZ, RZ, R69 ;  /* 0x000000ffff007224 */ /* 0x000fc600078e0045 */
[----:B------:R-:W-:-:S04]  /*2470*/  @P0 SHF.R.S32.HI R3, RZ, 0x1f, R2 ;  /* 0x0000001fff030819 */ /* 0x000fc80000011402 */
[----:B------:R-:W-:-:S04]  /*2480*/  @P0 LEA.HI R2, R3, R2, RZ, 0x6 ;  /* 0x0000000203020211 */ /* 0x000fc800078f30ff */
[----:B------:R-:W-:-:S04]  /*2490*/  @P0 SHF.R.S32.HI R0, RZ, 0x6, R2 ;  /* 0x00000006ff000819 */ /* 0x000fc80000011402 */
[----:B------:R-:W-:-:S13]  /*24a0*/  ISETP.GT.AND P0, PT, R0, R69, PT ;  /* 0x000000450000720c */ /* 0x000fda0003f04270 */
[----:B------:R-:W-:Y:S05]  /*24b0*/  @!P0 BRA `(.L_x_182) ;  /* 0x0000511000008947 */ /* 0x000fea0003800000 */
[----:B------:R-:W-:Y:S01]  /*24c0*/  SHF.R.S32.HI R2, RZ, 0x1f, R11 ;  /* 0x0000001fff027819 */ /* 0x000fe2000001140b */
[----:B------:R-:W-:Y:S01]  /*24d0*/  IMAD.IADD R109, R60, 0x1, -R246 ;  /* 0x000000013c6d7824 */ /* 0x000fe200078e0af6 */
[----:B------:R-:W-:Y:S01]  /*24e0*/  IADD3 R64, P0, R246, R11, RZ ;  /* 0x0000000bf6407210 */ /* 0x000fe20007f1e0ff */
[----:B------:R-:W-:Y:S01]  /*24f0*/  IMAD.MOV.U32 R5, RZ, RZ, c[0x0][0x238] ;  /* 0x00008e00ff057624 */ /* 0x000fe200078e00ff */
[----:B------:R-:W-:Y:S01]  /*2500*/  LOP3.LUT R22, R238, 0xffff, RZ, 0xc0, !PT ;  /* 0x0000ffffee167812 */ /* 0x000fe200078ec0ff */
[----:B------:R-:W-:Y:S01]  /*2510*/  IMAD.MOV.U32 R118, RZ, RZ, 0x6 ;  /* 0x00000006ff767424 */ /* 0x000fe200078e00ff */
[----:B------:R-:W-:Y:S01]  /*2520*/  LEA.HI.X.SX32 R65, R246, R2, 0x1, P0 ;  /* 0x00000002f6417211 */ /* 0x000fe200000f0eff */
[----:B------:R-:W-:Y:S01]  /*2530*/  IMAD.WIDE.U32 R2, R64, c[0x0][0x238], R210 ;  /* 0x00008e0040027a25 */ /* 0x000fe200078e00d2 */
[----:B------:R-:W-:Y:S02]  /*2540*/  IADD3 R53, R0, -0x1, RZ ;  /* 0xffffffff00357810 */ /* 0x000fe40007ffe0ff */
[----:B------:R-:W-:Y:S01]  /*2550*/  SEL R10, R243, RZ, !P6 ;  /* 0x000000fff30a7207 */ /* 0x000fe20007000000 */
[----:B------:R-:W-:Y:S01]  /*2560*/  IMAD R4, R65, c[0x0][0x238], RZ ;  /* 0x00008e0041047a24 */ /* 0x000fe200078e02ff */
[----:B------:R-:W-:Y:S01]  /*2570*/  SEL R11, R242, RZ, !P6 ;  /* 0x000000fff20b7207 */ /* 0x000fe20007000000 */
[----:B------:R-:W-:Y:S01]  /*2580*/  IMAD R0, R53, -0x40, R109 ;  /* 0xffffffc035007824 */ /* 0x000fe200078e026d */
[C---:B------:R-:W-:Y:S01]  /*2590*/  SHF.L.U64.HI R116, R5.reuse, R118, c[0x0][0x23c] ;  /* 0x00008f0005747619 */ /* 0x040fe20000010276 */
[----:B------:R-:W-:Y:S01]  /*25a0*/  IMAD R4, R64, c[0x0][0x23c], R4 ;  /* 0x00008f0040047a24 */ /* 0x000fe200078e0204 */
[----:B------:R-:W-:Y:S01]  /*25b0*/  ISETP.NE.U32.AND P2, PT, RZ, c[0x0][0x340], PT ;  /* 0x0000d000ff007a0c */ /* 0x000fe20003f45070 */
[----:B------:R-:W-:Y:S01]  /*25c0*/  IMAD.SHL.U32 R119, R5, 0x40, RZ ;  /* 0x0000004005777824 */ /* 0x000fe200078e00ff */
[C---:B------:R-:W-:Y:S01]  /*25d0*/  ISETP.GT.AND P0, PT, R0.reuse, 0x20, PT ;  /* 0x000000200000780c */ /* 0x040fe20003f04270 */
[----:B------:R-:W-:Y:S01]  /*25e0*/  IMAD.IADD R3, R3, 0x1, R4 ;  /* 0x0000000103037824 */ /* 0x000fe200078e0204 */
[----:B------:R-:W-:Y:S01]  /*25f0*/  ISETP.GE.AND P1, PT, R0, 0x1, PT ;  /* 0x000000010000780c */ /* 0x000fe20003f26270 */
[----:B------:R-:W-:Y:S01]  /*2600*/  IMAD R4, R10, c[0x0][0x248], RZ ;  /* 0x000092000a047a24 */ /* 0x000fe200078e02ff */
[----:B------:R-:W-:Y:S01]  /*2610*/  ISETP.NE.AND.EX P3, PT, RZ, c[0x0][0x344], PT, P2 ;  /* 0x0000d100ff007a0c */ /* 0x000fe20003f65320 */
[----:B------:R-:W-:Y:S01]  /*2620*/  IMAD.WIDE.U32 R2, R22, c[0x0][0x240], R2 ;  /* 0x0000900016027a25 */ /* 0x000fe200078e0002 */
[----:B------:R-:W-:-:S02]  /*2630*/  ISETP.GE.AND P6, PT, R210, c[0x0][0x1d4], PT ;  /* 0x00007500d2007a0c */ /* 0x000fc40003fc6270 */
[----:B------:R-:W-:Y:S01]  /*2640*/  ISETP.GE.AND P5, PT, R207, c[0x0][0x1d4], PT ;  /* 0x00007500cf007a0c */ /* 0x000fe20003fa6270 */
[----:B------:R-:W-:Y:S01]  /*2650*/  IMAD R3, R22, c[0x0][0x244], R3 ;  /* 0x0000910016037a24 */ /* 0x000fe200078e0203 */
[----:B------:R-:W-:Y:S01]  /*2660*/  ISETP.GE.AND P4, PT, R208, c[0x0][0x1d4], PT ;  /* 0x00007500d0007a0c */ /* 0x000fe20003f86270 */
[C---:B------:R-:W-:Y:S01]  /*2670*/  IMAD R4, R11.reuse, c[0x0][0x24c], R4 ;  /* 0x000093000b047a24 */ /* 0x040fe200078e0204 */
[----:B------:R-:W-:Y:S01]  /*2680*/  P2R R9, PR, RZ, 0x8 ;  /* 0x00000008ff097803 */ /* 0x000fe20000000000 */
[----:B------:R-:W-:Y:S01]  /*2690*/  IMAD.WIDE.U32 R72, R11, c[0x0][0x248], R2 ;  /* 0x000092000b487a25 */ /* 0x000fe200078e0002 */
[----:B------:R-:W-:-:S03]  /*26a0*/  SHF.R.S32.HI R3, RZ, 0x1f, R53 ;  /* 0x0000001fff037819 */ /* 0x000fc60000011435 */
[----:B------:R-:W-:Y:S02]  /*26b0*/  IMAD.IADD R71, R73, 0x1, R4 ;  /* 0x0000000149477824 */ /* 0x000fe400078e0204 */
[----:B------:R-:W-:Y:S02]  /*26c0*/  IMAD.MOV.U32 R70, RZ, RZ, R72 ;  /* 0x000000ffff467224 */ /* 0x000fe400078e0048 */
[----:B------:R-:W-:Y:S02]  /*26d0*/  IMAD R2, R116, R53, RZ ;  /* 0x0000003574027224 */ /* 0x000fe400078e02ff */
[----:B------:R-:W-:Y:S02]  /*26e0*/  IMAD.MOV.U32 R115, RZ, RZ, 0x5 ;  /* 0x00000005ff737424 */ /* 0x000fe400078e00ff */
[----:B------:R-:W-:-:S03]  /*26f0*/  IMAD.WIDE.U32 R6, R53, R119, R70 ;  /* 0x0000007735067225 */ /* 0x000fc600078e0046 */
[C---:B------:R-:W-:Y:S01]  /*2700*/  SHF.L.U64.HI R115, R5.reuse, R115, c[0x0][0x23c] ;  /* 0x00008f0005737619 */ /* 0x040fe20000010273 */
[----:B------:R-:W-:Y:S01]  /*2710*/  IMAD.SHL.U32 R120, R5, 0x20, RZ ;  /* 0x0000002005787824 */ /* 0x000fe200078e00ff */
[----:B------:R-:W-:Y:S01]  /*2720*/  @P1 LEA R4, P3, R6, c[0x0][0x220], 0x1 ;  /* 0x0000880006041a11 */ /* 0x000fe200078608ff */
[----:B------:R-:W-:-:S03]  /*2730*/  IMAD R0, R3, R119, R2 ;  /* 0x0000007703007224 */ /* 0x000fc600078e0202 */
[----:B------:R-:W-:Y:S01]  /*2740*/  @P0 IADD3 R3, P2, R120, R6, RZ ;  /* 0x0000000678030210 */ /* 0x000fe20007f5e0ff */
[----:B------:R-:W-:-:S04]  /*2750*/  IMAD.IADD R0, R7, 0x1, R0 ;  /* 0x0000000107007824 */ /* 0x000fc800078e0200 */
[----:B------:R-:W-:Y:S01]  /*2760*/  @P0 IMAD.X R7, R0, 0x1, R115, P2 ;  /* 0x0000000100070824 */ /* 0x000fe200010e0673 */
[----:B------:R-:W-:Y:S02]  /*2770*/  @P0 LEA R2, P2, R3, c[0x0][0x220], 0x1 ;  /* 0x0000880003020a11 */ /* 0x000fe400078408ff */
[----:B------:R-:W-:Y:S02]  /*2780*/  @P1 LEA.HI.X R5, R6, c[0x0][0x224], R0, 0x1, P3 ;  /* 0x0000890006051a11 */ /* 0x000fe400018f0c00 */
[----:B------:R-:W-:Y:S02]  /*2790*/  ISETP.NE.AND P3, PT, R9, RZ, PT ;  /* 0x000000ff0900720c */ /* 0x000fe40003f65270 */
[----:B------:R-:W-:Y:S01]  /*27a0*/  @P0 LEA.HI.X R3, R3, c[0x0][0x224], R7, 0x1, P2 ;  /* 0x0000890003030a11 */ /* 0x000fe200010f0c07 */
[----:B------:R-:W-:Y:S01]  /*27b0*/  @!PT LDS RZ, [RZ] ;  /* 0x00000000fffff984 */ /* 0x000fe20000000800 */
[----:B------:R-:W-:Y:S01]  /*27c0*/  @!PT LDS RZ, [RZ] ;  /* 0x00000000fffff984 */ /* 0x000fe20000000800 */
[----:B------:R-:W-:Y:S01]  /*27d0*/  @!PT LDS RZ, [RZ] ;  /* 0x00000000fffff984 */ /* 0x000fe20000000800 */
[----:B------:R1:W-:Y:S04]  /*27e0*/  @P1 LDGSTS.E.BYPASS.LTC128B.128 [R191+0x6100], [R4.64], !P6 ;  /* 0x0610000004bf1fae */ /* 0x0003e8000f101d4a */
[----:B------:R1:W-:Y:S04]  /*27f0*/  @P1 LDGSTS.E.BYPASS.LTC128B.128 [R191+0x8100], [R4.64+0x80], !P5 ;  /* 0x0810008004bf1fae */ /* 0x0003e8000e901d4a */
[----:B------:R1:W-:Y:S02]  /*2800*/  @P1 LDGSTS.E.BYPASS.LTC128B.128 [R191+0xa100], [R4.64+0x100], !P4 ;  /* 0x0a10010004bf1fae */ /* 0x0003e4000e101d4a */
[----:B------:R-:W-:-:S02]  /*2810*/  @P3 IADD3 R6, P2, R240, c[0x0][0x340], RZ ;  /* 0x0000d000f0063a10 */ /* 0x000fc40007f5e0ff */
[----:B------:R2:W-:Y:S02]  /*2820*/  @P0 LDGSTS.E.BYPASS.LTC128B.128 [R191+0x7100], [R2.64], !P6 ;  /* 0x0710000002bf0fae */ /* 0x0005e4000f101d4a */
[----:B------:R-:W-:Y:S02]  /*2830*/  @P3 IADD3.X R7, R241, c[0x0][0x344], RZ, P2, !PT ;  /* 0x0000d100f1073a10 */ /* 0x000fe400017fe4ff */
[----:B------:R2:W-:Y:S04]  /*2840*/  @P0 LDGSTS.E.BYPASS.LTC128B.128 [R191+0x9100], [R2.64+0x80], !P5 ;  /* 0x0910008002bf0fae */ /* 0x0005e8000e901d4a */
[----:B------:R2:W-:Y:S01]  /*2850*/  @P0 LDGSTS.E.BYPASS.LTC128B.128 [R191+0xb100], [R2.64+0x100], !P4 ;  /* 0x0b10010002bf0fae */ /* 0x0005e2000e101d4a */
[----:B------:R-:W-:Y:S02]  /*2860*/  ISETP.NE.AND P0, PT, R9, RZ, PT ;  /* 0x000000ff0900720c */ /* 0x000fe40003f05270 */
[----:B------:R-:W-:-:S02]  /*2870*/  ISETP.GE.AND P1, PT, R100, c[0x0][0x27c], PT ;  /* 0x00009f0064007a0c */ /* 0x000fc40003f26270 */
[C---:B------:R-:W-:Y:S02]  /*2880*/  IADD3 R25, R100.reuse, 0x20, RZ ;  /* 0x0000002064197810 */ /* 0x040fe40007ffe0ff */
[----:B------:R-:W-:Y:S01]  /*2890*/  IADD3 R24, R100, 0x40, RZ ;  /* 0x0000004064187810 */ /* 0x000fe20007ffe0ff */
[----:B------:R-:W-:Y:S01]  /*28a0*/  IMAD.MOV.U32 R114, RZ, RZ, c[0x0][0x27c] ;  /* 0x00009f00ff727624 */ /* 0x000fe200078e00ff */
[----:B------:R-:W-:Y:S01]  /*28b0*/  ISETP.GE.AND P2, PT, R25, c[0x0][0x27c], PT ;  /* 0x00009f0019007a0c */ /* 0x000fe20003f46270 */
[----:B------:R-:W0:Y:S04]  /*28c0*/  LDGDEPBAR ;  /* 0x00000000000079af */ /* 0x000e280000000000 */
[----:B------:R-:W3:Y:S01]  /*28d0*/  @P0 LDG.E R0, [R6.64] ;  /* 0x0000000a06000981 */ /* 0x000ee2000c1e1900 */
[----:B------:R-:W-:Y:S01]  /*28e0*/  LOP3.LUT R212, R212, 0xfffffffd, RZ, 0xc0, !PT ;  /* 0xfffffffdd4d47812 */ /* 0x000fe200078ec0ff */
[----:B------:R-:W-:Y:S01]  /*28f0*/  WARPSYNC 0xffffffff ;  /* 0xffffffff00007948 */ /* 0x000fe20003800000 */
[----:B------:R-:W-:Y:S01]  /*2900*/  ISETP.GE.AND P3, PT, R24, c[0x0][0x27c], PT ;  /* 0x00009f0018007a0c */ /* 0x000fe20003f66270 */
[----:B------:R-:W-:Y:S01]  /*2910*/  IMAD.SHL.U32 R114, R114, 0x2, RZ ;  /* 0x0000000272727824 */ /* 0x000fe200078e00ff */
[----:B------:R-:W-:-:S02]  /*2920*/  @P1 LOP3.LUT R212, R212, 0x2, RZ, 0xfc, !PT ;  /* 0x00000002d4d41812 */ /* 0x000fc400078efcff */
[----:B------:R-:W-:Y:S02]  /*2930*/  SHF.R.S32.HI R107, RZ, 0x1f, R106 ;  /* 0x0000001fff6b7819 */ /* 0x000fe4000001146a */
[----:B------:R-:W-:Y:S02]  /*2940*/  LOP3.LUT R212, R212, 0xfffffff7, RZ, 0xc0, !PT ;  /* 0xfffffff7d4d47812 */ /* 0x000fe400078ec0ff */
[----:B-1----:R-:W-:Y:S02]  /*2950*/  SHF.R.S32.HI R4, RZ, 0x1f, R209 ;  /* 0x0000001fff047819 */ /* 0x002fe400000114d1 */
[----:B------:R-:W-:Y:S02]  /*2960*/  LOP3.LUT R212, R212, 0xfffffffb, RZ, 0xc0, !PT ;  /* 0xfffffffbd4d47812 */ /* 0x000fe400078ec0ff */
[----:B-----5:R-:W-:Y:S02]  /*2970*/  SHF.R.S32.HI R18, RZ, 0x1f, R126 ;  /* 0x0000001fff127819 */ /* 0x020fe4000001147e */
[----:B------:R-:W-:-:S04]  /*2980*/  @P2 LOP3.LUT R212, R212, 0x4, RZ, 0xfc, !PT ;  /* 0x00000004d4d42812 */ /* 0x000fc800078efcff */
[----:B------:R-:W-:Y:S02]  /*2990*/  @P3 LOP3.LUT R212, R212, 0x8, RZ, 0xfc, !PT ;  /* 0x00000008d4d43812 */ /* 0x000fe400078efcff */
[----:B---3--:R-:W-:Y:S01]  /*29a0*/  @P0 SHF.R.S32.HI R17, RZ, 0x1f, R0 ;  /* 0x0000001fff110819 */ /* 0x008fe20000011400 */
[----:B------:R-:W-:Y:S02]  /*29b0*/  @!P0 IMAD.MOV.U32 R0, RZ, RZ, R242 ;  /* 0x000000ffff008224 */ /* 0x000fe400078e00f2 */
[----:B------:R-:W-:Y:S02]  /*29c0*/  @!P0 IMAD.MOV.U32 R17, RZ, RZ, R243 ;  /* 0x000000ffff118224 */ /* 0x000fe400078e00f3 */
[----:B--2---:R-:W-:Y:S01]  /*29d0*/  IMAD.MOV.U32 R117, RZ, RZ, c[0x0][0x280] ;  /* 0x0000a000ff757624 */ /* 0x004fe200078e00ff */
[----:B------:R-:W-:Y:S01]  /*29e0*/  BAR.SYNC.DEFER_BLOCKING 0x0 ;  /* 0x0000000000007b1d */ /* 0x000fe20000010000 */
[----:B------:R-:W-:Y:S01]  /*29f0*/  IMAD.MOV.U32 R5, RZ, RZ, c[0x0][0x290] ;  /* 0x0000a400ff057624 */ /* 0x000fe200078e00ff */
[----:B------:R-:W-:Y:S01]  /*2a00*/  MOV R122, c[0x0][0x27c] ;  /* 0x00009f00007a7a02 */ /* 0x000fe20000000f00 */
[----:B------:R-:W-:Y:S01]  /*2a10*/  IMAD.WIDE.U32 R2, R22, c[0x0][0x260], R210 ;  /* 0x0000980016027a25 */ /* 0x000fe200078e00d2 */
[----:B------:R-:W-:-:S02]  /*2a20*/  SHF.L.U64.HI R117, R117, R118, c[0x0][0x284] ;  /* 0x0000a10075757619 */ /* 0x000fc40000010276 */
[----:B------:R-:W-:Y:S01]  /*2a30*/  SHF.L.U64.HI R118, R5, R118, c[0x0][0x294] ;  /* 0x0000a50005767619 */ /* 0x000fe20000010276 */
[----:B------:R-:W-:Y:S01]  /*2a40*/  IMAD R6, R4, c[0x0][0x280], RZ ;  /* 0x0000a00004067a24 */ /* 0x000fe200078e02ff */
[----:B------:R-:W-:Y:S01]  /*2a50*/  ISETP.GE.AND P0, PT, R122, 0x1, PT ;  /* 0x000000017a00780c */ /* 0x000fe20003f06270 */
[----:B------:R-:W-:Y:S01]  /*2a60*/  IMAD.IADD R110, R8, 0x1, R12 ;  /* 0x00000001086e7824 */ /* 0x000fe200078e020c */
[----:B------:R-:W-:Y:S01]  /*2a70*/  LOP3.LUT R212, R212, 0xffffffef, RZ, 0xc0, !PT ;  /* 0xffffffefd4d47812 */ /* 0x000fe200078ec0ff */
[----:B------:R-:W-:Y:S01]  /*2a80*/  IMAD R8, R4, c[0x0][0x290], RZ ;  /* 0x0000a40004087a24 */ /* 0x000fe200078e02ff */
[----:B------:R-:W-:Y:S01]  /*2a90*/  ULDC UR6, c[0x0][0x280] ;  /* 0x0000a00000067ab9 */ /* 0x000fe20000000800 */
[----:B------:R-:W-:Y:S01]  /*2aa0*/  IMAD R3, R22, c[0x0][0x264], R3 ;  /* 0x0000990016037a24 */ /* 0x000fe200078e0203 */
[----:B------:R-:W-:Y:S01]  /*2ab0*/  LOP3.LUT R212, R212, 0xfffffffe, RZ, 0xc0, !PT ;  /* 0xfffffffed4d47812 */ /* 0x000fe200078ec0ff */
[C---:B------:R-:W-:Y:S01]  /*2ac0*/  IMAD R6, R209.reuse, c[0x0][0x284], R6 ;  /* 0x0000a100d1067a24 */ /* 0x040fe200078e0206 */
[----:B------:R-:W-:Y:S01]  /*2ad0*/  ULDC UR7, c[0x0][0x290] ;  /* 0x0000a40000077ab9 */ /* 0x000fe20000000800 */
[----:B------:R-:W-:Y:S01]  /*2ae0*/  IMAD.WIDE.U32 R4, R209, c[0x0][0x280], R106 ;  /* 0x0000a000d1047a25 */ /* 0x000fe200078e006a */
[----:B------:R-:W-:-:S02]  /*2af0*/  USHF.L.U32 UR6, UR6, 0x6, URZ ;  /* 0x0000000606067899 */ /* 0x000fc4000800063f */
[----:B------:R-:W-:Y:S01]  /*2b00*/  USHF.L.U32 UR7, UR7, 0x6, URZ ;  /* 0x0000000607077899 */ /* 0x000fe2000800063f */
[----:B------:R-:W-:Y:S01]  /*2b10*/  IMAD R7, R10, c[0x0][0x268], RZ ;  /* 0x00009a000a077a24 */ /* 0x000fe200078e02ff */
[----:B------:R-:W-:Y:S01]  /*2b20*/  IADD3 R9, R5, R6, RZ ;  /* 0x0000000605097210 */ /* 0x000fe20007ffe0ff */
[----:B------:R-:W-:Y:S01]  /*2b30*/  IMAD.WIDE.U32 R62, R11, c[0x0][0x268], R2 ;  /* 0x00009a000b3e7a25 */ /* 0x000fe200078e0002 */
[----:B------:R-:W-:Y:S01]  /*2b40*/  SEL R5, RZ, c[0x0][0x27c], !P1 ;  /* 0x00009f00ff057a07 */ /* 0x000fe20004800000 */
[----:B------:R-:W-:Y:S02]  /*2b50*/  ULDC.U8 UR5, c[0x0][0x298] ;  /* 0x0000a60000057ab9 */ /* 0x000fe40000000000 */
[----:B------:R-:W-:-:S04]  /*2b60*/  IMAD.WIDE.U32 R2, R209, c[0x0][0x290], R106 ;  /* 0x0000a400d1027a25 */ /* 0x000fc800078e006a */
[----:B------:R-:W-:Y:S02]  /*2b70*/  IMAD R15, R209, c[0x0][0x294], R8 ;  /* 0x0000a500d10f7a24 */ /* 0x000fe400078e0208 */
[----:B------:R-:W-:Y:S02]  /*2b80*/  IMAD R23, R11, c[0x0][0x26c], R7 ;  /* 0x00009b000b177a24 */ /* 0x000fe400078e0207 */
[----:B------:R-:W-:-:S03]  /*2b90*/  IMAD.WIDE.U32 R10, R209, c[0x0][0x280], R100 ;  /* 0x0000a000d10a7a25 */ /* 0x000fc600078e0064 */
[----:B------:R-:W-:Y:S01]  /*2ba0*/  IADD3 R61, R63, R23, RZ ;  /* 0x000000173f3d7210 */ /* 0x000fe20007ffe0ff */
[----:B------:R-:W-:Y:S01]  /*2bb0*/  IMAD.IADD R7, R3, 0x1, R15 ;  /* 0x0000000103077824 */ /* 0x000fe200078e020f */
[----:B------:R-:W-:Y:S01]  /*2bc0*/  IADD3 R3, R100, R5, RZ ;  /* 0x0000000564037210 */ /* 0x000fe20007ffe0ff */
[----:B------:R-:W-:Y:S01]  /*2bd0*/  IMAD.MOV.U32 R8, RZ, RZ, R4 ;  /* 0x000000ffff087224 */ /* 0x000fe200078e0004 */
[----:B------:R-:W-:Y:S01]  /*2be0*/  SEL R4, RZ, c[0x0][0x27c], !P2 ;  /* 0x00009f00ff047a07 */ /* 0x000fe20005000000 */
[----:B------:R-:W-:Y:S01]  /*2bf0*/  IMAD.IADD R5, R6, 0x1, R11 ;  /* 0x0000000106057824 */ /* 0x000fe200078e020b */
[----:B------:R-:W-:Y:S01]  /*2c00*/  SEL R11, RZ, c[0x0][0x27c], !P3 ;  /* 0x00009f00ff0b7a07 */ /* 0x000fe20005800000 */
[----:B------:R-:W-:Y:S01]  /*2c10*/  IMAD.MOV.U32 R6, RZ, RZ, R2 ;  /* 0x000000ffff067224 */ /* 0x000fe200078e0002 */
[----:B------:R-:W-:Y:S01]  /*2c20*/  IADD3 R14, R25, R4, RZ ;  /* 0x00000004190e7210 */ /* 0x000fe20007ffe0ff */
[----:B------:R-:W-:Y:S01]  /*2c30*/  IMAD.MOV.U32 R4, RZ, RZ, R10 ;  /* 0x000000ffff047224 */ /* 0x000fe200078e000a */
[----:B------:R-:W-:Y:S01]  /*2c40*/  SHF.R.S32.HI R2, RZ, 0x1f, R3 ;  /* 0x0000001fff027819 */ /* 0x000fe20000011403 */
[----:B------:R-:W-:Y:S01]  /*2c50*/  IMAD.IADD R13, R24, 0x1, R11 ;  /* 0x00000001180d7824 */ /* 0x000fe200078e020b */
[----:B------:R-:W-:Y:S01]  /*2c60*/  SHF.R.S32.HI R10, RZ, 0x1f, R14 ;  /* 0x0000001fff0a7819 */ /* 0x000fe2000001140e */
[----:B------:R-:W-:Y:S01]  /*2c70*/  IMAD.MOV.U32 R123, RZ, RZ, c[0x0][0x2b8] ;  /* 0x0000ae00ff7b7624 */ /* 0x000fe200078e00ff */
[-C--:B------:R-:W-:Y:S01]  /*2c80*/  LEA.HI R12, R2, R3.reuse, RZ, 0x3 ;  /* 0x00000003020c7211 */ /* 0x080fe200078f18ff */
[----:B------:R-:W-:Y:S01]  /*2c90*/  IMAD.WIDE.U32 R86, R0, c[0x0][0x2b0], RZ ;  /* 0x0000ac0000567a25 */ /* 0x000fe200078e00ff */
[----:B------:R-:W-:-:S02]  /*2ca0*/  LEA.HI R19, R2, R3, RZ, 0x6 ;  /* 0x0000000302137211 */ /* 0x000fc400078f30ff */
[----:B------:R-:W-:Y:S01]  /*2cb0*/  SHF.R.S32.HI R16, RZ, 0x1f, R13 ;  /* 0x0000001fff107819 */ /* 0x000fe2000001140d */
[----:B------:R-:W-:Y:S01]  /*2cc0*/  IMAD.WIDE.U32 R2, R209, c[0x0][0x290], R100 ;  /* 0x0000a400d1027a25 */ /* 0x000fe200078e0064 */
[CC--:B------:R-:W-:Y:S02]  /*2cd0*/  LEA.HI R11, R10.reuse, R14.reuse, RZ, 0x3 ;  /* 0x0000000e0a0b7211 */ /* 0x0c0fe400078f18ff */
[----:B------:R-:W-:Y:S01]  /*2ce0*/  LEA.HI R14, R10, R14, RZ, 0x6 ;  /* 0x0000000e0a0e7211 */ /* 0x000fe200078f30ff */
[----:B------:R-:W-:Y:S01]  /*2cf0*/  IMAD.SHL.U32 R19, R19, 0x40, RZ ;  /* 0x0000004013137824 */ /* 0x000fe200078e00ff */
[-C--:B------:R-:W-:Y:S01]  /*2d00*/  LEA.HI R10, R16, R13.reuse, RZ, 0x3 ;  /* 0x0000000d100a7211 */ /* 0x080fe200078f18ff */
[----:B------:R-:W-:Y:S01]  /*2d10*/  IMAD.WIDE.U32 R78, R126, c[0x0][0x290], R6 ;  /* 0x0000a4007e4e7a25 */ /* 0x000fe200078e0006 */
[----:B------:R-:W-:Y:S02]  /*2d20*/  LEA.HI R13, R16, R13, RZ, 0x6 ;  /* 0x0000000d100d7211 */ /* 0x000fe400078f30ff */
[----:B------:R-:W-:Y:S01]  /*2d30*/  IADD3 R3, R15, R3, RZ ;  /* 0x000000030f037210 */ /* 0x000fe20007ffe0ff */
[----:B------:R-:W-:Y:S01]  /*2d40*/  IMAD.SHL.U32 R16, R14, 0x40, RZ ;  /* 0x000000400e107824 */ /* 0x000fe200078e00ff */
[----:B------:R-:W-:Y:S01]  /*2d50*/  LOP3.LUT R15, R216, 0x38, R12, 0xf8, !PT ;  /* 0x00000038d80f7812 */ /* 0x000fe200078ef80c */
[----:B------:R-:W-:Y:S01]  /*2d60*/  IMAD.WIDE.U32 R84, R22, c[0x0][0x1e8], RZ ;  /* 0x00007a0016547a25 */ /* 0x000fe200078e00ff */
[----:B------:R-:W-:-:S02]  /*2d70*/  LOP3.LUT R14, R216, 0x38, R11, 0xf8, !PT ;  /* 0x00000038d80e7812 */ /* 0x000fc400078ef80b */
[----:B------:R-:W-:Y:S01]  /*2d80*/  SHF.L.U32 R13, R13, 0x6, RZ ;  /* 0x000000060d0d7819 */ /* 0x000fe200000006ff */
[----:B------:R-:W-:Y:S01]  /*2d90*/  IMAD.WIDE.U32 R82, R22, c[0x0][0x210], RZ ;  /* 0x0000840016527a25 */ /* 0x000fe200078e00ff */
[----:B------:R-:W-:Y:S02]  /*2da0*/  LOP3.LUT R20, R216, 0x38, R10, 0xf8, !PT ;  /* 0x00000038d8147812 */ /* 0x000fe400078ef80a */
[----:B------:R-:W-:Y:S01]  /*2db0*/  LOP3.LUT R21, R19, 0x7ffff000, RZ, 0xc0, !PT ;  /* 0x7ffff00013157812 */ /* 0x000fe200078ec0ff */
[----:B------:R-:W-:Y:S01]  /*2dc0*/  IMAD.WIDE.U32 R80, R126, c[0x0][0x280], R8 ;  /* 0x0000a0007e507a25 */ /* 0x000fe200078e0008 */
[-C--:B------:R-:W-:Y:S02]  /*2dd0*/  LOP3.LUT R19, R15, R218.reuse, RZ, 0x3c, !PT ;  /* 0x000000da0f137212 */ /* 0x080fe400078e3cff */
[----:B------:R-:W-:Y:S01]  /*2de0*/  LOP3.LUT R15, R14, R218, RZ, 0x3c, !PT ;  /* 0x000000da0e0f7212 */ /* 0x000fe200078e3cff */
[----:B------:R-:W-:Y:S01]  /*2df0*/  IMAD.WIDE.U32 R76, R126, c[0x0][0x280], R4 ;  /* 0x0000a0007e4c7a25 */ /* 0x000fe200078e0004 */
[----:B------:R-:W-:-:S02]  /*2e00*/  ISETP.NE.AND P1, PT, R123, 0x1, PT ;  /* 0x000000017b00780c */ /* 0x000fc40003f25270 */
[----:B------:R-:W-:Y:S01]  /*2e10*/  LOP3.LUT R14, R13, 0x7ffff000, RZ, 0xc0, !PT ;  /* 0x7ffff0000d0e7812 */ /* 0x000fe200078ec0ff */
[----:B------:R-:W-:Y:S01]  /*2e20*/  IMAD.WIDE.U32 R74, R126, c[0x0][0x290], R2 ;  /* 0x0000a4007e4a7a25 */ /* 0x000fe200078e0002 */
[----:B------:R-:W-:Y:S02]  /*2e30*/  LOP3.LUT R13, R20, R218, RZ, 0x3c, !PT ;  /* 0x000000da140d7212 */ /* 0x000fe400078e3cff */
[----:B------:R-:W-:Y:S01]  /*2e40*/  LOP3.LUT R16, R16, 0x7ffff000, RZ, 0xc0, !PT ;  /* 0x7ffff00010107812 */ /* 0x000fe200078ec0ff */
[----:B------:R-:W-:Y:S01]  /*2e50*/  IMAD R121, R235, 0x40, R209 ;  /* 0x00000040eb797824 */ /* 0x000fe200078e02d1 */
[----:B------:R-:W-:Y:S01]  /*2e60*/  IADD3 R21, R19, R21, R219 ;  /* 0x0000001513157210 */ /* 0x000fe20007ffe0db */
[----:B------:R-:W-:Y:S01]  /*2e70*/  IMAD R108, R22, c[0x0][0x1ec], R85 ;  /* 0x00007b00166c7a24 */ /* 0x000fe200078e0255 */
[--C-:B------:R-:W-:Y:S01]  /*2e80*/  IADD3 R19, R13, R14, R219.reuse ;  /* 0x0000000e0d137210 */ /* 0x100fe20007ffe0db */
[----:B------:R-:W-:Y:S01]  /*2e90*/  IMAD R13, R17, c[0x0][0x2b0], RZ ;  /* 0x0000ac00110d7a24 */ /* 0x000fe200078e02ff */
[----:B------:R-:W-:Y:S01]  /*2ea0*/  IADD3 R20, R15, R16, R219 ;  /* 0x000000100f147210 */ /* 0x000fe20007ffe0db */
[----:B------:R-:W-:Y:S01]  /*2eb0*/  IMAD R15, R18, c[0x0][0x290], RZ ;  /* 0x0000a400120f7a24 */ /* 0x000fe200078e02ff */
[----:B------:R-:W-:Y:S01]  /*2ec0*/  LOP3.LUT R68, R12, 0xfffffff8, RZ, 0xc0, !PT ;  /* 0xfffffff80c447812 */ /* 0x000fe200078ec0ff */
[----:B------:R-:W-:Y:S01]  /*2ed0*/  IMAD R16, R18, c[0x0][0x280], RZ ;  /* 0x0000a00012107a24 */ /* 0x000fe200078e02ff */
[----:B------:R-:W-:Y:S01]  /*2ee0*/  LOP3.LUT R67, R11, 0xfffffff8, RZ, 0xc0, !PT ;  /* 0xfffffff80b437812 */ /* 0x000fe200078ec0ff */
[----:B------:R-:W-:Y:S01]  /*2ef0*/  IMAD R14, R0, c[0x0][0x2b4], R13 ;  /* 0x0000ad00000e7a24 */ /* 0x000fe200078e020d */
[----:B------:R-:W-:Y:S01]  /*2f00*/  LOP3.LUT R66, R10, 0xfffffff8, RZ, 0xc0, !PT ;  /* 0xfffffff80a427812 */ /* 0x000fe200078ec0ff */
[----:B------:R-:W-:Y:S01]  /*2f10*/  IMAD R0, R126, c[0x0][0x294], R15 ;  /* 0x0000a5007e007a24 */ /* 0x000fe200078e020f */
[----:B------:R-:W-:Y:S01]  /*2f20*/  @P1 LOP3.LUT R212, R212, 0x1, RZ, 0xfc, !PT ;  /* 0x00000001d4d41812 */ /* 0x000fe200078efcff */
[----:B------:R-:W-:Y:S01]  /*2f30*/  IMAD R13, R126, c[0x0][0x284], R16 ;  /* 0x0000a1007e0d7a24 */ /* 0x000fe200078e0210 */
[----:B------:R-:W-:Y:S01]  /*2f40*/  SHF.R.S32.HI R102, RZ, 0x3, R12 ;  /* 0x00000003ff667819 */ /* 0x000fe2000001140c */
[----:B------:R-:W-:Y:S01]  /*2f50*/  IMAD R104, R22, c[0x0][0x214], R83 ;  /* 0x0000850016687a24 */ /* 0x000fe200078e0253 */
[----:B------:R-:W-:Y:S01]  /*2f60*/  SHF.R.S32.HI R99, RZ, 0x3, R11 ;  /* 0x00000003ff637819 */ /* 0x000fe2000001140b */
[----:B------:R-:W-:Y:S01]  /*2f70*/  IMAD.IADD R103, R87, 0x1, R14 ;  /* 0x0000000157677824 */ /* 0x000fe200078e020e */
[----:B------:R-:W-:Y:S01]  /*2f80*/  SHF.R.S32.HI R98, RZ, 0x3, R10 ;  /* 0x00000003ff627819 */ /* 0x000fe2000001140a */
[----:B------:R-:W-:Y:S01]  /*2f90*/  IMAD.IADD R97, R81, 0x1, R13 ;  /* 0x0000000151617824 */ /* 0x000fe200078e020d */
[----:B------:R-:W-:Y:S01]  /*2fa0*/  IADD3 R96, R79, R0, RZ ;  /* 0x000000004f607210 */ /* 0x000fe20007ffe0ff */
[----:B------:R-:W-:Y:S01]  /*2fb0*/  IMAD.IADD R95, R13, 0x1, R77 ;  /* 0x000000010d5f7824 */ /* 0x000fe200078e024d */
[----:B------:R-:W-:Y:S01]  /*2fc0*/  SHF.R.S32.HI R94, RZ, 0x1f, R68 ;  /* 0x0000001fff5e7819 */ /* 0x000fe20000011444 */
[----:B------:R-:W-:Y:S01]  /*2fd0*/  IMAD.IADD R91, R0, 0x1, R75 ;  /* 0x00000001005b7824 */ /* 0x000fe200078e024b */
[----:B------:R-:W-:Y:S01]  /*2fe0*/  SHF.R.S32.HI R93, RZ, 0x1f, R67 ;  /* 0x0000001fff5d7819 */ /* 0x000fe20000011443 */
[----:B------:R-:W-:Y:S01]  /*2ff0*/  IMAD.SHL.U32 R90, R21, 0x2, RZ ;  /* 0x00000002155a7824 */ /* 0x000fe200078e00ff */
[----:B------:R-:W-:Y:S01]  /*3000*/  SHF.R.S32.HI R92, RZ, 0x1f, R66 ;  /* 0x0000001fff5c7819 */ /* 0x000fe20000011442 */
[----:B------:R-:W-:Y:S01]  /*3010*/  IMAD.SHL.U32 R88, R19, 0x2, RZ ;  /* 0x0000000213587824 */ /* 0x000fe200078e00ff */
[----:B------:R-:W-:-:S02]  /*3020*/  SHF.L.U32 R89, R20, 0x1, RZ ;  /* 0x0000000114597819 */ /* 0x000fc400000006ff */
[----:B------:R-:W-:Y:S02]  /*3030*/  @P0 LOP3.LUT R212, R212, 0x10, RZ, 0xfc, !PT ;  /* 0x00000010d4d40812 */ /* 0x000fe400078efcff */
.L_x_207:
[----:B------:R-:W-:Y:S01]  /*3040*/  IMAD.SHL.U32 R57, R53, 0x40, RZ ;  /* 0x0000004035397824 */ /* 0x000fe200078e00ff */
[----:B------:R-:W-:Y:S04]  /*3050*/  DEPBAR.LE SB0, 0x0 ;  /* 0x000080000000791a */ /* 0x000fe80000000000 */
[----:B-1----:R-:W-:Y:S01]  /*3060*/  IMAD.IADD R2, R121, 0x1, R57 ;  /* 0x0000000179027824 */ /* 0x002fe200078e0239 */
[----:B------:R-:W-:Y:S01]  /*3070*/  ISETP.NE.AND P1, PT, R123, 0x1, PT ;  /* 0x000000017b00780c */ /* 0x000fe20003f25270 */
[----:B------:R-:W-:Y:S01]  /*3080*/  IMAD.MOV.U32 R54, RZ, RZ, RZ ;  /* 0x000000ffff367224 */ /* 0x000fe200078e00ff */
[----:B------:R-:W-:Y:S01]  /*3090*/  WARPSYNC 0xffffffff ;  /* 0xffffffff00007948 */ /* 0x000fe20003800000 */
[----:B------:R-:W-:Y:S01]  /*30a0*/  IMAD.IADD R0, R110, 0x1, R2 ;  /* 0x000000016e007824 */ /* 0x000fe200078e0202 */
[----:B------:R-:W-:Y:S01]  /*30b0*/  ISETP.GE.AND P0, PT, R2, R60, PT ;  /* 0x0000003c0200720c */ /* 0x000fe20003f06270 */
[----:B------:R-:W-:Y:S01]  /*30c0*/  BSSY B1, `(.L_x_183) ;  /* 0x00003e1000017945 */ /* 0x000fe20003800000 */
[----:B------:R-:W-:Y:S01]  /*30d0*/  ISETP.GE.AND P2, PT, R122, 0x1, PT ;  /* 0x000000017a00780c */ /* 0x000fe20003f46270 */
[----:B------:R-:W-:Y:S01]  /*30e0*/  IMAD.MOV.U32 R2, RZ, RZ, R0 ;  /* 0x000000ffff027224 */ /* 0x000fe200078e0000 */
[----:B------:R-:W-:Y:S05]  /*30f0*/  ISETP.GT.OR P0, PT, R121, 0x3f, P0 ;  /* 0x0000003f7900780c */ /* 0x000fea0000704670 */
        /* <DEDUP_REMOVED lines=11> */
[----:B------:R-:W-:Y:S01]  /*31b0*/  IMAD R0, R58, c[0x0][0x1e0], RZ ;  /* 0x000078003a007a24 */ /* 0x000fe200078e02ff */
[----:B------:R-:W-:Y:S03]  /*31c0*/  BAR.SYNC.DEFER_BLOCKING 0x0 ;  /* 0x0000000000007b1d */ /* 0x000fe60000010000 */
        /* <DEDUP_REMOVED lines=9> */
[----:B----4-:R-:W-:Y:S01]  /*3260*/  LEA.HI.X R46, R0, c[0x0][0x1cc], R2, 0x1, P0 ;  /* 0x00007300002e7a11 */ /* 0x010fe200000f0c02 */
[----:B------:R-:W-:-:S05]  /*3270*/  @!P2 BRA `(.L_x_184) ;  /* 0x000039e00000a947 */ /* 0x000fca0003800000 */
[-C--:B------:R-:W-:Y:S01]  /*3280*/  IMAD R3, R117, R53.reuse, RZ ;  /* 0x0000003575037224 */ /* 0x080fe200078e02ff */
[----:B------:R-:W-:Y:S01]  /*3290*/  ISETP.NE.AND P0, PT, RZ, UR5, PT ;  /* 0x00000005ff007c0c */ /* 0x000fe2000bf05270 */
[----:B------:R-:W-:Y:S01]  /*32a0*/  IMAD R2, R118, R53, RZ ;  /* 0x0000003576027224 */ /* 0x000fe200078e02ff */
[----:B------:R-:W-:Y:S01]  /*32b0*/  SHF.R.S32.HI R0, RZ, 0x1f, R53 ;  /* 0x0000001fff007819 */ /* 0x000fe20000011435 */
[----:B------:R-:W-:Y:S01]  /*32c0*/  IMAD.WIDE.U32 R26, R53, UR6, RZ ;  /* 0x00000006351a7c25 */ /* 0x000fe2000f8e00ff */
[----:B------:R-:W-:Y:S03]  /*32d0*/  IADD3 R4, -R57, R60, RZ ;  /* 0x0000003c39047210 */ /* 0x000fe60007ffe1ff */
[----:B------:R-:W-:Y:S01]  /*32e0*/  IMAD R3, R0, UR6, R3 ;  /* 0x0000000600037c24 */ /* 0x000fe2000f8e0203 */
[----:B------:R-:W-:Y:S01]  /*32f0*/  IMNMX R56, R4, 0x40, PT ;  /* 0x0000004004387817 */ /* 0x000fe20003800200 */
[----:B------:R-:W-:Y:S02]  /*3300*/  IMAD R2, R0, UR7, R2 ;  /* 0x0000000700027c24 */ /* 0x000fe4000f8e0202 */
[----:B------:R-:W-:Y:S01]  /*3310*/  IMAD.WIDE.U32 R44, R53, UR7, RZ ;  /* 0x00000007352c7c25 */ /* 0x000fe2000f8e00ff */
[----:B------:R-:W-:Y:S04]  /*3320*/  IADD3 R47, R27, R3, RZ ;  /* 0x000000031b2f7210 */ /* 0x000fe80007ffe0ff */
[----:B------:R-:W-:Y:S01]  /*3330*/  IADD3 R49, R45, R2, RZ ;  /* 0x000000022d317210 */ /* 0x000fe20007ffe0ff */
[----:B------:R-:W-:-:S05]  /*3340*/  @!P0 BRA `(.L_x_185) ;  /* 0x00001c7000008947 */ /* 0x000fca0003800000 */
[----:B------:R-:W-:Y:S01]  /*3350*/  ISETP.GE.AND P1, PT, R209, R56, PT ;  /* 0x00000038d100720c */ /* 0x000fe20003f26270 */
[----:B------:R-:W-:Y:S01]  /*3360*/  BSSY B0, `(.L_x_186) ;  /* 0x000003a000007945 */ /* 0x000fe20003800000 */
        /* <DEDUP_REMOVED lines=12> */
[----:B------:R-:W-:-:S05]  /*3430*/  @P1 BRA `(.L_x_187) ;  /* 0x000002c000001947 */ /* 0x000fca0003800000 */
[----:B------:R-:W-:Y:S01]  /*3440*/  IADD3 R0, P0, R80, R26, RZ ;  /* 0x0000001a50007210 */ /* 0x000fe20007f1e0ff */
[----:B------:R-:W-:Y:S01]  /*3450*/  CS2R R10, SRZ ;  /* 0x00000000000a7805 */ /* 0x000fe2000001ff00 */
[----:B------:R-:W-:Y:S01]  /*3460*/  CS2R R8, SRZ ;  /* 0x0000000000087805 */ /* 0x000fe2000001ff00 */
[----:B------:R-:W-:Y:S01]  /*3470*/  CS2R R28, SRZ ;  /* 0x00000000001c7805 */ /* 0x000fe2000001ff00 */
[----:B------:R-:W-:Y:S01]  /*3480*/  CS2R R12, SRZ ;  /* 0x00000000000c7805 */ /* 0x000fe2000001ff00 */
[----:B------:R-:W-:Y:S01]  /*3490*/  IMAD.X R3, R47, 0x1, R97, P0 ;  /* 0x000000012f037824 */ /* 0x000fe200000e0661 */
[----:B------:R-:W-:Y:S01]  /*34a0*/  IADD3 R2, P0, R78, R44, RZ ;  /* 0x0000002c4e027210 */ /* 0x000fe20007f1e0ff */
[----:B------:R-:W-:Y:S01]  /*34b0*/  CS2R R30, SRZ ;  /* 0x00000000001e7805 */ /* 0x000fe2000001ff00 */
[----:B------:R-:W-:Y:S01]  /*34c0*/  CS2R R14, SRZ ;  /* 0x00000000000e7805 */ /* 0x000fe2000001ff00 */
[----:B------:R-:W-:Y:S01]  /*34d0*/  CS2R R32, SRZ ;  /* 0x0000000000207805 */ /* 0x000fe2000001ff00 */
[----:B------:R-:W-:Y:S01]  /*34e0*/  CS2R R16, SRZ ;  /* 0x0000000000107805 */ /* 0x000fe2000001ff00 */
[----:B------:R-:W-:Y:S01]  /*34f0*/  IMAD.X R5, R49, 0x1, R96, P0 ;  /* 0x0000000131057824 */ /* 0x000fe200000e0660 */
[C---:B------:R-:W-:Y:S01]  /*3500*/  LEA R6, P0, R0.reuse, c[0x0][0x270], 0x1 ;  /* 0x00009c0000067a11 */ /* 0x040fe200078008ff */
[----:B------:R-:W-:Y:S01]  /*3510*/  CS2R R34, SRZ ;  /* 0x0000000000227805 */ /* 0x000fe2000001ff00 */
[----:B------:R-:W-:Y:S01]  /*3520*/  CS2R R18, SRZ ;  /* 0x0000000000127805 */ /* 0x000fe2000001ff00 */
[----:B------:R-:W-:Y:S01]  /*3530*/  CS2R R38, SRZ ;  /* 0x0000000000267805 */ /* 0x000fe2000001ff00 */
[----:B------:R-:W-:Y:S02]  /*3540*/  LEA.HI.X R7, R0, c[0x0][0x274], R3, 0x1, P0 ;  /* 0x00009d0000077a11 */ /* 0x000fe400000f0c03 */
[C---:B------:R-:W-:Y:S04]  /*3550*/  LEA R4, P0, R2.reuse, c[0x0][0x288], 0x1 ;  /* 0x0000a20002047a11 */ /* 0x040fe800078008ff */
[----:B------:R-:W-:Y:S02]  /*3560*/  LEA.HI.X R5, R2, c[0x0][0x28c], R5, 0x1, P0 ;  /* 0x0000a30002057a11 */ /* 0x000fe400000f0c05 */
[----:B------:R-:W-:Y:S01]  /*3570*/  ISETP.GE.AND P0, PT, R106, c[0x0][0x27c], PT ;  /* 0x00009f006a007a0c */ /* 0x000fe20003f06270 */
[----:B------:R-:W-:Y:S11]  /*3580*/  CS2R R2, SRZ ;  /* 0x0000000000027805 */ /* 0x000ff6000001ff00 */
[----:B------:R-:W-:Y:S01]  /*3590*/  @!UPT UIADD3 URZ, URZ, URZ, URZ ;  /* 0x0000003f3f3ff290 */ /* 0x000fe2000fffe03f */
[----:B------:R1:W5:Y:S04]  /*35a0*/  @!P0 LDG.E.64 R2, [R6.64] ;  /* 0x0000000a06028981 */ /* 0x000368000c1e1b00 */
[----:B------:R1:W5:Y:S01]  /*35b0*/  @!P0 LDG.E.64 R10, [R4.64] ;  /* 0x0000000a040a8981 */ /* 0x000362000c1e1b00 */
[----:B------:R-:W-:Y:S11]  /*35c0*/  ISETP.GE.AND P0, PT, R143, c[0x0][0x27c], PT ;  /* 0x00009f008f007a0c */ /* 0x000ff60003f06270 */
[----:B------:R-:W-:Y:S02]  /*35d0*/  @!UPT UIADD3 URZ, URZ, URZ, URZ ;  /* 0x0000003f3f3ff290 */ /* 0x000fe4000fffe03f */
[----:B------:R1:W5:Y:S04]  /*35e0*/  @!P0 LDG.E.64 R8, [R6.64+0x20] ;  /* 0x0000200a06088981 */ /* 0x000368000c1e1b00 */
[----:B------:R1:W5:Y:S01]  /*35f0*/  @!P0 LDG.E.64 R28, [R4.64+0x20] ;  /* 0x0000200a041c8981 */ /* 0x000362000c1e1b00 */
        /* <DEDUP_REMOVED lines=15> */
[----:B------:R1:W5:Y:S02]  /*36f0*/  @!P0 LDG.E.64 R38, [R4.64+0xa0] ;  /* 0x0000a00a04268981 */ /* 0x000364000c1e1b00 */
.L_x_187:
[----:B------:R-:W-:Y:S05]  /*3700*/  BSYNC B0 ;  /* 0x0000000000007941 */ /* 0x000fea0003800000 */
.L_x_186:
[----:B------:R2:W3:Y:S04]  /*3710*/  SHFL.IDX PT, R47, R46, RZ, 0x1c1f ;  /* 0x001c1fff2e2f7589 */ /* 0x0004e800000e0000 */
[----:B------:R2:W4:Y:S01]  /*3720*/  SHFL.IDX PT, R46, R48, RZ, 0x1c1f ;  /* 0x001c1fff302e7589 */ /* 0x00052200000e0000 */
[----:B------:R-:W-:-:S05]  /*3730*/  @P1 BRA `(.L_x_188) ;  /* 0x0000379000001947 */ /* 0x000fca0003800000 */
[----:B------:R-:W-:Y:S01]  /*3740*/  ISETP.GE.AND P0, PT, R100, c[0x0][0x1d4], PT ;  /* 0x0000750064007a0c */ /* 0x000fe20003f06270 */
[----:B-1---5:R-:W-:Y:S01]  /*3750*/  IMAD.MOV.U32 R4, RZ, RZ, R16 ;  /* 0x000000ffff047224 */ /* 0x022fe200078e0010 */
[----:B------:R-:W-:Y:S01]  /*3760*/  BSSY B0, `(.L_x_189) ;  /* 0x000005b000007945 */ /* 0x000fe20003800000 */
[----:B------:R-:W-:Y:S02]  /*3770*/  IMAD.MOV.U32 R0, RZ, RZ, R17 ;  /* 0x000000ffff007224 */ /* 0x000fe400078e0011 */
[----:B------:R-:W-:Y:S02]  /*3780*/  IMAD.MOV.U32 R6, RZ, RZ, R18 ;  /* 0x000000ffff067224 */ /* 0x000fe400078e0012 */
[----:B------:R-:W-:Y:S01]  /*3790*/  IMAD.MOV.U32 R5, RZ, RZ, R19 ;  /* 0x000000ffff057224 */ /* 0x000fe200078e0013 */
[----:B------:R-:W-:Y:S01]  /*37a0*/  PRMT R23, R0, 0x5410, R4 ;  /* 0x0000541000177816 */ /* 0x000fe20000000004 */
[----:B------:R-:W-:Y:S02]  /*37b0*/  IMAD.MOV.U32 R4, RZ, RZ, R12 ;  /* 0x000000ffff047224 */ /* 0x000fe400078e000c */
[----:B------:R-:W-:Y:S01]  /*37c0*/  IMAD.MOV.U32 R0, RZ, RZ, R13 ;  /* 0x000000ffff007224 */ /* 0x000fe200078e000d */
[----:B------:R-:W-:Y:S01]  /*37d0*/  PRMT R26, R5, 0x5410, R6 ;  /* 0x00005410051a7816 */ /* 0x000fe20000000006 */
[----:B------:R-:W-:Y:S01]  /*37e0*/  IMAD.MOV.U32 R6, RZ, RZ, R14 ;  /* 0x000000ffff067224 */ /* 0x000fe200078e000e */
[----:B------:R-:W-:Y:S02]  /*37f0*/  MOV R5, R15 ;  /* 0x0000000f00057202 */ /* 0x000fe40000000f00 */
[----:B------:R-:W-:Y:S01]  /*3800*/  PRMT R21, R4, 0x5410, R0 ;  /* 0x0000541004157816 */ /* 0x000fe20000000000 */
[----:B------:R-:W-:Y:S01]  /*3810*/  IMAD.MOV.U32 R4, RZ, RZ, R8 ;  /* 0x000000ffff047224 */ /* 0x000fe200078e0008 */
[----:B------:R-:W-:Y:S02]  /*3820*/  MOV R0, R9 ;  /* 0x0000000900007202 */ /* 0x000fe40000000f00 */
[----:B------:R-:W-:Y:S01]  /*3830*/  PRMT R22, R5, 0x5410, R6 ;  /* 0x0000541005167816 */ /* 0x000fe20000000006 */
[----:B------:R-:W-:Y:S01]  /*3840*/  IMAD.MOV.U32 R6, RZ, RZ, R38 ;  /* 0x000000ffff067224 */ /* 0x000fe200078e0026 */
[----:B------:R-:W-:Y:S01]  /*3850*/  PRMT R20, R0, 0x5410, R4 ;  /* 0x0000541000147816 */ /* 0x000fe20000000004 */
[----:B------:R-:W-:Y:S01]  /*3860*/  IMAD.MOV.U32 R4, RZ, RZ, R34 ;  /* 0x000000ffff047224 */ /* 0x000fe200078e0022 */
[----:B------:R-:W-:Y:S01]  /*3870*/  MOV R0, R35 ;  /* 0x0000002300007202 */ /* 0x000fe20000000f00 */
[----:B------:R-:W-:Y:S03]  /*3880*/  IMAD.MOV.U32 R5, RZ, RZ, R39 ;  /* 0x000000ffff057224 */ /* 0x000fe600078e0027 */
[----:B------:R-:W-:Y:S01]  /*3890*/  PRMT R43, R4, 0x5410, R0 ;  /* 0x00005410042b7816 */ /* 0x000fe20000000000 */
[----:B------:R-:W-:Y:S01]  /*38a0*/  IMAD.MOV.U32 R0, RZ, RZ, R32 ;  /* 0x000000ffff007224 */ /* 0x000fe200078e0020 */
[----:B------:R-:W-:Y:S04]  /*38b0*/  PRMT R44, R6, 0x5410, R5 ;  /* 0x00005410062c7816 */ /* 0x000fe80000000005 */
[----:B------:R-:W-:Y:S01]  /*38c0*/  PRMT R42, R0, 0x7610, R42 ;  /* 0x00007610002a7816 */ /* 0x000fe2000000002a */
[----:B------:R-:W-:Y:S05]  /*38d0*/  IMAD.MOV.U32 R0, RZ, RZ, R33 ;  /* 0x000000ffff007224 */ /* 0x000fea00078e0021 */
[----:B------:R-:W-:Y:S01]  /*38e0*/  PRMT R42, R42, 0x5410, R0 ;  /* 0x000054102a2a7816 */ /* 0x000fe20000000000 */
[----:B------:R-:W-:Y:S05]  /*38f0*/  IMAD.MOV.U32 R0, RZ, RZ, R30 ;  /* 0x000000ffff007224 */ /* 0x000fea00078e001e */
[----:B------:R-:W-:Y:S02]  /*3900*/  PRMT R41, R0, 0x7610, R41 ;  /* 0x0000761000297816 */ /* 0x000fe40000000029 */
[----:B------:R-:W-:Y:S04]  /*3910*/  MOV R0, R31 ;  /* 0x0000001f00007202 */ /* 0x000fe80000000f00 */
[----:B------:R-:W-:Y:S01]  /*3920*/  PRMT R41, R41, 0x5410, R0 ;  /* 0x0000541029297816 */ /* 0x000fe20000000000 */
[----:B------:R-:W-:Y:S05]  /*3930*/  IMAD.MOV.U32 R0, RZ, RZ, R28 ;  /* 0x000000ffff007224 */ /* 0x000fea00078e001c */
[----:B------:R-:W-:Y:S01]  /*3940*/  PRMT R40, R0, 0x7610, R40 ;  /* 0x0000761000287816 */ /* 0x000fe20000000028 */
[----:B------:R-:W-:Y:S05]  /*3950*/  IMAD.MOV.U32 R0, RZ, RZ, R29 ;  /* 0x000000ffff007224 */ /* 0x000fea00078e001d */
[----:B------:R-:W-:Y:S01]  /*3960*/  PRMT R40, R40, 0x5410, R0 ;  /* 0x0000541028287816 */ /* 0x000fe20000000000 */
[----:B------:R-:W-:-:S05]  /*3970*/  @P0 BRA `(.L_x_190) ;  /* 0x0000039000000947 */ /* 0x000fca0003800000 */
[----:B------:R-:W-:Y:S01]  /*3980*/  ISETP.GE.AND P0, PT, R106, c[0x0][0x27c], PT ;  /* 0x00009f006a007a0c */ /* 0x000fe20003f06270 */
[----:B------:R-:W-:Y:S01]  /*3990*/  IMAD.MOV.U32 R4, RZ, RZ, R10 ;  /* 0x000000ffff047224 */ /* 0x000fe200078e000a */
[----:B------:R-:W-:Y:S01]  /*39a0*/  MOV R36, R11 ;  /* 0x0000000b00247202 */ /* 0x000fe20000000f00 */
[----:B------:R-:W-:Y:S10]  /*39b0*/  IMAD.MOV.U32 R0, RZ, RZ, R2 ;  /* 0x000000ffff007224 */ /* 0x000ff400078e0002 */
[----:B------:R-:W-:Y:S01]  /*39c0*/  @!P0 SHF.R.U64 R5, R10, 0x10, R11 ;  /* 0x000000100a058819 */ /* 0x000fe2000000120b */
[--C-:B------:R-:W-:Y:S01]  /*39d0*/  IMAD.MOV.U32 R10, RZ, RZ, R3.reuse ;  /* 0x000000ffff0a7224 */ /* 0x100fe200078e0003 */
[----:B------:R-:W-:Y:S02]  /*39e0*/  @!P0 SHF.R.U64 R2, R2, 0x10, R3 ;  /* 0x0000001002028819 */ /* 0x000fe40000001203 */
[----:B------:R-:W-:Y:S02]  /*39f0*/  @!P0 PRMT R37, R4, 0x5410, R5 ;  /* 0x0000541004258816 */ /* 0x000fe40000000005 */
[----:B------:R-:W-:Y:S01]  /*3a00*/  @!P0 SHF.R.U32.HI R27, RZ, 0x10, R11 ;  /* 0x00000010ff1b8819 */ /* 0x000fe2000001160b */
[----:B------:R-:W1:Y:S01]  /*3a10*/  LDS.128 R4, [R201+0x6000] ;  /* 0x00600000c9047984 */ /* 0x000e620000000c00 */
[----:B------:R-:W-:Y:S02]  /*3a20*/  @!P0 PRMT R11, R0, 0x5410, R2 ;  /* 0x00005410000b8816 */ /* 0x000fe40000000002 */
[----:B------:R-:W-:Y:S02]  /*3a30*/  @!P0 SHF.R.U32.HI R3, RZ, 0x10, R3 ;  /* 0x00000010ff038819 */ /* 0x000fe40000011603 */
[----:B------:R-:W-:Y:S01]  /*3a40*/  @!P0 PRMT R36, R36, 0x5410, R27 ;  /* 0x0000541024248816 */ /* 0x000fe2000000001b */
[----:B------:R-:W-:Y:S01]  /*3a50*/  @!P0 IMAD.U32 R2, R11, 0x10000, RZ ;  /* 0x000100000b028824 */ /* 0x000fe200078e00ff */
[----:B------:R-:W-:Y:S01]  /*3a60*/  @!P0 PRMT R3, R10, 0x5410, R3 ;  /* 0x000054100a038816 */ /* 0x000fe20000000003 */
[----:B------:R-:W-:Y:S01]  /*3a70*/  @!P0 IMAD.U32 R10, R37, 0x10000, RZ ;  /* 0x00010000250a8824 */ /* 0x000fe200078e00ff */
[C---:B-1----:R-:W-:Y:S02]  /*3a80*/  @!P0 LOP3.LUT R0, R4.reuse, 0xffff0000, RZ, 0xc0, !PT ;  /* 0xffff000004008812 */ /* 0x042fe400078ec0ff */
[----:B------:R-:W-:Y:S03]  /*3a90*/  @!P0 SHF.L.U32 R27, R4, 0x10, RZ ;  /* 0x00000010041b8819 */ /* 0x000fe600000006ff */
[C---:B------:R-:W-:Y:S02]  /*3aa0*/  @!P0 FMUL.FTZ R45, R0.reuse, R10 ;  /* 0x0000000a002d8220 */ /* 0x040fe40000410000 */
[-C--:B------:R-:W-:Y:S02]  /*3ab0*/  @!P0 FMUL.FTZ R0, R0, R2.reuse ;  /* 0x0000000200008220 */ /* 0x080fe40000410000 */
[----:B------:R-:W-:Y:S01]  /*3ac0*/  @!P0 FFMA.FTZ R45, R27, R2, -R45 ;  /* 0x000000021b2d8223 */ /* 0x000fe2000001082d */
[----:B------:R-:W-:Y:S01]  /*3ad0*/  @!P0 LOP3.LUT R2, R11, 0xffff0000, RZ, 0xc0, !PT ;  /* 0xffff00000b028812 */ /* 0x000fe200078ec0ff */
[----:B------:R-:W-:Y:S01]  /*3ae0*/  @!P0 FFMA.FTZ R0, R10, R27, R0 ;  /* 0x0000001b0a008223 */ /* 0x000fe20000010000 */
[----:B------:R-:W-:Y:S01]  /*3af0*/  @!P0 LOP3.LUT R10, R37, 0xffff0000, RZ, 0xc0, !PT ;  /* 0xffff0000250a8812 */ /* 0x000fe200078ec0ff */
[C---:B------:R-:W-:Y:S03]  /*3b00*/  @!P0 IMAD.U32 R27, R5.reuse, 0x10000, RZ ;  /* 0x00010000051b8824 */ /* 0x040fe600078e00ff */
[----:B------:R-:W-:Y:S02]  /*3b10*/  @!P0 F2FP.BF16.PACK_AB R45, R0, R45 ;  /* 0x0000002d002d823e */ /* 0x000fe400000010ff */
[----:B------:R-:W-:Y:S03]  /*3b20*/  @!P0 LOP3.LUT R0, R5, 0xffff0000, RZ, 0xc0, !PT ;  /* 0xffff000005008812 */ /* 0x000fe600078ec0ff */
[----:B------:R-:W-:Y:S02]  /*3b30*/  @!P0 IMAD.MOV.U32 R4, RZ, RZ, R45 ;  /* 0x000000ffff048224 */ /* 0x000fe400078e002d */
[C---:B------:R-:W-:Y:S02]  /*3b40*/  @!P0 FMUL.FTZ R11, R0.reuse, R10 ;  /* 0x0000000a000b8220 */ /* 0x040fe40000410000 */
[-C--:B------:R-:W-:Y:S02]  /*3b50*/  @!P0 FMUL.FTZ R0, R0, R2.reuse ;  /* 0x0000000200008220 */ /* 0x080fe40000410000 */
[----:B------:R-:W-:Y:S02]  /*3b60*/  @!P0 FFMA.FTZ R11, R27, R2, -R11 ;  /* 0x000000021b0b8223 */ /* 0x000fe4000001080b */
[----:B------:R-:W-:Y:S01]  /*3b70*/  @!P0 FFMA.FTZ R0, R10, R27, R0 ;  /* 0x0000001b0a008223 */ /* 0x000fe20000010000 */
[----:B------:R-:W-:Y:S04]  /*3b80*/  @!P0 SHF.L.U32 R10, R36, 0x10, RZ ;  /* 0x00000010240a8819 */ /* 0x000fe800000006ff */
[----:B------:R-:W-:Y:S02]  /*3b90*/  @!P0 F2FP.BF16.PACK_AB R2, R0, R11 ;  /* 0x0000000b0002823e */ /* 0x000fe400000010ff */
[C---:B------:R-:W-:Y:S02]  /*3ba0*/  @!P0 LOP3.LUT R0, R6.reuse, 0xffff0000, RZ, 0xc0, !PT ;  /* 0xffff000006008812 */ /* 0x040fe400078ec0ff */
[----:B------:R-:W-:Y:S01]  /*3bb0*/  @!P0 SHF.L.U32 R11, R6, 0x10, RZ ;  /* 0x00000010060b8819 */ /* 0x000fe200000006ff */
[----:B------:R-:W-:Y:S02]  /*3bc0*/  @!P0 IMAD.MOV.U32 R5, RZ, RZ, R2 ;  /* 0x000000ffff058224 */ /* 0x000fe400078e0002 */
[C---:B------:R-:W-:Y:S01]  /*3bd0*/  @!P0 IMAD.U32 R2, R3.reuse, 0x10000, RZ ;  /* 0x0001000003028824 */ /* 0x040fe200078e00ff */
[----:B------:R-:W-:Y:S01]  /*3be0*/  @!P0 LOP3.LUT R3, R3, 0xffff0000, RZ, 0xc0, !PT ;  /* 0xffff000003038812 */ /* 0x000fe200078ec0ff */
[C---:B------:R-:W-:Y:S02]  /*3bf0*/  @!P0 FMUL.FTZ R27, R0.reuse, R10 ;  /* 0x0000000a001b8220 */ /* 0x040fe40000410000 */
[-C--:B------:R-:W-:Y:S02]  /*3c00*/  @!P0 FMUL.FTZ R0, R0, R2.reuse ;  /* 0x0000000200008220 */ /* 0x080fe40000410000 */
[----:B------:R-:W-:Y:S01]  /*3c10*/  @!P0 FFMA.FTZ R37, R11, R2, -R27 ;  /* 0x000000020b258223 */ /* 0x000fe2000001081b */
[C---:B------:R-:W-:Y:S01]  /*3c20*/  @!P0 LOP3.LUT R2, R7.reuse, 0xffff0000, RZ, 0xc0, !PT ;  /* 0xffff000007028812 */ /* 0x040fe200078ec0ff */
[----:B------:R-:W-:Y:S01]  /*3c30*/  @!P0 FFMA.FTZ R0, R10, R11, R0 ;  /* 0x0000000b0a008223 */ /* 0x000fe20000010000 */
[----:B------:R-:W-:Y:S02]  /*3c40*/  @!P0 LOP3.LUT R10, R36, 0xffff0000, RZ, 0xc0, !PT ;  /* 0xffff0000240a8812 */ /* 0x000fe400078ec0ff */
[----:B------:R-:W-:Y:S02]  /*3c50*/  @!P0 SHF.L.U32 R11, R7, 0x10, RZ ;  /* 0x00000010070b8819 */ /* 0x000fe400000006ff */
[----:B------:R-:W-:Y:S01]  /*3c60*/  @!P0 F2FP.BF16.PACK_AB R0, R0, R37 ;  /* 0x000000250000823e */ /* 0x000fe200000010ff */
[C---:B------:R-:W-:Y:S02]  /*3c70*/  @!P0 FMUL.FTZ R27, R2.reuse, R10 ;  /* 0x0000000a021b8220 */ /* 0x040fe40000410000 */
[-C--:B------:R-:W-:Y:S02]  /*3c80*/  @!P0 FMUL.FTZ R2, R2, R3.reuse ;  /* 0x0000000302028220 */ /* 0x080fe40000410000 */
[----:B------:R-:W-:Y:S02]  /*3c90*/  @!P0 FFMA.FTZ R27, R11, R3, -R27 ;  /* 0x000000030b1b8223 */ /* 0x000fe4000001081b */
[----:B------:R-:W-:Y:S01]  /*3ca0*/  @!P0 FFMA.FTZ R2, R10, R11, R2 ;  /* 0x0000000b0a028223 */ /* 0x000fe20000010002 */
[----:B----4-:R-:W-:Y:S01]  /*3cb0*/  LEA R10, P1, R100, R46, 0x1 ;  /* 0x0000002e640a7211 */ /* 0x010fe200078208ff */
[----:B------:R-:W-:Y:S03]  /*3cc0*/  @!P0 IMAD.MOV.U32 R6, RZ, RZ, R0 ;  /* 0x000000ffff068224 */ /* 0x000fe600078e0000 */
[----:B------:R-:W-:Y:S02]  /*3cd0*/  @!P0 F2FP.BF16.PACK_AB R2, R2, R27 ;  /* 0x0000001b0202823e */ /* 0x000fe400000010ff */
[----:B---3--:R-:W-:Y:S02]  /*3ce0*/  LEA.HI.X R11, R100, R47, R101, 0x1, P1 ;  /* 0x0000002f640b7211 */ /* 0x008fe400008f0c65 */
[----:B------:R-:W-:Y:S05]  /*3cf0*/  @!P0 MOV R7, R2 ;  /* 0x0000000200078202 */ /* 0x000fea0000000f00 */
[----:B------:R1:W-:Y:S02]  /*3d00*/  ST.E.128 [R10.64], R4 ;  /* 0x000000040a007985 */ /* 0x0003e4000c101d0a */
.L_x_190:
[----:B------:R-:W-:Y:S05]  /*3d10*/  BSYNC B0 ;  /* 0x0000000000007941 */ /* 0x000fea0003800000 */
.L_x_189:
[----:B------:R-:W-:Y:S01]  /*3d20*/  ISETP.GE.AND P0, PT, R25, c[0x0][0x1d4], PT ;  /* 0x0000750019007a0c */ /* 0x000fe20003f06270 */
[----:B------:R-:W-:Y:S01]  /*3d30*/  @!UPT UIADD3 URZ, URZ, URZ, URZ ;  /* 0x0000003f3f3ff290 */ /* 0x000fe2000fffe03f */
[----:B------:R-:W-:Y:S11]  /*3d40*/  BSSY B0, `(.L_x_191) ;  /* 0x0000039000007945 */ /* 0x000ff60003800000 */
[----:B------:R-:W-:-:S05]  /*3d50*/  @P0 BRA `(.L_x_192) ;  /* 0x0000037000000947 */ /* 0x000fca0003800000 */
[----:B------:R-:W-:Y:S01]  /*3d60*/  ISETP.GE.AND P0, PT, R143, c[0x0][0x27c], PT ;  /* 0x00009f008f007a0c */ /* 0x000fe20003f06270 */
[----:B-1----:R-:W1:Y:S11]  /*3d70*/  LDS.128 R4, [R202+0x6000] ;  /* 0x00600000ca047984 */ /* 0x002e760000000c00 */
[----:B------:R-:W-:Y:S01]  /*3d80*/  @!UPT UIADD3 URZ, URZ, URZ, URZ ;  /* 0x0000003f3f3ff290 */ /* 0x000fe2000fffe03f */
[----:B------:R-:W-:Y:S02]  /*3d90*/  @!P0 SHF.R.U64 R2, R28, 0x10, R29 ;  /* 0x000000101c028819 */ /* 0x000fe4000000121d */
[--C-:B------:R-:W-:Y:S02]  /*3da0*/  @!P0 SHF.R.U64 R0, R8, 0x10, R9.reuse ;  /* 0x0000001008008819 */ /* 0x100fe40000001209 */
[----:B------:R-:W-:Y:S02]  /*3db0*/  @!P0 PRMT R11, R40, 0x5410, R2 ;  /* 0x00005410280b8816 */ /* 0x000fe40000000002 */
[C---:B------:R-:W-:Y:S02]  /*3dc0*/  @!P0 PRMT R2, R20.reuse, 0x5432, R0 ;  /* 0x0000543214028816 */ /* 0x040fe40000000000 */
[----:B------:R-:W-:Y:S01]  /*3dd0*/  @!P0 SHF.R.U32.HI R3, RZ, 0x10, R9 ;  /* 0x00000010ff038819 */ /* 0x000fe20000011609 */
[C---:B------:R-:W-:Y:S01]  /*3de0*/  @!P0 IMAD.U32 R9, R11.reuse, 0x10000, RZ ;  /* 0x000100000b098824 */ /* 0x040fe200078e00ff */
[----:B------:R-:W-:Y:S02]  /*3df0*/  @!P0 SHF.R.U32.HI R10, RZ, 0x10, R29 ;  /* 0x00000010ff0a8819 */ /* 0x000fe4000001161d */
[----:B------:R-:W-:Y:S01]  /*3e00*/  @!P0 PRMT R8, R20, 0x5410, R3 ;  /* 0x0000541014088816 */ /* 0x000fe20000000003 */
[----:B------:R-:W-:Y:S01]  /*3e10*/  @!P0 IMAD.U32 R3, R2, 0x10000, RZ ;  /* 0x0001000002038824 */ /* 0x000fe200078e00ff */
[----:B------:R-:W-:Y:S02]  /*3e20*/  @!P0 PRMT R27, R40, 0x5432, R10 ;  /* 0x00005432281b8816 */ /* 0x000fe4000000000a */
[----:B------:R-:W-:Y:S01]  /*3e30*/  @!P0 LOP3.LUT R2, R2, 0xffff0000, RZ, 0xc0, !PT ;  /* 0xffff000002028812 */ /* 0x000fe200078ec0ff */
[C---:B-1----:R-:W-:Y:S01]  /*3e40*/  @!P0 IMAD.U32 R10, R4.reuse, 0x10000, RZ ;  /* 0x00010000040a8824 */ /* 0x042fe200078e00ff */
[----:B------:R-:W-:Y:S05]  /*3e50*/  @!P0 LOP3.LUT R0, R4, 0xffff0000, RZ, 0xc0, !PT ;  /* 0xffff000004008812 */ /* 0x000fea00078ec0ff */
[C---:B------:R-:W-:Y:S02]  /*3e60*/  @!P0 FMUL.FTZ R20, R0.reuse, R9 ;  /* 0x0000000900148220 */ /* 0x040fe40000410000 */
[-C--:B------:R-:W-:Y:S02]  /*3e70*/  @!P0 FMUL.FTZ R0, R0, R3.reuse ;  /* 0x0000000300008220 */ /* 0x080fe40000410000 */
[----:B------:R-:W-:Y:S01]  /*3e80*/  @!P0 FFMA.FTZ R20, R10, R3, -R20 ;  /* 0x000000030a148223 */ /* 0x000fe20000010814 */
[----:B------:R-:W-:Y:S01]  /*3e90*/  @!P0 LOP3.LUT R3, R11, 0xffff0000, RZ, 0xc0, !PT ;  /* 0xffff00000b038812 */ /* 0x000fe200078ec0ff */
[----:B------:R-:W-:Y:S01]  /*3ea0*/  @!P0 FFMA.FTZ R0, R9, R10, R0 ;  /* 0x0000000a09008223 */ /* 0x000fe20000010000 */
[C---:B------:R-:W-:Y:S04]  /*3eb0*/  @!P0 SHF.L.U32 R9, R5.reuse, 0x10, RZ ;  /* 0x0000001005098819 */ /* 0x040fe800000006ff */
[----:B------:R-:W-:Y:S02]  /*3ec0*/  @!P0 F2FP.BF16.PACK_AB R10, R0, R20 ;  /* 0x00000014000a823e */ /* 0x000fe400000010ff */
[----:B------:R-:W-:Y:S03]  /*3ed0*/  @!P0 LOP3.LUT R0, R5, 0xffff0000, RZ, 0xc0, !PT ;  /* 0xffff000005008812 */ /* 0x000fe600078ec0ff */
[----:B------:R-:W-:Y:S02]  /*3ee0*/  @!P0 IMAD.MOV.U32 R4, RZ, RZ, R10 ;  /* 0x000000ffff048224 */ /* 0x000fe400078e000a */
[C---:B------:R-:W-:Y:S02]  /*3ef0*/  @!P0 FMUL.FTZ R11, R0.reuse, R3 ;  /* 0x00000003000b8220 */ /* 0x040fe40000410000 */
[-C--:B------:R-:W-:Y:S02]  /*3f00*/  @!P0 FMUL.FTZ R0, R0, R2.reuse ;  /* 0x0000000200008220 */ /* 0x080fe40000410000 */
[----:B------:R-:W-:Y:S02]  /*3f10*/  @!P0 FFMA.FTZ R11, R9, R2, -R11 ;  /* 0x00000002090b8223 */ /* 0x000fe4000001080b */
[----:B------:R-:W-:Y:S02]  /*3f20*/  @!P0 FFMA.FTZ R0, R3, R9, R0 ;  /* 0x0000000903008223 */ /* 0x000fe40000010000 */
[----:B------:R-:W-:Y:S02]  /*3f30*/  @!P0 IMAD.U32 R3, R27, 0x10000, RZ ;  /* 0x000100001b038824 */ /* 0x000fe400078e00ff */
[----:B------:R-:W-:Y:S01]  /*3f40*/  @!P0 IMAD.U32 R9, R6, 0x10000, RZ ;  /* 0x0001000006098824 */ /* 0x000fe200078e00ff */
[----:B------:R-:W-:Y:S02]  /*3f50*/  @!P0 F2FP.BF16.PACK_AB R2, R0, R11 ;  /* 0x0000000b0002823e */ /* 0x000fe400000010ff */
[----:B------:R-:W-:Y:S02]  /*3f60*/  @!P0 LOP3.LUT R0, R6, 0xffff0000, RZ, 0xc0, !PT ;  /* 0xffff000006008812 */ /* 0x000fe400078ec0ff */
[----:B------:R-:W-:Y:S01]  /*3f70*/  @!P0 MOV R5, R2 ;  /* 0x0000000200058202 */ /* 0x000fe20000000f00 */
[----:B------:R-:W-:Y:S02]  /*3f80*/  @!P0 IMAD.U32 R2, R8, 0x10000, RZ ;  /* 0x0001000008028824 */ /* 0x000fe400078e00ff */
[C---:B------:R-:W-:Y:S02]  /*3f90*/  @!P0 FMUL.FTZ R10, R0.reuse, R3 ;  /* 0x00000003000a8220 */ /* 0x040fe40000410000 */
[-C--:B------:R-:W-:Y:S02]  /*3fa0*/  @!P0 FMUL.FTZ R0, R0, R2.reuse ;  /* 0x0000000200008220 */ /* 0x080fe40000410000 */
[----:B------:R-:W-:Y:S01]  /*3fb0*/  @!P0 FFMA.FTZ R20, R9, R2, -R10 ;  /* 0x0000000209148223 */ /* 0x000fe2000001080a */
[----:B------:R-:W-:Y:S01]  /*3fc0*/  @!P0 LOP3.LUT R2, R7, 0xffff0000, RZ, 0xc0, !PT ;  /* 0xffff000007028812 */ /* 0x000fe200078ec0ff */
[----:B------:R-:W-:Y:S01]  /*3fd0*/  @!P0 FFMA.FTZ R0, R3, R9, R0 ;  /* 0x0000000903008223 */ /* 0x000fe20000010000 */
[----:B------:R-:W-:Y:S02]  /*3fe0*/  @!P0 LOP3.LUT R9, R27, 0xffff0000, RZ, 0xc0, !PT ;  /* 0xffff00001b098812 */ /* 0x000fe400078ec0ff */
[----:B------:R-:W-:Y:S02]  /*3ff0*/  @!P0 LOP3.LUT R3, R8, 0xffff0000, RZ, 0xc0, !PT ;  /* 0xffff000008038812 */ /* 0x000fe400078ec0ff */
[----:B------:R-:W-:Y:S01]  /*4000*/  @!P0 SHF.L.U32 R10, R7, 0x10, RZ ;  /* 0x00000010070a8819 */ /* 0x000fe200000006ff */
[----:B------:R-:W-:Y:S01]  /*4010*/  @!P0 FMUL.FTZ R8, R2, R9 ;  /* 0x0000000902088220 */ /* 0x000fe20000410000 */
[----:B------:R-:W-:Y:S01]  /*4020*/  @!P0 F2FP.BF16.PACK_AB R0, R0, R20 ;  /* 0x000000140000823e */ /* 0x000fe200000010ff */
[-C--:B------:R-:W-:Y:S02]  /*4030*/  @!P0 FMUL.FTZ R2, R2, R3.reuse ;  /* 0x0000000302028220 */ /* 0x080fe40000410000 */
[----:B------:R-:W-:Y:S02]  /*4040*/  @!P0 FFMA.FTZ R11, R10, R3, -R8 ;  /* 0x000000030a0b8223 */ /* 0x000fe40000010808 */
[----:B------:R-:W-:Y:S02]  /*4050*/  @!P0 FFMA.FTZ R2, R9, R10, R2 ;  /* 0x0000000a09028223 */ /* 0x000fe40000010002 */
[----:B------:R-:W-:Y:S02]  /*4060*/  IMAD.SHL.U32 R3, R215, 0x8, RZ ;  /* 0x00000008d7037824 */ /* 0x000fe400078e00ff */
[----:B------:R-:W-:Y:S01]  /*4070*/  @!P0 IMAD.MOV.U32 R6, RZ, RZ, R0 ;  /* 0x000000ffff068224 */ /* 0x000fe200078e0000 */
[----:B------:R-:W-:Y:S02]  /*4080*/  @!P0 F2FP.BF16.PACK_AB R2, R2, R11 ;  /* 0x0000000b0202823e */ /* 0x000fe400000010ff */
[C---:B----4-:R-:W-:Y:S02]  /*4090*/  LEA R8, P1, R3.reuse, R46, 0x1 ;  /* 0x0000002e03087211 */ /* 0x050fe400078208ff */
[----:B------:R-:W-:Y:S02]  /*40a0*/  @!P0 MOV R7, R2 ;  /* 0x0000000200078202 */ /* 0x000fe40000000f00 */
[----:B---3--:R-:W-:Y:S05]  /*40b0*/  LEA.HI.X.SX32 R9, R3, R47, 0x1, P1 ;  /* 0x0000002f03097211 */ /* 0x008fea00008f0eff */
[----:B------:R1:W-:Y:S04]  /*40c0*/  ST.E.128 [R8.64], R4 ;  /* 0x0000000408007985 */ /* 0x0003e8000c101d0a */
.L_x_192:
[----:B------:R-:W-:Y:S05]  /*40d0*/  BSYNC B0 ;  /* 0x0000000000007941 */ /* 0x000fea0003800000 */
.L_x_191:
        /* <DEDUP_REMOVED lines=8> */
[----:B------:R-:W-:Y:S02]  /*4160*/  @!P0 SHF.R.U64 R0, R12, 0x10, R13 ;  /* 0x000000100c008819 */ /* 0x000fe4000000120d */
[----:B------:R-:W-:Y:S02]  /*4170*/  @!P0 PRMT R11, R41, 0x5410, R3 ;  /* 0x00005410290b8816 */ /* 0x000fe40000000003 */
[----:B------:R-:W-:Y:S02]  /*4180*/  @!P0 PRMT R3, R21, 0x5410, R0 ;  /* 0x0000541015038816 */ /* 0x000fe40000000000 */
[----:B------:R-:W-:Y:S01]  /*4190*/  @!P0 SHF.R.U32.HI R8, RZ, 0x10, R31 ;  /* 0x00000010ff088819 */ /* 0x000fe2000001161f */
[----:B------:R-:W-:Y:S01]  /*41a0*/  @!P0 IMAD.U32 R9, R11, 0x10000, RZ ;  /* 0x000100000b098824 */ /* 0x000fe200078e00ff */
[----:B------:R-:W-:Y:S02]  /*41b0*/  @!P0 SHF.R.U32.HI R2, RZ, 0x10, R13 ;  /* 0x00000010ff028819 */ /* 0x000fe4000001160d */
[----:B------:R-:W-:Y:S02]  /*41c0*/  @!P0 PRMT R12, R41, 0x5432, R8 ;  /* 0x00005432290c8816 */ /* 0x000fe40000000008 */
[----:B------:R-:W-:Y:S01]  /*41d0*/  @!P0 PRMT R8, R21, 0x5432, R2 ;  /* 0x0000543215088816 */ /* 0x000fe20000000002 */
[C---:B------:R-:W-:Y:S01]  /*41e0*/  @!P0 IMAD.U32 R2, R3.reuse, 0x10000, RZ ;  /* 0x0001000003028824 */ /* 0x040fe200078e00ff */
        /* <DEDUP_REMOVED lines=8> */
[----:B------:R-:W-:Y:S02]  /*4270*/  @!P0 LOP3.LUT R9, R11, 0xffff0000, RZ, 0xc0, !PT ;  /* 0xffff00000b098812 */ /* 0x000fe400078ec0ff */
[----:B------:R-:W-:Y:S03]  /*4280*/  @!P0 SHF.L.U32 R10, R5, 0x10, RZ ;  /* 0x00000010050a8819 */ /* 0x000fe600000006ff */
[C---:B------:R-:W-:Y:S02]  /*4290*/  @!P0 FMUL.FTZ R11, R2.reuse, R9 ;  /* 0x00000009020b8220 */ /* 0x040fe40000410000 */
[-C--:B------:R-:W-:Y:S02]  /*42a0*/  @!P0 FMUL.FTZ R2, R2, R3.reuse ;  /* 0x0000000302028220 */ /* 0x080fe40000410000 */
[----:B------:R-:W-:Y:S02]  /*42b0*/  @!P0 FFMA.FTZ R11, R10, R3, -R11 ;  /* 0x000000030a0b8223 */ /* 0x000fe4000001080b */
[----:B------:R-:W-:Y:S01]  /*42c0*/  @!P0 FFMA.FTZ R2, R9, R10, R2 ;  /* 0x0000000a09028223 */ /* 0x000fe20000010002 */
[----:B------:R-:W-:Y:S01]  /*42d0*/  @!P0 F2FP.BF16.PACK_AB R10, R0, R13 ;  /* 0x0000000d000a823e */ /* 0x000fe200000010ff */
[----:B------:R-:W-:Y:S01]  /*42e0*/  @!P0 IMAD.U32 R9, R12, 0x10000, RZ ;  /* 0x000100000c098824 */ /* 0x000fe200078e00ff */
[----:B------:R-:W-:Y:S01]  /*42f0*/  @!P0 LOP3.LUT R0, R6, 0xffff0000, RZ, 0xc0, !PT ;  /* 0xffff000006008812 */ /* 0x000fe200078ec0ff */
[----:B------:R-:W-:Y:S01]  /*4300*/  @!P0 IMAD.U32 R3, R8, 0x10000, RZ ;  /* 0x0001000008038824 */ /* 0x000fe200078e00ff */
[----:B------:R-:W-:Y:S02]  /*4310*/  @!P0 F2FP.BF16.PACK_AB R2, R2, R11 ;  /* 0x0000000b0202823e */ /* 0x000fe400000010ff */
[----:B------:R-:W-:Y:S01]  /*4320*/  @!P0 MOV R4, R10 ;  /* 0x0000000a00048202 */ /* 0x000fe20000000f00 */
[----:B------:R-:W-:Y:S01]  /*4330*/  @!P0 IMAD.U32 R10, R6, 0x10000, RZ ;  /* 0x00010000060a8824 */ /* 0x000fe200078e00ff */
[----:B------:R-:W-:Y:S01]  /*4340*/  @!P0 LOP3.LUT R11, R12, 0xffff0000, RZ, 0xc0, !PT ;  /* 0xffff00000c0b8812 */ /* 0x000fe200078ec0ff */
[C---:B------:R-:W-:Y:S02]  /*4350*/  @!P0 FMUL.FTZ R13, R0.reuse, R9 ;  /* 0x00000009000d8220 */ /* 0x040fe40000410000 */
[----:B------:R-:W-:Y:S01]  /*4360*/  @!P0 IMAD.MOV.U32 R5, RZ, RZ, R2 ;  /* 0x000000ffff058224 */ /* 0x000fe200078e0002 */
[----:B------:R-:W-:Y:S01]  /*4370*/  @!P0 LOP3.LUT R2, R7, 0xffff0000, RZ, 0xc0, !PT ;  /* 0xffff000007028812 */ /* 0x000fe200078ec0ff */
[-C--:B------:R-:W-:Y:S02]  /*4380*/  @!P0 FMUL.FTZ R0, R0, R3.reuse ;  /* 0x0000000300008220 */ /* 0x080fe40000410000 */
[----:B------:R-:W-:Y:S01]  /*4390*/  @!P0 FFMA.FTZ R20, R10, R3, -R13 ;  /* 0x000000030a148223 */ /* 0x000fe2000001080d */
[----:B------:R-:W-:Y:S01]  /*43a0*/  @!P0 LOP3.LUT R3, R8, 0xffff0000, RZ, 0xc0, !PT ;  /* 0xffff000008038812 */ /* 0x000fe200078ec0ff */
[----:B------:R-:W-:Y:S01]  /*43b0*/  @!P0 FFMA.FTZ R0, R9, R10, R0 ;  /* 0x0000000a09008223 */ /* 0x000fe20000010000 */
[----:B------:R-:W-:Y:S01]  /*43c0*/  @!P0 SHF.L.U32 R8, R7, 0x10, RZ ;  /* 0x0000001007088819 */ /* 0x000fe200000006ff */
[C---:B------:R-:W-:Y:S01]  /*43d0*/  @!P0 FMUL.FTZ R10, R2.reuse, R11 ;  /* 0x0000000b020a8220 */ /* 0x040fe20000410000 */
[----:B---3--:R-:W-:Y:S01]  /*43e0*/  MOV R13, R47 ;  /* 0x0000002f000d7202 */ /* 0x008fe20000000f00 */
[-C--:B------:R-:W-:Y:S01]  /*43f0*/  @!P0 FMUL.FTZ R2, R2, R3.reuse ;  /* 0x0000000302028220 */ /* 0x080fe20000410000 */
[----:B------:R-:W-:Y:S01]  /*4400*/  @!P0 F2FP.BF16.PACK_AB R0, R0, R20 ;  /* 0x000000140000823e */ /* 0x000fe200000010ff */
[----:B------:R-:W-:Y:S02]  /*4410*/  IMAD.SHL.U32 R9, R214, 0x8, RZ ;  /* 0x00000008d6097824 */ /* 0x000fe400078e00ff */
[----:B----4-:R-:W-:Y:S02]  /*4420*/  IMAD.MOV.U32 R12, RZ, RZ, R46 ;  /* 0x000000ffff0c7224 */ /* 0x010fe400078e002e */
[----:B------:R-:W-:Y:S02]  /*4430*/  @!P0 FFMA.FTZ R10, R8, R3, -R10 ;  /* 0x00000003080a8223 */ /* 0x000fe4000001080a */
[----:B------:R-:W-:Y:S01]  /*4440*/  @!P0 FFMA.FTZ R2, R11, R8, R2 ;  /* 0x000000080b028223 */ /* 0x000fe20000010002 */
[C---:B------:R-:W-:Y:S01]  /*4450*/  LEA R12, P1, R9.reuse, R12, 0x1 ;  /* 0x0000000c090c7211 */ /* 0x040fe200078208ff */
[----:B------:R-:W-:Y:S03]  /*4460*/  @!P0 IMAD.MOV.U32 R6, RZ, RZ, R0 ;  /* 0x000000ffff068224 */ /* 0x000fe600078e0000 */
[----:B------:R-:W-:Y:S02]  /*4470*/  @!P0 F2FP.BF16.PACK_AB R2, R2, R10 ;  /* 0x0000000a0202823e */ /* 0x000fe400000010ff */
[----:B------:R-:W-:Y:S02]  /*4480*/  LEA.HI.X.SX32 R13, R9, R13, 0x1, P1 ;  /* 0x0000000d090d7211 */ /* 0x000fe400008f0eff */
[----:B------:R-:W-:Y:S05]  /*4490*/  @!P0 MOV R7, R2 ;  /* 0x0000000200078202 */ /* 0x000fea0000000f00 */
[----:B------:R1:W-:Y:S02]  /*44a0*/  ST.E.128 [R12.64], R4 ;  /* 0x000000040c007985 */ /* 0x0003e4000c101d0a */
.L_x_194:
[----:B------:R-:W-:Y:S05]  /*44b0*/  BSYNC B0 ;  /* 0x0000000000007941 */ /* 0x000fea0003800000 */
.L_x_193:
[----:B------:R-:W-:Y:S01]  /*44c0*/  ISETP.GE.AND P0, PT, R205, c[0x0][0x1d4], PT ;  /* 0x00007500cd007a0c */ /* 0x000fe20003f06270 */
[----:B------:R-:W-:Y:S01]  /*44d0*/  @!UPT UIADD3 URZ, URZ, URZ, URZ ;  /* 0x0000003f3f3ff290 */ /* 0x000fe2000fffe03f */
[----:B------:R-:W-:Y:S11]  /*44e0*/  BSSY B0, `(.L_x_195) ;  /* 0x0000038000007945 */ /* 0x000ff60003800000 */
[----:B------:R-:W-:-:S05]  /*44f0*/  @P0 BRA `(.L_x_196) ;  /* 0x0000036000000947 */ /* 0x000fca0003800000 */
[C---:B----4-:R-:W-:Y:S01]  /*4500*/  LEA R20, P0, R205.reuse, R46, 0x1 ;  /* 0x0000002ecd147211 */ /* 0x050fe200078008ff */
[----:B-1----:R-:W1:Y:S03]  /*4510*/  LDS.128 R8, [R202+0x8000] ;  /* 0x00800000ca087984 */ /* 0x002e660000000c00 */
[----:B---3--:R-:W-:Y:S02]  /*4520*/  LEA.HI.X R21, R205, R47, R222, 0x1, P0 ;  /* 0x0000002fcd157211 */ /* 0x008fe400000f0cde */
[----:B------:R-:W-:Y:S11]  /*4530*/  ISETP.GE.AND P0, PT, R142, c[0x0][0x27c], PT ;  /* 0x00009f008e007a0c */ /* 0x000ff60003f06270 */
[----:B------:R-:W-:Y:S02]  /*4540*/  @!UPT UIADD3 URZ, URZ, URZ, URZ ;  /* 0x0000003f3f3ff290 */ /* 0x000fe4000fffe03f */
[----:B------:R-:W-:Y:S02]  /*4550*/  @!P0 SHF.R.U64 R0, R14, 0x10, R15 ;  /* 0x000000100e008819 */ /* 0x000fe4000000120f */
[----:B------:R-:W-:Y:S02]  /*4560*/  @!P0 SHF.R.U64 R3, R32, 0x10, R33 ;  /* 0x0000001020038819 */ /* 0x000fe40000001221 */
[----:B------:R-:W-:Y:S02]  /*4570*/  @!P0 SHF.R.U32.HI R2, RZ, 0x10, R15 ;  /* 0x00000010ff028819 */ /* 0x000fe4000001160f */
[----:B------:R-:W-:Y:S02]  /*4580*/  @!P0 SHF.R.U32.HI R5, RZ, 0x10, R33 ;  /* 0x00000010ff058819 */ /* 0x000fe40000011621 */
[----:B------:R-:W-:Y:S02]  /*4590*/  @!P0 PRMT R0, R22, 0x5432, R0 ;  /* 0x0000543216008816 */ /* 0x000fe40000000000 */
[C---:B------:R-:W-:Y:S02]  /*45a0*/  @!P0 PRMT R4, R42.reuse, 0x5410, R3 ;  /* 0x000054102a048816 */ /* 0x040fe40000000003 */
[----:B------:R-:W-:Y:S01]  /*45b0*/  @!P0 PRMT R15, R42, 0x5432, R5 ;  /* 0x000054322a0f8816 */ /* 0x000fe20000000005 */
[----:B------:R-:W-:Y:S01]  /*45c0*/  @!P0 IMAD.U32 R6, R0, 0x10000, RZ ;  /* 0x0001000000068824 */ /* 0x000fe200078e00ff */
[----:B------:R-:W-:Y:S01]  /*45d0*/  @!P0 PRMT R5, R22, 0x5410, R2 ;  /* 0x0000541016058816 */ /* 0x000fe20000000002 */
[C---:B------:R-:W-:Y:S01]  /*45e0*/  @!P0 IMAD.U32 R7, R4.reuse, 0x10000, RZ ;  /* 0x0001000004078824 */ /* 0x040fe200078e00ff */
[----:B------:R-:W-:Y:S02]  /*45f0*/  @!P0 LOP3.LUT R13, R4, 0xffff0000, RZ, 0xc0, !PT ;  /* 0xffff0000040d8812 */ /* 0x000fe400078ec0ff */
[----:B------:R-:W-:Y:S01]  /*4600*/  @!P0 LOP3.LUT R4, R0, 0xffff0000, RZ, 0xc0, !PT ;  /* 0xffff000000048812 */ /* 0x000fe200078ec0ff */
[C---:B-1----:R-:W-:Y:S01]  /*4610*/  @!P0 IMAD.U32 R12, R8.reuse, 0x10000, RZ ;  /* 0x00010000080c8824 */ /* 0x042fe200078e00ff */
[----:B------:R-:W-:Y:S02]  /*4620*/  @!P0 LOP3.LUT R2, R8, 0xffff0000, RZ, 0xc0, !PT ;  /* 0xffff000008028812 */ /* 0x000fe400078ec0ff */
[C---:B------:R-:W-:Y:S02]  /*4630*/  @!P0 LOP3.LUT R3, R9.reuse, 0xffff0000, RZ, 0xc0, !PT ;  /* 0xffff000009038812 */ /* 0x040fe400078ec0ff */
[----:B------:R-:W-:Y:S01]  /*4640*/  @!P0 SHF.L.U32 R14, R9, 0x10, RZ ;  /* 0x00000010090e8819 */ /* 0x000fe200000006ff */
[C---:B------:R-:W-:Y:S02]  /*4650*/  @!P0 FMUL.FTZ R0, R2.reuse, R6 ;  /* 0x0000000602008220 */ /* 0x040fe40000410000 */
[----:B------:R-:W-:Y:S02]  /*4660*/  @!P0 FMUL.FTZ R22, R2, R7 ;  /* 0x0000000702168220 */ /* 0x000fe40000410000 */
[C---:B------:R-:W-:Y:S02]  /*4670*/  @!P0 FMUL.FTZ R27, R3.reuse, R13 ;  /* 0x0000000d031b8220 */ /* 0x040fe40000410000 */
[----:B------:R-:W-:Y:S01]  /*4680*/  @!P0 FMUL.FTZ R2, R3, R4 ;  /* 0x0000000403028220 */ /* 0x000fe20000410000 */
[----:B------:R-:W-:Y:S01]  /*4690*/  @!P0 LOP3.LUT R3, R10, 0xffff0000, RZ, 0xc0, !PT ;  /* 0xffff00000a038812 */ /* 0x000fe200078ec0ff */
[----:B------:R-:W-:Y:S02]  /*46a0*/  @!P0 FFMA.FTZ R0, R7, R12, R0 ;  /* 0x0000000c07008223 */ /* 0x000fe40000010000 */
[----:B------:R-:W-:Y:S02]  /*46b0*/  @!P0 IMAD.U32 R7, R15, 0x10000, RZ ;  /* 0x000100000f078824 */ /* 0x000fe400078e00ff */
[----:B------:R-:W-:Y:S01]  /*46c0*/  @!P0 FFMA.FTZ R22, R12, R6, -R22 ;  /* 0x000000060c168223 */ /* 0x000fe20000010816 */
[----:B------:R-:W-:Y:S01]  /*46d0*/  @!P0 SHF.L.U32 R6, R5, 0x10, RZ ;  /* 0x0000001005068819 */ /* 0x000fe200000006ff */
[----:B------:R-:W-:Y:S01]  /*46e0*/  @!P0 FFMA.FTZ R27, R14, R4, -R27 ;  /* 0x000000040e1b8223 */ /* 0x000fe2000001081b */
[----:B------:R-:W-:Y:S01]  /*46f0*/  @!P0 LOP3.LUT R4, R11, 0xffff0000, RZ, 0xc0, !PT ;  /* 0xffff00000b048812 */ /* 0x000fe200078ec0ff */
[----:B------:R-:W-:Y:S01]  /*4700*/  @!P0 FFMA.FTZ R2, R13, R14, R2 ;  /* 0x0000000e0d028223 */ /* 0x000fe20000010002 */
[----:B------:R-:W-:Y:S01]  /*4710*/  @!P0 LOP3.LUT R5, R5, 0xffff0000, RZ, 0xc0, !PT ;  /* 0xffff000005058812 */ /* 0x000fe200078ec0ff */
[----:B------:R-:W-:Y:S01]  /*4720*/  @!P0 IMAD.U32 R12, R10, 0x10000, RZ ;  /* 0x000100000a0c8824 */ /* 0x000fe200078e00ff */
[----:B------:R-:W-:Y:S01]  /*4730*/  @!P0 LOP3.LUT R13, R15, 0xffff0000, RZ, 0xc0, !PT ;  /* 0xffff00000f0d8812 */ /* 0x000fe200078ec0ff */
[C---:B------:R-:W-:Y:S01]  /*4740*/  @!P0 FMUL.FTZ R14, R3.reuse, R7 ;  /* 0x00000007030e8220 */ /* 0x040fe20000410000 */
[----:B------:R-:W-:Y:S01]  /*4750*/  @!P0 F2FP.BF16.PACK_AB R2, R2, R27 ;  /* 0x0000001b0202823e */ /* 0x000fe200000010ff */
[-C--:B------:R-:W-:Y:S02]  /*4760*/  @!P0 FMUL.FTZ R3, R3, R6.reuse ;  /* 0x0000000603038220 */ /* 0x080fe40000410000 */
[----:B------:R-:W-:Y:S01]  /*4770*/  @!P0 FFMA.FTZ R15, R12, R6, -R14 ;  /* 0x000000060c0f8223 */ /* 0x000fe2000001080e */
[----:B------:R-:W-:Y:S01]  /*4780*/  @!P0 MOV R9, R2 ;  /* 0x0000000200098202 */ /* 0x000fe20000000f00 */
[----:B------:R-:W-:Y:S02]  /*4790*/  @!P0 IMAD.U32 R6, R11, 0x10000, RZ ;  /* 0x000100000b068824 */ /* 0x000fe400078e00ff */
[C---:B------:R-:W-:Y:S02]  /*47a0*/  @!P0 FMUL.FTZ R14, R4.reuse, R13 ;  /* 0x0000000d040e8220 */ /* 0x040fe40000410000 */
[-C--:B------:R-:W-:Y:S02]  /*47b0*/  @!P0 FMUL.FTZ R4, R4, R5.reuse ;  /* 0x0000000504048220 */ /* 0x080fe40000410000 */
[----:B------:R-:W-:Y:S02]  /*47c0*/  @!P0 FFMA.FTZ R3, R7, R12, R3 ;  /* 0x0000000c07038223 */ /* 0x000fe40000010003 */
[----:B------:R-:W-:Y:S01]  /*47d0*/  @!P0 FFMA.FTZ R14, R6, R5, -R14 ;  /* 0x00000005060e8223 */ /* 0x000fe2000001080e */
[----:B------:R-:W-:Y:S01]  /*47e0*/  @!P0 F2FP.BF16.PACK_AB R5, R0, R22 ;  /* 0x000000160005823e */ /* 0x000fe200000010ff */
[----:B------:R-:W-:Y:S01]  /*47f0*/  @!P0 FFMA.FTZ R4, R13, R6, R4 ;  /* 0x000000060d048223 */ /* 0x000fe20000010004 */
[----:B------:R-:W-:Y:S03]  /*4800*/  @!P0 F2FP.BF16.PACK_AB R3, R3, R15 ;  /* 0x0000000f0303823e */ /* 0x000fe600000010ff */
[----:B------:R-:W-:Y:S01]  /*4810*/  @!P0 IMAD.MOV.U32 R8, RZ, RZ, R5 ;  /* 0x000000ffff088224 */ /* 0x000fe200078e0005 */
[----:B------:R-:W-:Y:S01]  /*4820*/  @!P0 F2FP.BF16.PACK_AB R0, R4, R14 ;  /* 0x0000000e0400823e */ /* 0x000fe200000010ff */
[----:B------:R-:W-:Y:S03]  /*4830*/  @!P0 IMAD.MOV.U32 R10, RZ, RZ, R3 ;  /* 0x000000ffff0a8224 */ /* 0x000fe600078e0003 */
[----:B------:R-:W-:Y:S05]  /*4840*/  @!P0 MOV R11, R0 ;  /* 0x00000000000b8202 */ /* 0x000fea0000000f00 */
[----:B------:R1:W-:Y:S02]  /*4850*/  ST.E.128 [R20.64], R8 ;  /* 0x0000000814007985 */ /* 0x0003e4000c101d0a */
.L_x_196:
[----:B------:R-:W-:Y:S05]  /*4860*/  BSYNC B0 ;  /* 0x0000000000007941 */ /* 0x000fea0003800000 */
.L_x_195:
[----:B------:R-:W-:Y:S01]  /*4870*/  ISETP.GE.AND P0, PT, R204, c[0x0][0x1d4], PT ;  /* 0x00007500cc007a0c */ /* 0x000fe20003f06270 */
[----:B------:R-:W-:Y:S01]  /*4880*/  @!UPT UIADD3 URZ, URZ, URZ, URZ ;  /* 0x0000003f3f3ff290 */ /* 0x000fe2000fffe03f */
[----:B------:R-:W-:Y:S11]  /*4890*/  BSSY B0, `(.L_x_197) ;  /* 0x0000038000007945 */ /* 0x000ff60003800000 */
[----:B------:R-:W-:-:S05]  /*48a0*/  @P0 BRA `(.L_x_198) ;  /* 0x0000036000000947 */ /* 0x000fca0003800000 */
[C---:B-1--4-:R-:W-:Y:S01]  /*48b0*/  LEA R20, P0, R204.reuse, R46, 0x1 ;  /* 0x0000002ecc147211 */ /* 0x052fe200078008ff */
[----:B------:R-:W1:Y:S03]  /*48c0*/  LDS.128 R8, [R201+0xa000] ;  /* 0x00a00000c9087984 */ /* 0x000e660000000c00 */
[----:B---3--:R-:W-:Y:S02]  /*48d0*/  LEA.HI.X R21, R204, R47, R221, 0x1, P0 ;  /* 0x0000002fcc157211 */ /* 0x008fe400000f0cdd */
[----:B------:R-:W-:Y:S11]  /*48e0*/  ISETP.GE.AND P0, PT, R105, c[0x0][0x27c], PT ;  /* 0x00009f0069007a0c */ /* 0x000ff60003f06270 */
[----:B------:R-:W-:Y:S02]  /*48f0*/  @!UPT UIADD3 URZ, URZ, URZ, URZ ;  /* 0x0000003f3f3ff290 */ /* 0x000fe4000fffe03f */
[----:B------:R-:W-:Y:S02]  /*4900*/  @!P0 SHF.R.U64 R3, R34, 0x10, R35 ;  /* 0x0000001022038819 */ /* 0x000fe40000001223 */
[--C-:B------:R-:W-:Y:S02]  /*4910*/  @!P0 SHF.R.U64 R0, R16, 0x10, R17.reuse ;  /* 0x0000001010008819 */ /* 0x100fe40000001211 */
[----:B------:R-:W-:Y:S02]  /*4920*/  @!P0 SHF.R.U32.HI R2, RZ, 0x10, R17 ;  /* 0x00000010ff028819 */ /* 0x000fe40000011611 */
[----:B------:R-:W-:Y:S02]  /*4930*/  @!P0 PRMT R4, R43, 0x5410, R3 ;  /* 0x000054102b048816 */ /* 0x000fe40000000003 */
[----:B------:R-:W-:Y:S02]  /*4940*/  @!P0 SHF.R.U32.HI R5, RZ, 0x10, R35 ;  /* 0x00000010ff058819 */ /* 0x000fe40000011623 */
[----:B------:R-:W-:Y:S01]  /*4950*/  @!P0 PRMT R0, R23, 0x5432, R0 ;  /* 0x0000543217008816 */ /* 0x000fe20000000000 */
[----:B------:R-:W-:Y:S01]  /*4960*/  @!P0 IMAD.U32 R7, R4, 0x10000, RZ ;  /* 0x0001000004078824 */ /* 0x000fe200078e00ff */
[----:B------:R-:W-:Y:S02]  /*4970*/  @!P0 PRMT R15, R43, 0x5432, R5 ;  /* 0x000054322b0f8816 */ /* 0x000fe40000000005 */
[----:B------:R-:W-:Y:S01]  /*4980*/  @!P0 PRMT R5, R23, 0x5410, R2 ;  /* 0x0000541017058816 */ /* 0x000fe20000000002 */
[----:B------:R-:W-:Y:S01]  /*4990*/  @!P0 IMAD.U32 R6, R0, 0x10000, RZ ;  /* 0x0001000000068824 */ /* 0x000fe200078e00ff */
[----:B------:R-:W-:Y:S02]  /*49a0*/  @!P0 LOP3.LUT R13, R4, 0xffff0000, RZ, 0xc0, !PT ;  /* 0xffff0000040d8812 */ /* 0x000fe400078ec0ff */
[----:B------:R-:W-:Y:S01]  /*49b0*/  @!P0 LOP3.LUT R4, R0, 0xffff0000, RZ, 0xc0, !PT ;  /* 0xffff000000048812 */ /* 0x000fe200078ec0ff */
[C---:B-1----:R-:W-:Y:S01]  /*49c0*/  @!P0 IMAD.U32 R12, R8.reuse, 0x10000, RZ ;  /* 0x00010000080c8824 */ /* 0x042fe200078e00ff */
[----:B------:R-:W-:Y:S02]  /*49d0*/  @!P0 LOP3.LUT R2, R8, 0xffff0000, RZ, 0xc0, !PT ;  /* 0xffff000008028812 */ /* 0x000fe400078ec0ff */
[C---:B------:R-:W-:Y:S02]  /*49e0*/  @!P0 LOP3.LUT R3, R9.reuse, 0xffff0000, RZ, 0xc0, !PT ;  /* 0xffff000009038812 */ /* 0x040fe400078ec0ff */
[----:B------:R-:W-:Y:S01]  /*49f0*/  @!P0 SHF.L.U32 R14, R9, 0x10, RZ ;  /* 0x00000010090e8819 */ /* 0x000fe200000006ff */
[C---:B------:R-:W-:Y:S02]  /*4a00*/  @!P0 FMUL.FTZ R16, R2.reuse, R7 ;  /* 0x0000000702108220 */ /* 0x040fe40000410000 */
[-C--:B------:R-:W-:Y:S02]  /*4a10*/  @!P0 FMUL.FTZ R0, R2, R6.reuse ;  /* 0x0000000602008220 */ /* 0x080fe40000410000 */
[----:B------:R-:W-:Y:S02]  /*4a20*/  @!P0 FMUL.FTZ R17, R3, R13 ;  /* 0x0000000d03118220 */ /* 0x000fe40000410000 */
[----:B------:R-:W-:Y:S01]  /*4a30*/  @!P0 FFMA.FTZ R27, R12, R6, -R16 ;  /* 0x000000060c1b8223 */ /* 0x000fe20000010810 */
[----:B------:R-:W-:Y:S01]  /*4a40*/  @!P0 SHF.L.U32 R6, R5, 0x10, RZ ;  /* 0x0000001005068819 */ /* 0x000fe200000006ff */
[----:B------:R-:W-:Y:S01]  /*4a50*/  @!P0 FMUL.FTZ R2, R3, R4 ;  /* 0x0000000403028220 */ /* 0x000fe20000410000 */
[----:B------:R-:W-:Y:S01]  /*4a60*/  @!P0 LOP3.LUT R3, R10, 0xffff0000, RZ, 0xc0, !PT ;  /* 0xffff00000a038812 */ /* 0x000fe200078ec0ff */
[----:B------:R-:W-:Y:S01]  /*4a70*/  @!P0 FFMA.FTZ R0, R7, R12, R0 ;  /* 0x0000000c07008223 */ /* 0x000fe20000010000 */
[----:B------:R-:W-:Y:S01]  /*4a80*/  @!P0 LOP3.LUT R5, R5, 0xffff0000, RZ, 0xc0, !PT ;  /* 0xffff000005058812 */ /* 0x000fe200078ec0ff */
[C---:B------:R-:W-:Y:S01]  /*4a90*/  @!P0 IMAD.U32 R7, R15.reuse, 0x10000, RZ ;  /* 0x000100000f078824 */ /* 0x040fe200078e00ff */
[----:B------:R-:W-:Y:S01]  /*4aa0*/  @!P0 LOP3.LUT R15, R15, 0xffff0000, RZ, 0xc0, !PT ;  /* 0xffff00000f0f8812 */ /* 0x000fe200078ec0ff */
[----:B------:R-:W-:Y:S01]  /*4ab0*/  @!P0 FFMA.FTZ R23, R14, R4, -R17 ;  /* 0x000000040e178223 */ /* 0x000fe20000010811 */
[----:B------:R-:W-:Y:S01]  /*4ac0*/  @!P0 LOP3.LUT R4, R11, 0xffff0000, RZ, 0xc0, !PT ;  /* 0xffff00000b048812 */ /* 0x000fe200078ec0ff */
[----:B------:R-:W-:Y:S02]  /*4ad0*/  @!P0 IMAD.U32 R12, R10, 0x10000, RZ ;  /* 0x000100000a0c8824 */ /* 0x000fe400078e00ff */
[C---:B------:R-:W-:Y:S02]  /*4ae0*/  @!P0 FMUL.FTZ R17, R3.reuse, R7 ;  /* 0x0000000703118220 */ /* 0x040fe40000410000 */
[----:B------:R-:W-:Y:S02]  /*4af0*/  @!P0 FMUL.FTZ R3, R3, R6 ;  /* 0x0000000603038220 */ /* 0x000fe40000410000 */
[----:B------:R-:W-:Y:S02]  /*4b00*/  @!P0 IMAD.U32 R16, R11, 0x10000, RZ ;  /* 0x000100000b108824 */ /* 0x000fe400078e00ff */
[C---:B------:R-:W-:Y:S02]  /*4b10*/  @!P0 FMUL.FTZ R22, R4.reuse, R15 ;  /* 0x0000000f04168220 */ /* 0x040fe40000410000 */
[----:B------:R-:W-:Y:S02]  /*4b20*/  @!P0 FMUL.FTZ R4, R4, R5 ;  /* 0x0000000504048220 */ /* 0x000fe40000410000 */
[----:B------:R-:W-:Y:S02]  /*4b30*/  @!P0 FFMA.FTZ R2, R13, R14, R2 ;  /* 0x0000000e0d028223 */ /* 0x000fe40000010002 */
[----:B------:R-:W-:Y:S02]  /*4b40*/  @!P0 FFMA.FTZ R3, R7, R12, R3 ;  /* 0x0000000c07038223 */ /* 0x000fe40000010003 */
[----:B------:R-:W-:Y:S01]  /*4b50*/  @!P0 FFMA.FTZ R17, R12, R6, -R17 ;  /* 0x000000060c118223 */ /* 0x000fe20000010811 */
[----:B------:R-:W-:Y:S01]  /*4b60*/  @!P0 F2FP.BF16.PACK_AB R2, R2, R23 ;  /* 0x000000170202823e */ /* 0x000fe200000010ff */
[----:B------:R-:W-:Y:S01]  /*4b70*/  @!P0 FFMA.FTZ R22, R16, R5, -R22 ;  /* 0x0000000510168223 */ /* 0x000fe20000010816 */
[----:B------:R-:W-:Y:S01]  /*4b80*/  @!P0 F2FP.BF16.PACK_AB R5, R0, R27 ;  /* 0x0000001b0005823e */ /* 0x000fe200000010ff */
[----:B------:R-:W-:Y:S01]  /*4b90*/  @!P0 FFMA.FTZ R4, R15, R16, R4 ;  /* 0x000000100f048223 */ /* 0x000fe20000010004 */
[----:B------:R-:W-:Y:S02]  /*4ba0*/  @!P0 F2FP.BF16.PACK_AB R3, R3, R17 ;  /* 0x000000110303823e */ /* 0x000fe400000010ff */
[----:B------:R-:W-:Y:S01]  /*4bb0*/  @!P0 MOV R9, R2 ;  /* 0x0000000200098202 */ /* 0x000fe20000000f00 */
[----:B------:R-:W-:Y:S01]  /*4bc0*/  @!P0 IMAD.MOV.U32 R8, RZ, RZ, R5 ;  /* 0x000000ffff088224 */ /* 0x000fe200078e0005 */
[----:B------:R-:W-:Y:S01]  /*4bd0*/  @!P0 F2FP.BF16.PACK_AB R0, R4, R22 ;  /* 0x000000160400823e */ /* 0x000fe200000010ff */
[----:B------:R-:W-:Y:S03]  /*4be0*/  @!P0 IMAD.MOV.U32 R10, RZ, RZ, R3 ;  /* 0x000000ffff0a8224 */ /* 0x000fe600078e0003 */
[----:B------:R-:W-:Y:S05]  /*4bf0*/  @!P0 MOV R11, R0 ;  /* 0x00000000000b8202 */ /* 0x000fea0000000f00 */
[----:B------:R1:W-:Y:S02]  /*4c00*/  ST.E.128 [R20.64], R8 ;  /* 0x0000000814007985 */ /* 0x0003e4000c101d0a */
.L_x_198:
[----:B------:R-:W-:Y:S05]  /*4c10*/  BSYNC B0 ;  /* 0x0000000000007941 */ /* 0x000fea0003800000 */
.L_x_197:
[----:B------:R-:W-:Y:S11]  /*4c20*/  ISETP.GE.AND P0, PT, R203, c[0x0][0x1d4], PT ;  /* 0x00007500cb007a0c */ /* 0x000ff60003f06270 */
[----:B------:R-:W-:Y:S02]  /*4c30*/  @!UPT UIADD3 URZ, URZ, URZ, URZ ;  /* 0x0000003f3f3ff290 */ /* 0x000fe4000fffe03f */
        /* <DEDUP_REMOVED lines=54> */
[----:B------:R1:W-:Y:S01]  /*4fa0*/  ST.E.128 [R20.64], R8 ;  /* 0x0000000814007985 */ /* 0x0003e2000c101d0a */
[----:B------:R-:W-:-:S05]  /*4fb0*/  BRA `(.L_x_188) ;  /* 0x00001f1000007947 */ /* 0x000fca0003800000 */
.L_x_185:
        /* <DEDUP_REMOVED lines=37> */
[----:B------:R1:W5:Y:S04]  /*5210*/  @!P0 LDG.E.128 R4, [R8.64] ;  /* 0x0000000a08048981 */ /* 0x000368000c1e1d00 */
[----:B------:R1:W5:Y:S01]  /*5220*/  @!P0 LDG.E.128 R12, [R2.64] ;  /* 0x0000000a020c8981 */ /* 0x000362000c1e1d00 */
[----:B------:R-:W-:Y:S11]  /*5230*/  ISETP.GE.AND P0, PT, R25, c[0x0][0x27c], PT ;  /* 0x00009f0019007a0c */ /* 0x000ff60003f06270 */
[----:B------:R-:W-:Y:S02]  /*5240*/  @!UPT UIADD3 URZ, URZ, URZ, URZ ;  /* 0x0000003f3f3ff290 */ /* 0x000fe4000fffe03f */
[----:B------:R1:W5:Y:S04]  /*5250*/  @!P0 LDG.E.128 R16, [R8.64+0x40] ;  /* 0x0000400a08108981 */ /* 0x000368000c1e1d00 */
[----:B------:R1:W5:Y:S01]  /*5260*/  @!P0 LDG.E.128 R36, [R2.64+0x40] ;  /* 0x0000400a02248981 */ /* 0x000362000c1e1d00 */
[----:B------:R-:W-:Y:S11]  /*5270*/  ISETP.GE.AND P0, PT, R24, c[0x0][0x27c], PT ;  /* 0x00009f0018007a0c */ /* 0x000ff60003f06270 */
[----:B------:R-:W-:Y:S02]  /*5280*/  @!UPT UIADD3 URZ, URZ, URZ, URZ ;  /* 0x0000003f3f3ff290 */ /* 0x000fe4000fffe03f */
[----:B------:R1:W5:Y:S04]  /*5290*/  @!P0 LDG.E.128 R20, [R8.64+0x80] ;  /* 0x0000800a08148981 */ /* 0x000368000c1e1d00 */
[----:B------:R1:W5:Y:S02]  /*52a0*/  @!P0 LDG.E.128 R40, [R2.64+0x80] ;  /* 0x0000800a02288981 */ /* 0x000364000c1e1d00 */
.L_x_200:
[----:B------:R-:W-:Y:S05]  /*52b0*/  BSYNC B0 ;  /* 0x0000000000007941 */ /* 0x000fea0003800000 */
.L_x_199:
[----:B------:R2:W3:Y:S04]  /*52c0*/  SHFL.IDX PT, R51, R46, RZ, 0x1c1f ;  /* 0x001c1fff2e337589 */ /* 0x0004e800000e0000 */
[----:B------:R2:W4:Y:S01]  /*52d0*/  SHFL.IDX PT, R50, R48, RZ, 0x1c1f ;  /* 0x001c1fff30327589 */ /* 0x00052200000e0000 */
[----:B------:R-:W-:-:S05]  /*52e0*/  @P1 BRA `(.L_x_188) ;  /* 0x00001be000001947 */ /* 0x000fca0003800000 */
[----:B------:R-:W-:Y:S01]  /*52f0*/  ISETP.GE.AND P0, PT, R100, c[0x0][0x1d4], PT ;  /* 0x0000750064007a0c */ /* 0x000fe20003f06270 */
[----:B-1---5:R-:W-:Y:S01]  /*5300*/  IMAD.MOV.U32 R2, RZ, RZ, R20 ;  /* 0x000000ffff027224 */ /* 0x022fe200078e0014 */
[----:B------:R-:W-:Y:S01]  /*5310*/  IADD3 R111, -R114, c[0x0][0x1d4], RZ ;  /* 0x00007500726f7a10 */ /* 0x000fe20007ffe1ff */
[----:B------:R-:W-:Y:S01]  /*5320*/  IMAD.MOV.U32 R0, RZ, RZ, R21 ;  /* 0x000000ffff007224 */ /* 0x000fe200078e0015 */
[----:B------:R-:W-:Y:S01]  /*5330*/  BSSY B0, `(.L_x_201) ;  /* 0x0000098000007945 */ /* 0x000fe20003800000 */
        /* <DEDUP_REMOVED lines=13> */
[----:B--2---:R-:W-:Y:S01]  /*5410*/  PRMT R48, R2, 0x5410, R0 ;  /* 0x0000541002307816 */ /* 0x004fe20000000000 */
[----:B------:R-:W-:Y:S01]  /*5420*/  IMAD.MOV.U32 R2, RZ, RZ, R38 ;  /* 0x000000ffff027224 */ /* 0x000fe200078e0026 */
[----:B------:R-:W-:Y:S01]  /*5430*/  MOV R8, R42 ;  /* 0x0000002a00087202 */ /* 0x000fe20000000f00 */
[----:B------:R-:W-:Y:S03]  /*5440*/  IMAD.MOV.U32 R0, RZ, RZ, R39 ;  /* 0x000000ffff007224 */ /* 0x000fe600078e0027 */
[----:B------:R-:W-:Y:S02]  /*5450*/  PRMT R49, R8, 0x5410, R3 ;  /* 0x0000541008317816 */ /* 0x000fe40000000003 */
[----:B------:R-:W-:Y:S02]  /*5460*/  PRMT R47, R2, 0x5410, R0 ;  /* 0x00005410022f7816 */ /* 0x000fe40000000000 */
[----:B------:R-:W-:Y:S04]  /*5470*/  MOV R0, R36 ;  /* 0x0000002400007202 */ /* 0x000fe80000000f00 */
[----:B------:R-:W-:Y:S01]  /*5480*/  PRMT R46, R0, 0x7610, R46 ;  /* 0x00007610002e7816 */ /* 0x000fe2000000002e */
[----:B------:R-:W-:Y:S05]  /*5490*/  IMAD.MOV.U32 R0, RZ, RZ, R37 ;  /* 0x000000ffff007224 */ /* 0x000fea00078e0025 */
[----:B------:R-:W-:Y:S01]  /*54a0*/  PRMT R46, R46, 0x5410, R0 ;  /* 0x000054102e2e7816 */ /* 0x000fe20000000000 */
[----:B------:R-:W-:-:S05]  /*54b0*/  @P0 BRA `(.L_x_202) ;  /* 0x000007f000000947 */ /* 0x000fca0003800000 */
[----:B------:R-:W-:Y:S01]  /*54c0*/  LOP3.LUT P2, RZ, R212, 0x2, RZ, 0xc0, !PT ;  /* 0x00000002d4ff7812 */ /* 0x000fe2000784c0ff */
[----:B------:R-:W-:Y:S01]  /*54d0*/  IMAD.MOV.U32 R31, RZ, RZ, R14 ;  /* 0x000000ffff1f7224 */ /* 0x000fe200078e000e */
[----:B------:R-:W-:Y:S01]  /*54e0*/  ISETP.GE.AND P0, PT, R100, c[0x0][0x27c], PT ;  /* 0x00009f0064007a0c */ /* 0x000fe20003f06270 */
[----:B------:R-:W-:Y:S01]  /*54f0*/  IMAD.MOV.U32 R45, RZ, RZ, R15 ;  /* 0x000000ffff2d7224 */ /* 0x000fe200078e000f */
[----:B------:R-:W-:Y:S01]  /*5500*/  SEL R0, R114, R111, !P2 ;  /* 0x0000006f72007207 */ /* 0x000fe20005000000 */
[----:B------:R-:W-:Y:S01]  /*5510*/  IMAD.MOV.U32 R11, RZ, RZ, R12 ;  /* 0x000000ffff0b7224 */ /* 0x000fe200078e000c */
[----:B------:R-:W-:Y:S01]  /*5520*/  MOV R9, R5 ;  /* 0x0000000500097202 */ /* 0x000fe20000000f00 */
[----:B------:R-:W-:Y:S01]  /*5530*/  IMAD.MOV.U32 R30, RZ, RZ, R13 ;  /* 0x000000ffff1e7224 */ /* 0x000fe200078e000d */
[----:B------:R-:W-:Y:S01]  /*5540*/  SHF.R.S32.HI R2, RZ, 0x1f, R0 ;  /* 0x0000001fff027819 */ /* 0x000fe20000011400 */
[----:B------:R-:W-:Y:S03]  /*5550*/  IMAD.MOV.U32 R8, RZ, RZ, R7 ;  /* 0x000000ffff087224 */ /* 0x000fe600078e0007 */
[----:B------:R-:W-:Y:S03]  /*5560*/  LEA.HI R0, R2, R0, RZ, 0x4 ;  /* 0x0000000002007211 */ /* 0x000fe600078f20ff */
[----:B------:R-:W-:Y:S02]  /*5570*/  @!P0 SHF.R.U64 R12, R12, 0x10, R13 ;  /* 0x000000100c0c8819 */ /* 0x000fe4000000120d */
[----:B------:R-:W-:Y:S02]  /*5580*/  LEA.HI.SX32 R0, R0, R102, 0x1c ;  /* 0x0000006600007211 */ /* 0x000fe400078fe2ff */
[----:B------:R-:W-:Y:S02]  /*5590*/  @!P0 SHF.R.U64 R32, R14, 0x10, R15 ;  /* 0x000000100e208819 */ /* 0x000fe4000000120f */
[----:B------:R-:W-:Y:S01]  /*55a0*/  SHF.R.S32.HI R2, RZ, 0x1f, R0 ;  /* 0x0000001fff027819 */ /* 0x000fe20000011400 */
[----:B------:R-:W-:Y:S01]  /*55b0*/  IMAD.SHL.U32 R52, R0, 0x8, RZ ;  /* 0x0000000800347824 */ /* 0x000fe200078e00ff */
[----:B------:R-:W-:Y:S02]  /*55c0*/  @!P0 SHF.R.U32.HI R10, RZ, 0x10, R13 ;  /* 0x00000010ff0a8819 */ /* 0x000fe4000001160d */
[----:B------:R-:W-:Y:S01]  /*55d0*/  LEA.HI R3, R2, R0, RZ, 0x3 ;  /* 0x0000000002037211 */ /* 0x000fe200078f18ff */
[----:B------:R-:W-:Y:S01]  /*55e0*/  IMAD.MOV.U32 R0, RZ, RZ, R4 ;  /* 0x000000ffff007224 */ /* 0x000fe200078e0004 */
[----:B------:R-:W-:Y:S02]  /*55f0*/  @!P0 SHF.R.U32.HI R44, RZ, 0x10, R15 ;  /* 0x00000010ff2c8819 */ /* 0x000fe4000001160f */
[----:B------:R-:W-:Y:S01]  /*5600*/  @!P0 PRMT R11, R11, 0x5410, R12 ;  /* 0x000054100b0b8816 */ /* 0x000fe2000000000c */
[----:B------:R-:W-:Y:S01]  /*5610*/  IMAD.SHL.U32 R3, R3, 0x200, RZ ;  /* 0x0000020003037824 */ /* 0x000fe200078e00ff */
[----:B------:R-:W-:Y:S02]  /*5620*/  @!P0 SHF.R.U64 R2, R4, 0x10, R5 ;  /* 0x0000001004028819 */ /* 0x000fe40000001205 */
[----:B------:R-:W-:Y:S02]  /*5630*/  LOP3.LUT R4, R216, 0x38, R52, 0xf8, !PT ;  /* 0x00000038d8047812 */ /* 0x000fe400078ef834 */
[----:B------:R-:W-:Y:S02]  /*5640*/  LOP3.LUT R3, R3, 0x7ffff000, RZ, 0xc0, !PT ;  /* 0x7ffff00003037812 */ /* 0x000fe400078ec0ff */
[----:B------:R-:W-:Y:S02]  /*5650*/  LOP3.LUT R4, R4, R218, RZ, 0x3c, !PT ;  /* 0x000000da04047212 */ /* 0x000fe400078e3cff */
[----:B------:R-:W-:Y:S02]  /*5660*/  @!P0 PRMT R31, R31, 0x5410, R32 ;  /* 0x000054101f1f8816 */ /* 0x000fe40000000020 */
[----:B------:R-:W-:Y:S01]  /*5670*/  IADD3 R3, R4, R3, R219 ;  /* 0x0000000304037210 */ /* 0x000fe20007ffe0db */
[----:B------:R-:W1:Y:S01]  /*5680*/  LDS.128 R32, [R90+0x6100] ;  /* 0x006100005a207984 */ /* 0x000e620000000c00 */
[----:B------:R-:W-:Y:S02]  /*5690*/  @!P0 SHF.R.U32.HI R5, RZ, 0x10, R5 ;  /* 0x00000010ff058819 */ /* 0x000fe40000011605 */
[----:B------:R-:W-:Y:S01]  /*56a0*/  @!P0 PRMT R30, R30, 0x5410, R10 ;  /* 0x000054101e1e8816 */ /* 0x000fe2000000000a */
[----:B------:R-:W-:Y:S01]  /*56b0*/  IMAD.SHL.U32 R13, R3, 0x2, RZ ;  /* 0x00000002030d7824 */ /* 0x000fe200078e00ff */
[--C-:B------:R-:W-:Y:S02]  /*56c0*/  @!P0 SHF.R.U32.HI R3, RZ, 0x10, R7.reuse ;  /* 0x00000010ff038819 */ /* 0x100fe40000011607 */
[----:B------:R-:W-:Y:S02]  /*56d0*/  MOV R4, R6 ;  /* 0x0000000600047202 */ /* 0x000fe40000000f00 */
[----:B------:R-:W-:Y:S01]  /*56e0*/  @!P0 SHF.R.U64 R6, R6, 0x10, R7 ;  /* 0x0000001006068819 */ /* 0x000fe20000001207 */
[----:B------:R-:W2:Y:S01]  /*56f0*/  LDS.128 R12, [R13+0x6100] ;  /* 0x006100000d0c7984 */ /* 0x000ea20000000c00 */
[----:B------:R-:W-:Y:S02]  /*5700*/  @!P0 PRMT R7, R0, 0x5410, R2 ;  /* 0x0000541000078816 */ /* 0x000fe40000000002 */
[----:B------:R-:W-:Y:S02]  /*5710*/  @!P0 PRMT R5, R9, 0x5410, R5 ;  /* 0x0000541009058816 */ /* 0x000fe40000000005 */
[----:B------:R-:W-:Y:S01]  /*5720*/  @!P0 PRMT R9, R4, 0x5410, R6 ;  /* 0x0000541004098816 */ /* 0x000fe20000000006 */
[----:B------:R-:W-:Y:S01]  /*5730*/  @!P0 IMAD.U32 R4, R11, 0x10000, RZ ;  /* 0x000100000b048824 */ /* 0x000fe200078e00ff */
[----:B------:R-:W-:Y:S01]  /*5740*/  @!P0 PRMT R10, R8, 0x5410, R3 ;  /* 0x00005410080a8816 */ /* 0x000fe20000000003 */
[----:B------:R-:W-:Y:S01]  /*5750*/  @!P0 IMAD.U32 R2, R7, 0x10000, RZ ;  /* 0x0001000007028824 */ /* 0x000fe200078e00ff */
[----:B------:R-:W-:Y:S01]  /*5760*/  @!P0 PRMT R44, R45, 0x5410, R44 ;  /* 0x000054102d2c8816 */ /* 0x000fe2000000002c */
[----:B-1----:R-:W-:Y:S01]  /*5770*/  @!P0 IMAD.U32 R3, R32, 0x10000, RZ ;  /* 0x0001000020038824 */ /* 0x002fe200078e00ff */
[----:B--2---:R-:W-:Y:S05]  /*5780*/  @!P0 SHF.L.U32 R0, R12, 0x10, RZ ;  /* 0x000000100c008819 */ /* 0x004fea00000006ff */
[C---:B------:R-:W-:Y:S02]  /*5790*/  @!P0 FMUL.FTZ R6, R0.reuse, R4 ;  /* 0x0000000400068220 */ /* 0x040fe40000410000 */
[-C--:B------:R-:W-:Y:S02]  /*57a0*/  @!P0 FMUL.FTZ R0, R0, R2.reuse ;  /* 0x0000000200008220 */ /* 0x080fe40000410000 */
[----:B------:R-:W-:Y:S01]  /*57b0*/  @!P0 FFMA.FTZ R8, R3, R2, -R6 ;  /* 0x0000000203088223 */ /* 0x000fe20000010806 */
[----:B------:R-:W-:Y:S01]  /*57c0*/  @!P0 LOP3.LUT R2, R12, 0xffff0000, RZ, 0xc0, !PT ;  /* 0xffff00000c028812 */ /* 0x000fe200078ec0ff */
[----:B------:R-:W-:Y:S01]  /*57d0*/  @!P0 FFMA.FTZ R0, R4, R3, R0 ;  /* 0x0000000304008223 */ /* 0x000fe20000010000 */
[----:B------:R-:W-:Y:S02]  /*57e0*/  @!P0 LOP3.LUT R4, R11, 0xffff0000, RZ, 0xc0, !PT ;  /* 0xffff00000b048812 */ /* 0x000fe400078ec0ff */
[----:B------:R-:W-:Y:S02]  /*57f0*/  @!P0 LOP3.LUT R3, R7, 0xffff0000, RZ, 0xc0, !PT ;  /* 0xffff000007038812 */ /* 0x000fe400078ec0ff */
[----:B------:R-:W-:Y:S01]  /*5800*/  @!P0 LOP3.LUT R6, R32, 0xffff0000, RZ, 0xc0, !PT ;  /* 0xffff000020068812 */ /* 0x000fe200078ec0ff */
[C---:B------:R-:W-:Y:S02]  /*5810*/  @!P0 FMUL.FTZ R7, R2.reuse, R4 ;  /* 0x0000000402078220 */ /* 0x040fe40000410000 */
[-C--:B------:R-:W-:Y:S02]  /*5820*/  @!P0 FMUL.FTZ R2, R2, R3.reuse ;  /* 0x0000000302028220 */ /* 0x080fe40000410000 */
[----:B------:R-:W-:Y:S01]  /*5830*/  @!P0 FFMA.FTZ R7, R6, R3, -R7 ;  /* 0x0000000306078223 */ /* 0x000fe20000010807 */
[----:B------:R-:W-:Y:S01]  /*5840*/  @!P0 SHF.L.U32 R3, R13, 0x10, RZ ;  /* 0x000000100d038819 */ /* 0x000fe200000006ff */
[----:B------:R-:W-:Y:S02]  /*5850*/  @!P0 FFMA.FTZ R2, R4, R6, R2 ;  /* 0x0000000604028223 */ /* 0x000fe40000010002 */
[----:B------:R-:W-:Y:S01]  /*5860*/  @!P0 IMAD.U32 R6, R30, 0x10000, RZ ;  /* 0x000100001e068824 */ /* 0x000fe200078e00ff */
[----:B------:R-:W-:Y:S01]  /*5870*/  @!P0 F2FP.BF16.PACK_AB R8, R7, R8 ;  /* 0x000000080708823e */ /* 0x000fe200000010ff */
[C---:B------:R-:W-:Y:S01]  /*5880*/  @!P0 IMAD.U32 R4, R5.reuse, 0x10000, RZ ;  /* 0x0001000005048824 */ /* 0x040fe200078e00ff */
[----:B------:R-:W-:Y:S01]  /*5890*/  @!P0 LOP3.LUT R5, R5, 0xffff0000, RZ, 0xc0, !PT ;  /* 0xffff000005058812 */ /* 0x000fe200078ec0ff */
[----:B------:R-:W-:Y:S02]  /*58a0*/  @!P0 IMAD.U32 R7, R33, 0x10000, RZ ;  /* 0x0001000021078824 */ /* 0x000fe400078e00ff */
[C---:B------:R-:W-:Y:S02]  /*58b0*/  @!P0 FMUL.FTZ R11, R3.reuse, R6 ;  /* 0x00000006030b8220 */ /* 0x040fe40000410000 */
[-C--:B------:R-:W-:Y:S02]  /*58c0*/  @!P0 FMUL.FTZ R3, R3, R4.reuse ;  /* 0x0000000403038220 */ /* 0x080fe40000410000 */
[----:B------:R-:W-:Y:S01]  /*58d0*/  @!P0 FFMA.FTZ R45, R7, R4, -R11 ;  /* 0x00000004072d8223 */ /* 0x000fe2000001080b */
[----:B------:R-:W-:Y:S01]  /*58e0*/  @!P0 LOP3.LUT R4, R13, 0xffff0000, RZ, 0xc0, !PT ;  /* 0xffff00000d048812 */ /* 0x000fe200078ec0ff */
[----:B------:R-:W-:Y:S01]  /*58f0*/  @!P0 FFMA.FTZ R3, R6, R7, R3 ;  /* 0x0000000706038223 */ /* 0x000fe20000010003 */
[----:B------:R-:W-:Y:S01]  /*5900*/  @!P0 LOP3.LUT R6, R30, 0xffff0000, RZ, 0xc0, !PT ;  /* 0xffff00001e068812 */ /* 0x000fe200078ec0ff */
[----:B------:R-:W-:Y:S01]  /*5910*/  @!P0 IMAD.MOV.U32 R32, RZ, RZ, R8 ;  /* 0x000000ffff208224 */ /* 0x000fe200078e0008 */
[----:B------:R-:W-:Y:S01]  /*5920*/  @!P0 LOP3.LUT R7, R33, 0xffff0000, RZ, 0xc0, !PT ;  /* 0xffff000021078812 */ /* 0x000fe200078ec0ff */
[----:B------:R-:W-:Y:S02]  /*5930*/  @!P0 IMAD.U32 R8, R34, 0x10000, RZ ;  /* 0x0001000022088824 */ /* 0x000fe400078e00ff */
[C---:B------:R-:W-:Y:S02]  /*5940*/  @!P0 FMUL.FTZ R11, R4.reuse, R6 ;  /* 0x00000006040b8220 */ /* 0x040fe40000410000 */
[-C--:B------:R-:W-:Y:S02]  /*5950*/  @!P0 FMUL.FTZ R4, R4, R5.reuse ;  /* 0x0000000504048220 */ /* 0x080fe40000410000 */
[----:B------:R-:W-:Y:S02]  /*5960*/  @!P0 FFMA.FTZ R11, R7, R5, -R11 ;  /* 0x00000005070b8223 */ /* 0x000fe4000001080b */
[----:B------:R-:W-:Y:S01]  /*5970*/  @!P0 FFMA.FTZ R4, R6, R7, R4 ;  /* 0x0000000706048223 */ /* 0x000fe20000010004 */
[----:B------:R-:W-:Y:S01]  /*5980*/  @!P0 SHF.L.U32 R6, R9, 0x10, RZ ;  /* 0x0000001009068819 */ /* 0x000fe200000006ff */
[----:B------:R-:W-:Y:S01]  /*5990*/  @!P0 IMAD.U32 R7, R31, 0x10000, RZ ;  /* 0x000100001f078824 */ /* 0x000fe200078e00ff */
[----:B------:R-:W-:Y:S02]  /*59a0*/  @!P0 F2FP.BF16.PACK_AB R5, R11, R45 ;  /* 0x0000002d0b05823e */ /* 0x000fe400000010ff */
[----:B------:R-:W-:Y:S02]  /*59b0*/  @!P0 F2FP.BF16.PACK_AB R3, R4, R3 ;  /* 0x000000030403823e */ /* 0x000fe400000010ff */
[----:B------:R-:W-:Y:S01]  /*59c0*/  @!P0 MOV R33, R5 ;  /* 0x0000000500218202 */ /* 0x000fe20000000f00 */
[----:B------:R-:W-:Y:S01]  /*59d0*/  @!P0 IMAD.U32 R5, R14, 0x10000, RZ ;  /* 0x000100000e058824 */ /* 0x000fe200078e00ff */
[----:B------:R-:W-:Y:S03]  /*59e0*/  @!P0 MOV R13, R3 ;  /* 0x00000003000d8202 */ /* 0x000fe60000000f00 */
        /* <DEDUP_REMOVED lines=8> */
[C---:B------:R-:W-:Y:S04]  /*5a70*/  @!P0 FMUL.FTZ R9, R6.reuse, R8 ;  /* 0x0000000806098220 */ /* 0x040fe80000410000 */
[-C--:B------:R-:W-:Y:S02]  /*5a80*/  @!P0 FFMA.FTZ R9, R11, R7.reuse, -R9 ;  /* 0x000000070b098223 */ /* 0x080fe40000010809 */
[----:B------:R-:W-:Y:S02]  /*5a90*/  @!P0 FMUL.FTZ R6, R6, R7 ;  /* 0x0000000706068220 */ /* 0x000fe40000410000 */
[----:B------:R-:W-:Y:S01]  /*5aa0*/  @!P0 IMAD.U32 R7, R15, 0x10000, RZ ;  /* 0x000100000f078824 */ /* 0x000fe200078e00ff */
[----:B------:R-:W-:Y:S01]  /*5ab0*/  @!P0 F2FP.BF16.PACK_AB R31, R9, R30 ;  /* 0x0000001e091f823e */ /* 0x000fe200000010ff */
[----:B------:R-:W-:Y:S01]  /*5ac0*/  @!P0 FFMA.FTZ R6, R8, R11, R6 ;  /* 0x0000000b08068223 */ /* 0x000fe20000010006 */
[----:B------:R-:W-:Y:S01]  /*5ad0*/  @!P0 SHF.L.U32 R8, R10, 0x10, RZ ;  /* 0x000000100a088819 */ /* 0x000fe200000006ff */
[C---:B------:R-:W-:Y:S02]  /*5ae0*/  @!P0 IMAD.U32 R9, R44.reuse, 0x10000, RZ ;  /* 0x000100002c098824 */ /* 0x040fe400078e00ff */
        /* <DEDUP_REMOVED lines=8> */
[----:B------:R-:W-:Y:S02]  /*5b70*/  @!P0 LOP3.LUT R9, R10, 0xffff0000, RZ, 0xc0, !PT ;  /* 0xffff00000a098812 */ /* 0x000fe400078ec0ff */
[----:B------:R-:W-:Y:S01]  /*5b80*/  @!P0 LOP3.LUT R30, R35, 0xffff0000, RZ, 0xc0, !PT ;  /* 0xffff0000231e8812 */ /* 0x000fe200078ec0ff */
[C---:B------:R-:W-:Y:S02]  /*5b90*/  @!P0 FMUL.FTZ R10, R8.reuse, R11 ;  /* 0x0000000b080a8220 */ /* 0x040fe40000410000 */
[-C--:B------:R-:W-:Y:S02]  /*5ba0*/  @!P0 FMUL.FTZ R8, R8, R9.reuse ;  /* 0x0000000908088220 */ /* 0x080fe40000410000 */
[----:B------:R-:W-:Y:S01]  /*5bb0*/  @!P0 FFMA.FTZ R10, R30, R9, -R10 ;  /* 0x000000091e0a8223 */ /* 0x000fe2000001080a */
[----:B------:R-:W-:Y:S01]  /*5bc0*/  @!P0 F2FP.BF16.PACK_AB R9, R2, R0 ;  /* 0x000000000209823e */ /* 0x000fe200000010ff */
[----:B------:R-:W-:Y:S01]  /*5bd0*/  @!P0 FFMA.FTZ R8, R11, R30, R8 ;  /* 0x0000001e0b088223 */ /* 0x000fe20000010008 */
[----:B------:R-:W-:Y:S02]  /*5be0*/  @!P0 F2FP.BF16.PACK_AB R2, R6, R5 ;  /* 0x000000050602823e */ /* 0x000fe400000010ff */
[----:B------:R-:W-:Y:S01]  /*5bf0*/  @!P0 F2FP.BF16.PACK_AB R10, R10, R45 ;  /* 0x0000002d0a0a823e */ /* 0x000fe200000010ff */
[----:B------:R-:W-:Y:S01]  /*5c00*/  @!P0 IMAD.MOV.U32 R12, RZ, RZ, R9 ;  /* 0x000000ffff0c8224 */ /* 0x000fe200078e0009 */
[----:B------:R-:W-:Y:S01]  /*5c10*/  @!P0 F2FP.BF16.PACK_AB R0, R8, R7 ;  /* 0x000000070800823e */ /* 0x000fe200000010ff */
[----:B------:R-:W-:Y:S02]  /*5c20*/  @!P0 IMAD.MOV.U32 R14, RZ, RZ, R2 ;  /* 0x000000ffff0e8224 */ /* 0x000fe400078e0002 */
[----:B------:R-:W-:Y:S02]  /*5c30*/  @!P0 IMAD.MOV.U32 R35, RZ, RZ, R10 ;  /* 0x000000ffff238224 */ /* 0x000fe400078e000a */
[----:B------:R-:W-:Y:S01]  /*5c40*/  @!P0 IMAD.MOV.U32 R15, RZ, RZ, R0 ;  /* 0x000000ffff0f8224 */ /* 0x000fe200078e0000 */
[C---:B----4-:R-:W-:Y:S04]  /*5c50*/  LEA R2, P0, R68.reuse, R50, 0x1 ;  /* 0x0000003244027211 */ /* 0x050fe800078008ff */
[----:B---3--:R-:W-:Y:S02]  /*5c60*/  LEA.HI.X R3, R68, R51, R94, 0x1, P0 ;  /* 0x0000003344037211 */ /* 0x008fe400000f0c5e */
[C---:B------:R-:W-:Y:S03]  /*5c70*/  ISETP.GE.AND P0, PT, R52.reuse, c[0x0][0x1d4], PT ;  /* 0x0000750034007a0c */ /* 0x040fe60003f06270 */
[----:B------:R1:W-:Y:S10]  /*5c80*/  ST.E.128 [R2.64], R32 ;  /* 0x0000002002007985 */ /* 0x0003f4000c101d0a */
[----:B------:R-:W-:Y:S05]  /*5c90*/  @!P0 IMAD.WIDE R4, R52, 0x2, R50 ;  /* 0x0000000234048825 */ /* 0x000fea00078e0232 */
[----:B------:R1:W-:Y:S02]  /*5ca0*/  @!P0 ST.E.128 [R4.64], R12 ;  /* 0x0000000c04008985 */ /* 0x0003e4000c101d0a */
.L_x_202:
[----:B------:R-:W-:Y:S05]  /*5cb0*/  BSYNC B0 ;  /* 0x0000000000007941 */ /* 0x000fea0003800000 */
.L_x_201:
[----:B------:R-:W-:Y:S01]  /*5cc0*/  ISETP.GE.AND P0, PT, R25, c[0x0][0x1d4], PT ;  /* 0x0000750019007a0c */ /* 0x000fe20003f06270 */
[----:B------:R-:W-:Y:S01]  /*5cd0*/  @!UPT UIADD3 URZ, URZ, URZ, URZ ;  /* 0x0000003f3f3ff290 */ /* 0x000fe2000fffe03f */
[----:B------:R-:W-:Y:S11]  /*5ce0*/  BSSY B0, `(.L_x_203) ;  /* 0x0000079000007945 */ /* 0x000ff60003800000 */
[----:B------:R-:W-:-:S05]  /*5cf0*/  @P0 BRA `(.L_x_204) ;  /* 0x0000077000000947 */ /* 0x000fca0003800000 */
[----:B------:R-:W-:Y:S01]  /*5d00*/  LOP3.LUT P1, RZ, R212, 0x4, RZ, 0xc0, !PT ;  /* 0x00000004d4ff7812 */ /* 0x000fe2000782c0ff */
[----:B-1----:R-:W1:Y:S01]  /*5d10*/  LDS.128 R32, [R89+0x6100] ;  /* 0x0061000059207984 */ /* 0x002e620000000c00 */
[----:B------:R-:W-:Y:S02]  /*5d20*/  ISETP.GE.AND P0, PT, R25, c[0x0][0x27c], PT ;  /* 0x00009f0019007a0c */ /* 0x000fe40003f06270 */
[----:B------:R-:W-:Y:S04]  /*5d30*/  SEL R0, R114, R111, !P1 ;  /* 0x0000006f72007207 */ /* 0x000fe80004800000 */
[----:B------:R-:W-:Y:S04]  /*5d40*/  SHF.R.S32.HI R2, RZ, 0x1f, R0 ;  /* 0x0000001fff027819 */ /* 0x000fe80000011400 */
[----:B------:R-:W-:Y:S03]  /*5d50*/  LEA.HI R0, R2, R0, RZ, 0x4 ;  /* 0x0000000002007211 */ /* 0x000fe600078f20ff */
[--C-:B------:R-:W-:Y:S02]  /*5d60*/  @!P0 SHF.R.U64 R3, R36, 0x10, R37.reuse ;  /* 0x0000001024038819 */ /* 0x100fe40000001225 */
[----:B------:R-:W-:Y:S02]  /*5d70*/  LEA.HI.SX32 R0, R0, R99, 0x1c ;  /* 0x0000006300007211 */ /* 0x000fe400078fe2ff */
[----:B------:R-:W-:Y:S02]  /*5d80*/  @!P0 SHF.R.U32.HI R6, RZ, 0x10, R37 ;  /* 0x00000010ff068819 */ /* 0x000fe40000011625 */
[----:B------:R-:W-:Y:S01]  /*5d90*/  SHF.R.S32.HI R2, RZ, 0x1f, R0 ;  /* 0x0000001fff027819 */ /* 0x000fe20000011400 */
[----:B------:R-:W-:Y:S01]  /*5da0*/  IMAD.SHL.U32 R30, R0, 0x8, RZ ;  /* 0x00000008001e7824 */ /* 0x000fe200078e00ff */
[----:B------:R-:W-:Y:S02]  /*5db0*/  @!P0 PRMT R13, R46, 0x5410, R3 ;  /* 0x000054102e0d8816 */ /* 0x000fe40000000003 */
[----:B------:R-:W-:Y:S02]  /*5dc0*/  LEA.HI R0, R2, R0, RZ, 0x3 ;  /* 0x0000000002007211 */ /* 0x000fe400078f18ff */
[----:B------:R-:W-:Y:S02]  /*5dd0*/  @!P0 PRMT R14, R46, 0x5432, R6 ;  /* 0x000054322e0e8816 */ /* 0x000fe40000000006 */
[----:B------:R-:W-:Y:S01]  /*5de0*/  @!P0 SHF.R.U64 R7, R38, 0x10, R39 ;  /* 0x0000001026078819 */ /* 0x000fe20000001227 */
[----:B------:R-:W-:Y:S01]  /*5df0*/  IMAD.SHL.U32 R0, R0, 0x200, RZ ;  /* 0x0000020000007824 */ /* 0x000fe200078e00ff */
[----:B------:R-:W-:Y:S02]  /*5e00*/  LOP3.LUT R2, R216, 0x38, R30, 0xf8, !PT ;  /* 0x00000038d8027812 */ /* 0x000fe400078ef81e */
[----:B------:R-:W-:Y:S02]  /*5e10*/  @!P0 SHF.R.U32.HI R5, RZ, 0x10, R19 ;  /* 0x00000010ff058819 */ /* 0x000fe40000011613 */
[----:B------:R-:W-:Y:S02]  /*5e20*/  LOP3.LUT R2, R2, R218, RZ, 0x3c, !PT ;  /* 0x000000da02027212 */ /* 0x000fe400078e3cff */
[----:B------:R-:W-:Y:S02]  /*5e30*/  LOP3.LUT R0, R0, 0x7ffff000, RZ, 0xc0, !PT ;  /* 0x7ffff00000007812 */ /* 0x000fe400078ec0ff */
[----:B------:R-:W-:Y:S02]  /*5e40*/  @!P0 SHF.R.U32.HI R15, RZ, 0x10, R39 ;  /* 0x00000010ff0f8819 */ /* 0x000fe40000011627 */
[----:B------:R-:W-:Y:S02]  /*5e50*/  IADD3 R0, R2, R0, R219 ;  /* 0x0000000002007210 */ /* 0x000fe40007ffe0db */
[----:B------:R-:W-:Y:S02]  /*5e60*/  @!P0 SHF.R.U32.HI R2, RZ, 0x10, R17 ;  /* 0x00000010ff028819 */ /* 0x000fe40000011611 */
[C---:B------:R-:W-:Y:S01]  /*5e70*/  @!P0 PRMT R15, R47.reuse, 0x5432, R15 ;  /* 0x000054322f0f8816 */ /* 0x040fe2000000000f */
[----:B------:R-:W-:Y:S01]  /*5e80*/  IMAD.SHL.U32 R4, R0, 0x2, RZ ;  /* 0x0000000200047824 */ /* 0x000fe200078e00ff */
[----:B------:R-:W-:Y:S02]  /*5e90*/  @!P0 SHF.R.U64 R0, R16, 0x10, R17 ;  /* 0x0000001010008819 */ /* 0x000fe40000001211 */
[C---:B------:R-:W-:Y:S02]  /*5ea0*/  @!P0 PRMT R6, R26.reuse, 0x5410, R2 ;  /* 0x000054101a068816 */ /* 0x040fe40000000002 */
[----:B------:R2:W5:Y:S01]  /*5eb0*/  LDS.128 R8, [R4+0x6100] ;  /* 0x0061000004087984 */ /* 0x0005620000000c00 */
[----:B------:R-:W-:Y:S02]  /*5ec0*/  @!P0 PRMT R3, R26, 0x5432, R0 ;  /* 0x000054321a038816 */ /* 0x000fe40000000000 */
[----:B------:R-:W-:Y:S02]  /*5ed0*/  @!P0 PRMT R17, R47, 0x5410, R7 ;  /* 0x000054102f118816 */ /* 0x000fe40000000007 */
[----:B------:R-:W-:Y:S02]  /*5ee0*/  @!P0 SHF.L.U32 R2, R3, 0x10, RZ ;  /* 0x0000001003028819 */ /* 0x000fe400000006ff */
[----:B------:R-:W-:Y:S01]  /*5ef0*/  @!P0 PRMT R7, R27, 0x5432, R5 ;  /* 0x000054321b078816 */ /* 0x000fe20000000005 */
[----:B-1----:R-:W-:Y:S01]  /*5f00*/  @!P0 IMAD.U32 R5, R32, 0x10000, RZ ;  /* 0x0001000020058824 */ /* 0x002fe200078e00ff */
[----:B------:R-:W-:Y:S02]  /*5f10*/  @!P0 LOP3.LUT R3, R3, 0xffff0000, RZ, 0xc0, !PT ;  /* 0xffff000003038812 */ /* 0x000fe400078ec0ff */
[----:B--2---:R-:W-:Y:S04]  /*5f20*/  @!P0 SHF.R.U64 R4, R18, 0x10, R19 ;  /* 0x0000001012048819 */ /* 0x004fe80000001213 */
[----:B------:R-:W-:Y:S01]  /*5f30*/  @!P0 PRMT R12, R27, 0x5410, R4 ;  /* 0x000054101b0c8816 */ /* 0x000fe20000000004 */
[----:B------:R-:W-:Y:S02]  /*5f40*/  @!P0 IMAD.U32 R4, R13, 0x10000, RZ ;  /* 0x000100000d048824 */ /* 0x000fe400078e00ff */
[----:B-----5:R-:W-:Y:S04]  /*5f50*/  @!P0 IMAD.U32 R0, R8, 0x10000, RZ ;  /* 0x0001000008008824 */ /* 0x020fe800078e00ff */
[C---:B------:R-:W-:Y:S02]  /*5f60*/  @!P0 FMUL.FTZ R16, R0.reuse, R4 ;  /* 0x0000000400108220 */ /* 0x040fe40000410000 */
[-C--:B------:R-:W-:Y:S02]  /*5f70*/  @!P0 FMUL.FTZ R0, R0, R2.reuse ;  /* 0x0000000200008220 */ /* 0x080fe40000410000 */
[----:B------:R-:W-:Y:S01]  /*5f80*/  @!P0 FFMA.FTZ R19, R5, R2, -R16 ;  /* 0x0000000205138223 */ /* 0x000fe20000010810 */
[----:B------:R-:W-:Y:S01]  /*5f90*/  @!P0 LOP3.LUT R2, R8, 0xffff0000, RZ, 0xc0, !PT ;  /* 0xffff000008028812 */ /* 0x000fe200078ec0ff */
[----:B------:R-:W-:Y:S01]  /*5fa0*/  @!P0 FFMA.FTZ R0, R4, R5, R0 ;  /* 0x0000000504008223 */ /* 0x000fe20000010000 */
[----:B------:R-:W-:Y:S02]  /*5fb0*/  @!P0 LOP3.LUT R4, R13, 0xffff0000, RZ, 0xc0, !PT ;  /* 0xffff00000d048812 */ /* 0x000fe400078ec0ff */
[----:B------:R-:W-:Y:S03]  /*5fc0*/  @!P0 LOP3.LUT R5, R32, 0xffff0000, RZ, 0xc0, !PT ;  /* 0xffff000020058812 */ /* 0x000fe600078ec0ff */
[C---:B------:R-:W-:Y:S02]  /*5fd0*/  @!P0 FMUL.FTZ R13, R2.reuse, R4 ;  /* 0x00000004020d8220 */ /* 0x040fe40000410000 */
[-C--:B------:R-:W-:Y:S02]  /*5fe0*/  @!P0 FMUL.FTZ R2, R2, R3.reuse ;  /* 0x0000000302028220 */ /* 0x080fe40000410000 */
[----:B------:R-:W-:Y:S02]  /*5ff0*/  @!P0 FFMA.FTZ R18, R5, R3, -R13 ;  /* 0x0000000305128223 */ /* 0x000fe4000001080d */
[----:B------:R-:W-:Y:S02]  /*6000*/  @!P0 FFMA.FTZ R2, R4, R5, R2 ;  /* 0x0000000504028223 */ /* 0x000fe40000010002 */
[----:B------:R-:W-:Y:S02]  /*6010*/  @!P0 IMAD.U32 R5, R14, 0x10000, RZ ;  /* 0x000100000e058824 */ /* 0x000fe400078e00ff */
[----:B------:R-:W-:Y:S02]  /*6020*/  @!P0 IMAD.U32 R3, R9, 0x10000, RZ ;  /* 0x0001000009038824 */ /* 0x000fe400078e00ff */
[----:B------:R-:W-:Y:S02]  /*6030*/  @!P0 IMAD.U32 R4, R6, 0x10000, RZ ;  /* 0x0001000006048824 */ /* 0x000fe400078e00ff */
        /* <DEDUP_REMOVED lines=9> */
[----:B------:R-:W-:Y:S04]  /*60d0*/  @!P0 FMUL.FTZ R6, R4, R13 ;  /* 0x0000000d04068220 */ /* 0x000fe80000410000 */
[-C--:B------:R-:W-:Y:S02]  /*60e0*/  @!P0 FFMA.FTZ R6, R14, R5.reuse, -R6 ;  /* 0x000000050e068223 */ /* 0x080fe40000010806 */
[----:B------:R-:W-:Y:S01]  /*60f0*/  @!P0 FMUL.FTZ R4, R4, R5 ;  /* 0x0000000504048220 */ /* 0x000fe20000410000 */
[----:B------:R-:W-:Y:S03]  /*6100*/  @!P0 SHF.L.U32 R5, R10, 0x10, RZ ;  /* 0x000000100a058819 */ /* 0x000fe600000006ff */
[----:B------:R-:W-:Y:S01]  /*6110*/  @!P0 FFMA.FTZ R4, R13, R14, R4 ;  /* 0x0000000e0d048223 */ /* 0x000fe20000010004 */
[----:B------:R-:W-:Y:S01]  /*6120*/  @!P0 F2FP.BF16.PACK_AB R14, R6, R16 ;  /* 0x00000010060e823e */ /* 0x000fe200000010ff */
[----:B------:R-:W-:Y:S01]  /*6130*/  @!P0 IMAD.U32 R6, R17, 0x10000, RZ ;  /* 0x0001000011068824 */ /* 0x000fe200078e00ff */
[----:B------:R-:W-:Y:S02]  /*6140*/  @!P0 F2FP.BF16.PACK_AB R13, R18, R19 ;  /* 0x00000013120d823e */ /* 0x000fe400000010ff */
[----:B------:R-:W-:Y:S01]  /*6150*/  @!P0 F2FP.BF16.PACK_AB R16, R2, R0 ;  /* 0x000000000210823e */ /* 0x000fe200000010ff */
[----:B------:R-:W-:Y:S01]  /*6160*/  @!P0 IMAD.MOV.U32 R33, RZ, RZ, R14 ;  /* 0x000000ffff218224 */ /* 0x000fe200078e000e */
[----:B------:R-:W-:Y:S01]  /*6170*/  @!P0 F2FP.BF16.PACK_AB R4, R4, R3 ;  /* 0x000000030404823e */ /* 0x000fe200000010ff */
[----:B------:R-:W-:Y:S01]  /*6180*/  @!P0 IMAD.MOV.U32 R32, RZ, RZ, R13 ;  /* 0x000000ffff208224 */ /* 0x000fe200078e000d */
[----:B------:R-:W-:Y:S01]  /*6190*/  @!P0 SHF.L.U32 R3, R11, 0x10, RZ ;  /* 0x000000100b038819 */ /* 0x000fe200000006ff */
[----:B------:R-:W-:Y:S02]  /*61a0*/  @!P0 IMAD.U32 R2, R12, 0x10000, RZ ;  /* 0x000100000c028824 */ /* 0x000fe400078e00ff */
[----:B------:R-:W-:Y:S02]  /*61b0*/  @!P0 IMAD.U32 R13, R34, 0x10000, RZ ;  /* 0x00010000220d8824 */ /* 0x000fe400078e00ff */
[C---:B------:R-:W-:Y:S02]  /*61c0*/  @!P0 FMUL.FTZ R14, R5.reuse, R6 ;  /* 0x00000006050e8220 */ /* 0x040fe40000410000 */
[-C--:B------:R-:W-:Y:S02]  /*61d0*/  @!P0 FMUL.FTZ R0, R5, R2.reuse ;  /* 0x0000000205008220 */ /* 0x080fe40000410000 */
[----:B------:R-:W-:Y:S01]  /*61e0*/  @!P0 FFMA.FTZ R19, R13, R2, -R14 ;  /* 0x000000020d138223 */ /* 0x000fe2000001080e */
[----:B------:R-:W-:Y:S01]  /*61f0*/  @!P0 LOP3.LUT R2, R11, 0xffff0000, RZ, 0xc0, !PT ;  /* 0xffff00000b028812 */ /* 0x000fe200078ec0ff */
[C---:B------:R-:W-:Y:S01]  /*6200*/  @!P0 IMAD.U32 R14, R15.reuse, 0x10000, RZ ;  /* 0x000100000f0e8824 */ /* 0x040fe200078e00ff */
[----:B------:R-:W-:Y:S01]  /*6210*/  @!P0 LOP3.LUT R15, R15, 0xffff0000, RZ, 0xc0, !PT ;  /* 0xffff00000f0f8812 */ /* 0x000fe200078ec0ff */
[----:B------:R-:W-:Y:S02]  /*6220*/  @!P0 FFMA.FTZ R0, R6, R13, R0 ;  /* 0x0000000d06008223 */ /* 0x000fe40000010000 */
[----:B------:R-:W-:Y:S02]  /*6230*/  @!P0 IMAD.MOV.U32 R9, RZ, RZ, R4 ;  /* 0x000000ffff098224 */ /* 0x000fe400078e0004 */
[----:B------:R-:W-:Y:S02]  /*6240*/  @!P0 IMAD.U32 R4, R7, 0x10000, RZ ;  /* 0x0001000007048824 */ /* 0x000fe400078e00ff */
[----:B------:R-:W-:Y:S02]  /*6250*/  @!P0 IMAD.U32 R13, R35, 0x10000, RZ ;  /* 0x00010000230d8824 */ /* 0x000fe400078e00ff */
[----:B------:R-:W-:Y:S02]  /*6260*/  @!P0 FMUL.FTZ R5, R3, R14 ;  /* 0x0000000e03058220 */ /* 0x000fe40000410000 */
[----:B------:R-:W-:Y:S01]  /*6270*/  @!P0 IMAD.MOV.U32 R8, RZ, RZ, R16 ;  /* 0x000000ffff088224 */ /* 0x000fe200078e0010 */
[----:B------:R-:W-:Y:S01]  /*6280*/  @!P0 LOP3.LUT R16, R35, 0xffff0000, RZ, 0xc0, !PT ;  /* 0xffff000023108812 */ /* 0x000fe200078ec0ff */
[-C--:B------:R-:W-:Y:S02]  /*6290*/  @!P0 FMUL.FTZ R3, R3, R4.reuse ;  /* 0x0000000403038220 */ /* 0x080fe40000410000 */
[----:B------:R-:W-:Y:S01]  /*62a0*/  @!P0 FFMA.FTZ R6, R13, R4, -R5 ;  /* 0x000000040d068223 */ /* 0x000fe20000010805 */
[----:B------:R-:W-:Y:S01]  /*62b0*/  @!P0 LOP3.LUT R4, R7, 0xffff0000, RZ, 0xc0, !PT ;  /* 0xffff000007048812 */ /* 0x000fe200078ec0ff */
[----:B------:R-:W-:Y:S01]  /*62c0*/  @!P0 FMUL.FTZ R5, R2, R15 ;  /* 0x0000000f02058220 */ /* 0x000fe20000410000 */
[----:B------:R-:W-:Y:S03]  /*62d0*/  @!P0 LOP3.LUT R7, R34, 0xffff0000, RZ, 0xc0, !PT ;  /* 0xffff000022078812 */ /* 0x000fe600078ec0ff */
[-C--:B------:R-:W-:Y:S02]  /*62e0*/  @!P0 FFMA.FTZ R5, R16, R4.reuse, -R5 ;  /* 0x0000000410058223 */ /* 0x080fe40000010805 */
[----:B------:R-:W-:Y:S01]  /*62f0*/  @!P0 FMUL.FTZ R4, R2, R4 ;  /* 0x0000000402048220 */ /* 0x000fe20000410000 */
[----:B------:R-:W-:Y:S02]  /*6300*/  @!P0 LOP3.LUT R2, R10, 0xffff0000, RZ, 0xc0, !PT ;  /* 0xffff00000a028812 */ /* 0x000fe400078ec0ff */
[----:B------:R-:W-:Y:S02]  /*6310*/  @!P0 F2FP.BF16.PACK_AB R18, R5, R6 ;  /* 0x000000060512823e */ /* 0x000fe400000010ff */
[----:B------:R-:W-:Y:S02]  /*6320*/  @!P0 LOP3.LUT R6, R17, 0xffff0000, RZ, 0xc0, !PT ;  /* 0xffff000011068812 */ /* 0x000fe400078ec0ff */
[----:B------:R-:W-:Y:S01]  /*6330*/  @!P0 LOP3.LUT R5, R12, 0xffff0000, RZ, 0xc0, !PT ;  /* 0xffff00000c058812 */ /* 0x000fe200078ec0ff */
[----:B------:R-:W-:Y:S02]  /*6340*/  @!P0 IMAD.MOV.U32 R35, RZ, RZ, R18 ;  /* 0x000000ffff238224 */ /* 0x000fe400078e0012 */
[C---:B------:R-:W-:Y:S02]  /*6350*/  @!P0 FMUL.FTZ R12, R2.reuse, R6 ;  /* 0x00000006020c8220 */ /* 0x040fe40000410000 */
[-C--:B------:R-:W-:Y:S02]  /*6360*/  @!P0 FMUL.FTZ R2, R2, R5.reuse ;  /* 0x0000000502028220 */ /* 0x080fe40000410000 */
[----:B------:R-:W-:Y:S02]  /*6370*/  @!P0 FFMA.FTZ R12, R7, R5, -R12 ;  /* 0x00000005070c8223 */ /* 0x000fe4000001080c */
[----:B------:R-:W-:Y:S02]  /*6380*/  @!P0 FFMA.FTZ R2, R6, R7, R2 ;  /* 0x0000000706028223 */ /* 0x000fe40000010002 */
[----:B------:R-:W-:Y:S01]  /*6390*/  @!P0 FFMA.FTZ R3, R14, R13, R3 ;  /* 0x0000000d0e038223 */ /* 0x000fe20000010003 */
[----:B------:R-:W-:Y:S01]  /*63a0*/  @!P0 F2FP.BF16.PACK_AB R5, R12, R19 ;  /* 0x000000130c05823e */ /* 0x000fe200000010ff */
[----:B------:R-:W-:Y:S01]  /*63b0*/  @!P0 FFMA.FTZ R4, R15, R16, R4 ;  /* 0x000000100f048223 */ /* 0x000fe20000010004 */
[----:B------:R-:W-:Y:S02]  /*63c0*/  @!P0 F2FP.BF16.PACK_AB R0, R2, R0 ;  /* 0x000000000200823e */ /* 0x000fe400000010ff */
[----:B------:R-:W-:Y:S02]  /*63d0*/  @!P0 MOV R34, R5 ;  /* 0x0000000500228202 */ /* 0x000fe40000000f00 */
[----:B------:R-:W-:Y:S01]  /*63e0*/  @!P0 F2FP.BF16.PACK_AB R3, R4, R3 ;  /* 0x000000030403823e */ /* 0x000fe200000010ff */
[----:B------:R-:W-:Y:S04]  /*63f0*/  @!P0 IMAD.MOV.U32 R10, RZ, RZ, R0 ;  /* 0x000000ffff0a8224 */ /* 0x000fe800078e0000 */
[----:B------:R-:W-:Y:S01]  /*6400*/  @!P0 IMAD.MOV.U32 R11, RZ, RZ, R3 ;  /* 0x000000ffff0b8224 */ /* 0x000fe200078e0003 */
[C---:B----4-:R-:W-:Y:S04]  /*6410*/  LEA R2, P0, R67.reuse, R50, 0x1 ;  /* 0x0000003243027211 */ /* 0x050fe800078008ff */
[----:B---3--:R-:W-:Y:S02]  /*6420*/  LEA.HI.X R3, R67, R51, R93, 0x1, P0 ;  /* 0x0000003343037211 */ /* 0x008fe400000f0c5d */
[C---:B------:R-:W-:Y:S03]  /*6430*/  ISETP.GE.AND P0, PT, R30.reuse, c[0x0][0x1d4], PT ;  /* 0x000075001e007a0c */ /* 0x040fe60003f06270 */
[----:B------:R1:W-:Y:S10]  /*6440*/  ST.E.128 [R2.64], R32 ;  /* 0x0000002002007985 */ /* 0x0003f4000c101d0a */
[----:B------:R-:W-:Y:S05]  /*6450*/  @!P0 IMAD.WIDE R4, R30, 0x2, R50 ;  /* 0x000000021e048825 */ /* 0x000fea00078e0232 */
[----:B------:R1:W-:Y:S02]  /*6460*/  @!P0 ST.E.128 [R4.64], R8 ;  /* 0x0000000804008985 */ /* 0x0003e4000c101d0a */
.L_x_204:
[----:B------:R-:W-:Y:S05]  /*6470*/  BSYNC B0 ;  /* 0x0000000000007941 */ /* 0x000fea0003800000 */
.L_x_203:
[----:B------:R-:W-:Y:S11]  /*6480*/  ISETP.GE.AND P0, PT, R24, c[0x0][0x1d4], PT ;  /* 0x0000750018007a0c */ /* 0x000ff60003f06270 */
[----:B------:R-:W-:Y:S02]  /*6490*/  @!UPT UIADD3 URZ, URZ, URZ, URZ ;  /* 0x0000003f3f3ff290 */ /* 0x000fe4000fffe03f */
[----:B------:R-:W-:-:S05]  /*64a0*/  @P0 BRA `(.L_x_188) ;  /* 0x00000a2000000947 */ /* 0x000fca0003800000 */
[----:B------:R-:W-:Y:S01]  /*64b0*/  LOP3.LUT P1, RZ, R212, 0x8, RZ, 0xc0, !PT ;  /* 0x00000008d4ff7812 */ /* 0x000fe2000782c0ff */
[----:B-1----:R-:W1:Y:S01]  /*64c0*/  LDS.128 R32, [R88+0x6100] ;  /* 0x0061000058207984 */ /* 0x002e620000000c00 */
[----:B------:R-:W-:Y:S02]  /*64d0*/  ISETP.GE.AND P0, PT, R24, c[0x0][0x27c], PT ;  /* 0x00009f0018007a0c */ /* 0x000fe40003f06270 */
[----:B------:R-:W-:Y:S04]  /*64e0*/  SEL R0, R114, R111, !P1 ;  /* 0x0000006f72007207 */ /* 0x000fe80004800000 */
[----:B------:R-:W-:Y:S04]  /*64f0*/  SHF.R.S32.HI R2, RZ, 0x1f, R0 ;  /* 0x0000001fff027819 */ /* 0x000fe80000011400 */
[----:B------:R-:W-:Y:S03]  /*6500*/  LEA.HI R0, R2, R0, RZ, 0x4 ;  /* 0x0000000002007211 */ /* 0x000fe600078f20ff */
[----:B------:R-:W-:Y:S02]  /*6510*/  @!P0 SHF.R.U32.HI R6, RZ, 0x10, R23 ;  /* 0x00000010ff068819 */ /* 0x000fe40000011617 */
[----:B------:R-:W-:Y:S02]  /*6520*/  LEA.HI.SX32 R0, R0, R98, 0x1c ;  /* 0x0000006200007211 */ /* 0x000fe400078fe2ff */
[----:B------:R-:W-:Y:S02]  /*6530*/  @!P0 SHF.R.U64 R4, R40, 0x10, R41 ;  /* 0x0000001028048819 */ /* 0x000fe40000001229 */
[----:B------:R-:W-:Y:S01]  /*6540*/  SHF.R.S32.HI R2, RZ, 0x1f, R0 ;  /* 0x0000001fff027819 */ /* 0x000fe20000011400 */
[----:B------:R-:W-:Y:S01]  /*6550*/  IMAD.SHL.U32 R27, R0, 0x8, RZ ;  /* 0x00000008001b7824 */ /* 0x000fe200078e00ff */
[----:B------:R-:W-:Y:S02]  /*6560*/  @!P0 PRMT R10, R48, 0x5410, R4 ;  /* 0x00005410300a8816 */ /* 0x000fe40000000004 */
[----:B------:R-:W-:Y:S02]  /*6570*/  LEA.HI R0, R2, R0, RZ, 0x3 ;  /* 0x0000000002007211 */ /* 0x000fe400078f18ff */
[----:B------:R-:W-:Y:S02]  /*6580*/  LOP3.LUT R2, R216, 0x38, R27, 0xf8, !PT ;  /* 0x00000038d8027812 */ /* 0x000fe400078ef81b */
[--C-:B------:R-:W-:Y:S01]  /*6590*/  @!P0 SHF.R.U64 R7, R42, 0x10, R43.reuse ;  /* 0x000000102a078819 */ /* 0x100fe2000000122b */
[----:B------:R-:W-:Y:S01]  /*65a0*/  IMAD.SHL.U32 R0, R0, 0x200, RZ ;  /* 0x0000020000007824 */ /* 0x000fe200078e00ff */
[----:B------:R-:W-:Y:S02]  /*65b0*/  LOP3.LUT R2, R2, R218, RZ, 0x3c, !PT ;  /* 0x000000da02027212 */ /* 0x000fe400078e3cff */
[----:B------:R-:W-:Y:S02]  /*65c0*/  @!P0 SHF.R.U32.HI R8, RZ, 0x10, R43 ;  /* 0x00000010ff088819 */ /* 0x000fe4000001162b */
[----:B------:R-:W-:Y:S02]  /*65d0*/  LOP3.LUT R0, R0, 0x7ffff000, RZ, 0xc0, !PT ;  /* 0x7ffff00000007812 */ /* 0x000fe400078ec0ff */
[----:B------:R-:W-:Y:S02]  /*65e0*/  @!P0 PRMT R19, R49, 0x5432, R8 ;  /* 0x0000543231138816 */ /* 0x000fe40000000008 */
[----:B------:R-:W-:Y:S02]  /*65f0*/  IADD3 R0, R2, R0, R219 ;  /* 0x0000000002007210 */ /* 0x000fe40007ffe0db */
[----:B------:R-:W-:Y:S02]  /*6600*/  @!P0 SHF.R.U32.HI R2, RZ, 0x10, R21 ;  /* 0x00000010ff028819 */ /* 0x000fe40000011615 */
[C---:B------:R-:W-:Y:S01]  /*6610*/  @!P0 PRMT R8, R29.reuse, 0x5432, R6 ;  /* 0x000054321d088816 */ /* 0x040fe20000000006 */
[----:B------:R-:W-:Y:S01]  /*6620*/  IMAD.SHL.U32 R0, R0, 0x2, RZ ;  /* 0x0000000200007824 */ /* 0x000fe200078e00ff */
[----:B------:R-:W-:Y:S01]  /*6630*/  @!P0 SHF.R.U64 R3, R22, 0x10, R23 ;  /* 0x0000001016038819 */ /* 0x000fe20000001217 */
[----:B-1----:R-:W-:Y:S01]  /*6640*/  @!P0 IMAD.U32 R6, R32, 0x10000, RZ ;  /* 0x0001000020068824 */ /* 0x002fe200078e00ff */
[----:B------:R-:W-:Y:S02]  /*6650*/  @!P0 SHF.R.U32.HI R5, RZ, 0x10, R41 ;  /* 0x00000010ff058819 */ /* 0x000fe40000011629 */
[----:B------:R1:W2:Y:S01]  /*6660*/  LDS.128 R12, [R0+0x6100] ;  /* 0x00610000000c7984 */ /* 0x0002a20000000c00 */
[----:B------:R-:W-:Y:S02]  /*6670*/  @!P0 PRMT R9, R29, 0x5410, R3 ;  /* 0x000054101d098816 */ /* 0x000fe40000000003 */
[----:B------:R-:W-:Y:S02]  /*6680*/  @!P0 PRMT R17, R48, 0x5432, R5 ;  /* 0x0000543230118816 */ /* 0x000fe40000000005 */
[----:B------:R-:W-:Y:S03]  /*6690*/  @!P0 PRMT R5, R28, 0x5410, R2 ;  /* 0x000054101c058816 */ /* 0x000fe60000000002 */
[C---:B------:R-:W-:Y:S01]  /*66a0*/  @!P0 IMAD.U32 R11, R17.reuse, 0x10000, RZ ;  /* 0x00010000110b8824 */ /* 0x040fe200078e00ff */
[----:B------:R-:W-:Y:S02]  /*66b0*/  @!P0 LOP3.LUT R17, R17, 0xffff0000, RZ, 0xc0, !PT ;  /* 0xffff000011118812 */ /* 0x000fe400078ec0ff */
[----:B-1----:R-:W-:Y:S02]  /*66c0*/  @!P0 SHF.R.U64 R0, R20, 0x10, R21 ;  /* 0x0000001014008819 */ /* 0x002fe40000001215 */
[----:B------:R-:W-:Y:S01]  /*66d0*/  @!P0 PRMT R20, R49, 0x5410, R7 ;  /* 0x0000541031148816 */ /* 0x000fe20000000007 */
[----:B------:R-:W-:Y:S01]  /*66e0*/  @!P0 IMAD.U32 R7, R10, 0x10000, RZ ;  /* 0x000100000a078824 */ /* 0x000fe200078e00ff */
[----:B------:R-:W-:Y:S05]  /*66f0*/  @!P0 PRMT R4, R28, 0x5432, R0 ;  /* 0x000054321c048816 */ /* 0x000fea0000000000 */
[----:B------:R-:W-:Y:S02]  /*6700*/  @!P0 IMAD.U32 R2, R4, 0x10000, RZ ;  /* 0x0001000004028824 */ /* 0x000fe400078e00ff */
[----:B--2---:R-:W-:Y:S02]  /*6710*/  @!P0 IMAD.U32 R0, R12, 0x10000, RZ ;  /* 0x000100000c008824 */ /* 0x004fe400078e00ff */
[----:B------:R-:W-:Y:S02]  /*6720*/  @!P0 IMAD.U32 R3, R13, 0x10000, RZ ;  /* 0x000100000d038824 */ /* 0x000fe400078e00ff */
[C---:B------:R-:W-:Y:S02]  /*6730*/  @!P0 FMUL.FTZ R16, R0.reuse, R7 ;  /* 0x0000000700108220 */ /* 0x040fe40000410000 */
[-C--:B------:R-:W-:Y:S02]  /*6740*/  @!P0 FMUL.FTZ R0, R0, R2.reuse ;  /* 0x0000000200008220 */ /* 0x080fe40000410000 */
[----:B------:R-:W-:Y:S01]  /*6750*/  @!P0 FFMA.FTZ R30, R6, R2, -R16 ;  /* 0x00000002061e8223 */ /* 0x000fe20000010810 */
[----:B------:R-:W-:Y:S01]  /*6760*/  @!P0 LOP3.LUT R2, R12, 0xffff0000, RZ, 0xc0, !PT ;  /* 0xffff00000c028812 */ /* 0x000fe200078ec0ff */
[----:B------:R-:W-:Y:S01]  /*6770*/  @!P0 FFMA.FTZ R0, R7, R6, R0 ;  /* 0x0000000607008223 */ /* 0x000fe20000010000 */
[----:B------:R-:W-:Y:S01]  /*6780*/  @!P0 LOP3.LUT R7, R10, 0xffff0000, RZ, 0xc0, !PT ;  /* 0xffff00000a078812 */ /* 0x000fe200078ec0ff */
[----:B------:R-:W-:Y:S01]  /*6790*/  @!P0 IMAD.U32 R16, R33, 0x10000, RZ ;  /* 0x0001000021108824 */ /* 0x000fe200078e00ff */
[----:B------:R-:W-:Y:S01]  /*67a0*/  @!P0 SHF.L.U32 R6, R5, 0x10, RZ ;  /* 0x0000001005068819 */ /* 0x000fe200000006ff */
[----:B------:R-:W-:Y:S01]  /*67b0*/  @!P0 FMUL.FTZ R18, R3, R11 ;  /* 0x0000000b03128220 */ /* 0x000fe20000410000 */
[----:B------:R-:W-:Y:S02]  /*67c0*/  @!P0 LOP3.LUT R10, R32, 0xffff0000, RZ, 0xc0, !PT ;  /* 0xffff0000200a8812 */ /* 0x000fe400078ec0ff */
[----:B------:R-:W-:Y:S01]  /*67d0*/  @!P0 LOP3.LUT R5, R5, 0xffff0000, RZ, 0xc0, !PT ;  /* 0xffff000005058812 */ /* 0x000fe200078ec0ff */
[-C--:B------:R-:W-:Y:S02]  /*67e0*/  @!P0 FMUL.FTZ R3, R3, R6.reuse ;  /* 0x0000000603038220 */ /* 0x080fe40000410000 */
[----:B------:R-:W-:Y:S01]  /*67f0*/  @!P0 FFMA.FTZ R23, R16, R6, -R18 ;  /* 0x0000000610178223 */ /* 0x000fe20000010812 */
[----:B------:R-:W-:Y:S01]  /*6800*/  @!P0 LOP3.LUT R6, R4, 0xffff0000, RZ, 0xc0, !PT ;  /* 0xffff000004068812 */ /* 0x000fe200078ec0ff */
[----:B------:R-:W-:Y:S01]  /*6810*/  @!P0 FMUL.FTZ R18, R2, R7 ;  /* 0x0000000702128220 */ /* 0x000fe20000410000 */
[----:B------:R-:W-:Y:S03]  /*6820*/  @!P0 LOP3.LUT R4, R13, 0xffff0000, RZ, 0xc0, !PT ;  /* 0xffff00000d048812 */ /* 0x000fe600078ec0ff */
[-C--:B------:R-:W-:Y:S01]  /*6830*/  @!P0 FFMA.FTZ R28, R10, R6.reuse, -R18 ;  /* 0x000000060a1c8223 */ /* 0x080fe20000010812 */
[----:B------:R-:W-:Y:S01]  /*6840*/  @!P0 LOP3.LUT R18, R33, 0xffff0000, RZ, 0xc0, !PT ;  /* 0xffff000021128812 */ /* 0x000fe200078ec0ff */
[----:B------:R-:W-:Y:S02]  /*6850*/  @!P0 FMUL.FTZ R2, R2, R6 ;  /* 0x0000000602028220 */ /* 0x000fe40000410000 */
[C---:B------:R-:W-:Y:S02]  /*6860*/  @!P0 FMUL.FTZ R6, R4.reuse, R17 ;  /* 0x0000001104068220 */ /* 0x040fe40000410000 */
[-C--:B------:R-:W-:Y:S02]  /*6870*/  @!P0 FMUL.FTZ R4, R4, R5.reuse ;  /* 0x0000000504048220 */ /* 0x080fe40000410000 */
[----:B------:R-:W-:Y:S02]  /*6880*/  @!P0 FFMA.FTZ R21, R18, R5, -R6 ;  /* 0x0000000512158223 */ /* 0x000fe40000010806 */
[----:B------:R-:W-:Y:S01]  /*6890*/  @!P0 FFMA.FTZ R2, R7, R10, R2 ;  /* 0x0000000a07028223 */ /* 0x000fe20000010002 */
[----:B------:R-:W-:Y:S01]  /*68a0*/  @!P0 SHF.L.U32 R7, R15, 0x10, RZ ;  /* 0x000000100f078819 */ /* 0x000fe200000006ff */
[----:B------:R-:W-:Y:S01]  /*68b0*/  @!P0 IMAD.U32 R10, R20, 0x10000, RZ ;  /* 0x00010000140a8824 */ /* 0x000fe200078e00ff */
[----:B------:R-:W-:Y:S01]  /*68c0*/  @!P0 F2FP.BF16.PACK_AB R26, R21, R23 ;  /* 0x00000017151a823e */ /* 0x000fe200000010ff */
[----:B------:R-:W-:Y:S01]  /*68d0*/  @!P0 IMAD.U32 R5, R14, 0x10000, RZ ;  /* 0x000100000e058824 */ /* 0x000fe200078e00ff */
[----:B------:R-:W-:Y:S01]  /*68e0*/  @!P0 F2FP.BF16.PACK_AB R23, R28, R30 ;  /* 0x0000001e1c17823e */ /* 0x000fe200000010ff */
[C---:B------:R-:W-:Y:S01]  /*68f0*/  @!P0 IMAD.U32 R6, R9.reuse, 0x10000, RZ ;  /* 0x0001000009068824 */ /* 0x040fe200078e00ff */
[----:B------:R-:W-:Y:S01]  /*6900*/  @!P0 LOP3.LUT R9, R9, 0xffff0000, RZ, 0xc0, !PT ;  /* 0xffff000009098812 */ /* 0x000fe200078ec0ff */
[----:B------:R-:W-:Y:S02]  /*6910*/  @!P0 FFMA.FTZ R3, R11, R16, R3 ;  /* 0x000000100b038223 */ /* 0x000fe40000010003 */
[----:B------:R-:W-:Y:S01]  /*6920*/  @!P0 FFMA.FTZ R4, R17, R18, R4 ;  /* 0x0000001211048223 */ /* 0x000fe20000010004 */
[----:B------:R-:W-:Y:S01]  /*6930*/  @!P0 LOP3.LUT R18, R19, 0xffff0000, RZ, 0xc0, !PT ;  /* 0xffff000013128812 */ /* 0x000fe200078ec0ff */
[----:B------:R-:W-:Y:S02]  /*6940*/  @!P0 IMAD.U32 R11, R34, 0x10000, RZ ;  /* 0x00010000220b8824 */ /* 0x000fe400078e00ff */
[C---:B------:R-:W-:Y:S01]  /*6950*/  @!P0 FMUL.FTZ R17, R5.reuse, R10 ;  /* 0x0000000a05118220 */ /* 0x040fe20000410000 */
[----:B------:R-:W-:Y:S01]  /*6960*/  @!P0 F2FP.BF16.PACK_AB R3, R4, R3 ;  /* 0x000000030403823e */ /* 0x000fe200000010ff */
[-C--:B------:R-:W-:Y:S02]  /*6970*/  @!P0 FMUL.FTZ R5, R5, R6.reuse ;  /* 0x0000000605058220 */ /* 0x080fe40000410000 */
[----:B------:R-:W-:Y:S01]  /*6980*/  @!P0 IMAD.U32 R16, R19, 0x10000, RZ ;  /* 0x0001000013108824 */ /* 0x000fe200078e00ff */
[----:B------:R-:W-:Y:S01]  /*6990*/  @!P0 LOP3.LUT R19, R35, 0xffff0000, RZ, 0xc0, !PT ;  /* 0xffff000023138812 */ /* 0x000fe200078ec0ff */
[----:B------:R-:W-:Y:S02]  /*69a0*/  @!P0 FFMA.FTZ R29, R11, R6, -R17 ;  /* 0x000000060b1d8223 */ /* 0x000fe40000010811 */
[----:B------:R-:W-:Y:S02]  /*69b0*/  @!P0 FFMA.FTZ R5, R10, R11, R5 ;  /* 0x0000000b0a058223 */ /* 0x000fe40000010005 */
[C---:B------:R-:W-:Y:S01]  /*69c0*/  @!P0 IMAD.U32 R6, R8.reuse, 0x10000, RZ ;  /* 0x0001000008068824 */ /* 0x040fe200078e00ff */
[----:B------:R-:W-:Y:S01]  /*69d0*/  @!P0 LOP3.LUT R8, R8, 0xffff0000, RZ, 0xc0, !PT ;  /* 0xffff000008088812 */ /* 0x000fe200078ec0ff */
[----:B------:R-:W-:Y:S02]  /*69e0*/  @!P0 IMAD.U32 R17, R35, 0x10000, RZ ;  /* 0x0001000023118824 */ /* 0x000fe400078e00ff */
[C---:B------:R-:W-:Y:S02]  /*69f0*/  @!P0 FMUL.FTZ R10, R7.reuse, R16 ;  /* 0x00000010070a8220 */ /* 0x040fe40000410000 */
[-C--:B------:R-:W-:Y:S02]  /*6a00*/  @!P0 FMUL.FTZ R7, R7, R6.reuse ;  /* 0x0000000607078220 */ /* 0x080fe40000410000 */
[----:B------:R-:W-:Y:S01]  /*6a10*/  @!P0 FFMA.FTZ R22, R17, R6, -R10 ;  /* 0x0000000611168223 */ /* 0x000fe2000001080a */
[----:B------:R-:W-:Y:S01]  /*6a20*/  @!P0 LOP3.LUT R6, R15, 0xffff0000, RZ, 0xc0, !PT ;  /* 0xffff00000f068812 */ /* 0x000fe200078ec0ff */
[----:B------:R-:W-:Y:S02]  /*6a30*/  @!P0 IMAD.MOV.U32 R32, RZ, RZ, R23 ;  /* 0x000000ffff208224 */ /* 0x000fe400078e0017 */
[----:B------:R-:W-:Y:S02]  /*6a40*/  @!P0 IMAD.MOV.U32 R33, RZ, RZ, R26 ;  /* 0x000000ffff218224 */ /* 0x000fe400078e001a */
[----:B------:R-:W-:Y:S02]  /*6a50*/  @!P0 FMUL.FTZ R10, R6, R18 ;  /* 0x00000012060a8220 */ /* 0x000fe40000410000 */
[----:B------:R-:W-:Y:S02]  /*6a60*/  @!P0 IMAD.MOV.U32 R13, RZ, RZ, R3 ;  /* 0x000000ffff0d8224 */ /* 0x000fe400078e0003 */
[-C--:B------:R-:W-:Y:S01]  /*6a70*/  @!P0 FFMA.FTZ R11, R19, R8.reuse, -R10 ;  /* 0x00000008130b8223 */ /* 0x080fe2000001080a */
[----:B------:R-:W-:Y:S01]  /*6a80*/  @!P0 LOP3.LUT R10, R20, 0xffff0000, RZ, 0xc0, !PT ;  /* 0xffff0000140a8812 */ /* 0x000fe200078ec0ff */
[----:B------:R-:W-:Y:S01]  /*6a90*/  @!P0 FMUL.FTZ R8, R6, R8 ;  /* 0x0000000806088220 */ /* 0x000fe20000410000 */
[----:B------:R-:W-:Y:S02]  /*6aa0*/  @!P0 LOP3.LUT R6, R14, 0xffff0000, RZ, 0xc0, !PT ;  /* 0xffff00000e068812 */ /* 0x000fe400078ec0ff */
[----:B------:R-:W-:Y:S02]  /*6ab0*/  @!P0 F2FP.BF16.PACK_AB R22, R11, R22 ;  /* 0x000000160b16823e */ /* 0x000fe400000010ff */
[----:B------:R-:W-:Y:S01]  /*6ac0*/  @!P0 LOP3.LUT R11, R34, 0xffff0000, RZ, 0xc0, !PT ;  /* 0xffff0000220b8812 */ /* 0x000fe200078ec0ff */
[C---:B------:R-:W-:Y:S01]  /*6ad0*/  @!P0 FMUL.FTZ R20, R6.reuse, R10 ;  /* 0x0000000a06148220 */ /* 0x040fe20000410000 */
[----:B------:R-:W-:Y:S01]  /*6ae0*/  @!P0 MOV R35, R22 ;  /* 0x0000001600238202 */ /* 0x000fe20000000f00 */
[-C--:B------:R-:W-:Y:S02]  /*6af0*/  @!P0 FMUL.FTZ R6, R6, R9.reuse ;  /* 0x0000000906068220 */ /* 0x080fe40000410000 */
[----:B------:R-:W-:Y:S01]  /*6b00*/  @!P0 FFMA.FTZ R28, R11, R9, -R20 ;  /* 0x000000090b1c8223 */ /* 0x000fe20000010814 */
[----:B----4-:R-:W-:Y:S01]  /*6b10*/  LEA R20, P1, R66, R50, 0x1 ;  /* 0x0000003242147211 */ /* 0x010fe200078208ff */
[----:B------:R-:W-:Y:S01]  /*6b20*/  @!P0 FFMA.FTZ R6, R10, R11, R6 ;  /* 0x0000000b0a068223 */ /* 0x000fe20000010006 */
[----:B------:R-:W-:Y:S01]  /*6b30*/  @!P0 F2FP.BF16.PACK_AB R9, R2, R0 ;  /* 0x000000000209823e */ /* 0x000fe200000010ff */
[----:B------:R-:W-:Y:S01]  /*6b40*/  @!P0 FFMA.FTZ R7, R16, R17, R7 ;  /* 0x0000001110078223 */ /* 0x000fe20000010007 */
[----:B------:R-:W-:Y:S01]  /*6b50*/  @!P0 F2FP.BF16.PACK_AB R10, R28, R29 ;  /* 0x0000001d1c0a823e */ /* 0x000fe200000010ff */
[----:B------:R-:W-:Y:S01]  /*6b60*/  @!P0 FFMA.FTZ R8, R18, R19, R8 ;  /* 0x0000001312088223 */ /* 0x000fe20000010008 */
[----:B---3--:R-:W-:Y:S01]  /*6b70*/  LEA.HI.X R21, R66, R51, R92, 0x1, P1 ;  /* 0x0000003342157211 */ /* 0x008fe200008f0c5c */
[----:B------:R-:W-:Y:S01]  /*6b80*/  @!P0 IMAD.MOV.U32 R12, RZ, RZ, R9 ;  /* 0x000000ffff0c8224 */ /* 0x000fe200078e0009 */
[----:B------:R-:W-:Y:S01]  /*6b90*/  @!P0 F2FP.BF16.PACK_AB R2, R6, R5 ;  /* 0x000000050602823e */ /* 0x000fe200000010ff */
[----:B------:R-:W-:Y:S01]  /*6ba0*/  @!P0 IMAD.MOV.U32 R34, RZ, RZ, R10 ;  /* 0x000000ffff228224 */ /* 0x000fe200078e000a */
[----:B------:R-:W-:Y:S03]  /*6bb0*/  @!P0 F2FP.BF16.PACK_AB R0, R8, R7 ;  /* 0x000000070800823e */ /* 0x000fe600000010ff */
[----:B------:R-:W-:Y:S01]  /*6bc0*/  @!P0 IMAD.MOV.U32 R14, RZ, RZ, R2 ;  /* 0x000000ffff0e8224 */ /* 0x000fe200078e0002 */
[----:B------:R1:W-:Y:S01]  /*6bd0*/  ST.E.128 [R20.64], R32 ;  /* 0x0000002014007985 */ /* 0x0003e2000c101d0a */
[----:B------:R-:W-:Y:S01]  /*6be0*/  @!P0 IMAD.MOV.U32 R15, RZ, RZ, R0 ;  /* 0x000000ffff0f8224 */ /* 0x000fe200078e0000 */
[----:B------:R-:W-:Y:S11]  /*6bf0*/  ISETP.GE.AND P0, PT, R27, c[0x0][0x1d4], PT ;  /* 0x000075001b007a0c */ /* 0x000ff60003f06270 */
[----:B------:R-:W-:Y:S02]  /*6c00*/  @!UPT UIADD3 URZ, URZ, URZ, URZ ;  /* 0x0000003f3f3ff290 */ /* 0x000fe4000fffe03f */
[----:B------:R-:W-:-:S05]  /*6c10*/  @P0 BRA `(.L_x_188) ;  /* 0x000002b000000947 */ /* 0x000fca0003800000 */
[C---:B------:R-:W-:Y:S04]  /*6c20*/  LEA R2, P0, R27.reuse, R50, 0x1 ;  /* 0x000000321b027211 */ /* 0x040fe800078008ff */
[----:B------:R-:W-:Y:S05]  /*6c30*/  LEA.HI.X.SX32 R3, R27, R51, 0x1, P0 ;  /* 0x000000331b037211 */ /* 0x000fea00000f0eff */
[----:B------:R2:W-:Y:S01]  /*6c40*/  ST.E.128 [R2.64], R12 ;  /* 0x0000000c02007985 */ /* 0x0005e2000c101d0a */
[----:B------:R-:W-:-:S05]  /*6c50*/  BRA `(.L_x_188) ;  /* 0x0000027000007947 */ /* 0x000fca0003800000 */
.L_x_184:
[----:B------:R1:W2:Y:S01]  /*6c60*/  SHFL.IDX PT, R3, R46, RZ, 0x1c1f ;  /* 0x001c1fff2e037589 */ /* 0x0002a200000e0000 */
[----:B------:R-:W-:Y:S03]  /*6c70*/  IMAD.IADD R0, R60, 0x1, -R57 ;  /* 0x000000013c007824 */ /* 0x000fe600078e0a39 */
[----:B------:R1:W3:Y:S02]  /*6c80*/  SHFL.IDX PT, R2, R48, RZ, 0x1c1f ;  /* 0x001c1fff30027589 */ /* 0x0002e400000e0000 */
[----:B------:R-:W-:Y:S04]  /*6c90*/  IMNMX R56, R0, 0x40, PT ;  /* 0x0000004000387817 */ /* 0x000fe80003800200 */
[----:B------:R-:W-:Y:S11]  /*6ca0*/  ISETP.GT.AND P0, PT, R56, R209, PT ;  /* 0x000000d13800720c */ /* 0x000ff60003f04270 */
[----:B------:R-:W-:Y:S02]  /*6cb0*/  @!UPT UIADD3 URZ, URZ, URZ, URZ ;  /* 0x0000003f3f3ff290 */ /* 0x000fe4000fffe03f */
[----:B------:R-:W-:-:S05]  /*6cc0*/  @!P0 BRA `(.L_x_188) ;  /* 0x0000020000008947 */ /* 0x000fca0003800000 */
[----:B------:R-:W-:Y:S02]  /*6cd0*/  ISETP.GE.AND P1, PT, R100, c[0x0][0x1d4], PT ;  /* 0x0000750064007a0c */ /* 0x000fe40003f26270 */
[C---:B------:R-:W-:Y:S02]  /*6ce0*/  ISETP.GE.AND P3, PT, R205.reuse, c[0x0][0x1d4], PT ;  /* 0x00007500cd007a0c */ /* 0x040fe40003f66270 */
[----:B------:R-:W-:Y:S09]  /*6cf0*/  ISETP.GE.AND P2, PT, R204, c[0x0][0x1d4], PT ;  /* 0x00007500cc007a0c */ /* 0x000ff20003f46270 */
[----:B------:R-:W4:Y:S01]  /*6d00*/  @!P1 LDS.128 R12, [R201+0x6000] ;  /* 0x00600000c90c9984 */ /* 0x000f220000000c00 */
[CC--:B---3--:R-:W-:Y:S04]  /*6d10*/  @!P1 LEA R4, P0, R100.reuse, R2.reuse, 0x1 ;  /* 0x0000000264049211 */ /* 0x0c8fe800078008ff */
[-C--:B--2---:R-:W-:Y:S02]  /*6d20*/  @!P1 LEA.HI.X R5, R100, R3.reuse, R101, 0x1, P0 ;  /* 0x0000000364059211 */ /* 0x084fe400000f0c65 */
[CC--:B------:R-:W-:Y:S04]  /*6d30*/  @!P3 LEA R8, P0, R205.reuse, R2.reuse, 0x1 ;  /* 0x00000002cd08b211 */ /* 0x0c0fe800078008ff */
[-C--:B------:R-:W-:Y:S02]  /*6d40*/  @!P3 LEA.HI.X R9, R205, R3.reuse, R222, 0x1, P0 ;  /* 0x00000003cd09b211 */ /* 0x080fe400000f0cde */
[CC--:B------:R-:W-:Y:S04]  /*6d50*/  @!P2 LEA R6, P0, R204.reuse, R2.reuse, 0x1 ;  /* 0x00000002cc06a211 */ /* 0x0c0fe800078008ff */
[-C--:B------:R-:W-:Y:S02]  /*6d60*/  @!P2 LEA.HI.X R7, R204, R3.reuse, R221, 0x1, P0 ;  /* 0x00000003cc07a211 */ /* 0x080fe400000f0cdd */
[----:B------:R-:W-:Y:S11]  /*6d70*/  ISETP.GE.AND P0, PT, R25, c[0x0][0x1d4], PT ;  /* 0x0000750019007a0c */ /* 0x000ff60003f06270 */
[----:B------:R-:W-:Y:S02]  /*6d80*/  @!UPT UIADD3 URZ, URZ, URZ, URZ ;  /* 0x0000003f3f3ff290 */ /* 0x000fe4000fffe03f */
[----:B------:R-:W-:Y:S01]  /*6d90*/  @!P0 IMAD.SHL.U32 R0, R215, 0x8, RZ ;  /* 0x00000008d7008824 */ /* 0x000fe200078e00ff */
[----:B----4-:R2:W-:Y:S04]  /*6da0*/  @!P1 ST.E.128 [R4.64], R12 ;  /* 0x0000000c04009985 */ /* 0x0105e8000c101d0a */
[----:B------:R-:W3:Y:S01]  /*6db0*/  @!P0 LDS.128 R12, [R202+0x6000] ;  /* 0x00600000ca0c8984 */ /* 0x000ee20000000c00 */
[--C-:B--2---:R-:W-:Y:S05]  /*6dc0*/  @!P0 IMAD.WIDE R4, R0, 0x2, R2.reuse ;  /* 0x0000000200048825 */ /* 0x104fea00078e0202 */
[----:B---3--:R2:W-:Y:S01]  /*6dd0*/  @!P0 ST.E.128 [R4.64], R12 ;  /* 0x0000000c04008985 */ /* 0x0085e2000c101d0a */
[----:B------:R-:W-:Y:S11]  /*6de0*/  ISETP.GE.AND P0, PT, R24, c[0x0][0x1d4], PT ;  /* 0x0000750018007a0c */ /* 0x000ff60003f06270 */
[----:B------:R-:W-:Y:S02]  /*6df0*/  @!UPT UIADD3 URZ, URZ, URZ, URZ ;  /* 0x0000003f3f3ff290 */ /* 0x000fe4000fffe03f */
[----:B------:R-:W3:Y:S01]  /*6e00*/  @!P0 LDS.128 R16, [R201+0x8000] ;  /* 0x00800000c9108984 */ /* 0x000ee20000000c00 */
[----:B------:R-:W-:Y:S04]  /*6e10*/  @!P0 IMAD.SHL.U32 R0, R214, 0x8, RZ ;  /* 0x00000008d6008824 */ /* 0x000fe800078e00ff */
[----:B--2---:R-:W-:Y:S05]  /*6e20*/  @!P0 IMAD.WIDE R4, R0, 0x2, R2 ;  /* 0x0000000200048825 */ /* 0x004fea00078e0202 */
[----:B---3--:R-:W-:Y:S01]  /*6e30*/  @!P0 ST.E.128 [R4.64], R16 ;  /* 0x0000001004008985 */ /* 0x008fe2000c101d0a */
[C---:B------:R-:W-:Y:S03]  /*6e40*/  ISETP.GE.AND P0, PT, R203.reuse, c[0x0][0x1d4], PT ;  /* 0x00007500cb007a0c */ /* 0x040fe60003f06270 */
[----:B------:R-:W2:Y:S10]  /*6e50*/  @!P3 LDS.128 R12, [R202+0x8000] ;  /* 0x00800000ca0cb984 */ /* 0x000eb40000000c00 */
[C---:B------:R-:W-:Y:S04]  /*6e60*/  @!P0 LEA R2, P1, R203.reuse, R2, 0x1 ;  /* 0x00000002cb028211 */ /* 0x040fe800078208ff */
[----:B------:R-:W-:Y:S01]  /*6e70*/  @!P0 LEA.HI.X R3, R203, R3, R220, 0x1, P1 ;  /* 0x00000003cb038211 */ /* 0x000fe200008f0cdc */
[----:B--2---:R-:W-:Y:S04]  /*6e80*/  @!P3 ST.E.128 [R8.64], R12 ;  /* 0x0000000c0800b985 */ /* 0x004fe8000c101d0a */
[----:B------:R-:W2:Y:S04]  /*6e90*/  @!P2 LDS.128 R8, [R201+0xa000] ;  /* 0x00a00000c908a984 */ /* 0x000ea80000000c00 */
[----:B--2---:R-:W-:Y:S04]  /*6ea0*/  @!P2 ST.E.128 [R6.64], R8 ;  /* 0x000000080600a985 */ /* 0x004fe8000c101d0a */
[----:B------:R-:W2:Y:S04]  /*6eb0*/  @!P0 LDS.128 R4, [R202+0xa000] ;  /* 0x00a00000ca048984 */ /* 0x000ea80000000c00 */
[----:B--2---:R2:W-:Y:S02]  /*6ec0*/  @!P0 ST.E.128 [R2.64], R4 ;  /* 0x0000000402008985 */ /* 0x0045e4000c101d0a */
.L_x_188:
[----:B------:R-:W-:Y:S05]  /*6ed0*/  BSYNC B1 ;  /* 0x0000000000017941 */ /* 0x000fea0003800000 */
.L_x_183:
[----:B------:R-:W-:Y:S01]  /*6ee0*/  IMAD.IADD R0, R109, 0x1, -R57 ;  /* 0x000000016d007824 */ /* 0x000fe200078e0a39 */
[----:B-123-5:R-:W-:Y:S01]  /*6ef0*/  LEA R2, P0, R53, R64, 0x6 ;  /* 0x0000004035027211 */ /* 0x02efe200078030ff */
[----:B------:R-:W-:Y:S01]  /*6f00*/  IMAD R6, R58, c[0x0][0x208], RZ ;  /* 0x000082003a067a24 */ /* 0x000fe200078e02ff */
[----:B------:R-:W-:Y:S01]  /*6f10*/  BSSY B0, `(.L_x_205) ;  /* 0x0000051000007945 */ /* 0x000fe20003800000 */
[----:B------:R-:W-:Y:S01]  /*6f20*/  IMAD.WIDE.U32 R4, R55, c[0x0][0x208], RZ ;  /* 0x0000820037047a25 */ /* 0x000fe200078e00ff */
[----:B------:R-:W-:Y:S02]  /*6f30*/  LEA.HI.X.SX32 R3, R53, R65, 0x6, P0 ;  /* 0x0000004135037211 */ /* 0x000fe400000f36ff */
[----:B------:R-:W-:Y:S01]  /*6f40*/  ISETP.GE.AND P0, PT, R0, 0x21, PT ;  /* 0x000000210000780c */ /* 0x000fe20003f06270 */
[----:B------:R-:W-:Y:S04]  /*6f50*/  IMAD R6, R55, c[0x0][0x20c], R6 ;  /* 0x0000830037067a24 */ /* 0x000fe800078e0206 */
[----:B------:R-:W-:Y:S02]  /*6f60*/  IMAD.IADD R5, R5, 0x1, R6 ;  /* 0x0000000105057824 */ /* 0x000fe400078e0206 */
[----:B------:R-:W-:Y:S02]  /*6f70*/  IMAD R6, R59, c[0x0][0x218], RZ ;  /* 0x000086003b067a24 */ /* 0x000fe400078e02ff */
[----:B------:R-:W-:Y:S04]  /*6f80*/  IMAD.WIDE.U32 R4, R54, c[0x0][0x218], R4 ;  /* 0x0000860036047a25 */ /* 0x000fe800078e0004 */
[----:B------:R-:W-:Y:S01]  /*6f90*/  @P0 IADD3 R9, P1, R2, 0x20, RZ ;  /* 0x0000002002090810 */ /* 0x000fe20007f3e0ff */
[----:B------:R-:W-:Y:S03]  /*6fa0*/  IMAD R6, R54, c[0x0][0x21c], R6 ;  /* 0x0000870036067a24 */ /* 0x000fe600078e0206 */
[----:B------:R-:W-:Y:S02]  /*6fb0*/  @P0 IADD3.X R12, RZ, R3, RZ, P1, !PT ;  /* 0x00000003ff0c0210 */ /* 0x000fe40000ffe4ff */
[----:B------:R-:W-:Y:S04]  /*6fc0*/  IADD3 R8, P1, R82, R4, RZ ;  /* 0x0000000452087210 */ /* 0x000fe80007f3e0ff */
[----:B------:R-:W-:Y:S02]  /*6fd0*/  IADD3.X R11, R104, R5, R6, P1, !PT ;  /* 0x00000005680b7210 */ /* 0x000fe40000ffe406 */
[----:B------:R-:W-:Y:S11]  /*6fe0*/  ISETP.GE.AND P1, PT, R0, 0x1, PT ;  /* 0x000000010000780c */ /* 0x000ff60003f26270 */
[----:B------:R-:W-:Y:S02]  /*6ff0*/  @!UPT UIADD3 URZ, URZ, URZ, URZ ;  /* 0x0000003f3f3ff290 */ /* 0x000fe4000fffe03f */
[----:B------:R-:W-:Y:S01]  /*7000*/  @P1 MOV R4, R62 ;  /* 0x0000003e00041202 */ /* 0x000fe20000000f00 */
[----:B------:R-:W-:Y:S02]  /*7010*/  @P1 IMAD.MOV.U32 R5, RZ, RZ, R61 ;  /* 0x000000ffff051224 */ /* 0x000fe400078e003d */
[----:B------:R-:W-:Y:S01]  /*7020*/  @P1 IMAD R0, R3, c[0x0][0x258], RZ ;  /* 0x0000960003001a24 */ /* 0x000fe200078e02ff */
[----:B------:R-:W-:Y:S01]  /*7030*/  @P0 MOV R3, R61 ;  /* 0x0000003d00030202 */ /* 0x000fe20000000f00 */
[C---:B------:R-:W-:Y:S04]  /*7040*/  @P1 IMAD.WIDE.U32 R4, R2.reuse, c[0x0][0x258], R4 ;  /* 0x0000960002041a25 */ /* 0x040fe800078e0004 */
[----:B------:R-:W-:Y:S01]  /*7050*/  @P1 IMAD R2, R2, c[0x0][0x25c], R0 ;  /* 0x0000970002021a24 */ /* 0x000fe200078e0200 */
[----:B------:R-:W-:Y:S01]  /*7060*/  @P1 LEA R6, P2, R4, c[0x0][0x250], 0x1 ;  /* 0x0000940004061a11 */ /* 0x000fe200078408ff */
[----:B------:R-:W-:Y:S03]  /*7070*/  @P0 IMAD R0, R12, c[0x0][0x258], RZ ;  /* 0x000096000c000a24 */ /* 0x000fe600078e02ff */
[----:B------:R-:W-:Y:S01]  /*7080*/  @P1 IADD3 R2, R5, R2, RZ ;  /* 0x0000000205021210 */ /* 0x000fe20007ffe0ff */
[C---:B------:R-:W-:Y:S03]  /*7090*/  @P0 IMAD R0, R9.reuse, c[0x0][0x25c], R0 ;  /* 0x0000970009000a24 */ /* 0x040fe600078e0200 */
[----:B------:R-:W-:Y:S01]  /*70a0*/  @P1 LEA.HI.X R7, R4, c[0x0][0x254], R2, 0x1, P2 ;  /* 0x0000950004071a11 */ /* 0x000fe200010f0c02 */
[----:B------:R-:W-:Y:S01]  /*70b0*/  @P0 IMAD.MOV.U32 R2, RZ, RZ, R62 ;  /* 0x000000ffff020224 */ /* 0x000fe200078e003e */
[C---:B------:R-:W-:Y:S03]  /*70c0*/  LEA R10, P2, R8.reuse, c[0x0][0x1f8], 0x1 ;  /* 0x00007e00080a7a11 */ /* 0x040fe600078408ff */
[----:B------:R-:W-:Y:S01]  /*70d0*/  @!PT LDS RZ, [RZ] ;  /* 0x00000000fffff984 */ /* 0x000fe20000000800 */
[----:B------:R-:W-:Y:S01]  /*70e0*/  @!PT LDS RZ, [RZ] ;  /* 0x00000000fffff984 */ /* 0x000fe20000000800 */
[----:B------:R-:W-:Y:S01]  /*70f0*/  @!PT LDS RZ, [RZ] ;  /* 0x00000000fffff984 */ /* 0x000fe20000000800 */
[----:B------:R1:W-:Y:S01]  /*7100*/  @P1 LDGSTS.E.BYPASS.LTC128B.128 [R191+0x100], [R6.64], !P6 ;  /* 0x0010000006bf1fae */ /* 0x0003e2000f101d4a */
[----:B------:R-:W-:Y:S01]  /*7110*/  @P0 IMAD.WIDE.U32 R2, R9, c[0x0][0x258], R2 ;  /* 0x0000960009020a25 */ /* 0x000fe200078e0002 */
[----:B------:R-:W-:Y:S02]  /*7120*/  LEA.HI.X R11, R8, c[0x0][0x1fc], R11, 0x1, P2 ;  /* 0x00007f00080b7a11 */ /* 0x000fe400010f0c0b */
[----:B------:R1:W-:Y:S01]  /*7130*/  @P1 LDGSTS.E.BYPASS.LTC128B.128 [R191+0x2100], [R6.64+0x80], !P5 ;  /* 0x0210008006bf1fae */ /* 0x0003e2000e901d4a */
[----:B------:R-:W-:Y:S01]  /*7140*/  @P0 IMAD.IADD R0, R3, 0x1, R0 ;  /* 0x0000000103000824 */ /* 0x000fe200078e0200 */
[C---:B------:R-:W-:Y:S02]  /*7150*/  @P0 LEA R4, P2, R2.reuse, c[0x0][0x250], 0x1 ;  /* 0x0000940002040a11 */ /* 0x040fe400078408ff */
[----:B------:R1:W-:Y:S02]  /*7160*/  @P1 LDGSTS.E.BYPASS.LTC128B.128 [R191+0x4100], [R6.64+0x100], !P4 ;  /* 0x0410010006bf1fae */ /* 0x0003e4000e101d4a */
[----:B------:R-:W-:Y:S02]  /*7170*/  @P0 LEA.HI.X R5, R2, c[0x0][0x254], R0, 0x1, P2 ;  /* 0x0000950002050a11 */ /* 0x000fe400010f0c00 */
[----:B------:R1:W2:Y:S04]  /*7180*/  SHFL.IDX PT, R2, R10, RZ, 0x1c1f ;  /* 0x001c1fff0a027589 */ /* 0x0002a800000e0000 */
[----:B------:R1:W-:Y:S04]  /*7190*/  @P0 LDGSTS.E.BYPASS.LTC128B.128 [R191+0x1100], [R4.64], !P6 ;  /* 0x0110000004bf0fae */ /* 0x0003e8000f101d4a */
[----:B------:R1:W-:Y:S04]  /*71a0*/  @P0 LDGSTS.E.BYPASS.LTC128B.128 [R191+0x3100], [R4.64+0x80], !P5 ;  /* 0x0310008004bf0fae */ /* 0x0003e8000e901d4a */
[----:B------:R1:W-:Y:S01]  /*71b0*/  @P0 LDGSTS.E.BYPASS.LTC128B.128 [R191+0x5100], [R4.64+0x100], !P4 ;  /* 0x0510010004bf0fae */ /* 0x0003e2000e101d4a */
[----:B------:R-:W-:Y:S03]  /*71c0*/  ISETP.GT.AND P0, PT, R56, R209, PT ;  /* 0x000000d13800720c */ /* 0x000fe60003f04270 */
[----:B------:R-:W0:Y:S04]  /*71d0*/  LDGDEPBAR ;  /* 0x00000000000079af */ /* 0x000e280000000000 */
[----:B------:R1:W3:Y:S01]  /*71e0*/  SHFL.IDX PT, R3, R11, RZ, 0x1c1f ;  /* 0x001c1fff0b037589 */ /* 0x0002e200000e0000 */
[----:B------:R-:W-:Y:S04]  /*71f0*/  DEPBAR.LE SB0, 0x0 ;  /* 0x000080000000791a */ /* 0x000fe80000000000 */
[----:B------:R-:W-:Y:S06]  /*7200*/  BAR.SYNC.DEFER_BLOCKING 0x0 ;  /* 0x0000000000007b1d */ /* 0x000fec0000010000 */
[----:B------:R-:W-:-:S05]  /*7210*/  @!P0 BRA `(.L_x_206) ;  /* 0x0000020000008947 */ /* 0x000fca0003800000 */
[----:B-123--:R-:W-:Y:S02]  /*7220*/  ISETP.GE.AND P1, PT, R100, c[0x0][0x1d4], PT ;  /* 0x0000750064007a0c */ /* 0x00efe40003f26270 */
[C---:B------:R-:W-:Y:S02]  /*7230*/  ISETP.GE.AND P3, PT, R205.reuse, c[0x0][0x1d4], PT ;  /* 0x00007500cd007a0c */ /* 0x040fe40003f66270 */
[----:B------:R-:W-:Y:S09]  /*7240*/  ISETP.GE.AND P2, PT, R204, c[0x0][0x1d4], PT ;  /* 0x00007500cc007a0c */ /* 0x000ff20003f46270 */
[----:B------:R-:W1:Y:S01]  /*7250*/  @!P1 LDS.128 R12, [R201] ;  /* 0x00000000c90c9984 */ /* 0x000e620000000c00 */
[CC--:B------:R-:W-:Y:S04]  /*7260*/  @!P1 LEA R4, P0, R100.reuse, R2.reuse, 0x1 ;  /* 0x0000000264049211 */ /* 0x0c0fe800078008ff */
[-C--:B------:R-:W-:Y:S02]  /*7270*/  @!P1 LEA.HI.X R5, R100, R3.reuse, R101, 0x1, P0 ;  /* 0x0000000364059211 */ /* 0x080fe400000f0c65 */
[CC--:B------:R-:W-:Y:S04]  /*7280*/  @!P3 LEA R8, P0, R205.reuse, R2.reuse, 0x1 ;  /* 0x00000002cd08b211 */ /* 0x0c0fe800078008ff */
[-C--:B------:R-:W-:Y:S02]  /*7290*/  @!P3 LEA.HI.X R9, R205, R3.reuse, R222, 0x1, P0 ;  /* 0x00000003cd09b211 */ /* 0x080fe400000f0cde */
[CC--:B------:R-:W-:Y:S04]  /*72a0*/  @!P2 LEA R6, P0, R204.reuse, R2.reuse, 0x1 ;  /* 0x00000002cc06a211 */ /* 0x0c0fe800078008ff */
[-C--:B------:R-:W-:Y:S02]  /*72b0*/  @!P2 LEA.HI.X R7, R204, R3.reuse, R221, 0x1, P0 ;  /* 0x00000003cc07a211 */ /* 0x080fe400000f0cdd */
[----:B------:R-:W-:Y:S11]  /*72c0*/  ISETP.GE.AND P0, PT, R25, c[0x0][0x1d4], PT ;  /* 0x0000750019007a0c */ /* 0x000ff60003f06270 */
[----:B------:R-:W-:Y:S02]  /*72d0*/  @!UPT UIADD3 URZ, URZ, URZ, URZ ;  /* 0x0000003f3f3ff290 */ /* 0x000fe4000fffe03f */
[----:B------:R-:W-:Y:S01]  /*72e0*/  @!P0 IMAD.SHL.U32 R0, R215, 0x8, RZ ;  /* 0x00000008d7008824 */ /* 0x000fe200078e00ff */
[----:B-1----:R1:W-:Y:S04]  /*72f0*/  @!P1 ST.E.128 [R4.64], R12 ;  /* 0x0000000c04009985 */ /* 0x0023e8000c101d0a */
[----:B------:R-:W2:Y:S01]  /*7300*/  @!P0 LDS.128 R12, [R202] ;  /* 0x00000000ca0c8984 */ /* 0x000ea20000000c00 */
[--C-:B-1----:R-:W-:Y:S05]  /*7310*/  @!P0 IMAD.WIDE R4, R0, 0x2, R2.reuse ;  /* 0x0000000200048825 */ /* 0x102fea00078e0202 */
[----:B--2---:R1:W-:Y:S01]  /*7320*/  @!P0 ST.E.128 [R4.64], R12 ;  /* 0x0000000c04008985 */ /* 0x0043e2000c101d0a */
[----:B------:R-:W-:Y:S11]  /*7330*/  ISETP.GE.AND P0, PT, R24, c[0x0][0x1d4], PT ;  /* 0x0000750018007a0c */ /* 0x000ff60003f06270 */
[----:B------:R-:W-:Y:S02]  /*7340*/  @!UPT UIADD3 URZ, URZ, URZ, URZ ;  /* 0x0000003f3f3ff290 */ /* 0x000fe4000fffe03f */
[----:B------:R-:W2:Y:S01]  /*7350*/  @!P0 LDS.128 R16, [R201+0x2000] ;  /* 0x00200000c9108984 */ /* 0x000ea20000000c00 */
[----:B------:R-:W-:Y:S04]  /*7360*/  @!P0 IMAD.SHL.U32 R0, R214, 0x8, RZ ;  /* 0x00000008d6008824 */ /* 0x000fe800078e00ff */
[----:B-1----:R-:W-:Y:S05]  /*7370*/  @!P0 IMAD.WIDE R4, R0, 0x2, R2 ;  /* 0x0000000200048825 */ /* 0x002fea00078e0202 */
[----:B--2---:R-:W-:Y:S01]  /*7380*/  @!P0 ST.E.128 [R4.64], R16 ;  /* 0x0000001004008985 */ /* 0x004fe2000c101d0a */
[C---:B------:R-:W-:Y:S03]  /*7390*/  ISETP.GE.AND P0, PT, R203.reuse, c[0x0][0x1d4], PT ;  /* 0x00007500cb007a0c */ /* 0x040fe60003f06270 */
[----:B------:R-:W1:Y:S10]  /*73a0*/  @!P3 LDS.128 R12, [R202+0x2000] ;  /* 0x00200000ca0cb984 */ /* 0x000e740000000c00 */
[C---:B------:R-:W-:Y:S04]  /*73b0*/  @!P0 LEA R2, P1, R203.reuse, R2, 0x1 ;  /* 0x00000002cb028211 */ /* 0x040fe800078208ff */
[----:B------:R-:W-:Y:S01]  /*73c0*/  @!P0 LEA.HI.X R3, R203, R3, R220, 0x1, P1 ;  /* 0x00000003cb038211 */ /* 0x000fe200008f0cdc */
[----:B-1----:R-:W-:Y:S04]  /*73d0*/  @!P3 ST.E.128 [R8.64], R12 ;  /* 0x0000000c0800b985 */ /* 0x002fe8000c101d0a */
[----:B------:R-:W1:Y:S04]  /*73e0*/  @!P2 LDS.128 R8, [R201+0x4000] ;  /* 0x00400000c908a984 */ /* 0x000e680000000c00 */
[----:B-1----:R-:W-:Y:S04]  /*73f0*/  @!P2 ST.E.128 [R6.64], R8 ;  /* 0x000000080600a985 */ /* 0x002fe8000c101d0a */
[----:B------:R-:W1:Y:S04]  /*7400*/  @!P0 LDS.128 R4, [R202+0x4000] ;  /* 0x00400000ca048984 */ /* 0x000e680000000c00 */
[----:B-1----:R1:W-:Y:S02]  /*7410*/  @!P0 ST.E.128 [R2.64], R4 ;  /* 0x0000000402008985 */ /* 0x0023e4000c101d0a */
.L_x_206:
[----:B-123--:R-:W-:Y:S05]  /*7420*/  BSYNC B0 ;  /* 0x0000000000007941 */ /* 0x00efea0003800000 */
.L_x_205:
[C---:B------:R-:W-:Y:S02]  /*7430*/  ISETP.GT.AND P0, PT, R53.reuse, R69, PT ;  /* 0x000000453500720c */ /* 0x040fe40003f04270 */
[----:B------:R-:W-:Y:S11]  /*7440*/  IADD3 R53, R53, -0x1, RZ ;  /* 0xffffffff35357810 */ /* 0x000ff60007ffe0ff */
[----:B------:R-:W-:Y:S01]  /*7450*/  @P0 SHF.R.S32.HI R4, RZ, 0x1f, R53 ;  /* 0x0000001fff040819 */ /* 0x000fe20000011435 */
[----:B------:R-:W-:Y:S02]  /*7460*/  @P0 IMAD R0, R116, R53, RZ ;  /* 0x0000003574000224 */ /* 0x000fe400078e02ff */
[----:B------:R-:W-:Y:S02]  /*7470*/  @P0 IMAD.MOV.U32 R2, RZ, RZ, R72 ;  /* 0x000000ffff020224 */ /* 0x000fe400078e0048 */
[----:B------:R-:W-:Y:S02]  /*7480*/  @P0 IMAD.MOV.U32 R3, RZ, RZ, R71 ;  /* 0x000000ffff030224 */ /* 0x000fe400078e0047 */
[-C--:B------:R-:W-:Y:S02]  /*7490*/  @P0 IMAD R0, R4, R119.reuse, R0 ;  /* 0x0000007704000224 */ /* 0x080fe400078e0200 */
[----:B------:R-:W-:Y:S04]  /*74a0*/  @P0 IMAD.WIDE.U32 R2, R53, R119, R2 ;  /* 0x0000007735020225 */ /* 0x000fe800078e0002 */
[----:B------:R-:W-:Y:S01]  /*74b0*/  @P0 IMAD.IADD R0, R3, 0x1, R0 ;  /* 0x0000000103000824 */ /* 0x000fe200078e0200 */
[C---:B------:R-:W-:Y:S04]  /*74c0*/  @P0 LEA R4, P1, R2.reuse, c[0x0][0x220], 0x1 ;  /* 0x0000880002040a11 */ /* 0x040fe800078208ff */
[----:B------:R-:W-:Y:S02]  /*74d0*/  @P0 LEA.HI.X R5, R2, c[0x0][0x224], R0, 0x1, P1 ;  /* 0x0000890002050a11 */ /* 0x000fe400008f0c00 */
[C---:B------:R-:W-:Y:S03]  /*74e0*/  @P0 LEA R2, P1, R120.reuse, R4, 0x1 ;  /* 0x0000000478020211 */ /* 0x040fe600078208ff */
[----:B------:R-:W-:Y:S01]  /*74f0*/  @!PT LDS RZ, [RZ] ;  /* 0x00000000fffff984 */ /* 0x000fe20000000800 */
[----:B------:R-:W-:Y:S01]  /*7500*/  @!PT LDS RZ, [RZ] ;  /* 0x00000000fffff984 */ /* 0x000fe20000000800 */
[----:B------:R-:W-:Y:S01]  /*7510*/  @!PT LDS RZ, [RZ] ;  /* 0x00000000fffff984 */ /* 0x000fe20000000800 */
[----:B------:R1:W-:Y:S01]  /*7520*/  @P0 LDGSTS.E.BYPASS.LTC128B.128 [R191+0x6100], [R4.64], !P6 ;  /* 0x0610000004bf0fae */ /* 0x0003e2000f101d4a */
[----:B------:R-:W-:Y:S03]  /*7530*/  @P0 LEA.HI.X R3, R120, R5, R115, 0x1, P1 ;  /* 0x0000000578030211 */ /* 0x000fe600008f0c73 */
[----:B------:R1:W-:Y:S04]  /*7540*/  @P0 LDGSTS.E.BYPASS.LTC128B.128 [R191+0x8100], [R4.64+0x80], !P5 ;  /* 0x0810008004bf0fae */ /* 0x0003e8000e901d4a */
[----:B------:R1:W-:Y:S04]  /*7550*/  @P0 LDGSTS.E.BYPASS.LTC128B.128 [R191+0xa100], [R4.64+0x100], !P4 ;  /* 0x0a10010004bf0fae */ /* 0x0003e8000e101d4a */
[----:B------:R1:W-:Y:S04]  /*7560*/  @P0 LDGSTS.E.BYPASS.LTC128B.128 [R191+0x7100], [R2.64], !P6 ;  /* 0x0710000002bf0fae */ /* 0x0003e8000f101d4a */
[----:B------:R1:W-:Y:S04]  /*7570*/  @P0 LDGSTS.E.BYPASS.LTC128B.128 [R191+0x9100], [R2.64+0x80], !P5 ;  /* 0x0910008002bf0fae */ /* 0x0003e8000e901d4a */
[----:B------:R1:W-:Y:S04]  /*7580*/  @P0 LDGSTS.E.BYPASS.LTC128B.128 [R191+0xb100], [R2.64+0x100], !P4 ;  /* 0x0b10010002bf0fae */ /* 0x0003e8000e101d4a */
[----:B------:R-:W0:Y:S01]  /*7590*/  LDGDEPBAR ;  /* 0x00000000000079af */ /* 0x000e220000000000 */
[----:B------:R-:W-:-:S05]  /*75a0*/  @P0 BRA `(.L_x_207) ;  /* 0xffffba9000000947 */ /* 0x000fca000383ffff */
[----:B------:R-:W-:Y:S01]  /*75b0*/  WARPSYNC 0xffffffff ;  /* 0xffffffff00007948 */ /* 0x000fe20003800000 */
[----:B------:R-:W-:Y:S06]  /*75c0*/  BAR.SYNC.DEFER_BLOCKING 0x0 ;  /* 0x0000000000007b1d */ /* 0x000fec0000010000 */
.L_x_182:
[----:B------:R-:W-:Y:S01]  /*75d0*/  ISETP.GE.AND P0, PT, R127, 0x1, PT ;  /* 0x000000017f00780c */ /* 0x000fe20003f06270 */
[----:B------:R-:W-:Y:S01]  /*75e0*/  BSSY B0, `(.L_x_208) ;  /* 0x000001f000007945 */ /* 0x000fe20003800000 */
[----:B------:R-:W-:-:S11]  /*75f0*/  MOV R0, RZ ;  /* 0x000000ff00007202 */ /* 0x000fd60000000f00 */
[----:B------:R-:W-:Y:S05]  /*7600*/  @!P0 BRA `(.L_x_209) ;  /* 0x000001c000008947 */ /* 0x000fea0003800000 */
[----:B-1----:R-:W-:Y:S01]  /*7610*/  IABS R2, R112 ;  /* 0x0000007000027213 */ /* 0x002fe20000000000 */
        /* <DEDUP_REMOVED lines=27> */
.L_x_209:
[----:B------:R-:W-:Y:S05]  /*77d0*/  BSYNC B0 ;  /* 0x0000000000007941 */ /* 0x000fea0003800000 */
.L_x_208:
[----:B------:R-:W-:Y:S01]  /*77e0*/  IMAD R217, R245, R0, RZ ;  /* 0x00000000f5d97224 */ /* 0x000fe200078e02ff */
[----:B------:R-:W-:Y:S01]  /*77f0*/  MOV R15, RZ ;  /* 0x000000ff000f7202 */ /* 0x000fe20000000f00 */
[----:B------:R-:W-:Y:S01]  /*7800*/  IMAD.MOV.U32 R18, RZ, RZ, RZ ;  /* 0x000000ffff127224 */ /* 0x000fe200078e00ff */
[----:B----4-:R-:W-:Y:S01]  /*7810*/  CS2R R50, SRZ ;  /* 0x0000000000327805 */ /* 0x010fe2000001ff00 */
[--C-:B-1----:R-:W-:Y:S01]  /*7820*/  IMAD.IADD R2, R217, 0x1, R0.reuse ;  /* 0x00000001d9027824 */ /* 0x102fe200078e0200 */
[----:B------:R-:W-:Y:S01]  /*7830*/  PRMT R0, RZ, 0x7610, R0 ;  /* 0x00007610ff007816 */ /* 0x000fe20000000000 */
        /* <DEDUP_REMOVED lines=55> */
[----:B------:R-:W-:Y:S01]  /*7bb0*/  IMAD.MOV.U32 R4, RZ, RZ, c[0x0][0x2c4] ;  /* 0x0000b100ff047624 */ /* 0x000fe200078e00ff */
[----:B------:R-:W-:Y:S02]  /*7bc0*/  SHF.R.S32.HI R0, RZ, 0x1f, R134 ;  /* 0x0000001fff007819 */ /* 0x000fe40000011486 */
[----:B------:R-:W-:Y:S02]  /*7bd0*/  ISETP.NE.U32.AND P0, PT, RZ, c[0x0][0x348], PT ;  /* 0x0000d200ff007a0c */ /* 0x000fe40003f05070 */
[----:B------:R-:W-:Y:S01]  /*7be0*/  ISETP.NE.AND P1, PT, R4, 0x1, PT ;  /* 0x000000010400780c */ /* 0x000fe20003f25270 */
[----:B------:R-:W-:Y:S01]  /*7bf0*/  IMAD R0, R0, c[0x0][0x178], RZ ;  /* 0x00005e0000007a24 */ /* 0x000fe200078e02ff */
[----:B------:R-:W-:Y:S02]  /*7c00*/  LEA R4, R237, R213, 0x7 ;  /* 0x000000d5ed047211 */ /* 0x000fe400078e38ff */
[----:B------:R-:W-:Y:S01]  /*7c10*/  LOP3.LUT R55, R238, 0xffff, RZ, 0xc0, !PT ;  /* 0x0000ffffee377812 */ /* 0x000fe200078ec0ff */
[----:B------:R-:W-:Y:S01]  /*7c20*/  IMAD R0, R134, c[0x0][0x17c], R0 ;  /* 0x00005f0086007a24 */ /* 0x000fe200078e0200 */
[----:B------:R-:W-:-:S02]  /*7c30*/  ISETP.NE.AND.EX P0, PT, RZ, c[0x0][0x34c], PT, P0 ;  /* 0x0000d300ff007a0c */ /* 0x000fc40003f05300 */
[----:B------:R-:W-:Y:S02]  /*7c40*/  ISETP.GE.AND P6, PT, R210, c[0x0][0x198], PT ;  /* 0x00006600d2007a0c */ /* 0x000fe40003fc6270 */
[----:B------:R-:W-:Y:S02]  /*7c50*/  SEL R6, R243, RZ, !P0 ;  /* 0x000000fff3067207 */ /* 0x000fe40004000000 */
[----:B------:R-:W-:Y:S01]  /*7c60*/  SEL R5, R242, RZ, !P0 ;  /* 0x000000fff2057207 */ /* 0x000fe20004000000 */
[----:B------:R-:W-:Y:S01]  /*7c70*/  @P1 IMAD.HI.U32 R7, R4, c[0x0][0x2c8], RZ ;  /* 0x0000b20004071a27 */ /* 0x000fe200078e00ff */
[----:B------:R-:W-:Y:S02]  /*7c80*/  ISETP.GE.AND P5, PT, R207, c[0x0][0x198], PT ;  /* 0x00006600cf007a0c */ /* 0x000fe40003fa6270 */
[----:B------:R-:W-:Y:S01]  /*7c90*/  ISETP.GE.AND P4, PT, R208, c[0x0][0x198], PT ;  /* 0x00006600d0007a0c */ /* 0x000fe20003f86270 */
[----:B------:R-:W-:Y:S01]  /*7ca0*/  IMAD R6, R6, c[0x0][0x1c0], RZ ;  /* 0x0000700006067a24 */ /* 0x000fe200078e02ff */
[----:B------:R-:W-:Y:S01]  /*7cb0*/  IADD3 R91, R104, -0x1, RZ ;  /* 0xffffffff685b7810 */ /* 0x000fe20007ffe0ff */
[----:B-1----:R-:W-:-:S04]  /*7cc0*/  IMAD.WIDE.U32 R2, R134, c[0x0][0x178], RZ ;  /* 0x00005e0086027a25 */ /* 0x002fc800078e00ff */
[----:B------:R-:W-:Y:S02]  /*7cd0*/  IMAD.IADD R3, R3, 0x1, R0 ;  /* 0x0000000103037824 */ /* 0x000fe400078e0200 */
[----:B------:R-:W-:Y:S01]  /*7ce0*/  IMAD.MOV.U32 R0, RZ, RZ, R4 ;  /* 0x000000ffff007224 */ /* 0x000fe200078e0004 */
[----:B------:R-:W-:Y:S01]  /*7cf0*/  @P1 SHF.R.U32.HI R0, RZ, c[0x0][0x2cc], R7 ;  /* 0x0000b300ff001a19 */ /* 0x000fe20000011607 */
[----:B------:R-:W-:-:S03]  /*7d00*/  IMAD.WIDE.U32 R2, R55, c[0x0][0x1b8], R2 ;  /* 0x00006e0037027a25 */ /* 0x000fc600078e0002 */
[----:B------:R-:W-:Y:S01]  /*7d10*/  SHF.R.S32.HI R7, RZ, 0x1f, R0 ;  /* 0x0000001fff077819 */ /* 0x000fe20000011400 */
[----:B------:R-:W-:Y:S02]  /*7d20*/  IMAD R3, R55, c[0x0][0x1bc], R3 ;  /* 0x00006f0037037a24 */ /* 0x000fe400078e0203 */
[C---:B------:R-:W-:Y:S02]  /*7d30*/  IMAD R6, R5.reuse, c[0x0][0x1c4], R6 ;  /* 0x0000710005067a24 */ /* 0x040fe400078e0206 */
        /* <DEDUP_REMOVED lines=12> */
[----:B------:R-:W-:Y:S01]  /*7e00*/  LEA R7, P0, R2, c[0x0][0x160], 0x1 ;  /* 0x0000580002077a11 */ /* 0x000fe200078008ff */
[----:B------:R-:W-:-:S03]  /*7e10*/  IMAD R4, R237, 0x80, R246 ;  /* 0x00000080ed047824 */ /* 0x000fc600078e02f6 */
[----:B------:R-:W-:-:S04]  /*7e20*/  IADD3 R0, R3, R0, RZ ;  /* 0x0000000003007210 */ /* 0x000fc80007ffe0ff */
[----:B------:R-:W-:Y:S02]  /*7e30*/  LEA.HI.X R5, R2, c[0x0][0x164], R0, 0x1, P0 ;  /* 0x0000590002057a11 */ /* 0x000fe400000f0c00 */
[----:B------:R-:W-:Y:S01]  /*7e40*/  @!P2 MOV R12, R242 ;  /* 0x000000f2000ca202 */ /* 0x000fe20000000f00 */
[----:B------:R-:W-:Y:S05]  /*7e50*/  BRA.DIV ~URZ, `(.L_x_211) ;  /* 0x00010d027f007947 */ /* 0x000fea000b800000 */
[----:B------:R1:W2:Y:S02]  /*7e60*/  SHFL.IDX PT, R6, R5, RZ, 0x181f ;  /* 0x00181fff05067589 */ /* 0x0002a400000e0000 */
.L_x_340:
[----:B------:R-:W-:Y:S05]  /*7e70*/  BRA.DIV ~URZ, `(.L_x_212) ;  /* 0x00010d527f007947 */ /* 0x000fea000b800000 */
[----:B------:R3:W4:Y:S02]  /*7e80*/  SHFL.IDX PT, R0, R7, RZ, 0x181f ;  /* 0x00181fff07007589 */ /* 0x00072400000e0000 */
.L_x_341:
[----:B------:R-:W-:Y:S01]  /*7e90*/  IMAD R34, R135, c[0x0][0x2c4], RZ ;  /* 0x0000b10087227a24 */ /* 0x000fe200078e02ff */
[----:B------:R-:W-:Y:S04]  /*7ea0*/  BSSY B0, `(.L_x_213) ;  /* 0x000000f000007945 */ /* 0x000fe80003800000 */
[----:B------:R-:W-:-:S13]  /*7eb0*/  ISETP.GE.AND P0, PT, R4, R34, PT ;  /* 0x000000220400720c */ /* 0x000fda0003f06270 */
[----:B------:R-:W-:Y:S05]  /*7ec0*/  @P0 BRA `(.L_x_214) ;  /* 0x000000c000000947 */ /* 0x000fea0003800000 */
[-C--:B----4-:R-:W-:Y:S02]  /*7ed0*/  LEA R10, P2, R210, R0.reuse, 0x1 ;  /* 0x00000000d20a7211 */ /* 0x090fe400078408ff */
[CC--:B------:R-:W-:Y:S02]  /*7ee0*/  LEA R8, P1, R207.reuse, R0.reuse, 0x1 ;  /* 0x00000000cf087211 */ /* 0x0c0fe400078208ff */
[----:B------:R-:W-:Y:S02]  /*7ef0*/  LEA R2, P0, R208, R0, 0x1 ;  /* 0x00000000d0027211 */ /* 0x000fe400078008ff */
        /* <DEDUP_REMOVED lines=9> */
.L_x_214:
[----:B------:R-:W-:Y:S05]  /*7f90*/  BSYNC B0 ;  /* 0x0000000000007941 */ /* 0x000fea0003800000 */
.L_x_213:
[----:B------:R-:W-:Y:S05]  /*7fa0*/  BRA.DIV ~URZ, `(.L_x_215) ;  /* 0x00010c827f007947 */ /* 0x000fea000b800000 */
[----:B--2---:R2:W1:Y:S04]  /*7fb0*/  SHFL.IDX PT, R6, R5, 0x1, 0x181f ;  /* 0x00381f0005067f89 */ /* 0x00446800000e0000 */
[----:B----4-:R2:W4:Y:S02]  /*7fc0*/  SHFL.IDX PT, R0, R7, 0x1, 0x181f ;  /* 0x00381f0007007f89 */ /* 0x01052400000e0000 */
.L_x_342:
[----:B------:R-:W-:Y:S01]  /*7fd0*/  IADD3 R2, R4, 0x20, RZ ;  /* 0x0000002004027810 */ /* 0x000fe20007ffe0ff */
[----:B------:R-:W-:Y:S03]  /*7fe0*/  BSSY B0, `(.L_x_216) ;  /* 0x000000f000007945 */ /* 0x000fe60003800000 */
[----:B------:R-:W-:-:S13]  /*7ff0*/  ISETP.GE.AND P0, PT, R2, R34, PT ;  /* 0x000000220200720c */ /* 0x000fda0003f06270 */
[----:B------:R-:W-:Y:S05]  /*8000*/  @P0 BRA `(.L_x_217) ;  /* 0x000000c000000947 */ /* 0x000fea0003800000 */
[-C--:B----4-:R-:W-:Y:S02]  /*8010*/  LEA R10, P2, R210, R0.reuse, 0x1 ;  /* 0x00000000d20a7211 */ /* 0x090fe400078408ff */
[CC--:B------:R-:W-:Y:S02]  /*8020*/  LEA R8, P1, R207.reuse, R0.reuse, 0x1 ;  /* 0x00000000cf087211 */ /* 0x0c0fe400078208ff */
[----:B------:R-:W-:Y:S02]  /*8030*/  LEA R2, P0, R208, R0, 0x1 ;  /* 0x00000000d0027211 */ /* 0x000fe400078008ff */
        /* <DEDUP_REMOVED lines=9> */
.L_x_217:
[----:B------:R-:W-:Y:S05]  /*80d0*/  BSYNC B0 ;  /* 0x0000000000007941 */ /* 0x000fea0003800000 */
.L_x_216:
[----:B------:R-:W-:Y:S05]  /*80e0*/  BRA.DIV ~URZ, `(.L_x_218) ;  /* 0x00010c027f007947 */ /* 0x000fea000b800000 */
[----:B-1----:R1:W2:Y:S02]  /*80f0*/  SHFL.IDX PT, R6, R5, 0x2, 0x181f ;  /* 0x00581f0005067f89 */ /* 0x0022a400000e0000 */
.L_x_343:
[----:B------:R-:W-:Y:S05]  /*8100*/  BRA.DIV ~URZ, `(.L_x_219) ;  /* 0x00010c527f007947 */ /* 0x000fea000b800000 */
[----:B----4-:R4:W1:Y:S02]  /*8110*/  SHFL.IDX PT, R0, R7, 0x2, 0x181f ;  /* 0x00581f0007007f89 */ /* 0x01086400000e0000 */
.L_x_344:
[----:B------:R-:W-:Y:S01]  /*8120*/  IADD3 R2, R4, 0x40, RZ ;  /* 0x0000004004027810 */ /* 0x000fe20007ffe0ff */
[----:B------:R-:W-:Y:S03]  /*8130*/  BSSY B0, `(.L_x_220) ;  /* 0x000000f000007945 */ /* 0x000fe60003800000 */
[----:B------:R-:W-:-:S13]  /*8140*/  ISETP.GE.AND P0, PT, R2, R34, PT ;  /* 0x000000220200720c */ /* 0x000fda0003f06270 */
[----:B------:R-:W-:Y:S05]  /*8150*/  @P0 BRA `(.L_x_221) ;  /* 0x000000c000000947 */ /* 0x000fea0003800000 */
[-C--:B-1----:R-:W-:Y:S02]  /*8160*/  LEA R10, P2, R210, R0.reuse, 0x1 ;  /* 0x00000000d20a7211 */ /* 0x082fe400078408ff */
        /* <DEDUP_REMOVED lines=11> */
.L_x_221:
[----:B------:R-:W-:Y:S05]  /*8220*/  BSYNC B0 ;  /* 0x0000000000007941 */ /* 0x000fea0003800000 */
.L_x_220:
[----:B------:R-:W-:Y:S05]  /*8230*/  BRA.DIV ~URZ, `(.L_x_222) ;  /* 0x00010b827f007947 */ /* 0x000fea000b800000 */
[----:B-12---:R-:W1:Y:S04]  /*8240*/  SHFL.IDX PT, R5, R5, 0x3, 0x181f ;  /* 0x00781f0005057f89 */ /* 0x006e6800000e0000 */
[----:B------:R2:W3:Y:S02]  /*8250*/  SHFL.IDX PT, R0, R7, 0x3, 0x181f ;  /* 0x00781f0007007f89 */ /* 0x0004e400000e0000 */
.L_x_345:
[----:B------:R-:W-:Y:S01]  /*8260*/  IADD3 R2, R4, 0x60, RZ ;  /* 0x0000006004027810 */ /* 0x000fe20007ffe0ff */
[----:B-----5:R-:W-:Y:S01]  /*8270*/  IMAD.WIDE.U32 R230, R12, c[0x0][0x2b0], RZ ;  /* 0x0000ac000ce67a25 */ /* 0x020fe200078e00ff */
[----:B------:R-:W-:-:S02]  /*8280*/  LOP3.LUT R212, R212, 0xffffffef, RZ, 0xc0, !PT ;  /* 0xffffffefd4d47812 */ /* 0x000fc400078ec0ff */
[----:B------:R-:W-:-:S13]  /*8290*/  ISETP.GE.AND P0, PT, R2, R34, PT ;  /* 0x000000220200720c */ /* 0x000fda0003f06270 */
[-C--:B---3--:R-:W-:Y:S02]  /*82a0*/  @!P0 LEA R8, P3, R210, R0.reuse, 0x1 ;  /* 0x00000000d2088211 */ /* 0x088fe400078608ff */
[CC--:B------:R-:W-:Y:S02]  /*82b0*/  @!P0 LEA R6, P2, R207.reuse, R0.reuse, 0x1 ;  /* 0x00000000cf068211 */ /* 0x0c0fe400078408ff */
[----:B------:R-:W-:Y:S02]  /*82c0*/  @!P0 LEA R2, P1, R208, R0, 0x1 ;  /* 0x00000000d0028211 */ /* 0x000fe400078208ff */
[CC--:B-1----:R-:W-:Y:S02]  /*82d0*/  @!P0 LEA.HI.X R9, R210.reuse, R5.reuse, R211, 0x1, P3 ;  /* 0x00000005d2098211 */ /* 0x0c2fe400018f0cd3 */
[----:B------:R-:W-:Y:S02]  /*82e0*/  SHF.R.S32.HI R0, RZ, 0x1f, R12 ;  /* 0x0000001fff007819 */ /* 0x000fe4000001140c */
[----:B------:R-:W-:Y:S01]  /*82f0*/  ISETP.GE.AND P3, PT, R210, c[0x0][0x1d4], PT ;  /* 0x00007500d2007a0c */ /* 0x000fe20003f66270 */
[----:B------:R-:W-:Y:S01]  /*8300*/  @!PT LDS RZ, [RZ] ;  /* 0x00000000fffff984 */ /* 0x000fe20000000800 */
[----:B------:R-:W-:Y:S01]  /*8310*/  @!PT LDS RZ, [RZ] ;  /* 0x00000000fffff984 */ /* 0x000fe20000000800 */
[----:B------:R-:W-:Y:S01]  /*8320*/  @!PT LDS RZ, [RZ] ;  /* 0x00000000fffff984 */ /* 0x000fe20000000800 */
[----:B------:R1:W-:Y:S01]  /*8330*/  @!P0 LDGSTS.E.BYPASS.LTC128B.128 [R191+0xf100], [R8.64], !P6 ;  /* 0x0f10000008bf8fae */ /* 0x0003e2000f101d4a */
[-C--:B--2-4-:R-:W-:Y:S01]  /*8340*/  @!P0 LEA.HI.X R7, R207, R5.reuse, R224, 0x1, P2 ;  /* 0x00000005cf078211 */ /* 0x094fe200010f0ce0 */
[----:B------:R-:W-:Y:S01]  /*8350*/  IMAD R0, R0, c[0x0][0x2b0], RZ ;  /* 0x0000ac0000007a24 */ /* 0x000fe200078e02ff */
[----:B------:R-:W-:-:S03]  /*8360*/  @!P0 LEA.HI.X R3, R208, R5, R223, 0x1, P1 ;  /* 0x00000005d0038211 */ /* 0x000fc600008f0cdf */
[----:B------:R1:W-:Y:S01]  /*8370*/  @!P0 LDGSTS.E.BYPASS.LTC128B.128 [R191+0x13100], [R6.64], !P5 ;  /* 0x1310000006bf8fae */ /* 0x0003e2000e901d4a */
[----:B------:R-:W-:Y:S01]  /*8380*/  ISETP.GE.AND P5, PT, R208, c[0x0][0x1d4], PT ;  /* 0x00007500d0007a0c */ /* 0x000fe20003fa6270 */
[----:B------:R-:W-:Y:S02]  /*8390*/  IMAD R0, R12, c[0x0][0x2b4], R0 ;  /* 0x0000ad000c007a24 */ /* 0x000fe400078e0200 */
[----:B------:R1:W-:Y:S01]  /*83a0*/  @!P0 LDGSTS.E.BYPASS.LTC128B.128 [R191+0x17100], [R2.64], !P4 ;  /* 0x1710000002bf8fae */ /* 0x0003e2000e101d4a */
[----:B------:R-:W-:Y:S01]  /*83b0*/  ISETP.GE.AND P4, PT, R207, c[0x0][0x1d4], PT ;  /* 0x00007500cf007a0c */ /* 0x000fe20003f86270 */
[----:B------:R-:W-:Y:S01]  /*83c0*/  IMAD.IADD R233, R231, 0x1, R0 ;  /* 0x00000001e7e97824 */ /* 0x000fe200078e0200 */
[----:B------:R-:W-:Y:S01]  /*83d0*/  @P3 LOP3.LUT R212, R212, 0x10, RZ, 0xfc, !PT ;  /* 0x00000010d4d43812 */ /* 0x000fe200078efcff */
[----:B------:R-:W0:Y:S01]  /*83e0*/  LDGDEPBAR ;  /* 0x00000000000079af */ /* 0x000e220000000000 */
[----:B------:R-:W-:Y:S01]  /*83f0*/  WARPSYNC 0xffffffff ;  /* 0xffffffff00007948 */ /* 0x000fe20003800000 */
[----:B------:R-:W-:-:S02]  /*8400*/  SEL R92, RZ, 0x10, P5 ;  /* 0x00000010ff5c7807 */ /* 0x000fc40002800000 */
[----:B------:R-:W-:Y:S01]  /*8410*/  IMAD.MOV.U32 R0, RZ, RZ, c[0x0][0x2b8] ;  /* 0x0000ae00ff007624 */ /* 0x000fe200078e00ff */
[----:B------:R-:W-:Y:S01]  /*8420*/  BAR.SYNC.DEFER_BLOCKING 0x0 ;  /* 0x0000000000007b1d */ /* 0x000fe20000010000 */
[----:B-1----:R-:W-:-:S02]  /*8430*/  IMAD R2, R91, 0x40, R213 ;  /* 0x000000405b027824 */ /* 0x002fc400078e02d5 */
[----:B------:R-:W-:Y:S01]  /*8440*/  IMAD.MOV.U32 R192, RZ, RZ, RZ ;  /* 0x000000ffffc07224 */ /* 0x000fe200078e00ff */
[----:B------:R-:W-:Y:S02]  /*8450*/  ISETP.NE.AND P6, PT, R0, 0x1, PT ;  /* 0x000000010000780c */ /* 0x000fe40003fc5270 */
[C---:B------:R-:W-:Y:S01]  /*8460*/  ISETP.GE.AND P0, PT, R2.reuse, R127, PT ;  /* 0x0000007f0200720c */ /* 0x040fe20003f06270 */
[----:B------:R-:W-:-:S03]  /*8470*/  IMAD.IADD R2, R2, 0x1, R234 ;  /* 0x0000000102027824 */ /* 0x000fc600078e02ea */
[----:B------:R-:W-:Y:S01]  /*8480*/  ISETP.GT.OR P0, PT, R213, 0x3f, P0 ;  /* 0x0000003fd500780c */ /* 0x000fe20000704670 */
[----:B------:R-:W-:-:S06]  /*8490*/  IMAD.MOV.U32 R0, RZ, RZ, R2 ;  /* 0x000000ffff007224 */ /* 0x000fcc00078e0002 */
[----:B------:R-:W-:-:S05]  /*84a0*/  @P6 IMAD.HI.U32 R3, R2, c[0x0][0x2bc], RZ ;  /* 0x0000af0002036a27 */ /* 0x000fca00078e00ff */
[----:B------:R-:W-:-:S04]  /*84b0*/  @P6 SHF.R.U32.HI R0, RZ, c[0x0][0x2c0], R3 ;  /* 0x0000b000ff006a19 */ /* 0x000fc80000011603 */
[----:B------:R-:W-:-:S04]  /*84c0*/  @!P0 IADD3 R3, P1, R0, R230, RZ ;  /* 0x000000e600038210 */ /* 0x000fc80007f3e0ff */
[----:B------:R-:W-:Y:S02]  /*84d0*/  @!P0 LEA.HI.X.SX32 R5, R0, R233, 0x1, P1 ;  /* 0x000000e900058211 */ /* 0x000fe400008f0eff */
[----:B------:R-:W-:-:S04]  /*84e0*/  @!P0 LEA R4, P1, R3, c[0x0][0x2a0], 0x2 ;  /* 0x0000a80003048a11 */ /* 0x000fc800078210ff */
[----:B------:R-:W-:-:S05]  /*84f0*/  @!P0 LEA.HI.X R5, R3, c[0x0][0x2a4], R5, 0x2, P1 ;  /* 0x0000a90003058a11 */ /* 0x000fca00008f1405 */
[----:B------:R-:W2:Y:S01]  /*8500*/  @!P0 LDG.E R192, [R4.64] ;  /* 0x0000000a04c08981 */ /* 0x000ea2000c1e1900 */
[----:B------:R-:W-:Y:S02]  /*8510*/  IMAD.MOV R0, RZ, RZ, -R0 ;  /* 0x000000ffff007224 */ /* 0x000fe400078e0a00 */
[----:B------:R-:W-:-:S04]  /*8520*/  IMAD.WIDE.U32 R228, R55, c[0x0][0x1e8], RZ ;  /* 0x00007a0037e47a25 */ /* 0x000fc800078e00ff */
[----:B------:R-:W-:Y:S02]  /*8530*/  IMAD R195, R0, c[0x0][0x2b8], R2 ;  /* 0x0000ae0000c37a24 */ /* 0x000fe400078e0202 */
[----:B------:R-:W-:Y:S02]  /*8540*/  IMAD R232, R55, c[0x0][0x1ec], R229 ;  /* 0x00007b0037e87a24 */ /* 0x000fe400078e02e5 */
[----:B------:R-:W-:Y:S01]  /*8550*/  IMAD.WIDE.U32 R2, R195, c[0x0][0x1e0], RZ ;  /* 0x00007800c3027a25 */ /* 0x000fe200078e00ff */
[----:B------:R-:W-:-:S03]  /*8560*/  SHF.R.S32.HI R57, RZ, 0x1f, R195 ;  /* 0x0000001fff397819 */ /* 0x000fc600000114c3 */
[----:B------:R-:W-:Y:S02]  /*8570*/  IMAD R127, R91, -0x40, R127 ;  /* 0xffffffc05b7f7824 */ /* 0x000fe400078e027f */
[----:B------:R-:W-:Y:S02]  /*8580*/  IMAD R0, R57, c[0x0][0x1e0], RZ ;  /* 0x0000780039007a24 */ /* 0x000fe400078e02ff */
[----:B------:R-:W-:Y:S02]  /*8590*/  IMAD.IADD R56, R127, 0x1, -R246 ;  /* 0x000000017f387824 */ /* 0x000fe400078e0af6 */
[----:B------:R-:W-:-:S03]  /*85a0*/  IMAD R0, R195, c[0x0][0x1e4], R0 ;  /* 0x00007900c3007a24 */ /* 0x000fc600078e0200 */
[C---:B------:R-:W-:Y:S01]  /*85b0*/  ISETP.GE.AND P2, PT, R56.reuse, 0x1, PT ;  /* 0x000000013800780c */ /* 0x040fe20003f46270 */
[----:B------:R-:W-:Y:S01]  /*85c0*/  IMAD.IADD R3, R3, 0x1, R0 ;  /* 0x0000000103037824 */ /* 0x000fe200078e0200 */
[----:B------:R-:W-:Y:S02]  /*85d0*/  ISETP.GE.AND P1, PT, R56, 0x21, PT ;  /* 0x000000213800780c */ /* 0x000fe40003f26270 */
[----:B--2---:R-:W-:Y:S01]  /*85e0*/  SHF.R.S32.HI R58, RZ, 0x1f, R192 ;  /* 0x0000001fff3a7819 */ /* 0x004fe200000114c0 */
[----:B------:R-:W-:-:S04]  /*85f0*/  IMAD.WIDE.U32 R2, R192, c[0x0][0x1f0], R2 ;  /* 0x00007c00c0027a25 */ /* 0x000fc800078e0002 */
[----:B------:R-:W-:Y:S01]  /*8600*/  IMAD R0, R58, c[0x0][0x1f0], RZ ;  /* 0x00007c003a007a24 */ /* 0x000fe200078e02ff */
[----:B------:R-:W-:-:S03]  /*8610*/  IADD3 R2, P0, R2, R228, RZ ;  /* 0x000000e402027210 */ /* 0x000fc60007f1e0ff */
[----:B------:R-:W-:-:S05]  /*8620*/  IMAD R0, R192, c[0x0][0x1f4], R0 ;  /* 0x00007d00c0007a24 */ /* 0x000fca00078e0200 */
[----:B------:R-:W-:Y:S02]  /*8630*/  IADD3.X R3, R232, R3, R0, P0, !PT ;  /* 0x00000003e8037210 */ /* 0x000fe400007fe400 */
[----:B------:R-:W-:-:S04]  /*8640*/  LEA R0, P0, R2, c[0x0][0x1c8], 0x1 ;  /* 0x0000720002007a11 */ /* 0x000fc800078008ff */
[----:B------:R-:W-:Y:S02]  /*8650*/  LEA.HI.X R2, R2, c[0x0][0x1cc], R3, 0x1, P0 ;  /* 0x0000730002027a11 */ /* 0x000fe400000f0c03 */
[----:B------:R-:W1:Y:S04]  /*8660*/  SHFL.IDX PT, R3, R0, RZ, 0x181f ;  /* 0x00181fff00037589 */ /* 0x000e6800000e0000 */
[----:B------:R-:W2:Y:S04]  /*8670*/  SHFL.IDX PT, R4, R2, RZ, 0x181f ;  /* 0x00181fff02047589 */ /* 0x000ea800000e0000 */
[----:B------:R-:W3:Y:S04]  /*8680*/  SHFL.IDX PT, R0, R0, 0x1, 0x181f ;  /* 0x00381f0000007f89 */ /* 0x000ee800000e0000 */
[----:B------:R-:W4:Y:S01]  /*8690*/  SHFL.IDX PT, R2, R2, 0x1, 0x181f ;  /* 0x00381f0002027f89 */ /* 0x000f2200000e0000 */
[----:B-1----:R-:W-:-:S04]  /*86a0*/  @P2 LEA R14, P0, R210, R3, 0x1 ;  /* 0x00000003d20e2211 */ /* 0x002fc800078008ff */
[----:B--2---:R-:W-:Y:S02]  /*86b0*/  @P2 LEA.HI.X R15, R210, R4, R211, 0x1, P0 ;  /* 0x00000004d20f2211 */ /* 0x004fe400000f0cd3 */
[----:B------:R-:W-:-:S03]  /*86c0*/  @P2 LEA R12, P0, R207, R3, 0x1 ;  /* 0x00000003cf0c2211 */ /* 0x000fc600078008ff */
[----:B------:R1:W-:Y:S01]  /*86d0*/  @P2 LDGSTS.E.BYPASS.LTC128B.128 [R191+0x6100], [R14.64], !P3 ;  /* 0x061000000ebf2fae */ /* 0x0003e2000d901d4a */
[----:B------:R-:W-:Y:S02]  /*86e0*/  @P2 LEA.HI.X R13, R207, R4, R224, 0x1, P0 ;  /* 0x00000004cf0d2211 */ /* 0x000fe400000f0ce0 */
[----:B------:R-:W-:-:S03]  /*86f0*/  @P2 LEA R10, P0, R208, R3, 0x1 ;  /* 0x00000003d00a2211 */ /* 0x000fc600078008ff */
[----:B------:R1:W-:Y:S01]  /*8700*/  @P2 LDGSTS.E.BYPASS.LTC128B.128 [R191+0x8100], [R12.64], !P4 ;  /* 0x081000000cbf2fae */ /* 0x0003e2000e101d4a */
[----:B------:R-:W-:Y:S02]  /*8710*/  @P2 LEA.HI.X R11, R208, R4, R223, 0x1, P0 ;  /* 0x00000004d00b2211 */ /* 0x000fe400000f0cdf */
[----:B---3--:R-:W-:-:S03]  /*8720*/  @P1 LEA R8, P0, R210, R0, 0x1 ;  /* 0x00000000d2081211 */ /* 0x008fc600078008ff */
[----:B------:R1:W-:Y:S01]  /*8730*/  @P2 LDGSTS.E.BYPASS.LTC128B.128 [R191+0xa100], [R10.64], !P5 ;  /* 0x0a1000000abf2fae */ /* 0x0003e2000e901d4a */
[----:B----4-:R-:W-:Y:S02]  /*8740*/  @P1 LEA.HI.X R9, R210, R2, R211, 0x1, P0 ;  /* 0x00000002d2091211 */ /* 0x010fe400000f0cd3 */
[----:B------:R-:W-:-:S03]  /*8750*/  @P1 LEA R6, P0, R207, R0, 0x1 ;  /* 0x00000000cf061211 */ /* 0x000fc600078008ff */
[----:B------:R1:W-:Y:S01]  /*8760*/  @P1 LDGSTS.E.BYPASS.LTC128B.128 [R191+0x7100], [R8.64], !P3 ;  /* 0x0710000008bf1fae */ /* 0x0003e2000d901d4a */
[----:B------:R-:W-:Y:S02]  /*8770*/  @P1 LEA.HI.X R7, R207, R2, R224, 0x1, P0 ;  /* 0x00000002cf071211 */ /* 0x000fe400000f0ce0 */
[----:B------:R-:W-:-:S03]  /*8780*/  @P1 LEA R4, P0, R208, R0, 0x1 ;  /* 0x00000000d0041211 */ /* 0x000fc600078008ff */
[----:B------:R1:W-:Y:S01]  /*8790*/  @P1 LDGSTS.E.BYPASS.LTC128B.128 [R191+0x9100], [R6.64], !P4 ;  /* 0x0910000006bf1fae */ /* 0x0003e2000e101d4a */
[----:B------:R-:W-:Y:S02]  /*87a0*/  @P1 LEA.HI.X R5, R208, R2, R223, 0x1, P0 ;  /* 0x00000002d0051211 */ /* 0x000fe400000f0cdf */
[----:B------:R-:W-:-:S03]  /*87b0*/  ISETP.LT.AND P0, PT, RZ, c[0x0][0x27c], PT ;  /* 0x00009f00ff007a0c */ /* 0x000fc60003f01270 */
[----:B------:R1:W-:Y:S04]  /*87c0*/  @P1 LDGSTS.E.BYPASS.LTC128B.128 [R191+0xb100], [R4.64], !P5 ;  /* 0x0b10000004bf1fae */ /* 0x0003e8000e901d4a */
[----:B------:R-:W0:Y:S06]  /*87d0*/  LDGDEPBAR ;  /* 0x00000000000079af */ /* 0x000e2c0000000000 */
[----:B------:R-:W-:Y:S05]  /*87e0*/  @P0 BRA `(.L_x_223) ;  /* 0x0000002000000947 */ /* 0x000fea0003800000 */
[----:B------:R-:W-:-:S04]  /*87f0*/  DEPBAR.LE SB0, 0x1 ;  /* 0x000080400000791a */ /* 0x000fc80000000000 */
[----:B------:R-:W-:Y:S05]  /*8800*/  BRA `(.L_x_224) ;  /* 0x0000567000007947 */ /* 0x000fea0003800000 */
.L_x_223:
[----:B------:R-:W-:Y:S01]  /*8810*/  SHF.R.S32.HI R0, RZ, 0x1f, R126 ;  /* 0x0000001fff007819 */ /* 0x000fe2000001147e */
[----:B------:R-:W-:Y:S01]  /*8820*/  ULDC.U8 UR4, c[0x0][0x298] ;  /* 0x0000a60000047ab9 */ /* 0x000fe20000000000 */
[----:B------:R-:W-:Y:S01]  /*8830*/  IMAD.WIDE.U32 R2, R126, c[0x0][0x280], RZ ;  /* 0x0000a0007e027a25 */ /* 0x000fe200078e00ff */
[----:B------:R-:W-:Y:S01]  /*8840*/  ISETP.NE.AND P2, PT, RZ, UR4, PT ;  /* 0x00000004ff007c0c */ /* 0x000fe2000bf45270 */
[----:B------:R-:W-:Y:S02]  /*8850*/  BSSY B2, `(.L_x_224) ;  /* 0x0000562000027945 */ /* 0x000fe40003800000 */
[----:B-1----:R-:W-:Y:S01]  /*8860*/  IMAD R6, R0, c[0x0][0x280], RZ ;  /* 0x0000a00000067a24 */ /* 0x002fe200078e02ff */
[----:B------:R-:W-:Y:S01]  /*8870*/  LEA R7, P1, R2, c[0x0][0x270], 0x1 ;  /* 0x00009c0002077a11 */ /* 0x000fe200078208ff */
[----:B------:R-:W-:Y:S02]  /*8880*/  IMAD R0, R0, c[0x0][0x290], RZ ;  /* 0x0000a40000007a24 */ /* 0x000fe400078e02ff */
[----:B------:R-:W-:-:S02]  /*8890*/  IMAD R6, R126, c[0x0][0x284], R6 ;  /* 0x0000a1007e067a24 */ /* 0x000fc400078e0206 */
[----:B------:R-:W-:-:S03]  /*88a0*/  IMAD.WIDE.U32 R4, R126, c[0x0][0x290], RZ ;  /* 0x0000a4007e047a25 */ /* 0x000fc600078e00ff */
[----:B------:R-:W-:Y:S01]  /*88b0*/  IADD3 R3, R6, R3, RZ ;  /* 0x0000000306037210 */ /* 0x000fe20007ffe0ff */
[----:B------:R-:W-:Y:S01]  /*88c0*/  IMAD R0, R126, c[0x0][0x294], R0 ;  /* 0x0000a5007e007a24 */ /* 0x000fe200078e0200 */
[----:B------:R-:W-:Y:S02]  /*88d0*/  LEA R8, P0, R4, c[0x0][0x288], 0x1 ;  /* 0x0000a20004087a11 */ /* 0x000fe400078008ff */
[----:B------:R-:W-:Y:S02]  /*88e0*/  LEA R6, R237, R209, 0x7 ;  /* 0x000000d1ed067211 */ /* 0x000fe400078e38ff */
[----:B------:R-:W-:Y:S02]  /*88f0*/  IADD3 R5, R0, R5, RZ ;  /* 0x0000000500057210 */ /* 0x000fe40007ffe0ff */
[----:B------:R-:W-:Y:S02]  /*8900*/  LEA.HI.X R0, R2, c[0x0][0x274], R3, 0x1, P1 ;  /* 0x00009d0002007a11 */ /* 0x000fe400008f0c03 */
[----:B------:R-:W-:Y:S01]  /*8910*/  LEA.HI.X R2, R4, c[0x0][0x28c], R5, 0x1, P0 ;  /* 0x0000a30004027a11 */ /* 0x000fe200000f0c05 */
[----:B------:R-:W-:Y:S05]  /*8920*/  @!P2 BRA `(.L_x_225) ;  /* 0x000029a00000a947 */ /* 0x000fea0003800000 */
[----:B------:R-:W-:Y:S01]  /*8930*/  ISETP.GE.AND P0, PT, R6, R34, PT ;  /* 0x000000220600720c */ /* 0x000fe20003f06270 */
[----:B------:R-:W1:Y:S01]  /*8940*/  SHFL.IDX PT, R3, R2, RZ, 0x1c1f ;  /* 0x001c1fff02037589 */ /* 0x000e6200000e0000 */
[----:B------:R-:W-:Y:S01]  /*8950*/  BSSY B0, `(.L_x_226) ;  /* 0x000004f000007945 */ /* 0x000fe20003800000 */
[----:B------:R-:W-:Y:S01]  /*8960*/  CS2R R28, SRZ ;  /* 0x00000000001c7805 */ /* 0x000fe2000001ff00 */
[----:B------:R-:W-:Y:S01]  /*8970*/  CS2R R26, SRZ ;  /* 0x00000000001a7805 */ /* 0x000fe2000001ff00 */
[----:B------:R-:W2:Y:S01]  /*8980*/  SHFL.IDX PT, R5, R0, RZ, 0x1c1f ;  /* 0x001c1fff00057589 */ /* 0x000ea200000e0000 */
[----:B------:R-:W-:Y:S01]  /*8990*/  CS2R R24, SRZ ;  /* 0x0000000000187805 */ /* 0x000fe2000001ff00 */
[----:B------:R-:W-:Y:S01]  /*89a0*/  CS2R R22, SRZ ;  /* 0x0000000000167805 */ /* 0x000fe2000001ff00 */
[----:B------:R-:W-:Y:S01]  /*89b0*/  CS2R R20, SRZ ;  /* 0x0000000000147805 */ /* 0x000fe2000001ff00 */
[----:B------:R3:W4:Y:S01]  /*89c0*/  SHFL.IDX PT, R4, R7, RZ, 0x1c1f ;  /* 0x001c1fff07047589 */ /* 0x00072200000e0000 */
[----:B------:R-:W-:Y:S01]  /*89d0*/  CS2R R18, SRZ ;  /* 0x0000000000127805 */ /* 0x000fe2000001ff00 */
[----:B------:R-:W-:Y:S01]  /*89e0*/  CS2R R16, SRZ ;  /* 0x0000000000107805 */ /* 0x000fe2000001ff00 */
[----:B------:R-:W-:Y:S01]  /*89f0*/  CS2R R14, SRZ ;  /* 0x00000000000e7805 */ /* 0x000fe2000001ff00 */
[----:B------:R5:W1:Y:S01]  /*8a00*/  SHFL.IDX PT, R2, R8, RZ, 0x1c1f ;  /* 0x001c1fff08027589 */ /* 0x000a6200000e0000 */
[----:B------:R-:W-:Y:S01]  /*8a10*/  CS2R R12, SRZ ;  /* 0x00000000000c7805 */ /* 0x000fe2000001ff00 */
[----:B------:R-:W-:Y:S01]  /*8a20*/  CS2R R10, SRZ ;  /* 0x00000000000a7805 */ /* 0x000fe2000001ff00 */
[----:B---3--:R-:W-:Y:S01]  /*8a30*/  CS2R R6, SRZ ;  /* 0x0000000000067805 */ /* 0x008fe2000001ff00 */
[----:B-----5:R-:W-:Y:S01]  /*8a40*/  CS2R R8, SRZ ;  /* 0x0000000000087805 */ /* 0x020fe2000001ff00 */
[----:B------:R-:W-:Y:S05]  /*8a50*/  @P0 BRA `(.L_x_227) ;  /* 0x000003e000000947 */ /* 0x000fea0003800000 */
[----:B-12-4-:R-:W2:Y:S04]  /*8a60*/  LDL R38, [R1+0x40] ;  /* 0x0000400001267983 */ /* 0x016ea80000100800 */
[----:B------:R-:W3:Y:S04]  /*8a70*/  LDL R37, [R1+0x3c] ;  /* 0x00003c0001257983 */ /* 0x000ee80000100800 */
[----:B------:R-:W4:Y:S04]  /*8a80*/  LDL R36, [R1+0x44] ;  /* 0x0000440001247983 */ /* 0x000f280000100800 */
[----:B------:R-:W4:Y:S04]  /*8a90*/  LDL R35, [R1+0x38] ;  /* 0x0000380001237983 */ /* 0x000f280000100800 */
[----:B------:R-:W4:Y:S04]  /*8aa0*/  LDL R33, [R1+0x48] ;  /* 0x0000480001217983 */ /* 0x000f280000100800 */
[----:B------:R-:W4:Y:S04]  /*8ab0*/  LDL R31, [R1+0x34] ;  /* 0x00003400011f7983 */ /* 0x000f280000100800 */
[----:B------:R-:W4:Y:S04]  /*8ac0*/  LDL R30, [R1+0x4c] ;  /* 0x00004c00011e7983 */ /* 0x000f280000100800 */
[----:B------:R-:W4:Y:S01]  /*8ad0*/  LDL R32, [R1+0x30] ;  /* 0x0000300001207983 */ /* 0x000f220000100800 */
[----:B------:R-:W-:Y:S01]  /*8ae0*/  ISETP.GE.AND P1, PT, R106, c[0x0][0x27c], PT ;  /* 0x00009f006a007a0c */ /* 0x000fe20003f26270 */
[----:B------:R-:W-:Y:S01]  /*8af0*/  CS2R R18, SRZ ;  /* 0x0000000000127805 */ /* 0x000fe2000001ff00 */
[----:B------:R-:W-:Y:S01]  /*8b00*/  ISETP.GE.AND P0, PT, R143, c[0x0][0x27c], PT ;  /* 0x00009f008f007a0c */ /* 0x000fe20003f06270 */
[----:B------:R-:W4:Y:S01]  /*8b10*/  LDL R28, [R1+0x50] ;  /* 0x00005000011c7983 */ /* 0x000f220000100800 */
[----:B------:R-:W-:-:S03]  /*8b20*/  CS2R R6, SRZ ;  /* 0x0000000000067805 */ /* 0x000fc6000001ff00 */
[----:B------:R-:W4:Y:S01]  /*8b30*/  LDL R0, [R1+0x2c] ;  /* 0x00002c0001007983 */ /* 0x000f220000100800 */
[----:B------:R-:W-:-:S05]  /*8b40*/  ISETP.GE.AND P3, PT, R140, c[0x0][0x27c], PT ;  /* 0x00009f008c007a0c */ /* 0x000fca0003f66270 */
[----:B------:R-:W-:-:S04]  /*8b50*/  @!P1 IMAD.WIDE R10, R106, 0x2, R4 ;  /* 0x000000026a0a9825 */ /* 0x000fc800078e0204 */
[----:B------:R-:W-:Y:S01]  /*8b60*/  @!P1 IMAD.WIDE R8, R106, 0x2, R2 ;  /* 0x000000026a089825 */ /* 0x000fe200078e0202 */
[----:B------:R1:W5:Y:S04]  /*8b70*/  @!P1 LD.E.64 R18, [R10.64] ;  /* 0x0000000a0a129980 */ /* 0x000368000c101b00 */
[----:B------:R1:W5:Y:S01]  /*8b80*/  @!P1 LD.E.64 R6, [R8.64] ;  /* 0x0000000a08069980 */ /* 0x000362000c101b00 */
[----:B------:R-:W-:Y:S01]  /*8b90*/  CS2R R20, SRZ ;  /* 0x0000000000147805 */ /* 0x000fe2000001ff00 */
[----:B------:R-:W-:Y:S01]  /*8ba0*/  CS2R R22, SRZ ;  /* 0x0000000000167805 */ /* 0x000fe2000001ff00 */
[----:B-1----:R-:W-:Y:S01]  /*8bb0*/  CS2R R8, SRZ ;  /* 0x0000000000087805 */ /* 0x002fe2000001ff00 */
[----:B------:R-:W-:Y:S01]  /*8bc0*/  CS2R R24, SRZ ;  /* 0x0000000000187805 */ /* 0x000fe2000001ff00 */
[----:B------:R-:W-:Y:S01]  /*8bd0*/  CS2R R26, SRZ ;  /* 0x00000000001a7805 */ /* 0x000fe2000001ff00 */
[----:B--2---:R-:W-:-:S02]  /*8be0*/  @!P0 IADD3 R12, P2, R4, R38, RZ ;  /* 0x00000026040c8210 */ /* 0x004fc40007f5e0ff */
[----:B------:R-:W-:-:S03]  /*8bf0*/  @!P0 IADD3 R10, P1, R2, R38, RZ ;  /* 0x00000026020a8210 */ /* 0x000fc60007f3e0ff */
[--C-:B---3--:R-:W-:Y:S02]  /*8c00*/  @!P0 IMAD.X R13, R5, 0x1, R37.reuse, P2 ;  /* 0x00000001050d8824 */ /* 0x108fe400010e0625 */
[----:B------:R-:W-:Y:S01]  /*8c10*/  @!P0 IMAD.X R11, R3, 0x1, R37, P1 ;  /* 0x00000001030b8824 */ /* 0x000fe200008e0625 */
[----:B------:R-:W-:Y:S02]  /*8c20*/  ISETP.GE.AND P2, PT, R142, c[0x0][0x27c], PT ;  /* 0x00009f008e007a0c */ /* 0x000fe40003f46270 */
[----:B------:R1:W5:Y:S04]  /*8c30*/  @!P0 LD.E.64 R20, [R12.64] ;  /* 0x0000000a0c148980 */ /* 0x000368000c101b00 */
[----:B------:R2:W5:Y:S01]  /*8c40*/  @!P0 LD.E.64 R8, [R10.64] ;  /* 0x0000000a0a088980 */ /* 0x000562000c101b00 */
[----:B----4-:R-:W-:-:S05]  /*8c50*/  @!P3 IADD3 R14, P0, R4, R36, RZ ;  /* 0x00000024040eb210 */ /* 0x010fca0007f1e0ff */
[----:B------:R-:W-:-:S05]  /*8c60*/  @!P3 IMAD.X R15, R5, 0x1, R35, P0 ;  /* 0x00000001050fb824 */ /* 0x000fca00000e0623 */
[----:B------:R3:W5:Y:S01]  /*8c70*/  @!P3 LD.E.64 R22, [R14.64] ;  /* 0x0000000a0e16b980 */ /* 0x000762000c101b00 */
[----:B-1----:R-:W-:Y:S01]  /*8c80*/  @!P3 IADD3 R12, P0, R2, R36, RZ ;  /* 0x00000024020cb210 */ /* 0x002fe20007f1e0ff */
[----:B--2---:R-:W-:-:S04]  /*8c90*/  CS2R R10, SRZ ;  /* 0x00000000000a7805 */ /* 0x004fc8000001ff00 */
[----:B------:R-:W-:Y:S01]  /*8ca0*/  @!P3 IMAD.X R13, R3, 0x1, R35, P0 ;  /* 0x00000001030db824 */ /* 0x000fe200000e0623 */
[----:B------:R-:W-:-:S04]  /*8cb0*/  @!P2 IADD3 R16, P0, R4, R33, RZ ;  /* 0x000000210410a210 */ /* 0x000fc80007f1e0ff */
[----:B------:R1:W5:Y:S01]  /*8cc0*/  @!P3 LD.E.64 R10, [R12.64] ;  /* 0x0000000a0c0ab980 */ /* 0x000362000c101b00 */
[----:B------:R-:W-:Y:S01]  /*8cd0*/  ISETP.GE.AND P3, PT, R105, c[0x0][0x27c], PT ;  /* 0x00009f0069007a0c */ /* 0x000fe20003f66270 */
[--C-:B------:R-:W-:Y:S01]  /*8ce0*/  @!P2 IMAD.X R17, R5, 0x1, R31.reuse, P0 ;  /* 0x000000010511a824 */ /* 0x100fe200000e061f */
[----:B---3--:R-:W-:Y:S02]  /*8cf0*/  @!P2 IADD3 R14, P0, R2, R33, RZ ;  /* 0x00000021020ea210 */ /* 0x008fe40007f1e0ff */
[----:B------:R-:W-:Y:S02]  /*8d00*/  ISETP.GE.AND P1, PT, R141, c[0x0][0x27c], PT ;  /* 0x00009f008d007a0c */ /* 0x000fe40003f26270 */
[----:B------:R2:W5:Y:S01]  /*8d10*/  @!P2 LD.E.64 R24, [R16.64] ;  /* 0x0000000a1018a980 */ /* 0x000562000c101b00 */
[----:B------:R-:W-:Y:S01]  /*8d20*/  @!P2 IMAD.X R15, R3, 0x1, R31, P0 ;  /* 0x00000001030fa824 */ /* 0x000fe200000e061f */
[----:B-1----:R-:W-:-:S06]  /*8d30*/  CS2R R12, SRZ ;  /* 0x00000000000c7805 */ /* 0x002fcc000001ff00 */
[----:B------:R1:W5:Y:S01]  /*8d40*/  @!P2 LD.E.64 R12, [R14.64] ;  /* 0x0000000a0e0ca980 */ /* 0x000362000c101b00 */
[----:B--2---:R-:W-:Y:S01]  /*8d50*/  CS2R R16, SRZ ;  /* 0x0000000000107805 */ /* 0x004fe2000001ff00 */
[----:B-1----:R-:W-:-:S05]  /*8d60*/  @!P3 IADD3 R14, P0, R4, R30, RZ ;  /* 0x0000001e040eb210 */ /* 0x002fca0007f1e0ff */
[----:B------:R-:W-:Y:S01]  /*8d70*/  @!P3 IMAD.X R15, R5, 0x1, R32, P0 ;  /* 0x00000001050fb824 */ /* 0x000fe200000e0620 */
[----:B------:R-:W-:-:S04]  /*8d80*/  @!P3 IADD3 R30, P0, R2, R30, RZ ;  /* 0x0000001e021eb210 */ /* 0x000fc80007f1e0ff */
[----:B------:R1:W5:Y:S01]  /*8d90*/  @!P3 LD.E.64 R26, [R14.64] ;  /* 0x0000000a0e1ab980 */ /* 0x000362000c101b00 */
[----:B------:R-:W-:Y:S01]  /*8da0*/  @!P3 IMAD.X R31, R3, 0x1, R32, P0 ;  /* 0x00000001031fb824 */ /* 0x000fe200000e0620 */
[----:B------:R-:W-:-:S05]  /*8db0*/  @!P1 IADD3 R4, P0, R4, R28, RZ ;  /* 0x0000001c04049210 */ /* 0x000fca0007f1e0ff */
[----:B------:R-:W-:Y:S01]  /*8dc0*/  @!P1 IMAD.X R5, R5, 0x1, R0, P0 ;  /* 0x0000000105059824 */ /* 0x000fe200000e0600 */
[----:B------:R-:W-:Y:S02]  /*8dd0*/  @!P1 IADD3 R2, P0, R2, R28, RZ ;  /* 0x0000001c02029210 */ /* 0x000fe40007f1e0ff */
[----:B------:R-:W-:-:S03]  /*8de0*/  CS2R R28, SRZ ;  /* 0x00000000001c7805 */ /* 0x000fc6000001ff00 */
[----:B------:R-:W-:-:S03]  /*8df0*/  @!P1 IMAD.X R3, R3, 0x1, R0, P0 ;  /* 0x0000000103039824 */ /* 0x000fc600000e0600 */
[----:B------:R2:W5:Y:S04]  /*8e00*/  @!P1 LD.E.64 R28, [R4.64] ;  /* 0x0000000a041c9980 */ /* 0x000568000c101b00 */
[----:B------:R2:W5:Y:S01]  /*8e10*/  @!P1 LD.E.64 R16, [R2.64] ;  /* 0x0000000a02109980 */ /* 0x000562000c101b00 */
[----:B-1----:R-:W-:-:S06]  /*8e20*/  CS2R R14, SRZ ;  /* 0x00000000000e7805 */ /* 0x002fcc000001ff00 */
[----:B------:R2:W5:Y:S02]  /*8e30*/  @!P3 LD.E.64 R14, [R30.64] ;  /* 0x0000000a1e0eb980 */ /* 0x000564000c101b00 */
.L_x_227:
[----:B-12-4-:R-:W-:Y:S05]  /*8e40*/  BSYNC B0 ;  /* 0x0000000000007941 */ /* 0x016fea0003800000 */
.L_x_226:
[--C-:B-----5:R-:W-:Y:S01]  /*8e50*/  IMAD.MOV.U32 R42, RZ, RZ, R25.reuse ;  /* 0x000000ffff2a7224 */ /* 0x120fe200078e0019 */
[----:B------:R-:W-:Y:S01]  /*8e60*/  SHF.R.U32.HI R2, RZ, 0x10, R25 ;  /* 0x00000010ff027819 */ /* 0x000fe20000011619 */
[----:B------:R-:W-:Y:S01]  /*8e70*/  IMAD.MOV.U32 R36, RZ, RZ, R28 ;  /* 0x000000ffff247224 */ /* 0x000fe200078e001c */
[--C-:B------:R-:W-:Y:S01]  /*8e80*/  SHF.R.U64 R33, R28, 0x10, R29.reuse ;  /* 0x000000101c217819 */ /* 0x100fe2000000121d */
[--C-:B------:R-:W-:Y:S01]  /*8e90*/  IMAD.MOV.U32 R35, RZ, RZ, R29.reuse ;  /* 0x000000ffff237224 */ /* 0x100fe200078e001d */
[----:B------:R-:W-:Y:S01]  /*8ea0*/  SHF.R.U32.HI R28, RZ, 0x10, R29 ;  /* 0x00000010ff1c7819 */ /* 0x000fe2000001161d */
[----:B------:R-:W-:Y:S01]  /*8eb0*/  IMAD.MOV.U32 R31, RZ, RZ, R6 ;  /* 0x000000ffff1f7224 */ /* 0x000fe200078e0006 */
[----:B------:R-:W-:Y:S01]  /*8ec0*/  PRMT R42, R42, 0x5410, R2 ;  /* 0x000054102a2a7816 */ /* 0x000fe20000000002 */
[----:B------:R-:W-:Y:S01]  /*8ed0*/  IMAD R2, R237, -0x80, R34 ;  /* 0xffffff80ed027824 */ /* 0x000fe200078e0222 */
[----:B------:R-:W-:Y:S01]  /*8ee0*/  SHF.R.U64 R29, R6, 0x10, R7 ;  /* 0x00000010061d7819 */ /* 0x000fe20000001207 */
[--C-:B------:R-:W-:Y:S01]  /*8ef0*/  IMAD.MOV.U32 R5, RZ, RZ, R17.reuse ;  /* 0x000000ffff057224 */ /* 0x100fe200078e0011 */
[--C-:B------:R-:W-:Y:S01]  /*8f00*/  SHF.R.U64 R4, R16, 0x10, R17.reuse ;  /* 0x0000001010047819 */ /* 0x100fe20000001211 */
[----:B------:R-:W-:Y:S01]  /*8f10*/  IMAD.MOV.U32 R51, RZ, RZ, R20 ;  /* 0x000000ffff337224 */ /* 0x000fe200078e0014 */
[----:B------:R-:W-:Y:S01]  /*8f20*/  SHF.R.U32.HI R0, RZ, 0x10, R17 ;  /* 0x00000010ff007819 */ /* 0x000fe20000011611 */
[----:B------:R-:W-:Y:S01]  /*8f30*/  IMAD.MOV.U32 R50, RZ, RZ, R21 ;  /* 0x000000ffff327224 */ /* 0x000fe200078e0015 */
[----:B------:R-:W-:Y:S01]  /*8f40*/  PRMT R17, R31, 0x5410, R29 ;  /* 0x000054101f117816 */ /* 0x000fe2000000001d */
[----:B------:R-:W-:Y:S01]  /*8f50*/  IMAD.MOV.U32 R46, RZ, RZ, R23 ;  /* 0x000000ffff2e7224 */ /* 0x000fe200078e0017 */
[----:B------:R-:W-:Y:S01]  /*8f60*/  IMNMX R29, R2, 0x80, PT ;  /* 0x00000080021d7817 */ /* 0x000fe20003800200 */
[----:B------:R-:W-:Y:S01]  /*8f70*/  IMAD.MOV.U32 R38, RZ, RZ, R26 ;  /* 0x000000ffff267224 */ /* 0x000fe200078e001a */
[----:B------:R-:W-:Y:S01]  /*8f80*/  SHF.R.U64 R49, R20, 0x10, R21 ;  /* 0x0000001014317819 */ /* 0x000fe20000001215 */
[----:B------:R-:W-:Y:S01]  /*8f90*/  IMAD.MOV.U32 R39, RZ, RZ, R27 ;  /* 0x000000ffff277224 */ /* 0x000fe200078e001b */
[----:B------:R-:W-:Y:S01]  /*8fa0*/  ISETP.GE.AND P0, PT, R209, R29, PT ;  /* 0x0000001dd100720c */ /* 0x000fe20003f06270 */
[----:B------:R-:W-:Y:S01]  /*8fb0*/  IMAD.MOV.U32 R54, RZ, RZ, R18 ;  /* 0x000000ffff367224 */ /* 0x000fe200078e0012 */
[----:B------:R-:W-:Y:S01]  /*8fc0*/  SHF.R.U32.HI R44, RZ, 0x10, R21 ;  /* 0x00000010ff2c7819 */ /* 0x000fe20000011615 */
[----:B------:R-:W-:Y:S01]  /*8fd0*/  IMAD.MOV.U32 R53, RZ, RZ, R19 ;  /* 0x000000ffff357224 */ /* 0x000fe200078e0013 */
[--C-:B------:R-:W-:Y:S01]  /*8fe0*/  SHF.R.U64 R45, R22, 0x10, R23.reuse ;  /* 0x00000010162d7819 */ /* 0x100fe20000001217 */
[----:B------:R-:W-:Y:S01]  /*8ff0*/  IMAD.MOV.U32 R47, RZ, RZ, R22 ;  /* 0x000000ffff2f7224 */ /* 0x000fe200078e0016 */
[----:B------:R-:W-:Y:S01]  /*9000*/  SHF.R.U32.HI R40, RZ, 0x10, R23 ;  /* 0x00000010ff287819 */ /* 0x000fe20000011617 */
[----:B------:R-:W-:Y:S01]  /*9010*/  IMAD.MOV.U32 R43, RZ, RZ, R24 ;  /* 0x000000ffff2b7224 */ /* 0x000fe200078e0018 */
[----:B------:R-:W-:Y:S01]  /*9020*/  SHF.R.U64 R41, R24, 0x10, R25 ;  /* 0x0000001018297819 */ /* 0x000fe20000001219 */
[----:B------:R-:W-:Y:S01]  /*9030*/  IMAD.MOV.U32 R23, RZ, RZ, R10 ;  /* 0x000000ffff177224 */ /* 0x000fe200078e000a */
[----:B------:R-:W-:Y:S01]  /*9040*/  SHF.R.U64 R37, R26, 0x10, R27 ;  /* 0x000000101a257819 */ /* 0x000fe2000000121b */
[----:B------:R-:W-:Y:S01]  /*9050*/  IMAD.MOV.U32 R26, RZ, RZ, R9 ;  /* 0x000000ffff1a7224 */ /* 0x000fe200078e0009 */
[----:B------:R-:W-:Y:S01]  /*9060*/  SHF.R.U32.HI R32, RZ, 0x10, R27 ;  /* 0x00000010ff207819 */ /* 0x000fe2000001161b */
[----:B------:R-:W-:Y:S01]  /*9070*/  IMAD.MOV.U32 R27, RZ, RZ, R8 ;  /* 0x000000ffff1b7224 */ /* 0x000fe200078e0008 */
[----:B------:R-:W-:Y:S01]  /*9080*/  SHF.R.U64 R52, R18, 0x10, R19 ;  /* 0x0000001012347819 */ /* 0x000fe20000001213 */
        /* <DEDUP_REMOVED lines=9> */
[----:B------:R-:W-:Y:S01]  /*9120*/  SHF.R.U32.HI R24, RZ, 0x10, R7 ;  /* 0x00000010ff187819 */ /* 0x000fe20000011607 */
[----:B------:R-:W-:Y:S01]  /*9130*/  IMAD.MOV.U32 R9, RZ, RZ, R15 ;  /* 0x000000ffff097224 */ /* 0x000fe200078e000f */
[----:B------:R-:W-:Y:S01]  /*9140*/  SHF.R.U32.HI R11, RZ, 0x10, R11 ;  /* 0x00000010ff0b7819 */ /* 0x000fe2000001160b */
[----:B------:R-:W-:Y:S01]  /*9150*/  IMAD.MOV.U32 R6, RZ, RZ, R16 ;  /* 0x000000ffff067224 */ /* 0x000fe200078e0010 */
[----:B------:R-:W-:Y:S01]  /*9160*/  SHF.R.U64 R12, R12, 0x10, R13 ;  /* 0x000000100c0c7819 */ /* 0x000fe2000000120d */
[----:B------:R-:W-:-:S04]  /*9170*/  DEPBAR.LE SB0, 0x1 ;  /* 0x000080400000791a */ /* 0x000fc80000000000 */
[----:B------:R-:W-:Y:S01]  /*9180*/  SHF.R.U32.HI R7, RZ, 0x10, R13 ;  /* 0x00000010ff077819 */ /* 0x000fe2000001160d */
[----:B------:R-:W-:Y:S01]  /*9190*/  BSSY B1, `(.L_x_228) ;  /* 0x0000115000017945 */ /* 0x000fe20003800000 */
[--C-:B------:R-:W-:Y:S02]  /*91a0*/  SHF.R.U64 R8, R14, 0x10, R15.reuse ;  /* 0x000000100e087819 */ /* 0x100fe4000000120f */
[----:B------:R-:W-:Y:S02]  /*91b0*/  SHF.R.U32.HI R3, RZ, 0x10, R15 ;  /* 0x00000010ff037819 */ /* 0x000fe4000001160f */
[----:B------:R-:W-:Y:S02]  /*91c0*/  PRMT R35, R35, 0x5410, R28 ;  /* 0x0000541023237816 */ /* 0x000fe4000000001c */
[----:B------:R-:W-:Y:S02]  /*91d0*/  PRMT R25, R27, 0x5410, R25 ;  /* 0x000054101b197816 */ /* 0x000fe40000000019 */
[----:B------:R-:W-:-:S02]  /*91e0*/  PRMT R20, R26, 0x5410, R20 ;  /* 0x000054101a147816 */ /* 0x000fc40000000014 */
[----:B------:R-:W-:Y:S02]  /*91f0*/  PRMT R21, R23, 0x5410, R21 ;  /* 0x0000541017157816 */ /* 0x000fe40000000015 */
[----:B------:R-:W-:Y:S02]  /*9200*/  PRMT R52, R54, 0x5410, R52 ;  /* 0x0000541036347816 */ /* 0x000fe40000000034 */
[----:B------:R-:W-:Y:S02]  /*9210*/  PRMT R48, R53, 0x5410, R48 ;  /* 0x0000541035307816 */ /* 0x000fe40000000030 */
        /* <DEDUP_REMOVED lines=15> */
[----:B------:R-:W-:Y:S01]  /*9310*/  PRMT R28, R5, 0x5410, R0 ;  /* 0x00005410051c7816 */ /* 0x000fe20000000000 */
[----:B------:R-:W-:Y:S06]  /*9320*/  BAR.SYNC.DEFER_BLOCKING 0x0 ;  /* 0x0000000000007b1d */ /* 0x000fec0000010000 */
[----:B------:R-:W-:Y:S05]  /*9330*/  @P0 BRA `(.L_x_229) ;  /* 0x00000fa000000947 */ /* 0x000fea0003800000 */
[----:B------:R-:W-:Y:S01]  /*9340*/  ISETP.GE.AND P0, PT, R106, c[0x0][0x27c], PT ;  /* 0x00009f006a007a0c */ /* 0x000fe20003f06270 */
[----:B------:R-:W-:-:S12]  /*9350*/  BSSY B0, `(.L_x_230) ;  /* 0x0000028000007945 */ /* 0x000fd80003800000 */
[----:B------:R-:W-:Y:S05]  /*9360*/  @P0 BRA `(.L_x_231) ;  /* 0x0000026000000947 */ /* 0x000fea0003800000 */
[----:B------:R-:W1:Y:S01]  /*9370*/  LDS.128 R4, [R201+0xc000] ;  /* 0x00c00000c9047984 */ /* 0x000e620000000c00 */
[C---:B------:R-:W-:Y:S01]  /*9380*/  SHF.L.U32 R3, R52.reuse, 0x10, RZ ;  /* 0x0000001034037819 */ /* 0x040fe200000006ff */
[----:B------:R-:W-:Y:S01]  /*9390*/  IMAD.U32 R0, R17, 0x10000, RZ ;  /* 0x0001000011007824 */ /* 0x000fe200078e00ff */
[----:B------:R-:W-:Y:S02]  /*93a0*/  LOP3.LUT R2, R52, 0xffff0000, RZ, 0xc0, !PT ;  /* 0xffff000034027812 */ /* 0x000fe400078ec0ff */
[C---:B-1----:R-:W-:Y:S01]  /*93b0*/  SHF.L.U32 R9, R4.reuse, 0x10, RZ ;  /* 0x0000001004097819 */ /* 0x042fe200000006ff */
[----:B------:R-:W-:Y:S01]  /*93c0*/  IMAD.U32 R10, R7, 0x10000, RZ ;  /* 0x00010000070a7824 */ /* 0x000fe200078e00ff */
[----:B------:R-:W-:Y:S02]  /*93d0*/  LOP3.LUT R8, R4, 0xffff0000, RZ, 0xc0, !PT ;  /* 0xffff000004087812 */ /* 0x000fe400078ec0ff */
[C---:B------:R-:W-:Y:S02]  /*93e0*/  SHF.L.U32 R13, R5.reuse, 0x10, RZ ;  /* 0x00000010050d7819 */ /* 0x040fe400000006ff */
[----:B------:R-:W-:Y:S01]  /*93f0*/  LOP3.LUT R4, R5, 0xffff0000, RZ, 0xc0, !PT ;  /* 0xffff000005047812 */ /* 0x000fe200078ec0ff */
[CC--:B------:R-:W-:Y:S01]  /*9400*/  FMUL.FTZ R15, R8.reuse, R0.reuse ;  /* 0x00000000080f7220 */ /* 0x0c0fe20000410000 */
[----:B------:R-:W-:Y:S01]  /*9410*/  LOP3.LUT R5, R17, 0xffff0000, RZ, 0xc0, !PT ;  /* 0xffff000011057812 */ /* 0x000fe200078ec0ff */
[-C--:B------:R-:W-:Y:S01]  /*9420*/  FMUL.FTZ R14, R8, R3.reuse ;  /* 0x00000003080e7220 */ /* 0x080fe20000410000 */
[C---:B------:R-:W-:Y:S01]  /*9430*/  SHF.L.U32 R12, R6.reuse, 0x10, RZ ;  /* 0x00000010060c7819 */ /* 0x040fe200000006ff */
[----:B------:R-:W-:Y:S01]  /*9440*/  FFMA.FTZ R16, R9, R3, -R15 ;  /* 0x0000000309107223 */ /* 0x000fe2000001080f */
[----:B------:R-:W-:Y:S01]  /*9450*/  LOP3.LUT R11, R6, 0xffff0000, RZ, 0xc0, !PT ;  /* 0xffff0000060b7812 */ /* 0x000fe200078ec0ff */
[-C--:B------:R-:W-:Y:S01]  /*9460*/  FMUL.FTZ R8, R4, R5.reuse ;  /* 0x0000000504087220 */ /* 0x080fe20000410000 */
[----:B------:R-:W-:Y:S01]  /*9470*/  LOP3.LUT R6, R7, 0xffff0000, RZ, 0xc0, !PT ;  /* 0xffff000007067812 */ /* 0x000fe200078ec0ff */
[----:B------:R-:W-:Y:S01]  /*9480*/  FFMA.FTZ R15, R9, R0, R14 ;  /* 0x00000000090f7223 */ /* 0x000fe2000001000e */
[----:B------:R-:W-:Y:S01]  /*9490*/  LOP3.LUT R0, R24, 0xffff0000, RZ, 0xc0, !PT ;  /* 0xffff000018007812 */ /* 0x000fe200078ec0ff */
[-C--:B------:R-:W-:Y:S01]  /*94a0*/  FMUL.FTZ R7, R4, R2.reuse ;  /* 0x0000000204077220 */ /* 0x080fe20000410000 */
[----:B------:R-:W-:Y:S01]  /*94b0*/  SHF.L.U32 R4, R48, 0x10, RZ ;  /* 0x0000001030047819 */ /* 0x000fe200000006ff */
[C---:B------:R-:W-:Y:S01]  /*94c0*/  FFMA.FTZ R14, R13.reuse, R2, -R8 ;  /* 0x000000020d0e7223 */ /* 0x040fe20000010808 */
[----:B------:R-:W-:Y:S01]  /*94d0*/  SHF.L.U32 R2, R24, 0x10, RZ ;  /* 0x0000001018027819 */ /* 0x000fe200000006ff */
[----:B------:R-:W-:Y:S01]  /*94e0*/  FFMA.FTZ R9, R13, R5, R7 ;  /* 0x000000050d097223 */ /* 0x000fe20000010007 */
[----:B------:R-:W-:Y:S01]  /*94f0*/  LOP3.LUT R3, R48, 0xffff0000, RZ, 0xc0, !PT ;  /* 0xffff000030037812 */ /* 0x000fe200078ec0ff */
[----:B------:R-:W-:-:S02]  /*9500*/  FMUL.FTZ R7, R6, R0 ;  /* 0x0000000006077220 */ /* 0x000fc40000410000 */
[C---:B------:R-:W-:Y:S02]  /*9510*/  FMUL.FTZ R8, R11.reuse, R2 ;  /* 0x000000020b087220 */ /* 0x040fe40000410000 */
[-C--:B------:R-:W-:Y:S02]  /*9520*/  FMUL.FTZ R5, R11, R4.reuse ;  /* 0x000000040b057220 */ /* 0x080fe40000410000 */
[-C--:B------:R-:W-:Y:S02]  /*9530*/  FMUL.FTZ R6, R6, R3.reuse ;  /* 0x0000000306067220 */ /* 0x080fe40000410000 */
[C---:B------:R-:W-:Y:S01]  /*9540*/  FFMA.FTZ R8, R12.reuse, R4, -R8 ;  /* 0x000000040c087223 */ /* 0x040fe20000010808 */
[----:B------:R-:W-:Y:S01]  /*9550*/  F2FP.BF16.PACK_AB R4, R15, R16 ;  /* 0x000000100f04723e */ /* 0x000fe200000010ff */
[----:B------:R-:W-:Y:S01]  /*9560*/  FFMA.FTZ R2, R12, R2, R5 ;  /* 0x000000020c027223 */ /* 0x000fe20000010005 */
[----:B------:R-:W-:Y:S01]  /*9570*/  F2FP.BF16.PACK_AB R5, R9, R14 ;  /* 0x0000000e0905723e */ /* 0x000fe200000010ff */
[----:B------:R-:W-:-:S02]  /*9580*/  FFMA.FTZ R3, R10, R3, -R7 ;  /* 0x000000030a037223 */ /* 0x000fc40000010807 */
[----:B------:R-:W-:Y:S01]  /*9590*/  FFMA.FTZ R0, R10, R0, R6 ;  /* 0x000000000a007223 */ /* 0x000fe20000010006 */
[----:B------:R-:W-:-:S04]  /*95a0*/  F2FP.BF16.PACK_AB R6, R2, R8 ;  /* 0x000000080206723e */ /* 0x000fc800000010ff */
[----:B------:R-:W-:-:S05]  /*95b0*/  F2FP.BF16.PACK_AB R7, R0, R3 ;  /* 0x000000030007723e */ /* 0x000fca00000010ff */
[----:B------:R1:W-:Y:S02]  /*95c0*/  STS.128 [R201+0xc000], R4 ;  /* 0x00c00004c9007388 */ /* 0x0003e40000000c00 */
.L_x_231:
[----:B------:R-:W-:Y:S05]  /*95d0*/  BSYNC B0 ;  /* 0x0000000000007941 */ /* 0x000fea0003800000 */
.L_x_230:
[----:B------:R-:W-:Y:S01]  /*95e0*/  ISETP.GE.AND P0, PT, R143, c[0x0][0x27c], PT ;  /* 0x00009f008f007a0c */ /* 0x000fe20003f06270 */
[----:B------:R-:W-:-:S12]  /*95f0*/  BSSY B0, `(.L_x_232) ;  /* 0x0000028000007945 */ /* 0x000fd80003800000 */
[----:B------:R-:W-:Y:S05]  /*9600*/  @P0 BRA `(.L_x_233) ;  /* 0x0000026000000947 */ /* 0x000fea0003800000 */
[----:B-1----:R-:W1:Y:S01]  /*9610*/  LDS.128 R4, [R202+0xc000] ;  /* 0x00c00000ca047984 */ /* 0x002e620000000c00 */
[----:B------:R-:W-:Y:S01]  /*9620*/  SHF.L.U32 R3, R49, 0x10, RZ ;  /* 0x0000001031037819 */ /* 0x000fe200000006ff */
        /* <DEDUP_REMOVED lines=36> */
.L_x_233:
[----:B------:R-:W-:Y:S05]  /*9870*/  BSYNC B0 ;  /* 0x0000000000007941 */ /* 0x000fea0003800000 */
.L_x_232:
        /* <DEDUP_REMOVED lines=41> */
.L_x_235:
[----:B------:R-:W-:Y:S05]  /*9b10*/  BSYNC B0 ;  /* 0x0000000000007941 */ /* 0x000fea0003800000 */
.L_x_234:
        /* <DEDUP_REMOVED lines=41> */
.L_x_237:
[----:B------:R-:W-:Y:S05]  /*9db0*/  BSYNC B0 ;  /* 0x0000000000007941 */ /* 0x000fea0003800000 */
.L_x_236:
        /* <DEDUP_REMOVED lines=41> */
.L_x_239:
[----:B------:R-:W-:Y:S05]  /*a050*/  BSYNC B0 ;  /* 0x0000000000007941 */ /* 0x000fea0003800000 */
.L_x_238:
[----:B------:R-:W-:-:S13]  /*a060*/  ISETP.GE.AND P0, PT, R141, c[0x0][0x27c], PT ;  /* 0x00009f008d007a0c */ /* 0x000fda0003f06270 */
        /* <DEDUP_REMOVED lines=39> */
.L_x_229:
[----:B------:R-:W-:Y:S05]  /*a2e0*/  BSYNC B1 ;  /* 0x0000000000017941 */ /* 0x000fea0003800000 */
.L_x_228:
[----:B------:R-:W-:-:S04]  /*a2f0*/  IADD3 R0, R209, 0x40, RZ ;  /* 0x00000040d1007810 */ /* 0x000fc80007ffe0ff */
[----:B------:R-:W-:-:S13]  /*a300*/  ISETP.GE.AND P0, PT, R0, R29, PT ;  /* 0x0000001d0000720c */ /* 0x000fda0003f06270 */
[----:B------:R-:W-:Y:S05]  /*a310*/  @P0 BRA `(.L_x_240) ;  /* 0x00003b5000000947 */ /* 0x000fea0003800000 */
[----:B------:R-:W-:Y:S01]  /*a320*/  ISETP.GE.AND P0, PT, R106, c[0x0][0x27c], PT ;  /* 0x00009f006a007a0c */ /* 0x000fe20003f06270 */
[----:B------:R-:W-:-:S12]  /*a330*/  BSSY B0, `(.L_x_241) ;  /* 0x0000028000007945 */ /* 0x000fd80003800000 */
[----:B------:R-:W-:Y:S05]  /*a340*/  @P0 BRA `(.L_x_242) ;  /* 0x0000026000000947 */ /* 0x000fea0003800000 */
[----:B-1----:R-:W1:Y:S01]  /*a350*/  LDS.128 R4, [R201+0xe000] ;  /* 0x00e00000c9047984 */ /* 0x002e620000000c00 */
        /* <DEDUP_REMOVED lines=8> */
[-C--:B------:R-:W-:Y:S01]  /*a3e0*/  FMUL.FTZ R15, R0, R8.reuse ;  /* 0x00000008000f7220 */ /* 0x080fe20000410000 */
[----:B------:R-:W-:Y:S01]  /*a3f0*/  LOP3.LUT R5, R17, 0xffff0000, RZ, 0xc0, !PT ;  /* 0xffff000011057812 */ /* 0x000fe200078ec0ff */
[C---:B------:R-:W-:Y:S01]  /*a400*/  FMUL.FTZ R14, R3.reuse, R8 ;  /* 0x00000008030e7220 */ /* 0x040fe20000410000 */
[C---:B------:R-:W-:Y:S01]  /*a410*/  SHF.L.U32 R12, R6.reuse, 0x10, RZ ;  /* 0x00000010060c7819 */ /* 0x040fe200000006ff */
[-C--:B------:R-:W-:Y:S01]  /*a420*/  FFMA.FTZ R16, R3, R9.reuse, -R15 ;  /* 0x0000000903107223 */ /* 0x080fe2000001080f */
[----:B------:R-:W-:Y:S01]  /*a430*/  LOP3.LUT R11, R6, 0xffff0000, RZ, 0xc0, !PT ;  /* 0xffff0000060b7812 */ /* 0x000fe200078ec0ff */
[-C--:B------:R-:W-:Y:S01]  /*a440*/  FMUL.FTZ R8, R5, R4.reuse ;  /* 0x0000000405087220 */ /* 0x080fe20000410000 */
[----:B------:R-:W-:Y:S01]  /*a450*/  LOP3.LUT R6, R7, 0xffff0000, RZ, 0xc0, !PT ;  /* 0xffff000007067812 */ /* 0x000fe200078ec0ff */
[----:B------:R-:W-:Y:S01]  /*a460*/  FFMA.FTZ R15, R0, R9, R14 ;  /* 0x00000009000f7223 */ /* 0x000fe2000001000e */
[----:B------:R-:W-:Y:S01]  /*a470*/  LOP3.LUT R0, R24, 0xffff0000, RZ, 0xc0, !PT ;  /* 0xffff000018007812 */ /* 0x000fe200078ec0ff */
[----:B------:R-:W-:Y:S01]  /*a480*/  FMUL.FTZ R7, R2, R4 ;  /* 0x0000000402077220 */ /* 0x000fe20000410000 */
[----:B------:R-:W-:Y:S01]  /*a490*/  SHF.L.U32 R4, R48, 0x10, RZ ;  /* 0x0000001030047819 */ /* 0x000fe200000006ff */
[-C--:B------:R-:W-:Y:S01]  /*a4a0*/  FFMA.FTZ R14, R2, R13.reuse, -R8 ;  /* 0x0000000d020e7223 */ /* 0x080fe20000010808 */
[----:B------:R-:W-:Y:S01]  /*a4b0*/  SHF.L.U32 R2, R24, 0x10, RZ ;  /* 0x0000001018027819 */ /* 0x000fe200000006ff */
[----:B------:R-:W-:Y:S01]  /*a4c0*/  FFMA.FTZ R9, R5, R13, R7 ;  /* 0x0000000d05097223 */ /* 0x000fe20000010007 */
[----:B------:R-:W-:Y:S01]  /*a4d0*/  LOP3.LUT R3, R48, 0xffff0000, RZ, 0xc0, !PT ;  /* 0xffff000030037812 */ /* 0x000fe200078ec0ff */
[----:B------:R-:W-:-:S02]  /*a4e0*/  FMUL.FTZ R7, R0, R6 ;  /* 0x0000000600077220 */ /* 0x000fc40000410000 */
[-C--:B------:R-:W-:Y:S02]  /*a4f0*/  FMUL.FTZ R8, R2, R11.reuse ;  /* 0x0000000b02087220 */ /* 0x080fe40000410000 */
[C---:B------:R-:W-:Y:S02]  /*a500*/  FMUL.FTZ R5, R4.reuse, R11 ;  /* 0x0000000b04057220 */ /* 0x040fe40000410000 */
[----:B------:R-:W-:Y:S02]  /*a510*/  FMUL.FTZ R6, R3, R6 ;  /* 0x0000000603067220 */ /* 0x000fe40000410000 */
[----:B------:R-:W-:Y:S01]  /*a520*/  FFMA.FTZ R8, R4, R12, -R8 ;  /* 0x0000000c04087223 */ /* 0x000fe20000010808 */
        /* <DEDUP_REMOVED lines=8> */
.L_x_242:
[----:B------:R-:W-:Y:S05]  /*a5b0*/  BSYNC B0 ;  /* 0x0000000000007941 */ /* 0x000fea0003800000 */
.L_x_241:
        /* <DEDUP_REMOVED lines=41> */
.L_x_244:
[----:B------:R-:W-:Y:S05]  /*a850*/  BSYNC B0 ;  /* 0x0000000000007941 */ /* 0x000fea0003800000 */
.L_x_243:
        /* <DEDUP_REMOVED lines=41> */
.L_x_246:
[----:B------:R-:W-:Y:S05]  /*aaf0*/  BSYNC B0 ;  /* 0x0000000000007941 */ /* 0x000fea0003800000 */
.L_x_245:
        /* <DEDUP_REMOVED lines=41> */
.L_x_248:
[----:B------:R-:W-:Y:S05]  /*ad90*/  BSYNC B0 ;  /* 0x0000000000007941 */ /* 0x000fea0003800000 */
.L_x_247:
        /* <DEDUP_REMOVED lines=41> */
.L_x_250:
[----:B------:R-:W-:Y:S05]  /*b030*/  BSYNC B0 ;  /* 0x0000000000007941 */ /* 0x000fea0003800000 */
.L_x_249:
        /* <DEDUP_REMOVED lines=21> */
[C---:B------:R-:W-:Y:S01]  /*b190*/  FMUL.FTZ R7, R2.reuse, R4 ;  /* 0x0000000402077220 */ /* 0x040fe20000410000 */
        /* <DEDUP_REMOVED lines=17> */
[----:B------:R1:W-:Y:S01]  /*b2b0*/  STS.128 [R202+0x16000], R4 ;  /* 0x01600004ca007388 */ /* 0x0003e20000000c00 */
[----:B------:R-:W-:Y:S05]  /*b2c0*/  BRA `(.L_x_240) ;  /* 0x00002ba000007947 */ /* 0x000fea0003800000 */
.L_x_225:
        /* <DEDUP_REMOVED lines=19> */
[C---:B-12-4-:R-:W-:Y:S01]  /*b400*/  ISETP.GE.AND P0, PT, R100.reuse, c[0x0][0x27c], PT ;  /* 0x00009f0064007a0c */ /* 0x056fe20003f06270 */
[----:B------:R-:W-:Y:S01]  /*b410*/  CS2R R22, SRZ ;  /* 0x0000000000167805 */ /* 0x000fe2000001ff00 */
[----:B------:R-:W-:Y:S01]  /*b420*/  IADD3 R5, R100, 0x20, RZ ;  /* 0x0000002064057810 */ /* 0x000fe20007ffe0ff */
[----:B------:R-:W-:Y:S01]  /*b430*/  CS2R R20, SRZ ;  /* 0x0000000000147805 */ /* 0x000fe2000001ff00 */
[----:B------:R-:W-:Y:S01]  /*b440*/  CS2R R10, SRZ ;  /* 0x00000000000a7805 */ /* 0x000fe2000001ff00 */
[----:B------:R-:W-:Y:S01]  /*b450*/  CS2R R8, SRZ ;  /* 0x0000000000087805 */ /* 0x000fe2000001ff00 */
[----:B------:R-:W-:Y:S01]  /*b460*/  ISETP.GE.AND P2, PT, R5, c[0x0][0x27c], PT ;  /* 0x00009f0005007a0c */ /* 0x000fe20003f46270 */
[----:B------:R-:W-:Y:S01]  /*b470*/  CS2R R26, SRZ ;  /* 0x00000000001a7805 */ /* 0x000fe2000001ff00 */
[----:B------:R-:W-:-:S05]  /*b480*/  CS2R R24, SRZ ;  /* 0x0000000000187805 */ /* 0x000fca000001ff00 */
[C---:B------:R-:W-:Y:S01]  /*b490*/  @!P0 IMAD.SHL.U32 R4, R100.reuse, 0x2, RZ ;  /* 0x0000000264048824 */ /* 0x040fe200078e00ff */
[----:B------:R-:W-:-:S04]  /*b4a0*/  @!P0 SHF.L.U64.HI R0, R100, 0x1, R101 ;  /* 0x0000000164008819 */ /* 0x000fc80000010265 */
[-C--:B------:R-:W-:Y:S02]  /*b4b0*/  @!P0 IADD3 R32, P1, R28, R4.reuse, RZ ;  /* 0x000000041c208210 */ /* 0x080fe40007f3e0ff */
[----:B------:R-:W-:Y:S02]  /*b4c0*/  @!P0 IADD3 R30, P3, R2, R4, RZ ;  /* 0x00000004021e8210 */ /* 0x000fe40007f7e0ff */
[----:B------:R-:W-:Y:S01]  /*b4d0*/  IADD3 R4, R100, 0x40, RZ ;  /* 0x0000004064047810 */ /* 0x000fe20007ffe0ff */
[----:B------:R-:W-:Y:S01]  /*b4e0*/  @!P0 IMAD.X R33, R29, 0x1, R0, P1 ;  /* 0x000000011d218824 */ /* 0x000fe200008e0600 */
[----:B------:R-:W-:Y:S02]  /*b4f0*/  @!P0 IADD3.X R31, R3, R0, RZ, P3, !PT ;  /* 0x00000000031f8210 */ /* 0x000fe40001ffe4ff */
[----:B------:R-:W-:Y:S01]  /*b500*/  ISETP.GE.AND P1, PT, R4, c[0x0][0x27c], PT ;  /* 0x00009f0004007a0c */ /* 0x000fe20003f26270 */
[----:B------:R-:W-:-:S04]  /*b510*/  @!P2 IMAD.SHL.U32 R4, R215, 0x8, RZ ;  /* 0x00000008d704a824 */ /* 0x000fc800078e00ff */
[----:B------:R-:W-:-:S04]  /*b520*/  @!P2 IMAD.WIDE R12, R4, 0x2, R28 ;  /* 0x00000002040ca825 */ /* 0x000fc800078e021c */
[----:B------:R-:W-:Y:S01]  /*b530*/  @!P2 IMAD.WIDE R6, R4, 0x2, R2 ;  /* 0x000000020406a825 */ /* 0x000fe200078e0202 */
[----:B------:R1:W5:Y:S03]  /*b540*/  @!P2 LD.E.128 R20, [R12.64] ;  /* 0x0000000a0c14a980 */ /* 0x000366000c101d00 */
[----:B------:R-:W-:Y:S01]  /*b550*/  @!P1 SHF.L.U32 R0, R214, 0x3, RZ ;  /* 0x00000003d6009819 */ /* 0x000fe200000006ff */
[----:B------:R2:W5:Y:S04]  /*b560*/  @!P2 LD.E.128 R8, [R6.64] ;  /* 0x0000000a0608a980 */ /* 0x000568000c101d00 */
[C---:B------:R-:W-:Y:S01]  /*b570*/  @!P1 IMAD.WIDE R4, R0.reuse, 0x2, R28 ;  /* 0x0000000200049825 */ /* 0x040fe200078e021c */
[----:B------:R-:W-:Y:S01]  /*b580*/  CS2R R14, SRZ ;  /* 0x00000000000e7805 */ /* 0x000fe2000001ff00 */
[----:B------:R-:W-:Y:S01]  /*b590*/  CS2R R18, SRZ ;  /* 0x0000000000127805 */ /* 0x000fe2000001ff00 */
[----:B------:R-:W-:Y:S01]  /*b5a0*/  CS2R R16, SRZ ;  /* 0x0000000000107805 */ /* 0x000fe2000001ff00 */
[----:B------:R-:W-:Y:S01]  /*b5b0*/  @!P1 IMAD.WIDE R2, R0, 0x2, R2 ;  /* 0x0000000200029825 */ /* 0x000fe200078e0202 */
[----:B------:R3:W5:Y:S04]  /*b5c0*/  @!P1 LD.E.128 R24, [R4.64] ;  /* 0x0000000a04189980 */ /* 0x000768000c101d00 */
[----:B------:R4:W5:Y:S01]  /*b5d0*/  @!P0 LD.E.128 R16, [R32.64] ;  /* 0x0000000a20108980 */ /* 0x000962000c101d00 */
[----:B-1----:R-:W-:Y:S01]  /*b5e0*/  CS2R R12, SRZ ;  /* 0x00000000000c7805 */ /* 0x002fe2000001ff00 */
[----:B--2---:R-:W-:-:S05]  /*b5f0*/  CS2R R6, SRZ ;  /* 0x0000000000067805 */ /* 0x004fca000001ff00 */
[----:B------:R4:W5:Y:S01]  /*b600*/  @!P1 LD.E.128 R12, [R2.64] ;  /* 0x0000000a020c9980 */ /* 0x000962000c101d00 */
[----:B---3--:R-:W-:-:S06]  /*b610*/  CS2R R4, SRZ ;  /* 0x0000000000047805 */ /* 0x008fcc000001ff00 */
[----:B------:R4:W5:Y:S02]  /*b620*/  @!P0 LD.E.128 R4, [R30.64] ;  /* 0x0000000a1e048980 */ /* 0x000964000c101d00 */
.L_x_252:
[----:B-12-4-:R-:W-:Y:S05]  /*b630*/  BSYNC B0 ;  /* 0x0000000000007941 */ /* 0x016fea0003800000 */
.L_x_251:
[--C-:B-----5:R-:W-:Y:S01]  /*b640*/  IMAD.MOV.U32 R42, RZ, RZ, R23.reuse ;  /* 0x000000ffff2a7224 */ /* 0x120fe200078e0017 */
[----:B------:R-:W-:Y:S01]  /*b650*/  SHF.R.U32.HI R0, RZ, 0x10, R23 ;  /* 0x00000010ff007819 */ /* 0x000fe20000011617 */
[----:B------:R-:W-:Y:S01]  /*b660*/  IMAD.MOV.U32 R54, RZ, RZ, R16 ;  /* 0x000000ffff367224 */ /* 0x000fe200078e0010 */
[--C-:B------:R-:W-:Y:S01]  /*b670*/  SHF.R.U64 R52, R16, 0x10, R17.reuse ;  /* 0x0000001010347819 */ /* 0x100fe20000001211 */
[--C-:B------:R-:W-:Y:S01]  /*b680*/  IMAD.MOV.U32 R53, RZ, RZ, R17.reuse ;  /* 0x000000ffff357224 */ /* 0x100fe200078e0011 */
[----:B------:R-:W-:Y:S01]  /*b690*/  PRMT R42, R42, 0x5410, R0 ;  /* 0x000054102a2a7816 */ /* 0x000fe20000000000 */
[----:B------:R-:W-:Y:S01]  /*b6a0*/  IMAD R0, R237, -0x80, R34 ;  /* 0xffffff80ed007824 */ /* 0x000fe200078e0222 */
[----:B------:R-:W-:Y:S01]  /*b6b0*/  PRMT R52, R54, 0x5410, R52 ;  /* 0x0000541036347816 */ /* 0x000fe20000000034 */
[----:B------:R-:W-:Y:S01]  /*b6c0*/  IMAD.MOV.U32 R51, RZ, RZ, R18 ;  /* 0x000000ffff337224 */ /* 0x000fe200078e0012 */
[----:B------:R-:W-:Y:S01]  /*b6d0*/  SHF.R.U32.HI R48, RZ, 0x10, R17 ;  /* 0x00000010ff307819 */ /* 0x000fe20000011611 */
[----:B------:R-:W-:Y:S01]  /*b6e0*/  IMAD.MOV.U32 R50, RZ, RZ, R19 ;  /* 0x000000ffff327224 */ /* 0x000fe200078e0013 */
[----:B------:R-:W-:Y:S01]  /*b6f0*/  IMNMX R54, R0, 0x80, PT ;  /* 0x0000008000367817 */ /* 0x000fe20003800200 */
[----:B------:R-:W-:Y:S01]  /*b700*/  IMAD.MOV.U32 R46, RZ, RZ, R21 ;  /* 0x000000ffff2e7224 */ /* 0x000fe200078e0015 */
[--C-:B------:R-:W-:Y:S01]  /*b710*/  SHF.R.U64 R49, R18, 0x10, R19.reuse ;  /* 0x0000001012317819 */ /* 0x100fe20000001213 */
[----:B------:R-:W-:Y:S01]  /*b720*/  IMAD.MOV.U32 R43, RZ, RZ, R22 ;  /* 0x000000ffff2b7224 */ /* 0x000fe200078e0016 */
[----:B------:R-:W-:Y:S01]  /*b730*/  ISETP.GE.AND P0, PT, R209, R54, PT ;  /* 0x00000036d100720c */ /* 0x000fe20003f06270 */
[----:B------:R-:W-:Y:S01]  /*b740*/  IMAD.MOV.U32 R38, RZ, RZ, R24 ;  /* 0x000000ffff267224 */ /* 0x000fe200078e0018 */
[----:B------:R-:W-:Y:S01]  /*b750*/  SHF.R.U32.HI R44, RZ, 0x10, R19 ;  /* 0x00000010ff2c7819 */ /* 0x000fe20000011613 */
[----:B------:R-:W-:Y:S01]  /*b760*/  IMAD.MOV.U32 R39, RZ, RZ, R25 ;  /* 0x000000ffff277224 */ /* 0x000fe200078e0019 */
[----:B------:R-:W-:Y:S01]  /*b770*/  SHF.R.U64 R45, R20, 0x10, R21 ;  /* 0x00000010142d7819 */ /* 0x000fe20000001215 */
        /* <DEDUP_REMOVED lines=13> */
[--C-:B------:R-:W-:Y:S01]  /*b850*/  SHF.R.U64 R29, R4, 0x10, R5.reuse ;  /* 0x00000010041d7819 */ /* 0x100fe20000001205 */
[----:B------:R-:W-:Y:S01]  /*b860*/  IMAD.MOV.U32 R31, RZ, RZ, R4 ;  /* 0x000000ffff1f7224 */ /* 0x000fe200078e0004 */
[----:B------:R-:W-:Y:S01]  /*b870*/  SHF.R.U32.HI R24, RZ, 0x10, R5 ;  /* 0x00000010ff187819 */ /* 0x000fe20000011605 */
[--C-:B------:R-:W-:Y:S01]  /*b880*/  IMAD.MOV.U32 R26, RZ, RZ, R7.reuse ;  /* 0x000000ffff1a7224 */ /* 0x100fe200078e0007 */
        /* <DEDUP_REMOVED lines=45> */
[----:B------:R-:W2:Y:S01]  /*bb60*/  LDL R59, [R1+0x24] ;  /* 0x00002400013b7983 */ /* 0x000ea20000100800 */
[----:B------:R-:W-:-:S04]  /*bb70*/  MOV R0, c[0x0][0x27c] ;  /* 0x00009f0000007a02 */ /* 0x000fc80000000f00 */
[----:B------:R-:W-:-:S04]  /*bb80*/  LEA.HI R0, R0, R235, RZ, 0x1d ;  /* 0x000000eb00007211 */ /* 0x000fc800078fe8ff */
[----:B------:R-:W-:Y:S01]  /*bb90*/  SHF.R.S32.HI R3, RZ, 0x1f, R0 ;  /* 0x0000001fff037819 */ /* 0x000fe20000011400 */
[----:B------:R-:W-:-:S03]  /*bba0*/  IMAD.SHL.U32 R2, R0, 0x8, RZ ;  /* 0x0000000800027824 */ /* 0x000fc600078e00ff */
[----:B------:R-:W-:Y:S02]  /*bbb0*/  LEA.HI R0, R3, R0, RZ, 0x3 ;  /* 0x0000000003007211 */ /* 0x000fe400078f18ff */
[----:B------:R-:W-:Y:S02]  /*bbc0*/  LOP3.LUT R2, R216, 0x38, R2, 0xf8, !PT ;  /* 0x00000038d8027812 */ /* 0x000fe400078ef802 */
[----:B------:R-:W-:Y:S02]  /*bbd0*/  SHF.L.U32 R0, R0, 0xa, RZ ;  /* 0x0000000a00007819 */ /* 0x000fe400000006ff */
[----:B------:R-:W-:Y:S02]  /*bbe0*/  LOP3.LUT R2, R2, R218, RZ, 0x3c, !PT ;  /* 0x000000da02027212 */ /* 0x000fe400078e3cff */
[----:B------:R-:W-:-:S04]  /*bbf0*/  LOP3.LUT R0, R0, 0x7fffe000, RZ, 0xc0, !PT ;  /* 0x7fffe00000007812 */ /* 0x000fc800078ec0ff */
[----:B------:R-:W-:Y:S02]  /*bc00*/  IADD3 R0, R2, R0, R219 ;  /* 0x0000000002007210 */ /* 0x000fe40007ffe0db */
[----:B------:R-:W-:-:S03]  /*bc10*/  SHF.L.U32 R2, R31, 0x10, RZ ;  /* 0x000000101f027819 */ /* 0x000fc600000006ff */
[----:B------:R-:W-:Y:S02]  /*bc20*/  IMAD.SHL.U32 R23, R0, 0x2, RZ ;  /* 0x0000000200177824 */ /* 0x000fe400078e00ff */
[----:B------:R-:W-:-:S03]  /*bc30*/  IMAD.U32 R0, R52, 0x10000, RZ ;  /* 0x0001000034007824 */ /* 0x000fc600078e00ff */
[----:B------:R-:W1:Y:S02]  /*bc40*/  LDS.128 R4, [R23+0xc100] ;  /* 0x00c1000017047984 */ /* 0x000e640000000c00 */
[----:B-1----:R-:W-:Y:S02]  /*bc50*/  SHF.L.U32 R3, R4, 0x10, RZ ;  /* 0x0000001004037819 */ /* 0x002fe400000006ff */
[----:B------:R-:W-:Y:S02]  /*bc60*/  LOP3.LUT R18, R5, 0xffff0000, RZ, 0xc0, !PT ;  /* 0xffff000005127812 */ /* 0x000fe400078ec0ff */
[----:B------:R-:W-:Y:S01]  /*bc70*/  LOP3.LUT R17, R7, 0xffff0000, RZ, 0xc0, !PT ;  /* 0xffff000007117812 */ /* 0x000fe200078ec0ff */
[----:B------:R-:W-:Y:S01]  /*bc80*/  FMUL.FTZ R20, R3, R2 ;  /* 0x0000000203147220 */ /* 0x000fe20000410000 */
[----:B--2---:R-:W1:Y:S02]  /*bc90*/  LDS.128 R8, [R59] ;  /* 0x000000003b087984 */ /* 0x004e640000000c00 */
[C---:B-1----:R-:W-:Y:S01]  /*bca0*/  SHF.L.U32 R12, R8.reuse, 0x10, RZ ;  /* 0x00000010080c7819 */ /* 0x042fe200000006ff */
[----:B------:R-:W-:Y:S01]  /*bcb0*/  IMAD.U32 R14, R9, 0x10000, RZ ;  /* 0x00010000090e7824 */ /* 0x000fe200078e00ff */
[----:B------:R-:W-:Y:S01]  /*bcc0*/  LOP3.LUT R13, R8, 0xffff0000, RZ, 0xc0, !PT ;  /* 0xffff0000080d7812 */ /* 0x000fe200078ec0ff */
[----:B------:R-:W-:Y:S01]  /*bcd0*/  IMAD.U32 R19, R11, 0x10000, RZ ;  /* 0x000100000b137824 */ /* 0x000fe200078e00ff */
[----:B------:R-:W-:Y:S01]  /*bce0*/  LOP3.LUT R8, R4, 0xffff0000, RZ, 0xc0, !PT ;  /* 0xffff000004087812 */ /* 0x000fe200078ec0ff */
[----:B------:R-:W-:Y:S01]  /*bcf0*/  FFMA.FTZ R29, R12, R0, -R20 ;  /* 0x000000000c1d7223 */ /* 0x000fe20000010814 */
[----:B------:R-:W-:Y:S01]  /*bd00*/  LOP3.LUT R22, R9, 0xffff0000, RZ, 0xc0, !PT ;  /* 0xffff000009167812 */ /* 0x000fe200078ec0ff */
[----:B------:R-:W-:Y:S01]  /*bd10*/  IMAD.U32 R9, R5, 0x10000, RZ ;  /* 0x0001000005097824 */ /* 0x000fe200078e00ff */
[----:B------:R-:W-:-:S02]  /*bd20*/  LOP3.LUT R4, R31, 0xffff0000, RZ, 0xc0, !PT ;  /* 0xffff00001f047812 */ /* 0x000fc400078ec0ff */
[----:B------:R-:W-:Y:S02]  /*bd30*/  LOP3.LUT R21, R11, 0xffff0000, RZ, 0xc0, !PT ;  /* 0xffff00000b157812 */ /* 0x000fe400078ec0ff */
[C---:B------:R-:W-:Y:S02]  /*bd40*/  SHF.L.U32 R5, R6.reuse, 0x10, RZ ;  /* 0x0000001006057819 */ /* 0x040fe400000006ff */
[----:B------:R-:W-:Y:S01]  /*bd50*/  LOP3.LUT R11, R6, 0xffff0000, RZ, 0xc0, !PT ;  /* 0xffff0000060b7812 */ /* 0x000fe200078ec0ff */
[----:B------:R-:W-:Y:S01]  /*bd60*/  FMUL.FTZ R6, R3, R0 ;  /* 0x0000000003067220 */ /* 0x000fe20000410000 */
[C---:B------:R-:W-:Y:S02]  /*bd70*/  SHF.L.U32 R15, R10.reuse, 0x10, RZ ;  /* 0x000000100a0f7819 */ /* 0x040fe400000006ff */
[----:B------:R-:W-:Y:S01]  /*bd80*/  LOP3.LUT R16, R10, 0xffff0000, RZ, 0xc0, !PT ;  /* 0xffff00000a107812 */ /* 0x000fe200078ec0ff */
[----:B------:R-:W-:Y:S01]  /*bd90*/  IMAD.U32 R10, R7, 0x10000, RZ ;  /* 0x00010000070a7824 */ /* 0x000fe200078e00ff */
[----:B------:R-:W-:Y:S01]  /*bda0*/  LOP3.LUT R3, R52, 0xffff0000, RZ, 0xc0, !PT ;  /* 0xffff000034037812 */ /* 0x000fe200078ec0ff */
[----:B------:R-:W-:Y:S01]  /*bdb0*/  FMUL.FTZ R7, R8, R4 ;  /* 0x0000000408077220 */ /* 0x000fe20000410000 */
[----:B------:R-:W-:Y:S01]  /*bdc0*/  SHF.L.U32 R0, R32, 0x10, RZ ;  /* 0x0000001020007819 */ /* 0x000fe200000006ff */
[----:B------:R-:W-:Y:S01]  /*bdd0*/  FFMA.FTZ R28, R12, R2, R6 ;  /* 0x000000020c1c7223 */ /* 0x000fe20000010006 */
[----:B------:R-:W-:Y:S01]  /*bde0*/  SHF.L.U32 R6, R30, 0x10, RZ ;  /* 0x000000101e067819 */ /* 0x000fe200000006ff */
[----:B------:R-:W-:-:S02]  /*bdf0*/  FFMA.FTZ R27, R13, R3, -R7 ;  /* 0x000000030d1b7223 */ /* 0x000fc40000010807 */
[----:B------:R-:W-:Y:S02]  /*be00*/  IMAD.U32 R2, R48, 0x10000, RZ ;  /* 0x0001000030027824 */ /* 0x000fe400078e00ff */
[C---:B------:R-:W-:Y:S02]  /*be10*/  FMUL.FTZ R7, R9.reuse, R0 ;  /* 0x0000000009077220 */ /* 0x040fe40000410000 */
[----:B------:R-:W-:Y:S02]  /*be20*/  FMUL.FTZ R8, R8, R3 ;  /* 0x0000000308087220 */ /* 0x000fe40000410000 */
[-C--:B------:R-:W-:Y:S02]  /*be30*/  FMUL.FTZ R3, R9, R2.reuse ;  /* 0x0000000209037220 */ /* 0x080fe40000410000 */
[----:B------:R-:W-:Y:S02]  /*be40*/  FFMA.FTZ R25, R14, R2, -R7 ;  /* 0x000000020e197223 */ /* 0x000fe40000010807 */
[----:B------:R-:W-:-:S02]  /*be50*/  IMAD.U32 R2, R49, 0x10000, RZ ;  /* 0x0001000031027824 */ /* 0x000fc400078e00ff */
[----:B------:R-:W-:Y:S02]  /*be60*/  FFMA.FTZ R26, R13, R4, R8 ;  /* 0x000000040d1a7223 */ /* 0x000fe40000010008 */
[----:B------:R-:W-:Y:S01]  /*be70*/  FFMA.FTZ R24, R14, R0, R3 ;  /* 0x000000000e187223 */ /* 0x000fe20000010003 */
[----:B------:R-:W-:Y:S01]  /*be80*/  LOP3.LUT R3, R49, 0xffff0000, RZ, 0xc0, !PT ;  /* 0xffff000031037812 */ /* 0x000fe200078ec0ff */
[C---:B------:R-:W-:Y:S01]  /*be90*/  FMUL.FTZ R4, R5.reuse, R6 ;  /* 0x0000000605047220 */ /* 0x040fe20000410000 */
[----:B------:R-:W-:Y:S01]  /*bea0*/  LOP3.LUT R0, R30, 0xffff0000, RZ, 0xc0, !PT ;  /* 0xffff00001e007812 */ /* 0x000fe200078ec0ff */
[-C--:B------:R-:W-:Y:S01]  /*beb0*/  FMUL.FTZ R9, R5, R2.reuse ;  /* 0x0000000205097220 */ /* 0x080fe20000410000 */
[----:B------:R-:W-:Y:S01]  /*bec0*/  SHF.L.U32 R5, R33, 0x10, RZ ;  /* 0x0000001021057819 */ /* 0x000fe200000006ff */
[----:B------:R-:W-:Y:S01]  /*bed0*/  FFMA.FTZ R20, R15, R2, -R4 ;  /* 0x000000020f147223 */ /* 0x000fe20000010804 */
[----:B------:R-:W-:Y:S01]  /*bee0*/  SHF.L.U32 R2, R44, 0x10, RZ ;  /* 0x000000102c027819 */ /* 0x000fe200000006ff */
[----:B------:R-:W-:-:S02]  /*bef0*/  FMUL.FTZ R7, R11, R3 ;  /* 0x000000030b077220 */ /* 0x000fc40000410000 */
[----:B------:R-:W-:Y:S02]  /*bf00*/  FMUL.FTZ R4, R10, R5 ;  /* 0x000000050a047220 */ /* 0x000fe40000410000 */
[----:B------:R-:W-:Y:S02]  /*bf10*/  FMUL.FTZ R8, R11, R0 ;  /* 0x000000000b087220 */ /* 0x000fe40000410000 */
[----:B------:R-:W-:Y:S02]  /*bf20*/  FFMA.FTZ R15, R15, R6, R9 ;  /* 0x000000060f0f7223 */ /* 0x000fe40000010009 */
[----:B------:R-:W-:Y:S01]  /*bf30*/  FFMA.FTZ R11, R16, R0, R7 ;  /* 0x00000000100b7223 */ /* 0x000fe20000010007 */
[----:B------:R-:W-:Y:S01]  /*bf40*/  LOP3.LUT R0, R33, 0xffff0000, RZ, 0xc0, !PT ;  /* 0xffff000021007812 */ /* 0x000fe200078ec0ff */
[-C--:B------:R-:W-:Y:S02]  /*bf50*/  FMUL.FTZ R6, R10, R2.reuse ;  /* 0x000000020a067220 */ /* 0x080fe40000410000 */
[C---:B------:R-:W-:Y:S01]  /*bf60*/  FFMA.FTZ R13, R19.reuse, R2, -R4 ;  /* 0x00000002130d7223 */ /* 0x040fe20000010804 */
[----:B------:R-:W-:Y:S01]  /*bf70*/  LOP3.LUT R2, R32, 0xffff0000, RZ, 0xc0, !PT ;  /* 0xffff000020027812 */ /* 0x000fe200078ec0ff */
[----:B------:R-:W-:Y:S01]  /*bf80*/  FFMA.FTZ R14, R16, R3, -R8 ;  /* 0x00000003100e7223 */ /* 0x000fe20000010808 */
[----:B------:R-:W-:Y:S01]  /*bf90*/  LOP3.LUT R4, R48, 0xffff0000, RZ, 0xc0, !PT ;  /* 0xffff000030047812 */ /* 0x000fe200078ec0ff */
[----:B------:R-:W-:Y:S01]  /*bfa0*/  FFMA.FTZ R12, R19, R5, R6 ;  /* 0x00000005130c7223 */ /* 0x000fe20000010006 */
[----:B------:R-:W-:Y:S01]  /*bfb0*/  LOP3.LUT R3, R44, 0xffff0000, RZ, 0xc0, !PT ;  /* 0xffff00002c037812 */ /* 0x000fe200078ec0ff */
[----:B------:R-:W-:Y:S01]  /*bfc0*/  FMUL.FTZ R8, R18, R2 ;  /* 0x0000000212087220 */ /* 0x000fe20000410000 */
[----:B------:R-:W-:Y:S01]  /*bfd0*/  F2FP.BF16.PACK_AB R10, R14, R20 ;  /* 0x000000140e0a723e */ /* 0x000fe200000010ff */
[----:B------:R-:W-:-:S02]  /*bfe0*/  FMUL.FTZ R6, R17, R0 ;  /* 0x0000000011067220 */ /* 0x000fc40000410000 */
[-C--:B------:R-:W-:Y:S02]  /*bff0*/  FMUL.FTZ R7, R18, R4.reuse ;  /* 0x0000000412077220 */ /* 0x080fe40000410000 */
[----:B------:R-:W-:Y:S02]  /*c000*/  FMUL.FTZ R5, R17, R3 ;  /* 0x0000000311057220 */ /* 0x000fe40000410000 */
[C---:B------:R-:W-:Y:S01]  /*c010*/  FFMA.FTZ R9, R22.reuse, R4, -R8 ;  /* 0x0000000416097223 */ /* 0x040fe20000010808 */
[----:B------:R-:W-:Y:S01]  /*c020*/  F2FP.BF16.PACK_AB R8, R27, R29 ;  /* 0x0000001d1b08723e */ /* 0x000fe200000010ff */
[----:B------:R-:W-:Y:S01]  /*c030*/  FFMA.FTZ R3, R21, R3, -R6 ;  /* 0x0000000315037223 */ /* 0x000fe20000010806 */
[----:B------:R-:W-:Y:S01]  /*c040*/  F2FP.BF16.PACK_AB R6, R11, R15 ;  /* 0x0000000f0b06723e */ /* 0x000fe200000010ff */
[----:B------:R-:W-:Y:S01]  /*c050*/  FFMA.FTZ R2, R22, R2, R7 ;  /* 0x0000000216027223 */ /* 0x000fe20000010007 */
[----:B------:R-:W-:Y:S01]  /*c060*/  F2FP.BF16.PACK_AB R9, R9, R25 ;  /* 0x000000190909723e */ /* 0x000fe200000010ff */
[----:B------:R-:W-:Y:S01]  /*c070*/  FFMA.FTZ R0, R21, R0, R5 ;  /* 0x0000000015007223 */ /* 0x000fe20000010005 */
[----:B------:R-:W-:-:S02]  /*c080*/  F2FP.BF16.PACK_AB R11, R3, R13 ;  /* 0x0000000d030b723e */ /* 0x000fc400000010ff */
[----:B------:R-:W-:Y:S02]  /*c090*/  F2FP.BF16.PACK_AB R4, R26, R28 ;  /* 0x0000001c1a04723e */ /* 0x000fe400000010ff */
[----:B------:R-:W-:Y:S01]  /*c0a0*/  F2FP.BF16.PACK_AB R5, R2, R24 ;  /* 0x000000180205723e */ /* 0x000fe200000010ff */
[----:B------:R1:W-:Y:S01]  /*c0b0*/  STS.128 [R59], R8 ;  /* 0x000000083b007388 */ /* 0x0003e20000000c00 */
[----:B------:R-:W-:-:S05]  /*c0c0*/  F2FP.BF16.PACK_AB R7, R0, R12 ;  /* 0x0000000c0007723e */ /* 0x000fca00000010ff */
[----:B------:R1:W-:Y:S02]  /*c0d0*/  STS.128 [R23+0xc100], R4 ;  /* 0x00c1000417007388 */ /* 0x0003e40000000c00 */
.L_x_256:
[----:B------:R-:W-:Y:S05]  /*c0e0*/  BSYNC B0 ;  /* 0x0000000000007941 */ /* 0x000fea0003800000 */
.L_x_255:
[----:B------:R-:W-:Y:S01]  /*c0f0*/  IADD3 R0, R100, 0x20, RZ ;  /* 0x0000002064007810 */ /* 0x000fe20007ffe0ff */
[----:B------:R-:W-:Y:S03]  /*c100*/  BSSY B0, `(.L_x_257) ;  /* 0x000005b000007945 */ /* 0x000fe60003800000 */
[----:B------:R-:W-:-:S13]  /*c110*/  ISETP.GE.AND P0, PT, R0, c[0x0][0x27c], PT ;  /* 0x00009f0000007a0c */ /* 0x000fda0003f06270 */
[----:B------:R-:W-:Y:S05]  /*c120*/  @P0 BRA `(.L_x_258) ;  /* 0x0000058000000947 */ /* 0x000fea0003800000 */
[----:B-1----:R-:W2:Y:S01]  /*c130*/  LDL R59, [R1+0x20] ;  /* 0x00002000013b7983 */ /* 0x002ea20000100800 */
        /* <DEDUP_REMOVED lines=50> */
[----:B------:R-:W-:Y:S01]  /*c460*/  FMUL.FTZ R4, R5, R6 ;  /* 0x0000000605047220 */ /* 0x000fe20000410000 */
        /* <DEDUP_REMOVED lines=36> */
.L_x_258:
[----:B------:R-:W-:Y:S05]  /*c6b0*/  BSYNC B0 ;  /* 0x0000000000007941 */ /* 0x000fea0003800000 */
.L_x_257:
[----:B------:R-:W-:-:S04]  /*c6c0*/  IADD3 R0, R100, 0x40, RZ ;  /* 0x0000004064007810 */ /* 0x000fc80007ffe0ff */
        /* <DEDUP_REMOVED lines=66> */
[----:B------:R-:W-:Y:S01]  /*caf0*/  FFMA.FTZ R13, R19, R2, -R4 ;  /* 0x00000002130d7223 */ /* 0x000fe20000010804 */
        /* <DEDUP_REMOVED lines=23> */
.L_x_254:
[----:B------:R-:W-:Y:S05]  /*cc70*/  BSYNC B1 ;  /* 0x0000000000017941 */ /* 0x000fea0003800000 */
.L_x_253:
[----:B------:R-:W-:-:S04]  /*cc80*/  IADD3 R0, R209, 0x40, RZ ;  /* 0x00000040d1007810 */ /* 0x000fc80007ffe0ff */
[----:B------:R-:W-:-:S13]  /*cc90*/  ISETP.GE.AND P0, PT, R0, R54, PT ;  /* 0x000000360000720c */ /* 0x000fda0003f06270 */
[----:B------:R-:W-:Y:S05]  /*cca0*/  @P0 BRA `(.L_x_240) ;  /* 0x000011c000000947 */ /* 0x000fea0003800000 */
[----:B-1----:R1:W5:Y:S01]  /*ccb0*/  LDL R59, [R1+0x10] ;  /* 0x00001000013b7983 */ /* 0x0023620000100800 */
[----:B------:R-:W-:Y:S01]  /*ccc0*/  ISETP.GE.AND P0, PT, R100, c[0x0][0x27c], PT ;  /* 0x00009f0064007a0c */ /* 0x000fe20003f06270 */
[----:B------:R-:W-:Y:S01]  /*ccd0*/  BSSY B0, `(.L_x_259) ;  /* 0x0000061000007945 */ /* 0x000fe20003800000 */
[C---:B------:R-:W-:Y:S02]  /*cce0*/  IADD3 R60, R209.reuse, 0x40, RZ ;  /* 0x00000040d13c7810 */ /* 0x040fe40007ffe0ff */
[----:B------:R-:W-:-:S03]  /*ccf0*/  IADD3 R61, R209, 0x40, RZ ;  /* 0x00000040d13d7810 */ /* 0x000fc60007ffe0ff */
[----:B------:R-:W-:Y:S02]  /*cd00*/  IMAD.SHL.U32 R60, R60, 0x40, RZ ;  /* 0x000000403c3c7824 */ /* 0x000fe400078e00ff */
[----:B------:R-:W-:-:S03]  /*cd10*/  IMAD.SHL.U32 R61, R61, 0x40, RZ ;  /* 0x000000403d3d7824 */ /* 0x000fc600078e00ff */
[----:B------:R-:W-:Y:S02]  /*cd20*/  LOP3.LUT R60, R60, 0x1c0, RZ, 0xc0, !PT ;  /* 0x000001c03c3c7812 */ /* 0x000fe400078ec0ff */
[----:B------:R-:W-:Y:S02]  /*cd30*/  LOP3.LUT R61, R61, 0x1c0, RZ, 0xc0, !PT ;  /* 0x000001c03d3d7812 */ /* 0x000fe400078ec0ff */
[----:B------:R-:W-:Y:S01]  /*cd40*/  SHF.R.U32.HI R60, RZ, 0x3, R60 ;  /* 0x00000003ff3c7819 */ /* 0x000fe2000001163c */
        /* <DEDUP_REMOVED lines=11> */
[----:B-----5:R-:W-:Y:S02]  /*ce00*/  IADD3 R0, R2, R0, R59 ;  /* 0x0000000002007210 */ /* 0x020fe40007ffe03b */
[----:B------:R-:W-:-:S03]  /*ce10*/  SHF.L.U32 R2, R31, 0x10, RZ ;  /* 0x000000101f027819 */ /* 0x000fc600000006ff */
[----:B------:R-:W-:Y:S02]  /*ce20*/  IMAD.SHL.U32 R23, R0, 0x2, RZ ;  /* 0x0000000200177824 */ /* 0x000fe400078e00ff */
[----:B------:R-:W-:-:S03]  /*ce30*/  IMAD.U32 R0, R52, 0x10000, RZ ;  /* 0x0001000034007824 */ /* 0x000fc600078e00ff */
[----:B------:R-:W3:Y:S02]  /*ce40*/  LDS.128 R4, [R23+0xc100] ;  /* 0x00c1000017047984 */ /* 0x000ee40000000c00 */
[----:B---3--:R-:W-:Y:S02]  /*ce50*/  SHF.L.U32 R3, R4, 0x10, RZ ;  /* 0x0000001004037819 */ /* 0x008fe400000006ff */
[----:B------:R-:W-:Y:S02]  /*ce60*/  LOP3.LUT R18, R5, 0xffff0000, RZ, 0xc0, !PT ;  /* 0xffff000005127812 */ /* 0x000fe400078ec0ff */
[----:B------:R-:W-:Y:S01]  /*ce70*/  LOP3.LUT R17, R7, 0xffff0000, RZ, 0xc0, !PT ;  /* 0xffff000007117812 */ /* 0x000fe200078ec0ff */
[----:B------:R-:W-:Y:S01]  /*ce80*/  FMUL.FTZ R20, R2, R3 ;  /* 0x0000000302147220 */ /* 0x000fe20000410000 */
[----:B--2---:R-:W2:Y:S02]  /*ce90*/  LDS.128 R8, [R62] ;  /* 0x000000003e087984 */ /* 0x004ea40000000c00 */
[C---:B--2---:R-:W-:Y:S01]  /*cea0*/  SHF.L.U32 R12, R8.reuse, 0x10, RZ ;  /* 0x00000010080c7819 */ /* 0x044fe200000006ff */
        /* <DEDUP_REMOVED lines=22> */
[-C--:B------:R-:W-:Y:S02]  /*d010*/  FMUL.FTZ R7, R0, R9.reuse ;  /* 0x0000000900077220 */ /* 0x080fe40000410000 */
[----:B------:R-:W-:Y:S02]  /*d020*/  FMUL.FTZ R8, R3, R8 ;  /* 0x0000000803087220 */ /* 0x000fe40000410000 */
[C---:B------:R-:W-:Y:S02]  /*d030*/  FMUL.FTZ R3, R2.reuse, R9 ;  /* 0x0000000902037220 */ /* 0x040fe40000410000 */
[----:B------:R-:W-:Y:S02]  /*d040*/  FFMA.FTZ R25, R2, R14, -R7 ;  /* 0x0000000e02197223 */ /* 0x000fe40000010807 */
[----:B------:R-:W-:-:S02]  /*d050*/  IMAD.U32 R2, R49, 0x10000, RZ ;  /* 0x0001000031027824 */ /* 0x000fc400078e00ff */
[----:B------:R-:W-:Y:S02]  /*d060*/  FFMA.FTZ R26, R4, R13, R8 ;  /* 0x0000000d041a7223 */ /* 0x000fe40000010008 */
[----:B------:R-:W-:Y:S01]  /*d070*/  FFMA.FTZ R24, R0, R14, R3 ;  /* 0x0000000e00187223 */ /* 0x000fe20000010003 */
[----:B------:R-:W-:Y:S01]  /*d080*/  LOP3.LUT R3, R49, 0xffff0000, RZ, 0xc0, !PT ;  /* 0xffff000031037812 */ /* 0x000fe200078ec0ff */
[-C--:B------:R-:W-:Y:S01]  /*d090*/  FMUL.FTZ R4, R6, R5.reuse ;  /* 0x0000000506047220 */ /* 0x080fe20000410000 */
[----:B------:R-:W-:Y:S01]  /*d0a0*/  LOP3.LUT R0, R30, 0xffff0000, RZ, 0xc0, !PT ;  /* 0xffff00001e007812 */ /* 0x000fe200078ec0ff */
[C---:B------:R-:W-:Y:S01]  /*d0b0*/  FMUL.FTZ R9, R2.reuse, R5 ;  /* 0x0000000502097220 */ /* 0x040fe20000410000 */
        /* <DEDUP_REMOVED lines=9> */
[C---:B------:R-:W-:Y:S02]  /*d150*/  FMUL.FTZ R6, R2.reuse, R10 ;  /* 0x0000000a02067220 */ /* 0x040fe40000410000 */
[-C--:B------:R-:W-:Y:S01]  /*d160*/  FFMA.FTZ R13, R2, R19.reuse, -R4 ;  /* 0x00000013020d7223 */ /* 0x080fe20000010804 */
        /* <DEDUP_REMOVED lines=8> */
[C---:B------:R-:W-:Y:S02]  /*d1f0*/  FMUL.FTZ R7, R4.reuse, R18 ;  /* 0x0000001204077220 */ /* 0x040fe40000410000 */
[----:B------:R-:W-:Y:S02]  /*d200*/  FMUL.FTZ R5, R3, R17 ;  /* 0x0000001103057220 */ /* 0x000fe40000410000 */
[-C--:B------:R-:W-:Y:S01]  /*d210*/  FFMA.FTZ R9, R4, R22.reuse, -R8 ;  /* 0x0000001604097223 */ /* 0x080fe20000010808 */
        /* <DEDUP_REMOVED lines=12> */
.L_x_260:
[----:B------:R-:W-:Y:S05]  /*d2e0*/  BSYNC B0 ;  /* 0x0000000000007941 */ /* 0x000fea0003800000 */
.L_x_259:
[----:B------:R-:W-:Y:S01]  /*d2f0*/  IADD3 R0, R100, 0x20, RZ ;  /* 0x0000002064007810 */ /* 0x000fe20007ffe0ff */
[----:B------:R-:W-:Y:S03]  /*d300*/  BSSY B0, `(.L_x_261) ;  /* 0x000005b000007945 */ /* 0x000fe60003800000 */
[----:B------:R-:W-:-:S13]  /*d310*/  ISETP.GE.AND P0, PT, R0, c[0x0][0x27c], PT ;  /* 0x00009f0000007a0c */ /* 0x000fda0003f06270 */
[----:B------:R-:W-:Y:S05]  /*d320*/  @P0 BRA `(.L_x_262) ;  /* 0x0000058000000947 */ /* 0x000fea0003800000 */
[----:B------:R-:W3:Y:S01]  /*d330*/  LDL R30, [R1+0x1c] ;  /* 0x00001c00011e7983 */ /* 0x000ee20000100800 */
        /* <DEDUP_REMOVED lines=11> */
[----:B--2---:R-:W-:Y:S02]  /*d3f0*/  IMAD.SHL.U32 R23, R0, 0x2, RZ ;  /* 0x0000000200177824 */ /* 0x004fe400078e00ff */
[----:B------:R-:W-:-:S03]  /*d400*/  IMAD.U32 R0, R45, 0x10000, RZ ;  /* 0x000100002d007824 */ /* 0x000fc600078e00ff */
[----:B------:R-:W2:Y:S02]  /*d410*/  LDS.128 R4, [R23+0xc100] ;  /* 0x00c1000017047984 */ /* 0x000ea40000000c00 */
[----:B--2---:R-:W-:Y:S02]  /*d420*/  SHF.L.U32 R3, R4, 0x10, RZ ;  /* 0x0000001004037819 */ /* 0x004fe400000006ff */
[----:B------:R-:W-:Y:S02]  /*d430*/  LOP3.LUT R18, R5, 0xffff0000, RZ, 0xc0, !PT ;  /* 0xffff000005127812 */ /* 0x000fe400078ec0ff */
[----:B------:R-:W-:Y:S01]  /*d440*/  LOP3.LUT R17, R7, 0xffff0000, RZ, 0xc0, !PT ;  /* 0xffff000007117812 */ /* 0x000fe200078ec0ff */
[----:B------:R-:W-:Y:S01]  /*d450*/  FMUL.FTZ R20, R2, R3 ;  /* 0x0000000302147220 */ /* 0x000fe20000410000 */
[----:B---3--:R-:W2:Y:S02]  /*d460*/  LDS.128 R8, [R30] ;  /* 0x000000001e087984 */ /* 0x008ea40000000c00 */
        /* <DEDUP_REMOVED lines=68> */
.L_x_262:
[----:B------:R-:W-:Y:S05]  /*d8b0*/  BSYNC B0 ;  /* 0x0000000000007941 */ /* 0x000fea0003800000 */
.L_x_261:
[----:B------:R-:W-:-:S04]  /*d8c0*/  IADD3 R0, R100, 0x40, RZ ;  /* 0x0000004064007810 */ /* 0x000fc80007ffe0ff */
[----:B------:R-:W-:-:S13]  /*d8d0*/  ISETP.GE.AND P0, PT, R0, c[0x0][0x27c], PT ;  /* 0x00009f0000007a0c */ /* 0x000fda0003f06270 */
[----:B------:R-:W-:Y:S05]  /*d8e0*/  @P0 BRA `(.L_x_240) ;  /* 0x0000058000000947 */ /* 0x000fea0003800000 */
[----:B--2---:R-:W2:Y:S01]  /*d8f0*/  LDL R30, [R1+0x14] ;  /* 0x00001400011e7983 */ /* 0x004ea20000100800 */
        /* <DEDUP_REMOVED lines=87> */
.L_x_240:
[----:B------:R-:W-:Y:S05]  /*de70*/  BSYNC B2 ;  /* 0x0000000000027941 */ /* 0x000fea0003800000 */
.L_x_224:
[----:B------:R-:W-:Y:S01]  /*de80*/  IMAD R0, R57, c[0x0][0x208], RZ ;  /* 0x0000820039007a24 */ /* 0x000fe200078e02ff */
[C---:B------:R-:W-:Y:S01]  /*de90*/  SHF.L.U32 R85, R210.reuse, 0x1, RZ ;  /* 0x00000001d2557819 */ /* 0x040fe200000006ff */
[----:B------:R-:W-:Y:S01]  /*dea0*/  IMAD.WIDE.U32 R2, R195, c[0x0][0x208], RZ ;  /* 0x00008200c3027a25 */ /* 0x000fe200078e00ff */
[----:B------:R-:W-:Y:S01]  /*deb0*/  SHF.L.U64.HI R87, R210, 0x1, R211 ;  /* 0x00000001d2577819 */ /* 0x000fe200000102d3 */
[----:B------:R-:W-:-:S04]  /*dec0*/  DEPBAR.LE SB0, 0x0 ;  /* 0x000080000000791a */ /* 0x000fc80000000000 */
[----:B------:R-:W-:Y:S01]  /*ded0*/  IMAD R0, R195, c[0x0][0x20c], R0 ;  /* 0x00008300c3007a24 */ /* 0x000fe200078e0200 */
[----:B------:R-:W-:Y:S01]  /*dee0*/  BAR.SYNC.DEFER_BLOCKING 0x0 ;  /* 0x0000000000007b1d */ /* 0x000fe20000010000 */
[----:B------:R-:W-:Y:S01]  /*def0*/  IMAD.WIDE.U32 R226, R55, c[0x0][0x210], RZ ;  /* 0x0000840037e27a25 */ /* 0x000fe200078e00ff */
[----:B------:R-:W-:Y:S02]  /*df00*/  SHF.L.U32 R86, R207, 0x1, RZ ;  /* 0x00000001cf567819 */ /* 0x000fe400000006ff */
[----:B------:R-:W-:Y:S01]  /*df10*/  IADD3 R3, R3, R0, RZ ;  /* 0x0000000003037210 */ /* 0x000fe20007ffe0ff */
[----:B------:R-:W-:Y:S01]  /*df20*/  IMAD R0, R58, c[0x0][0x218], RZ ;  /* 0x000086003a007a24 */ /* 0x000fe200078e02ff */
[----:B------:R-:W-:Y:S01]  /*df30*/  SHF.L.U64.HI R88, R207, 0x1, R224 ;  /* 0x00000001cf587819 */ /* 0x000fe200000102e0 */
[----:B------:R-:W-:Y:S01]  /*df40*/  IMAD R225, R55, c[0x0][0x214], R227 ;  /* 0x0000850037e17a24 */ /* 0x000fe200078e02e3 */
[----:B------:R-:W-:Y:S01]  /*df50*/  ISETP.GE.AND P3, PT, R210, c[0x0][0x1d4], PT ;  /* 0x00007500d2007a0c */ /* 0x000fe20003f66270 */
[----:B------:R-:W-:Y:S01]  /*df60*/  IMAD.WIDE.U32 R2, R192, c[0x0][0x218], R2 ;  /* 0x00008600c0027a25 */ /* 0x000fe200078e0002 */
[C---:B------:R-:W-:Y:S01]  /*df70*/  SHF.L.U32 R89, R208.reuse, 0x1, RZ ;  /* 0x00000001d0597819 */ /* 0x040fe200000006ff */
[----:B------:R-:W-:Y:S01]  /*df80*/  BSSY B0, `(.L_x_263) ;  /* 0x000014e000007945 */ /* 0x000fe20003800000 */
[----:B------:R-:W-:Y:S01]  /*df90*/  SHF.L.U64.HI R90, R208, 0x1, R223 ;  /* 0x00000001d05a7819 */ /* 0x000fe200000102df */
[----:B-12---:R-:W-:Y:S01]  /*dfa0*/  IMAD R4, R192, c[0x0][0x21c], R0 ;  /* 0x00008700c0047a24 */ /* 0x006fe200078e0200 */
[----:B------:R-:W-:-:S04]  /*dfb0*/  IADD3 R0, P0, R2, R226, RZ ;  /* 0x000000e202007210 */ /* 0x000fc80007f1e0ff */
[----:B------:R-:W-:Y:S02]  /*dfc0*/  IADD3.X R2, R225, R3, R4, P0, !PT ;  /* 0x00000003e1027210 */ /* 0x000fe400007fe404 */
[----:B------:R-:W-:-:S04]  /*dfd0*/  LEA R3, P0, R0, c[0x0][0x1f8], 0x1 ;  /* 0x00007e0000037a11 */ /* 0x000fc800078008ff */
[----:B------:R-:W-:Y:S01]  /*dfe0*/  LEA.HI.X R4, R0, c[0x0][0x1fc], R2, 0x1, P0 ;  /* 0x00007f0000047a11 */ /* 0x000fe200000f0c02 */
[----:B------:R-:W-:Y:S04]  /*dff0*/  LDSM.16.M88.4 R8, [R175] ;  /* 0x00000000af08783b */ /* 0x000fe80000000200 */
[----:B------:R-:W1:Y:S04]  /*e000*/  SHFL.IDX PT, R0, R3, RZ, 0x181f ;  /* 0x00181fff03007589 */ /* 0x000e6800000e0000 */
[----:B------:R-:W2:Y:S04]  /*e010*/  SHFL.IDX PT, R2, R4, RZ, 0x181f ;  /* 0x00181fff04027589 */ /* 0x000ea800000e0000 */
[----:B------:R-:W3:Y:S04]  /*e020*/  SHFL.IDX PT, R3, R3, 0x1, 0x181f ;  /* 0x00381f0003037f89 */ /* 0x000ee800000e0000 */
[----:B------:R-:W4:Y:S04]  /*e030*/  SHFL.IDX PT, R12, R4, 0x1, 0x181f ;  /* 0x00381f00040c7f89 */ /* 0x000f2800000e0000 */
[----:B------:R-:W4:Y:S04]  /*e040*/  LDSM.16.M88.4 R28, [R168] ;  /* 0x00000000a81c783b */ /* 0x000f280000000200 */
[----:B------:R-:W4:Y:S01]  /*e050*/  LDSM.16.M88.4 R24, [R168+0x800] ;  /* 0x00080000a818783b */ /* 0x000f220000000200 */
[----:B-1----:R-:W-:-:S03]  /*e060*/  IADD3 R22, P0, R0, R85, RZ ;  /* 0x0000005500167210 */ /* 0x002fc60007f1e0ff */
[----:B------:R-:W1:Y:S01]  /*e070*/  LDSM.16.M88.4 R32, [R168+0x1000] ;  /* 0x00100000a820783b */ /* 0x000e620000000200 */
[----:B------:R-:W-:Y:S02]  /*e080*/  IADD3 R16, P1, R0, R89, RZ ;  /* 0x0000005900107210 */ /* 0x000fe40007f3e0ff */
[C---:B--2---:R-:W-:Y:S01]  /*e090*/  IADD3.X R23, R2.reuse, R87, RZ, P0, !PT ;  /* 0x0000005702177210 */ /* 0x044fe200007fe4ff */
[----:B------:R-:W-:Y:S01]  /*e0a0*/  LDSM.16.M88.4 R48, [R168+0x1800] ;  /* 0x00180000a830783b */ /* 0x000fe20000000200 */
[----:B------:R-:W-:Y:S02]  /*e0b0*/  IADD3.X R17, R2, R90, RZ, P1, !PT ;  /* 0x0000005a02117210 */ /* 0x000fe40000ffe4ff */
[----:B---3--:R-:W-:Y:S01]  /*e0c0*/  IADD3 R18, P0, R3, R85, RZ ;  /* 0x0000005503127210 */ /* 0x008fe20007f1e0ff */
[----:B------:R-:W-:Y:S01]  /*e0d0*/  LDSM.16.M88.4 R4, [R176] ;  /* 0x00000000b004783b */ /* 0x000fe20000000200 */
[----:B------:R-:W-:Y:S02]  /*e0e0*/  ISETP.GE.AND P1, PT, R207, c[0x0][0x1d4], PT ;  /* 0x00007500cf007a0c */ /* 0x000fe40003f26270 */
[----:B----4-:R-:W-:Y:S01]  /*e0f0*/  IADD3.X R19, R12, R87, RZ, P0, !PT ;  /* 0x000000570c137210 */ /* 0x010fe200007fe4ff */
[----:B------:R-:W2:Y:S01]  /*e100*/  LDSM.16.M88.4 R52, [R179] ;  /* 0x00000000b334783b */ /* 0x000ea20000000200 */
[----:B------:R-:W-:-:S02]  /*e110*/  IADD3 R14, P0, R3, R86, RZ ;  /* 0x00000056030e7210 */ /* 0x000fc40007f1e0ff */
[----:B------:R-:W-:Y:S01]  /*e120*/  IADD3 R20, P2, R0, R86, RZ ;  /* 0x0000005600147210 */ /* 0x000fe20007f5e0ff */
[----:B------:R-:W3:Y:S01]  /*e130*/  LDSM.16.M88.4 R64, [R190] ;  /* 0x00000000be40783b */ /* 0x000ee20000000200 */
[-C--:B------:R-:W-:Y:S02]  /*e140*/  IADD3.X R15, R12, R88.reuse, RZ, P0, !PT ;  /* 0x000000580c0f7210 */ /* 0x080fe400007fe4ff */
[----:B------:R-:W-:Y:S01]  /*e150*/  ISETP.LT.OR P0, PT, R56, 0x1, P3 ;  /* 0x000000013800780c */ /* 0x000fe20001f01670 */
[----:B------:R-:W4:Y:S01]  /*e160*/  LDSM.16.M88.4 R68, [R189] ;  /* 0x00000000bd44783b */ /* 0x000f220000000200 */
[----:B------:R-:W-:Y:S02]  /*e170*/  IADD3.X R21, R2, R88, RZ, P2, !PT ;  /* 0x0000005802157210 */ /* 0x000fe400017fe4ff */
[----:B------:R-:W-:Y:S01]  /*e180*/  ISETP.GE.AND P2, PT, R208, c[0x0][0x1d4], PT ;  /* 0x00007500d0007a0c */ /* 0x000fe20003f46270 */
[----:B------:R-:W1:Y:S01]  /*e190*/  LDSM.16.M88.4 R72, [R188] ;  /* 0x00000000bc48783b */ /* 0x000e620000000200 */
[C---:B------:R-:W-:Y:S01]  /*e1a0*/  ISETP.LT.OR P3, PT, R56.reuse, 0x21, P3 ;  /* 0x000000213800780c */ /* 0x040fe20001f61670 */
[----:B------:R-:W-:Y:S06]  /*e1b0*/  HMMA.16816.F32.BF16 R44, R8, R28, RZ ;  /* 0x0000001c082c723c */ /* 0x000fec00000418ff */
[----:B------:R-:W-:Y:S01]  /*e1c0*/  @!PT LDS RZ, [RZ] ;  /* 0x00000000fffff984 */ /* 0x000fe20000000800 */
[----:B------:R-:W-:Y:S01]  /*e1d0*/  @!PT LDS RZ, [RZ] ;  /* 0x00000000fffff984 */ /* 0x000fe20000000800 */
[----:B------:R-:W-:Y:S01]  /*e1e0*/  @!PT LDS RZ, [RZ] ;  /* 0x00000000fffff984 */ /* 0x000fe20000000800 */
[----:B------:R1:W-:Y:S01]  /*e1f0*/  LDGSTS.E.BYPASS.LTC128B.128 [R191+0x100], [R22.64], !P0 ;  /* 0x0010000016bf7fae */ /* 0x0003e2000c101d4a */
[----:B------:R-:W-:-:S02]  /*e200*/  ISETP.LT.OR P0, PT, R56, 0x1, P1 ;  /* 0x000000013800780c */ /* 0x000fc40000f01670 */
[C---:B------:R-:W-:Y:S01]  /*e210*/  ISETP.LT.OR P1, PT, R56.reuse, 0x21, P1 ;  /* 0x000000213800780c */ /* 0x040fe20000f21670 */
[C---:B------:R-:W-:Y:S10]  /*e220*/  HMMA.16816.F32.BF16 R36, R8.reuse, R24, RZ ;  /* 0x000000180824723c */ /* 0x040ff400000418ff */
[----:B------:R2:W-:Y:S01]  /*e230*/  LDGSTS.E.BYPASS.LTC128B.128 [R191+0x2100], [R20.64], !P0 ;  /* 0x0210000014bf7fae */ /* 0x0005e2000c101d4a */
[----:B------:R-:W-:Y:S01]  /*e240*/  ISETP.LT.OR P0, PT, R56, 0x1, P2 ;  /* 0x000000013800780c */ /* 0x000fe20001701670 */
[C---:B------:R-:W-:Y:S08]  /*e250*/  HMMA.16816.F32.BF16 R40, R8.reuse, R30, RZ ;  /* 0x0000001e0828723c */ /* 0x040ff000000418ff */
[----:B------:R-:W-:Y:S04]  /*e260*/  HMMA.16816.F32.BF16 R28, R8, R26, RZ ;  /* 0x0000001a081c723c */ /* 0x000fe800000418ff */
[----:B------:R3:W-:Y:S01]  /*e270*/  LDGSTS.E.BYPASS.LTC128B.128 [R191+0x4100], [R16.64], !P0 ;  /* 0x0410000010bf7fae */ /* 0x0007e2000c101d4a */
[----:B------:R-:W-:-:S03]  /*e280*/  IADD3 R2, P0, R3, R89, RZ ;  /* 0x0000005903027210 */ /* 0x000fc60007f1e0ff */
[----:B------:R4:W-:Y:S01]  /*e290*/  LDGSTS.E.BYPASS.LTC128B.128 [R191+0x1100], [R18.64], !P3 ;  /* 0x0110000012bf7fae */ /* 0x0009e2000d901d4a */
[----:B------:R-:W-:Y:S01]  /*e2a0*/  IADD3.X R3, R12, R90, RZ, P0, !PT ;  /* 0x0000005a0c037210 */ /* 0x000fe200007fe4ff */
[C---:B-1----:R-:W-:Y:S01]  /*e2b0*/  HMMA.16816.F32.BF16 R24, R8.reuse, R32, RZ ;  /* 0x000000200818723c */ /* 0x042fe200000418ff */
[----:B------:R-:W-:Y:S01]  /*e2c0*/  ISETP.LT.OR P0, PT, R56, 0x21, P2 ;  /* 0x000000213800780c */ /* 0x000fe20001701670 */
[----:B------:R1:W-:Y:S06]  /*e2d0*/  LDGSTS.E.BYPASS.LTC128B.128 [R191+0x3100], [R14.64], !P1 ;  /* 0x031000000ebf7fae */ /* 0x0003ec000c901d4a */
[----:B--2---:R-:W-:Y:S06]  /*e2e0*/  HMMA.16816.F32.BF16 R20, R8, R34, RZ ;  /* 0x000000220814723c */ /* 0x004fec00000418ff */
[----:B------:R2:W-:Y:S01]  /*e2f0*/  LDGSTS.E.BYPASS.LTC128B.128 [R191+0x5100], [R2.64], !P0 ;  /* 0x0510000002bf7fae */ /* 0x0005e2000c101d4a */
[----:B------:R-:W-:Y:S01]  /*e300*/  ISETP.GT.AND P0, PT, R91, R217, PT ;  /* 0x000000d95b00720c */ /* 0x000fe20003f04270 */
[C---:B------:R-:W-:Y:S02]  /*e310*/  HMMA.16816.F32.BF16 R60, R4.reuse, R52, R44 ;  /* 0x00000034043c723c */ /* 0x040fe4000004182c */
[----:B------:R-:W-:Y:S04]  /*e320*/  LDSM.16.M88.4 R76, [R174] ;  /* 0x00000000ae4c783b */ /* 0x000fe80000000200 */
[----:B------:R-:W-:Y:S02]  /*e330*/  LDSM.16.M88.4 R80, [R174+0x800] ;  /* 0x00080000ae50783b */ /* 0x000fe40000000200 */
[----:B---3-5:R-:W-:Y:S02]  /*e340*/  HMMA.16816.F32.BF16 R56, R4, R64, R36 ;  /* 0x000000400438723c */ /* 0x028fe40000041824 */
[----:B------:R-:W-:Y:S04]  /*e350*/  LDSM.16.M88.4 R36, [R174+0x1000] ;  /* 0x00100000ae24783b */ /* 0x000fe80000000200 */
[----:B-1----:R-:W1:Y:S02]  /*e360*/  LDSM.16.M88.4 R12, [R178] ;  /* 0x00000000b20c783b */ /* 0x002e640000000200 */
[C---:B----4-:R-:W-:Y:S02]  /*e370*/  HMMA.16816.F32.BF16 R16, R8.reuse, R48, RZ ;  /* 0x000000300810723c */ /* 0x050fe400000418ff */
[----:B------:R-:W0:Y:S06]  /*e380*/  LDGDEPBAR ;  /* 0x00000000000079af */ /* 0x000e2c0000000000 */
[----:B------:R-:W-:Y:S08]  /*e390*/  HMMA.16816.F32.BF16 R8, R8, R50, RZ ;  /* 0x000000320808723c */ /* 0x000ff000000418ff */
[C---:B------:R-:W-:Y:S08]  /*e3a0*/  HMMA.16816.F32.BF16 R52, R4.reuse, R54, R40 ;  /* 0x000000360434723c */ /* 0x040ff00000041828 */
[C---:B------:R-:W-:Y:S01]  /*e3b0*/  HMMA.16816.F32.BF16 R48, R4.reuse, R66, R28 ;  /* 0x000000420430723c */ /* 0x040fe2000004181c */
[----:B------:R-:W3:Y:S07]  /*e3c0*/  LDSM.16.M88.4 R28, [R174+0x1800] ;  /* 0x00180000ae1c783b */ /* 0x000eee0000000200 */
[C---:B------:R-:W-:Y:S08]  /*e3d0*/  HMMA.16816.F32.BF16 R44, R4.reuse, R68, R24 ;  /* 0x00000044042c723c */ /* 0x040ff00000041818 */
[C---:B------:R-:W-:Y:S01]  /*e3e0*/  HMMA.16816.F32.BF16 R40, R4.reuse, R70, R20 ;  /* 0x000000460428723c */ /* 0x040fe20000041814 */
[----:B------:R-:W-:Y:S07]  /*e3f0*/  LDSM.16.M88.4 R20, [R171] ;  /* 0x00000000ab14783b */ /* 0x000fee0000000200 */
[C---:B------:R-:W-:Y:S01]  /*e400*/  HMMA.16816.F32.BF16 R24, R4.reuse, R74, R8 ;  /* 0x0000004a0418723c */ /* 0x040fe20000041808 */
[----:B------:R-:W4:Y:S07]  /*e410*/  LDSM.16.M88.4 R8, [R177] ;  /* 0x00000000b108783b */ /* 0x000f2e0000000200 */
[----:B------:R-:W-:Y:S01]  /*e420*/  HMMA.16816.F32.BF16 R32, R4, R72, R16 ;  /* 0x000000480420723c */ /* 0x000fe20000041810 */
[----:B------:R-:W2:Y:S07]  /*e430*/  LDSM.16.M88.4 R72, [R171+0x800] ;  /* 0x00080000ab48783b */ /* 0x000eae0000000200 */
[C---:B-1----:R-:W-:Y:S08]  /*e440*/  HMMA.16816.F32.BF16 R16, R12.reuse, R76, R60 ;  /* 0x0000004c0c10723c */ /* 0x042ff0000004183c */
[C---:B------:R-:W-:Y:S01]  /*e450*/  HMMA.16816.F32.BF16 R4, R12.reuse, R78, R52 ;  /* 0x0000004e0c04723c */ /* 0x040fe20000041834 */
[----:B------:R-:W1:Y:S07]  /*e460*/  LDSM.16.M88.4 R76, [R171+0x1000] ;  /* 0x00100000ab4c783b */ /* 0x000e6e0000000200 */
[C---:B------:R-:W-:Y:S08]  /*e470*/  HMMA.16816.F32.BF16 R56, R12.reuse, R80, R56 ;  /* 0x000000500c38723c */ /* 0x040ff00000041838 */
[C---:B------:R-:W-:Y:S01]  /*e480*/  HMMA.16816.F32.BF16 R52, R12.reuse, R82, R48 ;  /* 0x000000520c34723c */ /* 0x040fe20000041830 */
[----:B------:R-:W1:Y:S07]  /*e490*/  LDSM.16.M88.4 R80, [R171+0x1800] ;  /* 0x00180000ab50783b */ /* 0x000e6e0000000200 */
[C---:B------:R-:W-:Y:S01]  /*e4a0*/  HMMA.16816.F32.BF16 R64, R12.reuse, R36, R44 ;  /* 0x000000240c40723c */ /* 0x040fe2000004182c */
[----:B------:R-:W-:Y:S07]  /*e4b0*/  LDSM.16.M88.4 R44, [R168+0x2000] ;  /* 0x00200000a82c783b */ /* 0x000fee0000000200 */
[C---:B------:R-:W-:Y:S01]  /*e4c0*/  HMMA.16816.F32.BF16 R36, R12.reuse, R38, R40 ;  /* 0x000000260c24723c */ /* 0x040fe20000041828 */
[----:B------:R-:W-:Y:S07]  /*e4d0*/  LDSM.16.M88.4 R40, [R168+0x2800] ;  /* 0x00280000a828783b */ /* 0x000fee0000000200 */
[----:B---3--:R-:W-:Y:S08]  /*e4e0*/  HMMA.16816.F32.BF16 R60, R12, R28, R32 ;  /* 0x0000001c0c3c723c */ /* 0x008ff00000041820 */
[----:B----4-:R-:W-:Y:S01]  /*e4f0*/  HMMA.16816.F32.BF16 R32, R8, R22, R4 ;  /* 0x000000160820723c */ /* 0x010fe20000041804 */
[----:B------:R-:W3:Y:S07]  /*e500*/  LDSM.16.M88.4 R4, [R175+0x4000] ;  /* 0x00400000af04783b */ /* 0x000eee0000000200 */
[----:B------:R-:W-:Y:S01]  /*e510*/  HMMA.16816.F32.BF16 R68, R12, R30, R24 ;  /* 0x0000001e0c44723c */ /* 0x000fe20000041818 */
[----:B------:R-:W-:Y:S07]  /*e520*/  LDSM.16.M88.4 R12, [R176+0x4000] ;  /* 0x00400000b00c783b */ /* 0x000fee0000000200 */
[C---:B------:R-:W-:Y:S08]  /*e530*/  HMMA.16816.F32.BF16 R48, R8.reuse, R20, R16 ;  /* 0x000000140830723c */ /* 0x040ff00000041810 */
[C---:B--2---:R-:W-:Y:S01]  /*e540*/  HMMA.16816.F32.BF16 R28, R8.reuse, R72, R56 ;  /* 0x00000048081c723c */ /* 0x044fe20000041838 */
[----:B------:R-:W-:Y:S07]  /*e550*/  LDSM.16.M88.4 R56, [R168+0x3800] ;  /* 0x00380000a838783b */ /* 0x000fee0000000200 */
[C---:B-1----:R-:W-:Y:S01]  /*e560*/  HMMA.16816.F32.BF16 R16, R8.reuse, R78, R36 ;  /* 0x0000004e0810723c */ /* 0x042fe20000041824 */
[----:B------:R-:W1:Y:S07]  /*e570*/  LDSM.16.M88.4 R36, [R168+0x3000] ;  /* 0x00300000a824783b */ /* 0x000e6e0000000200 */
[C---:B------:R-:W-:Y:S01]  /*e580*/  HMMA.16816.F32.BF16 R24, R8.reuse, R74, R52 ;  /* 0x0000004a0818723c */ /* 0x040fe20000041834 */
[----:B------:R-:W2:Y:S07]  /*e590*/  LDSM.16.M88.4 R72, [R187] ;  /* 0x00000000bb48783b */ /* 0x000eae0000000200 */
[C---:B------:R-:W-:Y:S01]  /*e5a0*/  HMMA.16816.F32.BF16 R20, R8.reuse, R76, R64 ;  /* 0x0000004c0814723c */ /* 0x040fe20000041840 */
[----:B------:R-:W-:Y:S07]  /*e5b0*/  LDSM.16.M88.4 R76, [R185] ;  /* 0x00000000b94c783b */ /* 0x000fee0000000200 */
[C---:B------:R-:W-:Y:S08]  /*e5c0*/  HMMA.16816.F32.BF16 R52, R8.reuse, R80, R60 ;  /* 0x000000500834723c */ /* 0x040ff0000004183c */
[----:B------:R-:W-:Y:S01]  /*e5d0*/  HMMA.16816.F32.BF16 R8, R8, R82, R68 ;  /* 0x000000520808723c */ /* 0x000fe20000041844 */
[----:B------:R-:W4:Y:S04]  /*e5e0*/  LDSM.16.M88.4 R68, [R186] ;  /* 0x00000000ba44783b */ /* 0x000f280000000200 */
[----:B------:R-:W-:Y:S03]  /*e5f0*/  LDSM.16.M88.4 R80, [R174+0x3800] ;  /* 0x00380000ae50783b */ /* 0x000fe60000000200 */
[C---:B---3--:R-:W-:Y:S08]  /*e600*/  HMMA.16816.F32.BF16 R64, R4.reuse, R46, R32 ;  /* 0x0000002e0440723c */ /* 0x048ff00000041820 */
[C---:B------:R-:W-:Y:S08]  /*e610*/  HMMA.16816.F32.BF16 R48, R4.reuse, R44, R48 ;  /* 0x0000002c0430723c */ /* 0x040ff00000041830 */
[C---:B------:R-:W-:Y:S01]  /*e620*/  HMMA.16816.F32.BF16 R60, R4.reuse, R40, R28 ;  /* 0x00000028043c723c */ /* 0x040fe2000004181c */
[----:B------:R-:W3:Y:S07]  /*e630*/  LDSM.16.M88.4 R28, [R184] ;  /* 0x00000000b81c783b */ /* 0x000eee0000000200 */
[C---:B------:R-:W-:Y:S08]  /*e640*/  HMMA.16816.F32.BF16 R44, R4.reuse, R42, R24 ;  /* 0x0000002a042c723c */ /* 0x040ff00000041818 */
[C---:B-1----:R-:W-:Y:S01]  /*e650*/  HMMA.16816.F32.BF16 R40, R4.reuse, R36, R20 ;  /* 0x000000240428723c */ /* 0x042fe20000041814 */
[----:B------:R-:W-:Y:S07]  /*e660*/  LDSM.16.M88.4 R20, [R174+0x2000] ;  /* 0x00200000ae14783b */ /* 0x000fee0000000200 */
[C---:B------:R-:W-:Y:S01]  /*e670*/  HMMA.16816.F32.BF16 R24, R4.reuse, R58, R8 ;  /* 0x0000003a0418723c */ /* 0x040fe20000041808 */
[----:B------:R-:W1:Y:S07]  /*e680*/  LDSM.16.M88.4 R8, [R178+0x4000] ;  /* 0x00400000b208783b */ /* 0x000e6e0000000200 */
[C---:B------:R-:W-:Y:S08]  /*e690*/  HMMA.16816.F32.BF16 R36, R4.reuse, R38, R16 ;  /* 0x000000260424723c */ /* 0x040ff00000041810 */
[----:B------:R-:W-:Y:S08]  /*e6a0*/  HMMA.16816.F32.BF16 R32, R4, R56, R52 ;  /* 0x000000380420723c */ /* 0x000ff00000041834 */
[C---:B--2---:R-:W-:Y:S01]  /*e6b0*/  HMMA.16816.F32.BF16 R4, R12.reuse, R74, R64 ;  /* 0x0000004a0c04723c */ /* 0x044fe20000041840 */
[----:B------:R-:W2:Y:S07]  /*e6c0*/  LDSM.16.M88.4 R64, [R174+0x2800] ;  /* 0x00280000ae40783b */ /* 0x000eae0000000200 */
[C---:B------:R-:W-:Y:S01]  /*e6d0*/  HMMA.16816.F32.BF16 R16, R12.reuse, R72, R48 ;  /* 0x000000480c10723c */ /* 0x040fe20000041830 */
[----:B------:R-:W-:Y:S07]  /*e6e0*/  LDSM.16.M88.4 R72, [R168+0x4000] ;  /* 0x00400000a848783b */ /* 0x000fee0000000200 */
[C---:B----4-:R-:W-:Y:S08]  /*e6f0*/  HMMA.16816.F32.BF16 R60, R12.reuse, R68, R60 ;  /* 0x000000440c3c723c */ /* 0x050ff0000004183c */
[C---:B------:R-:W-:Y:S01]  /*e700*/  HMMA.16816.F32.BF16 R56, R12.reuse, R70, R44 ;  /* 0x000000460c38723c */ /* 0x040fe2000004182c */
[----:B------:R-:W4:Y:S07]  /*e710*/  LDSM.16.M88.4 R68, [R174+0x3000] ;  /* 0x00300000ae44783b */ /* 0x000f2e0000000200 */
[C---:B------:R-:W-:Y:S08]  /*e720*/  HMMA.16816.F32.BF16 R44, R12.reuse, R76, R40 ;  /* 0x0000004c0c2c723c */ /* 0x040ff00000041828 */
[C---:B---3--:R-:W-:Y:S08]  /*e730*/  HMMA.16816.F32.BF16 R40, R12.reuse, R30, R24 ;  /* 0x0000001e0c28723c */ /* 0x048ff00000041818 */
[----:B------:R-:W-:Y:S01]  /*e740*/  HMMA.16816.F32.BF16 R48, R12, R28, R32 ;  /* 0x0000001c0c30723c */ /* 0x000fe20000041820 */
[----:B------:R-:W-:Y:S04]  /*e750*/  LDSM.16.M88.4 R32, [R171+0x2000] ;  /* 0x00200000ab20783b */ /* 0x000fe80000000200 */
[----:B------:R-:W-:Y:S03]  /*e760*/  LDSM.16.M88.4 R28, [R171+0x2800] ;  /* 0x00280000ab1c783b */ /* 0x000fe60000000200 */
[----:B-1----:R-:W-:Y:S01]  /*e770*/  HMMA.16816.F32.BF16 R24, R8, R22, R4 ;  /* 0x000000160818723c */ /* 0x002fe20000041804 */
[----:B------:R-:W1:Y:S07]  /*e780*/  LDSM.16.M88.4 R4, [R177+0x4000] ;  /* 0x00400000b104783b */ /* 0x000e6e0000000200 */
[----:B------:R-:W-:Y:S08]  /*e790*/  HMMA.16816.F32.BF16 R52, R12, R78, R36 ;  /* 0x0000004e0c34723c */ /* 0x000ff00000041824 */
[C---:B------:R-:W-:Y:S01]  /*e7a0*/  HMMA.16816.F32.BF16 R36, R8.reuse, R20, R16 ;  /* 0x000000140824723c */ /* 0x040fe20000041810 */
[----:B------:R-:W-:Y:S07]  /*e7b0*/  LDSM.16.M88.4 R16, [R175+0x8000] ;  /* 0x00800000af10783b */ /* 0x000fee0000000200 */
[C---:B--2---:R-:W-:Y:S01]  /*e7c0*/  HMMA.16816.F32.BF16 R20, R8.reuse, R64, R60 ;  /* 0x000000400814723c */ /* 0x044fe2000004183c */
[----:B------:R-:W2:Y:S07]  /*e7d0*/  LDSM.16.M88.4 R60, [R171+0x3000] ;  /* 0x00300000ab3c783b */ /* 0x000eae0000000200 */
[C---:B------:R-:W-:Y:S08]  /*e7e0*/  HMMA.16816.F32.BF16 R12, R8.reuse, R66, R56 ;  /* 0x00000042080c723c */ /* 0x040ff00000041838 */
[C---:B----4-:R-:W-:Y:S08]  /*e7f0*/  HMMA.16816.F32.BF16 R44, R8.reuse, R68, R44 ;  /* 0x00000044082c723c */ /* 0x050ff0000004182c */
[----:B------:R-:W-:Y:S01]  /*e800*/  HMMA.16816.F32.BF16 R52, R8, R70, R52 ;  /* 0x000000460834723c */ /* 0x000fe20000041834 */
[----:B------:R-:W3:Y:S07]  /*e810*/  LDSM.16.M88.4 R68, [R171+0x3800] ;  /* 0x00380000ab44783b */ /* 0x000eee0000000200 */
[----:B-1----:R-:W-:Y:S08]  /*e820*/  HMMA.16816.F32.BF16 R36, R4, R32, R36 ;  /* 0x000000200424723c */ /* 0x002ff00000041824 */
[C---:B------:R-:W-:Y:S08]  /*e830*/  HMMA.16816.F32.BF16 R56, R8.reuse, R80, R48 ;  /* 0x000000500838723c */ /* 0x040ff00000041830 */
[----:B------:R-:W-:Y:S08]  /*e840*/  HMMA.16816.F32.BF16 R8, R8, R82, R40 ;  /* 0x000000520808723c */ /* 0x000ff00000041828 */
[C---:B------:R-:W-:Y:S08]  /*e850*/  HMMA.16816.F32.BF16 R40, R4.reuse, R34, R24 ;  /* 0x000000220428723c */ /* 0x040ff00000041818 */
[C---:B------:R-:W-:Y:S08]  /*e860*/  HMMA.16816.F32.BF16 R32, R4.reuse, R28, R20 ;  /* 0x0000001c0420723c */ /* 0x040ff00000041814 */
[C---:B------:R-:W-:Y:S01]  /*e870*/  HMMA.16816.F32.BF16 R24, R4.reuse, R30, R12 ;  /* 0x0000001e0418723c */ /* 0x040fe2000004180c */
[----:B------:R-:W1:Y:S04]  /*e880*/  LDSM.16.M88.4 R28, [R168+0x4800] ;  /* 0x00480000a81c783b */ /* 0x000e680000000200 */
[----:B------:R-:W-:Y:S03]  /*e890*/  LDSM.16.M88.4 R12, [R176+0x8000] ;  /* 0x00800000b00c783b */ /* 0x000fe60000000200 */
[C---:B--2---:R-:W-:Y:S01]  /*e8a0*/  HMMA.16816.F32.BF16 R48, R4.reuse, R60, R44 ;  /* 0x0000003c0430723c */ /* 0x044fe2000004182c */
[----:B------:R-:W2:Y:S07]  /*e8b0*/  LDSM.16.M88.4 R44, [R183] ;  /* 0x00000000b72c783b */ /* 0x000eae0000000200 */
[----:B------:R-:W-:Y:S01]  /*e8c0*/  HMMA.16816.F32.BF16 R64, R4, R62, R52 ;  /* 0x0000003e0440723c */ /* 0x000fe20000041834 */
[----:B------:R-:W4:Y:S04]  /*e8d0*/  LDSM.16.M88.4 R52, [R168+0x5000] ;  /* 0x00500000a834783b */ /* 0x000f280000000200 */
[----:B------:R-:W-:Y:S03]  /*e8e0*/  LDSM.16.M88.4 R60, [R174+0x4000] ;  /* 0x00400000ae3c783b */ /* 0x000fe60000000200 */
[----:B------:R-:W-:Y:S08]  /*e8f0*/  HMMA.16816.F32.BF16 R20, R16, R72, R36 ;  /* 0x000000481014723c */ /* 0x000ff00000041824 */
[----:B---3--:R-:W-:Y:S01]  /*e900*/  HMMA.16816.F32.BF16 R80, R4, R70, R8 ;  /* 0x000000460450723c */ /* 0x008fe20000041808 */
[----:B------:R-:W3:Y:S07]  /*e910*/  LDSM.16.M88.4 R8, [R178+0x8000] ;  /* 0x00800000b208783b */ /* 0x000eee0000000200 */
[C---:B------:R-:W-:Y:S08]  /*e920*/  HMMA.16816.F32.BF16 R40, R16.reuse, R74, R40 ;  /* 0x0000004a1028723c */ /* 0x040ff00000041828 */
[C---:B-1----:R-:W-:Y:S08]  /*e930*/  HMMA.16816.F32.BF16 R32, R16.reuse, R28, R32 ;  /* 0x0000001c1020723c */ /* 0x042ff00000041820 */
[----:B------:R-:W-:Y:S01]  /*e940*/  HMMA.16816.F32.BF16 R36, R16, R30, R24 ;  /* 0x0000001e1024723c */ /* 0x000fe20000041818 */
[----:B------:R-:W1:Y:S07]  /*e950*/  LDSM.16.M88.4 R28, [R182] ;  /* 0x00000000b61c783b */ /* 0x000e6e0000000200 */
[----:B--2---:R-:W-:Y:S08]  /*e960*/  HMMA.16816.F32.BF16 R20, R12, R44, R20 ;  /* 0x0000002c0c14723c */ /* 0x004ff00000041814 */
[----:B------:R-:W-:Y:S01]  /*e970*/  HMMA.16816.F32.BF16 R76, R4, R68, R56 ;  /* 0x00000044044c723c */ /* 0x000fe20000041838 */
[----:B------:R-:W-:Y:S07]  /*e980*/  LDSM.16.M88.4 R4, [R177+0x8000] ;  /* 0x00800000b104783b */ /* 0x000fee0000000200 */
[----:B----4-:R-:W-:Y:S01]  /*e990*/  HMMA.16816.F32.BF16 R56, R16, R52, R48 ;  /* 0x000000341038723c */ /* 0x010fe20000041830 */
[----:B------:R-:W2:Y:S07]  /*e9a0*/  LDSM.16.M88.4 R48, [R171+0x4000] ;  /* 0x00400000ab30783b */ /* 0x000eae0000000200 */
[----:B------:R-:W-:Y:S01]  /*e9b0*/  HMMA.16816.F32.BF16 R24, R12, R46, R40 ;  /* 0x0000002e0c18723c */ /* 0x000fe20000041828 */
[----:B------:R-:W-:Y:S04]  /*e9c0*/  LDSM.16.M88.4 R40, [R174+0x4800] ;  /* 0x00480000ae28783b */ /* 0x000fe80000000200 */
[----:B------:R-:W-:Y:S03]  /*e9d0*/  LDSM.16.M88.4 R44, [R171+0x4800] ;  /* 0x00480000ab2c783b */ /* 0x000fe60000000200 */
[----:B------:R-:W-:Y:S01]  /*e9e0*/  HMMA.16816.F32.BF16 R72, R16, R54, R64 ;  /* 0x000000361048723c */ /* 0x000fe20000041840 */
[----:B------:R-:W4:Y:S04]  /*e9f0*/  LDSM.16.M88.4 R64, [R181] ;  /* 0x00000000b540783b */ /* 0x000f280000000200 */
[----:B------:R-:W4:Y:S03]  /*ea00*/  LDSM.16.M88.4 R52, [R168+0x5800] ;  /* 0x00580000a834783b */ /* 0x000f260000000200 */
[----:B---3--:R-:W-:Y:S08]  /*ea10*/  HMMA.16816.F32.BF16 R20, R8, R60, R20 ;  /* 0x0000003c0814723c */ /* 0x008ff00000041814 */
[C---:B-1----:R-:W-:Y:S08]  /*ea20*/  HMMA.16816.F32.BF16 R32, R12.reuse, R28, R32 ;  /* 0x0000001c0c20723c */ /* 0x042ff00000041820 */
[----:B------:R-:W-:Y:S08]  /*ea30*/  HMMA.16816.F32.BF16 R36, R12, R30, R36 ;  /* 0x0000001e0c24723c */ /* 0x000ff00000041824 */
[----:B------:R-:W-:Y:S08]  /*ea40*/  HMMA.16816.F32.BF16 R28, R8, R62, R24 ;  /* 0x0000003e081c723c */ /* 0x000ff00000041818 */
[----:B--2---:R-:W-:Y:S08]  /*ea50*/  HMMA.16816.F32.BF16 R20, R4, R48, R20 ;  /* 0x000000300414723c */ /* 0x004ff00000041814 */
[----:B----4-:R-:W-:Y:S01]  /*ea60*/  HMMA.16816.F32.BF16 R60, R12, R64, R56 ;  /* 0x000000400c3c723c */ /* 0x010fe20000041838 */
[----:B------:R-:W1:Y:S07]  /*ea70*/  LDSM.16.M88.4 R56, [R174+0x5000] ;  /* 0x00500000ae38783b */ /* 0x000e6e0000000200 */
[----:B------:R-:W-:Y:S08]  /*ea80*/  HMMA.16816.F32.BF16 R24, R8, R40, R32 ;  /* 0x000000280818723c */ /* 0x000ff00000041820 */
[----:B------:R-:W-:Y:S01]  /*ea90*/  HMMA.16816.F32.BF16 R28, R4, R50, R28 ;  /* 0x00000032041c723c */ /* 0x000fe2000004181c */
[----:B------:R-:W-:Y:S01]  /*eaa0*/  FMUL.FTZ R0, R20, c[0x0][0x320] ;  /* 0x0000c80014007a20 */ /* 0x000fe20000410000 */
[----:B------:R-:W-:Y:S03]  /*eab0*/  LDSM.16.M88.4 R48, [R171+0x5000] ;  /* 0x00500000ab30783b */ /* 0x000fe60000000200 */
[----:B------:R2:W3:Y:S03]  /*eac0*/  MUFU.TANH R84, R0 ;  /* 0x0000000000547308 */ /* 0x0004e60000002400 */
[----:B------:R-:W-:Y:S01]  /*ead0*/  HMMA.16816.F32.BF16 R32, R8, R42, R36 ;  /* 0x0000002a0820723c */ /* 0x000fe20000041824 */
[----:B------:R-:W4:Y:S07]  /*eae0*/  LDSM.16.M88.4 R40, [R180] ;  /* 0x00000000b428783b */ /* 0x000f2e0000000200 */
[----:B------:R-:W-:Y:S01]  /*eaf0*/  HMMA.16816.F32.BF16 R68, R16, R52, R76 ;  /* 0x000000341044723c */ /* 0x000fe2000004184c */
[----:B--2---:R-:W-:-:S07]  /*eb00*/  FMUL.FTZ R0, R21, c[0x0][0x320] ;  /* 0x0000c80015007a20 */ /* 0x004fce0000410000 */
[----:B------:R-:W-:Y:S01]  /*eb10*/  HMMA.16816.F32.BF16 R36, R4, R44, R24 ;  /* 0x0000002c0424723c */ /* 0x000fe20000041818 */
[----:B------:R2:W1:Y:S07]  /*eb20*/  MUFU.TANH R79, R0 ;  /* 0x00000000004f7308 */ /* 0x00046e0000002400 */
[----:B------:R-:W-:Y:S08]  /*eb30*/  HMMA.16816.F32.BF16 R52, R16, R54, R80 ;  /* 0x000000361034723c */ /* 0x000ff00000041850 */
[----:B------:R-:W-:Y:S01]  /*eb40*/  HMMA.16816.F32.BF16 R24, R4, R46, R32 ;  /* 0x0000002e0418723c */ /* 0x000fe20000041820 */
[----:B--2---:R-:W-:Y:S01]  /*eb50*/  FMUL.FTZ R0, R22, c[0x0][0x320] ;  /* 0x0000c80016007a20 */ /* 0x004fe20000410000 */
[----:B------:R-:W2:Y:S03]  /*eb60*/  LDSM.16.M88.4 R44, [R174+0x5800] ;  /* 0x00580000ae2c783b */ /* 0x000ea60000000200 */
[----:B------:R3:W2:Y:S03]  /*eb70*/  MUFU.TANH R78, R0 ;  /* 0x00000000004e7308 */ /* 0x0006a60000002400 */
[----:B-1----:R-:W-:Y:S08]  /*eb80*/  HMMA.16816.F32.BF16 R16, R8, R56, R60 ;  /* 0x000000380810723c */ /* 0x002ff0000004183c */
[----:B----4-:R-:W-:Y:S01]  /*eb90*/  HMMA.16816.F32.BF16 R32, R12, R40, R68 ;  /* 0x000000280c20723c */ /* 0x010fe20000041844 */
[----:B---3--:R-:W-:-:S07]  /*eba0*/  FMUL.FTZ R0, R23, c[0x0][0x320] ;  /* 0x0000c80017007a20 */ /* 0x008fce0000410000 */
[C---:B------:R-:W-:Y:S01]  /*ebb0*/  HMMA.16816.F32.BF16 R20, R12.reuse, R66, R72 ;  /* 0x000000420c14723c */ /* 0x040fe20000041848 */
[----:B------:R1:W3:Y:S07]  /*ebc0*/  MUFU.TANH R76, R0 ;  /* 0x00000000004c7308 */ /* 0x0002ee0000002400 */
[----:B------:R-:W-:Y:S01]  /*ebd0*/  HMMA.16816.F32.BF16 R12, R12, R42, R52 ;  /* 0x0000002a0c0c723c */ /* 0x000fe20000041834 */
[----:B-1----:R-:W-:-:S04]  /*ebe0*/  FMUL.FTZ R0, R28, c[0x0][0x320] ;  /* 0x0000c8001c007a20 */ /* 0x002fc80000410000 */
[----:B------:R1:W4:Y:S11]  /*ebf0*/  MUFU.TANH R77, R0 ;  /* 0x00000000004d7308 */ /* 0x0003360000002400 */
[----:B------:R-:W-:Y:S01]  /*ec00*/  HMMA.16816.F32.BF16 R20, R8, R58, R20 ;  /* 0x0000003a0814723c */ /* 0x000fe20000041814 */
[----:B-1----:R-:W-:-:S04]  /*ec10*/  FMUL.FTZ R0, R29, c[0x0][0x320] ;  /* 0x0000c8001d007a20 */ /* 0x002fc80000410000 */
[----:B------:R1:W1:Y:S11]  /*ec20*/  MUFU.TANH R65, R0 ;  /* 0x0000000000417308 */ /* 0x0002760000002400 */
[----:B------:R-:W-:Y:S08]  /*ec30*/  @!UPT UIADD3 URZ, URZ, URZ, URZ ;  /* 0x0000003f3f3ff290 */ /* 0x000ff0000fffe03f */
[----:B------:R-:W-:Y:S01]  /*ec40*/  HMMA.16816.F32.BF16 R20, R4, R50, R20 ;  /* 0x000000320414723c */ /* 0x000fe20000041814 */
[----:B-1----:R-:W-:-:S04]  /*ec50*/  FMUL.FTZ R0, R30, c[0x0][0x320] ;  /* 0x0000c8001e007a20 */ /* 0x002fc80000410000 */
[----:B------:R1:W1:Y:S02]  /*ec60*/  MUFU.TANH R64, R0 ;  /* 0x0000000000407308 */ /* 0x0002640000002400 */
[----:B-1----:R-:W-:Y:S02]  /*ec70*/  FMUL.FTZ R0, R31, c[0x0][0x320] ;  /* 0x0000c8001f007a20 */ /* 0x002fe40000410000 */
[----:B------:R-:W-:Y:S04]  /*ec80*/  HMMA.16816.F32.BF16 R28, R4, R48, R16 ;  /* 0x00000030041c723c */ /* 0x000fe80000041810 */
[----:B------:R1:W1:Y:S04]  /*ec90*/  MUFU.TANH R62, R0 ;  /* 0x00000000003e7308 */ /* 0x0002680000002400 */
[C---:B--2---:R-:W-:Y:S08]  /*eca0*/  HMMA.16816.F32.BF16 R16, R8.reuse, R44, R32 ;  /* 0x0000002c0810723c */ /* 0x044ff00000041820 */
[----:B------:R-:W-:Y:S01]  /*ecb0*/  HMMA.16816.F32.BF16 R8, R8, R46, R12 ;  /* 0x0000002e0808723c */ /* 0x000fe2000004180c */
[----:B-1----:R-:W-:-:S04]  /*ecc0*/  FMUL.FTZ R0, R36, c[0x0][0x320] ;  /* 0x0000c80024007a20 */ /* 0x002fc80000410000 */
[----:B------:R1:W2:Y:S02]  /*ecd0*/  MUFU.TANH R61, R0 ;  /* 0x00000000003d7308 */ /* 0x0002a40000002400 */
[----:B-1----:R-:W-:-:S06]  /*ece0*/  FMUL.FTZ R0, R37, c[0x0][0x320] ;  /* 0x0000c80025007a20 */ /* 0x002fcc0000410000 */
[----:B------:R1:W1:Y:S02]  /*ecf0*/  MUFU.TANH R60, R0 ;  /* 0x00000000003c7308 */ /* 0x0002640000002400 */
[----:B-1----:R-:W-:-:S06]  /*ed00*/  FMUL.FTZ R0, R38, c[0x0][0x320] ;  /* 0x0000c80026007a20 */ /* 0x002fcc0000410000 */
[----:B------:R1:W1:Y:S02]  /*ed10*/  MUFU.TANH R57, R0 ;  /* 0x0000000000397308 */ /* 0x0002640000002400 */
[----:B-1----:R-:W-:Y:S02]  /*ed20*/  FMUL.FTZ R0, R39, c[0x0][0x320] ;  /* 0x0000c80027007a20 */ /* 0x002fe40000410000 */
[----:B------:R-:W1:Y:S01]  /*ed30*/  LDSM.16.M88.4 R36, [R171+0x5800] ;  /* 0x00580000ab24783b */ /* 0x000e620000000200 */
[----:B------:R-:W-:-:S04]  /*ed40*/  DEPBAR.LE SB0, 0x0 ;  /* 0x000080000000791a */ /* 0x000fc80000000000 */
[----:B------:R2:W1:Y:S02]  /*ed50*/  MUFU.TANH R56, R0 ;  /* 0x0000000000387308 */ /* 0x0004640000002400 */
[----:B--2---:R-:W-:-:S06]  /*ed60*/  FMUL.FTZ R0, R24, c[0x0][0x320] ;  /* 0x0000c80018007a20 */ /* 0x004fcc0000410000 */
[----:B------:R2:W2:Y:S01]  /*ed70*/  MUFU.TANH R48, R0 ;  /* 0x0000000000307308 */ /* 0x0004a20000002400 */
[----:B-1----:R-:W-:Y:S01]  /*ed80*/  HMMA.16816.F32.BF16 R12, R4, R36, R16 ;  /* 0x00000024040c723c */ /* 0x002fe20000041810 */
[----:B--2---:R-:W-:-:S06]  /*ed90*/  FMUL.FTZ R0, R25, c[0x0][0x320] ;  /* 0x0000c80019007a20 */ /* 0x004fcc0000410000 */
[----:B------:R1:W2:Y:S01]  /*eda0*/  MUFU.TANH R49, R0 ;  /* 0x0000000000317308 */ /* 0x0002a20000002400 */
[----:B------:R-:W-:Y:S01]  /*edb0*/  HMMA.16816.F32.BF16 R4, R4, R38, R8 ;  /* 0x000000260404723c */ /* 0x000fe20000041808 */
        /* <DEDUP_REMOVED lines=38> */
[----:B--234-:R-:W-:Y:S01]  /*f020*/  IMAD R2, R91, 0x40, R234 ;  /* 0x000000405b027824 */ /* 0x01cfe200078e02ea */
[----:B------:R-:W-:Y:S01]  /*f030*/  ISETP.GT.AND P0, PT, R213, 0x3f, PT ;  /* 0x0000003fd500780c */ /* 0x000fe20003f04270 */
        /* <DEDUP_REMOVED lines=10> */
[----:B------:R-:W-:-:S04]  /*f0e0*/  IMAD.MOV R0, RZ, RZ, -R0 ;  /* 0x000000ffff007224 */ /* 0x000fc800078e0a00 */
        /* <DEDUP_REMOVED lines=16> */
.L_x_346:
[----:B------:R-:W-:Y:S05]  /*f1f0*/  BRA.DIV ~URZ, `(.L_x_266) ;  /* 0x00009cf27f007947 */ /* 0x000fea000b800000 */
[----:B------:R-:W3:Y:S01]  /*f200*/  SHFL.IDX PT, R0, R10, RZ, 0x181f ;  /* 0x00181fff0a007589 */ /* 0x000ee200000e0000 */
[----:B------:R-:W-:Y:S02]  /*f210*/  LOP3.LUT P3, RZ, R212, 0x10, RZ, 0xc0, !PT ;  /* 0x00000010d4ff7812 */ /* 0x000fe4000786c0ff */
[C---:B---3--:R-:W-:Y:S02]  /*f220*/  IADD3 R2, P2, R0.reuse, R85, RZ ;  /* 0x0000005500027210 */ /* 0x048fe40007f5e0ff */
[C---:B------:R-:W-:Y:S02]  /*f230*/  IADD3 R8, P1, R0.reuse, R86, RZ ;  /* 0x0000005600087210 */ /* 0x040fe40007f3e0ff */
[----:B------:R-:W-:Y:S01]  /*f240*/  IADD3 R6, P0, R0, R89, RZ ;  /* 0x0000005900067210 */ /* 0x000fe20007f1e0ff */
[C---:B--2---:R-:W-:Y:S01]  /*f250*/  IMAD.X R3, R4.reuse, 0x1, R87, P2 ;  /* 0x0000000104037824 */ /* 0x044fe200010e0657 */
[----:B------:R-:W2:Y:S01]  /*f260*/  SHFL.IDX PT, R0, R10, 0x1, 0x181f ;  /* 0x00381f000a007f89 */ /* 0x000ea200000e0000 */
[----:B------:R-:W-:-:S02]  /*f270*/  IMAD.X R9, R4, 0x1, R88, P1 ;  /* 0x0000000104097824 */ /* 0x000fc400008e0658 */
[----:B------:R-:W-:Y:S02]  /*f280*/  IMAD.X R7, R4, 0x1, R90, P0 ;  /* 0x0000000104077824 */ /* 0x000fe400000e065a */
[----:B------:R-:W-:Y:S01]  /*f290*/  @!PT LDS RZ, [RZ] ;  /* 0x00000000fffff984 */ /* 0x000fe20000000800 */
[----:B------:R3:W-:Y:S04]  /*f2a0*/  LDGSTS.E.BYPASS.LTC128B.128 [R191+0x6100], [R2.64], !P3 ;  /* 0x0610000002bf7fae */ /* 0x0007e8000d901d4a */
[----:B------:R3:W-:Y:S04]  /*f2b0*/  LDGSTS.E.BYPASS.LTC128B.128 [R191+0x8100], [R8.64], !P4 ;  /* 0x0810000008bf7fae */ /* 0x0007e8000e101d4a */
[----:B------:R4:W1:Y:S04]  /*f2c0*/  SHFL.IDX PT, R4, R5, 0x1, 0x181f ;  /* 0x00381f0005047f89 */ /* 0x00086800000e0000 */
[----:B------:R5:W-:Y:S01]  /*f2d0*/  LDGSTS.E.BYPASS.LTC128B.128 [R191+0xa100], [R6.64], !P5 ;  /* 0x0a10000006bf7fae */ /* 0x000be2000e901d4a */
[----:B-1--4-:R-:W-:Y:S01]  /*f2e0*/  SEL R5, RZ, 0x10, P3 ;  /* 0x00000010ff057807 */ /* 0x012fe20001800000 */
[----:B-----5:R-:W-:Y:S01]  /*f2f0*/  IMAD.MOV.U32 R7, RZ, RZ, R92 ;  /* 0x000000ffff077224 */ /* 0x020fe200078e005c */
[----:B------:R-:W-:-:S02]  /*f300*/  SEL R6, RZ, 0x10, P4 ;  /* 0x00000010ff067807 */ /* 0x000fc40002000000 */
.L_x_347:
[----:B--23--:R-:W-:Y:S02]  /*f310*/  IADD3 R3, -R5, 0x10, RZ ;  /* 0x0000001005037810 */ /* 0x00cfe40007ffe1ff */
[----:B------:R-:W-:-:S02]  /*f320*/  IADD3 R2, -R6, 0x10, RZ ;  /* 0x0000001006027810 */ /* 0x000fc40007ffe1ff */
[----:B------:R-:W-:Y:S02]  /*f330*/  LOP3.LUT R3, R3, 0xf, RZ, 0xc0, !PT ;  /* 0x0000000f03037812 */ /* 0x000fe400078ec0ff */
[----:B------:R-:W-:Y:S02]  /*f340*/  ISETP.NE.U32.AND P5, PT, R5, RZ, PT ;  /* 0x000000ff0500720c */ /* 0x000fe40003fa5070 */
[----:B------:R-:W-:Y:S02]  /*f350*/  LOP3.LUT R2, R2, 0xf, RZ, 0xc0, !PT ;  /* 0x0000000f02027812 */ /* 0x000fe400078ec0ff */
[----:B------:R-:W-:Y:S02]  /*f360*/  IADD3 R8, P3, P2, R3, R0, R85 ;  /* 0x0000000003087210 */ /* 0x000fe40007a7e055 */
[----:B------:R-:W-:Y:S02]  /*f370*/  IADD3 R5, -R7, 0x10, RZ ;  /* 0x0000001007057810 */ /* 0x000fe40007ffe1ff */
[----:B------:R-:W-:-:S02]  /*f380*/  ISETP.NE.U32.AND P4, PT, R6, RZ, PT ;  /* 0x000000ff0600720c */ /* 0x000fc40003f85070 */
[----:B------:R-:W-:Y:S02]  /*f390*/  IADD3 R6, P1, P0, R2, R0, R86 ;  /* 0x0000000002067210 */ /* 0x000fe4000783e056 */
[-C--:B------:R-:W-:Y:S02]  /*f3a0*/  IADD3.X R9, RZ, R4.reuse, R87, P3, P2 ;  /* 0x00000004ff097210 */ /* 0x080fe40001fe4457 */
[----:B------:R-:W-:Y:S02]  /*f3b0*/  LOP3.LUT R2, R5, 0xf, RZ, 0xc0, !PT ;  /* 0x0000000f05027812 */ /* 0x000fe400078ec0ff */
[----:B------:R-:W-:Y:S01]  /*f3c0*/  ISETP.NE.U32.AND P2, PT, R7, RZ, PT ;  /* 0x000000ff0700720c */ /* 0x000fe20003f45070 */
[----:B------:R-:W-:Y:S01]  /*f3d0*/  @!PT LDS RZ, [RZ] ;  /* 0x00000000fffff984 */ /* 0x000fe20000000800 */
[----:B------:R-:W-:Y:S01]  /*f3e0*/  @!PT LDS RZ, [RZ] ;  /* 0x00000000fffff984 */ /* 0x000fe20000000800 */
[----:B------:R-:W-:Y:S01]  /*f3f0*/  @!PT LDS RZ, [RZ] ;  /* 0x00000000fffff984 */ /* 0x000fe20000000800 */
[----:B------:R1:W-:Y:S01]  /*f400*/  LDGSTS.E.BYPASS.LTC128B.128.ZFILL [R191+0x7100], [R8.64], P5 ;  /* 0x0710000008bf7fae */ /* 0x0003e2000a941d4a */
[----:B------:R-:W-:Y:S02]  /*f410*/  IADD3.X R7, RZ, R4, R88, P1, P0 ;  /* 0x00000004ff077210 */ /* 0x000fe40000fe0458 */
[----:B------:R-:W-:-:S03]  /*f420*/  IADD3 R2, P1, P0, R2, R0, R89 ;  /* 0x0000000002027210 */ /* 0x000fc6000783e059 */
[----:B------:R1:W-:Y:S01]  /*f430*/  LDGSTS.E.BYPASS.LTC128B.128.ZFILL [R191+0x9100], [R6.64], P4 ;  /* 0x0910000006bf7fae */ /* 0x0003e2000a141d4a */
[----:B------:R-:W-:-:S05]  /*f440*/  IADD3.X R3, RZ, R4, R90, P1, P0 ;  /* 0x00000004ff037210 */ /* 0x000fca0000fe045a */
[----:B------:R1:W-:Y:S04]  /*f450*/  LDGSTS.E.BYPASS.LTC128B.128.ZFILL [R191+0xb100], [R2.64], P2 ;  /* 0x0b10000002bf7fae */ /* 0x0003e80009141d4a */
.L_x_264:
[----:B--234-:R-:W-:Y:S05]  /*f460*/  BSYNC B0 ;  /* 0x0000000000007941 */ /* 0x01cfea0003800000 */
.L_x_263:
[----:B-1----:R-:W-:Y:S01]  /*f470*/  IMAD.IADD R0, R127, 0x1, -R247 ;  /* 0x000000017f007824 */ /* 0x002fe200078e0af7 */
[----:B------:R-:W0:Y:S04]  /*f480*/  LDGDEPBAR ;  /* 0x00000000000079af */ /* 0x000e280000000000 */
[C---:B------:R-:W-:Y:S02]  /*f490*/  ISETP.GT.AND P4, PT, R0.reuse, RZ, PT ;  /* 0x000000ff0000720c */ /* 0x040fe40003f84270 */
[C---:B------:R-:W-:Y:S02]  /*f4a0*/  ISETP.GT.AND P3, PT, R0.reuse, 0x1, PT ;  /* 0x000000010000780c */ /* 0x040fe40003f64270 */
[----:B------:R-:W-:Y:S02]  /*f4b0*/  ISETP.GT.AND P2, PT, R0, 0x8, PT ;  /* 0x000000080000780c */ /* 0x000fe40003f44270 */
[----:B------:R-:W-:-:S02]  /*f4c0*/  FSEL R6, R84, -INF , P4 ;  /* 0xff80000054067808 */ /* 0x000fc40002000000 */
[----:B------:R-:W-:Y:S02]  /*f4d0*/  FSEL R7, R79, -INF , P3 ;  /* 0xff8000004f077808 */ /* 0x000fe40001800000 */
[----:B------:R-:W-:Y:S02]  /*f4e0*/  FSEL R10, R78, -INF , P4 ;  /* 0xff8000004e0a7808 */ /* 0x000fe40002000000 */
[----:B------:R-:W-:Y:S02]  /*f4f0*/  FSEL R12, R76, -INF , P3 ;  /* 0xff8000004c0c7808 */ /* 0x000fe40001800000 */
        /* <DEDUP_REMOVED lines=15> */
[----:B------:R-:W-:Y:S02]  /*f5f0*/  FSEL R17, R60, -INF , P4 ;  /* 0xff8000003c117808 */ /* 0x000fe40002000000 */
[----:B------:R-:W-:Y:S02]  /*f600*/  ISETP.GT.AND P3, PT, R0, 0x18, PT ;  /* 0x000000180000780c */ /* 0x000fe40003f64270 */
[----:B------:R-:W-:Y:S02]  /*f610*/  FMNMX.FTZ R2, R11, R2, !PT ;  /* 0x000000020b027209 */ /* 0x000fe40007810000 */
[----:B------:R-:W-:Y:S02]  /*f620*/  FSEL R20, R56, -INF , P4 ;  /* 0xff80000038147808 */ /* 0x000fe40002000000 */
[----:B------:R-:W-:Y:S02]  /*f630*/  FMNMX.FTZ R3, R19, R3, !PT ;  /* 0x0000000313037209 */ /* 0x000fe40007810000 */
[----:B------:R-:W-:-:S02]  /*f640*/  FSEL R14, R48, -INF , P3 ;  /* 0xff800000300e7808 */ /* 0x000fc40001800000 */
[----:B------:R-:W-:Y:S02]  /*f650*/  ISETP.GT.AND P2, PT, R0, 0x19, PT ;  /* 0x000000190000780c */ /* 0x000fe40003f44270 */
[----:B------:R-:W-:Y:S02]  /*f660*/  FMNMX.FTZ R2, R17, R2, !PT ;  /* 0x0000000211027209 */ /* 0x000fe40007810000 */
[----:B------:R-:W-:Y:S02]  /*f670*/  FSEL R21, R43, -INF , P3 ;  /* 0xff8000002b157808 */ /* 0x000fe40001800000 */
[----:B------:R-:W-:Y:S02]  /*f680*/  FMNMX.FTZ R3, R20, R3, !PT ;  /* 0x0000000314037209 */ /* 0x000fe40007810000 */
[----:B------:R-:W-:Y:S02]  /*f690*/  FSEL R18, R49, -INF , P2 ;  /* 0xff80000031127808 */ /* 0x000fe40001000000 */
[----:B------:R-:W-:-:S02]  /*f6a0*/  ISETP.GT.AND P1, PT, R0, 0x20, PT ;  /* 0x000000200000780c */ /* 0x000fc40003f24270 */
[----:B------:R-:W-:Y:S02]  /*f6b0*/  FMNMX.FTZ R2, R14, R2, !PT ;  /* 0x000000020e027209 */ /* 0x000fe40007810000 */
[----:B------:R-:W-:Y:S02]  /*f6c0*/  FSEL R52, R42, -INF , P2 ;  /* 0xff8000002a347808 */ /* 0x000fe40001000000 */
[----:B------:R-:W-:Y:S02]  /*f6d0*/  FMNMX.FTZ R3, R21, R3, !PT ;  /* 0x0000000315037209 */ /* 0x000fe40007810000 */
[----:B------:R-:W-:Y:S02]  /*f6e0*/  FSEL R75, R40, -INF , P1 ;  /* 0xff800000284b7808 */ /* 0x000fe40000800000 */
[----:B------:R-:W-:Y:S02]  /*f6f0*/  FMNMX.FTZ R2, R18, R2, !PT ;  /* 0x0000000212027209 */ /* 0x000fe40007810000 */
[----:B------:R-:W-:-:S02]  /*f700*/  ISETP.GT.AND P6, PT, R0, 0x21, PT ;  /* 0x000000210000780c */ /* 0x000fc40003fc4270 */
[----:B------:R-:W-:Y:S02]  /*f710*/  FSEL R83, R35, -INF , P1 ;  /* 0xff80000023537808 */ /* 0x000fe40000800000 */
[----:B------:R-:W-:Y:S02]  /*f720*/  FMNMX.FTZ R3, R52, R3, !PT ;  /* 0x0000000334037209 */ /* 0x000fe40007810000 */
[C---:B------:R-:W-:Y:S02]  /*f730*/  ISETP.GT.AND P5, PT, R0.reuse, 0x28, PT ;  /* 0x000000280000780c */ /* 0x040fe40003fa4270 */
[C---:B------:R-:W-:Y:S02]  /*f740*/  ISETP.GT.AND P4, PT, R0.reuse, 0x29, PT ;  /* 0x000000290000780c */ /* 0x040fe40003f84270 */
[C---:B------:R-:W-:Y:S02]  /*f750*/  ISETP.GT.AND P3, PT, R0.reuse, 0x30, PT ;  /* 0x000000300000780c */ /* 0x040fe40003f64270 */
[----:B------:R-:W-:-:S02]  /*f760*/  ISETP.GT.AND P2, PT, R0, 0x31, PT ;  /* 0x000000310000780c */ /* 0x000fc40003f44270 */
[C---:B------:R-:W-:Y:S02]  /*f770*/  ISETP.GT.AND P1, PT, R0.reuse, 0x38, PT ;  /* 0x000000380000780c */ /* 0x040fe40003f24270 */
[----:B------:R-:W-:Y:S02]  /*f780*/  ISETP.GT.AND P0, PT, R0, 0x39, PT ;  /* 0x000000390000780c */ /* 0x000fe40003f04270 */
[----:B------:R-:W-:Y:S02]  /*f790*/  FMNMX.FTZ R0, R75, R2, !PT ;  /* 0x000000024b007209 */ /* 0x000fe40007810000 */
[----:B------:R-:W-:Y:S02]  /*f7a0*/  FSEL R82, R34, -INF , P6 ;  /* 0xff80000022527808 */ /* 0x000fe40003000000 */
[----:B------:R-:W-:Y:S02]  /*f7b0*/  FSEL R74, R41, -INF , P6 ;  /* 0xff800000294a7808 */ /* 0x000fe40003000000 */
        /* <DEDUP_REMOVED lines=25> */
[----:B------:R-:W-:Y:S02]  /*f950*/  FMNMX.FTZ R4, R68, R0, !PT ;  /* 0x0000000044047209 */ /* 0x000fe40007810000 */
[----:B------:R-:W-:Y:S01]  /*f960*/  FMNMX.FTZ R5, R76, R2, !PT ;  /* 0x000000024c057209 */ /* 0x000fe20007810000 */
[----:B------:R-:W-:Y:S05]  /*f970*/  BRA.DIV ~URZ, `(.L_x_267) ;  /* 0x000097827f007947 */ /* 0x000fea000b800000 */
[----:B------:R-:W1:Y:S04]  /*f980*/  SHFL.BFLY PT, R0, R4, 0x2, 0x1f ;  /* 0x0c401f0004007f89 */ /* 0x000e6800000e0000 */
[----:B------:R-:W2:Y:S01]  /*f990*/  SHFL.BFLY PT, R3, R5, 0x2, 0x1f ;  /* 0x0c401f0005037f89 */ /* 0x000ea200000e0000 */
[----:B-1----:R-:W-:Y:S02]  /*f9a0*/  FMNMX.FTZ R0, R4, R0, !PT ;  /* 0x0000000004007209 */ /* 0x002fe40007810000 */
[----:B--2---:R-:W-:-:S03]  /*f9b0*/  FMNMX.FTZ R4, R5, R3, !PT ;  /* 0x0000000305047209 */ /* 0x004fc60007810000 */
[----:B------:R-:W1:Y:S04]  /*f9c0*/  SHFL.BFLY PT, R2, R0, 0x1, 0x1f ;  /* 0x0c201f0000027f89 */ /* 0x000e6800000e0000 */
[----:B------:R2:W3:Y:S01]  /*f9d0*/  SHFL.BFLY PT, R3, R4, 0x1, 0x1f ;  /* 0x0c201f0004037f89 */ /* 0x0004e200000e0000 */
[----:B-1----:R-:W-:-:S05]  /*f9e0*/  FMNMX.FTZ R102, R0, R2, !PT ;  /* 0x0000000200667209 */ /* 0x002fca0007810000 */
.L_x_348:
[C---:B------:R-:W-:Y:S01]  /*f9f0*/  FMUL.FTZ R2, R102.reuse, c[0x0][0x2d0] ;  /* 0x0000b40066027a20 */ /* 0x040fe20000410000 */
[----:B------:R-:W-:Y:S01]  /*fa00*/  FSETP.NEU.FTZ.AND P0, PT, R102, -INF , PT ;  /* 0xff8000006600780b */ /* 0x000fe20003f1d000 */
[----:B------:R-:W-:Y:S01]  /*fa10*/  WARPSYNC 0xffffffff ;  /* 0xffffffff00007948 */ /* 0x000fe20003800000 */
[----:B---3--:R-:W-:Y:S01]  /*fa20*/  FMNMX.FTZ R16, R3, R4, !PT ;  /* 0x0000000403107209 */ /* 0x008fe20007810000 */
[----:B------:R-:W-:Y:S01]  /*fa30*/  LDSM.16.MT88.4 R32, [R170+0x800] ;  /* 0x00080000aa20783b */ /* 0x000fe20000004200 */
[----:B------:R-:W-:-:S02]  /*fa40*/  FSEL R2, R2, RZ, P0 ;  /* 0x000000ff02027208 */ /* 0x000fc40000000000 */
[----:B------:R-:W-:Y:S01]  /*fa50*/  FSETP.NEU.FTZ.AND P0, PT, R16, -INF , PT ;  /* 0xff8000001000780b */ /* 0x000fe20003f1d000 */
[----:B------:R-:W-:Y:S02]  /*fa60*/  LDSM.16.MT88.4 R40, [R172] ;  /* 0x00000000ac28783b */ /* 0x000fe40000004200 */
[--C-:B------:R-:W-:Y:S02]  /*fa70*/  FFMA.FTZ R0, R6, c[0x0][0x2d0], -R2.reuse ;  /* 0x0000b40006007a23 */ /* 0x100fe40000010802 */
[--C-:B------:R-:W-:Y:S01]  /*fa80*/  FFMA.FTZ R3, R9, c[0x0][0x2d0], -R2.reuse ;  /* 0x0000b40009037a23 */ /* 0x100fe20000010802 */
[----:B------:R-:W-:Y:S01]  /*fa90*/  LDSM.16.MT88.4 R48, [R173] ;  /* 0x00000000ad30783b */ /* 0x000fe20000004200 */
        /* <DEDUP_REMOVED lines=8> */
[----:B------:R2:W4:Y:S01]  /*fb20*/  MUFU.EX2 R84, R0 ;  /* 0x0000000000547308 */ /* 0x0005220000000800 */
[----:B---3--:R-:W-:-:S07]  /*fb30*/  FFMA.FTZ R3, R11, c[0x0][0x2d0], -R2 ;  /* 0x0000b4000b037a23 */ /* 0x008fce0000010802 */
[----:B------:R-:W-:Y:S01]  /*fb40*/  MUFU.EX2 R95, R3 ;  /* 0x00000003005f7308 */ /* 0x000fe20000000800 */
[----:B--2---:R-:W-:-:S07]  /*fb50*/  FFMA.FTZ R0, R8, c[0x0][0x2d0], -R2 ;  /* 0x0000b40008007a23 */ /* 0x004fce0000010802 */
[----:B------:R2:W-:Y:S02]  /*fb60*/  MUFU.EX2 R88, R0 ;  /* 0x0000000000587308 */ /* 0x0005e40000000800 */
[----:B--2---:R-:W-:-:S05]  /*fb70*/  FMUL.FTZ R0, R16, c[0x0][0x2d0] ;  /* 0x0000b40010007a20 */ /* 0x004fca0000410000 */
[----:B------:R-:W-:-:S05]  /*fb80*/  FSEL R0, R0, RZ, P0 ;  /* 0x000000ff00007208 */ /* 0x000fca0000000000 */
[--C-:B------:R-:W-:Y:S02]  /*fb90*/  FFMA.FTZ R3, R10, c[0x0][0x2d0], -R0.reuse ;  /* 0x0000b4000a037a23 */ /* 0x100fe40000010800 */
[----:B------:R-:W2:Y:S02]  /*fba0*/  LDSM.16.MT88.4 R8, [R169] ;  /* 0x00000000a908783b */ /* 0x000ea40000004200 */
[----:B------:R3:W-:Y:S02]  /*fbb0*/  MUFU.EX2 R87, R3 ;  /* 0x0000000300577308 */ /* 0x0007e40000000800 */
[----:B---3--:R-:W-:Y:S01]  /*fbc0*/  FFMA.FTZ R3, R12, c[0x0][0x2d0], -R0 ;  /* 0x0000b4000c037a23 */ /* 0x008fe20000010800 */
[----:B----4-:R-:W-:-:S05]  /*fbd0*/  F2FP.BF16.PACK_AB R12, R84, R86 ;  /* 0x00000056540c723e */ /* 0x010fca00000010ff */
[----:B------:R3:W4:Y:S02]  /*fbe0*/  MUFU.EX2 R85, R3 ;  /* 0x0000000300557308 */ /* 0x0007240000000800 */
[----:B---3--:R-:W-:Y:S01]  /*fbf0*/  FFMA.FTZ R3, R13, c[0x0][0x2d0], -R0 ;  /* 0x0000b4000d037a23 */ /* 0x008fe20000010800 */
[----:B----4-:R-:W-:-:S05]  /*fc00*/  F2FP.BF16.PACK_AB R13, R85, R87 ;  /* 0x00000057550d723e */ /* 0x010fca00000010ff */
[----:B------:R3:W-:Y:S02]  /*fc10*/  MUFU.EX2 R89, R3 ;  /* 0x0000000300597308 */ /* 0x0007e40000000800 */
[----:B---3--:R-:W-:-:S06]  /*fc20*/  FFMA.FTZ R3, R15, c[0x0][0x2d0], -R0 ;  /* 0x0000b4000f037a23 */ /* 0x008fcc0000010800 */
[----:B------:R3:W4:Y:S02]  /*fc30*/  MUFU.EX2 R92, R3 ;  /* 0x00000003005c7308 */ /* 0x0007240000000800 */
[----:B---3--:R-:W-:Y:S01]  /*fc40*/  FFMA.FTZ R3, R17, c[0x0][0x2d0], -R2 ;  /* 0x0000b40011037a23 */ /* 0x008fe20000010802 */
[----:B----4-:R-:W-:Y:S01]  /*fc50*/  F2FP.BF16.PACK_AB R15, R92, R89 ;  /* 0x000000595c0f723e */ /* 0x010fe200000010ff */
[----:B------:R-:W-:-:S04]  /*fc60*/  FADD.FTZ R17, R87, R85 ;  /* 0x0000005557117221 */ /* 0x000fc80000010000 */
[----:B------:R3:W4:Y:S01]  /*fc70*/  MUFU.EX2 R93, R3 ;  /* 0x00000003005d7308 */ /* 0x0007220000000800 */
[----:B------:R-:W-:Y:S02]  /*fc80*/  FADD.FTZ R17, R89, R17 ;  /* 0x0000001159117221 */ /* 0x000fe40000010000 */
[----:B---3--:R-:W-:Y:S01]  /*fc90*/  FFMA.FTZ R3, R14, c[0x0][0x2d0], -R2 ;  /* 0x0000b4000e037a23 */ /* 0x008fe20000010802 */
[----:B------:R-:W-:-:S04]  /*fca0*/  F2FP.BF16.PACK_AB R14, R90, R88 ;  /* 0x000000585a0e723e */ /* 0x000fc800000010ff */
[----:B------:R3:W-:Y:S03]  /*fcb0*/  MUFU.EX2 R96, R3 ;  /* 0x0000000300607308 */ /* 0x0007e60000000800 */
[C---:B-1----:R-:W-:Y:S08]  /*fcc0*/  HMMA.16816.F32.BF16 R24, R12.reuse, R4, RZ ;  /* 0x000000040c18723c */ /* 0x042ff000000418ff */
[----:B--2---:R-:W-:Y:S01]  /*fcd0*/  HMMA.16816.F32.BF16 R44, R12, R8, RZ ;  /* 0x000000080c2c723c */ /* 0x004fe200000418ff */
[----:B---3--:R-:W-:-:S02]  /*fce0*/  FFMA.FTZ R3, R18, c[0x0][0x2d0], -R2 ;  /* 0x0000b40012037a23 */ /* 0x008fc40000010802 */
[----:B------:R-:W-:-:S04]  /*fcf0*/  FFMA.FTZ R18, R73, c[0x0][0x2d0], -R2 ;  /* 0x0000b40049127a23 */ /* 0x000fc80000010802 */
[----:B----4-:R-:W-:Y:S01]  /*fd00*/  F2FP.BF16.PACK_AB R8, R93, R95 ;  /* 0x0000005f5d08723e */ /* 0x010fe200000010ff */
[----:B------:R1:W2:Y:S01]  /*fd10*/  MUFU.EX2 R99, R3 ;  /* 0x0000000300637308 */ /* 0x0002a20000000800 */
[----:B------:R-:W-:Y:S01]  /*fd20*/  HMMA.16816.F32.BF16 R28, R12, R10, RZ ;  /* 0x0000000a0c1c723c */ /* 0x000fe200000418ff */
[----:B-1----:R-:W-:-:S06]  /*fd30*/  FFMA.FTZ R3, R19, c[0x0][0x2d0], -R0 ;  /* 0x0000b40013037a23 */ /* 0x002fcc0000010800 */
[----:B--2---:R-:W-:Y:S01]  /*fd40*/  F2FP.BF16.PACK_AB R10, R99, R96 ;  /* 0x00000060630a723e */ /* 0x004fe200000010ff */
[----:B------:R-:W-:Y:S01]  /*fd50*/  FFMA.FTZ R19, R74, c[0x0][0x2d0], -R2 ;  /* 0x0000b4004a137a23 */ /* 0x000fe20000010802 */
[----:B------:R1:W-:Y:S02]  /*fd60*/  MUFU.EX2 R94, R3 ;  /* 0x00000003005e7308 */ /* 0x0003e40000000800 */
[----:B-1----:R-:W-:-:S06]  /*fd70*/  FFMA.FTZ R3, R20, c[0x0][0x2d0], -R0 ;  /* 0x0000b40014037a23 */ /* 0x002fcc0000010800 */
[----:B------:R1:W2:Y:S02]  /*fd80*/  MUFU.EX2 R97, R3 ;  /* 0x0000000300617308 */ /* 0x0002a40000000800 */
[--C-:B-1----:R-:W-:Y:S01]  /*fd90*/  FFMA.FTZ R3, R21, c[0x0][0x2d0], -R0.reuse ;  /* 0x0000b40015037a23 */ /* 0x102fe20000010800 */
[----:B--2---:R-:W-:Y:S01]  /*fda0*/  F2FP.BF16.PACK_AB R9, R97, R94 ;  /* 0x0000005e6109723e */ /* 0x004fe200000010ff */
[C---:B------:R-:W-:Y:S04]  /*fdb0*/  HMMA.16816.F32.BF16 R20, R12.reuse, R6, RZ ;  /* 0x000000060c14723c */ /* 0x040fe800000418ff */
[----:B------:R1:W-:Y:S04]  /*fdc0*/  MUFU.EX2 R98, R3 ;  /* 0x0000000300627308 */ /* 0x0003e80000000800 */
[----:B------:R-:W-:Y:S01]  /*fdd0*/  HMMA.16816.F32.BF16 R4, R12, R48, RZ ;  /* 0x000000300c04723c */ /* 0x000fe200000418ff */
[----:B-1----:R-:W-:-:S02]  /*fde0*/  FFMA.FTZ R3, R52, c[0x0][0x2d0], -R0 ;  /* 0x0000b40034037a23 */ /* 0x002fc40000010800 */
[----:B------:R-:W1:Y:S02]  /*fdf0*/  LDSM.16.MT88.4 R52, [R172+0x800] ;  /* 0x00080000ac34783b */ /* 0x000e640000004200 */
[----:B------:R-:W2:Y:S02]  /*fe00*/  MUFU.EX2 R103, R3 ;  /* 0x0000000300677308 */ /* 0x000ea40000000800 */
[----:B--2---:R-:W-:Y:S01]  /*fe10*/  F2FP.BF16.PACK_AB R11, R103, R98 ;  /* 0x00000062670b723e */ /* 0x004fe200000010ff */
[----:B------:R-:W-:-:S04]  /*fe20*/  FADD.FTZ R3, R86, R84 ;  /* 0x0000005456037221 */ /* 0x000fc80000010000 */
[----:B------:R-:W-:Y:S02]  /*fe30*/  FADD.FTZ R3, R88, R3 ;  /* 0x0000000358037221 */ /* 0x000fe40000010000 */
[----:B------:R-:W-:Y:S02]  /*fe40*/  HMMA.16816.F32.BF16 R160, R8, R32, R24 ;  /* 0x0000002008a0723c */ /* 0x000fe40000041818 */
[----:B------:R-:W-:-:S04]  /*fe50*/  FADD.FTZ R3, R90, R3 ;  /* 0x000000035a037221 */ /* 0x000fc80000010000 */
[----:B------:R-:W-:Y:S02]  /*fe60*/  FADD.FTZ R3, R95, R3 ;  /* 0x000000035f037221 */ /* 0x000fe40000010000 */
[----:B------:R-:W-:Y:S01]  /*fe70*/  HMMA.16816.F32.BF16 R120, R8, R34, R20 ;  /* 0x000000220878723c */ /* 0x000fe20000041814 */
[----:B------:R-:W-:Y:S01]  /*fe80*/  LDSM.16.MT88.4 R32, [R170+0x2800] ;  /* 0x00280000aa20783b */ /* 0x000fe20000004200 */
[----:B------:R-:W-:-:S06]  /*fe90*/  FADD.FTZ R3, R93, R3 ;  /* 0x000000035d037221 */ /* 0x000fcc0000010000 */
[C---:B------:R-:W-:Y:S08]  /*fea0*/  HMMA.16816.F32.BF16 R24, R12.reuse, R40, RZ ;  /* 0x000000280c18723c */ /* 0x040ff000000418ff */
[----:B------:R-:W-:Y:S01]  /*feb0*/  HMMA.16816.F32.BF16 R20, R12, R42, RZ ;  /* 0x0000002a0c14723c */ /* 0x000fe200000418ff */
[----:B------:R-:W2:Y:S07]  /*fec0*/  LDSM.16.MT88.4 R40, [R170+0x2000] ;  /* 0x00200000aa28783b */ /* 0x000eae0000004200 */
[C---:B------:R-:W-:Y:S01]  /*fed0*/  HMMA.16816.F32.BF16 R136, R8.reuse, R36, R44 ;  /* 0x000000240888723c */ /* 0x040fe2000004182c */
[----:B------:R-:W3:Y:S07]  /*fee0*/  LDSM.16.MT88.4 R44, [R173+0x2000] ;  /* 0x00200000ad2c783b */ /* 0x000eee0000004200 */
[----:B------:R-:W-:Y:S08]  /*fef0*/  HMMA.16816.F32.BF16 R156, R8, R56, R4 ;  /* 0x00000038089c723c */ /* 0x000ff00000041804 */
[----:B------:R-:W-:Y:S08]  /*ff00*/  HMMA.16816.F32.BF16 R4, R12, R60, RZ ;  /* 0x0000003c0c04723c */ /* 0x000ff000000418ff */
[----:B------:R-:W-:Y:S01]  /*ff10*/  HMMA.16816.F32.BF16 R128, R8, R38, R28 ;  /* 0x000000260880723c */ /* 0x000fe2000004181c */
[----:B------:R-:W4:Y:S07]  /*ff20*/  LDSM.16.MT88.4 R36, [R173+0x2800] ;  /* 0x00280000ad24783b */ /* 0x000f2e0000004200 */
[----:B------:R-:W-:Y:S08]  /*ff30*/  HMMA.16816.F32.BF16 R28, R12, R50, RZ ;  /* 0x000000320c1c723c */ /* 0x000ff000000418ff */
[C---:B-1----:R-:W-:Y:S08]  /*ff40*/  HMMA.16816.F32.BF16 R152, R8.reuse, R52, R24 ;  /* 0x000000340898723c */ /* 0x042ff00000041818 */
[----:B------:R-:W-:Y:S08]  /*ff50*/  HMMA.16816.F32.BF16 R132, R8, R54, R20 ;  /* 0x000000360884723c */ /* 0x000ff00000041814 */
[C---:B--2---:R-:W-:Y:S08]  /*ff60*/  HMMA.16816.F32.BF16 R24, R12.reuse, R40, RZ ;  /* 0x000000280c18723c */ /* 0x044ff000000418ff */
[----:B------:R-:W-:Y:S01]  /*ff70*/  HMMA.16816.F32.BF16 R20, R12, R42, RZ ;  /* 0x0000002a0c14723c */ /* 0x000fe200000418ff */
[----:B------:R-:W1:Y:S07]  /*ff80*/  LDSM.16.MT88.4 R40, [R172+0x2000] ;  /* 0x00200000ac28783b */ /* 0x000e6e0000004200 */
[----:B------:R-:W-:Y:S08]  /*ff90*/  HMMA.16816.F32.BF16 R148, R8, R64, R4 ;  /* 0x000000400894723c */ /* 0x000ff00000041804 */
[----:B---3--:R-:W-:Y:S08]  /*ffa0*/  HMMA.16816.F32.BF16 R4, R12, R44, RZ ;  /* 0x0000002c0c04723c */ /* 0x008ff000000418ff */
[C---:B------:R-:W-:Y:S08]  /*ffb0*/  HMMA.16816.F32.BF16 R112, R8.reuse, R58, R28 ;  /* 0x0000003a0870723c */ /* 0x040ff0000004181c */
[----:B------:R-:W-:Y:S01]  /*ffc0*/  HMMA.16816.F32.BF16 R56, R8, R32, R24 ;  /* 0x000000200838723c */ /* 0x000fe20000041818 */
[----:B------:R-:W2:Y:S06]  /*ffd0*/  LDSM.16.MT88.4 R24, [R172+0x2800] ;  /* 0x00280000ac18783b */ /* 0x000eac0000004200 */
[--C-:B------:R-:W-:Y:S01]  /*ffe0*/  FFMA.FTZ R32, R78, c[0x0][0x2d0], -R0.reuse ;  /* 0x0000b4004e207a23 */ /* 0x100fe20000010800 */
[----:B------:R-:W-:Y:S01]  /*fff0*/  HMMA.16816.F32.BF16 R28, R12, R62, RZ ;  /* 0x0000003e0c1c723c */ /* 0x000fe200000418ff */
[----:B------:R-:W-:-:S07]  /*10000*/  FFMA.FTZ R33, R76, c[0x0][0x2d0], -R0 ;  /* 0x0000b4004c217a23 */ /* 0x000fce0000010800 */
[----:B----4-:R-:W-:Y:S07]  /*10010*/  HMMA.16816.F32.BF16 R124, R8, R36, R4 ;  /* 0x00000024087c723c */ /* 0x010fee0000041804 */
[--C-:B------:R-:W-:Y:S01]  /*10020*/  FFMA.FTZ R36, R69, c[0x0][0x2d0], -R2.reuse ;  /* 0x0000b40045247a23 */ /* 0x100fe20000010802 */
[----:B-1----:R-:W-:Y:S08]  /*10030*/  HMMA.16816.F32.BF16 R4, R12, R40, RZ ;  /* 0x000000280c04723c */ /* 0x002ff000000418ff */
[C---:B------:R-:W-:Y:S07]  /*10040*/  HMMA.16816.F32.BF16 R60, R8.reuse, R34, R20 ;  /* 0x00000022083c723c */ /* 0x040fee0000041814 */
[----:B------:R-:W-:Y:S01]  /*10050*/  FFMA.FTZ R35, R68, c[0x0][0x2d0], -R2 ;  /* 0x0000b40044237a23 */ /* 0x000fe20000010802 */
[----:B------:R-:W-:Y:S01]  /*10060*/  HMMA.16816.F32.BF16 R52, R8, R66, R28 ;  /* 0x000000420834723c */ /* 0x000fe2000004181c */
[----:B------:R-:W1:Y:S01]  /*10070*/  LDSM.16.MT88.4 R28, [R169+0x4000] ;  /* 0x00400000a91c783b */ /* 0x000e620000004200 */
[----:B------:R-:W-:-:S06]  /*10080*/  FFMA.FTZ R34, R77, c[0x0][0x2d0], -R0 ;  /* 0x0000b4004d227a23 */ /* 0x000fcc0000010800 */
[----:B------:R-:W-:Y:S08]  /*10090*/  HMMA.16816.F32.BF16 R20, R12, R46, RZ ;  /* 0x0000002e0c14723c */ /* 0x000ff000000418ff */
[----:B--2---:R-:W-:Y:S08]  /*100a0*/  HMMA.16816.F32.BF16 R116, R8, R24, R4 ;  /* 0x000000180874723c */ /* 0x004ff00000041804 */
[----:B------:R-:W-:Y:S08]  /*100b0*/  HMMA.16816.F32.BF16 R4, R12, R42, RZ ;  /* 0x0000002a0c04723c */ /* 0x000ff000000418ff */
[C---:B------:R-:W-:Y:S01]  /*100c0*/  HMMA.16816.F32.BF16 R108, R8.reuse, R38, R20 ;  /* 0x00000026086c723c */ /* 0x040fe20000041814 */
[----:B------:R-:W2:Y:S11]  /*100d0*/  LDSM.16.MT88.4 R20, [R169+0x4800] ;  /* 0x00480000a914783b */ /* 0x000eb60000004200 */
[----:B------:R-:W-:Y:S04]  /*100e0*/  @!UPT UIADD3 URZ, URZ, URZ, URZ ;  /* 0x0000003f3f3ff290 */ /* 0x000fe8000fffe03f */
[----:B------:R-:W-:Y:S01]  /*100f0*/  HMMA.16816.F32.BF16 R64, R8, R26, R4 ;  /* 0x0000001a0840723c */ /* 0x000fe20000041804 */
[----:B------:R-:W-:Y:S07]  /*10100*/  LDSM.16.MT88.4 R24, [R170+0x4800] ;  /* 0x00480000aa18783b */ /* 0x000fee0000004200 */
[----:B-1----:R-:W-:Y:S07]  /*10110*/  HMMA.16816.F32.BF16 R4, R12, R28, RZ ;  /* 0x0000001c0c04723c */ /* 0x002fee00000418ff */
[--C-:B------:R-:W-:Y:S11]  /*10120*/  FFMA.FTZ R28, R75, c[0x0][0x2d0], -R2.reuse ;  /* 0x0000b4004b1c7a23 */ /* 0x100ff60000010802 */
[----:B------:R-:W-:Y:S06]  /*10130*/  @!UPT UIADD3 URZ, URZ, URZ, URZ ;  /* 0x0000003f3f3ff290 */ /* 0x000fec000fffe03f */
[----:B--2---:R-:W-:Y:S08]  /*10140*/  HMMA.16816.F32.BF16 R84, R8, R20, R4 ;  /* 0x000000140854723c */ /* 0x004ff00000041804 */
[----:B------:R-:W-:Y:S07]  /*10150*/  HMMA.16816.F32.BF16 R4, R12, R30, RZ ;  /* 0x0000001e0c04723c */ /* 0x000fee00000418ff */
[----:B------:R-:W-:-:S02]  /*10160*/  FFMA.FTZ R30, R71, c[0x0][0x2d0], -R2 ;  /* 0x0000b400471e7a23 */ /* 0x000fc40000010802 */
[--C-:B------:R-:W-:Y:S11]  /*10170*/  FFMA.FTZ R31, R70, c[0x0][0x2d0], -R2.reuse ;  /* 0x0000b400461f7a23 */ /* 0x100ff60000010802 */
[----:B------:R-:W-:Y:S04]  /*10180*/  @!UPT UIADD3 URZ, URZ, URZ, URZ ;  /* 0x0000003f3f3ff290 */ /* 0x000fe8000fffe03f */
[----:B------:R-:W-:Y:S01]  /*10190*/  HMMA.16816.F32.BF16 R88, R8, R22, R4 ;  /* 0x000000160858723c */ /* 0x000fe20000041804 */
[----:B------:R-:W1:Y:S06]  /*101a0*/  LDSM.16.MT88.4 R20, [R170+0x4000] ;  /* 0x00400000aa14783b */ /* 0x000e6c0000004200 */
[----:B------:R-:W-:Y:S02]  /*101b0*/  FADD.FTZ R4, R92, R17 ;  /* 0x000000115c047221 */ /* 0x000fe40000010000 */
[----:B------:R-:W-:Y:S02]  /*101c0*/  FFMA.FTZ R17, R72, c[0x0][0x2d0], -R2 ;  /* 0x0000b40048117a23 */ /* 0x000fe40000010802 */
[----:B------:R-:W-:-:S02]  /*101d0*/  FADD.FTZ R29, R94, R4 ;  /* 0x000000045e1d7221 */ /* 0x000fc40000010000 */
[----:B------:R-:W-:Y:S02]  /*101e0*/  FADD.FTZ R2, R96, R3 ;  /* 0x0000000360027221 */ /* 0x000fe40000010000 */
[----:B------:R-:W-:Y:S02]  /*101f0*/  FADD.FTZ R3, R97, R29 ;  /* 0x0000001d61037221 */ /* 0x000fe40000010000 */
[----:B------:R-:W-:Y:S02]  /*10200*/  FADD.FTZ R2, R99, R2 ;  /* 0x0000000263027221 */ /* 0x000fe40000010000 */
[----:B------:R-:W-:Y:S01]  /*10210*/  FADD.FTZ R3, R98, R3 ;  /* 0x0000000362037221 */ /* 0x000fe20000010000 */
[----:B-1----:R-:W-:Y:S01]  /*10220*/  HMMA.16816.F32.BF16 R4, R12, R20, RZ ;  /* 0x000000140c04723c */ /* 0x002fe200000418ff */
[----:B------:R-:W-:Y:S08]  /*10230*/  MUFU.EX2 R21, R30 ;  /* 0x0000001e00157308 */ /* 0x000ff00000000800 */
[----:B------:R-:W1:Y:S11]  /*10240*/  MUFU.EX2 R20, R31 ;  /* 0x0000001f00147308 */ /* 0x000e760000000800 */
[----:B------:R-:W-:Y:S04]  /*10250*/  @!UPT UIADD3 URZ, URZ, URZ, URZ ;  /* 0x0000003f3f3ff290 */ /* 0x000fe8000fffe03f */
[----:B------:R-:W-:Y:S01]  /*10260*/  HMMA.16816.F32.BF16 R92, R8, R24, R4 ;  /* 0x00000018085c723c */ /* 0x000fe20000041804 */
[----:B------:R2:W-:Y:S01]  /*10270*/  MUFU.EX2 R25, R28 ;  /* 0x0000001c00197308 */ /* 0x0005e20000000800 */
[----:B-1----:R-:W-:-:S06]  /*10280*/  F2FP.BF16.PACK_AB R96, R20, R21 ;  /* 0x000000151460723e */ /* 0x002fcc00000010ff */
[----:B------:R-:W-:Y:S01]  /*10290*/  HMMA.16816.F32.BF16 R4, R12, R22, RZ ;  /* 0x000000160c04723c */ /* 0x000fe200000418ff */
[----:B------:R1:W3:Y:S01]  /*102a0*/  MUFU.EX2 R23, R19 ;  /* 0x0000001300177308 */ /* 0x0002e20000000800 */
[----:B--2---:R-:W2:Y:S07]  /*102b0*/  LDSM.16.MT88.4 R28, [R173+0x4000] ;  /* 0x00400000ad1c783b */ /* 0x004eae0000004200 */
[----:B------:R4:W-:Y:S01]  /*102c0*/  MUFU.EX2 R24, R18 ;  /* 0x0000001200187308 */ /* 0x0009e20000000800 */
[----:B-1----:R-:W-:-:S07]  /*102d0*/  FFMA.FTZ R19, R83, c[0x0][0x2d0], -R0 ;  /* 0x0000b40053137a23 */ /* 0x002fce0000010800 */
[----:B------:R-:W1:Y:S07]  /*102e0*/  MUFU.EX2 R22, R17 ;  /* 0x0000001100167308 */ /* 0x000e6e0000000800 */
[----:B------:R-:W-:Y:S01]  /*102f0*/  HMMA.16816.F32.BF16 R144, R8, R26, R4 ;  /* 0x0000001a0890723c */ /* 0x000fe20000041804 */
[----:B----4-:R-:W-:-:S06]  /*10300*/  FFMA.FTZ R18, R82, c[0x0][0x2d0], -R0 ;  /* 0x0000b40052127a23 */ /* 0x010fcc0000010800 */
[--C-:B------:R-:W-:Y:S01]  /*10310*/  FFMA.FTZ R7, R80, c[0x0][0x2d0], -R0.reuse ;  /* 0x0000b40050077a23 */ /* 0x100fe20000010800 */
[----:B---3--:R-:W-:Y:S01]  /*10320*/  F2FP.BF16.PACK_AB R4, R23, R25 ;  /* 0x000000191704723e */ /* 0x008fe200000010ff */
[--C-:B------:R-:W-:Y:S01]  /*10330*/  FFMA.FTZ R5, R79, c[0x0][0x2d0], -R0.reuse ;  /* 0x0000b4004f057a23 */ /* 0x100fe20000010800 */
[----:B-1----:R-:W-:Y:S01]  /*10340*/  F2FP.BF16.PACK_AB R6, R22, R24 ;  /* 0x000000181606723e */ /* 0x002fe200000010ff */
[----:B------:R-:W-:Y:S01]  /*10350*/  FFMA.FTZ R17, R81, c[0x0][0x2d0], -R0 ;  /* 0x0000b40051117a23 */ /* 0x000fe20000010800 */
[----:B------:R-:W-:Y:S01]  /*10360*/  MUFU.EX2 R18, R18 ;  /* 0x0000001200127308 */ /* 0x000fe20000000800 */
[----:B------:R-:W-:Y:S02]  /*10370*/  FADD.FTZ R0, R25, R2 ;  /* 0x0000000219007221 */ /* 0x000fe40000010000 */
[----:B------:R-:W-:Y:S02]  /*10380*/  FADD.FTZ R2, R103, R3 ;  /* 0x0000000367027221 */ /* 0x000fe40000010000 */
[----:B------:R-:W-:-:S03]  /*10390*/  FADD.FTZ R0, R23, R0 ;  /* 0x0000000017007221 */ /* 0x000fc60000010000 */
[----:B------:R-:W-:Y:S01]  /*103a0*/  MUFU.EX2 R7, R7 ;  /* 0x0000000700077308 */ /* 0x000fe20000000800 */
[----:B------:R-:W-:Y:S02]  /*103b0*/  FADD.FTZ R0, R24, R0 ;  /* 0x0000000018007221 */ /* 0x000fe40000010000 */
[----:B------:R-:W1:Y:S02]  /*103c0*/  LDSM.16.MT88.4 R24, [R173+0x4800] ;  /* 0x00480000ad18783b */ /* 0x000e640000004200 */
[----:B------:R-:W-:-:S04]  /*103d0*/  FADD.FTZ R0, R22, R0 ;  /* 0x0000000016007221 */ /* 0x000fc80000010000 */
[----:B------:R-:W-:-:S04]  /*103e0*/  FADD.FTZ R0, R21, R0 ;  /* 0x0000000015007221 */ /* 0x000fc80000010000 */
[----:B------:R-:W-:Y:S02]  /*103f0*/  FADD.FTZ R3, R20, R0 ;  /* 0x0000000014037221 */ /* 0x000fe40000010000 */
[----:B--2---:R-:W-:Y:S01]  /*10400*/  HMMA.16816.F32.BF16 R20, R12, R28, RZ ;  /* 0x0000001c0c14723c */ /* 0x004fe200000418ff */
[----:B------:R-:W-:Y:S08]  /*10410*/  MUFU.EX2 R29, R36 ;  /* 0x00000024001d7308 */ /* 0x000ff00000000800 */
[----:B------:R-:W2:Y:S02]  /*10420*/  MUFU.EX2 R28, R35 ;  /* 0x00000023001c7308 */ /* 0x000ea40000000800 */
[----:B--2---:R-:W-:Y:S11]  /*10430*/  F2FP.BF16.PACK_AB R98, R28, R29 ;  /* 0x0000001d1c62723e */ /* 0x004ff600000010ff */
[----:B------:R-:W-:Y:S02]  /*10440*/  @!UPT UIADD3 URZ, URZ, URZ, URZ ;  /* 0x0000003f3f3ff290 */ /* 0x000fe4000fffe03f */
[----:B-1----:R-:W-:Y:S01]  /*10450*/  HMMA.16816.F32.BF16 R48, R8, R24, R20 ;  /* 0x000000180830723c */ /* 0x002fe20000041814 */
[----:B------:R-:W1:Y:S07]  /*10460*/  MUFU.EX2 R25, R19 ;  /* 0x0000001300197308 */ /* 0x000e6e0000000800 */
[----:B------:R-:W-:Y:S01]  /*10470*/  HMMA.16816.F32.BF16 R20, R12, R30, RZ ;  /* 0x0000001e0c14723c */ /* 0x000fe200000418ff */
[----:B------:R-:W2:Y:S01]  /*10480*/  MUFU.EX2 R24, R17 ;  /* 0x0000001100187308 */ /* 0x000ea20000000800 */
[----:B-1----:R-:W-:-:S07]  /*10490*/  FADD.FTZ R0, R25, R2 ;  /* 0x0000000219007221 */ /* 0x002fce0000010000 */
[----:B------:R1:W3:Y:S01]  /*104a0*/  MUFU.EX2 R19, R5 ;  /* 0x0000000500137308 */ /* 0x0002e20000000800 */
[----:B------:R-:W-:Y:S02]  /*104b0*/  FADD.FTZ R2, R18, R0 ;  /* 0x0000000012027221 */ /* 0x000fe40000010000 */
[----:B------:R-:W-:Y:S02]  /*104c0*/  FADD.FTZ R0, R29, R3 ;  /* 0x000000031d007221 */ /* 0x000fe40000010000 */
[----:B--2---:R-:W-:-:S03]  /*104d0*/  FADD.FTZ R2, R24, R2 ;  /* 0x0000000218027221 */ /* 0x004fc60000010000 */
[----:B------:R-:W2:Y:S01]  /*104e0*/  MUFU.EX2 R17, R32 ;  /* 0x0000002000117308 */ /* 0x000ea20000000800 */
[----:B------:R-:W-:Y:S02]  /*104f0*/  FADD.FTZ R206, R28, R0 ;  /* 0x000000001cce7221 */ /* 0x000fe40000010000 */
[C---:B------:R-:W-:Y:S01]  /*10500*/  FADD.FTZ R0, R7.reuse, R2 ;  /* 0x0000000207007221 */ /* 0x040fe20000010000 */
[----:B------:R-:W-:-:S03]  /*10510*/  F2FP.BF16.PACK_AB R7, R7, R24 ;  /* 0x000000180707723e */ /* 0x000fc600000010ff */
[----:B------:R-:W-:Y:S01]  /*10520*/  HMMA.16816.F32.BF16 R40, R8, R26, R20 ;  /* 0x0000001a0828723c */ /* 0x000fe20000041814 */
[----:B------:R-:W4:Y:S01]  /*10530*/  LDSM.16.MT88.4 R20, [R172+0x4000] ;  /* 0x00400000ac14783b */ /* 0x000f220000004200 */
[----:B-1----:R-:W-:Y:S01]  /*10540*/  F2FP.BF16.PACK_AB R5, R18, R25 ;  /* 0x000000191205723e */ /* 0x002fe200000010ff */
[----:B------:R-:W1:Y:S01]  /*10550*/  MUFU.EX2 R3, R34 ;  /* 0x0000002200037308 */ /* 0x000e620000000800 */
[----:B---3--:R-:W-:Y:S01]  /*10560*/  FADD.FTZ R0, R19, R0 ;  /* 0x0000000013007221 */ /* 0x008fe20000010000 */
[----:B--2---:R-:W-:-:S06]  /*10570*/  F2FP.BF16.PACK_AB R97, R17, R19 ;  /* 0x000000131161723e */ /* 0x004fcc00000010ff */
[----:B------:R-:W2:Y:S01]  /*10580*/  MUFU.EX2 R2, R33 ;  /* 0x0000002100027308 */ /* 0x000ea20000000800 */
[----:B------:R-:W-:-:S04]  /*10590*/  FADD.FTZ R0, R17, R0 ;  /* 0x0000000011007221 */ /* 0x000fc80000010000 */
[----:B-1----:R-:W-:Y:S01]  /*105a0*/  FADD.FTZ R0, R3, R0 ;  /* 0x0000000003007221 */ /* 0x002fe20000010000 */
[----:B--2---:R-:W-:-:S03]  /*105b0*/  F2FP.BF16.PACK_AB R99, R2, R3 ;  /* 0x000000030263723e */ /* 0x004fc600000010ff */
[----:B------:R-:W-:Y:S01]  /*105c0*/  FADD.FTZ R200, R2, R0 ;  /* 0x0000000002c87221 */ /* 0x000fe20000010000 */
[----:B------:R-:W-:-:S04]  /*105d0*/  IADD3 R0, R104, -0x2, RZ ;  /* 0xfffffffe68007810 */ /* 0x000fc80007ffe0ff */
[----:B------:R-:W-:Y:S01]  /*105e0*/  ISETP.GE.AND P0, PT, R0, R217, PT ;  /* 0x000000d90000720c */ /* 0x000fe20003f06270 */
[C---:B----4-:R-:W-:Y:S08]  /*105f0*/  HMMA.16816.F32.BF16 R24, R12.reuse, R20, RZ ;  /* 0x000000140c18723c */ /* 0x050ff000000418ff */
[----:B------:R-:W-:Y:S01]  /*10600*/  HMMA.16816.F32.BF16 R12, R12, R22, RZ ;  /* 0x000000160c0c723c */ /* 0x000fe200000418ff */
[----:B------:R-:W1:Y:S11]  /*10610*/  LDSM.16.MT88.4 R20, [R172+0x4800] ;  /* 0x00480000ac14783b */ /* 0x000e760000004200 */
[----:B------:R-:W-:Y:S04]  /*10620*/  @!UPT UIADD3 URZ, URZ, URZ, URZ ;  /* 0x0000003f3f3ff290 */ /* 0x000fe8000fffe03f */
[C---:B-1----:R-:W-:Y:S08]  /*10630*/  HMMA.16816.F32.BF16 R24, R8.reuse, R20, R24 ;  /* 0x000000140818723c */ /* 0x042ff00000041818 */
[----:B------:R-:W-:Y:S01]  /*10640*/  HMMA.16816.F32.BF16 R12, R8, R22, R12 ;  /* 0x00000016080c723c */ /* 0x000fe2000004180c */
        /* <DEDUP_REMOVED lines=13> */
[----:B------:R-:W2:Y:S03]  /*10720*/  LDSM.16.MT88.4 R132, [R169+0x1800] ;  /* 0x00180000a984783b */ /* 0x000ea60000004200 */
[C---:B-1----:R-:W-:Y:S08]  /*10730*/  HMMA.16816.F32.BF16 R44, R4.reuse, R8, R148 ;  /* 0x00000008042c723c */ /* 0x042ff00000041894 */
[----:B------:R-:W-:Y:S01]  /*10740*/  HMMA.16816.F32.BF16 R52, R4, R10, R52 ;  /* 0x0000000a0434723c */ /* 0x000fe20000041834 */
[----:B------:R-:W1:Y:S07]  /*10750*/  LDSM.16.MT88.4 R8, [R170+0x3000] ;  /* 0x00300000aa08783b */ /* 0x000e6e0000004200 */
[C---:B--2---:R-:W-:Y:S08]  /*10760*/  HMMA.16816.F32.BF16 R136, R96.reuse, R132, R136 ;  /* 0x000000846088723c */ /* 0x044ff00000041888 */
[----:B------:R-:W-:Y:S08]  /*10770*/  HMMA.16816.F32.BF16 R132, R96, R134, R20 ;  /* 0x000000866084723c */ /* 0x000ff00000041814 */
[C---:B-1----:R-:W-:Y:S08]  /*10780*/  HMMA.16816.F32.BF16 R56, R4.reuse, R8, R56 ;  /* 0x000000080438723c */ /* 0x042ff00000041838 */
[C---:B------:R-:W-:Y:S01]  /*10790*/  HMMA.16816.F32.BF16 R60, R4.reuse, R10, R60 ;  /* 0x0000000a043c723c */ /* 0x040fe2000004183c */
[----:B------:R-:W1:Y:S07]  /*107a0*/  LDSM.16.MT88.4 R8, [R173+0x3000] ;  /* 0x00300000ad08783b */ /* 0x000e6e0000004200 */
[C---:B-1----:R-:W-:Y:S01]  /*107b0*/  HMMA.16816.F32.BF16 R68, R4.reuse, R8, R124 ;  /* 0x000000080444723c */ /* 0x042fe2000004187c */
[----:B------:R-:W1:Y:S07]  /*107c0*/  LDSM.16.MT88.4 R124, [R170+0x1800] ;  /* 0x00180000aa7c783b */ /* 0x000e6e0000004200 */
[----:B------:R-:W-:Y:S01]  /*107d0*/  HMMA.16816.F32.BF16 R72, R4, R10, R108 ;  /* 0x0000000a0448723c */ /* 0x000fe2000004186c */
[----:B------:R-:W2:Y:S04]  /*107e0*/  LDSM.16.MT88.4 R8, [R172+0x3000] ;  /* 0x00300000ac08783b */ /* 0x000ea80000004200 */
[----:B------:R-:W3:Y:S03]  /*107f0*/  LDSM.16.MT88.4 R108, [R172+0x1800] ;  /* 0x00180000ac6c783b */ /* 0x000ee60000004200 */
[----:B-1----:R-:W-:Y:S08]  /*10800*/  HMMA.16816.F32.BF16 R128, R96, R124, R128 ;  /* 0x0000007c6080723c */ /* 0x002ff00000041880 */
[C---:B--2---:R-:W-:Y:S01]  /*10810*/  HMMA.16816.F32.BF16 R76, R4.reuse, R8, R116 ;  /* 0x00000008044c723c */ /* 0x044fe20000041874 */
[----:B------:R-:W1:Y:S07]  /*10820*/  LDSM.16.MT88.4 R116, [R173+0x1800] ;  /* 0x00180000ad74783b */ /* 0x000e6e0000004200 */
[----:B------:R-:W-:Y:S01]  /*10830*/  HMMA.16816.F32.BF16 R80, R4, R10, R64 ;  /* 0x0000000a0450723c */ /* 0x000fe20000041840 */
[----:B------:R-:W2:Y:S04]  /*10840*/  LDSM.16.MT88.4 R8, [R169+0x5000] ;  /* 0x00500000a908783b */ /* 0x000ea80000004200 */
[----:B------:R-:W-:Y:S03]  /*10850*/  LDSM.16.MT88.4 R64, [R172+0x3800] ;  /* 0x00380000ac40783b */ /* 0x000fe60000004200 */
[C---:B---3--:R-:W-:Y:S08]  /*10860*/  HMMA.16816.F32.BF16 R112, R96.reuse, R108, R112 ;  /* 0x0000006c6070723c */ /* 0x048ff00000041870 */
[C---:B------:R-:W-:Y:S08]  /*10870*/  HMMA.16816.F32.BF16 R108, R96.reuse, R110, R36 ;  /* 0x0000006e606c723c */ /* 0x040ff00000041824 */
[C---:B------:R-:W-:Y:S08]  /*10880*/  HMMA.16816.F32.BF16 R124, R96.reuse, R126, R28 ;  /* 0x0000007e607c723c */ /* 0x040ff0000004181c */
[----:B-1----:R-:W-:Y:S08]  /*10890*/  HMMA.16816.F32.BF16 R120, R96, R116, R120 ;  /* 0x000000746078723c */ /* 0x002ff00000041878 */
[C---:B--2---:R-:W-:Y:S08]  /*108a0*/  HMMA.16816.F32.BF16 R84, R4.reuse, R8, R84 ;  /* 0x000000080454723c */ /* 0x044ff00000041854 */
[----:B------:R-:W-:Y:S01]  /*108b0*/  HMMA.16816.F32.BF16 R88, R4, R10, R88 ;  /* 0x0000000a0458723c */ /* 0x000fe20000041858 */
[----:B------:R-:W1:Y:S07]  /*108c0*/  LDSM.16.MT88.4 R8, [R170+0x5000] ;  /* 0x00500000aa08783b */ /* 0x000e6e0000004200 */
        /* <DEDUP_REMOVED lines=9> */
[C---:B-1----:R-:W-:Y:S08]  /*10960*/  HMMA.16816.F32.BF16 R36, R96.reuse, R40, R44 ;  /* 0x000000286024723c */ /* 0x042ff0000004182c */
[C---:B--2---:R-:W-:Y:S01]  /*10970*/  HMMA.16816.F32.BF16 R44, R96.reuse, R48, R56 ;  /* 0x00000030602c723c */ /* 0x044fe20000041838 */
[----:B------:R-:W1:Y:S07]  /*10980*/  LDSM.16.MT88.4 R56, [R173+0x3800] ;  /* 0x00380000ad38783b */ /* 0x000e6e0000004200 */
[C---:B------:R-:W-:Y:S08]  /*10990*/  HMMA.16816.F32.BF16 R40, R96.reuse, R42, R52 ;  /* 0x0000002a6028723c */ /* 0x040ff00000041834 */
[C---:B------:R-:W-:Y:S08]  /*109a0*/  HMMA.16816.F32.BF16 R48, R96.reuse, R50, R60 ;  /* 0x000000326030723c */ /* 0x040ff0000004183c */
[C---:B------:R-:W-:Y:S08]  /*109b0*/  HMMA.16816.F32.BF16 R60, R96.reuse, R64, R76 ;  /* 0x00000040603c723c */ /* 0x040ff0000004184c */
[----:B------:R-:W-:Y:S01]  /*109c0*/  HMMA.16816.F32.BF16 R64, R96, R66, R80 ;  /* 0x000000426040723c */ /* 0x000fe20000041850 */
[----:B------:R-:W2:Y:S07]  /*109d0*/  LDSM.16.MT88.4 R80, [R170+0x5800] ;  /* 0x00580000aa50783b */ /* 0x000eae0000004200 */
[----:B---3--:R-:W-:Y:S08]  /*109e0*/  HMMA.16816.F32.BF16 R24, R4, R8, R24 ;  /* 0x000000080418723c */ /* 0x008ff00000041818 */
[C---:B-1----:R-:W-:Y:S08]  /*109f0*/  HMMA.16816.F32.BF16 R52, R96.reuse, R56, R68 ;  /* 0x000000386034723c */ /* 0x042ff00000041844 */
[----:B------:R-:W-:Y:S01]  /*10a00*/  HMMA.16816.F32.BF16 R56, R96, R58, R72 ;  /* 0x0000003a6038723c */ /* 0x000fe20000041848 */
[----:B------:R-:W1:Y:S07]  /*10a10*/  LDSM.16.MT88.4 R72, [R169+0x5800] ;  /* 0x00580000a948783b */ /* 0x000e6e0000004200 */
[----:B------:R-:W-:Y:S01]  /*10a20*/  HMMA.16816.F32.BF16 R12, R4, R10, R12 ;  /* 0x0000000a040c723c */ /* 0x000fe2000004180c */
[----:B------:R-:W3:Y:S07]  /*10a30*/  LDSM.16.MT88.4 R4, [R172+0x5800] ;  /* 0x00580000ac04783b */ /* 0x000eee0000004200 */
[C---:B--2---:R-:W-:Y:S08]  /*10a40*/  HMMA.16816.F32.BF16 R76, R96.reuse, R80, R92 ;  /* 0x00000050604c723c */ /* 0x044ff0000004185c */
[C---:B------:R-:W-:Y:S08]  /*10a50*/  HMMA.16816.F32.BF16 R80, R96.reuse, R82, R144 ;  /* 0x000000526050723c */ /* 0x040ff00000041890 */
[C---:B-1----:R-:W-:Y:S08]  /*10a60*/  HMMA.16816.F32.BF16 R68, R96.reuse, R72, R84 ;  /* 0x000000486044723c */ /* 0x042ff00000041854 */
[C---:B------:R-:W-:Y:S01]  /*10a70*/  HMMA.16816.F32.BF16 R72, R96.reuse, R74, R88 ;  /* 0x0000004a6048723c */ /* 0x040fe20000041858 */
[----:B------:R-:W1:Y:S07]  /*10a80*/  LDSM.16.MT88.4 R88, [R173+0x5800] ;  /* 0x00580000ad58783b */ /* 0x000e6e0000004200 */
[C---:B---3--:R-:W-:Y:S08]  /*10a90*/  HMMA.16816.F32.BF16 R92, R96.reuse, R4, R24 ;  /* 0x00000004605c723c */ /* 0x048ff00000041818 */
[C---:B-1----:R-:W-:Y:S08]  /*10aa0*/  HMMA.16816.F32.BF16 R84, R96.reuse, R88, R152 ;  /* 0x000000586054723c */ /* 0x042ff00000041898 */
[C---:B------:R-:W-:Y:S08]  /*10ab0*/  HMMA.16816.F32.BF16 R88, R96.reuse, R90, R148 ;  /* 0x0000005a6058723c */ /* 0x040ff00000041894 */
[----:B------:R-:W-:Y:S01]  /*10ac0*/  HMMA.16816.F32.BF16 R96, R96, R6, R12 ;  /* 0x000000066060723c */ /* 0x000fe2000004180c */
[----:B------:R-:W-:Y:S07]  /*10ad0*/  @!UPT UIADD3 URZ, URZ, URZ, URZ ;  /* 0x0000003f3f3ff290 */ /* 0x000fee000fffe03f */
[----:B------:R-:W-:Y:S11]  /*10ae0*/  @!P0 BRA `(.L_x_268) ;  /* 0x0000303000008947 */ /* 0x000ff60003800000 */
[----:B------:R-:W-:Y:S02]  /*10af0*/  MOV R194, R0 ;  /* 0x0000000000c27202 */ /* 0x000fe40000000f00 */
[----:B------:R-:W-:-:S02]  /*10b00*/  MOV R104, R16 ;  /* 0x0000001000687202 */ /* 0x000fc40000000f00 */
[----:B------:R-:W-:Y:S02]  /*10b10*/  MOV R103, R102 ;  /* 0x0000006600677202 */ /* 0x000fe40000000f00 */
.L_x_275:
[----:B------:R-:W-:Y:S04]  /*10b20*/  DEPBAR.LE SB0, 0x0 ;  /* 0x000080000000791a */ /* 0x000fe80000000000 */
[----:B------:R-:W-:Y:S01]  /*10b30*/  WARPSYNC 0xffffffff ;  /* 0xffffffff00007948 */ /* 0x000fe20003800000 */
[----:B------:R-:W-:Y:S01]  /*10b40*/  BAR.SYNC.DEFER_BLOCKING 0x0 ;  /* 0x0000000000007b1d */ /* 0x000fe20000010000 */
[----:B------:R-:W-:Y:S01]  /*10b50*/  SHF.R.S32.HI R0, RZ, 0x1f, R195 ;  /* 0x0000001fff007819 */ /* 0x000fe200000114c3 */
[----:B------:R-:W-:Y:S01]  /*10b60*/  IMAD.WIDE.U32 R2, R195, c[0x0][0x208], RZ ;  /* 0x00008200c3027a25 */ /* 0x000fe200078e00ff */
[----:B------:R-:W-:Y:S02]  /*10b70*/  ISETP.GE.AND P4, PT, R208, c[0x0][0x1d4], PT ;  /* 0x00007500d0007a0c */ /* 0x000fe40003f86270 */
[C---:B------:R-:W-:Y:S01]  /*10b80*/  ISETP.GE.AND P3, PT, R207.reuse, c[0x0][0x1d4], PT ;  /* 0x00007500cf007a0c */ /* 0x040fe20003f66270 */
[----:B------:R-:W-:Y:S01]  /*10b90*/  IMAD R0, R0, c[0x0][0x208], RZ ;  /* 0x0000820000007a24 */ /* 0x000fe200078e02ff */
[C---:B------:R-:W-:Y:S01]  /*10ba0*/  SHF.L.U64.HI R30, R208.reuse, 0x1, R223 ;  /* 0x00000001d01e7819 */ /* 0x040fe200000102df */
[----:B------:R-:W-:Y:S01]  /*10bb0*/  IMAD.SHL.U32 R23, R208, 0x2, RZ ;  /* 0x00000002d0177824 */ /* 0x000fe200078e00ff */
[----:B------:R-:W-:Y:S01]  /*10bc0*/  SHF.L.U64.HI R22, R207, 0x1, R224 ;  /* 0x00000001cf167819 */ /* 0x000fe200000102e0 */
[----:B------:R-:W-:Y:S01]  /*10bd0*/  IMAD R0, R195, c[0x0][0x20c], R0 ;  /* 0x00008300c3007a24 */ /* 0x000fe200078e0200 */
[C---:B------:R-:W-:Y:S01]  /*10be0*/  SHF.L.U64.HI R14, R210.reuse, 0x1, R211 ;  /* 0x00000001d20e7819 */ /* 0x040fe200000102d3 */
[----:B------:R-:W-:Y:S02]  /*10bf0*/  IMAD.SHL.U32 R15, R207, 0x2, RZ ;  /* 0x00000002cf0f7824 */ /* 0x000fe400078e00ff */
[----:B------:R-:W-:Y:S01]  /*10c00*/  IMAD.IADD R3, R3, 0x1, R0 ;  /* 0x0000000103037824 */ /* 0x000fe200078e0200 */
[----:B------:R-:W-:Y:S01]  /*10c10*/  SHF.R.S32.HI R0, RZ, 0x1f, R192 ;  /* 0x0000001fff007819 */ /* 0x000fe200000114c0 */
[----:B------:R-:W-:Y:S02]  /*10c20*/  IMAD.SHL.U32 R13, R210, 0x2, RZ ;  /* 0x00000002d20d7824 */ /* 0x000fe400078e00ff */
[----:B------:R-:W-:Y:S04]  /*10c30*/  IMAD.WIDE.U32 R2, R192, c[0x0][0x218], R2 ;  /* 0x00008600c0027a25 */ /* 0x000fe800078e0002 */
[----:B------:R-:W-:Y:S01]  /*10c40*/  IMAD R4, R0, c[0x0][0x218], RZ ;  /* 0x0000860000047a24 */ /* 0x000fe200078e02ff */
[----:B------:R-:W-:Y:S01]  /*10c50*/  IADD3 R0, P0, R226, R2, RZ ;  /* 0x00000002e2007210 */ /* 0x000fe20007f1e0ff */
[----:B------:R1:W2:Y:S02]  /*10c60*/  LDSM.16.M88.4 R32, [R175] ;  /* 0x00000000af20783b */ /* 0x0002a40000000200 */
[----:B------:R-:W-:Y:S02]  /*10c70*/  IMAD R4, R192, c[0x0][0x21c], R4 ;  /* 0x00008700c0047a24 */ /* 0x000fe400078e0204 */
[----:B------:R1:W3:Y:S03]  /*10c80*/  LDSM.16.M88.4 R8, [R168] ;  /* 0x00000000a808783b */ /* 0x0002e60000000200 */
[----:B------:R-:W-:Y:S01]  /*10c90*/  IADD3.X R2, R225, R3, R4, P0, !PT ;  /* 0x00000003e1027210 */ /* 0x000fe200007fe404 */
[----:B------:R1:W4:Y:S01]  /*10ca0*/  LDSM.16.M88.4 R16, [R168+0x800] ;  /* 0x00080000a810783b */ /* 0x0003220000000200 */
[C---:B------:R-:W-:Y:S03]  /*10cb0*/  LEA R5, P0, R0.reuse, c[0x0][0x1f8], 0x1 ;  /* 0x00007e0000057a11 */ /* 0x040fe600078008ff */
[----:B------:R1:W1:Y:S01]  /*10cc0*/  LDSM.16.M88.4 R24, [R168+0x1000] ;  /* 0x00100000a818783b */ /* 0x0002620000000200 */
[----:B------:R-:W-:Y:S03]  /*10cd0*/  LEA.HI.X R4, R0, c[0x0][0x1fc], R2, 0x1, P0 ;  /* 0x00007f0000047a11 */ /* 0x000fe600000f0c02 */
[----:B------:R1:W1:Y:S04]  /*10ce0*/  LDSM.16.M88.4 R144, [R168+0x1800] ;  /* 0x00180000a890783b */ /* 0x0002680000000200 */
[----:B------:R1:W1:Y:S04]  /*10cf0*/  LDSM.16.M88.4 R148, [R176] ;  /* 0x00000000b094783b */ /* 0x0002680000000200 */
[----:B------:R1:W1:Y:S04]  /*10d00*/  LDSM.16.M88.4 R152, [R179] ;  /* 0x00000000b398783b */ /* 0x0002680000000200 */
[----:B------:R1:W1:Y:S04]  /*10d10*/  LDSM.16.M88.4 R156, [R190] ;  /* 0x00000000be9c783b */ /* 0x0002680000000200 */
[----:B------:R1:W1:Y:S04]  /*10d20*/  LDSM.16.M88.4 R160, [R189] ;  /* 0x00000000bda0783b */ /* 0x0002680000000200 */
[----:B------:R1:W1:Y:S01]  /*10d30*/  LDSM.16.M88.4 R164, [R188] ;  /* 0x00000000bca4783b */ /* 0x0002620000000200 */
[----:B------:R-:W-:-:S05]  /*10d40*/  BRA.DIV ~URZ, `(.L_x_269) ;  /* 0x000084d27f007947 */ /* 0x000fca000b800000 */
[----:B------:R4:W3:Y:S02]  /*10d50*/  SHFL.IDX PT, R0, R4, RZ, 0x181f ;  /* 0x00181fff04007589 */ /* 0x0008e400000e0000 */
.L_x_349:
[----:B------:R-:W5:Y:S01]  /*10d60*/  SHFL.IDX PT, R3, R5, RZ, 0x181f ;  /* 0x00181fff05037589 */ /* 0x000f6200000e0000 */
[----:B------:R-:W-:Y:S01]  /*10d70*/  LOP3.LUT P1, RZ, R212, 0x10, RZ, 0xc0, !PT ;  /* 0x00000010d4ff7812 */ /* 0x000fe2000782c0ff */
[----:B------:R-:W-:Y:S03]  /*10d80*/  BSSY B0, `(.L_x_270) ;  /* 0x000013e000007945 */ /* 0x000fe60003800000 */
[----:B------:R-:W-:Y:S03]  /*10d90*/  SEL R102, RZ, 0x10, P1 ;  /* 0x00000010ff667807 */ /* 0x000fe60000800000 */
[----:B------:R4:W-:Y:S08]  /*10da0*/  SHFL.IDX PT, R12, R4, 0x1, 0x181f ;  /* 0x00381f00040c7f89 */ /* 0x0009f000000e0000 */
[----:B------:R3:W2:Y:S01]  /*10db0*/  SHFL.IDX PT, R2, R5, 0x1, 0x181f ;  /* 0x00381f0005027f89 */ /* 0x0006a200000e0000 */
[C---:B-----5:R-:W-:Y:S04]  /*10dc0*/  IADD3 R6, P0, R3.reuse, R13, RZ ;  /* 0x0000000d03067210 */ /* 0x060fe80007f1e0ff */
[C---:B---3--:R-:W-:Y:S02]  /*10dd0*/  IADD3.X R7, R0.reuse, R14, RZ, P0, !PT ;  /* 0x0000000e00077210 */ /* 0x048fe400007fe4ff */
[----:B----4-:R-:W-:Y:S03]  /*10de0*/  IADD3 R4, P0, R3, R15, RZ ;  /* 0x0000000f03047210 */ /* 0x010fe60007f1e0ff */
[----:B------:R3:W-:Y:S01]  /*10df0*/  LDGSTS.E.BYPASS.LTC128B.128 [R191+0x100], [R6.64], !P1 ;  /* 0x0010000006bf7fae */ /* 0x0007e2000c901d4a */
[----:B------:R-:W-:Y:S07]  /*10e00*/  IADD3.X R5, R0, R22, RZ, P0, !PT ;  /* 0x0000001600057210 */ /* 0x000fee00007fe4ff */
[----:B------:R4:W-:Y:S02]  /*10e10*/  LDGSTS.E.BYPASS.LTC128B.128 [R191+0x2100], [R4.64], !P3 ;  /* 0x0210000004bf7fae */ /* 0x0009e4000d901d4a */
[----:B----4-:R-:W-:Y:S02]  /*10e20*/  IADD3 R5, -R102, 0x10, RZ ;  /* 0x0000001066057810 */ /* 0x010fe40007ffe1ff */
[----:B------:R-:W-:Y:S02]  /*10e30*/  SEL R4, RZ, 0x10, P3 ;  /* 0x00000010ff047807 */ /* 0x000fe40001800000 */
[----:B------:R-:W-:Y:S02]  /*10e40*/  LOP3.LUT R5, R5, 0xf, RZ, 0xc0, !PT ;  /* 0x0000000f05057812 */ /* 0x000fe400078ec0ff */
[C---:B------:R-:W-:Y:S02]  /*10e50*/  ISETP.NE.U32.AND P5, PT, R4.reuse, RZ, PT ;  /* 0x000000ff0400720c */ /* 0x040fe40003fa5070 */
[----:B--2---:R-:W-:Y:S02]  /*10e60*/  IADD3 R20, P1, P0, R5, R2, R13 ;  /* 0x0000000205147210 */ /* 0x004fe4000783e00d */
[----:B------:R-:W-:Y:S02]  /*10e70*/  IADD3 R4, -R4, 0x10, RZ ;  /* 0x0000001004047810 */ /* 0x000fe40007ffe1ff */
[----:B------:R-:W-:Y:S02]  /*10e80*/  IADD3.X R21, RZ, R12, R14, P1, P0 ;  /* 0x0000000cff157210 */ /* 0x000fe40000fe040e */
[----:B------:R-:W-:Y:S02]  /*10e90*/  IADD3 R14, P2, R3, R23, RZ ;  /* 0x00000017030e7210 */ /* 0x000fe40007f5e0ff */
[----:B------:R-:W-:Y:S02]  /*10ea0*/  LOP3.LUT R4, R4, 0xf, RZ, 0xc0, !PT ;  /* 0x0000000f04047812 */ /* 0x000fe400078ec0ff */
[----:B------:R-:W-:Y:S02]  /*10eb0*/  SEL R13, RZ, 0x10, P4 ;  /* 0x00000010ff0d7807 */ /* 0x000fe40002000000 */
[----:B------:R-:W-:Y:S02]  /*10ec0*/  IADD3 R28, P1, P0, R4, R2, R15 ;  /* 0x00000002041c7210 */ /* 0x000fe4000783e00f */
[----:B------:R-:W-:Y:S02]  /*10ed0*/  IADD3.X R15, R0, R30, RZ, P2, !PT ;  /* 0x0000001e000f7210 */ /* 0x000fe400017fe4ff */
[C---:B------:R-:W-:Y:S02]  /*10ee0*/  IADD3 R4, -R13.reuse, 0x10, RZ ;  /* 0x000000100d047810 */ /* 0x040fe40007ffe1ff */
[----:B------:R-:W-:Y:S01]  /*10ef0*/  ISETP.NE.U32.AND P2, PT, R102, RZ, PT ;  /* 0x000000ff6600720c */ /* 0x000fe20003f45070 */
[----:B------:R2:W-:Y:S01]  /*10f00*/  LDGSTS.E.BYPASS.LTC128B.128 [R191+0x4100], [R14.64], !P4 ;  /* 0x041000000ebf7fae */ /* 0x0005e2000e101d4a */
[----:B------:R-:W-:Y:S02]  /*10f10*/  LOP3.LUT R4, R4, 0xf, RZ, 0xc0, !PT ;  /* 0x0000000f04047812 */ /* 0x000fe400078ec0ff */
[----:B------:R-:W-:Y:S02]  /*10f20*/  IADD3.X R29, RZ, R12, R22, P1, P0 ;  /* 0x0000000cff1d7210 */ /* 0x000fe40000fe0416 */
[----:B------:R-:W-:Y:S02]  /*10f30*/  IADD3 R2, P1, P0, R4, R2, R23 ;  /* 0x0000000204027210 */ /* 0x000fe4000783e017 */
[C---:B---3--:R-:W-:Y:S03]  /*10f40*/  HMMA.16816.F32.BF16 R4, R32.reuse, R8, RZ ;  /* 0x000000082004723c */ /* 0x048fe600000418ff */
[----:B------:R-:W-:Y:S02]  /*10f50*/  IADD3.X R3, RZ, R12, R30, P1, P0 ;  /* 0x0000000cff037210 */ /* 0x000fe40000fe041e */
[----:B------:R3:W-:Y:S01]  /*10f60*/  LDGSTS.E.BYPASS.LTC128B.128.ZFILL [R191+0x1100], [R20.64], P2 ;  /* 0x0110000014bf7fae */ /* 0x0007e20009141d4a */
[----:B------:R-:W-:Y:S02]  /*10f70*/  ISETP.NE.U32.AND P0, PT, R13, RZ, PT ;  /* 0x000000ff0d00720c */ /* 0x000fe40003f05070 */
[C---:B------:R-:W-:Y:S05]  /*10f80*/  HMMA.16816.F32.BF16 R8, R32.reuse, R10, RZ ;  /* 0x0000000a2008723c */ /* 0x040fea00000418ff */
[----:B------:R4:W-:Y:S03]  /*10f90*/  LDGSTS.E.BYPASS.LTC128B.128.ZFILL [R191+0x3100], [R28.64], P5 ;  /* 0x031000001cbf7fae */ /* 0x0009e6000a941d4a */
[C---:B--2---:R-:W-:Y:S05]  /*10fa0*/  HMMA.16816.F32.BF16 R12, R32.reuse, R16, RZ ;  /* 0x00000010200c723c */ /* 0x044fea00000418ff */
[----:B------:R2:W-:Y:S01]  /*10fb0*/  LDGSTS.E.BYPASS.LTC128B.128.ZFILL [R191+0x5100], [R2.64], P0 ;  /* 0x0510000002bf7fae */ /* 0x0005e20008141d4a */
[----:B------:R-:W-:Y:S02]  /*10fc0*/  ISETP.GT.AND P0, PT, R194, R217, PT ;  /* 0x000000d9c200720c */ /* 0x000fe40003f04270 */
[C---:B------:R-:W-:Y:S05]  /*10fd0*/  HMMA.16816.F32.BF16 R16, R32.reuse, R18, RZ ;  /* 0x000000122010723c */ /* 0x040fea00000418ff */
[----:B------:R-:W0:Y:S03]  /*10fe0*/  LDGDEPBAR ;  /* 0x00000000000079af */ /* 0x000e260000000000 */
[C---:B-1-3--:R-:W-:Y:S08]  /*10ff0*/  HMMA.16816.F32.BF16 R20, R32.reuse, R24, RZ ;  /* 0x000000182014723c */ /* 0x04aff000000418ff */
[C---:B------:R-:W-:Y:S08]  /*11000*/  HMMA.16816.F32.BF16 R24, R32.reuse, R26, RZ ;  /* 0x0000001a2018723c */ /* 0x040ff000000418ff */
[C---:B----4-:R-:W-:Y:S08]  /*11010*/  HMMA.16816.F32.BF16 R28, R32.reuse, R144, RZ ;  /* 0x00000090201c723c */ /* 0x050ff000000418ff */
[----:B------:R-:W-:Y:S01]  /*11020*/  HMMA.16816.F32.BF16 R32, R32, R146, RZ ;  /* 0x000000922020723c */ /* 0x000fe200000418ff */
[----:B------:R-:W-:Y:S07]  /*11030*/  LDSM.16.M88.4 R144, [R178] ;  /* 0x00000000b290783b */ /* 0x000fee0000000200 */
[C---:B------:R-:W-:Y:S08]  /*11040*/  HMMA.16816.F32.BF16 R4, R148.reuse, R152, R4 ;  /* 0x000000989404723c */ /* 0x040ff00000041804 */
[C---:B------:R-:W-:Y:S01]  /*11050*/  HMMA.16816.F32.BF16 R8, R148.reuse, R154, R8 ;  /* 0x0000009a9408723c */ /* 0x040fe20000041808 */
[----:B------:R-:W1:Y:S07]  /*11060*/  LDSM.16.M88.4 R152, [R174] ;  /* 0x00000000ae98783b */ /* 0x000e6e0000000200 */
[C---:B------:R-:W-:Y:S08]  /*11070*/  HMMA.16816.F32.BF16 R12, R148.reuse, R156, R12 ;  /* 0x0000009c940c723c */ /* 0x040ff0000004180c */
[C---:B------:R-:W-:Y:S01]  /*11080*/  HMMA.16816.F32.BF16 R16, R148.reuse, R158, R16 ;  /* 0x0000009e9410723c */ /* 0x040fe20000041810 */
[----:B------:R-:W3:Y:S07]  /*11090*/  LDSM.16.M88.4 R156, [R174+0x800] ;  /* 0x00080000ae9c783b */ /* 0x000eee0000000200 */
[C---:B------:R-:W-:Y:S08]  /*110a0*/  HMMA.16816.F32.BF16 R20, R148.reuse, R160, R20 ;  /* 0x000000a09414723c */ /* 0x040ff00000041814 */
[C---:B------:R-:W-:Y:S01]  /*110b0*/  HMMA.16816.F32.BF16 R24, R148.reuse, R162, R24 ;  /* 0x000000a29418723c */ /* 0x040fe20000041818 */
[----:B------:R-:W-:Y:S07]  /*110c0*/  LDSM.16.M88.4 R160, [R174+0x1800] ;  /* 0x00180000aea0783b */ /* 0x000fee0000000200 */
[C---:B------:R-:W-:Y:S08]  /*110d0*/  HMMA.16816.F32.BF16 R28, R148.reuse, R164, R28 ;  /* 0x000000a4941c723c */ /* 0x040ff0000004181c */
[----:B------:R-:W-:Y:S01]  /*110e0*/  HMMA.16816.F32.BF16 R32, R148, R166, R32 ;  /* 0x000000a69420723c */ /* 0x000fe20000041820 */
[----:B------:R-:W4:Y:S07]  /*110f0*/  LDSM.16.M88.4 R148, [R174+0x1000] ;  /* 0x00100000ae94783b */ /* 0x000f2e0000000200 */
[C---:B-1----:R-:W-:Y:S08]  /*11100*/  HMMA.16816.F32.BF16 R4, R144.reuse, R152, R4 ;  /* 0x000000989004723c */ /* 0x042ff00000041804 */
[C---:B------:R-:W-:Y:S01]  /*11110*/  HMMA.16816.F32.BF16 R8, R144.reuse, R154, R8 ;  /* 0x0000009a9008723c */ /* 0x040fe20000041808 */
[----:B------:R-:W-:Y:S07]  /*11120*/  LDSM.16.M88.4 R152, [R171] ;  /* 0x00000000ab98783b */ /* 0x000fee0000000200 */
[C---:B---3--:R-:W-:Y:S08]  /*11130*/  HMMA.16816.F32.BF16 R12, R144.reuse, R156, R12 ;  /* 0x0000009c900c723c */ /* 0x048ff0000004180c */
[C---:B------:R-:W-:Y:S01]  /*11140*/  HMMA.16816.F32.BF16 R16, R144.reuse, R158, R16 ;  /* 0x0000009e9010723c */ /* 0x040fe20000041810 */
[----:B------:R-:W-:Y:S07]  /*11150*/  LDSM.16.M88.4 R156, [R171+0x800] ;  /* 0x00080000ab9c783b */ /* 0x000fee0000000200 */
[C---:B----4-:R-:W-:Y:S08]  /*11160*/  HMMA.16816.F32.BF16 R20, R144.reuse, R148, R20 ;  /* 0x000000949014723c */ /* 0x050ff00000041814 */
[C---:B------:R-:W-:Y:S01]  /*11170*/  HMMA.16816.F32.BF16 R24, R144.reuse, R150, R24 ;  /* 0x000000969018723c */ /* 0x040fe20000041818 */
[----:B------:R-:W1:Y:S07]  /*11180*/  LDSM.16.M88.4 R148, [R177] ;  /* 0x00000000b194783b */ /* 0x000e6e0000000200 */
[C---:B------:R-:W-:Y:S08]  /*11190*/  HMMA.16816.F32.BF16 R28, R144.reuse, R160, R28 ;  /* 0x000000a0901c723c */ /* 0x040ff0000004181c */
[----:B------:R-:W-:Y:S01]  /*111a0*/  HMMA.16816.F32.BF16 R32, R144, R162, R32 ;  /* 0x000000a29020723c */ /* 0x000fe20000041820 */
[----:B------:R-:W3:Y:S08]  /*111b0*/  LDSM.16.M88.4 R144, [R171+0x1000] ;  /* 0x00100000ab90783b */ /* 0x000ef00000000200 */
[----:B------:R-:W4:Y:S01]  /*111c0*/  LDSM.16.M88.4 R160, [R171+0x1800] ;  /* 0x00180000aba0783b */ /* 0x000f220000000200 */
[C---:B-1----:R-:W-:Y:S08]  /*111d0*/  HMMA.16816.F32.BF16 R4, R148.reuse, R152, R4 ;  /* 0x000000989404723c */ /* 0x042ff00000041804 */
[C---:B------:R-:W-:Y:S01]  /*111e0*/  HMMA.16816.F32.BF16 R8, R148.reuse, R154, R8 ;  /* 0x0000009a9408723c */ /* 0x040fe20000041808 */
[----:B------:R-:W-:Y:S07]  /*111f0*/  LDSM.16.M88.4 R152, [R168+0x2000] ;  /* 0x00200000a898783b */ /* 0x000fee0000000200 */
[C---:B------:R-:W-:Y:S08]  /*11200*/  HMMA.16816.F32.BF16 R12, R148.reuse, R156, R12 ;  /* 0x0000009c940c723c */ /* 0x040ff0000004180c */
[C---:B------:R-:W-:Y:S01]  /*11210*/  HMMA.16816.F32.BF16 R16, R148.reuse, R158, R16 ;  /* 0x0000009e9410723c */ /* 0x040fe20000041810 */
[----:B------:R-:W-:Y:S07]  /*11220*/  LDSM.16.M88.4 R156, [R168+0x2800] ;  /* 0x00280000a89c783b */ /* 0x000fee0000000200 */
[C---:B---3--:R-:W-:Y:S08]  /*11230*/  HMMA.16816.F32.BF16 R20, R148.reuse, R144, R20 ;  /* 0x000000909414723c */ /* 0x048ff00000041814 */
[C---:B------:R-:W-:Y:S01]  /*11240*/  HMMA.16816.F32.BF16 R24, R148.reuse, R146, R24 ;  /* 0x000000929418723c */ /* 0x040fe20000041818 */
[----:B------:R-:W1:Y:S07]  /*11250*/  LDSM.16.M88.4 R144, [R175+0x4000] ;  /* 0x00400000af90783b */ /* 0x000e6e0000000200 */
[C---:B----4-:R-:W-:Y:S08]  /*11260*/  HMMA.16816.F32.BF16 R28, R148.reuse, R160, R28 ;  /* 0x000000a0941c723c */ /* 0x050ff0000004181c */
[----:B------:R-:W-:Y:S01]  /*11270*/  HMMA.16816.F32.BF16 R32, R148, R162, R32 ;  /* 0x000000a29420723c */ /* 0x000fe20000041820 */
[----:B------:R-:W3:Y:S08]  /*11280*/  LDSM.16.M88.4 R148, [R168+0x3000] ;  /* 0x00300000a894783b */ /* 0x000ef00000000200 */
[----:B------:R-:W4:Y:S01]  /*11290*/  LDSM.16.M88.4 R160, [R168+0x3800] ;  /* 0x00380000a8a0783b */ /* 0x000f220000000200 */
[C---:B-1----:R-:W-:Y:S08]  /*112a0*/  HMMA.16816.F32.BF16 R4, R144.reuse, R152, R4 ;  /* 0x000000989004723c */ /* 0x042ff00000041804 */
[C---:B------:R-:W-:Y:S01]  /*112b0*/  HMMA.16816.F32.BF16 R8, R144.reuse, R154, R8 ;  /* 0x0000009a9008723c */ /* 0x040fe20000041808 */
[----:B------:R-:W-:Y:S07]  /*112c0*/  LDSM.16.M88.4 R152, [R187] ;  /* 0x00000000bb98783b */ /* 0x000fee0000000200 */
[C---:B------:R-:W-:Y:S08]  /*112d0*/  HMMA.16816.F32.BF16 R12, R144.reuse, R156, R12 ;  /* 0x0000009c900c723c */ /* 0x040ff0000004180c */
[C---:B------:R-:W-:Y:S01]  /*112e0*/  HMMA.16816.F32.BF16 R16, R144.reuse, R158, R16 ;  /* 0x0000009e9010723c */ /* 0x040fe20000041810 */
[----:B------:R-:W-:Y:S07]  /*112f0*/  LDSM.16.M88.4 R156, [R186] ;  /* 0x00000000ba9c783b */ /* 0x000fee0000000200 */
[C---:B---3--:R-:W-:Y:S08]  /*11300*/  HMMA.16816.F32.BF16 R20, R144.reuse, R148, R20 ;  /* 0x000000949014723c */ /* 0x048ff00000041814 */
[C---:B------:R-:W-:Y:S01]  /*11310*/  HMMA.16816.F32.BF16 R24, R144.reuse, R150, R24 ;  /* 0x000000969018723c */ /* 0x040fe20000041818 */
[----:B------:R-:W1:Y:S07]  /*11320*/  LDSM.16.M88.4 R148, [R176+0x4000] ;  /* 0x00400000b094783b */ /* 0x000e6e0000000200 */
[C---:B----4-:R-:W-:Y:S08]  /*11330*/  HMMA.16816.F32.BF16 R28, R144.reuse, R160, R28 ;  /* 0x000000a0901c723c */ /* 0x050ff0000004181c */
[----:B------:R-:W-:Y:S01]  /*11340*/  HMMA.16816.F32.BF16 R32, R144, R162, R32 ;  /* 0x000000a29020723c */ /* 0x000fe20000041820 */
[----:B------:R-:W3:Y:S08]  /*11350*/  LDSM.16.M88.4 R144, [R185] ;  /* 0x00000000b990783b */ /* 0x000ef00000000200 */
[----:B------:R-:W4:Y:S01]  /*11360*/  LDSM.16.M88.4 R160, [R184] ;  /* 0x00000000b8a0783b */ /* 0x000f220000000200 */
        /* <DEDUP_REMOVED lines=51> */
[----:B------:R-:W-:Y:S01]  /*116a0*/  LDSM.16.M88.4 R160, [R174+0x4000] ;  /* 0x00400000aea0783b */ /* 0x000fe20000000200 */
[C---:B-1----:R-:W-:Y:S08]  /*116b0*/  HMMA.16816.F32.BF16 R4, R148.reuse, R152, R4 ;  /* 0x000000989404723c */ /* 0x042ff00000041804 */
[C---:B------:R-:W-:Y:S01]  /*116c0*/  HMMA.16816.F32.BF16 R8, R148.reuse, R154, R8 ;  /* 0x0000009a9408723c */ /* 0x040fe20000041808 */
[----:B------:R-:W1:Y:S07]  /*116d0*/  LDSM.16.M88.4 R152, [R180] ;  /* 0x00000000b498783b */ /* 0x000e6e0000000200 */
[C---:B------:R-:W-:Y:S08]  /*116e0*/  HMMA.16816.F32.BF16 R12, R148.reuse, R156, R12 ;  /* 0x0000009c940c723c */ /* 0x040ff0000004180c */
[C---:B------:R-:W-:Y:S01]  /*116f0*/  HMMA.16816.F32.BF16 R16, R148.reuse, R158, R16 ;  /* 0x0000009e9410723c */ /* 0x040fe20000041810 */
[----:B------:R-:W4:Y:S07]  /*11700*/  LDSM.16.M88.4 R156, [R178+0x8000] ;  /* 0x00800000b29c783b */ /* 0x000f2e0000000200 */
[C---:B---3--:R-:W-:Y:S08]  /*11710*/  HMMA.16816.F32.BF16 R20, R148.reuse, R144, R20 ;  /* 0x000000909414723c */ /* 0x048ff00000041814 */
[C---:B------:R-:W-:Y:S01]  /*11720*/  HMMA.16816.F32.BF16 R24, R148.reuse, R146, R24 ;  /* 0x000000929418723c */ /* 0x040fe20000041818 */
[----:B------:R-:W3:Y:S07]  /*11730*/  LDSM.16.M88.4 R144, [R174+0x4800] ;  /* 0x00480000ae90783b */ /* 0x000eee0000000200 */
[C---:B-1----:R-:W-:Y:S08]  /*11740*/  HMMA.16816.F32.BF16 R28, R148.reuse, R152, R28 ;  /* 0x00000098941c723c */ /* 0x042ff0000004181c */
[----:B------:R-:W-:Y:S01]  /*11750*/  HMMA.16816.F32.BF16 R32, R148, R154, R32 ;  /* 0x0000009a9420723c */ /* 0x000fe20000041820 */
[----:B------:R-:W1:Y:S07]  /*11760*/  LDSM.16.M88.4 R148, [R174+0x5000] ;  /* 0x00500000ae94783b */ /* 0x000e6e0000000200 */
[C---:B----4-:R-:W-:Y:S01]  /*11770*/  HMMA.16816.F32.BF16 R4, R156.reuse, R160, R4 ;  /* 0x000000a09c04723c */ /* 0x050fe20000041804 */
[----:B------:R-:W4:Y:S07]  /*11780*/  LDSM.16.M88.4 R152, [R174+0x5800] ;  /* 0x00580000ae98783b */ /* 0x000f2e0000000200 */
[C---:B------:R-:W-:Y:S01]  /*11790*/  HMMA.16816.F32.BF16 R8, R156.reuse, R162, R8 ;  /* 0x000000a29c08723c */ /* 0x040fe20000041808 */
[----:B------:R-:W-:Y:S07]  /*117a0*/  LDSM.16.M88.4 R160, [R171+0x4000] ;  /* 0x00400000aba0783b */ /* 0x000fee0000000200 */
[C---:B---3--:R-:W-:Y:S08]  /*117b0*/  HMMA.16816.F32.BF16 R12, R156.reuse, R144, R12 ;  /* 0x000000909c0c723c */ /* 0x048ff0000004180c */
[C---:B------:R-:W-:Y:S01]  /*117c0*/  HMMA.16816.F32.BF16 R16, R156.reuse, R146, R16 ;  /* 0x000000929c10723c */ /* 0x040fe20000041810 */
[----:B------:R-:W3:Y:S07]  /*117d0*/  LDSM.16.M88.4 R144, [R177+0x8000] ;  /* 0x00800000b190783b */ /* 0x000eee0000000200 */
[C---:B-1----:R-:W-:Y:S08]  /*117e0*/  HMMA.16816.F32.BF16 R20, R156.reuse, R148, R20 ;  /* 0x000000949c14723c */ /* 0x042ff00000041814 */
[C---:B------:R-:W-:Y:S01]  /*117f0*/  HMMA.16816.F32.BF16 R24, R156.reuse, R150, R24 ;  /* 0x000000969c18723c */ /* 0x040fe20000041818 */
[----:B------:R-:W1:Y:S07]  /*11800*/  LDSM.16.M88.4 R148, [R171+0x4800] ;  /* 0x00480000ab94783b */ /* 0x000e6e0000000200 */
[C---:B----4-:R-:W-:Y:S08]  /*11810*/  HMMA.16816.F32.BF16 R28, R156.reuse, R152, R28 ;  /* 0x000000989c1c723c */ /* 0x050ff0000004181c */
[----:B------:R-:W-:Y:S08]  /*11820*/  HMMA.16816.F32.BF16 R32, R156, R154, R32 ;  /* 0x0000009a9c20723c */ /* 0x000ff00000041820 */
[C---:B---3--:R-:W-:Y:S08]  /*11830*/  HMMA.16816.F32.BF16 R4, R144.reuse, R160, R4 ;  /* 0x000000a09004723c */ /* 0x048ff00000041804 */
[C---:B------:R-:W-:Y:S08]  /*11840*/  HMMA.16816.F32.BF16 R8, R144.reuse, R162, R8 ;  /* 0x000000a29008723c */ /* 0x040ff00000041808 */
[C---:B-1----:R-:W-:Y:S08]  /*11850*/  HMMA.16816.F32.BF16 R12, R144.reuse, R148, R12 ;  /* 0x00000094900c723c */ /* 0x042ff0000004180c */
[----:B------:R-:W-:Y:S01]  /*11860*/  FMUL.FTZ R0, R4, c[0x0][0x320] ;  /* 0x0000c80004007a20 */ /* 0x000fe20000410000 */
[C---:B------:R-:W-:Y:S03]  /*11870*/  HMMA.16816.F32.BF16 R16, R144.reuse, R150, R16 ;  /* 0x000000969010723c */ /* 0x040fe60000041810 */
[----:B------:R1:W3:Y:S04]  /*11880*/  MUFU.TANH R161, R0 ;  /* 0x0000000000a17308 */ /* 0x0002e80000002400 */
[----:B------:R-:W-:Y:S02]  /*11890*/  FMUL.FTZ R10, R10, c[0x0][0x320] ;  /* 0x0000c8000a0a7a20 */ /* 0x000fe40000410000 */
[----:B--2---:R-:W-:Y:S04]  /*118a0*/  FMUL.FTZ R3, R11, c[0x0][0x320] ;  /* 0x0000c8000b037a20 */ /* 0x004fe80000410000 */
[----:B------:R-:W2:Y:S02]  /*118b0*/  MUFU.TANH R165, R10 ;  /* 0x0000000a00a57308 */ /* 0x000ea40000002400 */
[----:B------:R-:W-:Y:S08]  /*118c0*/  FMUL.FTZ R2, R12, c[0x0][0x320] ;  /* 0x0000c8000c027a20 */ /* 0x000ff00000410000 */
[----:B------:R-:W4:Y:S01]  /*118d0*/  MUFU.TANH R157, R2 ;  /* 0x00000002009d7308 */ /* 0x000f220000002400 */
[----:B-1----:R-:W-:Y:S09]  /*118e0*/  FMUL.FTZ R0, R5, c[0x0][0x320] ;  /* 0x0000c80005007a20 */ /* 0x002ff20000410000 */
[----:B------:R1:W1:Y:S10]  /*118f0*/  MUFU.TANH R164, R0 ;  /* 0x0000000000a47308 */ /* 0x0002740000002400 */
[----:B------:R5:W2:Y:S01]  /*11900*/  MUFU.TANH R163, R3 ;  /* 0x0000000300a37308 */ /* 0x000aa20000002400 */
[----:B-1----:R-:W-:Y:S09]  /*11910*/  FMUL.FTZ R0, R6, c[0x0][0x320] ;  /* 0x0000c80006007a20 */ /* 0x002ff20000410000 */
[----:B------:R1:W1:Y:S01]  /*11920*/  MUFU.TANH R166, R0 ;  /* 0x0000000000a67308 */ /* 0x0002620000002400 */
[----:B-----5:R-:W-:Y:S09]  /*11930*/  FMUL.FTZ R3, R19, c[0x0][0x320] ;  /* 0x0000c80013037a20 */ /* 0x020ff20000410000 */
[----:B------:R-:W2:Y:S01]  /*11940*/  MUFU.TANH R153, R3 ;  /* 0x0000000300997308 */ /* 0x000ea20000002400 */
[----:B-1----:R-:W-:Y:S02]  /*11950*/  FMUL.FTZ R0, R7, c[0x0][0x320] ;  /* 0x0000c80007007a20 */ /* 0x002fe40000410000 */
[----:B------:R-:W1:Y:S07]  /*11960*/  LDSM.16.M88.4 R4, [R171+0x5000] ;  /* 0x00500000ab04783b */ /* 0x000e6e0000000200 */
[----:B------:R5:W1:Y:S02]  /*11970*/  MUFU.TANH R167, R0 ;  /* 0x0000000000a77308 */ /* 0x000a640000002400 */
[----:B-----5:R-:W-:Y:S08]  /*11980*/  FMUL.FTZ R0, R8, c[0x0][0x320] ;  /* 0x0000c80008007a20 */ /* 0x020ff00000410000 */
[----:B------:R5:W2:Y:S01]  /*11990*/  MUFU.TANH R162, R0 ;  /* 0x0000000000a27308 */ /* 0x000aa20000002400 */
[C---:B-1----:R-:W-:Y:S07]  /*119a0*/  HMMA.16816.F32.BF16 R20, R144.reuse, R4, R20 ;  /* 0x000000049014723c */ /* 0x042fee0000041814 */
[----:B------:R-:W-:Y:S01]  /*119b0*/  FMUL.FTZ R4, R18, c[0x0][0x320] ;  /* 0x0000c80012047a20 */ /* 0x000fe20000410000 */
[C---:B------:R-:W-:Y:S03]  /*119c0*/  HMMA.16816.F32.BF16 R24, R144.reuse, R6, R24 ;  /* 0x000000069018723c */ /* 0x040fe60000041818 */
[----:B------:R-:W1:Y:S01]  /*119d0*/  MUFU.TANH R154, R4 ;  /* 0x00000004009a7308 */ /* 0x000e620000002400 */
[----:B-----5:R-:W-:Y:S02]  /*119e0*/  FMUL.FTZ R0, R9, c[0x0][0x320] ;  /* 0x0000c80009007a20 */ /* 0x020fe40000410000 */
[----:B------:R-:W5:Y:S02]  /*119f0*/  LDSM.16.M88.4 R8, [R171+0x5800] ;  /* 0x00580000ab08783b */ /* 0x000f640000000200 */
[----:B------:R-:W-:Y:S05]  /*11a00*/  DEPBAR.LE SB0, 0x0 ;  /* 0x000080000000791a */ /* 0x000fea0000000000 */
[----:B------:R1:W1:Y:S01]  /*11a10*/  MUFU.TANH R160, R0 ;  /* 0x0000000000a07308 */ /* 0x0002620000002400 */
[----:B------:R-:W-:Y:S02]  /*11a20*/  BAR.SYNC.DEFER_BLOCKING 0x0 ;  /* 0x0000000000007b1d */ /* 0x000fe40000010000 */
[----:B------:R-:W-:Y:S07]  /*11a30*/  FMUL.FTZ R2, R21, c[0x0][0x320] ;  /* 0x0000c80015027a20 */ /* 0x000fee0000410000 */
[----:B------:R-:W2:Y:S01]  /*11a40*/  MUFU.TANH R148, R2 ;  /* 0x0000000200947308 */ /* 0x000ea20000002400 */
[----:B-1----:R-:W-:Y:S09]  /*11a50*/  FMUL.FTZ R0, R13, c[0x0][0x320] ;  /* 0x0000c8000d007a20 */ /* 0x002ff20000410000 */
[----:B------:R1:W1:Y:S01]  /*11a60*/  MUFU.TANH R156, R0 ;  /* 0x00000000009c7308 */ /* 0x0002620000002400 */
[C---:B-----5:R-:W-:Y:S08]  /*11a70*/  HMMA.16816.F32.BF16 R28, R144.reuse, R8, R28 ;  /* 0x00000008901c723c */ /* 0x060ff0000004181c */
[----:B------:R-:W-:Y:S04]  /*11a80*/  HMMA.16816.F32.BF16 R32, R144, R10, R32 ;  /* 0x0000000a9020723c */ /* 0x000fe80000041820 */
[----:B-1----:R-:W-:Y:S04]  /*11a90*/  FMUL.FTZ R0, R14, c[0x0][0x320] ;  /* 0x0000c8000e007a20 */ /* 0x002fe80000410000 */
        /* <DEDUP_REMOVED lines=39> */
[----:B------:R-:W-:Y:S01]  /*11d10*/  ISETP.GT.AND P0, PT, R213, 0x3f, PT ;  /* 0x0000003fd500780c */ /* 0x000fe20003f04270 */
[----:B------:R-:W-:Y:S01]  /*11d20*/  IMAD R2, R194, 0x40, R234 ;  /* 0x00000040c2027824 */ /* 0x000fe200078e02ea */
[----:B------:R-:W-:Y:S01]  /*11d30*/  SHF.L.U64.HI R14, R208, 0x1, R223 ;  /* 0x00000001d00e7819 */ /* 0x000fe200000102df */
[----:B------:R-:W-:Y:S01]  /*11d40*/  IMAD.MOV.U32 R192, RZ, RZ, RZ ;  /* 0x000000ffffc07224 */ /* 0x000fe200078e00ff */
[----:B------:R-:W-:Y:S01]  /*11d50*/  ISETP.NE.AND P1, PT, R0, c[0x0][0x2b8], PT ;  /* 0x0000ae0000007a0c */ /* 0x000fe20003f25270 */
[----:B------:R-:W-:Y:S01]  /*11d60*/  IMAD.SHL.U32 R12, R208, 0x2, RZ ;  /* 0x00000002d00c7824 */ /* 0x000fe200078e00ff */
[----:B------:R-:W-:Y:S01]  /*11d70*/  IADD3 R2, R2, -0x40, R213 ;  /* 0xffffffc002027810 */ /* 0x000fe20007ffe0d5 */
[C---:B------:R-:W-:Y:S01]  /*11d80*/  IMAD.SHL.U32 R11, R207.reuse, 0x2, RZ ;  /* 0x00000002cf0b7824 */ /* 0x040fe200078e00ff */
[----:B------:R-:W-:Y:S01]  /*11d90*/  SHF.L.U64.HI R13, R207, 0x1, R224 ;  /* 0x00000001cf0d7819 */ /* 0x000fe200000102e0 */
[C---:B------:R-:W-:Y:S01]  /*11da0*/  IMAD.SHL.U32 R9, R210.reuse, 0x2, RZ ;  /* 0x00000002d2097824 */ /* 0x040fe200078e00ff */
[----:B------:R-:W-:Y:S01]  /*11db0*/  SHF.L.U64.HI R10, R210, 0x1, R211 ;  /* 0x00000001d20a7819 */ /* 0x000fe200000102d3 */
[----:B------:R-:W-:Y:S06]  /*11dc0*/  IMAD.MOV.U32 R0, RZ, RZ, R2 ;  /* 0x000000ffff007224 */ /* 0x000fec00078e0002 */
        /* <DEDUP_REMOVED lines=24> */
.L_x_350:
        /* <DEDUP_REMOVED lines=18> */
.L_x_351:
[C---:B---3--:R-:W-:Y:S02]  /*12070*/  IADD3 R2, -R102.reuse, 0x10, RZ ;  /* 0x0000001066027810 */ /* 0x048fe40007ffe1ff */
[----:B------:R-:W-:Y:S02]  /*12080*/  ISETP.NE.U32.AND P0, PT, R102, RZ, PT ;  /* 0x000000ff6600720c */ /* 0x000fe40003f05070 */
[----:B------:R-:W-:Y:S04]  /*12090*/  LOP3.LUT R2, R2, 0xf, RZ, 0xc0, !PT ;  /* 0x0000000f02027812 */ /* 0x000fe800078ec0ff */
[----:B--2---:R-:W-:Y:S04]  /*120a0*/  IADD3 R2, P2, P1, R2, R0, R9 ;  /* 0x0000000002027210 */ /* 0x004fe8000795e009 */
[----:B----4-:R-:W-:Y:S02]  /*120b0*/  IADD3.X R3, RZ, R4, R10, P2, P1 ;  /* 0x00000004ff037210 */ /* 0x010fe400017e240a */
[----:B------:R-:W-:Y:S03]  /*120c0*/  IADD3 R6, P1, R0, R11, RZ ;  /* 0x0000000b00067210 */ /* 0x000fe60007f3e0ff */
[----:B------:R-:W-:Y:S01]  /*120d0*/  @!PT LDS RZ, [RZ] ;  /* 0x00000000fffff984 */ /* 0x000fe20000000800 */
[----:B------:R-:W-:Y:S01]  /*120e0*/  @!PT LDS RZ, [RZ] ;  /* 0x00000000fffff984 */ /* 0x000fe20000000800 */
[----:B------:R-:W-:Y:S01]  /*120f0*/  @!PT LDS RZ, [RZ] ;  /* 0x00000000fffff984 */ /* 0x000fe20000000800 */
[----:B------:R2:W-:Y:S02]  /*12100*/  LDGSTS.E.BYPASS.LTC128B.128.ZFILL [R191+0x7100], [R2.64], P0 ;  /* 0x0710000002bf7fae */ /* 0x0005e40008141d4a */
[----:B------:R-:W-:Y:S05]  /*12110*/  IMAD.X R7, R4, 0x1, R13, P1 ;  /* 0x0000000104077824 */ /* 0x000fea00008e060d */
[----:B------:R3:W-:Y:S01]  /*12120*/  LDGSTS.E.BYPASS.LTC128B.128 [R191+0x9100], [R6.64], !P3 ;  /* 0x0910000006bf7fae */ /* 0x0007e2000d901d4a */
[----:B--2---:R-:W-:Y:S05]  /*12130*/  IADD3 R2, P0, R0, R12, RZ ;  /* 0x0000000c00027210 */ /* 0x004fea0007f1e0ff */
[----:B------:R-:W-:Y:S05]  /*12140*/  IMAD.X R3, R4, 0x1, R14, P0 ;  /* 0x0000000104037824 */ /* 0x000fea00000e060e */
[----:B------:R3:W-:Y:S03]  /*12150*/  LDGSTS.E.BYPASS.LTC128B.128 [R191+0xb100], [R2.64], !P4 ;  /* 0x0b10000002bf7fae */ /* 0x0007e6000e101d4a */
.L_x_271:
[----:B--234-:R-:W-:Y:S05]  /*12160*/  BSYNC B0 ;  /* 0x0000000000007941 */ /* 0x01cfea0003800000 */
.L_x_270:
        /* <DEDUP_REMOVED lines=34> */
[----:B------:R-:W1:Y:S02]  /*12390*/  SHFL.BFLY PT, R0, R4, 0x2, 0x1f ;  /* 0x0c401f0004007f89 */ /* 0x000e6400000e0000 */
[----:B-1----:R-:W-:Y:S05]  /*123a0*/  FMNMX.FTZ R0, R4, R0, !PT ;  /* 0x0000000004007209 */ /* 0x002fea0007810000 */
[----:B------:R-:W1:Y:S02]  /*123b0*/  SHFL.BFLY PT, R2, R0, 0x1, 0x1f ;  /* 0x0c201f0000027f89 */ /* 0x000e6400000e0000 */
[----:B-1----:R-:W-:Y:S02]  /*123c0*/  FMNMX.FTZ R102, R0, R2, !PT ;  /* 0x0000000200667209 */ /* 0x002fe40007810000 */
[----:B------:R-:W1:Y:S02]  /*123d0*/  SHFL.BFLY PT, R0, R5, 0x2, 0x1f ;  /* 0x0c401f0005007f89 */ /* 0x000e6400000e0000 */
[----:B-1----:R-:W-:Y:S05]  /*123e0*/  FMNMX.FTZ R4, R5, R0, !PT ;  /* 0x0000000005047209 */ /* 0x002fea0007810000 */
[----:B------:R1:W2:Y:S02]  /*123f0*/  SHFL.BFLY PT, R0, R4, 0x1, 0x1f ;  /* 0x0c201f0004007f89 */ /* 0x0002a400000e0000 */
.L_x_352:
[----:B--2---:R-:W-:Y:S01]  /*12400*/  FMNMX.FTZ R3, R0, R4, !PT ;  /* 0x0000000400037209 */ /* 0x004fe20007810000 */
[C---:B------:R-:W-:Y:S01]  /*12410*/  FADD.FTZ R0, -R102.reuse, R103 ;  /* 0x0000006766007221 */ /* 0x040fe20000010100 */
[----:B------:R-:W-:Y:S01]  /*12420*/  WARPSYNC 0xffffffff ;  /* 0xffffffff00007948 */ /* 0x000fe20003800000 */
[----:B-1----:R-:W-:Y:S01]  /*12430*/  FMUL.FTZ R4, R102, c[0x0][0x2d0] ;  /* 0x0000b40066047a20 */ /* 0x002fe20000410000 */
[----:B------:R-:W-:Y:S01]  /*12440*/  ISETP.GT.AND P0, PT, R194, R217, PT ;  /* 0x000000d9c200720c */ /* 0x000fe20003f04270 */
[----:B------:R-:W-:Y:S02]  /*12450*/  FMUL.FTZ R0, R0, c[0x0][0x2d0] ;  /* 0x0000b40000007a20 */ /* 0x000fe40000410000 */
[--C-:B------:R-:W-:Y:S02]  /*12460*/  FFMA.FTZ R7, R161, c[0x0][0x2d0], -R4.reuse ;  /* 0x0000b400a1077a23 */ /* 0x100fe40000010804 */
[--C-:B------:R-:W-:Y:S01]  /*12470*/  FFMA.FTZ R155, R155, c[0x0][0x2d0], -R4.reuse ;  /* 0x0000b4009b9b7a23 */ /* 0x100fe20000010804 */
        /* <DEDUP_REMOVED lines=16> */
[----:B------:R-:W-:Y:S03]  /*12580*/  FFMA.FTZ R156, R156, c[0x0][0x2d0], -R4 ;  /* 0x0000b4009c9c7a23 */ /* 0x000fe60000010804 */
[----:B------:R-:W-:Y:S10]  /*12590*/  MUFU.EX2 R4, R7 ;  /* 0x0000000700047308 */ /* 0x000ff40000000800 */
[----:B------:R-:W1:Y:S02]  /*125a0*/  MUFU.EX2 R6, R6 ;  /* 0x0000000600067308 */ /* 0x000e640000000800 */
[----:B-1----:R-:W-:Y:S01]  /*125b0*/  F2FP.BF16.PACK_AB R144, R6, R4 ;  /* 0x000000040690723e */ /* 0x002fe200000010ff */
[----:B------:R-:W-:Y:S01]  /*125c0*/  FFMA.FTZ R0, R2, R206, R4 ;  /* 0x000000ce02007223 */ /* 0x000fe20000010004 */
[----:B------:R-:W-:Y:S01]  /*125d0*/  F2FP.BF16.PACK_AB R146, R8, R9 ;  /* 0x000000090892723e */ /* 0x000fe200000010ff */
[C---:B------:R-:W-:Y:S02]  /*125e0*/  FMUL.FTZ R4, R3.reuse, c[0x0][0x2d0] ;  /* 0x0000b40003047a20 */ /* 0x040fe40000410000 */
[----:B------:R-:W-:Y:S02]  /*125f0*/  FADD.FTZ R7, R6, R0 ;  /* 0x0000000006077221 */ /* 0x000fe40000010000 */
[----:B------:R-:W-:Y:S02]  /*12600*/  FADD.FTZ R0, -R3, R104 ;  /* 0x0000006803007221 */ /* 0x000fe40000010100 */
[----:B------:R-:W-:Y:S02]  /*12610*/  FMUL.FTZ R32, R2, R108 ;  /* 0x0000006c02207220 */ /* 0x000fe40000410000 */
[----:B------:R-:W-:Y:S02]  /*12620*/  FMUL.FTZ R0, R0, c[0x0][0x2d0] ;  /* 0x0000b40000007a20 */ /* 0x000fe40000410000 */
[----:B------:R-:W-:Y:S02]  /*12630*/  FMUL.FTZ R33, R2, R109 ;  /* 0x0000006d02217220 */ /* 0x000fe40000410000 */
[--C-:B------:R-:W-:Y:S02]  /*12640*/  FFMA.FTZ R5, R166, c[0x0][0x2d0], -R4.reuse ;  /* 0x0000b400a6057a23 */ /* 0x100fe40000010804 */
[----:B------:R-:W1:Y:S01]  /*12650*/  MUFU.EX2 R0, R0 ;  /* 0x0000000000007308 */ /* 0x000e620000000800 */
[--C-:B------:R-:W-:Y:S02]  /*12660*/  FFMA.FTZ R6, R167, c[0x0][0x2d0], -R4.reuse ;  /* 0x0000b400a7067a23 */ /* 0x100fe40000010804 */
[--C-:B------:R-:W-:Y:S02]  /*12670*/  FFMA.FTZ R103, R165, c[0x0][0x2d0], -R4.reuse ;  /* 0x0000b400a5677a23 */ /* 0x100fe40000010804 */
[--C-:B------:R-:W-:Y:S02]  /*12680*/  FFMA.FTZ R104, R163, c[0x0][0x2d0], -R4.reuse ;  /* 0x0000b400a3687a23 */ /* 0x100fe40000010804 */
[--C-:B------:R-:W-:Y:S02]  /*12690*/  FFMA.FTZ R160, R25, c[0x0][0x2d0], -R4.reuse ;  /* 0x0000b40019a07a23 */ /* 0x100fe40000010804 */
[--C-:B------:R-:W-:Y:S01]  /*126a0*/  FFMA.FTZ R163, R21, c[0x0][0x2d0], -R4.reuse ;  /* 0x0000b40015a37a23 */ /* 0x100fe20000010804 */
[----:B------:R2:W-:Y:S01]  /*126b0*/  MUFU.EX2 R10, R5 ;  /* 0x00000005000a7308 */ /* 0x0005e20000000800 */
[--C-:B------:R-:W-:Y:S02]  /*126c0*/  FFMA.FTZ R151, R159, c[0x0][0x2d0], -R4.reuse ;  /* 0x0000b4009f977a23 */ /* 0x100fe40000010804 */
[--C-:B------:R-:W-:Y:S02]  /*126d0*/  FFMA.FTZ R159, R26, c[0x0][0x2d0], -R4.reuse ;  /* 0x0000b4001a9f7a23 */ /* 0x100fe40000010804 */
[--C-:B------:R-:W-:Y:S02]  /*126e0*/  FFMA.FTZ R148, R158, c[0x0][0x2d0], -R4.reuse ;  /* 0x0000b4009e947a23 */ /* 0x100fe40000010804 */
[--C-:B------:R-:W-:Y:S02]  /*126f0*/  FFMA.FTZ R154, R154, c[0x0][0x2d0], -R4.reuse ;  /* 0x0000b4009a9a7a23 */ /* 0x100fe40000010804 */
[--C-:B------:R-:W-:Y:S02]  /*12700*/  FFMA.FTZ R153, R153, c[0x0][0x2d0], -R4.reuse ;  /* 0x0000b40099997a23 */ /* 0x100fe40000010804 */
[--C-:B------:R-:W-:Y:S02]  /*12710*/  FFMA.FTZ R158, R150, c[0x0][0x2d0], -R4.reuse ;  /* 0x0000b400969e7a23 */ /* 0x100fe40000010804 */
[--C-:B------:R-:W-:Y:S02]  /*12720*/  FFMA.FTZ R150, R149, c[0x0][0x2d0], -R4.reuse ;  /* 0x0000b40095967a23 */ /* 0x100fe40000010804 */
[C---:B-1----:R-:W-:Y:S02]  /*12730*/  FMUL.FTZ R34, R0.reuse, R110 ;  /* 0x0000006e00227220 */ /* 0x042fe40000410000 */
[----:B------:R-:W-:Y:S02]  /*12740*/  FMUL.FTZ R35, R0, R111 ;  /* 0x0000006f00237220 */ /* 0x000fe40000410000 */
[----:B------:R-:W1:Y:S01]  /*12750*/  LDSM.16.MT88.4 R108, [R169] ;  /* 0x00000000a96c783b */ /* 0x000e620000004200 */
[--C-:B------:R-:W-:Y:S02]  /*12760*/  FFMA.FTZ R165, R20, c[0x0][0x2d0], -R4.reuse ;  /* 0x0000b40014a57a23 */ /* 0x100fe40000010804 */
[--C-:B------:R-:W-:Y:S02]  /*12770*/  FFMA.FTZ R166, R19, c[0x0][0x2d0], -R4.reuse ;  /* 0x0000b40013a67a23 */ /* 0x100fe40000010804 */
[----:B------:R-:W-:Y:S02]  /*12780*/  FFMA.FTZ R167, R18, c[0x0][0x2d0], -R4 ;  /* 0x0000b40012a77a23 */ /* 0x000fe40000010804 */
[----:B------:R-:W-:Y:S02]  /*12790*/  FADD.FTZ R4, R9, R7 ;  /* 0x0000000709047221 */ /* 0x000fe40000010000 */
[----:B------:R-:W3:Y:S01]  /*127a0*/  MUFU.EX2 R7, R6 ;  /* 0x0000000600077308 */ /* 0x000ee20000000800 */
[C---:B------:R-:W-:Y:S02]  /*127b0*/  FMUL.FTZ R18, R0.reuse, R126 ;  /* 0x0000007e00127220 */ /* 0x040fe40000410000 */
[----:B------:R-:W-:Y:S02]  /*127c0*/  FMUL.FTZ R19, R0, R127 ;  /* 0x0000007f00137220 */ /* 0x000fe40000410000 */
[----:B------:R-:W-:Y:S02]  /*127d0*/  FADD.FTZ R149, R8, R4 ;  /* 0x0000000408957221 */ /* 0x000fe40000010000 */
[C---:B------:R-:W-:Y:S02]  /*127e0*/  FMUL.FTZ R4, R2.reuse, R136 ;  /* 0x0000008802047220 */ /* 0x040fe40000410000 */
[C---:B--2---:R-:W-:Y:S01]  /*127f0*/  FMUL.FTZ R5, R2.reuse, R137 ;  /* 0x0000008902057220 */ /* 0x044fe20000410000 */
[----:B------:R-:W-:Y:S01]  /*12800*/  MUFU.EX2 R126, R103 ;  /* 0x00000067007e7308 */ /* 0x000fe20000000800 */
[C---:B------:R-:W-:Y:S02]  /*12810*/  FMUL.FTZ R17, R2.reuse, R125 ;  /* 0x0000007d02117220 */ /* 0x040fe40000410000 */
[C---:B------:R-:W-:Y:S02]  /*12820*/  FMUL.FTZ R8, R2.reuse, R132 ;  /* 0x0000008402087220 */ /* 0x040fe40000410000 */
[----:B------:R-:W-:Y:S02]  /*12830*/  FMUL.FTZ R9, R2, R133 ;  /* 0x0000008502097220 */ /* 0x000fe40000410000 */
[----:B------:R-:W-:Y:S02]  /*12840*/  FMUL.FTZ R11, R0, R135 ;  /* 0x00000087000b7220 */ /* 0x000fe40000410000 */
[C---:B------:R-:W-:Y:S01]  /*12850*/  FMUL.FTZ R12, R2.reuse, R128 ;  /* 0x00000080020c7220 */ /* 0x040fe20000410000 */
[----:B------:R-:W2:Y:S01]  /*12860*/  MUFU.EX2 R127, R104 ;  /* 0x00000068007f7308 */ /* 0x000ea20000000800 */
[----:B------:R-:W-:Y:S02]  /*12870*/  FMUL.FTZ R13, R2, R129 ;  /* 0x00000081020d7220 */ /* 0x000fe40000410000 */
[C---:B------:R-:W-:Y:S01]  /*12880*/  FMUL.FTZ R14, R0.reuse, R130 ;  /* 0x00000082000e7220 */ /* 0x040fe20000410000 */
[C---:B---3--:R-:W-:Y:S01]  /*12890*/  F2FP.BF16.PACK_AB R145, R7.reuse, R10 ;  /* 0x0000000a0791723e */ /* 0x048fe200000010ff */
[C---:B------:R-:W-:Y:S02]  /*128a0*/  FFMA.FTZ R6, R0.reuse, R200, R10 ;  /* 0x000000c800067223 */ /* 0x040fe4000001000a */
[C---:B------:R-:W-:Y:S02]  /*128b0*/  FMUL.FTZ R10, R0.reuse, R134 ;  /* 0x00000086000a7220 */ /* 0x040fe40000410000 */
[----:B------:R-:W-:Y:S01]  /*128c0*/  FADD.FTZ R125, R7, R6 ;  /* 0x00000006077d7221 */ /* 0x000fe20000010000 */
[----:B------:R-:W-:Y:S01]  /*128d0*/  LDSM.16.MT88.4 R132, [R169+0x1800] ;  /* 0x00180000a984783b */ /* 0x000fe20000004200 */
[C---:B------:R-:W-:Y:S01]  /*128e0*/  FMUL.FTZ R6, R0.reuse, R138 ;  /* 0x0000008a00067220 */ /* 0x040fe20000410000 */
[----:B------:R-:W-:Y:S01]  /*128f0*/  MUFU.EX2 R104, R152 ;  /* 0x0000009800687308 */ /* 0x000fe20000000800 */
[C---:B------:R-:W-:Y:S02]  /*12900*/  FMUL.FTZ R7, R0.reuse, R139 ;  /* 0x0000008b00077220 */ /* 0x040fe40000410000 */
[----:B------:R-:W-:Y:S02]  /*12910*/  FMUL.FTZ R15, R0, R131 ;  /* 0x00000083000f7220 */ /* 0x000fe40000410000 */
[C---:B------:R-:W-:Y:S02]  /*12920*/  FMUL.FTZ R16, R2.reuse, R124 ;  /* 0x0000007c02107220 */ /* 0x040fe40000410000 */
[----:B------:R-:W-:Y:S02]  /*12930*/  FMUL.FTZ R21, R2, R121 ;  /* 0x0000007902157220 */ /* 0x000fe40000410000 */
[C---:B------:R-:W-:Y:S01]  /*12940*/  FMUL.FTZ R22, R0.reuse, R122 ;  /* 0x0000007a00167220 */ /* 0x040fe20000410000 */
[----:B------:R-:W-:Y:S01]  /*12950*/  MUFU.EX2 R124, R196 ;  /* 0x000000c4007c7308 */ /* 0x000fe20000000800 */
[----:B------:R-:W-:Y:S01]  /*12960*/  FMUL.FTZ R23, R0, R123 ;  /* 0x0000007b00177220 */ /* 0x000fe20000410000 */
[----:B--2---:R-:W-:Y:S01]  /*12970*/  F2FP.BF16.PACK_AB R147, R127, R126 ;  /* 0x0000007e7f93723e */ /* 0x004fe200000010ff */
[----:B------:R-:W-:Y:S02]  /*12980*/  FMUL.FTZ R25, R2, R117 ;  /* 0x0000007502197220 */ /* 0x000fe40000410000 */
[C---:B------:R-:W-:Y:S02]  /*12990*/  FMUL.FTZ R26, R0.reuse, R118 ;  /* 0x00000076001a7220 */ /* 0x040fe40000410000 */
[----:B------:R-:W-:Y:S02]  /*129a0*/  FMUL.FTZ R27, R0, R119 ;  /* 0x00000077001b7220 */ /* 0x000fe40000410000 */
[C---:B-1----:R-:W-:Y:S01]  /*129b0*/  HMMA.16816.F32.BF16 R4, R144.reuse, R108, R4 ;  /* 0x0000006c9004723c */ /* 0x042fe20000041804 */
[----:B------:R-:W-:Y:S04]  /*129c0*/  MUFU.EX2 R152, R150 ;  /* 0x0000009600987308 */ /* 0x000fe80000000800 */
[C---:B------:R-:W-:Y:S02]  /*129d0*/  FMUL.FTZ R28, R2.reuse, R112 ;  /* 0x00000070021c7220 */ /* 0x040fe40000410000 */
[----:B------:R-:W-:Y:S01]  /*129e0*/  FMUL.FTZ R29, R2, R113 ;  /* 0x00000071021d7220 */ /* 0x000fe20000410000 */
[C---:B------:R-:W-:Y:S01]  /*129f0*/  HMMA.16816.F32.BF16 R8, R144.reuse, R110, R8 ;  /* 0x0000006e9008723c */ /* 0x040fe20000041808 */
[----:B------:R-:W1:Y:S02]  /*12a00*/  LDSM.16.MT88.4 R108, [R170] ;  /* 0x00000000aa6c783b */ /* 0x000e640000004200 */
[----:B------:R-:W-:Y:S01]  /*12a10*/  MUFU.EX2 R150, R160 ;  /* 0x000000a000967308 */ /* 0x000fe20000000800 */
[C---:B------:R-:W-:Y:S02]  /*12a20*/  FMUL.FTZ R30, R0.reuse, R114 ;  /* 0x00000072001e7220 */ /* 0x040fe40000410000 */
[----:B------:R-:W-:Y:S02]  /*12a30*/  FMUL.FTZ R31, R0, R115 ;  /* 0x00000073001f7220 */ /* 0x000fe40000410000 */
[C---:B------:R-:W-:Y:S01]  /*12a40*/  FMUL.FTZ R20, R2.reuse, R120 ;  /* 0x0000007802147220 */ /* 0x040fe20000410000 */
[----:B------:R-:W-:Y:S03]  /*12a50*/  LDSM.16.MT88.4 R112, [R169+0x800] ;  /* 0x00080000a970783b */ /* 0x000fe60000004200 */
        /* <DEDUP_REMOVED lines=15> */
[----:B------:R-:W-:Y:S02]  /*12b50*/  FMUL.FTZ R47, R0, R47 ;  /* 0x0000002f002f7220 */ /* 0x000fe40000410000 */
[C---:B------:R-:W-:Y:S02]  /*12b60*/  FMUL.FTZ R48, R2.reuse, R48 ;  /* 0x0000003002307220 */ /* 0x040fe40000410000 */
[----:B------:R-:W-:Y:S01]  /*12b70*/  FMUL.FTZ R49, R2, R49 ;  /* 0x0000003102317220 */ /* 0x000fe20000410000 */
[C---:B-1----:R-:W-:Y:S02]  /*12b80*/  HMMA.16816.F32.BF16 R12, R144.reuse, R108, R12 ;  /* 0x0000006c900c723c */ /* 0x042fe4000004180c */
[----:B------:R-:W-:Y:S01]  /*12b90*/  MUFU.EX2 R157, R151 ;  /* 0x00000097009d7308 */ /* 0x000fe20000000800 */
[C---:B------:R-:W-:Y:S02]  /*12ba0*/  FMUL.FTZ R50, R0.reuse, R50 ;  /* 0x0000003200327220 */ /* 0x040fe40000410000 */
[----:B------:R-:W-:Y:S02]  /*12bb0*/  FMUL.FTZ R51, R0, R51 ;  /* 0x0000003300337220 */ /* 0x000fe40000410000 */
[C---:B------:R-:W-:Y:S01]  /*12bc0*/  FMUL.FTZ R52, R2.reuse, R52 ;  /* 0x0000003402347220 */ /* 0x040fe20000410000 */
[C---:B------:R-:W-:Y:S01]  /*12bd0*/  HMMA.16816.F32.BF16 R16, R144.reuse, R110, R16 ;  /* 0x0000006e9010723c */ /* 0x040fe20000041810 */
[----:B------:R-:W1:Y:S03]  /*12be0*/  LDSM.16.MT88.4 R108, [R173] ;  /* 0x00000000ad6c783b */ /* 0x000e660000004200 */
[----:B------:R-:W-:Y:S01]  /*12bf0*/  FMUL.FTZ R53, R2, R53 ;  /* 0x0000003502357220 */ /* 0x000fe20000410000 */
[----:B------:R-:W-:Y:S01]  /*12c00*/  MUFU.EX2 R151, R159 ;  /* 0x0000009f00977308 */ /* 0x000fe20000000800 */
[C---:B------:R-:W-:Y:S02]  /*12c10*/  FMUL.FTZ R54, R0.reuse, R54 ;  /* 0x0000003600367220 */ /* 0x040fe40000410000 */
[----:B------:R-:W-:Y:S04]  /*12c20*/  FMUL.FTZ R55, R0, R55 ;  /* 0x0000003700377220 */ /* 0x000fe80000410000 */
[C---:B------:R-:W-:Y:S02]  /*12c30*/  FMUL.FTZ R56, R2.reuse, R56 ;  /* 0x0000003802387220 */ /* 0x040fe40000410000 */
[----:B------:R-:W-:Y:S01]  /*12c40*/  FMUL.FTZ R57, R2, R57 ;  /* 0x0000003902397220 */ /* 0x000fe20000410000 */
        /* <DEDUP_REMOVED lines=12> */
[----:B------:R-:W-:Y:S01]  /*12d10*/  MUFU.EX2 R153, R158 ;  /* 0x0000009e00997308 */ /* 0x000fe20000000800 */
        /* <DEDUP_REMOVED lines=8> */
[----:B------:R-:W1:Y:S03]  /*12da0*/  LDSM.16.MT88.4 R108, [R172] ;  /* 0x00000000ac6c783b */ /* 0x000e660000004200 */
[C---:B------:R-:W-:Y:S02]  /*12db0*/  FMUL.FTZ R74, R0.reuse, R74 ;  /* 0x0000004a004a7220 */ /* 0x040fe40000410000 */
[----:B------:R-:W-:Y:S02]  /*12dc0*/  FMUL.FTZ R75, R0, R75 ;  /* 0x0000004b004b7220 */ /* 0x000fe40000410000 */
[C---:B------:R-:W-:Y:S04]  /*12dd0*/  FMUL.FTZ R76, R2.reuse, R76 ;  /* 0x0000004c024c7220 */ /* 0x040fe80000410000 */
[----:B------:R-:W-:Y:S02]  /*12de0*/  FMUL.FTZ R77, R2, R77 ;  /* 0x0000004d024d7220 */ /* 0x000fe40000410000 */
[C---:B------:R-:W-:Y:S02]  /*12df0*/  FMUL.FTZ R78, R0.reuse, R78 ;  /* 0x0000004e004e7220 */ /* 0x040fe40000410000 */
        /* <DEDUP_REMOVED lines=12> */
[----:B------:R-:W-:Y:S01]  /*12ec0*/  FMUL.FTZ R91, R0, R91 ;  /* 0x0000005b005b7220 */ /* 0x000fe20000410000 */
[C---:B-1----:R-:W-:Y:S03]  /*12ed0*/  HMMA.16816.F32.BF16 R28, R144.reuse, R108, R28 ;  /* 0x0000006c901c723c */ /* 0x042fe6000004181c */
[C---:B------:R-:W-:Y:S02]  /*12ee0*/  FMUL.FTZ R92, R2.reuse, R92 ;  /* 0x0000005c025c7220 */ /* 0x040fe40000410000 */
[C---:B------:R-:W-:Y:S02]  /*12ef0*/  FMUL.FTZ R93, R2.reuse, R93 ;  /* 0x0000005d025d7220 */ /* 0x040fe40000410000 */
[C---:B------:R-:W-:Y:S01]  /*12f00*/  FMUL.FTZ R96, R2.reuse, R96 ;  /* 0x0000006002607220 */ /* 0x040fe20000410000 */
[C---:B------:R-:W-:Y:S01]  /*12f10*/  HMMA.16816.F32.BF16 R32, R144.reuse, R110, R32 ;  /* 0x0000006e9020723c */ /* 0x040fe20000041820 */
[----:B------:R-:W1:Y:S03]  /*12f20*/  LDSM.16.MT88.4 R108, [R169+0x2000] ;  /* 0x00200000a96c783b */ /* 0x000e660000004200 */
[----:B------:R-:W-:Y:S02]  /*12f30*/  FMUL.FTZ R97, R2, R97 ;  /* 0x0000006102617220 */ /* 0x000fe40000410000 */
[----:B------:R-:W3:Y:S01]  /*12f40*/  MUFU.EX2 R2, R156 ;  /* 0x0000009c00027308 */ /* 0x000ee20000000800 */
[C---:B------:R-:W-:Y:S02]  /*12f50*/  FMUL.FTZ R94, R0.reuse, R94 ;  /* 0x0000005e005e7220 */ /* 0x040fe40000410000 */
[C---:B------:R-:W-:Y:S03]  /*12f60*/  FMUL.FTZ R95, R0.reuse, R95 ;  /* 0x0000005f005f7220 */ /* 0x040fe60000410000 */
[C---:B------:R-:W-:Y:S02]  /*12f70*/  FMUL.FTZ R98, R0.reuse, R98 ;  /* 0x0000006200627220 */ /* 0x040fe40000410000 */
[----:B------:R-:W-:Y:S02]  /*12f80*/  FMUL.FTZ R99, R0, R99 ;  /* 0x0000006300637220 */ /* 0x000fe40000410000 */
[----:B--2---:R-:W-:Y:S01]  /*12f90*/  FADD.FTZ R0, R103, R149 ;  /* 0x0000009567007221 */ /* 0x004fe20000010000 */
[----:B------:R-:W2:Y:S10]  /*12fa0*/  MUFU.EX2 R156, R148 ;  /* 0x00000094009c7308 */ /* 0x000eb40000000800 */
[----:B------:R-:W-:Y:S01]  /*12fb0*/  MUFU.EX2 R149, R163 ;  /* 0x000000a300957308 */ /* 0x000fe20000000800 */
[----:B---3--:R-:W-:Y:S04]  /*12fc0*/  FADD.FTZ R0, R2, R0 ;  /* 0x0000000002007221 */ /* 0x008fe80000010000 */
[----:B------:R-:W-:Y:S05]  /*12fd0*/  FADD.FTZ R0, R116, R0 ;  /* 0x0000000074007221 */ /* 0x000fea0000010000 */
[----:B------:R-:W3:Y:S01]  /*12fe0*/  MUFU.EX2 R148, R165 ;  /* 0x000000a500947308 */ /* 0x000ee20000000800 */
[----:B------:R-:W-:Y:S01]  /*12ff0*/  FADD.FTZ R0, R104, R0 ;  /* 0x0000000068007221 */ /* 0x000fe20000010000 */
        /* <DEDUP_REMOVED lines=21> */
[C---:B-1----:R-:W-:Y:S07]  /*13150*/  HMMA.16816.F32.BF16 R92, R144.reuse, R108, R92 ;  /* 0x0000006c905c723c */ /* 0x042fee000004185c */
[----:B------:R-:W-:Y:S01]  /*13160*/  F2FP.BF16.PACK_AB R108, R2, R103 ;  /* 0x00000067026c723e */ /* 0x000fe200000010ff */
[----:B------:R-:W-:Y:S01]  /*13170*/  HMMA.16816.F32.BF16 R96, R144, R110, R96 ;  /* 0x0000006e9060723c */ /* 0x000fe20000041860 */
[----:B------:R-:W1:Y:S03]  /*13180*/  MUFU.EX2 R103, R193 ;  /* 0x000000c100677308 */ /* 0x000e660000000800 */
[----:B--2---:R-:W-:Y:S03]  /*13190*/  F2FP.BF16.PACK_AB R109, R156, R157 ;  /* 0x0000009d9c6d723e */ /* 0x004fe600000010ff */
[----:B------:R-:W-:Y:S02]  /*131a0*/  F2FP.BF16.PACK_AB R110, R104, R116 ;  /* 0x00000074686e723e */ /* 0x000fe400000010ff */
[----:B------:R-:W2:Y:S02]  /*131b0*/  LDSM.16.MT88.4 R116, [R170+0x800] ;  /* 0x00080000aa74783b */ /* 0x000ea40000004200 */
[----:B------:R-:W4:Y:S01]  /*131c0*/  MUFU.EX2 R2, R164 ;  /* 0x000000a400027308 */ /* 0x000f220000000800 */
[----:B------:R-:W-:Y:S02]  /*131d0*/  F2FP.BF16.PACK_AB R111, R154, R155 ;  /* 0x0000009b9a6f723e */ /* 0x000fe400000010ff */
[----:B---3--:R-:W-:Y:S05]  /*131e0*/  F2FP.BF16.PACK_AB R145, R148, R149 ;  /* 0x000000959491723e */ /* 0x008fea00000010ff */
[C---:B------:R-:W-:Y:S02]  /*131f0*/  HMMA.16816.F32.BF16 R4, R108.reuse, R112, R4 ;  /* 0x000000706c04723c */ /* 0x040fe40000041804 */
[----:B------:R-:W3:Y:S03]  /*13200*/  MUFU.EX2 R104, R161 ;  /* 0x000000a100687308 */ /* 0x000ee60000000800 */
[----:B-1----:R-:W-:Y:S03]  /*13210*/  FADD.FTZ R0, R103, R0 ;  /* 0x0000000067007221 */ /* 0x002fe60000010000 */
[C---:B------:R-:W-:Y:S01]  /*13220*/  HMMA.16816.F32.BF16 R8, R108.reuse, R114, R8 ;  /* 0x000000726c08723c */ /* 0x040fe20000041808 */
[----:B------:R-:W1:Y:S03]  /*13230*/  LDSM.16.MT88.4 R112, [R173+0x800] ;  /* 0x00080000ad70783b */ /* 0x000e660000004200 */
[----:B----4-:R-:W-:Y:S04]  /*13240*/  FADD.FTZ R0, R2, R0 ;  /* 0x0000000002007221 */ /* 0x010fe80000010000 */
[----:B------:R-:W-:Y:S04]  /*13250*/  FADD.FTZ R0, R120, R0 ;  /* 0x0000000078007221 */ /* 0x000fe80000010000 */
[----:B---3--:R-:W-:Y:S01]  /*13260*/  FADD.FTZ R0, R104, R0 ;  /* 0x0000000068007221 */ /* 0x008fe20000010000 */
[C---:B--2---:R-:W-:Y:S03]  /*13270*/  HMMA.16816.F32.BF16 R12, R108.reuse, R116, R12 ;  /* 0x000000746c0c723c */ /* 0x044fe6000004180c */
[----:B------:R-:W-:Y:S05]  /*13280*/  FADD.FTZ R0, R124, R0 ;  /* 0x000000007c007221 */ /* 0x000fea0000010000 */
        /* <DEDUP_REMOVED lines=30> */
[----:B------:R-:W-:Y:S01]  /*13470*/  HMMA.16816.F32.BF16 R96, R108, R118, R96 ;  /* 0x000000766c60723c */ /* 0x000fe20000041860 */
[----:B------:R-:W2:Y:S06]  /*13480*/  LDSM.16.MT88.4 R116, [R170+0x1000] ;  /* 0x00100000aa74783b */ /* 0x000eac0000004200 */
[----:B------:R-:W-:Y:S02]  /*13490*/  F2FP.BF16.PACK_AB R110, R104, R120 ;  /* 0x00000078686e723e */ /* 0x000fe400000010ff */
[----:B------:R-:W3:Y:S01]  /*134a0*/  LDSM.16.MT88.4 R120, [R173+0x1000] ;  /* 0x00100000ad78783b */ /* 0x000ee20000004200 */
[----:B------:R-:W-:Y:S02]  /*134b0*/  MUFU.EX2 R104, R199 ;  /* 0x000000c700687308 */ /* 0x000fe40000000800 */
[----:B------:R-:W-:Y:S02]  /*134c0*/  F2FP.BF16.PACK_AB R108, R2, R103 ;  /* 0x00000067026c723e */ /* 0x000fe400000010ff */
[----:B------:R-:W-:Y:S02]  /*134d0*/  F2FP.BF16.PACK_AB R109, R152, R153 ;  /* 0x00000099986d723e */ /* 0x000fe400000010ff */
[----:B------:R-:W-:Y:S04]  /*134e0*/  F2FP.BF16.PACK_AB R111, R150, R151 ;  /* 0x00000097966f723e */ /* 0x000fe800000010ff */
[----:B------:R-:W4:Y:S03]  /*134f0*/  MUFU.EX2 R2, R197 ;  /* 0x000000c500027308 */ /* 0x000f260000000800 */
[C---:B-1----:R-:W-:Y:S07]  /*13500*/  HMMA.16816.F32.BF16 R4, R108.reuse, R112, R4 ;  /* 0x000000706c04723c */ /* 0x042fee0000041804 */
[----:B------:R-:W1:Y:S01]  /*13510*/  MUFU.EX2 R103, R198 ;  /* 0x000000c600677308 */ /* 0x000e620000000800 */
[C---:B------:R-:W-:Y:S01]  /*13520*/  HMMA.16816.F32.BF16 R8, R108.reuse, R114, R8 ;  /* 0x000000726c08723c */ /* 0x040fe20000041808 */
[----:B------:R-:W5:Y:S07]  /*13530*/  LDSM.16.MT88.4 R112, [R172+0x1000] ;  /* 0x00100000ac70783b */ /* 0x000f6e0000004200 */
[C---:B--2---:R-:W-:Y:S04]  /*13540*/  HMMA.16816.F32.BF16 R12, R108.reuse, R116, R12 ;  /* 0x000000746c0c723c */ /* 0x044fe8000004180c */
[C---:B----4-:R-:W-:Y:S01]  /*13550*/  F2FP.BF16.PACK_AB R144, R2.reuse, R124 ;  /* 0x0000007c0290723e */ /* 0x050fe200000010ff */
[----:B------:R-:W-:Y:S02]  /*13560*/  FADD.FTZ R0, R2, R0 ;  /* 0x0000000002007221 */ /* 0x000fe40000010000 */
[----:B------:R-:W-:Y:S01]  /*13570*/  FADD.FTZ R2, R126, R125 ;  /* 0x0000007d7e027221 */ /* 0x000fe20000010000 */
[C---:B------:R-:W-:Y:S01]  /*13580*/  HMMA.16816.F32.BF16 R16, R108.reuse, R118, R16 ;  /* 0x000000766c10723c */ /* 0x040fe20000041810 */
[----:B------:R-:W2:Y:S03]  /*13590*/  LDSM.16.MT88.4 R116, [R169+0x3000] ;  /* 0x00300000a974783b */ /* 0x000ea60000004200 */
[----:B------:R-:W-:Y:S01]  /*135a0*/  FADD.FTZ R0, R104, R0 ;  /* 0x0000000068007221 */ /* 0x000fe20000010000 */
[C---:B-1----:R-:W-:Y:S02]  /*135b0*/  F2FP.BF16.PACK_AB R146, R103.reuse, R104 ;  /* 0x000000686792723e */ /* 0x042fe400000010ff */
[----:B------:R-:W-:Y:S01]  /*135c0*/  MUFU.EX2 R104, R166 ;  /* 0x000000a600687308 */ /* 0x000fe20000000800 */
[C---:B---3--:R-:W-:Y:S04]  /*135d0*/  HMMA.16816.F32.BF16 R20, R108.reuse, R120, R20 ;  /* 0x000000786c14723c */ /* 0x048fe80000041814 */
[----:B------:R-:W-:Y:S02]  /*135e0*/  FADD.FTZ R206, R103, R0 ;  /* 0x0000000067ce7221 */ /* 0x000fe40000010000 */
[----:B------:R-:W-:Y:S02]  /*135f0*/  FADD.FTZ R0, R127, R2 ;  /* 0x000000027f007221 */ /* 0x000fe40000010000 */
[C---:B------:R-:W-:Y:S01]  /*13600*/  HMMA.16816.F32.BF16 R24, R108.reuse, R122, R24 ;  /* 0x0000007a6c18723c */ /* 0x040fe20000041818 */
[----:B------:R-:W1:Y:S01]  /*13610*/  LDSM.16.MT88.4 R120, [R170+0x3000] ;  /* 0x00300000aa78783b */ /* 0x000e620000004200 */
[----:B------:R-:W3:Y:S02]  /*13620*/  MUFU.EX2 R103, R167 ;  /* 0x000000a700677308 */ /* 0x000ee40000000800 */
[----:B------:R-:W-:Y:S04]  /*13630*/  FADD.FTZ R0, R157, R0 ;  /* 0x000000009d007221 */ /* 0x000fe80000010000 */
[C---:B-----5:R-:W-:Y:S01]  /*13640*/  HMMA.16816.F32.BF16 R28, R108.reuse, R112, R28 ;  /* 0x000000706c1c723c */ /* 0x060fe2000004181c */
[----:B------:R-:W-:Y:S03]  /*13650*/  LDSM.16.MT88.4 R124, [R170+0x1800] ;  /* 0x00180000aa7c783b */ /* 0x000fe60000004200 */
[----:B------:R-:W-:Y:S04]  /*13660*/  FADD.FTZ R0, R156, R0 ;  /* 0x000000009c007221 */ /* 0x000fe80000010000 */
[C---:B------:R-:W-:Y:S01]  /*13670*/  HMMA.16816.F32.BF16 R32, R108.reuse, R114, R32 ;  /* 0x000000726c20723c */ /* 0x040fe20000041820 */
[----:B------:R-:W4:Y:S03]  /*13680*/  LDSM.16.MT88.4 R112, [R173+0x3000] ;  /* 0x00300000ad70783b */ /* 0x000f260000004200 */
[----:B------:R-:W-:Y:S04]  /*13690*/  FADD.FTZ R0, R155, R0 ;  /* 0x000000009b007221 */ /* 0x000fe80000010000 */
[----:B------:R-:W-:Y:S01]  /*136a0*/  FADD.FTZ R0, R154, R0 ;  /* 0x000000009a007221 */ /* 0x000fe20000010000 */
[C---:B--2---:R-:W-:Y:S03]  /*136b0*/  HMMA.16816.F32.BF16 R36, R108.reuse, R116, R36 ;  /* 0x000000746c24723c */ /* 0x044fe60000041824 */
[----:B---3--:R-:W-:Y:S01]  /*136c0*/  F2FP.BF16.PACK_AB R147, R103, R104 ;  /* 0x000000686793723e */ /* 0x008fe200000010ff */
[----:B------:R-:W-:Y:S04]  /*136d0*/  FADD.FTZ R0, R153, R0 ;  /* 0x0000000099007221 */ /* 0x000fe80000010000 */
        /* <DEDUP_REMOVED lines=8> */
[C---:B----4-:R-:W-:Y:S04]  /*13760*/  HMMA.16816.F32.BF16 R52, R108.reuse, R112, R52 ;  /* 0x000000706c34723c */ /* 0x050fe80000041834 */
[----:B------:R-:W-:Y:S04]  /*13770*/  FADD.FTZ R0, R149, R0 ;  /* 0x0000000095007221 */ /* 0x000fe80000010000 */
[C---:B------:R-:W-:Y:S01]  /*13780*/  HMMA.16816.F32.BF16 R56, R108.reuse, R114, R56 ;  /* 0x000000726c38723c */ /* 0x040fe20000041838 */
[----:B------:R-:W3:Y:S03]  /*13790*/  LDSM.16.MT88.4 R112, [R170+0x5000] ;  /* 0x00500000aa70783b */ /* 0x000ee60000004200 */
[----:B------:R-:W-:Y:S04]  /*137a0*/  FADD.FTZ R0, R148, R0 ;  /* 0x0000000094007221 */ /* 0x000fe80000010000 */
[----:B------:R-:W-:Y:S01]  /*137b0*/  FADD.FTZ R2, R104, R0 ;  /* 0x0000000068027221 */ /* 0x000fe20000010000 */
[C---:B--2---:R-:W-:Y:S03]  /*137c0*/  HMMA.16816.F32.BF16 R60, R108.reuse, R116, R60 ;  /* 0x000000746c3c723c */ /* 0x044fe6000004183c */
[----:B------:R-:W-:Y:S01]  /*137d0*/  IADD3 R0, R194, -0x1, RZ ;  /* 0xffffffffc2007810 */ /* 0x000fe20007ffe0ff */
[----:B------:R-:W-:Y:S01]  /*137e0*/  FADD.FTZ R200, R103, R2 ;  /* 0x0000000267c87221 */ /* 0x000fe20000010000 */
[----:B------:R-:W-:Y:S02]  /*137f0*/  MOV R103, R102 ;  /* 0x0000006600677202 */ /* 0x000fe40000000f00 */
[----:B------:R-:W-:Y:S01]  /*13800*/  MOV R194, R0 ;  /* 0x0000000000c27202 */ /* 0x000fe20000000f00 */
[C---:B------:R-:W-:Y:S01]  /*13810*/  HMMA.16816.F32.BF16 R64, R108.reuse, R118, R64 ;  /* 0x000000766c40723c */ /* 0x040fe20000041840 */
[----:B------:R-:W2:Y:S03]  /*13820*/  LDSM.16.MT88.4 R116, [R173+0x5000] ;  /* 0x00500000ad74783b */ /* 0x000ea60000004200 */
[-C--:B------:R-:W-:Y:S04]  /*13830*/  MOV R104, R3.reuse ;  /* 0x0000000300687202 */ /* 0x080fe80000000f00 */
[C---:B-1----:R-:W-:Y:S08]  /*13840*/  HMMA.16816.F32.BF16 R68, R108.reuse, R120, R68 ;  /* 0x000000786c44723c */ /* 0x042ff00000041844 */
[C---:B------:R-:W-:Y:S01]  /*13850*/  HMMA.16816.F32.BF16 R72, R108.reuse, R122, R72 ;  /* 0x0000007a6c48723c */ /* 0x040fe20000041848 */
[----:B------:R-:W1:Y:S07]  /*13860*/  LDSM.16.MT88.4 R120, [R172+0x5000] ;  /* 0x00500000ac78783b */ /* 0x000e6e0000004200 */
[C---:B---3--:R-:W-:Y:S08]  /*13870*/  HMMA.16816.F32.BF16 R76, R108.reuse, R112, R76 ;  /* 0x000000706c4c723c */ /* 0x048ff0000004184c */
[C---:B------:R-:W-:Y:S08]  /*13880*/  HMMA.16816.F32.BF16 R80, R108.reuse, R114, R80 ;  /* 0x000000726c50723c */ /* 0x040ff00000041850 */
[C---:B--2---:R-:W-:Y:S08]  /*13890*/  HMMA.16816.F32.BF16 R84, R108.reuse, R116, R84 ;  /* 0x000000746c54723c */ /* 0x044ff00000041854 */
[C---:B------:R-:W-:Y:S01]  /*138a0*/  HMMA.16816.F32.BF16 R88, R108.reuse, R118, R88 ;  /* 0x000000766c58723c */ /* 0x040fe20000041858 */
[----:B------:R-:W2:Y:S07]  /*138b0*/  LDSM.16.MT88.4 R116, [R173+0x1800] ;  /* 0x00180000ad74783b */ /* 0x000eae0000004200 */
[C---:B-1----:R-:W-:Y:S08]  /*138c0*/  HMMA.16816.F32.BF16 R92, R108.reuse, R120, R92 ;  /* 0x000000786c5c723c */ /* 0x042ff0000004185c */
[----:B------:R-:W-:Y:S01]  /*138d0*/  HMMA.16816.F32.BF16 R96, R108, R122, R96 ;  /* 0x0000007a6c60723c */ /* 0x000fe20000041860 */
[----:B------:R-:W1:Y:S07]  /*138e0*/  LDSM.16.MT88.4 R108, [R172+0x1800] ;  /* 0x00180000ac6c783b */ /* 0x000e6e0000004200 */
        /* <DEDUP_REMOVED lines=8> */
[C---:B--2---:R-:W-:Y:S08]  /*13970*/  HMMA.16816.F32.BF16 R120, R144.reuse, R116, R20 ;  /* 0x000000749078723c */ /* 0x044ff00000041814 */
[C---:B------:R-:W-:Y:S08]  /*13980*/  HMMA.16816.F32.BF16 R116, R144.reuse, R118, R24 ;  /* 0x000000769074723c */ /* 0x040ff00000041818 */
[C---:B-1----:R-:W-:Y:S08]  /*13990*/  HMMA.16816.F32.BF16 R112, R144.reuse, R108, R28 ;  /* 0x0000006c9070723c */ /* 0x042ff0000004181c */
        /* <DEDUP_REMOVED lines=13> */
[C---:B-1----:R-:W-:Y:S08]  /*13a70*/  HMMA.16816.F32.BF16 R68, R144.reuse, R4, R68 ;  /* 0x000000049044723c */ /* 0x042ff00000041844 */
[C---:B------:R-:W-:Y:S08]  /*13a80*/  HMMA.16816.F32.BF16 R72, R144.reuse, R6, R72 ;  /* 0x000000069048723c */ /* 0x040ff00000041848 */
[C---:B--2---:R-:W-:Y:S08]  /*13a90*/  HMMA.16816.F32.BF16 R76, R144.reuse, R8, R76 ;  /* 0x00000008904c723c */ /* 0x044ff0000004184c */
[C---:B------:R-:W-:Y:S08]  /*13aa0*/  HMMA.16816.F32.BF16 R80, R144.reuse, R10, R80 ;  /* 0x0000000a9050723c */ /* 0x040ff00000041850 */
[C---:B---3--:R-:W-:Y:S08]  /*13ab0*/  HMMA.16816.F32.BF16 R84, R144.reuse, R12, R84 ;  /* 0x0000000c9054723c */ /* 0x048ff00000041854 */
[C---:B------:R-:W-:Y:S08]  /*13ac0*/  HMMA.16816.F32.BF16 R88, R144.reuse, R14, R88 ;  /* 0x0000000e9058723c */ /* 0x040ff00000041858 */
[C---:B----4-:R-:W-:Y:S07]  /*13ad0*/  HMMA.16816.F32.BF16 R92, R144.reuse, R16, R92 ;  /* 0x00000010905c723c */ /* 0x050fee000004185c */
[----:B------:R-:W-:Y:S01]  /*13ae0*/  MOV R16, R3 ;  /* 0x0000000300107202 */ /* 0x000fe20000000f00 */
[----:B------:R-:W-:Y:S01]  /*13af0*/  HMMA.16816.F32.BF16 R96, R144, R18, R96 ;  /* 0x000000129060723c */ /* 0x000fe20000041860 */
[----:B------:R-:W-:Y:S07]  /*13b00*/  @!UPT UIADD3 URZ, URZ, URZ, URZ ;  /* 0x0000003f3f3ff290 */ /* 0x000fee000fffe03f */
[----:B------:R-:W-:-:S11]  /*13b10*/  @P0 BRA `(.L_x_275) ;  /* 0xffffd00000000947 */ /* 0x000fd6000383ffff */
.L_x_268:
[----:B------:R-:W-:Y:S05]  /*13b20*/  BRA.DIV ~URZ, `(.L_x_276) ;  /* 0x00005ad27f007947 */ /* 0x000fea000b800000 */
[----:B------:R1:W2:Y:S02]  /*13b30*/  SHFL.BFLY PT, R0, R206, 0x2, 0x1f ;  /* 0x0c401f00ce007f89 */ /* 0x0002a400000e0000 */
.L_x_353:
[----:B--2---:R-:W-:Y:S01]  /*13b40*/  FADD.FTZ R5, R0, R206 ;  /* 0x000000ce00057221 */ /* 0x004fe20000010000 */
[----:B------:R-:W-:Y:S05]  /*13b50*/  BRA.DIV ~URZ, `(.L_x_277) ;  /* 0x00005af27f007947 */ /* 0x000fea000b800000 */
[----:B------:R-:W2:Y:S02]  /*13b60*/  SHFL.BFLY PT, R0, R5, 0x1, 0x1f ;  /* 0x0c201f0005007f89 */ /* 0x000ea400000e0000 */
[----:B--2---:R-:W-:-:S02]  /*13b70*/  FADD.FTZ R5, R5, R0 ;  /* 0x0000000005057221 */ /* 0x004fc40000010000 */
[----:B------:R-:W2:Y:S02]  /*13b80*/  SHFL.BFLY PT, R0, R200, 0x2, 0x1f ;  /* 0x0c401f00c8007f89 */ /* 0x000ea400000e0000 */
[----:B--2---:R-:W-:-:S05]  /*13b90*/  FADD.FTZ R4, R0, R200 ;  /* 0x000000c800047221 */ /* 0x004fca0000010000 */
[----:B------:R2:W3:Y:S02]  /*13ba0*/  SHFL.BFLY PT, R3, R4, 0x1, 0x1f ;  /* 0x0c201f0004037f89 */ /* 0x0004e400000e0000 */
.L_x_354:
[----:B------:R-:W-:Y:S01]  /*13bb0*/  FSETP.NE.FTZ.AND P0, PT, R5, RZ, PT ;  /* 0x000000ff0500720b */ /* 0x000fe20003f15000 */
[----:B---3--:R-:W-:Y:S01]  /*13bc0*/  FADD.FTZ R3, R3, R4 ;  /* 0x0000000403037221 */ /* 0x008fe20000010000 */
[----:B------:R-:W-:Y:S02]  /*13bd0*/  MOV R2, RZ ;  /* 0x000000ff00027202 */ /* 0x000fe40000000f00 */
[----:B------:R-:W-:Y:S02]  /*13be0*/  MOV R18, 0xff800000 ;  /* 0xff80000000127802 */ /* 0x000fe40000000f00 */
[----:B------:R-:W-:-:S07]  /*13bf0*/  MOV R15, 0xff800000 ;  /* 0xff800000000f7802 */ /* 0x000fce0000000f00 */
[----:B------:R-:W3:Y:S08]  /*13c00*/  @P0 MUFU.LG2 R0, R5 ;  /* 0x0000000500000308 */ /* 0x000ef00000000c00 */
[----:B------:R4:W5:Y:S01]  /*13c10*/  @P0 MUFU.RCP R2, R5 ;  /* 0x0000000500020308 */ /* 0x0009620000001000 */
[----:B--23--:R-:W-:Y:S01]  /*13c20*/  @P0 FMUL.FTZ R4, R0, 0.69314718246459960938 ;  /* 0x3f31721800040820 */ /* 0x00cfe20000410000 */
[----:B----4-:R-:W-:Y:S01]  /*13c30*/  @P0 MOV R5, 0x3f317218 ;  /* 0x3f31721800050802 */ /* 0x010fe20000000f00 */
[----:B-----5:R-:W-:-:S02]  /*13c40*/  FMUL.FTZ R34, R2, R116 ;  /* 0x0000007402227220 */ /* 0x020fc40000410000 */
[C---:B------:R-:W-:Y:S02]  /*13c50*/  FMUL.FTZ R35, R2.reuse, R117 ;  /* 0x0000007502237220 */ /* 0x040fe40000410000 */
[----:B------:R-:W-:Y:S02]  /*13c60*/  @P0 FMUL.FTZ R0, R5, c[0x0][0x2d0] ;  /* 0x0000b40005000a20 */ /* 0x000fe40000410000 */
[----:B------:R-:W-:Y:S02]  /*13c70*/  FMUL.FTZ R103, R2, R113 ;  /* 0x0000007102677220 */ /* 0x000fe40000410000 */
[----:B------:R-:W-:Y:S01]  /*13c80*/  @P0 FFMA.FTZ R18, R0, R102, R4 ;  /* 0x0000006600120223 */ /* 0x000fe20000010004 */
[----:B------:R-:W-:Y:S01]  /*13c90*/  FSETP.NE.FTZ.AND P0, PT, R3, RZ, PT ;  /* 0x000000ff0300720b */ /* 0x000fe20003f15000 */
[C---:B------:R-:W-:Y:S01]  /*13ca0*/  FMUL.FTZ R102, R2.reuse, R112 ;  /* 0x0000007002667220 */ /* 0x040fe20000410000 */
[----:B------:R-:W-:Y:S01]  /*13cb0*/  MOV R0, RZ ;  /* 0x000000ff00007202 */ /* 0x000fe20000000f00 */
[----:B------:R-:W-:-:S02]  /*13cc0*/  FMUL.FTZ R116, R2, R88 ;  /* 0x0000005802747220 */ /* 0x000fc40000410000 */
[C---:B------:R-:W-:Y:S02]  /*13cd0*/  FMUL.FTZ R117, R2.reuse, R89 ;  /* 0x0000005902757220 */ /* 0x040fe40000410000 */
[C---:B------:R-:W-:Y:S02]  /*13ce0*/  FMUL.FTZ R112, R2.reuse, R68 ;  /* 0x0000004402707220 */ /* 0x040fe40000410000 */
[C---:B------:R-:W-:Y:S02]  /*13cf0*/  FMUL.FTZ R113, R2.reuse, R69 ;  /* 0x0000004502717220 */ /* 0x040fe40000410000 */
[C---:B------:R-:W-:Y:S02]  /*13d00*/  FMUL.FTZ R24, R2.reuse, R132 ;  /* 0x0000008402187220 */ /* 0x040fe40000410000 */
[----:B------:R-:W2:Y:S01]  /*13d10*/  @P0 MUFU.RCP R0, R3 ;  /* 0x0000000300000308 */ /* 0x000ea20000001000 */
[----:B------:R-:W-:Y:S01]  /*13d20*/  @P0 MOV R4, 0x3f317218 ;  /* 0x3f31721800040802 */ /* 0x000fe20000000f00 */
[----:B------:R-:W-:-:S02]  /*13d30*/  FMUL.FTZ R25, R2, R133 ;  /* 0x0000008502197220 */ /* 0x000fc40000410000 */
[C---:B------:R-:W-:Y:S02]  /*13d40*/  FMUL.FTZ R68, R2.reuse, R72 ;  /* 0x0000004802447220 */ /* 0x040fe40000410000 */
[C---:B------:R-:W-:Y:S02]  /*13d50*/  FMUL.FTZ R69, R2.reuse, R73 ;  /* 0x0000004902457220 */ /* 0x040fe40000410000 */
[----:B------:R-:W3:Y:S01]  /*13d60*/  @P0 MUFU.LG2 R3, R3 ;  /* 0x0000000300030308 */ /* 0x000ee20000000c00 */
[C---:B------:R-:W-:Y:S02]  /*13d70*/  FMUL.FTZ R20, R2.reuse, R96 ;  /* 0x0000006002147220 */ /* 0x040fe40000410000 */
[----:B------:R-:W-:Y:S02]  /*13d80*/  FMUL.FTZ R21, R2, R97 ;  /* 0x0000006102157220 */ /* 0x000fe40000410000 */
[----:B------:R-:W-:Y:S02]  /*13d90*/  @P0 FMUL.FTZ R4, R4, c[0x0][0x2d0] ;  /* 0x0000b40004040a20 */ /* 0x000fe40000410000 */
[----:B------:R-:W-:-:S02]  /*13da0*/  FMUL.FTZ R72, R2, R76 ;  /* 0x0000004c02487220 */ /* 0x000fc40000410000 */
[C---:B--2---:R-:W-:Y:S02]  /*13db0*/  FMUL.FTZ R88, R0.reuse, R122 ;  /* 0x0000007a00587220 */ /* 0x044fe40000410000 */
[C---:B------:R-:W-:Y:S02]  /*13dc0*/  FMUL.FTZ R89, R0.reuse, R123 ;  /* 0x0000007b00597220 */ /* 0x040fe40000410000 */
[C---:B------:R-:W-:Y:S02]  /*13dd0*/  FMUL.FTZ R122, R0.reuse, R38 ;  /* 0x00000026007a7220 */ /* 0x040fe40000410000 */
[----:B------:R-:W-:Y:S02]  /*13de0*/  FMUL.FTZ R123, R0, R39 ;  /* 0x00000027007b7220 */ /* 0x000fe40000410000 */
[----:B---3--:R-:W-:Y:S02]  /*13df0*/  @P0 FMUL.FTZ R3, R3, 0.69314718246459960938 ;  /* 0x3f31721803030820 */ /* 0x008fe40000410000 */
        /* <DEDUP_REMOVED lines=58> */
[----:B------:R-:W-:Y:S02]  /*141a0*/  @P0 FFMA.FTZ R15, R4, R16, R3 ;  /* 0x00000010040f0223 */ /* 0x000fe40000010003 */
        /* <DEDUP_REMOVED lines=19> */
[----:B------:R-:W-:Y:S02]  /*142e0*/  FMUL.FTZ R65, R2, R65 ;  /* 0x0000004102417220 */ /* 0x000fe40000410000 */
.L_x_210:
[----:B------:R-:W2:Y:S01]  /*142f0*/  S2R R2, SR_TID.X ;  /* 0x0000000000027919 */ /* 0x000ea20000002100 */
[----:B------:R-:W-:Y:S01]  /*14300*/  BSSY B0, `(.L_x_278) ;  /* 0x0000010000007945 */ /* 0x000fe20003800000 */
[----:B--2---:R-:W-:-:S13]  /*14310*/  LOP3.LUT P0, RZ, R2, 0xff, RZ, 0xc0, !PT ;  /* 0x000000ff02ff7812 */ /* 0x004fda000780c0ff */
[----:B------:R-:W-:Y:S05]  /*14320*/  @P0 BRA `(.L_x_279) ;  /* 0x000000d000000947 */ /* 0x000fea0003800000 */
[----:B------:R-:W2:Y:S01]  /*14330*/  S2R R2, SR_LANEID ;  /* 0x0000000000027919 */ /* 0x000ea20000000000 */
[----:B------:R-:W-:Y:S01]  /*14340*/  VOTEU.ANY UR4, UPT, PT ;  /* 0x0000000000047886 */ /* 0x000fe200038e0100 */
[----:B------:R-:W-:Y:S01]  /*14350*/  IMAD.MOV.U32 R4, RZ, RZ, c[0x0][0x560] ;  /* 0x00015800ff047624 */ /* 0x000fe200078e00ff */
[----:B------:R-:W2:Y:S01]  /*14360*/  FLO.U32 R3, UR4 ;  /* 0x0000000400037d00 */ /* 0x000ea200080e0000 */
[----:B------:R-:W-:Y:S01]  /*14370*/  IMAD.MOV.U32 R5, RZ, RZ, c[0x0][0x564] ;  /* 0x00015900ff057624 */ /* 0x000fe200078e00ff */
[----:B--2---:R-:W-:-:S06]  /*14380*/  ISETP.EQ.U32.AND P0, PT, R3, R2, PT ;  /* 0x000000020300720c */ /* 0x004fcc0003f02070 */
[----:B------:R-:W2:Y:S07]  /*14390*/  POPC R2, UR4 ;  /* 0x0000000400027d09 */ /* 0x000eae0008000000 */
[----:B--2---:R2:W3:Y:S04]  /*143a0*/  @P0 ATOMG.E.ADD.STRONG.GPU PT, R2, [R4.64], R2 ;  /* 0x00000002040209a8 */ /* 0x0044e800081ee1ca */
[----:B--2---:R-:W2:Y:S04]  /*143b0*/  S2R R4, SR_LTMASK ;  /* 0x0000000000047919 */ /* 0x004ea80000003900 */
[----:B---3--:R2:W3:Y:S02]  /*143c0*/  SHFL.IDX PT, R3, R2, R3, 0x1f ;  /* 0x00001f0302037589 */ /* 0x0084e400000e0000 */
[----:B--2---:R-:W-:-:S06]  /*143d0*/  LOP3.LUT R2, R4, UR4, RZ, 0xc0, !PT ;  /* 0x0000000404027c12 */ /* 0x004fcc000f8ec0ff */
[----:B------:R-:W3:Y:S02]  /*143e0*/  POPC R2, R2 ;  /* 0x0000000200027309 */ /* 0x000ee40000000000 */
[----:B---3--:R-:W-:-:S06]  /*143f0*/  IADD3 R236, R3, c[0x0][0xc], R2 ;  /* 0x0000030003ec7a10 */ /* 0x008fcc0007ffe002 */
.L_x_279:
[----:B------:R-:W-:Y:S05]  /*14400*/  BSYNC B0 ;  /* 0x0000000000007941 */ /* 0x000fea0003800000 */
.L_x_278:
[----:B------:R-:W-:Y:S01]  /*14410*/  PRMT R0, R0, 0x9910, RZ ;  /* 0x0000991000007816 */ /* 0x000fe200000000ff */
[----:B------:R-:W-:Y:S01]  /*14420*/  BSSY B1, `(.L_x_280) ;  /* 0x0000381000017945 */ /* 0x000fe20003800000 */
[----:B------:R-:W-:Y:S02]  /*14430*/  IMAD.MOV.U32 R29, RZ, RZ, R236 ;  /* 0x000000ffff1d7224 */ /* 0x000fe400078e00ec */
[----:B------:R-:W-:-:S13]  /*14440*/  ISETP.NE.AND P0, PT, R0, RZ, PT ;  /* 0x000000ff0000720c */ /* 0x000fda0003f05270 */
[----:B------:R-:W-:Y:S05]  /*14450*/  @!P0 BRA `(.L_x_281) ;  /* 0x00002bf000008947 */ /* 0x000fea0003800000 */
[----:B------:R-:W2:Y:S04]  /*14460*/  LDL R6, [R1+0xc] ;  /* 0x00000c0001067983 */ /* 0x000ea80000100800 */
[----:B------:R-:W3:Y:S04]  /*14470*/  LDL R5, [R1+0x4] ;  /* 0x0000040001057983 */ /* 0x000ee80000100800 */
[----:B------:R-:W4:Y:S04]  /*14480*/  LDL R4, [R1+0x8] ;  /* 0x0000080001047983 */ /* 0x000f280000100800 */
[----:B------:R-:W3:Y:S01]  /*14490*/  LDL R3, [R1] ;  /* 0x0000000001037983 */ /* 0x000ee20000100800 */
[----:B------:R-:W-:Y:S01]  /*144a0*/  WARPSYNC 0xffffffff ;  /* 0xffffffff00007948 */ /* 0x000fe20003800000 */
[----:B------:R-:W-:Y:S01]  /*144b0*/  F2FP.BF16.PACK_AB R2, R23, R22 ;  /* 0x000000161702723e */ /* 0x000fe200000010ff */
[----:B------:R-:W-:Y:S01]  /*144c0*/  IMAD.MOV.U32 R14, RZ, RZ, c[0x0][0x388] ;  /* 0x0000e200ff0e7624 */ /* 0x000fe200078e00ff */
[----:B------:R-:W-:Y:S01]  /*144d0*/  BAR.SYNC.DEFER_BLOCKING 0x1, 0x100 ;  /* 0x0044000000007b1d */ /* 0x000fe20000010000 */
[----:B------:R-:W-:-:S02]  /*144e0*/  F2FP.BF16.PACK_AB R0, R93, R92 ;  /* 0x0000005c5d00723e */ /* 0x000fc400000010ff */
[----:B------:R-:W-:-:S04]  /*144f0*/  ISETP.NE.U32.AND P0, PT, RZ, c[0x0][0x508], PT ;  /* 0x00014200ff007a0c */ /* 0x000fc80003f05070 */
[----:B------:R-:W-:Y:S01]  /*14500*/  ISETP.NE.AND.EX P1, PT, RZ, c[0x0][0x50c], PT, P0 ;  /* 0x00014300ff007a0c */ /* 0x000fe20003f25300 */
[----:B------:R1:W-:Y:S04]  /*14510*/  STS [R248], R2 ;  /* 0x00000002f8007388 */ /* 0x0003e80000000800 */
[----:B------:R1:W-:Y:S02]  /*14520*/  STS [R248+0x400], R0 ;  /* 0x00040000f8007388 */ /* 0x0003e40000000800 */
[----:B-1----:R-:W-:Y:S02]  /*14530*/  F2FP.BF16.PACK_AB R2, R25, R24 ;  /* 0x000000181902723e */ /* 0x002fe400000010ff */
[----:B------:R-:W-:-:S03]  /*14540*/  F2FP.BF16.PACK_AB R0, R85, R84 ;  /* 0x000000545500723e */ /* 0x000fc600000010ff */
        /* <DEDUP_REMOVED lines=11> */
[----:B------:R-:W-:Y:S02]  /*14600*/  F2FP.BF16.PACK_AB R0, R89, R88 ;  /* 0x000000585900723e */ /* 0x000fe400000010ff */
[----:B------:R-:W-:-:S04]  /*14610*/  ISETP.NE.U32.AND P2, PT, RZ, c[0x0][0x500], PT ;  /* 0x00014000ff007a0c */ /* 0x000fc80003f45070 */
[----:B------:R-:W-:Y:S01]  /*14620*/  ISETP.NE.AND.EX P2, PT, RZ, c[0x0][0x504], PT, P2 ;  /* 0x00014100ff007a0c */ /* 0x000fe20003f45320 */
[----:B--2---:R1:W-:Y:S04]  /*14630*/  STS [R6], R2 ;  /* 0x0000000206007388 */ /* 0x0043e80000000800 */
[----:B------:R2:W-:Y:S01]  /*14640*/  STS [R6+0x400], R0 ;  /* 0x0004000006007388 */ /* 0x0005e20000000800 */
[----:B-1----:R-:W-:Y:S02]  /*14650*/  F2FP.BF16.PACK_AB R2, R35, R34 ;  /* 0x000000222302723e */ /* 0x002fe400000010ff */
[----:B--2---:R-:W-:-:S03]  /*14660*/  F2FP.BF16.PACK_AB R0, R119, R118 ;  /* 0x000000767700723e */ /* 0x004fc600000010ff */
[----:B---3--:R1:W-:Y:S04]  /*14670*/  STS [R5], R2 ;  /* 0x0000000205007388 */ /* 0x0083e80000000800 */
[----:B------:R2:W-:Y:S01]  /*14680*/  STS [R5+0x400], R0 ;  /* 0x0004000005007388 */ /* 0x0005e20000000800 */
[----:B-1----:R-:W-:Y:S02]  /*14690*/  F2FP.BF16.PACK_AB R2, R103, R102 ;  /* 0x000000666702723e */ /* 0x002fe400000010ff */
[----:B--2---:R-:W-:-:S03]  /*146a0*/  F2FP.BF16.PACK_AB R0, R115, R114 ;  /* 0x000000727300723e */ /* 0x004fc600000010ff */
[----:B----4-:R1:W-:Y:S04]  /*146b0*/  STS [R4], R2 ;  /* 0x0000000204007388 */ /* 0x0103e80000000800 */
[----:B------:R2:W-:Y:S01]  /*146c0*/  STS [R4+0x400], R0 ;  /* 0x0004000004007388 */ /* 0x0005e20000000800 */
[----:B-1----:R-:W-:Y:S02]  /*146d0*/  F2FP.BF16.PACK_AB R2, R109, R108 ;  /* 0x0000006c6d02723e */ /* 0x002fe400000010ff */
[----:B--2---:R-:W-:-:S03]  /*146e0*/  F2FP.BF16.PACK_AB R0, R97, R96 ;  /* 0x000000606100723e */ /* 0x004fc600000010ff */
[----:B------:R1:W-:Y:S04]  /*146f0*/  STS [R3], R2 ;  /* 0x0000000203007388 */ /* 0x0003e80000000800 */
[----:B------:R2:W-:Y:S01]  /*14700*/  STS [R3+0x400], R0 ;  /* 0x0004000003007388 */ /* 0x0005e20000000800 */
[----:B-1----:R-:W-:Y:S02]  /*14710*/  F2FP.BF16.PACK_AB R2, R37, R36 ;  /* 0x000000242502723e */ /* 0x002fe400000010ff */
[----:B--2---:R-:W-:-:S03]  /*14720*/  F2FP.BF16.PACK_AB R0, R123, R122 ;  /* 0x0000007a7b00723e */ /* 0x004fc600000010ff */
[----:B------:R1:W-:Y:S04]  /*14730*/  STS [R248+0x4000], R2 ;  /* 0x00400002f8007388 */ /* 0x0003e80000000800 */
        /* <DEDUP_REMOVED lines=60> */
[----:B------:R2:W-:Y:S04]  /*14b00*/  STS [R3+0x8400], R0 ;  /* 0x0084000003007388 */ /* 0x0005e80000000800 */
[----:B------:R-:W-:Y:S01]  /*14b10*/  BAR.SYNC.DEFER_BLOCKING 0x1, 0x100 ;  /* 0x0044000000007b1d */ /* 0x000fe20000010000 */
[----:B-1----:R-:W-:-:S04]  /*14b20*/  @P1 IADD3 R2, P0, R240, c[0x0][0x508], RZ ;  /* 0x00014200f0021a10 */ /* 0x002fc80007f1e0ff */
[----:B--2---:R-:W-:Y:S02]  /*14b30*/  @P1 IADD3.X R3, R241, c[0x0][0x50c], RZ, P0, !PT ;  /* 0x00014300f1031a10 */ /* 0x004fe400007fe4ff */
[----:B------:R-:W-:-:S03]  /*14b40*/  IADD3 R4, P0, R240, c[0x0][0x500], RZ ;  /* 0x00014000f0047a10 */ /* 0x000fc60007f1e0ff */
[----:B------:R1:W5:Y:S01]  /*14b50*/  @P1 LDG.E R14, [R2.64] ;  /* 0x0000000a020e1981 */ /* 0x000362000c1e1900 */
[----:B------:R-:W-:Y:S01]  /*14b60*/  IADD3.X R5, R241, c[0x0][0x504], RZ, P0, !PT ;  /* 0x00014100f1057a10 */ /* 0x000fe200007fe4ff */
[----:B-1----:R-:W-:-:S06]  /*14b70*/  IMAD.MOV.U32 R2, RZ, RZ, RZ ;  /* 0x000000ffff027224 */ /* 0x002fcc00078e00ff */
[----:B------:R1:W5:Y:S01]  /*14b80*/  @P2 LDG.E R2, [R4.64] ;  /* 0x0000000a04022981 */ /* 0x000362000c1e1900 */
[----:B------:R-:W-:-:S04]  /*14b90*/  ISETP.NE.AND P0, PT, R244, RZ, PT ;  /* 0x000000fff400720c */ /* 0x000fc80003f05270 */
[----:B------:R-:W-:Y:S01]  /*14ba0*/  SEL R0, R244, c[0x0][0x3d4], P0 ;  /* 0x0000f500f4007a07 */ /* 0x000fe20000000000 */
[----:B------:R-:W-:Y:S05]  /*14bb0*/  @P1 BRA `(.L_x_282) ;  /* 0x0000004000001947 */ /* 0x000fea0003800000 */
[----:B------:R-:W-:Y:S05]  /*14bc0*/  @!P2 BRA `(.L_x_282) ;  /* 0x000000300000a947 */ /* 0x000fea0003800000 */
[----:B-----5:R2:W3:Y:S04]  /*14bd0*/  LDG.E R14, [R4.64] ;  /* 0x0000000a040e7981 */ /* 0x0204e8000c1e1900 */
[----:B-12---:R-:W3:Y:S02]  /*14be0*/  LDG.E R4, [R4.64+0x4] ;  /* 0x0000040a04047981 */ /* 0x006ee4000c1e1900 */
[----:B---3--:R-:W-:Y:S02]  /*14bf0*/  IADD3 R14, -R14, R4, RZ ;  /* 0x000000040e0e7210 */ /* 0x008fe40007ffe1ff */
.L_x_282:
[----:B------:R-:W2:Y:S01]  /*14c00*/  LDL R19, [R1+0x58] ;  /* 0x0000580001137983 */ /* 0x000ea20000100800 */
[----:B------:R-:W-:Y:S01]  /*14c10*/  IMAD.MOV.U32 R13, RZ, RZ, 0x368 ;  /* 0x00000368ff0d7424 */ /* 0x000fe200078e00ff */
[----:B------:R-:W-:Y:S02]  /*14c20*/  ISETP.GT.AND P2, PT, R0, 0x1, PT ;  /* 0x000000010000780c */ /* 0x000fe40003f44270 */
[----:B------:R-:W-:-:S02]  /*14c30*/  ISETP.NE.U32.AND P0, PT, RZ, c[0x0][0x500], PT ;  /* 0x00014000ff007a0c */ /* 0x000fc40003f05070 */
[----:B------:R-:W-:Y:S02]  /*14c40*/  SEL R13, R13, 0x328, P2 ;  /* 0x000003280d0d7807 */ /* 0x000fe40001000000 */
[----:B------:R-:W-:Y:S02]  /*14c50*/  ISETP.NE.AND.EX P0, PT, RZ, c[0x0][0x504], PT, P0 ;  /* 0x00014100ff007a0c */ /* 0x000fe40003f05300 */
[----:B------:R-:W3:Y:S01]  /*14c60*/  LDC.64 R6, c[0x0][R13+0x170] ;  /* 0x00005c000d067b82 */ /* 0x000ee20000000a00 */
[----:B-1----:R-:W-:Y:S02]  /*14c70*/  LOP3.LUT R5, R238, 0xffff, RZ, 0xc0, !PT ;  /* 0x0000ffffee057812 */ /* 0x002fe400078ec0ff */
[----:B------:R-:W-:Y:S02]  /*14c80*/  SEL R0, R242, RZ, !P0 ;  /* 0x000000fff2007207 */ /* 0x000fe40004000000 */
[----:B------:R-:W-:-:S03]  /*14c90*/  SEL R4, R243, RZ, !P0 ;  /* 0x000000fff3047207 */ /* 0x000fc60004000000 */
[----:B------:R-:W1:Y:S08]  /*14ca0*/  LDC.64 R10, c[0x0][R13+0x168] ;  /* 0x00005a000d0a7b82 */ /* 0x000e700000000a00 */
[----:B------:R-:W4:Y:S01]  /*14cb0*/  LDC.64 R16, c[0x0][R13+0x178] ;  /* 0x00005e000d107b82 */ /* 0x000f220000000a00 */
[----:B---3--:R-:W-:-:S04]  /*14cc0*/  IMAD R3, R7, R0, RZ ;  /* 0x0000000007037224 */ /* 0x008fc800078e02ff */
[C---:B------:R-:W-:Y:S02]  /*14cd0*/  IMAD R4, R6.reuse, R4, R3 ;  /* 0x0000000406047224 */ /* 0x040fe400078e0203 */
[----:B------:R-:W-:-:S04]  /*14ce0*/  IMAD.WIDE.U32 R6, R6, R0, RZ ;  /* 0x0000000006067225 */ /* 0x000fc800078e00ff */
[----:B-1----:R-:W-:-:S04]  /*14cf0*/  IMAD.WIDE.U32 R8, R10, R5, RZ ;  /* 0x000000050a087225 */ /* 0x002fc800078e00ff */
[----:B------:R-:W-:Y:S01]  /*14d00*/  IMAD.IADD R4, R7, 0x1, R4 ;  /* 0x0000000107047824 */ /* 0x000fe200078e0204 */
[--C-:B-----5:R-:W-:Y:S01]  /*14d10*/  IADD3 R12, P1, P0, R6, R8, R2.reuse ;  /* 0x00000008060c7210 */ /* 0x120fe2000783e002 */
[----:B------:R-:W-:Y:S01]  /*14d20*/  IMAD R3, R11, R5, RZ ;  /* 0x000000050b037224 */ /* 0x000fe200078e02ff */
[----:B------:R-:W-:Y:S02]  /*14d30*/  SEL R6, R245, RZ, P2 ;  /* 0x000000fff5067207 */ /* 0x000fe40001000000 */
[----:B------:R-:W-:Y:S01]  /*14d40*/  SHF.R.S32.HI R8, RZ, 0x1f, R2 ;  /* 0x0000001fff087819 */ /* 0x000fe20000011402 */
[----:B------:R-:W-:Y:S02]  /*14d50*/  IMAD.IADD R9, R9, 0x1, R3 ;  /* 0x0000000109097824 */ /* 0x000fe400078e0203 */
[-C--:B----4-:R-:W-:Y:S02]  /*14d60*/  IMAD R10, R17, R6.reuse, RZ ;  /* 0x00000006110a7224 */ /* 0x090fe400078e02ff */
[----:B------:R-:W-:Y:S01]  /*14d70*/  IMAD.WIDE.U32 R6, R16, R6, RZ ;  /* 0x0000000610067225 */ /* 0x000fe200078e00ff */
[----:B------:R-:W-:Y:S01]  /*14d80*/  IADD3.X R11, R4, R9, R8, P1, P0 ;  /* 0x00000009040b7210 */ /* 0x000fe20000fe0408 */
[----:B------:R-:W3:Y:S02]  /*14d90*/  LDL R16, [R1+0x54] ;  /* 0x0000540001107983 */ /* 0x000ee40000100800 */
[----:B------:R-:W-:-:S05]  /*14da0*/  IMAD.MOV.U32 R3, RZ, RZ, c[0x0][0x4e8] ;  /* 0x00013a00ff037624 */ /* 0x000fca00078e00ff */
[----:B------:R-:W-:Y:S01]  /*14db0*/  ISETP.NE.AND P3, PT, R3, 0x1, PT ;  /* 0x000000010300780c */ /* 0x000fe20003f65270 */
[----:B------:R-:W-:Y:S01]  /*14dc0*/  IMAD.IADD R10, R7, 0x1, R10 ;  /* 0x00000001070a7824 */ /* 0x000fe200078e020a */
[----:B------:R-:W1:Y:S01]  /*14dd0*/  S2R R28, SR_TID.X ;  /* 0x00000000001c7919 */ /* 0x000e620000002100 */
[----:B--2---:R-:W-:-:S10]  /*14de0*/  IMAD R3, R237, 0x80, R19 ;  /* 0x00000080ed037824 */ /* 0x004fd400078e0213 */
[----:B------:R-:W-:-:S04]  /*14df0*/  @P3 IMAD.HI.U32 R9, R3, c[0x0][0x4ec], RZ ;  /* 0x00013b0003093a27 */ /* 0x000fc800078e00ff */
[----:B------:R-:W-:Y:S01]  /*14e00*/  IMAD.MOV.U32 R4, RZ, RZ, R3 ;  /* 0x000000ffff047224 */ /* 0x000fe200078e0003 */
[----:B------:R-:W-:-:S04]  /*14e10*/  @P3 SHF.R.U32.HI R4, RZ, c[0x0][0x4f0], R9 ;  /* 0x00013c00ff043a19 */ /* 0x000fc80000011609 */
[----:B------:R-:W-:Y:S02]  /*14e20*/  IADD3 R6, P1, P0, R4, R12, R6 ;  /* 0x0000000c04067210 */ /* 0x000fe4000783e006 */
[----:B------:R-:W-:-:S04]  /*14e30*/  SHF.R.S32.HI R7, RZ, 0x1f, R4 ;  /* 0x0000001fff077819 */ /* 0x000fc80000011404 */
[----:B------:R-:W-:Y:S02]  /*14e40*/  IADD3.X R7, R7, R11, R10, P1, P0 ;  /* 0x0000000b07077210 */ /* 0x000fe40000fe040a */
[----:B------:R-:W2:Y:S01]  /*14e50*/  LDC.64 R10, c[0x0][R13+0x160] ;  /* 0x000058000d0a7b82 */ /* 0x000ea20000000a00 */
[----:B------:R-:W-:-:S04]  /*14e60*/  IMAD.MOV R4, RZ, RZ, -R4 ;  /* 0x000000ffff047224 */ /* 0x000fc800078e0a04 */
[----:B------:R-:W-:-:S05]  /*14e70*/  IMAD R4, R4, c[0x0][0x4e8], R3 ;  /* 0x00013a0004047a24 */ /* 0x000fca00078e0203 */
[----:B------:R-:W-:Y:S02]  /*14e80*/  SHF.R.S32.HI R9, RZ, 0x1f, R4 ;  /* 0x0000001fff097819 */ /* 0x000fe40000011404 */
[----:B-1----:R-:W-:-:S04]  /*14e90*/  SHF.R.S32.HI R19, RZ, 0x1f, R28 ;  /* 0x0000001fff137819 */ /* 0x002fc8000001141c */
[----:B------:R-:W-:-:S04]  /*14ea0*/  LEA.HI R19, R19, R28, RZ, 0x5 ;  /* 0x0000001c13137211 */ /* 0x000fc800078f28ff */
[----:B------:R-:W-:Y:S01]  /*14eb0*/  LOP3.LUT R19, R19, 0xffffffe0, RZ, 0xc0, !PT ;  /* 0xffffffe013137812 */ /* 0x000fe200078ec0ff */
[----:B--2---:R-:W-:-:S04]  /*14ec0*/  IMAD.WIDE.U32 R6, R10, R4, R6 ;  /* 0x000000040a067225 */ /* 0x004fc800078e0006 */
[----:B------:R-:W-:-:S04]  /*14ed0*/  IMAD R4, R11, R4, RZ ;  /* 0x000000040b047224 */ /* 0x000fc800078e02ff */
[----:B------:R-:W-:Y:S02]  /*14ee0*/  IMAD R4, R10, R9, R4 ;  /* 0x000000090a047224 */ /* 0x000fe400078e0204 */
[----:B------:R-:W-:Y:S02]  /*14ef0*/  IMAD.MOV.U32 R10, RZ, RZ, c[0x0][0x4a8] ;  /* 0x00012a00ff0a7624 */ /* 0x000fe400078e00ff */
[----:B------:R-:W-:-:S03]  /*14f00*/  IMAD.MOV.U32 R9, RZ, RZ, c[0x0][0x4ac] ;  /* 0x00012b00ff097624 */ /* 0x000fc600078e00ff */
[----:B------:R-:W-:Y:S01]  /*14f10*/  SEL R10, R10, c[0x0][0x450], P2 ;  /* 0x000114000a0a7a07 */ /* 0x000fe20001000000 */
[----:B------:R-:W-:Y:S01]  /*14f20*/  IMAD.IADD R4, R7, 0x1, R4 ;  /* 0x0000000107047824 */ /* 0x000fe200078e0204 */
[----:B------:R-:W-:Y:S02]  /*14f30*/  SEL R9, R9, c[0x0][0x454], P2 ;  /* 0x0001150009097a07 */ /* 0x000fe40001000000 */
[----:B------:R-:W-:-:S04]  /*14f40*/  LEA R10, P0, R6, R10, 0x2 ;  /* 0x0000000a060a7211 */ /* 0x000fc800078010ff */
[----:B------:R-:W-:Y:S01]  /*14f50*/  LEA.HI.X R6, R6, R9, R4, 0x2, P0 ;  /* 0x0000000906067211 */ /* 0x000fe200000f1404 */
[----:B------:R-:W-:Y:S01]  /*14f60*/  SHFL.IDX PT, R12, R10, RZ, 0x1c1f ;  /* 0x001c1fff0a0c7589 */ /* 0x000fe200000e0000 */
[----:B------:R-:W-:-:S03]  /*14f70*/  IMAD.IADD R19, R28, 0x1, -R19 ;  /* 0x000000011c137824 */ /* 0x000fc600078e0a13 */
[----:B------:R-:W1:Y:S01]  /*14f80*/  SHFL.IDX PT, R13, R6, RZ, 0x1c1f ;  /* 0x001c1fff060d7589 */ /* 0x000e6200000e0000 */
[----:B------:R-:W-:-:S03]  /*14f90*/  IMAD R4, R14, c[0x0][0x4e8], RZ ;  /* 0x00013a000e047a24 */ /* 0x000fc600078e02ff */
[----:B------:R-:W-:Y:S01]  /*14fa0*/  SHFL.IDX PT, R10, R10, 0x1, 0x1c1f ;  /* 0x003c1f000a0a7f89 */ /* 0x000fe200000e0000 */
[----:B------:R-:W-:-:S03]  /*14fb0*/  LOP3.LUT P0, RZ, R19, 0x3, RZ, 0xc0, !PT ;  /* 0x0000000313ff7812 */ /* 0x000fc6000780c0ff */
[----:B------:R3:W2:Y:S02]  /*14fc0*/  SHFL.IDX PT, R11, R6, 0x1, 0x1c1f ;  /* 0x003c1f00060b7f89 */ /* 0x0006a400000e0000 */
[----:B---3--:R-:W-:-:S05]  /*14fd0*/  IMAD R6, R237, 0x80, R16 ;  /* 0x00000080ed067824 */ /* 0x008fca00078e0210 */
[C---:B------:R-:W-:Y:S02]  /*14fe0*/  IADD3 R7, R6.reuse, 0x8, RZ ;  /* 0x0000000806077810 */ /* 0x040fe40007ffe0ff */
[-C--:B------:R-:W-:Y:S02]  /*14ff0*/  ISETP.GE.OR P1, PT, R6, R4.reuse, P0 ;  /* 0x000000040600720c */ /* 0x080fe40000726670 */
[----:B------:R-:W-:-:S11]  /*15000*/  ISETP.GE.OR P0, PT, R7, R4, P0 ;  /* 0x000000040700720c */ /* 0x000fd60000706670 */
[----:B-1----:R1:W-:Y:S01]  /*15010*/  @!P1 ST.E [R12.64], R18 ;  /* 0x000000120c009985 */ /* 0x0023e2000c10190a */
[----:B------:R-:W-:-:S03]  /*15020*/  ISETP.GE.AND P1, PT, R7, R4, PT ;  /* 0x000000040700720c */ /* 0x000fc60003f26270 */
[----:B--2---:R2:W-:Y:S01]  /*15030*/  @!P0 ST.E [R10.64], R15 ;  /* 0x0000000f0a008985 */ /* 0x0045e2000c10190a */
[----:B------:R-:W-:Y:S02]  /*15040*/  ISETP.GE.AND P0, PT, R6, R4, PT ;  /* 0x000000040600720c */ /* 0x000fe40003f06270 */
[----:B-1----:R-:W-:Y:S01]  /*15050*/  P2R R13, PR, RZ, 0x2 ;  /* 0x00000002ff0d7803 */ /* 0x002fe20000000000 */
[----:B------:R-:W-:Y:S05]  /*15060*/  @P2 BRA `(.L_x_283) ;  /* 0x000007c000002947 */ /* 0x000fea0003800000 */
[----:B------:R-:W-:Y:S01]  /*15070*/  IMAD R8, R8, c[0x0][0x3a0], RZ ;  /* 0x0000e80008087a24 */ /* 0x000fe200078e02ff */
[----:B------:R-:W-:Y:S01]  /*15080*/  SHF.R.S32.HI R9, RZ, 0x1f, R0 ;  /* 0x0000001fff097819 */ /* 0x000fe20000011400 */
[C---:B------:R-:W-:Y:S01]  /*15090*/  IMAD.WIDE.U32 R6, R2.reuse, c[0x0][0x3a0], RZ ;  /* 0x0000e80002067a25 */ /* 0x040fe200078e00ff */
[----:B------:R1:W3:Y:S03]  /*150a0*/  LDS.128 R24, [R191+0x80] ;  /* 0x00008000bf187984 */ /* 0x0002e60000000c00 */
[----:B------:R-:W-:Y:S01]  /*150b0*/  IMAD R2, R2, c[0x0][0x3a4], R8 ;  /* 0x0000e90002027a24 */ /* 0x000fe200078e0208 */
[----:B------:R-:W-:Y:S01]  /*150c0*/  LEA R8, R237, R213, 0x7 ;  /* 0x000000d5ed087211 */ /* 0x000fe200078e38ff */
[----:B------:R1:W4:Y:S03]  /*150d0*/  LDS.128 R40, [R191+0x1080] ;  /* 0x00108000bf287984 */ /* 0x0003260000000c00 */
[----:B------:R-:W-:Y:S01]  /*150e0*/  IADD3 R3, R7, R2, RZ ;  /* 0x0000000207037210 */ /* 0x000fe20007ffe0ff */
[----:B------:R1:W2:Y:S01]  /*150f0*/  LDS.128 R52, [R191+0x2080] ;  /* 0x00208000bf347984 */ /* 0x0002a20000000c00 */
[----:B------:R-:W-:-:S03]  /*15100*/  MOV R2, R6 ;  /* 0x0000000600027202 */ /* 0x000fc60000000f00 */
[----:B------:R1:W1:Y:S02]  /*15110*/  LDS.128 R60, [R191+0x3080] ;  /* 0x00308000bf3c7984 */ /* 0x0002640000000c00 */
[----:B------:R-:W-:Y:S01]  /*15120*/  IMAD.WIDE.U32 R6, R5, c[0x0][0x3e8], R2 ;  /* 0x0000fa0005067a25 */ /* 0x000fe200078e0002 */
[----:B------:R-:W-:Y:S01]  /*15130*/  MOV R2, R8 ;  /* 0x0000000800027202 */ /* 0x000fe20000000f00 */
[----:B------:R1:W1:Y:S02]  /*15140*/  LDS.128 R20, [R191+0x4080] ;  /* 0x00408000bf147984 */ /* 0x0002640000000c00 */
[----:B------:R-:W-:Y:S02]  /*15150*/  IMAD R3, R9, c[0x0][0x3f0], RZ ;  /* 0x0000fc0009037a24 */ /* 0x000fe400078e02ff */
[----:B------:R-:W-:Y:S01]  /*15160*/  @P3 IMAD.HI.U32 R9, R8, c[0x0][0x4ec], RZ ;  /* 0x00013b0008093a27 */ /* 0x000fe200078e00ff */
[----:B------:R1:W1:Y:S03]  /*15170*/  LDS.128 R36, [R191+0x5080] ;  /* 0x00508000bf247984 */ /* 0x0002660000000c00 */
[----:B------:R-:W-:Y:S01]  /*15180*/  IMAD R7, R5, c[0x0][0x3ec], R7 ;  /* 0x0000fb0005077a24 */ /* 0x000fe200078e0207 */
[----:B------:R1:W1:Y:S01]  /*15190*/  LDS.128 R48, [R191+0x6080] ;  /* 0x00608000bf307984 */ /* 0x0002620000000c00 */
[----:B------:R-:W-:Y:S01]  /*151a0*/  @P3 SHF.R.U32.HI R2, RZ, c[0x0][0x4f0], R9 ;  /* 0x00013c00ff023a19 */ /* 0x000fe20000011609 */
[----:B------:R-:W-:-:S02]  /*151b0*/  IMAD R5, R0, c[0x0][0x3f4], R3 ;  /* 0x0000fd0000057a24 */ /* 0x000fc400078e0203 */
[----:B------:R1:W1:Y:S01]  /*151c0*/  LDS.128 R56, [R191+0x7080] ;  /* 0x00708000bf387984 */ /* 0x0002620000000c00 */
[----:B------:R-:W-:Y:S01]  /*151d0*/  IMAD.WIDE.U32 R6, R0, c[0x0][0x3f0], R6 ;  /* 0x0000fc0000067a25 */ /* 0x000fe200078e0006 */
[----:B------:R-:W-:Y:S02]  /*151e0*/  SHF.R.S32.HI R3, RZ, 0x1f, R2 ;  /* 0x0000001fff037819 */ /* 0x000fe40000011402 */
[----:B------:R1:W1:Y:S01]  /*151f0*/  LDS.128 R16, [R191+0x8080] ;  /* 0x00808000bf107984 */ /* 0x0002620000000c00 */
[----:B------:R-:W-:Y:S02]  /*15200*/  IADD3 R0, -R2, RZ, RZ ;  /* 0x000000ff02007210 */ /* 0x000fe40007ffe1ff */
[----:B------:R-:W-:Y:S01]  /*15210*/  IADD3 R7, R7, R5, RZ ;  /* 0x0000000507077210 */ /* 0x000fe20007ffe0ff */
[----:B------:R1:W1:Y:S01]  /*15220*/  LDS.128 R32, [R191+0x9080] ;  /* 0x00908000bf207984 */ /* 0x0002620000000c00 */
[----:B------:R-:W-:Y:S02]  /*15230*/  IMAD R3, R3, c[0x0][0x3e0], RZ ;  /* 0x0000f80003037a24 */ /* 0x000fe400078e02ff */
[----:B------:R-:W-:Y:S01]  /*15240*/  IMAD R0, R0, c[0x0][0x4e8], R8 ;  /* 0x00013a0000007a24 */ /* 0x000fe200078e0208 */
[----:B------:R1:W1:Y:S01]  /*15250*/  LDS.128 R44, [R191+0xa080] ;  /* 0x00a08000bf2c7984 */ /* 0x0002620000000c00 */
[----:B------:R-:W-:-:S02]  /*15260*/  IMAD R8, R2, c[0x0][0x3e4], R3 ;  /* 0x0000f90002087a24 */ /* 0x000fc400078e0203 */
[----:B------:R-:W-:Y:S01]  /*15270*/  IMAD.WIDE.U32 R2, R2, c[0x0][0x3e0], R6 ;  /* 0x0000f80002027a25 */ /* 0x000fe200078e0006 */
[----:B------:R1:W1:Y:S01]  /*15280*/  LDS.128 R64, [R191+0xb080] ;  /* 0x00b08000bf407984 */ /* 0x0002620000000c00 */
[----:B------:R-:W-:-:S03]  /*15290*/  SHF.R.S32.HI R5, RZ, 0x1f, R0 ;  /* 0x0000001fff057819 */ /* 0x000fc60000011400 */
[----:B------:R-:W-:Y:S02]  /*152a0*/  IADD3 R3, R3, R8, RZ ;  /* 0x0000000803037210 */ /* 0x000fe40007ffe0ff */
[----:B------:R-:W-:-:S03]  /*152b0*/  IMAD R5, R5, c[0x0][0x3d8], RZ ;  /* 0x0000f60005057a24 */ /* 0x000fc600078e02ff */
[----:B------:R-:W-:-:S04]  /*152c0*/  IMAD.WIDE.U32 R2, R0, c[0x0][0x3d8], R2 ;  /* 0x0000f60000027a25 */ /* 0x000fc800078e0002 */
[----:B------:R-:W-:Y:S01]  /*152d0*/  IMAD R0, R0, c[0x0][0x3dc], R5 ;  /* 0x0000f70000007a24 */ /* 0x000fe200078e0205 */
[----:B------:R-:W-:Y:S02]  /*152e0*/  LEA R12, P0, R2, c[0x0][0x380], 0x1 ;  /* 0x0000e000020c7a11 */ /* 0x000fe400078008ff */
[----:B------:R-:W-:Y:S02]  /*152f0*/  LEA R5, R237, R246, 0x7 ;  /* 0x000000f6ed057211 */ /* 0x000fe400078e38ff */
[----:B------:R-:W-:-:S04]  /*15300*/  IADD3 R0, R3, R0, RZ ;  /* 0x0000000003007210 */ /* 0x000fc80007ffe0ff */
[----:B------:R-:W-:Y:S01]  /*15310*/  LEA.HI.X R6, R2, c[0x0][0x384], R0, 0x1, P0 ;  /* 0x0000e10002067a11 */ /* 0x000fe200000f0c00 */
[----:B------:R-:W-:Y:S05]  /*15320*/  BRA.DIV ~URZ, `(.L_x_284) ;  /* 0x000044127f007947 */ /* 0x000fea000b800000 */
[----:B--234-:R2:W3:Y:S02]  /*15330*/  SHFL.IDX PT, R7, R6, RZ, 0x181f ;  /* 0x00181fff06077589 */ /* 0x01c4e400000e0000 */
.L_x_355:
[----:B------:R-:W-:Y:S05]  /*15340*/  BRA.DIV ~URZ, `(.L_x_285) ;  /* 0x000044627f007947 */ /* 0x000fea000b800000 */
[----:B------:R4:W2:Y:S02]  /*15350*/  SHFL.IDX PT, R0, R12, RZ, 0x181f ;  /* 0x00181fff0c007589 */ /* 0x0008a400000e0000 */
.L_x_356:
[----:B------:R-:W-:Y:S01]  /*15360*/  ISETP.GE.AND P0, PT, R5, R4, PT ;  /* 0x000000040500720c */ /* 0x000fe20003f06270 */
[----:B------:R-:W-:-:S12]  /*15370*/  BSSY B0, `(.L_x_286) ;  /* 0x000000e000007945 */ /* 0x000fd80003800000 */
[----:B------:R-:W-:Y:S05]  /*15380*/  @P0 BRA `(.L_x_287) ;  /* 0x000000c000000947 */ /* 0x000fea0003800000 */
[----:B------:R-:W-:Y:S02]  /*15390*/  ISETP.GE.AND P2, PT, R210, c[0x0][0x3c8], PT ;  /* 0x0000f200d2007a0c */ /* 0x000fe40003f46270 */
[----:B------:R-:W-:Y:S02]  /*153a0*/  ISETP.GE.AND P1, PT, R207, c[0x0][0x3c8], PT ;  /* 0x0000f200cf007a0c */ /* 0x000fe40003f26270 */
[----:B------:R-:W-:-:S09]  /*153b0*/  ISETP.GE.AND P0, PT, R208, c[0x0][0x3c8], PT ;  /* 0x0000f200d0007a0c */ /* 0x000fd20003f06270 */
        /* <DEDUP_REMOVED lines=9> */
.L_x_287:
[----:B------:R-:W-:Y:S05]  /*15450*/  BSYNC B0 ;  /* 0x0000000000007941 */ /* 0x000fea0003800000 */
.L_x_286:
[----:B------:R-:W-:Y:S05]  /*15460*/  BRA.DIV ~URZ, `(.L_x_288) ;  /* 0x000043a27f007947 */ /* 0x000fea000b800000 */
[----:B---3--:R3:W4:Y:S04]  /*15470*/  SHFL.IDX PT, R7, R6, 0x1, 0x181f ;  /* 0x00381f0006077f89 */ /* 0x00872800000e0000 */
[----:B--2---:R3:W2:Y:S02]  /*15480*/  SHFL.IDX PT, R0, R12, 0x1, 0x181f ;  /* 0x00381f000c007f89 */ /* 0x0046a400000e0000 */
.L_x_357:
[----:B------:R-:W-:Y:S01]  /*15490*/  IADD3 R2, R5, 0x20, RZ ;  /* 0x0000002005027810 */ /* 0x000fe20007ffe0ff */
[----:B------:R-:W-:Y:S03]  /*154a0*/  BSSY B0, `(.L_x_289) ;  /* 0x000000f000007945 */ /* 0x000fe60003800000 */
[----:B------:R-:W-:-:S13]  /*154b0*/  ISETP.GE.AND P0, PT, R2, R4, PT ;  /* 0x000000040200720c */ /* 0x000fda0003f06270 */
[----:B------:R-:W-:Y:S05]  /*154c0*/  @P0 BRA `(.L_x_290) ;  /* 0x000000c000000947 */ /* 0x000fea0003800000 */
[----:B------:R-:W-:Y:S02]  /*154d0*/  ISETP.GE.AND P2, PT, R210, c[0x0][0x3c8], PT ;  /* 0x0000f200d2007a0c */ /* 0x000fe40003f46270 */
[----:B------:R-:W-:Y:S02]  /*154e0*/  ISETP.GE.AND P1, PT, R207, c[0x0][0x3c8], PT ;  /* 0x0000f200cf007a0c */ /* 0x000fe40003f26270 */
[----:B------:R-:W-:-:S09]  /*154f0*/  ISETP.GE.AND P0, PT, R208, c[0x0][0x3c8], PT ;  /* 0x0000f200d0007a0c */ /* 0x000fd20003f06270 */
        /* <DEDUP_REMOVED lines=9> */
.L_x_290:
[----:B------:R-:W-:Y:S05]  /*15590*/  BSYNC B0 ;  /* 0x0000000000007941 */ /* 0x000fea0003800000 */
.L_x_289:
[----:B------:R-:W-:Y:S05]  /*155a0*/  BRA.DIV ~URZ, `(.L_x_291) ;  /* 0x000043227f007947 */ /* 0x000fea000b800000 */
[----:B----4-:R4:W3:Y:S02]  /*155b0*/  SHFL.IDX PT, R7, R6, 0x2, 0x181f ;  /* 0x00581f0006077f89 */ /* 0x0108e400000e0000 */
.L_x_358:
[----:B------:R-:W-:Y:S05]  /*155c0*/  BRA.DIV ~URZ, `(.L_x_292) ;  /* 0x000043727f007947 */ /* 0x000fea000b800000 */
[----:B--2---:R2:W4:Y:S02]  /*155d0*/  SHFL.IDX PT, R0, R12, 0x2, 0x181f ;  /* 0x00581f000c007f89 */ /* 0x00452400000e0000 */
.L_x_359:
[----:B------:R-:W-:Y:S01]  /*155e0*/  IADD3 R2, R5, 0x40, RZ ;  /* 0x0000004005027810 */ /* 0x000fe20007ffe0ff */
[----:B------:R-:W-:Y:S03]  /*155f0*/  BSSY B0, `(.L_x_293) ;  /* 0x000000f000007945 */ /* 0x000fe60003800000 */
[----:B------:R-:W-:-:S13]  /*15600*/  ISETP.GE.AND P0, PT, R2, R4, PT ;  /* 0x000000040200720c */ /* 0x000fda0003f06270 */
[----:B------:R-:W-:Y:S05]  /*15610*/  @P0 BRA `(.L_x_294) ;  /* 0x000000c000000947 */ /* 0x000fea0003800000 */
[----:B------:R-:W-:Y:S02]  /*15620*/  ISETP.GE.AND P2, PT, R210, c[0x0][0x3c8], PT ;  /* 0x0000f200d2007a0c */ /* 0x000fe40003f46270 */
[----:B------:R-:W-:Y:S02]  /*15630*/  ISETP.GE.AND P1, PT, R207, c[0x0][0x3c8], PT ;  /* 0x0000f200cf007a0c */ /* 0x000fe40003f26270 */
[----:B------:R-:W-:-:S09]  /*15640*/  ISETP.GE.AND P0, PT, R208, c[0x0][0x3c8], PT ;  /* 0x0000f200d0007a0c */ /* 0x000fd20003f06270 */
        /* <DEDUP_REMOVED lines=9> */
.L_x_294:
[----:B------:R-:W-:Y:S05]  /*156e0*/  BSYNC B0 ;  /* 0x0000000000007941 */ /* 0x000fea0003800000 */
.L_x_293:
[----:B------:R-:W-:Y:S05]  /*156f0*/  BRA.DIV ~URZ, `(.L_x_295) ;  /* 0x000042a27f007947 */ /* 0x000fea000b800000 */
[----:B---34-:R-:W3:Y:S04]  /*15700*/  SHFL.IDX PT, R6, R6, 0x3, 0x181f ;  /* 0x00781f0006067f89 */ /* 0x018ee800000e0000 */
[----:B------:R4:W2:Y:S02]  /*15710*/  SHFL.IDX PT, R0, R12, 0x3, 0x181f ;  /* 0x00781f000c007f89 */ /* 0x0008a400000e0000 */
.L_x_360:
[----:B------:R-:W-:-:S04]  /*15720*/  IADD3 R2, R5, 0x60, RZ ;  /* 0x0000006005027810 */ /* 0x000fc80007ffe0ff */
[----:B------:R-:W-:-:S13]  /*15730*/  ISETP.GE.AND P0, PT, R2, R4, PT ;  /* 0x000000040200720c */ /* 0x000fda0003f06270 */
[----:B------:R-:W-:Y:S05]  /*15740*/  @P0 BRA `(.L_x_296) ;  /* 0x000024e000000947 */ /* 0x000fea0003800000 */
[----:B------:R-:W-:Y:S02]  /*15750*/  ISETP.GE.AND P1, PT, R210, c[0x0][0x3c8], PT ;  /* 0x0000f200d2007a0c */ /* 0x000fe40003f26270 */
[----:B------:R-:W-:-:S11]  /*15760*/  ISETP.GE.AND P0, PT, R207, c[0x0][0x3c8], PT ;  /* 0x0000f200cf007a0c */ /* 0x000fd60003f06270 */
[CC--:B--2---:R-:W-:Y:S02]  /*15770*/  @!P1 LEA R4, P3, R210.reuse, R0.reuse, 0x1 ;  /* 0x00000000d2049211 */ /* 0x0c4fe400078608ff */
[C---:B------:R-:W-:Y:S02]  /*15780*/  @!P0 LEA R2, P2, R207.reuse, R0, 0x1 ;  /* 0x00000000cf028211 */ /* 0x040fe400078408ff */
[-C--:B---3--:R-:W-:Y:S02]  /*15790*/  @!P1 LEA.HI.X R5, R210, R6.reuse, R211, 0x1, P3 ;  /* 0x00000006d2059211 */ /* 0x088fe400018f0cd3 */
[----:B------:R-:W-:-:S03]  /*157a0*/  @!P0 LEA.HI.X R3, R207, R6, R224, 0x1, P2 ;  /* 0x00000006cf038211 */ /* 0x000fc600010f0ce0 */
[----:B-1----:R1:W-:Y:S04]  /*157b0*/  @!P1 ST.E.128 [R4.64], R60 ;  /* 0x0000003c04009985 */ /* 0x0023e8000c101d0a */
[----:B------:R1:W-:Y:S01]  /*157c0*/  @!P0 ST.E.128 [R2.64], R56 ;  /* 0x0000003802008985 */ /* 0x0003e2000c101d0a */
[----:B------:R-:W-:-:S13]  /*157d0*/  ISETP.GE.AND P0, PT, R208, c[0x0][0x3c8], PT ;  /* 0x0000f200d0007a0c */ /* 0x000fda0003f06270 */
[----:B------:R-:W-:Y:S05]  /*157e0*/  @P0 BRA `(.L_x_296) ;  /* 0x0000244000000947 */ /* 0x000fea0003800000 */
[----:B-1----:R-:W-:-:S04]  /*157f0*/  LEA R2, P0, R208, R0, 0x1 ;  /* 0x00000000d0027211 */ /* 0x002fc800078008ff */
[----:B------:R-:W-:-:S05]  /*15800*/  LEA.HI.X R3, R208, R6, R223, 0x1, P0 ;  /* 0x00000006d0037211 */ /* 0x000fca00000f0cdf */
[----:B------:R1:W-:Y:S01]  /*15810*/  ST.E.128 [R2.64], R64 ;  /* 0x0000004002007985 */ /* 0x0003e2000c101d0a */
[----:B------:R-:W-:Y:S05]  /*15820*/  BRA `(.L_x_296) ;  /* 0x0000240000007947 */ /* 0x000fea0003800000 */
.L_x_283:
[----:B------:R-:W-:Y:S02]  /*15830*/  IMAD R8, R8, c[0x0][0x408], RZ ;  /* 0x0001020008087a24 */ /* 0x000fe400078e02ff */
[----:B------:R-:W-:-:S04]  /*15840*/  IMAD.WIDE.U32 R6, R2, c[0x0][0x408], RZ ;  /* 0x0001020002067a25 */ /* 0x000fc800078e00ff */
[----:B------:R-:W-:Y:S01]  /*15850*/  IMAD R8, R2, c[0x0][0x40c], R8 ;  /* 0x0001030002087a24 */ /* 0x000fe200078e0208 */
[----:B------:R-:W-:-:S04]  /*15860*/  SHF.R.S32.HI R2, RZ, 0x1f, R0 ;  /* 0x0000001fff027819 */ /* 0x000fc80000011400 */
[----:B------:R-:W-:Y:S01]  /*15870*/  IADD3 R7, R7, R8, RZ ;  /* 0x0000000807077210 */ /* 0x000fe20007ffe0ff */
[----:B------:R-:W-:-:S04]  /*15880*/  IMAD R2, R2, c[0x0][0x440], RZ ;  /* 0x0001100002027a24 */ /* 0x000fc800078e02ff */
[----:B------:R-:W-:-:S04]  /*15890*/  IMAD.WIDE.U32 R6, R5, c[0x0][0x438], R6 ;  /* 0x00010e0005067a25 */ /* 0x000fc800078e0006 */
[----:B------:R-:W-:Y:S01]  /*158a0*/  IMAD R5, R5, c[0x0][0x43c], R7 ;  /* 0x00010f0005057a24 */ /* 0x000fe200078e0207 */
[----:B------:R-:W-:Y:S01]  /*158b0*/  MOV R4, R6 ;  /* 0x0000000600047202 */ /* 0x000fe20000000f00 */
[----:B------:R-:W-:-:S04]  /*158c0*/  IMAD R2, R0, c[0x0][0x444], R2 ;  /* 0x0001110000027a24 */ /* 0x000fc800078e0202 */
[----:B------:R-:W-:Y:S01]  /*158d0*/  IMAD.WIDE.U32 R4, R0, c[0x0][0x440], R4 ;  /* 0x0001100000047a25 */ /* 0x000fe200078e0004 */
[----:B------:R-:W-:-:S04]  /*158e0*/  MOV R0, R3 ;  /* 0x0000000300007202 */ /* 0x000fc80000000f00 */
[----:B------:R-:W-:Y:S01]  /*158f0*/  IADD3 R5, R5, R2, RZ ;  /* 0x0000000205057210 */ /* 0x000fe20007ffe0ff */
[----:B------:R-:W-:-:S04]  /*15900*/  @P3 IMAD.HI.U32 R2, R3, c[0x0][0x4ec], RZ ;  /* 0x00013b0003023a27 */ /* 0x000fc800078e00ff */
[----:B------:R-:W-:Y:S01]  /*15910*/  IMAD.WIDE.U32 R4, R245, c[0x0][0x448], R4 ;  /* 0x00011200f5047a25 */ /* 0x000fe200078e0004 */
[----:B------:R-:W-:-:S03]  /*15920*/  @P3 SHF.R.U32.HI R0, RZ, c[0x0][0x4f0], R2 ;  /* 0x00013c00ff003a19 */ /* 0x000fc60000011602 */
[----:B------:R-:W-:Y:S01]  /*15930*/  IMAD R5, R245, c[0x0][0x44c], R5 ;  /* 0x00011300f5057a24 */ /* 0x000fe200078e0205 */
[----:B------:R-:W-:-:S03]  /*15940*/  SHF.R.S32.HI R2, RZ, 0x1f, R0 ;  /* 0x0000001fff027819 */ /* 0x000fc60000011400 */
[----:B------:R-:W-:-:S04]  /*15950*/  IMAD.WIDE.U32 R4, R0, c[0x0][0x430], R4 ;  /* 0x00010c0000047a25 */ /* 0x000fc800078e0004 */
[----:B------:R-:W-:-:S04]  /*15960*/  IMAD R2, R2, c[0x0][0x430], RZ ;  /* 0x00010c0002027a24 */ /* 0x000fc800078e02ff */
[C---:B------:R-:W-:Y:S01]  /*15970*/  IMAD R2, R0.reuse, c[0x0][0x434], R2 ;  /* 0x00010d0000027a24 */ /* 0x040fe200078e0202 */
[----:B------:R-:W-:-:S05]  /*15980*/  IADD3 R0, -R0, RZ, RZ ;  /* 0x000000ff00007210 */ /* 0x000fca0007ffe1ff */
[----:B------:R-:W-:Y:S01]  /*15990*/  IMAD R0, R0, c[0x0][0x4e8], R3 ;  /* 0x00013a0000007a24 */ /* 0x000fe200078e0203 */
[----:B------:R-:W-:Y:S02]  /*159a0*/  IADD3 R3, R5, R2, RZ ;  /* 0x0000000205037210 */ /* 0x000fe40007ffe0ff */
[----:B------:R-:W-:Y:S02]  /*159b0*/  MOV R2, R4 ;  /* 0x0000000400027202 */ /* 0x000fe40000000f00 */
[----:B------:R-:W-:-:S03]  /*159c0*/  SHF.R.S32.HI R4, RZ, 0x1f, R0 ;  /* 0x0000001fff047819 */ /* 0x000fc60000011400 */
[----:B------:R-:W-:-:S04]  /*159d0*/  IMAD.WIDE.U32 R2, R0, c[0x0][0x428], R2 ;  /* 0x00010a0000027a25 */ /* 0x000fc800078e0002 */
[----:B------:R-:W-:Y:S01]  /*159e0*/  IMAD R4, R4, c[0x0][0x428], RZ ;  /* 0x00010a0004047a24 */ /* 0x000fe200078e02ff */
[----:B------:R-:W-:-:S03]  /*159f0*/  LEA R12, P1, R2, c[0x0][0x400], 0x2 ;  /* 0x00010000020c7a11 */ /* 0x000fc600078210ff */
[----:B------:R-:W-:-:S05]  /*15a00*/  IMAD R0, R0, c[0x0][0x42c], R4 ;  /* 0x00010b0000007a24 */ /* 0x000fca00078e0204 */
[----:B------:R-:W-:-:S04]  /*15a10*/  IADD3 R0, R3, R0, RZ ;  /* 0x0000000003007210 */ /* 0x000fc80007ffe0ff */
[----:B------:R-:W-:Y:S01]  /*15a20*/  LEA.HI.X R5, R2, c[0x0][0x404], R0, 0x2, P1 ;  /* 0x0001010002057a11 */ /* 0x000fe200008f1400 */
[----:B------:R-:W-:Y:S05]  /*15a30*/  BRA.DIV ~URZ, `(.L_x_297) ;  /* 0x000040227f007947 */ /* 0x000fea000b800000 */
[----:B------:R1:W3:Y:S02]  /*15a40*/  SHFL.IDX PT, R4, R5, RZ, 0x1c1f ;  /* 0x001c1fff05047589 */ /* 0x0002e400000e0000 */
.L_x_361:
[----:B------:R-:W-:Y:S05]  /*15a50*/  BRA.DIV ~URZ, `(.L_x_298) ;  /* 0x000040727f007947 */ /* 0x000fea000b800000 */
[----:B------:R4:W1:Y:S02]  /*15a60*/  SHFL.IDX PT, R0, R12, RZ, 0x1c1f ;  /* 0x001c1fff0c007589 */ /* 0x00086400000e0000 */
.L_x_362:
[----:B------:R-:W-:Y:S01]  /*15a70*/  BSSY B0, `(.L_x_299) ;  /* 0x00000a6000007945 */ /* 0x000fe20003800000 */
[----:B------:R-:W-:Y:S05]  /*15a80*/  @P0 BRA `(.L_x_300) ;  /* 0x00000a4000000947 */ /* 0x000fea0003800000 */
[C---:B------:R-:W-:Y:S02]  /*15a90*/  ISETP.GE.AND P0, PT, R247.reuse, c[0x0][0x3c8], PT ;  /* 0x0000f200f7007a0c */ /* 0x040fe40003f06270 */
[C---:B------:R-:W-:Y:S02]  /*15aa0*/  IADD3 R7, R247.reuse, 0x8, RZ ;  /* 0x00000008f7077810 */ /* 0x040fe40007ffe0ff */
[----:B------:R-:W-:Y:S02]  /*15ab0*/  IADD3 R6, R247, 0x10, RZ ;  /* 0x00000010f7067810 */ /* 0x000fe40007ffe0ff */
[----:B------:R-:W-:Y:S02]  /*15ac0*/  ISETP.GE.AND P1, PT, R7, c[0x0][0x3c8], PT ;  /* 0x0000f20007007a0c */ /* 0x000fe40003f26270 */
[----:B------:R-:W-:-:S02]  /*15ad0*/  IADD3 R9, R247, 0x8, RZ ;  /* 0x00000008f7097810 */ /* 0x000fc40007ffe0ff */
[----:B------:R-:W-:Y:S02]  /*15ae0*/  ISETP.GE.AND P2, PT, R6, c[0x0][0x3c8], PT ;  /* 0x0000f20006007a0c */ /* 0x000fe40003f46270 */
[----:B------:R-:W-:Y:S01]  /*15af0*/  SHF.R.S32.HI R9, RZ, 0x1f, R9 ;  /* 0x0000001fff097819 */ /* 0x000fe20000011409 */
[----:B-1----:R-:W-:Y:S01]  /*15b00*/  @!P0 IMAD.MOV.U32 R2, RZ, RZ, R0 ;  /* 0x000000ffff028224 */ /* 0x002fe200078e0000 */
[C---:B------:R-:W-:Y:S01]  /*15b10*/  IADD3 R8, R247.reuse, 0x18, RZ ;  /* 0x00000018f7087810 */ /* 0x040fe20007ffe0ff */
[----:B---3--:R-:W-:Y:S01]  /*15b20*/  @!P0 IMAD.MOV.U32 R3, RZ, RZ, R4 ;  /* 0x000000ffff038224 */ /* 0x008fe200078e0004 */
[C---:B--2---:R-:W-:Y:S02]  /*15b30*/  IADD3 R10, R247.reuse, 0x30, RZ ;  /* 0x00000030f70a7810 */ /* 0x044fe40007ffe0ff */
[C---:B------:R-:W-:Y:S01]  /*15b40*/  IADD3 R14, R247.reuse, 0x40, RZ ;  /* 0x00000040f70e7810 */ /* 0x040fe20007ffe0ff */
[----:B------:R-:W-:Y:S01]  /*15b50*/  @!P0 IMAD.WIDE R2, R247, 0x4, R2 ;  /* 0x00000004f7028825 */ /* 0x000fe200078e0202 */
[----:B------:R-:W-:-:S02]  /*15b60*/  ISETP.GE.AND P3, PT, R10, c[0x0][0x3c8], PT ;  /* 0x0000f2000a007a0c */ /* 0x000fc40003f66270 */
[C---:B------:R-:W-:Y:S02]  /*15b70*/  IADD3 R15, R247.reuse, 0x30, RZ ;  /* 0x00000030f70f7810 */ /* 0x040fe40007ffe0ff */
[----:B------:R1:W-:Y:S01]  /*15b80*/  @!P0 ST.E.64 [R2.64], R22 ;  /* 0x0000001602008985 */ /* 0x0003e2000c101b0a */
[----:B------:R-:W-:Y:S02]  /*15b90*/  ISETP.GE.AND P4, PT, R14, c[0x0][0x3c8], PT ;  /* 0x0000f2000e007a0c */ /* 0x000fe40003f86270 */
[C---:B------:R-:W-:Y:S02]  /*15ba0*/  IADD3 R11, R247.reuse, 0x38, RZ ;  /* 0x00000038f70b7810 */ /* 0x040fe40007ffe0ff */
[----:B------:R-:W-:Y:S02]  /*15bb0*/  SHF.R.S32.HI R15, RZ, 0x1f, R15 ;  /* 0x0000001fff0f7819 */ /* 0x000fe4000001140f */
[----:B------:R-:W-:Y:S02]  /*15bc0*/  SHF.R.S32.HI R11, RZ, 0x1f, R11 ;  /* 0x0000001fff0b7819 */ /* 0x000fe4000001140b */
[----:B------:R-:W-:-:S02]  /*15bd0*/  IADD3 R16, R247, 0x60, RZ ;  /* 0x00000060f7107810 */ /* 0x000fc40007ffe0ff */
[C---:B------:R-:W-:Y:S02]  /*15be0*/  IADD3 R17, R247.reuse, 0x80, RZ ;  /* 0x00000080f7117810 */ /* 0x040fe40007ffe0ff */
[----:B------:R-:W-:Y:S02]  /*15bf0*/  SHF.R.S32.HI R16, RZ, 0x1f, R16 ;  /* 0x0000001fff107819 */ /* 0x000fe40000011410 */
[----:B------:R-:W-:Y:S02]  /*15c00*/  SHF.R.S32.HI R17, RZ, 0x1f, R17 ;  /* 0x0000001fff117819 */ /* 0x000fe40000011411 */
[----:B------:R-:W-:-:S04]  /*15c10*/  IADD3 R18, R247, 0xa8, RZ ;  /* 0x000000a8f7127810 */ /* 0x000fc80007ffe0ff */
[----:B------:R-:W-:Y:S02]  /*15c20*/  SHF.R.S32.HI R18, RZ, 0x1f, R18 ;  /* 0x0000001fff127819 */ /* 0x000fe40000011412 */
[----:B-1----:R-:W-:-:S04]  /*15c30*/  @!P1 LEA R2, P0, R7, R0, 0x2 ;  /* 0x0000000007029211 */ /* 0x002fc800078010ff */
[----:B------:R-:W-:Y:S02]  /*15c40*/  @!P1 LEA.HI.X R3, R7, R4, R9, 0x2, P0 ;  /* 0x0000000407039211 */ /* 0x000fe400000f1409 */
[C---:B------:R-:W-:Y:S02]  /*15c50*/  IADD3 R9, R247.reuse, 0x10, RZ ;  /* 0x00000010f7097810 */ /* 0x040fe40007ffe0ff */
[----:B------:R-:W-:Y:S01]  /*15c60*/  IADD3 R7, R247, 0x20, RZ ;  /* 0x00000020f7077810 */ /* 0x000fe20007ffe0ff */
[----:B------:R1:W-:Y:S01]  /*15c70*/  @!P1 ST.E.64 [R2.64], R24 ;  /* 0x0000001802009985 */ /* 0x0003e2000c101b0a */
[----:B------:R-:W-:Y:S02]  /*15c80*/  ISETP.GE.AND P1, PT, R8, c[0x0][0x3c8], PT ;  /* 0x0000f20008007a0c */ /* 0x000fe40003f26270 */
[----:B------:R-:W-:Y:S02]  /*15c90*/  SHF.R.S32.HI R9, RZ, 0x1f, R9 ;  /* 0x0000001fff097819 */ /* 0x000fe40000011409 */
[----:B-1----:R-:W-:-:S04]  /*15ca0*/  @!P2 LEA R2, P0, R6, R0, 0x2 ;  /* 0x000000000602a211 */ /* 0x002fc800078010ff */
[----:B------:R-:W-:Y:S02]  /*15cb0*/  @!P2 LEA.HI.X R3, R6, R4, R9, 0x2, P0 ;  /* 0x000000040603a211 */ /* 0x000fe400000f1409 */
[C---:B------:R-:W-:Y:S02]  /*15cc0*/  IADD3 R9, R247.reuse, 0x18, RZ ;  /* 0x00000018f7097810 */ /* 0x040fe40007ffe0ff */
[----:B------:R-:W-:Y:S01]  /*15cd0*/  IADD3 R6, R247, 0x28, RZ ;  /* 0x00000028f7067810 */ /* 0x000fe20007ffe0ff */
[----:B------:R1:W-:Y:S01]  /*15ce0*/  @!P2 ST.E.64 [R2.64], R26 ;  /* 0x0000001a0200a985 */ /* 0x0003e2000c101b0a */
[----:B------:R-:W-:Y:S02]  /*15cf0*/  SHF.R.S32.HI R9, RZ, 0x1f, R9 ;  /* 0x0000001fff097819 */ /* 0x000fe40000011409 */
[----:B------:R-:W-:Y:S02]  /*15d00*/  ISETP.GE.AND P2, PT, R7, c[0x0][0x3c8], PT ;  /* 0x0000f20007007a0c */ /* 0x000fe40003f46270 */
        /* <DEDUP_REMOVED lines=16> */
[----:B------:R-:W-:-:S03]  /*15e10*/  @!P3 LEA R6, P5, R10, R0, 0x2 ;  /* 0x000000000a06b211 */ /* 0x000fc600078a10ff */
[----:B------:R1:W-:Y:S01]  /*15e20*/  @!P1 ST.E.64 [R2.64], R34 ;  /* 0x0000002202009985 */ /* 0x0003e2000c101b0a */
[----:B------:R-:W-:Y:S02]  /*15e30*/  ISETP.GE.AND P1, PT, R9, c[0x0][0x3c8], PT ;  /* 0x0000f20009007a0c */ /* 0x000fe40003f26270 */
[----:B------:R-:W-:Y:S02]  /*15e40*/  @!P3 LEA.HI.X R7, R10, R4, R15, 0x2, P5 ;  /* 0x000000040a07b211 */ /* 0x000fe400028f140f */
[C---:B------:R-:W-:Y:S02]  /*15e50*/  IADD3 R10, R247.reuse, 0x50, RZ ;  /* 0x00000050f70a7810 */ /* 0x040fe40007ffe0ff */
[----:B------:R-:W-:Y:S01]  /*15e60*/  IADD3 R15, R247, 0x40, RZ ;  /* 0x00000040f70f7810 */ /* 0x000fe20007ffe0ff */
[----:B------:R2:W-:Y:S01]  /*15e70*/  @!P3 ST.E.64 [R6.64], R102 ;  /* 0x000000660600b985 */ /* 0x0005e2000c101b0a */
[----:B------:R-:W-:Y:S02]  /*15e80*/  ISETP.GE.AND P3, PT, R10, c[0x0][0x3c8], PT ;  /* 0x0000f2000a007a0c */ /* 0x000fe40003f66270 */
[----:B------:R-:W-:-:S02]  /*15e90*/  SHF.R.S32.HI R15, RZ, 0x1f, R15 ;  /* 0x0000001fff0f7819 */ /* 0x000fc4000001140f */
[----:B-1----:R-:W-:-:S04]  /*15ea0*/  @!P2 LEA R2, P0, R8, R0, 0x2 ;  /* 0x000000000802a211 */ /* 0x002fc800078010ff */
[----:B------:R-:W-:Y:S02]  /*15eb0*/  @!P2 LEA.HI.X R3, R8, R4, R11, 0x2, P0 ;  /* 0x000000040803a211 */ /* 0x000fe400000f140b */
[C---:B------:R-:W-:Y:S02]  /*15ec0*/  IADD3 R8, R247.reuse, 0x58, RZ ;  /* 0x00000058f7087810 */ /* 0x040fe40007ffe0ff */
[----:B------:R-:W-:Y:S01]  /*15ed0*/  IADD3 R11, R247, 0x48, RZ ;  /* 0x00000048f70b7810 */ /* 0x000fe20007ffe0ff */
[----:B------:R1:W-:Y:S01]  /*15ee0*/  @!P2 ST.E.64 [R2.64], R108 ;  /* 0x0000006c0200a985 */ /* 0x0003e2000c101b0a */
[----:B--2---:R-:W-:Y:S02]  /*15ef0*/  @!P4 LEA R6, P5, R14, R0, 0x2 ;  /* 0x000000000e06c211 */ /* 0x004fe400078a10ff */
[----:B------:R-:W-:Y:S02]  /*15f00*/  ISETP.GE.AND P2, PT, R8, c[0x0][0x3c8], PT ;  /* 0x0000f20008007a0c */ /* 0x000fe40003f46270 */
[----:B------:R-:W-:-:S02]  /*15f10*/  SHF.R.S32.HI R11, RZ, 0x1f, R11 ;  /* 0x0000001fff0b7819 */ /* 0x000fc4000001140b */
        /* <DEDUP_REMOVED lines=11> */
[----:B------:R-:W-:Y:S02]  /*15fd0*/  ISETP.GE.AND P1, PT, R9, c[0x0][0x3c8], PT ;  /* 0x0000f20009007a0c */ /* 0x000fe40003f26270 */
[----:B--2---:R-:W-:Y:S02]  /*15fe0*/  @!P3 LEA R6, P5, R10, R0, 0x2 ;  /* 0x000000000a06b211 */ /* 0x004fe400078a10ff */
[----:B------:R-:W-:-:S02]  /*15ff0*/  SHF.R.S32.HI R11, RZ, 0x1f, R11 ;  /* 0x0000001fff0b7819 */ /* 0x000fc4000001140b */
[----:B------:R-:W-:Y:S02]  /*16000*/  @!P3 LEA.HI.X R7, R10, R4, R14, 0x2, P5 ;  /* 0x000000040a07b211 */ /* 0x000fe400028f140e */
[C---:B------:R-:W-:Y:S02]  /*16010*/  IADD3 R10, R247.reuse, 0x70, RZ ;  /* 0x00000070f70a7810 */ /* 0x040fe40007ffe0ff */
[----:B------:R-:W-:Y:S01]  /*16020*/  IADD3 R14, R247, 0x80, RZ ;  /* 0x00000080f70e7810 */ /* 0x000fe20007ffe0ff */
[----:B------:R2:W-:Y:S01]  /*16030*/  @!P3 ST.E.64 [R6.64], R44 ;  /* 0x0000002c0600b985 */ /* 0x0005e2000c101b0a */
[----:B------:R-:W-:Y:S02]  /*16040*/  ISETP.GE.AND P3, PT, R10, c[0x0][0x3c8], PT ;  /* 0x0000f2000a007a0c */ /* 0x000fe40003f66270 */
        /* <DEDUP_REMOVED lines=23> */
[----:B------:R-:W-:Y:S02]  /*161c0*/  ISETP.GE.AND P6, PT, R11, c[0x0][0x3c8], PT ;  /* 0x0000f2000b007a0c */ /* 0x000fe40003fc6270 */
[C---:B------:R-:W-:Y:S01]  /*161d0*/  IADD3 R16, R247.reuse, 0x88, RZ ;  /* 0x00000088f7107810 */ /* 0x040fe20007ffe0ff */
[----:B------:R2:W-:Y:S01]  /*161e0*/  @!P3 ST.E.64 [R6.64], R60 ;  /* 0x0000003c0600b985 */ /* 0x0005e2000c101b0a */
[----:B------:R-:W-:Y:S02]  /*161f0*/  IADD3 R10, R247, 0x98, RZ ;  /* 0x00000098f70a7810 */ /* 0x000fe40007ffe0ff */
[----:B------:R-:W-:Y:S02]  /*16200*/  SHF.R.S32.HI R16, RZ, 0x1f, R16 ;  /* 0x0000001fff107819 */ /* 0x000fe40000011410 */
[----:B------:R-:W-:-:S02]  /*16210*/  ISETP.GE.AND P5, PT, R10, c[0x0][0x3c8], PT ;  /* 0x0000f2000a007a0c */ /* 0x000fc40003fa6270 */
[----:B-1----:R-:W-:-:S04]  /*16220*/  @!P2 LEA R2, P0, R8, R0, 0x2 ;  /* 0x000000000802a211 */ /* 0x002fc800078010ff */
[----:B------:R-:W-:Y:S02]  /*16230*/  @!P2 LEA.HI.X R3, R8, R4, R9, 0x2, P0 ;  /* 0x000000040803a211 */ /* 0x000fe400000f1409 */
[----:B------:R-:W-:-:S03]  /*16240*/  @!P4 LEA R8, P0, R14, R0, 0x2 ;  /* 0x000000000e08c211 */ /* 0x000fc600078010ff */
[----:B------:R1:W-:Y:S01]  /*16250*/  @!P2 ST.E.64 [R2.64], R64 ;  /* 0x000000400200a985 */ /* 0x0003e2000c101b0a */
[----:B------:R-:W-:Y:S02]  /*16260*/  @!P4 LEA.HI.X R9, R14, R4, R17, 0x2, P0 ;  /* 0x000000040e09c211 */ /* 0x000fe400000f1411 */
[----:B------:R-:W-:Y:S02]  /*16270*/  IADD3 R14, R247, 0xa0, RZ ;  /* 0x000000a0f70e7810 */ /* 0x000fe40007ffe0ff */
[-C--:B--2---:R-:W-:Y:S01]  /*16280*/  @!P6 LEA R6, P0, R11, R0.reuse, 0x2 ;  /* 0x000000000b06e211 */ /* 0x084fe200078010ff */
[----:B------:R-:W-:Y:S01]  /*16290*/  @!P4 ST.E.64 [R8.64], R112 ;  /* 0x000000700800c985 */ /* 0x000fe2000c101b0a */
[----:B------:R-:W-:Y:S02]  /*162a0*/  ISETP.GE.AND P4, PT, R14, c[0x0][0x3c8], PT ;  /* 0x0000f2000e007a0c */ /* 0x000fe40003f86270 */
[----:B------:R-:W-:Y:S02]  /*162b0*/  IADD3 R17, R247, 0xa8, RZ ;  /* 0x000000a8f7117810 */ /* 0x000fe40007ffe0ff */
[----:B-1----:R-:W-:-:S04]  /*162c0*/  @!P1 LEA R2, P2, R15, R0, 0x2 ;  /* 0x000000000f029211 */ /* 0x002fc800078410ff */
[-C--:B------:R-:W-:Y:S02]  /*162d0*/  @!P1 LEA.HI.X R3, R15, R4.reuse, R16, 0x2, P2 ;  /* 0x000000040f039211 */ /* 0x080fe400010f1410 */
[C---:B------:R-:W-:Y:S02]  /*162e0*/  IADD3 R16, R247.reuse, 0x90, RZ ;  /* 0x00000090f7107810 */ /* 0x040fe40007ffe0ff */
[----:B------:R-:W-:Y:S01]  /*162f0*/  IADD3 R15, R247, 0xb0, RZ ;  /* 0x000000b0f70f7810 */ /* 0x000fe20007ffe0ff */
[----:B------:R1:W-:Y:S01]  /*16300*/  @!P1 ST.E.64 [R2.64], R68 ;  /* 0x0000004402009985 */ /* 0x0003e2000c101b0a */
[----:B------:R-:W-:Y:S02]  /*16310*/  SHF.R.S32.HI R16, RZ, 0x1f, R16 ;  /* 0x0000001fff107819 */ /* 0x000fe40000011410 */
[----:B------:R-:W-:Y:S02]  /*16320*/  ISETP.GE.AND P2, PT, R17, c[0x0][0x3c8], PT ;  /* 0x0000f20011007a0c */ /* 0x000fe40003f46270 */
[----:B------:R-:W-:-:S02]  /*16330*/  @!P6 LEA.HI.X R7, R11, R4, R16, 0x2, P0 ;  /* 0x000000040b07e211 */ /* 0x000fc400000f1410 */
[----:B------:R-:W-:Y:S02]  /*16340*/  IADD3 R11, R247, 0x98, RZ ;  /* 0x00000098f70b7810 */ /* 0x000fe40007ffe0ff */
[----:B------:R-:W-:Y:S01]  /*16350*/  ISETP.GE.AND P1, PT, R15, c[0x0][0x3c8], PT ;  /* 0x0000f2000f007a0c */ /* 0x000fe20003f26270 */
[----:B------:R2:W-:Y:S01]  /*16360*/  @!P6 ST.E.64 [R6.64], R72 ;  /* 0x000000480600e985 */ /* 0x0005e2000c101b0a */
[----:B------:R-:W-:Y:S02]  /*16370*/  SHF.R.S32.HI R11, RZ, 0x1f, R11 ;  /* 0x0000001fff0b7819 */ /* 0x000fe4000001140b */
[----:B------:R-:W-:Y:S02]  /*16380*/  IADD3 R16, R247, 0xa0, RZ ;  /* 0x000000a0f7107810 */ /* 0x000fe40007ffe0ff */
[----:B------:R-:W-:Y:S02]  /*16390*/  ISETP.GE.AND P0, PT, R252, c[0x0][0x3c8], PT ;  /* 0x0000f200fc007a0c */ /* 0x000fe40003f06270 */
[----:B------:R-:W-:-:S02]  /*163a0*/  SHF.R.S32.HI R16, RZ, 0x1f, R16 ;  /* 0x0000001fff107819 */ /* 0x000fc40000011410 */
[----:B-1----:R-:W-:-:S04]  /*163b0*/  @!P5 LEA R2, P3, R10, R0, 0x2 ;  /* 0x000000000a02d211 */ /* 0x002fc800078610ff */
[----:B------:R-:W-:Y:S02]  /*163c0*/  @!P5 LEA.HI.X R3, R10, R4, R11, 0x2, P3 ;  /* 0x000000040a03d211 */ /* 0x000fe400018f140b */
[CC--:B------:R-:W-:Y:S02]  /*163d0*/  @!P4 LEA R10, P6, R14.reuse, R0.reuse, 0x2 ;  /* 0x000000000e0ac211 */ /* 0x0c0fe400078c10ff */
[----:B------:R-:W-:Y:S01]  /*163e0*/  @!P2 LEA R8, P3, R17, R0, 0x2 ;  /* 0x000000001108a211 */ /* 0x000fe200078610ff */
[----:B------:R1:W-:Y:S01]  /*163f0*/  @!P5 ST.E.64 [R2.64], R76 ;  /* 0x0000004c0200d985 */ /* 0x0003e2000c101b0a */
[----:B------:R-:W-:Y:S02]  /*16400*/  @!P4 LEA.HI.X R11, R14, R4, R16, 0x2, P6 ;  /* 0x000000040e0bc211 */ /* 0x000fe400030f1410 */
[----:B------:R-:W-:Y:S02]  /*16410*/  IADD3 R16, R247, 0xb0, RZ ;  /* 0x000000b0f7107810 */ /* 0x000fe40007ffe0ff */
[----:B--2---:R-:W-:Y:S01]  /*16420*/  @!P1 LEA R6, P5, R15, R0, 0x2 ;  /* 0x000000000f069211 */ /* 0x004fe200078a10ff */
[----:B------:R2:W-:Y:S01]  /*16430*/  @!P4 ST.E.64 [R10.64], R124 ;  /* 0x0000007c0a00c985 */ /* 0x0005e2000c101b0a */
[----:B------:R-:W-:-:S02]  /*16440*/  SHF.R.S32.HI R16, RZ, 0x1f, R16 ;  /* 0x0000001fff107819 */ /* 0x000fc40000011410 */
[-C--:B------:R-:W-:Y:S02]  /*16450*/  @!P2 LEA.HI.X R9, R17, R4.reuse, R18, 0x2, P3 ;  /* 0x000000041109a211 */ /* 0x080fe400018f1412 */
[----:B------:R-:W-:Y:S02]  /*16460*/  SHF.R.S32.HI R14, RZ, 0x1f, R252 ;  /* 0x0000001fff0e7819 */ /* 0x000fe400000114fc */
[----:B------:R-:W-:Y:S01]  /*16470*/  @!P1 LEA.HI.X R7, R15, R4, R16, 0x2, P5 ;  /* 0x000000040f079211 */ /* 0x000fe200028f1410 */
[----:B------:R2:W-:Y:S04]  /*16480*/  @!P2 ST.E.64 [R8.64], R116 ;  /* 0x000000740800a985 */ /* 0x0005e8000c101b0a */
[----:B------:R2:W-:Y:S01]  /*16490*/  @!P1 ST.E.64 [R6.64], R80 ;  /* 0x0000005006009985 */ /* 0x0005e2000c101b0a */
[----:B-1----:R-:W-:-:S04]  /*164a0*/  @!P0 LEA R2, P3, R252, R0, 0x2 ;  /* 0x00000000fc028211 */ /* 0x002fc800078610ff */
[----:B------:R-:W-:-:S05]  /*164b0*/  @!P0 LEA.HI.X R3, R252, R4, R14, 0x2, P3 ;  /* 0x00000004fc038211 */ /* 0x000fca00018f140e */
[----:B------:R2:W-:Y:S04]  /*164c0*/  @!P0 ST.E.64 [R2.64], R20 ;  /* 0x0000001402008985 */ /* 0x0005e8000c101b0a */
.L_x_300:
[----:B------:R-:W-:Y:S05]  /*164d0*/  BSYNC B0 ;  /* 0x0000000000007941 */ /* 0x000fea0003800000 */
.L_x_299:
[----:B------:R-:W-:Y:S05]  /*164e0*/  BRA.DIV ~URZ, `(.L_x_301) ;  /* 0x000036427f007947 */ /* 0x000fea000b800000 */
[----:B---3--:R3:W2:Y:S04]  /*164f0*/  SHFL.IDX PT, R4, R5, 0x1, 0x1c1f ;  /* 0x003c1f0005047f89 */ /* 0x0086a800000e0000 */
[----:B-1----:R3:W1:Y:S02]  /*16500*/  SHFL.IDX PT, R0, R12, 0x1, 0x1c1f ;  /* 0x003c1f000c007f89 */ /* 0x00266400000e0000 */
.L_x_363:
[----:B------:R-:W-:-:S13]  /*16510*/  ISETP.NE.AND P0, PT, R13, RZ, PT ;  /* 0x000000ff0d00720c */ /* 0x000fda0003f05270 */
[----:B------:R-:W-:Y:S05]  /*16520*/  @P0 BRA `(.L_x_296) ;  /* 0x0000170000000947 */ /* 0x000fea0003800000 */
[C---:B------:R-:W-:Y:S02]  /*16530*/  ISETP.GE.AND P4, PT, R247.reuse, c[0x0][0x3c8], PT ;  /* 0x0000f200f7007a0c */ /* 0x040fe40003f86270 */
[C---:B--2---:R-:W-:Y:S02]  /*16540*/  IADD3 R15, R247.reuse, 0x18, RZ ;  /* 0x00000018f70f7810 */ /* 0x044fe40007ffe0ff */
[----:B------:R-:W-:Y:S02]  /*16550*/  IADD3 R8, R247, 0x8, RZ ;  /* 0x00000008f7087810 */ /* 0x000fe40007ffe0ff */
[----:B------:R-:W-:Y:S02]  /*16560*/  ISETP.GE.AND P1, PT, R15, c[0x0][0x3c8], PT ;  /* 0x0000f2000f007a0c */ /* 0x000fe40003f26270 */
[----:B------:R-:W-:Y:S02]  /*16570*/  ISETP.GE.AND P3, PT, R8, c[0x0][0x3c8], PT ;  /* 0x0000f20008007a0c */ /* 0x000fe40003f66270 */
[----:B---3--:R-:W-:-:S02]  /*16580*/  IADD3 R5, R247, 0x10, RZ ;  /* 0x00000010f7057810 */ /* 0x008fc40007ffe0ff */
[----:B------:R-:W-:Y:S01]  /*16590*/  IADD3 R9, R247, 0x8, RZ ;  /* 0x00000008f7097810 */ /* 0x000fe20007ffe0ff */
[----:B-1----:R-:W-:Y:S01]  /*165a0*/  @!P4 IMAD.MOV.U32 R6, RZ, RZ, R0 ;  /* 0x000000ffff06c224 */ /* 0x002fe200078e0000 */
[----:B------:R-:W-:Y:S01]  /*165b0*/  ISETP.GE.AND P2, PT, R5, c[0x0][0x3c8], PT ;  /* 0x0000f20005007a0c */ /* 0x000fe20003f46270 */
[----:B------:R-:W-:Y:S01]  /*165c0*/  @!P4 IMAD.MOV.U32 R7, RZ, RZ, R4 ;  /* 0x000000ffff07c224 */ /* 0x000fe200078e0004 */
[----:B------:R-:W-:Y:S02]  /*165d0*/  SHF.R.S32.HI R9, RZ, 0x1f, R9 ;  /* 0x0000001fff097819 */ /* 0x000fe40000011409 */
[C---:B------:R-:W-:Y:S01]  /*165e0*/  IADD3 R10, R247.reuse, 0x20, RZ ;  /* 0x00000020f70a7810 */ /* 0x040fe20007ffe0ff */
[C---:B------:R-:W-:Y:S01]  /*165f0*/  @!P4 IMAD.WIDE R6, R247.reuse, 0x4, R6 ;  /* 0x00000004f706c825 */ /* 0x040fe200078e0206 */
[----:B----4-:R-:W-:Y:S02]  /*16600*/  IADD3 R12, R247, 0x10, RZ ;  /* 0x00000010f70c7810 */ /* 0x010fe40007ffe0ff */
[----:B------:R-:W-:-:S02]  /*16610*/  @!P3 LEA R2, P5, R8, R0, 0x2 ;  /* 0x000000000802b211 */ /* 0x000fc400078a10ff */
[----:B------:R1:W-:Y:S01]  /*16620*/  @!P4 ST.E.64 [R6.64], R92 ;  /* 0x0000005c0600c985 */ /* 0x0003e2000c101b0a */
[----:B------:R-:W-:Y:S02]  /*16630*/  ISETP.GE.AND P0, PT, R10, c[0x0][0x3c8], PT ;  /* 0x0000f2000a007a0c */ /* 0x000fe40003f06270 */
[----:B------:R-:W-:Y:S02]  /*16640*/  @!P3 LEA.HI.X R3, R8, R4, R9, 0x2, P5 ;  /* 0x000000040803b211 */ /* 0x000fe400028f1409 */
[----:B------:R-:W-:Y:S02]  /*16650*/  SHF.R.S32.HI R12, RZ, 0x1f, R12 ;  /* 0x0000001fff0c7819 */ /* 0x000fe4000001140c */
[----:B------:R-:W-:Y:S01]  /*16660*/  IADD3 R16, R247, 0x18, RZ ;  /* 0x00000018f7107810 */ /* 0x000fe20007ffe0ff */
[----:B------:R2:W-:Y:S01]  /*16670*/  @!P3 ST.E.64 [R2.64], R84 ;  /* 0x000000540200b985 */ /* 0x0005e2000c101b0a */
[----:B------:R-:W-:Y:S02]  /*16680*/  @!P2 LEA R8, P3, R5, R0, 0x2 ;  /* 0x000000000508a211 */ /* 0x000fe400078610ff */
[----:B------:R-:W-:-:S02]  /*16690*/  SHF.R.S32.HI R16, RZ, 0x1f, R16 ;  /* 0x0000001fff107819 */ /* 0x000fc40000011410 */
[----:B------:R-:W-:Y:S02]  /*166a0*/  @!P2 LEA.HI.X R9, R5, R4, R12, 0x2, P3 ;  /* 0x000000040509a211 */ /* 0x000fe400018f140c */
[C---:B------:R-:W-:Y:S02]  /*166b0*/  IADD3 R5, R247.reuse, 0x38, RZ ;  /* 0x00000038f7057810 */ /* 0x040fe40007ffe0ff */
[C---:B------:R-:W-:Y:S01]  /*166c0*/  IADD3 R12, R247.reuse, 0x20, RZ ;  /* 0x00000020f70c7810 */ /* 0x040fe20007ffe0ff */
[----:B------:R3:W-:Y:S01]  /*166d0*/  @!P2 ST.E.64 [R8.64], R130 ;  /* 0x000000820800a985 */ /* 0x0007e2000c101b0a */
[C---:B------:R-:W-:Y:S02]  /*166e0*/  IADD3 R11, R247.reuse, 0x28, RZ ;  /* 0x00000028f70b7810 */ /* 0x040fe40007ffe0ff */
[----:B------:R-:W-:Y:S02]  /*166f0*/  SHF.R.S32.HI R12, RZ, 0x1f, R12 ;  /* 0x0000001fff0c7819 */ /* 0x000fe4000001140c */
[----:B------:R-:W-:-:S02]  /*16700*/  IADD3 R14, R247, 0x30, RZ ;  /* 0x00000030f70e7810 */ /* 0x000fc40007ffe0ff */
[----:B------:R-:W-:Y:S02]  /*16710*/  ISETP.GE.AND P5, PT, R11, c[0x0][0x3c8], PT ;  /* 0x0000f2000b007a0c */ /* 0x000fe40003fa6270 */
[----:B------:R-:W-:Y:S02]  /*16720*/  ISETP.GE.AND P4, PT, R14, c[0x0][0x3c8], PT ;  /* 0x0000f2000e007a0c */ /* 0x000fe40003f86270 */
[----:B-1----:R-:W-:Y:S02]  /*16730*/  @!P1 LEA R6, P6, R15, R0, 0x2 ;  /* 0x000000000f069211 */ /* 0x002fe400078c10ff */
[----:B------:R-:W-:-:S04]  /*16740*/  IADD3 R13, R247, 0x30, RZ ;  /* 0x00000030f70d7810 */ /* 0x000fc80007ffe0ff */
[----:B------:R-:W-:-:S07]  /*16750*/  SHF.R.S32.HI R13, RZ, 0x1f, R13 ;  /* 0x0000001fff0d7819 */ /* 0x000fce000001140d */
[----:B--2---:R-:W-:-:S04]  /*16760*/  P2R R2, PR, RZ, 0x40 ;  /* 0x00000040ff027803 */ /* 0x004fc80000000000 */
[----:B------:R-:W-:Y:S02]  /*16770*/  ISETP.NE.AND P3, PT, R2, RZ, PT ;  /* 0x000000ff0200720c */ /* 0x000fe40003f65270 */
[C---:B------:R-:W-:Y:S02]  /*16780*/  @!P0 LEA R2, P6, R10.reuse, R0, 0x2 ;  /* 0x000000000a028211 */ /* 0x040fe400078c10ff */
[-C--:B------:R-:W-:Y:S02]  /*16790*/  @!P1 LEA.HI.X R7, R15, R4.reuse, R16, 0x2, P3 ;  /* 0x000000040f079211 */ /* 0x080fe400018f1410 */
[----:B------:R-:W-:Y:S02]  /*167a0*/  ISETP.GE.AND P3, PT, R5, c[0x0][0x3c8], PT ;  /* 0x0000f20005007a0c */ /* 0x000fe40003f66270 */
[----:B------:R-:W-:Y:S01]  /*167b0*/  @!P0 LEA.HI.X R3, R10, R4, R12, 0x2, P6 ;  /* 0x000000040a038211 */ /* 0x000fe200030f140c */
[----:B------:R1:W-:Y:S01]  /*167c0*/  @!P1 ST.E.64 [R6.64], R120 ;  /* 0x0000007806009985 */ /* 0x0003e2000c101b0a */
[----:B------:R-:W-:-:S02]  /*167d0*/  IADD3 R12, R247, 0x28, RZ ;  /* 0x00000028f70c7810 */ /* 0x000fc40007ffe0ff */
[----:B------:R-:W-:Y:S01]  /*167e0*/  IADD3 R15, R247, 0x48, RZ ;  /* 0x00000048f70f7810 */ /* 0x000fe20007ffe0ff */
[----:B------:R2:W-:Y:S01]  /*167f0*/  @!P0 ST.E.64 [R2.64], R88 ;  /* 0x0000005802008985 */ /* 0x0005e2000c101b0a */
[----:B---3--:R-:W-:Y:S02]  /*16800*/  @!P5 LEA R8, P0, R11, R0, 0x2 ;  /* 0x000000000b08d211 */ /* 0x008fe400078010ff */
[----:B------:R-:W-:Y:S02]  /*16810*/  SHF.R.S32.HI R12, RZ, 0x1f, R12 ;  /* 0x0000001fff0c7819 */ /* 0x000fe4000001140c */
[----:B------:R-:W-:Y:S02]  /*16820*/  IADD3 R10, R247, 0x40, RZ ;  /* 0x00000040f70a7810 */ /* 0x000fe40007ffe0ff */
[----:B------:R-:W-:Y:S02]  /*16830*/  @!P5 LEA.HI.X R9, R11, R4, R12, 0x2, P0 ;  /* 0x000000040b09d211 */ /* 0x000fe400000f140c */
[----:B------:R-:W-:-:S02]  /*16840*/  IADD3 R12, R247, 0x38, RZ ;  /* 0x00000038f70c7810 */ /* 0x000fc40007ffe0ff */
[----:B------:R-:W-:Y:S01]  /*16850*/  ISETP.GE.AND P2, PT, R10, c[0x0][0x3c8], PT ;  /* 0x0000f2000a007a0c */ /* 0x000fe20003f46270 */
[----:B------:R3:W-:Y:S01]  /*16860*/  @!P5 ST.E.64 [R8.64], R118 ;  /* 0x000000760800d985 */ /* 0x0007e2000c101b0a */
[----:B------:R-:W-:Y:S02]  /*16870*/  SHF.R.S32.HI R12, RZ, 0x1f, R12 ;  /* 0x0000001fff0c7819 */ /* 0x000fe4000001140c */
[C---:B------:R-:W-:Y:S02]  /*16880*/  IADD3 R11, R247.reuse, 0x50, RZ ;  /* 0x00000050f70b7810 */ /* 0x040fe40007ffe0ff */
[----:B------:R-:W-:Y:S02]  /*16890*/  IADD3 R16, R247, 0x88, RZ ;  /* 0x00000088f7107810 */ /* 0x000fe40007ffe0ff */
[----:B------:R-:W-:Y:S02]  /*168a0*/  ISETP.GE.AND P0, PT, R11, c[0x0][0x3c8], PT ;  /* 0x0000f2000b007a0c */ /* 0x000fe40003f06270 */
[----:B------:R-:W-:-:S02]  /*168b0*/  SHF.R.S32.HI R16, RZ, 0x1f, R16 ;  /* 0x0000001fff107819 */ /* 0x000fc40000011410 */
[CC--:B-1----:R-:W-:Y:S02]  /*168c0*/  @!P4 LEA R6, P6, R14.reuse, R0.reuse, 0x2 ;  /* 0x000000000e06c211 */ /* 0x0c2fe400078c10ff */
[----:B--2---:R-:W-:Y:S02]  /*168d0*/  @!P3 LEA R2, P1, R5, R0, 0x2 ;  /* 0x000000000502b211 */ /* 0x004fe400078210ff */
[----:B------:R-:W-:Y:S02]  /*168e0*/  @!P4 LEA.HI.X R7, R14, R4, R13, 0x2, P6 ;  /* 0x000000040e07c211 */ /* 0x000fe400030f140d */
[C---:B------:R-:W-:Y:S02]  /*168f0*/  IADD3 R14, R247.reuse, 0x60, RZ ;  /* 0x00000060f70e7810 */ /* 0x040fe40007ffe0ff */
[----:B------:R-:W-:Y:S01]  /*16900*/  IADD3 R13, R247, 0x48, RZ ;  /* 0x00000048f70d7810 */ /* 0x000fe20007ffe0ff */
[----:B------:R1:W-:Y:S01]  /*16910*/  @!P4 ST.E.64 [R6.64], R114 ;  /* 0x000000720600c985 */ /* 0x0003e2000c101b0a */
[----:B------:R-:W-:-:S02]  /*16920*/  ISETP.GE.AND P4, PT, R14, c[0x0][0x3c8], PT ;  /* 0x0000f2000e007a0c */ /* 0x000fc40003f86270 */
[----:B------:R-:W-:-:S03]  /*16930*/  SHF.R.S32.HI R13, RZ, 0x1f, R13 ;  /* 0x0000001fff0d7819 */ /* 0x000fc6000001140d */
[----:B------:R-:W-:Y:S02]  /*16940*/  P2R R3, PR, RZ, 0x2 ;  /* 0x00000002ff037803 */ /* 0x000fe40000000000 */
[----:B------:R-:W-:Y:S02]  /*16950*/  ISETP.GE.AND P1, PT, R15, c[0x0][0x3c8], PT ;  /* 0x0000f2000f007a0c */ /* 0x000fe40003f26270 */
[----:B------:R-:W-:-:S04]  /*16960*/  ISETP.NE.AND P6, PT, R3, RZ, PT ;  /* 0x000000ff0300720c */ /* 0x000fc80003fc5270 */
[----:B------:R-:W-:Y:S02]  /*16970*/  @!P3 LEA.HI.X R3, R5, R4, R12, 0x2, P6 ;  /* 0x000000040503b211 */ /* 0x000fe400030f140c */
[C---:B------:R-:W-:Y:S02]  /*16980*/  IADD3 R12, R247.reuse, 0x40, RZ ;  /* 0x00000040f70c7810 */ /* 0x040fe40007ffe0ff */
[----:B------:R-:W-:Y:S01]  /*16990*/  IADD3 R5, R247, 0x58, RZ ;  /* 0x00000058f7057810 */ /* 0x000fe20007ffe0ff */
[----:B------:R2:W-:Y:S01]  /*169a0*/  @!P3 ST.E.64 [R2.64], R96 ;  /* 0x000000600200b985 */ /* 0x0005e2000c101b0a */
[----:B---3--:R-:W-:Y:S02]  /*169b0*/  @!P2 LEA R8, P3, R10, R0, 0x2 ;  /* 0x000000000a08a211 */ /* 0x008fe400078610ff */
[----:B------:R-:W-:Y:S02]  /*169c0*/  SHF.R.S32.HI R12, RZ, 0x1f, R12 ;  /* 0x0000001fff0c7819 */ /* 0x000fe4000001140c */
[----:B------:R-:W-:-:S02]  /*169d0*/  ISETP.GE.AND P5, PT, R5, c[0x0][0x3c8], PT ;  /* 0x0000f20005007a0c */ /* 0x000fc40003fa6270 */
[----:B------:R-:W-:Y:S02]  /*169e0*/  @!P2 LEA.HI.X R9, R10, R4, R12, 0x2, P3 ;  /* 0x000000040a09a211 */ /* 0x000fe400018f140c */
[----:B------:R-:W-:Y:S02]  /*169f0*/  IADD3 R12, R247, 0x50, RZ ;  /* 0x00000050f70c7810 */ /* 0x000fe40007ffe0ff */
[----:B-1----:R-:W-:Y:S01]  /*16a00*/  @!P1 LEA R6, P6, R15, R0, 0x2 ;  /* 0x000000000f069211 */ /* 0x002fe200078c10ff */
[----:B------:R1:W-:Y:S01]  /*16a10*/  @!P2 ST.E.64 [R8.64], R122 ;  /* 0x0000007a0800a985 */ /* 0x0003e2000c101b0a */
[----:B------:R-:W-:Y:S02]  /*16a20*/  SHF.R.S32.HI R12, RZ, 0x1f, R12 ;  /* 0x0000001fff0c7819 */ /* 0x000fe4000001140c */
[----:B------:R-:W-:-:S09]  /*16a30*/  IADD3 R10, R247, 0x68, RZ ;  /* 0x00000068f70a7810 */ /* 0x000fd20007ffe0ff */
[----:B--2---:R-:W-:-:S04]  /*16a40*/  P2R R2, PR, RZ, 0x40 ;  /* 0x00000040ff027803 */ /* 0x004fc80000000000 */
[----:B------:R-:W-:Y:S02]  /*16a50*/  ISETP.NE.AND P3, PT, R2, RZ, PT ;  /* 0x000000ff0200720c */ /* 0x000fe40003f65270 */
[----:B------:R-:W-:Y:S02]  /*16a60*/  @!P0 LEA R2, P6, R11, R0, 0x2 ;  /* 0x000000000b028211 */ /* 0x000fe400078c10ff */
[-C--:B------:R-:W-:Y:S02]  /*16a70*/  @!P1 LEA.HI.X R7, R15, R4.reuse, R13, 0x2, P3 ;  /* 0x000000040f079211 */ /* 0x080fe400018f140d */
[----:B------:R-:W-:Y:S02]  /*16a80*/  @!P0 LEA.HI.X R3, R11, R4, R12, 0x2, P6 ;  /* 0x000000040b038211 */ /* 0x000fe400030f140c */
[C---:B------:R-:W-:Y:S01]  /*16a90*/  IADD3 R13, R247.reuse, 0x58, RZ ;  /* 0x00000058f70d7810 */ /* 0x040fe20007ffe0ff */
[----:B------:R2:W-:Y:S01]  /*16aa0*/  @!P1 ST.E.64 [R6.64], R110 ;  /* 0x0000006e06009985 */ /* 0x0005e2000c101b0a */
[----:B------:R-:W-:-:S02]  /*16ab0*/  IADD3 R12, R247, 0x78, RZ ;  /* 0x00000078f70c7810 */ /* 0x000fc40007ffe0ff */
[----:B------:R-:W-:Y:S01]  /*16ac0*/  ISETP.GE.AND P3, PT, R10, c[0x0][0x3c8], PT ;  /* 0x0000f2000a007a0c */ /* 0x000fe20003f66270 */
[----:B------:R3:W-:Y:S01]  /*16ad0*/  @!P0 ST.E.64 [R2.64], R38 ;  /* 0x0000002602008985 */ /* 0x0007e2000c101b0a */
[----:B-1----:R-:W-:Y:S02]  /*16ae0*/  @!P5 LEA R8, P0, R5, R0, 0x2 ;  /* 0x000000000508d211 */ /* 0x002fe400078010ff */
[----:B------:R-:W-:Y:S02]  /*16af0*/  SHF.R.S32.HI R13, RZ, 0x1f, R13 ;  /* 0x0000001fff0d7819 */ /* 0x000fe4000001140d */
[----:B------:R-:W-:Y:S02]  /*16b00*/  IADD3 R15, R247, 0x60, RZ ;  /* 0x00000060f70f7810 */ /* 0x000fe40007ffe0ff */
[----:B------:R-:W-:Y:S02]  /*16b10*/  ISETP.GE.AND P1, PT, R12, c[0x0][0x3c8], PT ;  /* 0x0000f2000c007a0c */ /* 0x000fe40003f26270 */
[----:B------:R-:W-:-:S02]  /*16b20*/  @!P5 LEA.HI.X R9, R5, R4, R13, 0x2, P0 ;  /* 0x000000040509d211 */ /* 0x000fc400000f140d */
[----:B------:R-:W-:Y:S02]  /*16b30*/  SHF.R.S32.HI R15, RZ, 0x1f, R15 ;  /* 0x0000001fff0f7819 */ /* 0x000fe4000001140f */
[C---:B------:R-:W-:Y:S01]  /*16b40*/  IADD3 R11, R247.reuse, 0x70, RZ ;  /* 0x00000070f70b7810 */ /* 0x040fe20007ffe0ff */
[----:B------:R1:W-:Y:S01]  /*16b50*/  @!P5 ST.E.64 [R8.64], R128 ;  /* 0x000000800800d985 */ /* 0x0003e2000c101b0a */
[----:B------:R-:W-:Y:S02]  /*16b60*/  IADD3 R13, R247, 0x68, RZ ;  /* 0x00000068f70d7810 */ /* 0x000fe40007ffe0ff */
[----:B------:R-:W-:Y:S02]  /*16b70*/  ISETP.GE.AND P2, PT, R11, c[0x0][0x3c8], PT ;  /* 0x0000f2000b007a0c */ /* 0x000fe40003f46270 */
[----:B------:R-:W-:Y:S02]  /*16b80*/  SHF.R.S32.HI R13, RZ, 0x1f, R13 ;  /* 0x0000001fff0d7819 */ /* 0x000fe4000001140d */
[----:B------:R-:W-:-:S02]  /*16b90*/  IADD3 R5, R247, 0x80, RZ ;  /* 0x00000080f7057810 */ /* 0x000fc40007ffe0ff */
[----:B--2---:R-:W-:-:S13]  /*16ba0*/  @!P4 LEA R6, P6, R14, R0, 0x2 ;  /* 0x000000000e06c211 */ /* 0x004fda00078c10ff */
[----:B---3--:R-:W-:-:S04]  /*16bb0*/  P2R R2, PR, RZ, 0x40 ;  /* 0x00000040ff027803 */ /* 0x008fc80000000000 */
[----:B------:R-:W-:Y:S02]  /*16bc0*/  ISETP.NE.AND P0, PT, R2, RZ, PT ;  /* 0x000000ff0200720c */ /* 0x000fe40003f05270 */
[----:B------:R-:W-:Y:S02]  /*16bd0*/  @!P3 LEA R2, P6, R10, R0, 0x2 ;  /* 0x000000000a02b211 */ /* 0x000fe400078c10ff */
[-C--:B------:R-:W-:Y:S02]  /*16be0*/  @!P4 LEA.HI.X R7, R14, R4.reuse, R15, 0x2, P0 ;  /* 0x000000040e07c211 */ /* 0x080fe400000f140f */
[----:B------:R-:W-:Y:S02]  /*16bf0*/  @!P3 LEA.HI.X R3, R10, R4, R13, 0x2, P6 ;  /* 0x000000040a03b211 */ /* 0x000fe400030f140d */
[----:B------:R-:W-:Y:S01]  /*16c00*/  IADD3 R13, R247, 0x70, RZ ;  /* 0x00000070f70d7810 */ /* 0x000fe20007ffe0ff */
[----:B------:R2:W-:Y:S01]  /*16c10*/  @!P4 ST.E.64 [R6.64], R54 ;  /* 0x000000360600c985 */ /* 0x0005e2000c101b0a */
[----:B------:R-:W-:-:S02]  /*16c20*/  ISETP.GE.AND P0, PT, R5, c[0x0][0x3c8], PT ;  /* 0x0000f20005007a0c */ /* 0x000fc40003f06270 */
[----:B------:R-:W-:Y:S01]  /*16c30*/  SHF.R.S32.HI R13, RZ, 0x1f, R13 ;  /* 0x0000001fff0d7819 */ /* 0x000fe2000001140d */
[----:B------:R3:W-:Y:S01]  /*16c40*/  @!P3 ST.E.64 [R2.64], R42 ;  /* 0x0000002a0200b985 */ /* 0x0007e2000c101b0a */
[----:B-1----:R-:W-:Y:S02]  /*16c50*/  @!P2 LEA R8, P3, R11, R0, 0x2 ;  /* 0x000000000b08a211 */ /* 0x002fe400078610ff */
[----:B------:R-:W-:Y:S02]  /*16c60*/  IADD3 R14, R247, 0x88, RZ ;  /* 0x00000088f70e7810 */ /* 0x000fe40007ffe0ff */
[----:B------:R-:W-:Y:S02]  /*16c70*/  @!P2 LEA.HI.X R9, R11, R4, R13, 0x2, P3 ;  /* 0x000000040b09a211 */ /* 0x000fe400018f140d */
[C---:B------:R-:W-:Y:S02]  /*16c80*/  IADD3 R13, R247.reuse, 0x78, RZ ;  /* 0x00000078f70d7810 */ /* 0x040fe40007ffe0ff */
[----:B------:R-:W-:Y:S01]  /*16c90*/  IADD3 R11, R247, 0x80, RZ ;  /* 0x00000080f70b7810 */ /* 0x000fe20007ffe0ff */
[----:B------:R-:W-:Y:S01]  /*16ca0*/  @!P2 ST.E.64 [R8.64], R132 ;  /* 0x000000840800a985 */ /* 0x000fe2000c101b0a */
[----:B------:R-:W-:-:S02]  /*16cb0*/  ISETP.GE.AND P5, PT, R14, c[0x0][0x3c8], PT ;  /* 0x0000f2000e007a0c */ /* 0x000fc40003fa6270 */
[C---:B------:R-:W-:Y:S02]  /*16cc0*/  IADD3 R10, R247.reuse, 0x90, RZ ;  /* 0x00000090f70a7810 */ /* 0x040fe40007ffe0ff */
[----:B------:R-:W-:Y:S02]  /*16cd0*/  SHF.R.S32.HI R13, RZ, 0x1f, R13 ;  /* 0x0000001fff0d7819 */ /* 0x000fe4000001140d */
[----:B------:R-:W-:Y:S02]  /*16ce0*/  SHF.R.S32.HI R11, RZ, 0x1f, R11 ;  /* 0x0000001fff0b7819 */ /* 0x000fe4000001140b */
[----:B------:R-:W-:-:S04]  /*16cf0*/  IADD3 R15, R247, 0xa0, RZ ;  /* 0x000000a0f70f7810 */ /* 0x000fc80007ffe0ff */
[----:B------:R-:W-:Y:S02]  /*16d00*/  ISETP.GE.AND P2, PT, R15, c[0x0][0x3c8], PT ;  /* 0x0000f2000f007a0c */ /* 0x000fe40003f46270 */
[-C--:B--2---:R-:W-:Y:S02]  /*16d10*/  @!P1 LEA R6, P4, R12, R0.reuse, 0x2 ;  /* 0x000000000c069211 */ /* 0x084fe400078810ff */
[----:B---3--:R-:W-:-:S11]  /*16d20*/  @!P0 LEA R2, P6, R5, R0, 0x2 ;  /* 0x0000000005028211 */ /* 0x008fd600078c10ff */
[----:B------:R-:W-:Y:S02]  /*16d30*/  P2R R3, PR, RZ, 0x10 ;  /* 0x00000010ff037803 */ /* 0x000fe40000000000 */
[----:B------:R-:W-:Y:S02]  /*16d40*/  ISETP.GE.AND P4, PT, R10, c[0x0][0x3c8], PT ;  /* 0x0000f2000a007a0c */ /* 0x000fe40003f86270 */
[----:B------:R-:W-:Y:S02]  /*16d50*/  ISETP.NE.AND P3, PT, R3, RZ, PT ;  /* 0x000000ff0300720c */ /* 0x000fe40003f65270 */
[-C--:B------:R-:W-:Y:S02]  /*16d60*/  @!P0 LEA.HI.X R3, R5, R4.reuse, R11, 0x2, P6 ;  /* 0x0000000405038211 */ /* 0x080fe400030f140b */
[----:B------:R-:W-:Y:S02]  /*16d70*/  @!P1 LEA.HI.X R7, R12, R4, R13, 0x2, P3 ;  /* 0x000000040c079211 */ /* 0x000fe400018f140d */
[----:B------:R-:W-:-:S02]  /*16d80*/  IADD3 R12, R247, 0x98, RZ ;  /* 0x00000098f70c7810 */ /* 0x000fc40007ffe0ff */
[C---:B------:R-:W-:Y:S01]  /*16d90*/  IADD3 R11, R247.reuse, 0x90, RZ ;  /* 0x00000090f70b7810 */ /* 0x040fe20007ffe0ff */
[----:B------:R1:W-:Y:S01]  /*16da0*/  @!P1 ST.E.64 [R6.64], R62 ;  /* 0x0000003e06009985 */ /* 0x0003e2000c101b0a */
[----:B------:R-:W-:Y:S02]  /*16db0*/  ISETP.GE.AND P3, PT, R12, c[0x0][0x3c8], PT ;  /* 0x0000f2000c007a0c */ /* 0x000fe40003f66270 */
[----:B------:R-:W-:Y:S01]  /*16dc0*/  SHF.R.S32.HI R11, RZ, 0x1f, R11 ;  /* 0x0000001fff0b7819 */ /* 0x000fe2000001140b */
[----:B------:R2:W-:Y:S01]  /*16dd0*/  @!P0 ST.E.64 [R2.64], R46 ;  /* 0x0000002e02008985 */ /* 0x0005e2000c101b0a */
[C---:B------:R-:W-:Y:S02]  /*16de0*/  IADD3 R13, R247.reuse, 0xa8, RZ ;  /* 0x000000a8f70d7810 */ /* 0x040fe40007ffe0ff */
[----:B------:R-:W-:Y:S02]  /*16df0*/  IADD3 R5, R247, 0xb0, RZ ;  /* 0x000000b0f7057810 */ /* 0x000fe40007ffe0ff */
[----:B------:R-:W-:-:S02]  /*16e00*/  ISETP.GE.AND P1, PT, R13, c[0x0][0x3c8], PT ;  /* 0x0000f2000d007a0c */ /* 0x000fc40003f26270 */
[----:B-1----:R-:W-:-:S04]  /*16e10*/  @!P5 LEA R6, P0, R14, R0, 0x2 ;  /* 0x000000000e06d211 */ /* 0x002fc800078010ff */
[----:B------:R-:W-:Y:S02]  /*16e20*/  @!P5 LEA.HI.X R7, R14, R4, R16, 0x2, P0 ;  /* 0x000000040e07d211 */ /* 0x000fe400000f1410 */
[C---:B--2---:R-:W-:Y:S02]  /*16e30*/  @!P4 LEA R2, P6, R10.reuse, R0, 0x2 ;  /* 0x000000000a02c211 */ /* 0x044fe400078c10ff */
[----:B------:R-:W-:Y:S01]  /*16e40*/  IADD3 R14, R247, 0x98, RZ ;  /* 0x00000098f70e7810 */ /* 0x000fe20007ffe0ff */
[----:B------:R-:W-:Y:S01]  /*16e50*/  @!P5 ST.E.64 [R6.64], R66 ;  /* 0x000000420600d985 */ /* 0x000fe2000c101b0a */
[----:B------:R-:W-:Y:S02]  /*16e60*/  @!P4 LEA.HI.X R3, R10, R4, R11, 0x2, P6 ;  /* 0x000000040a03c211 */ /* 0x000fe400030f140b */
[----:B------:R-:W-:Y:S02]  /*16e70*/  @!P3 LEA R10, P5, R12, R0, 0x2 ;  /* 0x000000000c0ab211 */ /* 0x000fe400078a10ff */
[----:B------:R-:W-:Y:S01]  /*16e80*/  ISETP.GE.AND P0, PT, R5, c[0x0][0x3c8], PT ;  /* 0x0000f20005007a0c */ /* 0x000fe20003f06270 */
[----:B------:R1:W-:Y:S01]  /*16e90*/  @!P4 ST.E.64 [R2.64], R70 ;  /* 0x000000460200c985 */ /* 0x0003e2000c101b0a */
[----:B------:R-:W-:-:S02]  /*16ea0*/  SHF.R.S32.HI R14, RZ, 0x1f, R14 ;  /* 0x0000001fff0e7819 */ /* 0x000fc4000001140e */
[----:B------:R-:W-:Y:S02]  /*16eb0*/  IADD3 R16, R247, 0xa0, RZ ;  /* 0x000000a0f7107810 */ /* 0x000fe40007ffe0ff */
[----:B------:R-:W-:Y:S02]  /*16ec0*/  @!P2 LEA R8, P6, R15, R0, 0x2 ;  /* 0x000000000f08a211 */ /* 0x000fe400078c10ff */
[----:B------:R-:W-:-:S04]  /*16ed0*/  SHF.R.S32.HI R16, RZ, 0x1f, R16 ;  /* 0x0000001fff107819 */ /* 0x000fc80000011410 */
[----:B------:R-:W-:Y:S02]  /*16ee0*/  @!P2 LEA.HI.X R9, R15, R4, R16, 0x2, P6 ;  /* 0x000000040f09a211 */ /* 0x000fe400030f1410 */
[----:B-1----:R-:W-:Y:S02]  /*16ef0*/  P2R R2, PR, RZ, 0x20 ;  /* 0x00000020ff027803 */ /* 0x002fe40000000000 */
[----:B------:R-:W-:Y:S02]  /*16f00*/  @!P1 LEA R6, P5, R13, R0, 0x2 ;  /* 0x000000000d069211 */ /* 0x000fe400078a10ff */
[----:B------:R-:W-:-:S04]  /*16f10*/  ISETP.NE.AND P4, PT, R2, RZ, PT ;  /* 0x000000ff0200720c */ /* 0x000fc80003f85270 */
[----:B------:R-:W-:Y:S02]  /*16f20*/  @!P3 LEA.HI.X R11, R12, R4, R14, 0x2, P4 ;  /* 0x000000040c0bb211 */ /* 0x000fe400020f140e */
[C---:B------:R-:W-:Y:S02]  /*16f30*/  IADD3 R14, R247.reuse, 0xa8, RZ ;  /* 0x000000a8f70e7810 */ /* 0x040fe40007ffe0ff */
[----:B------:R-:W-:Y:S01]  /*16f40*/  IADD3 R12, R247, 0xb0, RZ ;  /* 0x000000b0f70c7810 */ /* 0x000fe20007ffe0ff */
[----:B------:R1:W-:Y:S01]  /*16f50*/  @!P3 ST.E.64 [R10.64], R82 ;  /* 0x000000520a00b985 */ /* 0x0003e2000c101b0a */
[----:B------:R-:W-:Y:S02]  /*16f60*/  SHF.R.S32.HI R14, RZ, 0x1f, R14 ;  /* 0x0000001fff0e7819 */ /* 0x000fe4000001140e */
[----:B------:R-:W-:Y:S01]  /*16f70*/  SHF.R.S32.HI R12, RZ, 0x1f, R12 ;  /* 0x0000001fff0c7819 */ /* 0x000fe2000001140c */
[----:B------:R1:W-:Y:S01]  /*16f80*/  @!P2 ST.E.64 [R8.64], R78 ;  /* 0x0000004e0800a985 */ /* 0x0003e2000c101b0a */
[----:B------:R-:W-:-:S02]  /*16f90*/  @!P0 LEA R2, P4, R5, R0, 0x2 ;  /* 0x0000000005028211 */ /* 0x000fc400078810ff */
[-C--:B------:R-:W-:Y:S02]  /*16fa0*/  @!P1 LEA.HI.X R7, R13, R4.reuse, R14, 0x2, P5 ;  /* 0x000000040d079211 */ /* 0x080fe400028f140e */
[----:B------:R-:W-:-:S03]  /*16fb0*/  @!P0 LEA.HI.X R3, R5, R4, R12, 0x2, P4 ;  /* 0x0000000405038211 */ /* 0x000fc600020f140c */
[----:B------:R1:W-:Y:S04]  /*16fc0*/  @!P1 ST.E.64 [R6.64], R74 ;  /* 0x0000004a06009985 */ /* 0x0003e8000c101b0a */
[----:B------:R1:W-:Y:S01]  /*16fd0*/  @!P0 ST.E.64 [R2.64], R58 ;  /* 0x0000003a02008985 */ /* 0x0003e2000c101b0a */
[----:B------:R-:W-:-:S13]  /*16fe0*/  ISETP.GE.AND P0, PT, R252, c[0x0][0x3c8], PT ;  /* 0x0000f200fc007a0c */ /* 0x000fda0003f06270 */
[----:B------:R-:W-:Y:S05]  /*16ff0*/  @P0 BRA `(.L_x_296) ;  /* 0x00000c3000000947 */ /* 0x000fea0003800000 */
[----:B------:R-:W-:Y:S02]  /*17000*/  SHF.R.S32.HI R5, RZ, 0x1f, R252 ;  /* 0x0000001fff057819 */ /* 0x000fe400000114fc */
[----:B-1----:R-:W-:-:S04]  /*17010*/  LEA R2, P0, R252, R0, 0x2 ;  /* 0x00000000fc027211 */ /* 0x002fc800078010ff */
[----:B------:R-:W-:-:S05]  /*17020*/  LEA.HI.X R3, R252, R4, R5, 0x2, P0 ;  /* 0x00000004fc037211 */ /* 0x000fca00000f1405 */
[----:B------:R1:W-:Y:S01]  /*17030*/  ST.E.64 [R2.64], R50 ;  /* 0x0000003202007985 */ /* 0x0003e2000c101b0a */
[----:B------:R-:W-:Y:S05]  /*17040*/  BRA `(.L_x_296) ;  /* 0x00000be000007947 */ /* 0x000fea0003800000 */
.L_x_281:
        /* <DEDUP_REMOVED lines=16> */
[----:B--2---:R2:W3:Y:S04]  /*17150*/  LDG.E R4, [R2.64] ;  /* 0x0000000a02047981 */ /* 0x0044e8000c1e1900 */
[----:B--2---:R-:W3:Y:S02]  /*17160*/  LDG.E R2, [R2.64+0x4] ;  /* 0x0000040a02027981 */ /* 0x004ee4000c1e1900 */
[----:B---3-5:R-:W-:Y:S02]  /*17170*/  IADD3 R19, -R4, R2, RZ ;  /* 0x0000000204137210 */ /* 0x028fe40007ffe1ff */
.L_x_302:
        /* <DEDUP_REMOVED lines=31> */
[-C--:B-----5:R-:W-:Y:S01]  /*17370*/  IMAD R10, R17, R5.reuse, RZ ;  /* 0x00000005110a7224 */ /* 0x0a0fe200078e02ff */
[----:B------:R-:W-:Y:S02]  /*17380*/  @P0 SHF.R.U32.HI R2, RZ, c[0x0][0x4f0], R20 ;  /* 0x00013c00ff020a19 */ /* 0x000fe40000011614 */
[----:B------:R-:W-:Y:S01]  /*17390*/  IADD3 R20, P1, P0, R6, R8, R0 ;  /* 0x0000000806147210 */ /* 0x000fe2000783e000 */
[----:B------:R-:W-:Y:S01]  /*173a0*/  IMAD.WIDE.U32 R8, R16, R5, RZ ;  /* 0x0000000510087225 */ /* 0x000fe200078e00ff */
[--C-:B------:R-:W-:Y:S02]  /*173b0*/  SHF.R.S32.HI R5, RZ, 0x1f, R2.reuse ;  /* 0x0000001fff057819 */ /* 0x100fe40000011402 */
[----:B------:R-:W-:Y:S01]  /*173c0*/  IADD3.X R11, R7, R11, R15, P1, P0 ;  /* 0x0000000b070b7210 */ /* 0x000fe20000fe040f */
[----:B------:R-:W-:Y:S01]  /*173d0*/  IMAD.MOV R6, RZ, RZ, -R2 ;  /* 0x000000ffff067224 */ /* 0x000fe200078e0a02 */
[----:B------:R-:W-:Y:S01]  /*173e0*/  IADD3 R9, R9, R10, RZ ;  /* 0x0000000a09097210 */ /* 0x000fe20007ffe0ff */
[----:B------:R-:W-:Y:S01]  /*173f0*/  IMAD.MOV.U32 R10, RZ, RZ, c[0x0][0x4a8] ;  /* 0x00012a00ff0a7624 */ /* 0x000fe200078e00ff */
[----:B------:R-:W-:Y:S01]  /*17400*/  IADD3 R8, P1, P0, R2, R20, R8 ;  /* 0x0000001402087210 */ /* 0x000fe2000783e008 */
[----:B------:R-:W-:-:S03]  /*17410*/  IMAD R6, R6, c[0x0][0x4e8], R14 ;  /* 0x00013a0006067a24 */ /* 0x000fc600078e020e */
[----:B------:R-:W-:Y:S01]  /*17420*/  IADD3.X R9, R5, R11, R9, P1, P0 ;  /* 0x0000000b05097210 */ /* 0x000fe20000fe0409 */
[----:B-1----:R-:W-:Y:S01]  /*17430*/  IMAD R2, R13, R6, RZ ;  /* 0x000000060d027224 */ /* 0x002fe200078e02ff */
[----:B------:R-:W-:Y:S02]  /*17440*/  SHF.R.S32.HI R7, RZ, 0x1f, R6 ;  /* 0x0000001fff077819 */ /* 0x000fe40000011406 */
[----:B------:R-:W-:-:S03]  /*17450*/  MOV R5, c[0x0][0x4ac] ;  /* 0x00012b0000057a02 */ /* 0x000fc60000000f00 */
[C---:B------:R-:W-:Y:S01]  /*17460*/  IMAD R2, R12.reuse, R7, R2 ;  /* 0x000000070c027224 */ /* 0x040fe200078e0202 */
[----:B------:R-:W-:Y:S01]  /*17470*/  SEL R5, R5, c[0x0][0x454], P2 ;  /* 0x0001150005057a07 */ /* 0x000fe20001000000 */
[----:B------:R-:W-:Y:S01]  /*17480*/  IMAD.WIDE.U32 R6, R12, R6, R8 ;  /* 0x000000060c067225 */ /* 0x000fe200078e0008 */
[----:B------:R-:W-:-:S03]  /*17490*/  SEL R8, R10, c[0x0][0x450], P2 ;  /* 0x000114000a087a07 */ /* 0x000fc60001000000 */
[----:B------:R-:W-:Y:S01]  /*174a0*/  IMAD.IADD R2, R7, 0x1, R2 ;  /* 0x0000000107027824 */ /* 0x000fe200078e0202 */
[----:B------:R-:W-:-:S04]  /*174b0*/  LEA R8, P0, R6, R8, 0x2 ;  /* 0x0000000806087211 */ /* 0x000fc800078010ff */
[----:B------:R-:W-:Y:S02]  /*174c0*/  LEA.HI.X R9, R6, R5, R2, 0x2, P0 ;  /* 0x0000000506097211 */ /* 0x000fe400000f1402 */
[----:B------:R-:W-:-:S05]  /*174d0*/  MOV R2, 0xff800000 ;  /* 0xff80000000027802 */ /* 0x000fca0000000f00 */
[----:B------:R1:W-:Y:S02]  /*174e0*/  STG.E [R8.64], R2 ;  /* 0x0000000208007986 */ /* 0x0003e4000c10190a */
.L_x_304:
[----:B------:R-:W-:Y:S05]  /*174f0*/  BSYNC B0 ;  /* 0x0000000000007941 */ /* 0x000fea0003800000 */
.L_x_303:
[----:B------:R-:W-:-:S13]  /*17500*/  ISETP.GT.AND P0, PT, R18, 0x1, PT ;  /* 0x000000011200780c */ /* 0x000fda0003f04270 */
[----:B------:R-:W-:Y:S05]  /*17510*/  @P0 BRA `(.L_x_296) ;  /* 0x0000071000000947 */ /* 0x000fea0003800000 */
[----:B------:R-:W-:Y:S01]  /*17520*/  MOV R5, c[0x0][0x4e8] ;  /* 0x00013a0000057a02 */ /* 0x000fe20000000f00 */
[----:B-1----:R-:W-:Y:S01]  /*17530*/  IMAD R2, R15, c[0x0][0x3a0], RZ ;  /* 0x0000e8000f027a24 */ /* 0x002fe200078e02ff */
[----:B------:R-:W-:Y:S01]  /*17540*/  LEA R11, R237, R246, 0x7 ;  /* 0x000000f6ed0b7211 */ /* 0x000fe200078e38ff */
[----:B------:R-:W-:Y:S01]  /*17550*/  IMAD.WIDE.U32 R6, R0, c[0x0][0x3a0], RZ ;  /* 0x0000e80000067a25 */ /* 0x000fe200078e00ff */
[----:B------:R-:W-:-:S03]  /*17560*/  ISETP.NE.AND P0, PT, R5, 0x1, PT ;  /* 0x000000010500780c */ /* 0x000fc60003f05270 */
[----:B------:R-:W-:Y:S01]  /*17570*/  IMAD R0, R0, c[0x0][0x3a4], R2 ;  /* 0x0000e90000007a24 */ /* 0x000fe200078e0202 */
[----:B------:R-:W-:Y:S01]  /*17580*/  LEA R2, R237, R213, 0x7 ;  /* 0x000000d5ed027211 */ /* 0x000fe200078e38ff */
[----:B------:R-:W-:-:S03]  /*17590*/  IMAD R8, R21, c[0x0][0x3f0], RZ ;  /* 0x0000fc0015087a24 */ /* 0x000fc600078e02ff */
[----:B------:R-:W-:Y:S01]  /*175a0*/  IADD3 R7, R7, R0, RZ ;  /* 0x0000000007077210 */ /* 0x000fe20007ffe0ff */
[----:B------:R-:W-:Y:S01]  /*175b0*/  IMAD R9, R3, c[0x0][0x3f4], R8 ;  /* 0x0000fd0003097a24 */ /* 0x000fe200078e0208 */
[----:B------:R-:W-:-:S03]  /*175c0*/  MOV R0, R2 ;  /* 0x0000000200007202 */ /* 0x000fc60000000f00 */
[----:B------:R-:W-:-:S04]  /*175d0*/  @P0 IMAD.HI.U32 R5, R2, c[0x0][0x4ec], RZ ;  /* 0x00013b0002050a27 */ /* 0x000fc800078e00ff */
[----:B------:R-:W-:Y:S01]  /*175e0*/  IMAD.WIDE.U32 R6, R4, c[0x0][0x3e8], R6 ;  /* 0x0000fa0004067a25 */ /* 0x000fe200078e0006 */
[----:B------:R-:W-:-:S03]  /*175f0*/  @P0 SHF.R.U32.HI R0, RZ, c[0x0][0x4f0], R5 ;  /* 0x00013c00ff000a19 */ /* 0x000fc60000011605 */
[----:B------:R-:W-:Y:S01]  /*17600*/  IMAD R5, R4, c[0x0][0x3ec], R7 ;  /* 0x0000fb0004057a24 */ /* 0x000fe200078e0207 */
[----:B------:R-:W-:Y:S02]  /*17610*/  MOV R4, R6 ;  /* 0x0000000600047202 */ /* 0x000fe40000000f00 */
[----:B------:R-:W-:-:S03]  /*17620*/  SHF.R.S32.HI R8, RZ, 0x1f, R0 ;  /* 0x0000001fff087819 */ /* 0x000fc60000011400 */
[----:B------:R-:W-:Y:S01]  /*17630*/  IMAD.WIDE.U32 R6, R3, c[0x0][0x3f0], R4 ;  /* 0x0000fc0003067a25 */ /* 0x000fe200078e0004 */
[----:B------:R-:W-:-:S03]  /*17640*/  IADD3 R4, -R0, RZ, RZ ;  /* 0x000000ff00047210 */ /* 0x000fc60007ffe1ff */
[----:B------:R-:W-:Y:S01]  /*17650*/  IMAD R5, R8, c[0x0][0x3e0], RZ ;  /* 0x0000f80008057a24 */ /* 0x000fe200078e02ff */
[----:B------:R-:W-:Y:S01]  /*17660*/  IADD3 R3, R7, R9, RZ ;  /* 0x0000000907037210 */ /* 0x000fe20007ffe0ff */
[----:B------:R-:W-:Y:S01]  /*17670*/  IMAD R4, R4, c[0x0][0x4e8], R2 ;  /* 0x00013a0004047a24 */ /* 0x000fe200078e0202 */
[----:B------:R-:W-:Y:S01]  /*17680*/  MOV R2, R6 ;  /* 0x0000000600027202 */ /* 0x000fe20000000f00 */
[----:B------:R-:W-:-:S04]  /*17690*/  IMAD R5, R0, c[0x0][0x3e4], R5 ;  /* 0x0000f90000057a24 */ /* 0x000fc800078e0205 */
        /* <DEDUP_REMOVED lines=11> */
.L_x_364:
[----:B------:R-:W-:Y:S05]  /*17750*/  BRA.DIV ~URZ, `(.L_x_306) ;  /* 0x000025027f007947 */ /* 0x000fea000b800000 */
[----:B------:R3:W4:Y:S02]  /*17760*/  SHFL.IDX PT, R0, R12, RZ, 0x181f ;  /* 0x00181fff0c007589 */ /* 0x00072400000e0000 */
.L_x_365:
[----:B------:R-:W-:Y:S01]  /*17770*/  IMAD R10, R19, c[0x0][0x4e8], RZ ;  /* 0x00013a00130a7a24 */ /* 0x000fe200078e02ff */
[----:B------:R-:W-:Y:S04]  /*17780*/  BSSY B0, `(.L_x_307) ;  /* 0x000000f000007945 */ /* 0x000fe80003800000 */
        /* <DEDUP_REMOVED lines=14> */
.L_x_308:
[----:B------:R-:W-:Y:S05]  /*17870*/  BSYNC B0 ;  /* 0x0000000000007941 */ /* 0x000fea0003800000 */
.L_x_307:
[----:B------:R-:W-:Y:S05]  /*17880*/  BRA.DIV ~URZ, `(.L_x_309) ;  /* 0x000024327f007947 */ /* 0x000fea000b800000 */
[----:B--2---:R2:W1:Y:S04]  /*17890*/  SHFL.IDX PT, R4, R5, 0x1, 0x181f ;  /* 0x00381f0005047f89 */ /* 0x00446800000e0000 */
[----:B----4-:R2:W4:Y:S02]  /*178a0*/  SHFL.IDX PT, R0, R12, 0x1, 0x181f ;  /* 0x00381f000c007f89 */ /* 0x01052400000e0000 */
.L_x_366:
        /* <DEDUP_REMOVED lines=16> */
.L_x_311:
[----:B------:R-:W-:Y:S05]  /*179b0*/  BSYNC B0 ;  /* 0x0000000000007941 */ /* 0x000fea0003800000 */
.L_x_310:
[----:B------:R-:W-:Y:S05]  /*179c0*/  BRA.DIV ~URZ, `(.L_x_312) ;  /* 0x000023b27f007947 */ /* 0x000fea000b800000 */
[----:B-1----:R1:W2:Y:S02]  /*179d0*/  SHFL.IDX PT, R4, R5, 0x2, 0x181f ;  /* 0x00581f0005047f89 */ /* 0x0022a400000e0000 */
.L_x_367:
[----:B------:R-:W-:Y:S05]  /*179e0*/  BRA.DIV ~URZ, `(.L_x_313) ;  /* 0x000024027f007947 */ /* 0x000fea000b800000 */
[----:B----4-:R4:W1:Y:S02]  /*179f0*/  SHFL.IDX PT, R0, R12, 0x2, 0x181f ;  /* 0x00581f000c007f89 */ /* 0x01086400000e0000 */
.L_x_368:
[----:B------:R-:W-:Y:S01]  /*17a00*/  IADD3 R2, R11, 0x40, RZ ;  /* 0x000000400b027810 */ /* 0x000fe20007ffe0ff */
[----:B------:R-:W-:Y:S03]  /*17a10*/  BSSY B0, `(.L_x_314) ;  /* 0x000000f000007945 */ /* 0x000fe60003800000 */
[----:B------:R-:W-:-:S13]  /*17a20*/  ISETP.GE.AND P0, PT, R2, R10, PT ;  /* 0x0000000a0200720c */ /* 0x000fda0003f06270 */
[----:B------:R-:W-:Y:S05]  /*17a30*/  @P0 BRA `(.L_x_315) ;  /* 0x000000c000000947 */ /* 0x000fea0003800000 */
[----:B------:R-:W-:Y:S02]  /*17a40*/  ISETP.GE.AND P2, PT, R210, c[0x0][0x3c8], PT ;  /* 0x0000f200d2007a0c */ /* 0x000fe40003f46270 */
[----:B------:R-:W-:Y:S02]  /*17a50*/  ISETP.GE.AND P1, PT, R207, c[0x0][0x3c8], PT ;  /* 0x0000f200cf007a0c */ /* 0x000fe40003f26270 */
[----:B------:R-:W-:-:S09]  /*17a60*/  ISETP.GE.AND P0, PT, R208, c[0x0][0x3c8], PT ;  /* 0x0000f200d0007a0c */ /* 0x000fd20003f06270 */
        /* <DEDUP_REMOVED lines=9> */
.L_x_315:
[----:B------:R-:W-:Y:S05]  /*17b00*/  BSYNC B0 ;  /* 0x0000000000007941 */ /* 0x000fea0003800000 */
.L_x_314:
[----:B------:R-:W-:Y:S05]  /*17b10*/  BRA.DIV ~URZ, `(.L_x_316) ;  /* 0x000023327f007947 */ /* 0x000fea000b800000 */
[----:B--2---:R2:W3:Y:S04]  /*17b20*/  SHFL.IDX PT, R4, R5, 0x3, 0x181f ;  /* 0x00781f0005047f89 */ /* 0x0044e800000e0000 */
[----:B-1----:R2:W1:Y:S02]  /*17b30*/  SHFL.IDX PT, R0, R12, 0x3, 0x181f ;  /* 0x00781f000c007f89 */ /* 0x00246400000e0000 */
.L_x_369:
[----:B------:R-:W-:-:S04]  /*17b40*/  IADD3 R11, R11, 0x60, RZ ;  /* 0x000000600b0b7810 */ /* 0x000fc80007ffe0ff */
        /* <DEDUP_REMOVED lines=8> */
[-C--:B---3--:R-:W-:Y:S02]  /*17bd0*/  @!P2 LEA.HI.X R9, R210, R4.reuse, R211, 0x1, P5 ;  /* 0x00000004d209a211 */ /* 0x088fe400028f0cd3 */
[-C--:B------:R-:W-:Y:S02]  /*17be0*/  @!P1 LEA.HI.X R7, R207, R4.reuse, R224, 0x1, P4 ;  /* 0x00000004cf079211 */ /* 0x080fe400020f0ce0 */
[----:B------:R-:W-:Y:S01]  /*17bf0*/  @!P0 LEA.HI.X R3, R208, R4, R223, 0x1, P3 ;  /* 0x00000004d0038211 */ /* 0x000fe200018f0cdf */
[----:B------:R1:W-:Y:S04]  /*17c00*/  @!P2 ST.E.128 [R8.64], RZ ;  /* 0x000000ff0800a985 */ /* 0x0003e8000c101d0a */
[----:B------:R1:W-:Y:S04]  /*17c10*/  @!P1 ST.E.128 [R6.64], RZ ;  /* 0x000000ff06009985 */ /* 0x0003e8000c101d0a */
[----:B------:R1:W-:Y:S02]  /*17c20*/  @!P0 ST.E.128 [R2.64], RZ ;  /* 0x000000ff02008985 */ /* 0x0003e4000c101d0a */
.L_x_296:
[----:B------:R-:W-:Y:S05]  /*17c30*/  BSYNC B1 ;  /* 0x0000000000017941 */ /* 0x000fea0003800000 */
.L_x_280:
[----:B------:R-:W-:-:S13]  /*17c40*/  ISETP.NE.AND P0, PT, RZ, UR9, PT ;  /* 0x00000009ff007c0c */ /* 0x000fda000bf05270 */
[----:B------:R-:W-:Y:S01]  /*17c50*/  @P0 WARPSYNC 0xffffffff ;  /* 0xffffffff00000948 */ /* 0x000fe20003800000 */
[----:B------:R-:W-:Y:S06]  /*17c60*/  @P0 BAR.SYNC.DEFER_BLOCKING 0x5, 0x100 ;  /* 0x0144000000000b1d */ /* 0x000fec0000010000 */
[----:B------:R-:W4:Y:S04]  /*17c70*/  @P0 LDS.128 R236, [0x18100] ;  /* 0x01810000ffec0984 */ /* 0x000f280000000c00 */
[----:B------:R-:W-:Y:S06]  /*17c80*/  @P0 BAR.ARV 0x4, 0x100 ;  /* 0x0104000000000b1d */ /* 0x000fec0000002000 */
[----:B------:R-:W-:Y:S05]  /*17c90*/  @P0 BRA `(.L_x_317) ;  /* 0x00000ae000000947 */ /* 0x000fea0003800000 */
[----:B-12---:R-:W1:Y:S01]  /*17ca0*/  S2R R0, SR_TID.X ;  /* 0x0000000000007919 */ /* 0x006e620000002100 */
[----:B------:R-:W-:Y:S01]  /*17cb0*/  IMAD.MOV.U32 R8, RZ, RZ, RZ ;  /* 0x000000ffff087224 */ /* 0x000fe200078e00ff */
[----:B-1----:R-:W-:-:S04]  /*17cc0*/  LOP3.LUT R14, R0, 0x1f, RZ, 0xc0, !PT ;  /* 0x0000001f000e7812 */ /* 0x002fc800078ec0ff */
[----:B------:R-:W-:Y:S01]  /*17cd0*/  ISETP.NE.AND P6, PT, R14, 0x1f, PT ;  /* 0x0000001f0e00780c */ /* 0x000fe20003fc5270 */
[----:B------:R-:W-:Y:S10]  /*17ce0*/  BRA.DIV ~URZ, `(.L_x_318) ;  /* 0x000022227f007947 */ /* 0x000ff4000b800000 */
[----:B------:R1:W2:Y:S02]  /*17cf0*/  SHFL.IDX PT, R9, R29, RZ, 0x1f ;  /* 0x00001fff1d097589 */ /* 0x0002a400000e0000 */
.L_x_370:
[----:B------:R-:W-:Y:S05]  /*17d00*/  BRA.DIV ~URZ, `(.L_x_319) ;  /* 0x000022727f007947 */ /* 0x000fea000b800000 */
[----:B---3--:R3:W1:Y:S02]  /*17d10*/  SHFL.IDX PT, R6, R29, 0x1, 0x1f ;  /* 0x00201f001d067f89 */ /* 0x00866400000e0000 */
.L_x_371:
[----:B----4-:R-:W-:Y:S02]  /*17d20*/  IMAD.IADD R0, R239, 0x1, R14 ;  /* 0x00000001ef007824 */ /* 0x010fe400078e020e */
[----:B------:R-:W-:-:S03]  /*17d30*/  IMAD.MOV.U32 R7, RZ, RZ, RZ ;  /* 0x000000ffff077224 */ /* 0x000fc600078e00ff */
[----:B------:R-:W-:-:S13]  /*17d40*/  ISETP.GE.OR P0, PT, R0, c[0x0][0x53c], !P6 ;  /* 0x00014f0000007a0c */ /* 0x000fda0007706670 */
[----:B------:R-:W-:Y:S01]  /*17d50*/  @!P0 MOV R2, 0x4 ;  /* 0x0000000400028802 */ /* 0x000fe20000000f00 */
[----:B------:R-:W-:-:S04]  /*17d60*/  @!P0 IMAD.MOV.U32 R4, RZ, RZ, 0x4 ;  /* 0x00000004ff048424 */ /* 0x000fc800078e00ff */
[----:B------:R-:W-:-:S04]  /*17d70*/  @!P0 IMAD.WIDE R4, R0, R4, c[0x0][0x580] ;  /* 0x0001600000048625 */ /* 0x000fc800078e0204 */
[----:B------:R-:W-:Y:S01]  /*17d80*/  @!P0 IMAD.WIDE R2, R0, R2, c[0x0][0x578] ;  /* 0x00015e0000028625 */ /* 0x000fe200078e0202 */
[----:B------:R-:W4:Y:S04]  /*17d90*/  @!P0 LDG.E R7, [R4.64] ;  /* 0x0000000a04078981 */ /* 0x000f28000c1e1900 */
[----:B------:R-:W4:Y:S01]  /*17da0*/  @!P0 LDG.E R8, [R2.64] ;  /* 0x0000000a02088981 */ /* 0x000f22000c1e1900 */
[C---:B------:R-:W-:Y:S02]  /*17db0*/  ISETP.GE.U32.AND P4, PT, R14.reuse, 0x10, PT ;  /* 0x000000100e00780c */ /* 0x040fe40003f86070 */
[C---:B------:R-:W-:Y:S02]  /*17dc0*/  ISETP.GE.U32.AND P3, PT, R14.reuse, 0x8, PT ;  /* 0x000000080e00780c */ /* 0x040fe40003f66070 */
[----:B------:R-:W-:-:S02]  /*17dd0*/  ISETP.GE.U32.AND P2, PT, R14, 0x4, PT ;  /* 0x000000040e00780c */ /* 0x000fc40003f46070 */
[C---:B------:R-:W-:Y:S02]  /*17de0*/  ISETP.GE.U32.AND P1, PT, R14.reuse, 0x2, PT ;  /* 0x000000020e00780c */ /* 0x040fe40003f26070 */
[----:B------:R-:W-:Y:S02]  /*17df0*/  ISETP.NE.AND P5, PT, R14, RZ, PT ;  /* 0x000000ff0e00720c */ /* 0x000fe40003fa5270 */
[----:B------:R-:W-:Y:S01]  /*17e00*/  MOV R13, RZ ;  /* 0x000000ff000d7202 */ /* 0x000fe20000000f00 */
[----:B----4-:R-:W-:Y:S01]  /*17e10*/  IMAD R0, R8, R7, RZ ;  /* 0x0000000708007224 */ /* 0x010fe200078e02ff */
[----:B------:R-:W-:Y:S07]  /*17e20*/  BRA.DIV ~URZ, `(.L_x_320) ;  /* 0x000021c27f007947 */ /* 0x000fee000b800000 */
[----:B------:R4:W3:Y:S02]  /*17e30*/  SHFL.UP PT, R4, R0, 0x1, RZ ;  /* 0x0420000000047989 */ /* 0x0008e400000e00ff */
.L_x_372:
[----:B---3--:R-:W-:-:S04]  /*17e40*/  SEL R4, R4, RZ, P5 ;  /* 0x000000ff04047207 */ /* 0x008fc80002800000 */
[----:B----4-:R-:W-:Y:S01]  /*17e50*/  IADD3 R0, R0, R4, RZ ;  /* 0x0000000400007210 */ /* 0x010fe20007ffe0ff */
[----:B------:R-:W-:Y:S05]  /*17e60*/  BRA.DIV ~URZ, `(.L_x_321) ;  /* 0x000021c27f007947 */ /* 0x000fea000b800000 */
        /* <DEDUP_REMOVED lines=12> */
[----:B------:R3:W4:Y:S02]  /*17f30*/  SHFL.IDX PT, R0, R4, 0x1f, 0x1f ;  /* 0x03e01f0004007f89 */ /* 0x00072400000e0000 */
.L_x_373:
[----:B----4-:R-:W-:Y:S01]  /*17f40*/  IMAD R0, R0, c[0x0][0x538], RZ ;  /* 0x00014e0000007a24 */ /* 0x010fe200078e02ff */
[----:B------:R-:W-:Y:S04]  /*17f50*/  BSSY B1, `(.L_x_322) ;  /* 0x000007d000017945 */ /* 0x000fe80003800000 */
[----:B-1----:R-:W-:-:S04]  /*17f60*/  IADD3 R6, R0, R6, RZ ;  /* 0x0000000600067210 */ /* 0x002fc80007ffe0ff */
[----:B--2---:R-:W-:-:S13]  /*17f70*/  ISETP.GT.AND P0, PT, R6, R9, PT ;  /* 0x000000090600720c */ /* 0x004fda0003f04270 */
[----:B------:R-:W-:Y:S05]  /*17f80*/  @P0 BRA `(.L_x_323) ;  /* 0x0000025000000947 */ /* 0x000fea0003800000 */
.L_x_327:
        /* <DEDUP_REMOVED lines=8> */
[----:B---3--:R-:W-:Y:S01]  /*18010*/  @!P0 MOV R4, 0x4 ;  /* 0x0000000400048802 */ /* 0x008fe20000000f00 */
[----:B------:R-:W-:-:S04]  /*18020*/  @!P0 IMAD.MOV.U32 R2, RZ, RZ, 0x4 ;  /* 0x00000004ff028424 */ /* 0x000fc800078e00ff */
[----:B------:R-:W-:-:S04]  /*18030*/  @!P0 IMAD.WIDE R4, R0, R4, c[0x0][0x580] ;  /* 0x0001600000048625 */ /* 0x000fc800078e0204 */
[----:B------:R-:W-:Y:S01]  /*18040*/  @!P0 IMAD.WIDE R2, R0, R2, c[0x0][0x578] ;  /* 0x00015e0000028625 */ /* 0x000fe200078e0202 */
[----:B------:R-:W2:Y:S04]  /*18050*/  @!P0 LDG.E R7, [R4.64] ;  /* 0x0000000a04078981 */ /* 0x000ea8000c1e1900 */
[----:B------:R-:W2:Y:S02]  /*18060*/  @!P0 LDG.E R8, [R2.64] ;  /* 0x0000000a02088981 */ /* 0x000ea4000c1e1900 */
[----:B--2---:R-:W-:Y:S01]  /*18070*/  IMAD R0, R8, R7, RZ ;  /* 0x0000000708007224 */ /* 0x004fe200078e02ff */
[----:B------:R-:W-:Y:S05]  /*18080*/  BRA.DIV ~URZ, `(.L_x_325) ;  /* 0x000021427f007947 */ /* 0x000fea000b800000 */
[----:B------:R1:W2:Y:S02]  /*18090*/  SHFL.UP PT, R2, R0, 0x1, RZ ;  /* 0x0420000000027989 */ /* 0x0002a400000e00ff */
.L_x_374:
        /* <DEDUP_REMOVED lines=16> */
.L_x_375:
[----:B--2---:R-:W-:-:S05]  /*181a0*/  IMAD R0, R0, c[0x0][0x538], RZ ;  /* 0x00014e0000007a24 */ /* 0x004fca00078e02ff */
[----:B------:R-:W-:-:S04]  /*181b0*/  IADD3 R6, R0, R6, RZ ;  /* 0x0000000600067210 */ /* 0x000fc80007ffe0ff */
[----:B------:R-:W-:-:S13]  /*181c0*/  ISETP.GT.AND P0, PT, R6, R9, PT ;  /* 0x000000090600720c */ /* 0x000fda0003f04270 */
[----:B-1----:R-:W-:Y:S05]  /*181d0*/  @!P0 BRA `(.L_x_327) ;  /* 0xfffffdb000008947 */ /* 0x002fea000383ffff */
.L_x_323:
[----:B------:R-:W-:-:S05]  /*181e0*/  IADD3 R12, -R0, R6, RZ ;  /* 0x00000006000c7210 */ /* 0x000fca0007ffe1ff */
[----:B------:R-:W-:-:S05]  /*181f0*/  IMAD R0, R4, c[0x0][0x538], R12 ;  /* 0x00014e0004007a24 */ /* 0x000fca00078e020c */
[----:B------:R-:W-:Y:S01]  /*18200*/  ISETP.GT.AND P0, PT, R0, R9, PT ;  /* 0x000000090000720c */ /* 0x000fe20003f04270 */
[----:B------:R-:W-:-:S12]  /*18210*/  BRA.DIV ~URZ, `(.L_x_328) ;  /* 0x000021a27f007947 */ /* 0x000fd8000b800000 */
[----:B------:R-:W-:-:S04]  /*18220*/  VOTE.ANY R10, PT, !P0 ;  /* 0x00000000000a7806 */ /* 0x000fc800040e0100 */
.L_x_376:
[----:B------:R1:W2:Y:S01]  /*18230*/  POPC R6, R10 ;  /* 0x0000000a00067309 */ /* 0x0002a20000000000 */
[----:B------:R-:W-:Y:S05]  /*18240*/  BRA.DIV ~URZ, `(.L_x_329) ;  /* 0x000021c27f007947 */ /* 0x000fea000b800000 */
[----:B--2---:R2:W4:Y:S04]  /*18250*/  SHFL.IDX PT, R7, R7, R6, 0x1f ;  /* 0x00001f0607077589 */ /* 0x00452800000e0000 */
[----:B------:R2:W1:Y:S02]  /*18260*/  SHFL.IDX PT, R5, R8, R6, 0x1f ;  /* 0x00001f0608057589 */ /* 0x00046400000e0000 */
.L_x_377:
[----:B------:R-:W-:Y:S01]  /*18270*/  ISETP.NE.AND P0, PT, R10, RZ, PT ;  /* 0x000000ff0a00720c */ /* 0x000fe20003f05270 */
[----:B------:R-:W-:-:S12]  /*18280*/  BSSY B0, `(.L_x_330) ;  /* 0x0000005000007945 */ /* 0x000fd80003800000 */
[----:B------:R-:W-:Y:S05]  /*18290*/  @!P0 BRA `(.L_x_331) ;  /* 0x0000003000008947 */ /* 0x000fea0003800000 */
[----:B------:R-:W-:Y:S01]  /*182a0*/  IADD3 R28, R6, -0x1, RZ ;  /* 0xffffffff061c7810 */ /* 0x000fe20007ffe0ff */
[----:B------:R-:W-:Y:S05]  /*182b0*/  BRA.DIV ~URZ, `(.L_x_332) ;  /* 0x000022227f007947 */ /* 0x000fea000b800000 */
[----:B------:R2:W3:Y:S02]  /*182c0*/  SHFL.IDX PT, R13, R4, R28, 0x1f ;  /* 0x00001f1c040d7589 */ /* 0x0004e400000e0000 */
.L_x_331:
[----:B------:R-:W-:Y:S05]  /*182d0*/  BSYNC B0 ;  /* 0x0000000000007941 */ /* 0x000fea0003800000 */
.L_x_330:
[----:B----4-:R-:W-:Y:S01]  /*182e0*/  IABS R2, R7 ;  /* 0x0000000700027213 */ /* 0x010fe20000000000 */
[----:B---3--:R-:W-:Y:S01]  /*182f0*/  IMAD R236, R13, c[0x0][0x538], R12 ;  /* 0x00014e000dec7a24 */ /* 0x008fe200078e020c */
[----:B-1----:R-:W-:Y:S01]  /*18300*/  IABS R3, R5 ;  /* 0x0000000500037213 */ /* 0x002fe20000000000 */
[----:B------:R-:W-:Y:S01]  /*18310*/  IMAD.IADD R239, R6, 0x1, R239 ;  /* 0x0000000106ef7824 */ /* 0x000fe200078e02ef */
[----:B------:R-:W1:Y:S01]  /*18320*/  I2F.RP R10, R2 ;  /* 0x00000002000a7306 */ /* 0x000e620000209400 */
[----:B------:R-:W-:-:S05]  /*18330*/  IMAD.IADD R12, R9, 0x1, -R236 ;  /* 0x00000001090c7824 */ /* 0x000fca00078e0aec */
[----:B--2---:R-:W-:Y:S02]  /*18340*/  IABS R8, R12 ;  /* 0x0000000c00087213 */ /* 0x004fe40000000000 */
[----:B------:R-:W-:Y:S08]  /*18350*/  I2F.RP R9, R3 ;  /* 0x0000000300097306 */ /* 0x000ff00000209400 */
[----:B-1----:R-:W1:Y:S02]  /*18360*/  MUFU.RCP R10, R10 ;  /* 0x0000000a000a7308 */ /* 0x002e640000001000 */
[----:B-1----:R-:W-:-:S06]  /*18370*/  IADD3 R10, R10, 0xffffffe, RZ ;  /* 0x0ffffffe0a0a7810 */ /* 0x002fcc0007ffe0ff */
[----:B------:R-:W1:Y:S02]  /*18380*/  F2I.FTZ.U32.TRUNC.NTZ R11, R10 ;  /* 0x0000000a000b7305 */ /* 0x000e64000021f000 */
[----:B-1----:R-:W-:Y:S01]  /*18390*/  IMAD.MOV R0, RZ, RZ, -R11 ;  /* 0x000000ffff007224 */ /* 0x002fe200078e0a0b */
[----:B------:R-:W-:-:S03]  /*183a0*/  MOV R10, RZ ;  /* 0x000000ff000a7202 */ /* 0x000fc60000000f00 */
        /* <DEDUP_REMOVED lines=12> */
[-C--:B------:R-:W-:Y:S01]  /*18470*/  @!P0 IADD3 R4, R4, -R2.reuse, RZ ;  /* 0x8000000204048210 */ /* 0x080fe20007ffe0ff */
[----:B------:R-:W1:Y:S01]  /*18480*/  F2I.FTZ.U32.TRUNC.NTZ R9, R8 ;  /* 0x0000000800097305 */ /* 0x000e62000021f000 */
[----:B------:R-:W-:Y:S02]  /*18490*/  @!P0 IADD3 R0, R0, 0x1, RZ ;  /* 0x0000000100008810 */ /* 0x000fe40007ffe0ff */
[----:B------:R-:W-:Y:S02]  /*184a0*/  ISETP.GE.U32.AND P2, PT, R4, R2, PT ;  /* 0x000000020400720c */ /* 0x000fe40003f46070 */
[----:B------:R-:W-:Y:S02]  /*184b0*/  LOP3.LUT R2, R12, R7, RZ, 0x3c, !PT ;  /* 0x000000070c027212 */ /* 0x000fe400078e3cff */
[----:B------:R-:W-:Y:S02]  /*184c0*/  ISETP.NE.AND P0, PT, R7, RZ, PT ;  /* 0x000000ff0700720c */ /* 0x000fe40003f05270 */
[----:B------:R-:W-:-:S07]  /*184d0*/  ISETP.GE.AND P1, PT, R2, RZ, PT ;  /* 0x000000ff0200720c */ /* 0x000fce0003f26270 */
[----:B------:R-:W-:Y:S01]  /*184e0*/  @P2 IADD3 R0, R0, 0x1, RZ ;  /* 0x0000000100002810 */ /* 0x000fe20007ffe0ff */
[----:B-1----:R-:W-:Y:S02]  /*184f0*/  IMAD.MOV R2, RZ, RZ, -R9 ;  /* 0x000000ffff027224 */ /* 0x002fe400078e0a09 */
[----:B------:R-:W-:Y:S02]  /*18500*/  IMAD.MOV.U32 R8, RZ, RZ, RZ ;  /* 0x000000ffff087224 */ /* 0x000fe400078e00ff */
[----:B------:R-:W-:Y:S01]  /*18510*/  IMAD.MOV.U32 R4, RZ, RZ, R2 ;  /* 0x000000ffff047224 */ /* 0x000fe200078e0002 */
[----:B------:R-:W-:Y:S01]  /*18520*/  IABS R2, R5 ;  /* 0x0000000500027213 */ /* 0x000fe20000000000 */
[----:B------:R-:W-:Y:S01]  /*18530*/  @!P1 IMAD.MOV R0, RZ, RZ, -R0 ;  /* 0x000000ffff009224 */ /* 0x000fe200078e0a00 */
[----:B------:R-:W-:Y:S01]  /*18540*/  @!P0 LOP3.LUT R0, RZ, R7, RZ, 0x33, !PT ;  /* 0x00000007ff008212 */ /* 0x000fe200078e33ff */
[----:B------:R-:W-:Y:S01]  /*18550*/  IMAD R4, R4, R3, RZ ;  /* 0x0000000304047224 */ /* 0x000fe200078e02ff */
[----:B------:R-:W-:-:S02]  /*18560*/  IADD3 R10, RZ, -R2, RZ ;  /* 0x80000002ff0a7210 */ /* 0x000fc40007ffe0ff */
[----:B------:R-:W-:Y:S01]  /*18570*/  IABS R11, R0 ;  /* 0x00000000000b7213 */ /* 0x000fe20000000000 */
[----:B------:R-:W-:Y:S01]  /*18580*/  IMAD.HI.U32 R2, R9, R4, R8 ;  /* 0x0000000409027227 */ /* 0x000fe200078e0008 */
[----:B------:R-:W-:-:S03]  /*18590*/  MOV R8, R10 ;  /* 0x0000000a00087202 */ /* 0x000fc60000000f00 */
[----:B------:R-:W-:Y:S02]  /*185a0*/  IMAD.MOV.U32 R4, RZ, RZ, R11 ;  /* 0x000000ffff047224 */ /* 0x000fe400078e000b */
[----:B------:R-:W-:Y:S02]  /*185b0*/  IMAD R7, R0, R7, RZ ;  /* 0x0000000700077224 */ /* 0x000fe400078e02ff */
[----:B------:R-:W-:-:S03]  /*185c0*/  IMAD.HI.U32 R2, R2, R4, RZ ;  /* 0x0000000402027227 */ /* 0x000fc600078e00ff */
[----:B------:R-:W-:Y:S01]  /*185d0*/  IADD3 R237, R12, -R7, RZ ;  /* 0x800000070ced7210 */ /* 0x000fe20007ffe0ff */
        /* <DEDUP_REMOVED lines=16> */
.L_x_324:
[----:B------:R-:W-:Y:S01]  /*186e0*/  IMAD.MOV.U32 R236, RZ, RZ, R9 ;  /* 0x000000ffffec7224 */ /* 0x000fe200078e0009 */
[----:B------:R-:W-:Y:S01]  /*186f0*/  MOV R238, RZ ;  /* 0x000000ff00ee7202 */ /* 0x000fe20000000f00 */
[----:B------:R-:W-:Y:S01]  /*18700*/  IMAD.MOV.U32 R237, RZ, RZ, RZ ;  /* 0x000000ffffed7224 */ /* 0x000fe200078e00ff */
[----:B------:R-:W-:Y:S02]  /*18710*/  MOV R239, c[0x0][0x53c] ;  /* 0x00014f0000ef7a02 */ /* 0x000fe40000000f00 */
.L_x_333:
[----:B------:R-:W-:Y:S05]  /*18720*/  BSYNC B1 ;  /* 0x0000000000017941 */ /* 0x000fea0003800000 */
.L_x_322:
[----:B------:R-:W-:Y:S01]  /*18730*/  WARPSYNC 0xffffffff ;  /* 0xffffffff00007948 */ /* 0x000fe20003800000 */
[----:B------:R-:W-:Y:S01]  /*18740*/  BAR.SYNC.DEFER_BLOCKING 0x4, 0x100 ;  /* 0x0104000000007b1d */ /* 0x000fe20000010000 */
[----:B------:R-:W-:-:S13]  /*18750*/  ISETP.NE.AND P0, PT, R14, RZ, PT ;  /* 0x000000ff0e00720c */ /* 0x000fda0003f05270 */
[----:B------:R1:W-:Y:S04]  /*18760*/  @!P0 STS.128 [0x18100], R236 ;  /* 0x018100ecff008388 */ /* 0x0003e80000000c00 */
[----:B------:R-:W-:Y:S06]  /*18770*/  BAR.ARV 0x5, 0x100 ;  /* 0x0144000000007b1d */ /* 0x000fec0000002000 */
.L_x_317:
[----:B----4-:R-:W-:-:S13]  /*18780*/  ISETP.GE.AND P0, PT, R239, c[0x0][0x53c], PT ;  /* 0x00014f00ef007a0c */ /* 0x010fda0003f06270 */
[----:B-123--:R-:W-:Y:S01]  /*18790*/  @P0 CALL.REL.NOINC `(.L_x_334) ;  /* 0x0000001000000944 */ /* 0x00efe20003c00000 */
[----:B------:R-:W-:Y:S05]  /*187a0*/  BRA `(.L_x_335) ;  /* 0xfffe952000007947 */ /* 0x000fea000383ffff */
.L_x_334:
[----:B------:R-:W-:Y:S05]  /*187b0*/  EXIT ;  /* 0x000000000000794d */ /* 0x000fea0003800000 */
.L_x_168:
[----:B------:R-:W-:Y:S01]  /*187c0*/  IMAD.MOV.U32 R0, RZ, RZ, R5 ;  /* 0x000000ffff007224 */ /* 0x000fe200078e0005 */
[----:B------:R-:W-:Y:S02]  /*187d0*/  MOV R3, 0x1 ;  /* 0x0000000100037802 */ /* 0x000fe40000000f00 */
[----:B------:R-:W-:Y:S02]  /*187e0*/  MOV R2, 0x18800 ;  /* 0x0001880000027802 */ /* 0x000fe40000000f00 */
[----:B-1----:R-:W-:Y:S05]  /*187f0*/  CALL.REL.NOINC `($__internal_6_$__cuda_sm70_shflsync_up_p) ;  /* 0x00001df000007944 */ /* 0x002fea0003c00000 */
[----:B------:R-:W-:Y:S01]  /*18800*/  MOV R0, R4 ;  /* 0x0000000400007202 */ /* 0x000fe20000000f00 */
[----:B------:R-:W-:Y:S05]  /*18810*/  BRA `(.L_x_336) ;  /* 0xfffe7c3000007947 */ /* 0x000fea000383ffff */
.L_x_169:
[----:B------:R-:W-:Y:S01]  /*18820*/  IMAD.MOV.U32 R0, RZ, RZ, R5 ;  /* 0x000000ffff007224 */ /* 0x000fe200078e0005 */
[----:B------:R-:W-:Y:S02]  /*18830*/  MOV R3, 0x2 ;  /* 0x0000000200037802 */ /* 0x000fe40000000f00 */
[----:B------:R-:W-:Y:S02]  /*18840*/  MOV R2, 0x18860 ;  /* 0x0001886000027802 */ /* 0x000fe40000000f00 */
[----:B-1----:R-:W-:Y:S05]  /*18850*/  CALL.REL.NOINC `($__internal_6_$__cuda_sm70_shflsync_up_p) ;  /* 0x00001d9000007944 */ /* 0x002fea0003c00000 */
[----:B------:R-:W-:Y:S01]  /*18860*/  SEL R4, R4, RZ, P4 ;  /* 0x000000ff04047207 */ /* 0x000fe20002000000 */
[----:B------:R-:W-:Y:S01]  /*18870*/  IMAD.MOV.U32 R3, RZ, RZ, 0x4 ;  /* 0x00000004ff037424 */ /* 0x000fe200078e00ff */
[----:B------:R-:W-:-:S03]  /*18880*/  MOV R2, 0x188b0 ;  /* 0x000188b000027802 */ /* 0x000fc60000000f00 */
[----:B------:R-:W-:Y:S02]  /*18890*/  IMAD.IADD R0, R5, 0x1, R4 ;  /* 0x0000000105007824 */ /* 0x000fe400078e0204 */
[----:B------:R-:W-:Y:S05]  /*188a0*/  CALL.REL.NOINC `($__internal_6_$__cuda_sm70_shflsync_up_p) ;  /* 0x00001d4000007944 */ /* 0x000fea0003c00000 */
        /* <DEDUP_REMOVED lines=12> */
[----:B------:R-:W-:Y:S02]  /*18970*/  MOV R3, 0x1f ;  /* 0x0000001f00037802 */ /* 0x000fe40000000f00 */
[----:B------:R-:W-:Y:S01]  /*18980*/  MOV R2, 0x189c0 ;  /* 0x000189c000027802 */ /* 0x000fe20000000f00 */
[----:B------:R-:W-:-:S04]  /*18990*/  IMAD.IADD R4, R0, 0x1, R4 ;  /* 0x0000000100047824 */ /* 0x000fc800078e0204 */
[----:B------:R-:W-:Y:S02]  /*189a0*/  IMAD.MOV.U32 R0, RZ, RZ, R4 ;  /* 0x000000ffff007224 */ /* 0x000fe400078e0004 */
[----:B------:R-:W-:Y:S05]  /*189b0*/  CALL.REL.NOINC `($__internal_5_$__cuda_sm70_shflsync_idx_p) ;  /* 0x00001be000007944 */ /* 0x000fea0003c00000 */
[----:B------:R-:W-:Y:S05]  /*189c0*/  BRA `(.L_x_337) ;  /* 0xfffe7b8000007947 */ /* 0x000fea000383ffff */
.L_x_171:
[----:B------:R-:W-:Y:S02]  /*189d0*/  SEL R0, RZ, 0x1, P0 ;  /* 0x00000001ff007807 */ /* 0x000fe40000000000 */
[----:B------:R-:W-:Y:S02]  /*189e0*/  MOV R2, 0x18a00 ;  /* 0x00018a0000027802 */ /* 0x000fe40000000f00 */
[----:B-1----:R-:W-:Y:S05]  /*189f0*/  CALL.REL.NOINC `($__internal_7_$__cuda_sm70_votesync_ballot) ;  /* 0x00001c5000007944 */ /* 0x002fea0003c00000 */
[----:B------:R-:W-:Y:S01]  /*18a00*/  MOV R5, R0 ;  /* 0x0000000000057202 */ /* 0x000fe20000000f00 */
[----:B------:R-:W-:Y:S05]  /*18a10*/  BRA `(.L_x_338) ;  /* 0xfffe7bc000007947 */ /* 0x000fea000383ffff */
.L_x_172:
[----:B------:R-:W-:Y:S01]  /*18a20*/  IMAD.MOV.U32 R0, RZ, RZ, R8 ;  /* 0x000000ffff007224 */ /* 0x000fe200078e0008 */
[----:B---3--:R-:W-:Y:S01]  /*18a30*/  MOV R28, R13 ;  /* 0x0000000d001c7202 */ /* 0x008fe20000000f00 */
[----:B------:R-:W-:Y:S01]  /*18a40*/  IMAD.MOV.U32 R3, RZ, RZ, 0x1f ;  /* 0x0000001fff037424 */ /* 0x000fe200078e00ff */
[----:B------:R-:W-:Y:S02]  /*18a50*/  MOV R2, 0x18a70 ;  /* 0x00018a7000027802 */ /* 0x000fe40000000f00 */
[----:B-12---:R-:W-:Y:S05]  /*18a60*/  CALL.REL.NOINC `($__internal_5_$__cuda_sm70_shflsync_idx_p) ;  /* 0x00001b3000007944 */ /* 0x006fea0003c00000 */
[----:B------:R-:W-:Y:S01]  /*18a70*/  IMAD.MOV.U32 R11, RZ, RZ, R0 ;  /* 0x000000ffff0b7224 */ /* 0x000fe200078e0000 */
[----:B------:R-:W-:Y:S01]  /*18a80*/  MOV R0, R7 ;  /* 0x0000000700007202 */ /* 0x000fe20000000f00 */
[----:B------:R-:W-:Y:S01]  /*18a90*/  IMAD.MOV.U32 R6, RZ, RZ, RZ ;  /* 0x000000ffff067224 */ /* 0x000fe200078e00ff */
[----:B------:R-:W-:Y:S01]  /*18aa0*/  MOV R28, R13 ;  /* 0x0000000d001c7202 */ /* 0x000fe20000000f00 */
[----:B------:R-:W-:Y:S01]  /*18ab0*/  IMAD.MOV.U32 R3, RZ, RZ, 0x1f ;  /* 0x0000001fff037424 */ /* 0x000fe200078e00ff */
[----:B------:R-:W-:-:S02]  /*18ac0*/  MOV R2, 0x18ae0 ;  /* 0x00018ae000027802 */ /* 0x000fc40000000f00 */
[----:B------:R-:W-:Y:S05]  /*18ad0*/  CALL.REL.NOINC `($__internal_5_$__cuda_sm70_shflsync_idx_p) ;  /* 0x00001ac000007944 */ /* 0x000fea0003c00000 */
[----:B------:R-:W-:Y:S01]  /*18ae0*/  MOV R10, R0 ;  /* 0x00000000000a7202 */ /* 0x000fe20000000f00 */
[----:B------:R-:W-:Y:S05]  /*18af0*/  BRA `(.L_x_339) ;  /* 0xfffe7b3000007947 */ /* 0x000fea000383ffff */
.L_x_175:
[----:B------:R-:W-:Y:S01]  /*18b00*/  IMAD.MOV.U32 R0, RZ, RZ, R4 ;  /* 0x000000ffff007224 */ /* 0x000fe200078e0004 */
[----:B------:R-:W-:-:S02]  /*18b10*/  MOV R3, 0x1f ;  /* 0x0000001f00037802 */ /* 0x000fc40000000f00 */
[----:B------:R-:W-:Y:S02]  /*18b20*/  MOV R2, 0x18b40 ;  /* 0x00018b4000027802 */ /* 0x000fe40000000f00 */
[----:B-1234-:R-:W-:Y:S05]  /*18b30*/  CALL.REL.NOINC `($__internal_5_$__cuda_sm70_shflsync_idx_p) ;  /* 0x00001a6000007944 */ /* 0x01efea0003c00000 */
[----:B------:R-:W-:Y:S01]  /*18b40*/  MOV R6, R0 ;  /* 0x0000000000067202 */ /* 0x000fe20000000f00 */
[----:B------:R-:W-:Y:S05]  /*18b50*/  BRA `(.L_x_174) ;  /* 0xfffe7b3000007947 */ /* 0x000fea000383ffff */
.L_x_211:
[----:B------:R-:W-:Y:S01]  /*18b60*/  IMAD.MOV.U32 R0, RZ, RZ, R5 ;  /* 0x000000ffff007224 */ /* 0x000fe200078e0005 */
[----:B------:R-:W-:Y:S01]  /*18b70*/  MOV R28, RZ ;  /* 0x000000ff001c7202 */ /* 0x000fe20000000f00 */
[----:B------:R-:W-:Y:S01]  /*18b80*/  IMAD.MOV.U32 R3, RZ, RZ, 0x181f ;  /* 0x0000181fff037424 */ /* 0x000fe200078e00ff */
[----:B------:R-:W-:Y:S02]  /*18b90*/  MOV R2, 0x18bb0 ;  /* 0x00018bb000027802 */ /* 0x000fe40000000f00 */
[----:B-----5:R-:W-:Y:S05]  /*18ba0*/  CALL.REL.NOINC `($__internal_5_$__cuda_sm70_shflsync_idx_p) ;  /* 0x000019f000007944 */ /* 0x020fea0003c00000 */
[----:B------:R-:W-:Y:S01]  /*18bb0*/  MOV R6, R0 ;  /* 0x0000000000067202 */ /* 0x000fe20000000f00 */
[----:B------:R-:W-:Y:S05]  /*18bc0*/  BRA `(.L_x_340) ;  /* 0xfffef2a000007947 */ /* 0x000fea000383ffff */
.L_x_212:
[----:B------:R-:W-:Y:S01]  /*18bd0*/  IMAD.MOV.U32 R0, RZ, RZ, R7 ;  /* 0x000000ffff007224 */ /* 0x000fe200078e0007 */
[----:B------:R-:W-:Y:S01]  /*18be0*/  MOV R28, RZ ;  /* 0x000000ff001c7202 */ /* 0x000fe20000000f00 */
[----:B------:R-:W-:Y:S01]  /*18bf0*/  IMAD.MOV.U32 R3, RZ, RZ, 0x181f ;  /* 0x0000181fff037424 */ /* 0x000fe200078e00ff */
[----:B------:R-:W-:Y:S02]  /*18c00*/  MOV R2, 0x18c20 ;  /* 0x00018c2000027802 */ /* 0x000fe40000000f00 */
[----:B-12--5:R-:W-:Y:S05]  /*18c10*/  CALL.REL.NOINC `($__internal_5_$__cuda_sm70_shflsync_idx_p) ;  /* 0x0000198000007944 */ /* 0x026fea0003c00000 */
[----:B------:R-:W-:Y:S05]  /*18c20*/  BRA `(.L_x_341) ;  /* 0xfffef26000007947 */ /* 0x000fea000383ffff */
.L_x_215:
[----:B----4-:R-:W-:Y:S01]  /*18c30*/  IMAD.MOV.U32 R0, RZ, RZ, R5 ;  /* 0x000000ffff007224 */ /* 0x010fe200078e0005 */
[----:B------:R-:W-:Y:S01]  /*18c40*/  MOV R28, 0x1 ;  /* 0x00000001001c7802 */ /* 0x000fe20000000f00 */
[----:B--2---:R-:W-:Y:S01]  /*18c50*/  IMAD.MOV.U32 R3, RZ, RZ, 0x181f ;  /* 0x0000181fff037424 */ /* 0x004fe200078e00ff */
[----:B------:R-:W-:-:S02]  /*18c60*/  MOV R2, 0x18c80 ;  /* 0x00018c8000027802 */ /* 0x000fc40000000f00 */
[----:B-1-3-5:R-:W-:Y:S05]  /*18c70*/  CALL.REL.NOINC `($__internal_5_$__cuda_sm70_shflsync_idx_p) ;  /* 0x0000192000007944 */ /* 0x02afea0003c00000 */
[----:B------:R-:W-:Y:S01]  /*18c80*/  IMAD.MOV.U32 R6, RZ, RZ, R0 ;  /* 0x000000ffff067224 */ /* 0x000fe200078e0000 */
[----:B------:R-:W-:Y:S01]  /*18c90*/  MOV R28, 0x1 ;  /* 0x00000001001c7802 */ /* 0x000fe20000000f00 */
[----:B------:R-:W-:Y:S01]  /*18ca0*/  IMAD.MOV.U32 R0, RZ, RZ, R7 ;  /* 0x000000ffff007224 */ /* 0x000fe200078e0007 */
[----:B------:R-:W-:-:S02]  /*18cb0*/  MOV R3, 0x181f ;  /* 0x0000181f00037802 */ /* 0x000fc40000000f00 */
[----:B------:R-:W-:Y:S02]  /*18cc0*/  MOV R2, 0x18ce0 ;  /* 0x00018ce000027802 */ /* 0x000fe40000000f00 */
[----:B------:R-:W-:Y:S05]  /*18cd0*/  CALL.REL.NOINC `($__internal_5_$__cuda_sm70_shflsync_idx_p) ;  /* 0x000018c000007944 */ /* 0x000fea0003c00000 */
[----:B------:R-:W-:Y:S05]  /*18ce0*/  BRA `(.L_x_342) ;  /* 0xfffef2e000007947 */ /* 0x000fea000383ffff */
.L_x_218:
[----:B----4-:R-:W-:Y:S01]  /*18cf0*/  IMAD.MOV.U32 R0, RZ, RZ, R5 ;  /* 0x000000ffff007224 */ /* 0x010fe200078e0005 */
[----:B------:R-:W-:Y:S01]  /*18d00*/  MOV R28, 0x2 ;  /* 0x00000002001c7802 */ /* 0x000fe20000000f00 */
[----:B-1----:R-:W-:Y:S01]  /*18d10*/  IMAD.MOV.U32 R3, RZ, RZ, 0x181f ;  /* 0x0000181fff037424 */ /* 0x002fe200078e00ff */
[----:B------:R-:W-:Y:S02]  /*18d20*/  MOV R2, 0x18d40 ;  /* 0x00018d4000027802 */ /* 0x000fe40000000f00 */
[----:B--23-5:R-:W-:Y:S05]  /*18d30*/  CALL.REL.NOINC `($__internal_5_$__cuda_sm70_shflsync_idx_p) ;  /* 0x0000186000007944 */ /* 0x02cfea0003c00000 */
[----:B------:R-:W-:Y:S01]  /*18d40*/  MOV R6, R0 ;  /* 0x0000000000067202 */ /* 0x000fe20000000f00 */
[----:B------:R-:W-:Y:S05]  /*18d50*/  BRA `(.L_x_343) ;  /* 0xfffef3a000007947 */ /* 0x000fea000383ffff */
.L_x_219:
[----:B----4-:R-:W-:Y:S01]  /*18d60*/  IMAD.MOV.U32 R0, RZ, RZ, R7 ;  /* 0x000000ffff007224 */ /* 0x010fe200078e0007 */
[----:B------:R-:W-:Y:S01]  /*18d70*/  MOV R28, 0x2 ;  /* 0x00000002001c7802 */ /* 0x000fe20000000f00 */
[----:B------:R-:W-:Y:S01]  /*18d80*/  IMAD.MOV.U32 R3, RZ, RZ, 0x181f ;  /* 0x0000181fff037424 */ /* 0x000fe200078e00ff */
[----:B------:R-:W-:Y:S02]  /*18d90*/  MOV R2, 0x18db0 ;  /* 0x00018db000027802 */ /* 0x000fe40000000f00 */
[----:B-123-5:R-:W-:Y:S05]  /*18da0*/  CALL.REL.NOINC `($__internal_5_$__cuda_sm70_shflsync_idx_p) ;  /* 0x000017f000007944 */ /* 0x02efea0003c00000 */
[----:B------:R-:W-:Y:S05]  /*18db0*/  BRA `(.L_x_344) ;  /* 0xfffef36000007947 */ /* 0x000fea000383ffff */
.L_x_222:
[----:B-1----:R-:W-:Y:S01]  /*18dc0*/  IMAD.MOV.U32 R0, RZ, RZ, R5 ;  /* 0x000000ffff007224 */ /* 0x002fe200078e0005 */
[----:B------:R-:W-:Y:S01]  /*18dd0*/  MOV R28, 0x3 ;  /* 0x00000003001c7802 */ /* 0x000fe20000000f00 */
[----:B------:R-:W-:Y:S01]  /*18de0*/  IMAD.MOV.U32 R3, RZ, RZ, 0x181f ;  /* 0x0000181fff037424 */ /* 0x000fe200078e00ff */
[----:B------:R-:W-:-:S02]  /*18df0*/  MOV R2, 0x18e10 ;  /* 0x00018e1000027802 */ /* 0x000fc40000000f00 */
[----:B--2345:R-:W-:Y:S05]  /*18e00*/  CALL.REL.NOINC `($__internal_5_$__cuda_sm70_shflsync_idx_p) ;  /* 0x0000179000007944 */ /* 0x03cfea0003c00000 */
[----:B------:R-:W-:Y:S01]  /*18e10*/  IMAD.MOV.U32 R5, RZ, RZ, R0 ;  /* 0x000000ffff057224 */ /* 0x000fe200078e0000 */
[----:B------:R-:W-:Y:S01]  /*18e20*/  MOV R28, 0x3 ;  /* 0x00000003001c7802 */ /* 0x000fe20000000f00 */
[----:B------:R-:W-:Y:S01]  /*18e30*/  IMAD.MOV.U32 R0, RZ, RZ, R7 ;  /* 0x000000ffff007224 */ /* 0x000fe200078e0007 */
[----:B------:R-:W-:-:S02]  /*18e40*/  MOV R3, 0x181f ;  /* 0x0000181f00037802 */ /* 0x000fc40000000f00 */
[----:B------:R-:W-:Y:S02]  /*18e50*/  MOV R2, 0x18e70 ;  /* 0x00018e7000027802 */ /* 0x000fe40000000f00 */
[----:B------:R-:W-:Y:S05]  /*18e60*/  CALL.REL.NOINC `($__internal_5_$__cuda_sm70_shflsync_idx_p) ;  /* 0x0000173000007944 */ /* 0x000fea0003c00000 */
[----:B------:R-:W-:Y:S05]  /*18e70*/  BRA `(.L_x_345) ;  /* 0xfffef3e000007947 */ /* 0x000fea000383ffff */
.L_x_265:
[----:B------:R-:W-:Y:S01]  /*18e80*/  IMAD.MOV.U32 R0, RZ, RZ, R5 ;  /* 0x000000ffff007224 */ /* 0x000fe200078e0005 */
[----:B------:R-:W-:Y:S01]  /*18e90*/  MOV R28, RZ ;  /* 0x000000ff001c7202 */ /* 0x000fe20000000f00 */
[----:B------:R-:W-:Y:S01]  /*18ea0*/  IMAD.MOV.U32 R3, RZ, RZ, 0x181f ;  /* 0x0000181fff037424 */ /* 0x000fe200078e00ff */
[----:B------:R-:W-:Y:S02]  /*18eb0*/  MOV R2, 0x18ed0 ;  /* 0x00018ed000027802 */ /* 0x000fe40000000f00 */
[----:B------:R-:W-:Y:S05]  /*18ec0*/  CALL.REL.NOINC `($__internal_5_$__cuda_sm70_shflsync_idx_p) ;  /* 0x000016d000007944 */ /* 0x000fea0003c00000 */
[----:B------:R-:W-:Y:S01]  /*18ed0*/  MOV R4, R0 ;  /* 0x0000000000047202 */ /* 0x000fe20000000f00 */
[----:B------:R-:W-:Y:S05]  /*18ee0*/  BRA `(.L_x_346) ;  /* 0xffff630000007947 */ /* 0x000fea000383ffff */
.L_x_266:
[----:B------:R-:W-:Y:S01]  /*18ef0*/  IMAD.MOV.U32 R0, RZ, RZ, R10 ;  /* 0x000000ffff007224 */ /* 0x000fe200078e000a */
[----:B------:R-:W-:Y:S01]  /*18f00*/  MOV R28, RZ ;  /* 0x000000ff001c7202 */ /* 0x000fe20000000f00 */
[----:B------:R-:W-:Y:S01]  /*18f10*/  IMAD.MOV.U32 R3, RZ, RZ, 0x181f ;  /* 0x0000181fff037424 */ /* 0x000fe200078e00ff */
[----:B------:R-:W-:Y:S02]  /*18f20*/  MOV R2, 0x18f40 ;  /* 0x00018f4000027802 */ /* 0x000fe40000000f00 */
[----:B-12---:R-:W-:Y:S05]  /*18f30*/  CALL.REL.NOINC `($__internal_5_$__cuda_sm70_shflsync_idx_p) ;  /* 0x0000166000007944 */ /* 0x006fea0003c00000 */
[----:B------:R-:W-:Y:S01]  /*18f40*/  LOP3.LUT P1, RZ, R212, 0x10, RZ, 0xc0, !PT ;  /* 0x00000010d4ff7812 */ /* 0x000fe2000782c0ff */
[----:B------:R-:W-:Y:S01]  /*18f50*/  IMAD.MOV.U32 R7, RZ, RZ, R92 ;  /* 0x000000ffff077224 */ /* 0x000fe200078e005c */
[----:B------:R-:W-:Y:S01]  /*18f60*/  IADD3 R2, P0, R0, R85, RZ ;  /* 0x0000005500027210 */ /* 0x000fe20007f1e0ff */
[----:B------:R-:W-:Y:S01]  /*18f70*/  IMAD.MOV.U32 R28, RZ, RZ, 0x1 ;  /* 0x00000001ff1c7424 */ /* 0x000fe200078e00ff */
[----:B------:R-:W-:-:S03]  /*18f80*/  SEL R6, RZ, 0x10, P4 ;  /* 0x00000010ff067807 */ /* 0x000fc60002000000 */
[----:B------:R-:W-:-:S06]  /*18f90*/  IMAD.X R3, R4, 0x1, R87, P0 ;  /* 0x0000000104037824 */ /* 0x000fcc00000e0657 */
[----:B------:R-:W-:Y:S01]  /*18fa0*/  @!PT LDS RZ, [RZ] ;  /* 0x00000000fffff984 */ /* 0x000fe20000000800 */
[----:B------:R-:W-:Y:S01]  /*18fb0*/  @!PT LDS RZ, [RZ] ;  /* 0x00000000fffff984 */ /* 0x000fe20000000800 */
[----:B------:R-:W-:Y:S01]  /*18fc0*/  @!PT LDS RZ, [RZ] ;  /* 0x00000000fffff984 */ /* 0x000fe20000000800 */
[----:B------:R1:W-:Y:S02]  /*18fd0*/  LDGSTS.E.BYPASS.LTC128B.128 [R191+0x6100], [R2.64], !P1 ;  /* 0x0610000002bf7fae */ /* 0x0003e4000c901d4a */
[----:B-1----:R-:W-:-:S05]  /*18fe0*/  IADD3 R2, P0, R0, R86, RZ ;  /* 0x0000005600027210 */ /* 0x002fca0007f1e0ff */
[----:B------:R-:W-:-:S05]  /*18ff0*/  IMAD.X R3, R4, 0x1, R88, P0 ;  /* 0x0000000104037824 */ /* 0x000fca00000e0658 */
[----:B------:R1:W-:Y:S02]  /*19000*/  LDGSTS.E.BYPASS.LTC128B.128 [R191+0x8100], [R2.64], !P4 ;  /* 0x0810000002bf7fae */ /* 0x0003e4000e101d4a */
[----:B-1----:R-:W-:Y:S01]  /*19010*/  IADD3 R2, P0, R0, R89, RZ ;  /* 0x0000005900027210 */ /* 0x002fe20007f1e0ff */
[----:B------:R-:W-:Y:S01]  /*19020*/  IMAD.MOV.U32 R0, RZ, RZ, R5 ;  /* 0x000000ffff007224 */ /* 0x000fe200078e0005 */
[----:B------:R-:W-:-:S03]  /*19030*/  SEL R5, RZ, 0x10, P1 ;  /* 0x00000010ff057807 */ /* 0x000fc60000800000 */
[----:B------:R-:W-:-:S05]  /*19040*/  IMAD.X R3, R4, 0x1, R90, P0 ;  /* 0x0000000104037824 */ /* 0x000fca00000e065a */
[----:B------:R1:W-:Y:S02]  /*19050*/  LDGSTS.E.BYPASS.LTC128B.128 [R191+0xa100], [R2.64], !P5 ;  /* 0x0a10000002bf7fae */ /* 0x0003e4000e901d4a */
[----:B-1----:R-:W-:Y:S01]  /*19060*/  IMAD.MOV.U32 R3, RZ, RZ, 0x181f ;  /* 0x0000181fff037424 */ /* 0x002fe200078e00ff */
[----:B------:R-:W-:Y:S02]  /*19070*/  MOV R2, 0x19090 ;  /* 0x0001909000027802 */ /* 0x000fe40000000f00 */
[----:B------:R-:W-:Y:S05]  /*19080*/  CALL.REL.NOINC `($__internal_5_$__cuda_sm70_shflsync_idx_p) ;  /* 0x0000151000007944 */ /* 0x000fea0003c00000 */
[----:B------:R-:W-:Y:S01]  /*19090*/  IMAD.MOV.U32 R4, RZ, RZ, R0 ;  /* 0x000000ffff047224 */ /* 0x000fe200078e0000 */
[----:B------:R-:W-:Y:S01]  /*190a0*/  MOV R28, 0x1 ;  /* 0x00000001001c7802 */ /* 0x000fe20000000f00 */
[----:B------:R-:W-:Y:S01]  /*190b0*/  IMAD.MOV.U32 R0, RZ, RZ, R10 ;  /* 0x000000ffff007224 */ /* 0x000fe200078e000a */
[----:B------:R-:W-:Y:S02]  /*190c0*/  MOV R3, 0x181f ;  /* 0x0000181f00037802 */ /* 0x000fe40000000f00 */
[----:B------:R-:W-:Y:S02]  /*190d0*/  MOV R2, 0x190f0 ;  /* 0x000190f000027802 */ /* 0x000fe40000000f00 */
[----:B------:R-:W-:Y:S05]  /*190e0*/  CALL.REL.NOINC `($__internal_5_$__cuda_sm70_shflsync_idx_p) ;  /* 0x000014b000007944 */ /* 0x000fea0003c00000 */
[----:B------:R-:W-:Y:S05]  /*190f0*/  BRA `(.L_x_347) ;  /* 0xffff621000007947 */ /* 0x000fea000383ffff */
.L_x_267:
[----:B------:R-:W-:Y:S02]  /*19100*/  MOV R0, 0x2 ;  /* 0x0000000200007802 */ /* 0x000fe40000000f00 */
[----:B------:R-:W-:-:S02]  /*19110*/  MOV R2, 0x19130 ;  /* 0x0001913000027802 */ /* 0x000fc40000000f00 */
[----:B------:R-:W-:Y:S05]  /*19120*/  CALL.REL.NOINC `($__internal_4_$__cuda_sm70_shflsync_bfly_p) ;  /* 0x0000141000007944 */ /* 0x000fea0003c00000 */
[----:B------:R-:W-:Y:S01]  /*19130*/  FMNMX.FTZ R4, R4, R0, !PT ;  /* 0x0000000004047209 */ /* 0x000fe20007810000 */
[----:B------:R-:W-:Y:S01]  /*19140*/  IMAD.MOV.U32 R0, RZ, RZ, 0x1 ;  /* 0x00000001ff007424 */ /* 0x000fe200078e00ff */
[----:B------:R-:W-:-:S02]  /*19150*/  MOV R2, 0x19170 ;  /* 0x0001917000027802 */ /* 0x000fc40000000f00 */
[----:B------:R-:W-:Y:S05]  /*19160*/  CALL.REL.NOINC `($__internal_4_$__cuda_sm70_shflsync_bfly_p) ;  /* 0x000013d000007944 */ /* 0x000fea0003c00000 */
[----:B------:R-:W-:Y:S01]  /*19170*/  FMNMX.FTZ R102, R4, R0, !PT ;  /* 0x0000000004667209 */ /* 0x000fe20007810000 */
[----:B------:R-:W-:Y:S01]  /*19180*/  IMAD.MOV.U32 R4, RZ, RZ, R5 ;  /* 0x000000ffff047224 */ /* 0x000fe200078e0005 */
[----:B------:R-:W-:Y:S01]  /*19190*/  MOV R2, 0x191c0 ;  /* 0x000191c000027802 */ /* 0x000fe20000000f00 */
[----:B------:R-:W-:-:S02]  /*191a0*/  IMAD.MOV.U32 R0, RZ, RZ, 0x2 ;  /* 0x00000002ff007424 */ /* 0x000fc400078e00ff */
[----:B------:R-:W-:Y:S05]  /*191b0*/  CALL.REL.NOINC `($__internal_4_$__cuda_sm70_shflsync_bfly_p) ;  /* 0x0000138000007944 */ /* 0x000fea0003c00000 */
[----:B------:R-:W-:Y:S01]  /*191c0*/  FMNMX.FTZ R4, R5, R0, !PT ;  /* 0x0000000005047209 */ /* 0x000fe20007810000 */
[----:B------:R-:W-:Y:S01]  /*191d0*/  IMAD.MOV.U32 R0, RZ, RZ, 0x1 ;  /* 0x00000001ff007424 */ /* 0x000fe200078e00ff */
[----:B------:R-:W-:-:S02]  /*191e0*/  MOV R2, 0x19200 ;  /* 0x0001920000027802 */ /* 0x000fc40000000f00 */
[----:B------:R-:W-:Y:S05]  /*191f0*/  CALL.REL.NOINC `($__internal_4_$__cuda_sm70_shflsync_bfly_p) ;  /* 0x0000134000007944 */ /* 0x000fea0003c00000 */
[----:B------:R-:W-:Y:S01]  /*19200*/  MOV R3, R0 ;  /* 0x0000000000037202 */ /* 0x000fe20000000f00 */
[----:B------:R-:W-:Y:S05]  /*19210*/  BRA `(.L_x_348) ;  /* 0xffff67d000007947 */ /* 0x000fea000383ffff */
.L_x_269:
[----:B------:R-:W-:Y:S01]  /*19220*/  MOV R28, RZ ;  /* 0x000000ff001c7202 */ /* 0x000fe20000000f00 */
[----:B------:R-:W-:Y:S01]  /*19230*/  IMAD.MOV.U32 R0, RZ, RZ, R4 ;  /* 0x000000ffff007224 */ /* 0x000fe200078e0004 */
[----:B------:R-:W-:Y:S01]  /*19240*/  MOV R2, 0x19270 ;  /* 0x0001927000027802 */ /* 0x000fe20000000f00 */
[----:B------:R-:W-:Y:S02]  /*19250*/  IMAD.MOV.U32 R3, RZ, RZ, 0x181f ;  /* 0x0000181fff037424 */ /* 0x000fe400078e00ff */
[----:B-1234-:R-:W-:Y:S05]  /*19260*/  CALL.REL.NOINC `($__internal_5_$__cuda_sm70_shflsync_idx_p) ;  /* 0x0000133000007944 */ /* 0x01efea0003c00000 */
[----:B------:R-:W-:-:S05]  /*19270*/  BRA `(.L_x_349) ;  /* 0xffff7ae000007947 */ /* 0x000fca000383ffff */
.L_x_272:
[----:B------:R-:W-:Y:S01]  /*19280*/  MOV R28, RZ ;  /* 0x000000ff001c7202 */ /* 0x000fe20000000f00 */
[----:B------:R-:W-:Y:S01]  /*19290*/  IMAD.MOV.U32 R0, RZ, RZ, R5 ;  /* 0x000000ffff007224 */ /* 0x000fe200078e0005 */
[----:B------:R-:W-:Y:S01]  /*192a0*/  MOV R2, 0x192d0 ;  /* 0x000192d000027802 */ /* 0x000fe20000000f00 */
[----:B------:R-:W-:Y:S02]  /*192b0*/  IMAD.MOV.U32 R3, RZ, RZ, 0x181f ;  /* 0x0000181fff037424 */ /* 0x000fe400078e00ff */
[----:B------:R-:W-:Y:S05]  /*192c0*/  CALL.REL.NOINC `($__internal_5_$__cuda_sm70_shflsync_idx_p) ;  /* 0x000012d000007944 */ /* 0x000fea0003c00000 */
[----:B------:R-:W-:Y:S01]  /*192d0*/  MOV R4, R0 ;  /* 0x0000000000047202 */ /* 0x000fe20000000f00 */
[----:B------:R-:W-:-:S05]  /*192e0*/  BRA `(.L_x_350) ;  /* 0xffff8c6000007947 */ /* 0x000fca000383ffff */
.L_x_273:
[----:B------:R-:W-:Y:S01]  /*192f0*/  MOV R28, RZ ;  /* 0x000000ff001c7202 */ /* 0x000fe20000000f00 */
[----:B------:R-:W-:Y:S01]  /*19300*/  IMAD.MOV.U32 R0, RZ, RZ, R8 ;  /* 0x000000ffff007224 */ /* 0x000fe200078e0008 */
[----:B------:R-:W-:Y:S01]  /*19310*/  MOV R2, 0x19340 ;  /* 0x0001934000027802 */ /* 0x000fe20000000f00 */
[----:B------:R-:W-:Y:S02]  /*19320*/  IMAD.MOV.U32 R3, RZ, RZ, 0x181f ;  /* 0x0000181fff037424 */ /* 0x000fe400078e00ff */
[----:B-12---:R-:W-:Y:S05]  /*19330*/  CALL.REL.NOINC `($__internal_5_$__cuda_sm70_shflsync_idx_p) ;  /* 0x0000126000007944 */ /* 0x006fea0003c00000 */
        /* <DEDUP_REMOVED lines=10> */
[----:B------:R-:W-:Y:S05]  /*193e0*/  IADD3 R6, P0, R0, R11, RZ ;  /* 0x0000000b00067210 */ /* 0x000fea0007f1e0ff */
[----:B------:R-:W-:Y:S05]  /*193f0*/  IMAD.X R7, R4, 0x1, R13, P0 ;  /* 0x0000000104077824 */ /* 0x000fea00000e060d */
[----:B------:R2:W-:Y:S01]  /*19400*/  LDGSTS.E.BYPASS.LTC128B.128 [R191+0x8100], [R6.64], !P3 ;  /* 0x0810000006bf7fae */ /* 0x0005e2000d901d4a */
[----:B-1----:R-:W-:Y:S01]  /*19410*/  IADD3 R2, P0, R0, R12, RZ ;  /* 0x0000000c00027210 */ /* 0x002fe20007f1e0ff */
[----:B------:R-:W-:Y:S04]  /*19420*/  IMAD.MOV.U32 R0, RZ, RZ, R5 ;  /* 0x000000ffff007224 */ /* 0x000fe800078e0005 */
[----:B------:R-:W-:Y:S05]  /*19430*/  IMAD.X R3, R4, 0x1, R14, P0 ;  /* 0x0000000104037824 */ /* 0x000fea00000e060e */
[----:B------:R1:W-:Y:S02]  /*19440*/  LDGSTS.E.BYPASS.LTC128B.128 [R191+0xa100], [R2.64], !P4 ;  /* 0x0a10000002bf7fae */ /* 0x0003e4000e101d4a */
[----:B-1----:R-:W-:Y:S01]  /*19450*/  MOV R2, 0x19480 ;  /* 0x0001948000027802 */ /* 0x002fe20000000f00 */
[----:B------:R-:W-:Y:S02]  /*19460*/  IMAD.MOV.U32 R3, RZ, RZ, 0x181f ;  /* 0x0000181fff037424 */ /* 0x000fe400078e00ff */
[----:B--2---:R-:W-:Y:S05]  /*19470*/  CALL.REL.NOINC `($__internal_5_$__cuda_sm70_shflsync_idx_p) ;  /* 0x0000112000007944 */ /* 0x004fea0003c00000 */
[----:B------:R-:W-:Y:S01]  /*19480*/  MOV R28, 0x1 ;  /* 0x00000001001c7802 */ /* 0x000fe20000000f00 */
[----:B------:R-:W-:Y:S01]  /*19490*/  IMAD.MOV.U32 R4, RZ, RZ, R0 ;  /* 0x000000ffff047224 */ /* 0x000fe200078e0000 */
[----:B------:R-:W-:Y:S01]  /*194a0*/  MOV R3, 0x181f ;  /* 0x0000181f00037802 */ /* 0x000fe20000000f00 */
[----:B------:R-:W-:Y:S01]  /*194b0*/  IMAD.MOV.U32 R0, RZ, RZ, R8 ;  /* 0x000000ffff007224 */ /* 0x000fe200078e0008 */
[----:B------:R-:W-:Y:S02]  /*194c0*/  MOV R2, 0x194e0 ;  /* 0x000194e000027802 */ /* 0x000fe40000000f00 */
[----:B------:R-:W-:Y:S05]  /*194d0*/  CALL.REL.NOINC `($__internal_5_$__cuda_sm70_shflsync_idx_p) ;  /* 0x000010c000007944 */ /* 0x000fea0003c00000 */
[----:B------:R-:W-:-:S05]  /*194e0*/  BRA `(.L_x_351) ;  /* 0xffff8b8000007947 */ /* 0x000fca000383ffff */
.L_x_274:
[----:B------:R-:W-:Y:S02]  /*194f0*/  MOV R0, 0x2 ;  /* 0x0000000200007802 */ /* 0x000fe40000000f00 */
[----:B------:R-:W-:Y:S02]  /*19500*/  MOV R2, 0x19520 ;  /* 0x0001952000027802 */ /* 0x000fe40000000f00 */
[----:B------:R-:W-:Y:S05]  /*19510*/  CALL.REL.NOINC `($__internal_4_$__cuda_sm70_shflsync_bfly_p) ;  /* 0x0000102000007944 */ /* 0x000fea0003c00000 */
[----:B------:R-:W-:Y:S01]  /*19520*/  FMNMX.FTZ R4, R4, R0, !PT ;  /* 0x0000000004047209 */ /* 0x000fe20007810000 */
[----:B------:R-:W-:Y:S01]  /*19530*/  IMAD.MOV.U32 R0, RZ, RZ, 0x1 ;  /* 0x00000001ff007424 */ /* 0x000fe200078e00ff */
[----:B------:R-:W-:Y:S02]  /*19540*/  MOV R2, 0x19560 ;  /* 0x0001956000027802 */ /* 0x000fe40000000f00 */
[----:B------:R-:W-:Y:S05]  /*19550*/  CALL.REL.NOINC `($__internal_4_$__cuda_sm70_shflsync_bfly_p) ;  /* 0x00000fe000007944 */ /* 0x000fea0003c00000 */
[----:B------:R-:W-:Y:S01]  /*19560*/  FMNMX.FTZ R102, R4, R0, !PT ;  /* 0x0000000004667209 */ /* 0x000fe20007810000 */
[----:B------:R-:W-:Y:S01]  /*19570*/  IMAD.MOV.U32 R4, RZ, RZ, R5 ;  /* 0x000000ffff047224 */ /* 0x000fe200078e0005 */
[----:B------:R-:W-:Y:S01]  /*19580*/  MOV R2, 0x195b0 ;  /* 0x000195b000027802 */ /* 0x000fe20000000f00 */
[----:B------:R-:W-:Y:S02]  /*19590*/  IMAD.MOV.U32 R0, RZ, RZ, 0x2 ;  /* 0x00000002ff007424 */ /* 0x000fe400078e00ff */
[----:B------:R-:W-:Y:S05]  /*195a0*/  CALL.REL.NOINC `($__internal_4_$__cuda_sm70_shflsync_bfly_p) ;  /* 0x00000f9000007944 */ /* 0x000fea0003c00000 */
[----:B------:R-:W-:Y:S01]  /*195b0*/  FMNMX.FTZ R4, R5, R0, !PT ;  /* 0x0000000005047209 */ /* 0x000fe20007810000 */
[----:B------:R-:W-:Y:S01]  /*195c0*/  IMAD.MOV.U32 R0, RZ, RZ, 0x1 ;  /* 0x00000001ff007424 */ /* 0x000fe200078e00ff */
[----:B------:R-:W-:Y:S02]  /*195d0*/  MOV R2, 0x195f0 ;  /* 0x000195f000027802 */ /* 0x000fe40000000f00 */
[----:B------:R-:W-:Y:S05]  /*195e0*/  CALL.REL.NOINC `($__internal_4_$__cuda_sm70_shflsync_bfly_p) ;  /* 0x00000f5000007944 */ /* 0x000fea0003c00000 */
[----:B------:R-:W-:-:S05]  /*195f0*/  BRA `(.L_x_352) ;  /* 0xffff8e0000007947 */ /* 0x000fca000383ffff */
.L_x_276:
[----:B------:R-:W-:Y:S01]  /*19600*/  IMAD.MOV.U32 R4, RZ, RZ, R206 ;  /* 0x000000ffff047224 */ /* 0x000fe200078e00ce */
[----:B------:R-:W-:-:S02]  /*19610*/  MOV R0, 0x2 ;  /* 0x0000000200007802 */ /* 0x000fc40000000f00 */
[----:B------:R-:W-:Y:S02]  /*19620*/  MOV R2, 0x19640 ;  /* 0x0001964000027802 */ /* 0x000fe40000000f00 */
[----:B------:R-:W-:Y:S05]  /*19630*/  CALL.REL.NOINC `($__internal_4_$__cuda_sm70_shflsync_bfly_p) ;  /* 0x00000f0000007944 */ /* 0x000fea0003c00000 */
[----:B------:R-:W-:Y:S05]  /*19640*/  BRA `(.L_x_353) ;  /* 0xffffa4f000007947 */ /* 0x000fea000383ffff */
.L_x_277:
[----:B------:R-:W-:Y:S01]  /*19650*/  IMAD.MOV.U32 R4, RZ, RZ, R5 ;  /* 0x000000ffff047224 */ /* 0x000fe200078e0005 */
[----:B------:R-:W-:Y:S02]  /*19660*/  MOV R0, 0x1 ;  /* 0x0000000100007802 */ /* 0x000fe40000000f00 */
[----:B------:R-:W-:Y:S02]  /*19670*/  MOV R2, 0x19690 ;  /* 0x0001969000027802 */ /* 0x000fe40000000f00 */
[----:B-1----:R-:W-:Y:S05]  /*19680*/  CALL.REL.NOINC `($__internal_4_$__cuda_sm70_shflsync_bfly_p) ;  /* 0x00000eb000007944 */ /* 0x002fea0003c00000 */
[----:B------:R-:W-:Y:S01]  /*19690*/  FADD.FTZ R5, R5, R0 ;  /* 0x0000000005057221 */ /* 0x000fe20000010000 */
[----:B------:R-:W-:Y:S02]  /*196a0*/  MOV R4, R200 ;  /* 0x000000c800047202 */ /* 0x000fe40000000f00 */
[----:B------:R-:W-:Y:S02]  /*196b0*/  MOV R0, 0x2 ;  /* 0x0000000200007802 */ /* 0x000fe40000000f00 */
[----:B------:R-:W-:Y:S02]  /*196c0*/  MOV R2, 0x196e0 ;  /* 0x000196e000027802 */ /* 0x000fe40000000f00 */
[----:B------:R-:W-:Y:S05]  /*196d0*/  CALL.REL.NOINC `($__internal_4_$__cuda_sm70_shflsync_bfly_p) ;  /* 0x00000e6000007944 */ /* 0x000fea0003c00000 */
[----:B------:R-:W-:Y:S01]  /*196e0*/  FADD.FTZ R4, R200, R0 ;  /* 0x00000000c8047221 */ /* 0x000fe20000010000 */
[----:B------:R-:W-:Y:S02]  /*196f0*/  MOV R0, 0x1 ;  /* 0x0000000100007802 */ /* 0x000fe40000000f00 */
[----:B------:R-:W-:-:S02]  /*19700*/  MOV R2, 0x19720 ;  /* 0x0001972000027802 */ /* 0x000fc40000000f00 */
[----:B------:R-:W-:Y:S05]  /*19710*/  CALL.REL.NOINC `($__internal_4_$__cuda_sm70_shflsync_bfly_p) ;  /* 0x00000e2000007944 */ /* 0x000fea0003c00000 */
[----:B------:R-:W-:Y:S01]  /*19720*/  MOV R3, R0 ;  /* 0x0000000000037202 */ /* 0x000fe20000000f00 */
[----:B------:R-:W-:Y:S05]  /*19730*/  BRA `(.L_x_354) ;  /* 0xffffa47000007947 */ /* 0x000fea000383ffff */
.L_x_284:
[----:B--234-:R-:W-:Y:S01]  /*19740*/  IMAD.MOV.U32 R0, RZ, RZ, R6 ;  /* 0x000000ffff007224 */ /* 0x01cfe200078e0006 */
[----:B------:R-:W-:Y:S01]  /*19750*/  MOV R28, RZ ;  /* 0x000000ff001c7202 */ /* 0x000fe20000000f00 */
[----:B------:R-:W-:Y:S01]  /*19760*/  IMAD.MOV.U32 R3, RZ, RZ, 0x181f ;  /* 0x0000181fff037424 */ /* 0x000fe200078e00ff */
[----:B------:R-:W-:-:S02]  /*19770*/  MOV R2, 0x19790 ;  /* 0x0001979000027802 */ /* 0x000fc40000000f00 */
[----:B-1----:R-:W-:Y:S05]  /*19780*/  CALL.REL.NOINC `($__internal_5_$__cuda_sm70_shflsync_idx_p) ;  /* 0x00000e1000007944 */ /* 0x002fea0003c00000 */
[----:B------:R-:W-:Y:S01]  /*19790*/  MOV R7, R0 ;  /* 0x0000000000077202 */ /* 0x000fe20000000f00 */
[----:B------:R-:W-:Y:S05]  /*197a0*/  BRA `(.L_x_355) ;  /* 0xffffbb9000007947 */ /* 0x000fea000383ffff */
.L_x_285:
[----:B------:R-:W-:Y:S01]  /*197b0*/  IMAD.MOV.U32 R0, RZ, RZ, R12 ;  /* 0x000000ffff007224 */ /* 0x000fe200078e000c */
[----:B------:R-:W-:Y:S01]  /*197c0*/  MOV R28, RZ ;  /* 0x000000ff001c7202 */ /* 0x000fe20000000f00 */
[----:B------:R-:W-:Y:S01]  /*197d0*/  IMAD.MOV.U32 R3, RZ, RZ, 0x181f ;  /* 0x0000181fff037424 */ /* 0x000fe200078e00ff */
[----:B------:R-:W-:-:S02]  /*197e0*/  MOV R2, 0x19800 ;  /* 0x0001980000027802 */ /* 0x000fc40000000f00 */
[----:B-123--:R-:W-:Y:S05]  /*197f0*/  CALL.REL.NOINC `($__internal_5_$__cuda_sm70_shflsync_idx_p) ;  /* 0x00000da000007944 */ /* 0x00efea0003c00000 */
[----:B------:R-:W-:Y:S05]  /*19800*/  BRA `(.L_x_356) ;  /* 0xffffbb5000007947 */ /* 0x000fea000383ffff */
.L_x_288:
[----:B--2---:R-:W-:Y:S01]  /*19810*/  IMAD.MOV.U32 R0, RZ, RZ, R6 ;  /* 0x000000ffff007224 */ /* 0x004fe200078e0006 */
[----:B------:R-:W-:Y:S01]  /*19820*/  MOV R28, 0x1 ;  /* 0x00000001001c7802 */ /* 0x000fe20000000f00 */
[----:B------:R-:W-:Y:S01]  /*19830*/  IMAD.MOV.U32 R3, RZ, RZ, 0x181f ;  /* 0x0000181fff037424 */ /* 0x000fe200078e00ff */
[----:B------:R-:W-:-:S02]  /*19840*/  MOV R2, 0x19860 ;  /* 0x0001986000027802 */ /* 0x000fc40000000f00 */
[----:B-1-34-:R-:W-:Y:S05]  /*19850*/  CALL.REL.NOINC `($__internal_5_$__cuda_sm70_shflsync_idx_p) ;  /* 0x00000d4000007944 */ /* 0x01afea0003c00000 */
[----:B------:R-:W-:Y:S01]  /*19860*/  IMAD.MOV.U32 R7, RZ, RZ, R0 ;  /* 0x000000ffff077224 */ /* 0x000fe200078e0000 */
[----:B------:R-:W-:Y:S01]  /*19870*/  MOV R28, 0x1 ;  /* 0x00000001001c7802 */ /* 0x000fe20000000f00 */
[----:B------:R-:W-:Y:S01]  /*19880*/  IMAD.MOV.U32 R0, RZ, RZ, R12 ;  /* 0x000000ffff007224 */ /* 0x000fe200078e000c */
[----:B------:R-:W-:-:S02]  /*19890*/  MOV R3, 0x181f ;  /* 0x0000181f00037802 */ /* 0x000fc40000000f00 */
[----:B------:R-:W-:Y:S02]  /*198a0*/  MOV R2, 0x198c0 ;  /* 0x000198c000027802 */ /* 0x000fe40000000f00 */
[----:B------:R-:W-:Y:S05]  /*198b0*/  CALL.REL.NOINC `($__internal_5_$__cuda_sm70_shflsync_idx_p) ;  /* 0x00000ce000007944 */ /* 0x000fea0003c00000 */
[----:B------:R-:W-:Y:S05]  /*198c0*/  BRA `(.L_x_357) ;  /* 0xffffbbc000007947 */ /* 0x000fea000383ffff */
.L_x_291:
[----:B--2---:R-:W-:Y:S01]  /*198d0*/  IMAD.MOV.U32 R0, RZ, RZ, R6 ;  /* 0x000000ffff007224 */ /* 0x004fe200078e0006 */
[----:B------:R-:W-:Y:S01]  /*198e0*/  MOV R28, 0x2 ;  /* 0x00000002001c7802 */ /* 0x000fe20000000f00 */
[----:B------:R-:W-:Y:S01]  /*198f0*/  IMAD.MOV.U32 R3, RZ, RZ, 0x181f ;  /* 0x0000181fff037424 */ /* 0x000fe200078e00ff */
[----:B------:R-:W-:Y:S02]  /*19900*/  MOV R2, 0x19920 ;  /* 0x0001992000027802 */ /* 0x000fe40000000f00 */
[----:B-1-34-:R-:W-:Y:S05]  /*19910*/  CALL.REL.NOINC `($__internal_5_$__cuda_sm70_shflsync_idx_p) ;  /* 0x00000c8000007944 */ /* 0x01afea0003c00000 */
[----:B------:R-:W-:Y:S01]  /*19920*/  MOV R7, R0 ;  /* 0x0000000000077202 */ /* 0x000fe20000000f00 */
[----:B------:R-:W-:Y:S05]  /*19930*/  BRA `(.L_x_358) ;  /* 0xffffbc8000007947 */ /* 0x000fea000383ffff */
.L_x_292:
[----:B--2---:R-:W-:Y:S01]  /*19940*/  IMAD.MOV.U32 R0, RZ, RZ, R12 ;  /* 0x000000ffff007224 */ /* 0x004fe200078e000c */
[----:B------:R-:W-:Y:S01]  /*19950*/  MOV R28, 0x2 ;  /* 0x00000002001c7802 */ /* 0x000fe20000000f00 */
[----:B------:R-:W-:Y:S01]  /*19960*/  IMAD.MOV.U32 R3, RZ, RZ, 0x181f ;  /* 0x0000181fff037424 */ /* 0x000fe200078e00ff */
[----:B------:R-:W-:Y:S02]  /*19970*/  MOV R2, 0x19990 ;  /* 0x0001999000027802 */ /* 0x000fe40000000f00 */
[----:B-1-34-:R-:W-:Y:S05]  /*19980*/  CALL.REL.NOINC `($__internal_5_$__cuda_sm70_shflsync_idx_p) ;  /* 0x00000c1000007944 */ /* 0x01afea0003c00000 */
[----:B------:R-:W-:Y:S05]  /*19990*/  BRA `(.L_x_359) ;  /* 0xffffbc4000007947 */ /* 0x000fea000383ffff */
.L_x_295:
[----:B----4-:R-:W-:Y:S01]  /*199a0*/  IMAD.MOV.U32 R0, RZ, RZ, R6 ;  /* 0x000000ffff007224 */ /* 0x010fe200078e0006 */
[----:B------:R-:W-:Y:S01]  /*199b0*/  MOV R28, 0x3 ;  /* 0x00000003001c7802 */ /* 0x000fe20000000f00 */
[----:B---3--:R-:W-:Y:S01]  /*199c0*/  IMAD.MOV.U32 R3, RZ, RZ, 0x181f ;  /* 0x0000181fff037424 */ /* 0x008fe200078e00ff */
[----:B------:R-:W-:-:S02]  /*199d0*/  MOV R2, 0x199f0 ;  /* 0x000199f000027802 */ /* 0x000fc40000000f00 */
[----:B-12---:R-:W-:Y:S05]  /*199e0*/  CALL.REL.NOINC `($__internal_5_$__cuda_sm70_shflsync_idx_p) ;  /* 0x00000bb000007944 */ /* 0x006fea0003c00000 */
[----:B------:R-:W-:Y:S01]  /*199f0*/  IMAD.MOV.U32 R6, RZ, RZ, R0 ;  /* 0x000000ffff067224 */ /* 0x000fe200078e0000 */
[----:B------:R-:W-:Y:S01]  /*19a00*/  MOV R28, 0x3 ;  /* 0x00000003001c7802 */ /* 0x000fe20000000f00 */
[----:B------:R-:W-:Y:S01]  /*19a10*/  IMAD.MOV.U32 R0, RZ, RZ, R12 ;  /* 0x000000ffff007224 */ /* 0x000fe200078e000c */
[----:B------:R-:W-:-:S02]  /*19a20*/  MOV R3, 0x181f ;  /* 0x0000181f00037802 */ /* 0x000fc40000000f00 */
[----:B------:R-:W-:Y:S02]  /*19a30*/  MOV R2, 0x19a50 ;  /* 0x00019a5000027802 */ /* 0x000fe40000000f00 */
[----:B------:R-:W-:Y:S05]  /*19a40*/  CALL.REL.NOINC `($__internal_5_$__cuda_sm70_shflsync_idx_p) ;  /* 0x00000b5000007944 */ /* 0x000fea0003c00000 */
[----:B------:R-:W-:Y:S05]  /*19a50*/  BRA `(.L_x_360) ;  /* 0xffffbcc000007947 */ /* 0x000fea000383ffff */
.L_x_297:
[----:B------:R-:W-:Y:S01]  /*19a60*/  IMAD.MOV.U32 R0, RZ, RZ, R5 ;  /* 0x000000ffff007224 */ /* 0x000fe200078e0005 */
[----:B------:R-:W-:Y:S01]  /*19a70*/  MOV R28, RZ ;  /* 0x000000ff001c7202 */ /* 0x000fe20000000f00 */
[----:B------:R-:W-:Y:S01]  /*19a80*/  IMAD.MOV.U32 R3, RZ, RZ, 0x1c1f ;  /* 0x00001c1fff037424 */ /* 0x000fe200078e00ff */
[----:B------:R-:W-:Y:S02]  /*19a90*/  MOV R2, 0x19ab0 ;  /* 0x00019ab000027802 */ /* 0x000fe40000000f00 */
[----:B--2---:R-:W-:Y:S05]  /*19aa0*/  CALL.REL.NOINC `($__internal_5_$__cuda_sm70_shflsync_idx_p) ;  /* 0x00000af000007944 */ /* 0x004fea0003c00000 */
[----:B------:R-:W-:Y:S01]  /*19ab0*/  MOV R4, R0 ;  /* 0x0000000000047202 */ /* 0x000fe20000000f00 */
[----:B------:R-:W-:Y:S05]  /*19ac0*/  BRA `(.L_x_361) ;  /* 0xffffbf8000007947 */ /* 0x000fea000383ffff */
.L_x_298:
[----:B------:R-:W-:Y:S01]  /*19ad0*/  IMAD.MOV.U32 R0, RZ, RZ, R12 ;  /* 0x000000ffff007224 */ /* 0x000fe200078e000c */
[----:B------:R-:W-:Y:S01]  /*19ae0*/  MOV R28, RZ ;  /* 0x000000ff001c7202 */ /* 0x000fe20000000f00 */
[----:B------:R-:W-:Y:S01]  /*19af0*/  IMAD.MOV.U32 R3, RZ, RZ, 0x1c1f ;  /* 0x00001c1fff037424 */ /* 0x000fe200078e00ff */
[----:B------:R-:W-:Y:S02]  /*19b00*/  MOV R2, 0x19b20 ;  /* 0x00019b2000027802 */ /* 0x000fe40000000f00 */
[----:B-123--:R-:W-:Y:S05]  /*19b10*/  CALL.REL.NOINC `($__internal_5_$__cuda_sm70_shflsync_idx_p) ;  /* 0x00000a8000007944 */ /* 0x00efea0003c00000 */
[----:B------:R-:W-:Y:S05]  /*19b20*/  BRA `(.L_x_362) ;  /* 0xffffbf4000007947 */ /* 0x000fea000383ffff */
.L_x_301:
[----:B-1----:R-:W-:Y:S01]  /*19b30*/  IMAD.MOV.U32 R0, RZ, RZ, R5 ;  /* 0x000000ffff007224 */ /* 0x002fe200078e0005 */
[----:B------:R-:W-:Y:S01]  /*19b40*/  MOV R28, 0x1 ;  /* 0x00000001001c7802 */ /* 0x000fe20000000f00 */
[----:B--2---:R-:W-:Y:S01]  /*19b50*/  IMAD.MOV.U32 R3, RZ, RZ, 0x1c1f ;  /* 0x00001c1fff037424 */ /* 0x004fe200078e00ff */
[----:B------:R-:W-:-:S02]  /*19b60*/  MOV R2, 0x19b80 ;  /* 0x00019b8000027802 */ /* 0x000fc40000000f00 */
[----:B---34-:R-:W-:Y:S05]  /*19b70*/  CALL.REL.NOINC `($__internal_5_$__cuda_sm70_shflsync_idx_p) ;  /* 0x00000a2000007944 */ /* 0x018fea0003c00000 */
[----:B------:R-:W-:Y:S01]  /*19b80*/  IMAD.MOV.U32 R4, RZ, RZ, R0 ;  /* 0x000000ffff047224 */ /* 0x000fe200078e0000 */
[----:B------:R-:W-:Y:S01]  /*19b90*/  MOV R28, 0x1 ;  /* 0x00000001001c7802 */ /* 0x000fe20000000f00 */
[----:B------:R-:W-:Y:S01]  /*19ba0*/  IMAD.MOV.U32 R0, RZ, RZ, R12 ;  /* 0x000000ffff007224 */ /* 0x000fe200078e000c */
[----:B------:R-:W-:-:S02]  /*19bb0*/  MOV R3, 0x1c1f ;  /* 0x00001c1f00037802 */ /* 0x000fc40000000f00 */
[----:B------:R-:W-:Y:S02]  /*19bc0*/  MOV R2, 0x19be0 ;  /* 0x00019be000027802 */ /* 0x000fe40000000f00 */
[----:B------:R-:W-:Y:S05]  /*19bd0*/  CALL.REL.NOINC `($__internal_5_$__cuda_sm70_shflsync_idx_p) ;  /* 0x000009c000007944 */ /* 0x000fea0003c00000 */
[----:B------:R-:W-:Y:S05]  /*19be0*/  BRA `(.L_x_363) ;  /* 0xffffc92000007947 */ /* 0x000fea000383ffff */
.L_x_305:
[----:B------:R-:W-:Y:S01]  /*19bf0*/  IMAD.MOV.U32 R0, RZ, RZ, R5 ;  /* 0x000000ffff007224 */ /* 0x000fe200078e0005 */
[----:B------:R-:W-:Y:S01]  /*19c00*/  MOV R28, RZ ;  /* 0x000000ff001c7202 */ /* 0x000fe20000000f00 */
[----:B------:R-:W-:Y:S01]  /*19c10*/  IMAD.MOV.U32 R3, RZ, RZ, 0x181f ;  /* 0x0000181fff037424 */ /* 0x000fe200078e00ff */
[----:B------:R-:W-:Y:S02]  /*19c20*/  MOV R2, 0x19c40 ;  /* 0x00019c4000027802 */ /* 0x000fe40000000f00 */
[----:B------:R-:W-:Y:S05]  /*19c30*/  CALL.REL.NOINC `($__internal_5_$__cuda_sm70_shflsync_idx_p) ;  /* 0x0000096000007944 */ /* 0x000fea0003c00000 */
[----:B------:R-:W-:Y:S01]  /*19c40*/  MOV R4, R0 ;  /* 0x0000000000047202 */ /* 0x000fe20000000f00 */
[----:B------:R-:W-:Y:S05]  /*19c50*/  BRA `(.L_x_364) ;  /* 0xffffdaf000007947 */ /* 0x000fea000383ffff */
.L_x_306:
[----:B------:R-:W-:Y:S01]  /*19c60*/  IMAD.MOV.U32 R0, RZ, RZ, R12 ;  /* 0x000000ffff007224 */ /* 0x000fe200078e000c */
[----:B------:R-:W-:Y:S01]  /*19c70*/  MOV R28, RZ ;  /* 0x000000ff001c7202 */ /* 0x000fe20000000f00 */
[----:B------:R-:W-:Y:S01]  /*19c80*/  IMAD.MOV.U32 R3, RZ, RZ, 0x181f ;  /* 0x0000181fff037424 */ /* 0x000fe200078e00ff */
[----:B------:R-:W-:Y:S02]  /*19c90*/  MOV R2, 0x19cb0 ;  /* 0x00019cb000027802 */ /* 0x000fe40000000f00 */
[----:B-12---:R-:W-:Y:S05]  /*19ca0*/  CALL.REL.NOINC `($__internal_5_$__cuda_sm70_shflsync_idx_p) ;  /* 0x000008f000007944 */ /* 0x006fea0003c00000 */
[----:B------:R-:W-:Y:S05]  /*19cb0*/  BRA `(.L_x_365) ;  /* 0xffffdab000007947 */ /* 0x000fea000383ffff */
.L_x_309:
[----:B----4-:R-:W-:Y:S01]  /*19cc0*/  IMAD.MOV.U32 R0, RZ, RZ, R5 ;  /* 0x000000ffff007224 */ /* 0x010fe200078e0005 */
[----:B------:R-:W-:Y:S01]  /*19cd0*/  MOV R28, 0x1 ;  /* 0x00000001001c7802 */ /* 0x000fe20000000f00 */
[----:B--2---:R-:W-:Y:S01]  /*19ce0*/  IMAD.MOV.U32 R3, RZ, RZ, 0x181f ;  /* 0x0000181fff037424 */ /* 0x004fe200078e00ff */
[----:B------:R-:W-:-:S02]  /*19cf0*/  MOV R2, 0x19d10 ;  /* 0x00019d1000027802 */ /* 0x000fc40000000f00 */
[----:B-1-3--:R-:W-:Y:S05]  /*19d00*/  CALL.REL.NOINC `($__internal_5_$__cuda_sm70_shflsync_idx_p) ;  /* 0x0000089000007944 */ /* 0x00afea0003c00000 */
[----:B------:R-:W-:Y:S01]  /*19d10*/  IMAD.MOV.U32 R4, RZ, RZ, R0 ;  /* 0x000000ffff047224 */ /* 0x000fe200078e0000 */
[----:B------:R-:W-:Y:S01]  /*19d20*/  MOV R28, 0x1 ;  /* 0x00000001001c7802 */ /* 0x000fe20000000f00 */
[----:B------:R-:W-:Y:S01]  /*19d30*/  IMAD.MOV.U32 R0, RZ, RZ, R12 ;  /* 0x000000ffff007224 */ /* 0x000fe200078e000c */
[----:B------:R-:W-:-:S02]  /*19d40*/  MOV R3, 0x181f ;  /* 0x0000181f00037802 */ /* 0x000fc40000000f00 */
[----:B------:R-:W-:Y:S02]  /*19d50*/  MOV R2, 0x19d70 ;  /* 0x00019d7000027802 */ /* 0x000fe40000000f00 */
[----:B------:R-:W-:Y:S05]  /*19d60*/  CALL.REL.NOINC `($__internal_5_$__cuda_sm70_shflsync_idx_p) ;  /* 0x0000083000007944 */ /* 0x000fea0003c00000 */
[----:B------:R-:W-:Y:S05]  /*19d70*/  BRA `(.L_x_366) ;  /* 0xffffdb3000007947 */ /* 0x000fea000383ffff */
.L_x_312:
[----:B----4-:R-:W-:Y:S01]  /*19d80*/  IMAD.MOV.U32 R0, RZ, RZ, R5 ;  /* 0x000000ffff007224 */ /* 0x010fe200078e0005 */
[----:B------:R-:W-:Y:S01]  /*19d90*/  MOV R28, 0x2 ;  /* 0x00000002001c7802 */ /* 0x000fe20000000f00 */
[----:B-1----:R-:W-:Y:S01]  /*19da0*/  IMAD.MOV.U32 R3, RZ, RZ, 0x181f ;  /* 0x0000181fff037424 */ /* 0x002fe200078e00ff */
[----:B------:R-:W-:Y:S02]  /*19db0*/  MOV R2, 0x19dd0 ;  /* 0x00019dd000027802 */ /* 0x000fe40000000f00 */
[----:B--23--:R-:W-:Y:S05]  /*19dc0*/  CALL.REL.NOINC `($__internal_5_$__cuda_sm70_shflsync_idx_p) ;  /* 0x000007d000007944 */ /* 0x00cfea0003c00000 */
[----:B------:R-:W-:Y:S01]  /*19dd0*/  MOV R4, R0 ;  /* 0x0000000000047202 */ /* 0x000fe20000000f00 */
[----:B------:R-:W-:Y:S05]  /*19de0*/  BRA `(.L_x_367) ;  /* 0xffffdbf000007947 */ /* 0x000fea000383ffff */
.L_x_313:
[----:B----4-:R-:W-:Y:S01]  /*19df0*/  IMAD.MOV.U32 R0, RZ, RZ, R12 ;  /* 0x000000ffff007224 */ /* 0x010fe200078e000c */
[----:B------:R-:W-:Y:S01]  /*19e00*/  MOV R28, 0x2 ;  /* 0x00000002001c7802 */ /* 0x000fe20000000f00 */
[----:B------:R-:W-:Y:S01]  /*19e10*/  IMAD.MOV.U32 R3, RZ, RZ, 0x181f ;  /* 0x0000181fff037424 */ /* 0x000fe200078e00ff */
[----:B------:R-:W-:Y:S02]  /*19e20*/  MOV R2, 0x19e40 ;  /* 0x00019e4000027802 */ /* 0x000fe40000000f00 */
[----:B-123--:R-:W-:Y:S05]  /*19e30*/  CALL.REL.NOINC `($__internal_5_$__cuda_sm70_shflsync_idx_p) ;  /* 0x0000076000007944 */ /* 0x00efea0003c00000 */
[----:B------:R-:W-:Y:S05]  /*19e40*/  BRA `(.L_x_368) ;  /* 0xffffdbb000007947 */ /* 0x000fea000383ffff */
.L_x_316:
[----:B-1----:R-:W-:Y:S01]  /*19e50*/  IMAD.MOV.U32 R0, RZ, RZ, R5 ;  /* 0x000000ffff007224 */ /* 0x002fe200078e0005 */
[----:B------:R-:W-:Y:S01]  /*19e60*/  MOV R28, 0x3 ;  /* 0x00000003001c7802 */ /* 0x000fe20000000f00 */
[----:B------:R-:W-:Y:S01]  /*19e70*/  IMAD.MOV.U32 R3, RZ, RZ, 0x181f ;  /* 0x0000181fff037424 */ /* 0x000fe200078e00ff */
[----:B------:R-:W-:-:S02]  /*19e80*/  MOV R2, 0x19ea0 ;  /* 0x00019ea000027802 */ /* 0x000fc40000000f00 */
[----:B--234-:R-:W-:Y:S05]  /*19e90*/  CALL.REL.NOINC `($__internal_5_$__cuda_sm70_shflsync_idx_p) ;  /* 0x0000070000007944 */ /* 0x01cfea0003c00000 */
[----:B------:R-:W-:Y:S01]  /*19ea0*/  IMAD.MOV.U32 R4, RZ, RZ, R0 ;  /* 0x000000ffff047224 */ /* 0x000fe200078e0000 */
[----:B------:R-:W-:Y:S01]  /*19eb0*/  MOV R28, 0x3 ;  /* 0x00000003001c7802 */ /* 0x000fe20000000f00 */
[----:B------:R-:W-:Y:S01]  /*19ec0*/  IMAD.MOV.U32 R0, RZ, RZ, R12 ;  /* 0x000000ffff007224 */ /* 0x000fe200078e000c */
[----:B------:R-:W-:-:S02]  /*19ed0*/  MOV R3, 0x181f ;  /* 0x0000181f00037802 */ /* 0x000fc40000000f00 */
[----:B------:R-:W-:Y:S02]  /*19ee0*/  MOV R2, 0x19f00 ;  /* 0x00019f0000027802 */ /* 0x000fe40000000f00 */
[----:B------:R-:W-:Y:S05]  /*19ef0*/  CALL.REL.NOINC `($__internal_5_$__cuda_sm70_shflsync_idx_p) ;  /* 0x000006a000007944 */ /* 0x000fea0003c00000 */
[----:B------:R-:W-:Y:S05]  /*19f00*/  BRA `(.L_x_369) ;  /* 0xffffdc3000007947 */ /* 0x000fea000383ffff */
.L_x_318:
[----:B------:R-:W-:Y:S01]  /*19f10*/  IMAD.MOV.U32 R0, RZ, RZ, R29 ;  /* 0x000000ffff007224 */ /* 0x000fe200078e001d */
[----:B------:R-:W-:Y:S01]  /*19f20*/  MOV R28, RZ ;  /* 0x000000ff001c7202 */ /* 0x000fe20000000f00 */
[----:B------:R-:W-:Y:S01]  /*19f30*/  IMAD.MOV.U32 R3, RZ, RZ, 0x1f ;  /* 0x0000001fff037424 */ /* 0x000fe200078e00ff */
[----:B------:R-:W-:Y:S02]  /*19f40*/  MOV R2, 0x19f60 ;  /* 0x00019f6000027802 */ /* 0x000fe40000000f00 */
[----:B---34-:R-:W-:Y:S05]  /*19f50*/  CALL.REL.NOINC `($__internal_5_$__cuda_sm70_shflsync_idx_p) ;  /* 0x0000064000007944 */ /* 0x018fea0003c00000 */
[----:B------:R-:W-:Y:S01]  /*19f60*/  MOV R9, R0 ;  /* 0x0000000000097202 */ /* 0x000fe20000000f00 */
[----:B------:R-:W-:Y:S05]  /*19f70*/  BRA `(.L_x_370) ;  /* 0xffffdd8000007947 */ /* 0x000fea000383ffff */
.L_x_319:
[----:B------:R-:W-:Y:S01]  /*19f80*/  IMAD.MOV.U32 R0, RZ, RZ, R29 ;  /* 0x000000ffff007224 */ /* 0x000fe200078e001d */
[----:B------:R-:W-:Y:S01]  /*19f90*/  MOV R28, 0x1 ;  /* 0x00000001001c7802 */ /* 0x000fe20000000f00 */
[----:B------:R-:W-:Y:S01]  /*19fa0*/  IMAD.MOV.U32 R3, RZ, RZ, 0x1f ;  /* 0x0000001fff037424 */ /* 0x000fe200078e00ff */
[----:B------:R-:W-:Y:S02]  /*19fb0*/  MOV R2, 0x19fd0 ;  /* 0x00019fd000027802 */ /* 0x000fe40000000f00 */
[----:B-1234-:R-:W-:Y:S05]  /*19fc0*/  CALL.REL.NOINC `($__internal_5_$__cuda_sm70_shflsync_idx_p) ;  /* 0x000005d000007944 */ /* 0x01efea0003c00000 */
[----:B------:R-:W-:Y:S01]  /*19fd0*/  MOV R6, R0 ;  /* 0x0000000000067202 */ /* 0x000fe20000000f00 */
[----:B------:R-:W-:Y:S05]  /*19fe0*/  BRA `(.L_x_371) ;  /* 0xffffdd3000007947 */ /* 0x000fea000383ffff */
.L_x_320:
[----:B------:R-:W-:Y:S02]  /*19ff0*/  MOV R3, 0x1 ;  /* 0x0000000100037802 */ /* 0x000fe40000000f00 */
[----:B------:R-:W-:-:S02]  /*1a000*/  MOV R2, 0x1a020 ;  /* 0x0001a02000027802 */ /* 0x000fc40000000f00 */
[----:B-123--:R-:W-:Y:S05]  /*1a010*/  CALL.REL.NOINC `($__internal_6_$__cuda_sm70_shflsync_up_p) ;  /* 0x000005d000007944 */ /* 0x00efea0003c00000 */
[----:B------:R-:W-:Y:S05]  /*1a020*/  BRA `(.L_x_372) ;  /* 0xffffde1000007947 */ /* 0x000fea000383ffff */
.L_x_321:
[----:B------:R-:W-:Y:S02]  /*1a030*/  MOV R3, 0x2 ;  /* 0x0000000200037802 */ /* 0x000fe40000000f00 */
[----:B------:R-:W-:-:S02]  /*1a040*/  MOV R2, 0x1a060 ;  /* 0x0001a06000027802 */ /* 0x000fc40000000f00 */
[----:B-12---:R-:W-:Y:S05]  /*1a050*/  CALL.REL.NOINC `($__internal_6_$__cuda_sm70_shflsync_up_p) ;  /* 0x0000059000007944 */ /* 0x006fea0003c00000 */
[----:B------:R-:W-:Y:S02]  /*1a060*/  SEL R3, R4, RZ, P1 ;  /* 0x000000ff04037207 */ /* 0x000fe40000800000 */
[----:B------:R-:W-:-:S03]  /*1a070*/  MOV R2, 0x1a0b0 ;  /* 0x0001a0b000027802 */ /* 0x000fc60000000f00 */
[----:B------:R-:W-:Y:S02]  /*1a080*/  IMAD.IADD R0, R0, 0x1, R3 ;  /* 0x0000000100007824 */ /* 0x000fe400078e0203 */
[----:B------:R-:W-:Y:S02]  /*1a090*/  IMAD.MOV.U32 R3, RZ, RZ, 0x4 ;  /* 0x00000004ff037424 */ /* 0x000fe400078e00ff */
        /* <DEDUP_REMOVED lines=19> */
.L_x_325:
[----:B------:R-:W-:Y:S02]  /*1a1d0*/  MOV R3, 0x1 ;  /* 0x0000000100037802 */ /* 0x000fe40000000f00 */
[----:B------:R-:W-:Y:S02]  /*1a1e0*/  MOV R2, 0x1a200 ;  /* 0x0001a20000027802 */ /* 0x000fe40000000f00 */
[----:B------:R-:W-:Y:S05]  /*1a1f0*/  CALL.REL.NOINC `($__internal_6_$__cuda_sm70_shflsync_up_p) ;  /* 0x000003f000007944 */ /* 0x000fea0003c00000 */
[----:B------:R-:W-:Y:S01]  /*1a200*/  MOV R2, R4 ;  /* 0x0000000400027202 */ /* 0x000fe20000000f00 */
[----:B------:R-:W-:Y:S05]  /*1a210*/  BRA `(.L_x_374) ;  /* 0xffffde8000007947 */ /* 0x000fea000383ffff */
.L_x_326:
[----:B------:R-:W-:Y:S02]  /*1a220*/  MOV R3, 0x2 ;  /* 0x0000000200037802 */ /* 0x000fe40000000f00 */
[----:B------:R-:W-:Y:S02]  /*1a230*/  MOV R2, 0x1a250 ;  /* 0x0001a25000027802 */ /* 0x000fe40000000f00 */
        /* <DEDUP_REMOVED lines=24> */
.L_x_328:
[----:B------:R-:W-:Y:S02]  /*1a3c0*/  SEL R0, RZ, 0x1, P0 ;  /* 0x00000001ff007807 */ /* 0x000fe40000000000 */
[----:B------:R-:W-:Y:S02]  /*1a3d0*/  MOV R2, 0x1a3f0 ;  /* 0x0001a3f000027802 */ /* 0x000fe40000000f00 */
[----:B---3--:R-:W-:Y:S05]  /*1a3e0*/  CALL.REL.NOINC `($__internal_7_$__cuda_sm70_votesync_ballot) ;  /* 0x0000026000007944 */ /* 0x008fea0003c00000 */
[----:B------:R-:W-:Y:S01]  /*1a3f0*/  MOV R10, R0 ;  /* 0x00000000000a7202 */ /* 0x000fe20000000f00 */
[----:B------:R-:W-:Y:S05]  /*1a400*/  BRA `(.L_x_376) ;  /* 0xffffde2000007947 */ /* 0x000fea000383ffff */
.L_x_329:
[----:B------:R-:W-:Y:S01]  /*1a410*/  IMAD.MOV.U32 R0, RZ, RZ, R7 ;  /* 0x000000ffff007224 */ /* 0x000fe200078e0007 */
[----:B--2---:R-:W-:Y:S01]  /*1a420*/  MOV R28, R6 ;  /* 0x00000006001c7202 */ /* 0x004fe20000000f00 */
[----:B------:R-:W-:Y:S01]  /*1a430*/  IMAD.MOV.U32 R3, RZ, RZ, 0x1f ;  /* 0x0000001fff037424 */ /* 0x000fe200078e00ff */
[----:B------:R-:W-:Y:S02]  /*1a440*/  MOV R2, 0x1a460 ;  /* 0x0001a46000027802 */ /* 0x000fe40000000f00 */
[----:B-1-3--:R-:W-:Y:S05]  /*1a450*/  CALL.REL.NOINC `($__internal_5_$__cuda_sm70_shflsync_idx_p) ;  /* 0x0000014000007944 */ /* 0x00afea0003c00000 */
[----:B------:R-:W-:Y:S01]  /*1a460*/  IMAD.MOV.U32 R7, RZ, RZ, R0 ;  /* 0x000000ffff077224 */ /* 0x000fe200078e0000 */
[----:B------:R-:W-:Y:S01]  /*1a470*/  MOV R28, R6 ;  /* 0x00000006001c7202 */ /* 0x000fe20000000f00 */
[----:B------:R-:W-:Y:S01]  /*1a480*/  IMAD.MOV.U32 R0, RZ, RZ, R8 ;  /* 0x000000ffff007224 */ /* 0x000fe200078e0008 */
[----:B------:R-:W-:Y:S02]  /*1a490*/  MOV R3, 0x1f ;  /* 0x0000001f00037802 */ /* 0x000fe40000000f00 */
[----:B------:R-:W-:-:S02]  /*1a4a0*/  MOV R2, 0x1a4c0 ;  /* 0x0001a4c000027802 */ /* 0x000fc40000000f00 */
[----:B------:R-:W-:Y:S05]  /*1a4b0*/  CALL.REL.NOINC `($__internal_5_$__cuda_sm70_shflsync_idx_p) ;  /* 0x000000e000007944 */ /* 0x000fea0003c00000 */
[----:B------:R-:W-:Y:S01]  /*1a4c0*/  MOV R5, R0 ;  /* 0x0000000000057202 */ /* 0x000fe20000000f00 */
[----:B------:R-:W-:Y:S05]  /*1a4d0*/  BRA `(.L_x_377) ;  /* 0xffffdd9000007947 */ /* 0x000fea000383ffff */
.L_x_332:
[----:B------:R-:W-:Y:S01]  /*1a4e0*/  IMAD.MOV.U32 R0, RZ, RZ, R4 ;  /* 0x000000ffff007224 */ /* 0x000fe200078e0004 */
[----:B------:R-:W-:-:S02]  /*1a4f0*/  MOV R3, 0x1f ;  /* 0x0000001f00037802 */ /* 0x000fc40000000f00 */
[----:B------:R-:W-:Y:S02]  /*1a500*/  MOV R2, 0x1a520 ;  /* 0x0001a52000027802 */ /* 0x000fe40000000f00 */
[----:B-1234-:R-:W-:Y:S05]  /*1a510*/  CALL.REL.NOINC `($__internal_5_$__cuda_sm70_shflsync_idx_p) ;  /* 0x0000008000007944 */ /* 0x01efea0003c00000 */
[----:B------:R-:W-:Y:S01]  /*1a520*/  MOV R13, R0 ;  /* 0x00000000000d7202 */ /* 0x000fe20000000f00 */
[----:B------:R-:W-:Y:S05]  /*1a530*/  BRA `(.L_x_331) ;  /* 0xffffdd9000007947 */ /* 0x000fea000383ffff */
        .weak           $__internal_4_$__cuda_sm70_shflsync_bfly_p
        .type           $__internal_4_$__cuda_sm70_shflsync_bfly_p,@function
        .size           $__internal_4_$__cuda_sm70_shflsync_bfly_p,($__internal_5_$__cuda_sm70_shflsync_idx_p - $__internal_4_$__cuda_sm70_shflsync_bfly_p)
$__internal_4_$__cuda_sm70_shflsync_bfly_p:
[----:B------:R-:W-:Y:S02]  /*1a540*/  MOV R27, 0xffffffff ;  /* 0xffffffff001b7802 */ /* 0x000fe40000000f00 */
[----:B------:R-:W-:Y:S02]  /*1a550*/  MOV R3, 0x1f ;  /* 0x0000001f00037802 */ /* 0x000fe40000000f00 */
[----:B------:R-:W-:Y:S04]  /*1a560*/  WARPSYNC R27 ;  /* 0x0000001b00007348 */ /* 0x000fe80003800000 */
[----:B------:R1:W2:Y:S02]  /*1a570*/  SHFL.BFLY PT, R0, R4, R0, R3 ;  /* 0x0c00000004007389 */ /* 0x0002a400000e0003 */
[----:B-1----:R-:W-:-:S04]  /*1a580*/  MOV R3, 0x0 ;  /* 0x0000000000037802 */ /* 0x002fc80000000f00 */
[----:B--2---:R-:W-:Y:S05]  /*1a590*/  RET.REL.NODEC R2 `(_ZN7cutlass13device_kernelIN5flash19enable_sm80_to_sm89INS1_16FlashAttnFwdSm80INS1_25CollectiveMainloopFwdSm80ILi8ELi1ELb0EN4cute5tupleIJNS5_1CILi128EEENS7_ILi64EEENS7_ILi192EEEEEELi192ENS_10bfloat16_tEfNS_4arch4Sm80ELb0ELb0ELb1ELb1ELb1ELb1ELb1ELb1EEENS1_21CollectiveEpilogueFwdINS6_IJS8_SA_S9_EEENS6_IJNS7_ILi1EEESI_SI_EEESC_SE_Li256ELb1ELb1ELb1ELb0EEENS1_36VarlenDynamicPersistentTileSchedulerILi128ELi64ELi256ELi256ELb1ELb1ELb0ELb0ELb1ELb1EEEEEEEEEvNT_6ParamsE) ;  /* 0xfffe5a6002007950 */ /* 0x004fea0003c3ffff */
        .weak           $__internal_5_$__cuda_sm70_shflsync_idx_p
        .type           $__internal_5_$__cuda_sm70_shflsync_idx_p,@function
        .size           $__internal_5_$__cuda_sm70_shflsync_idx_p,($__internal_6_$__cuda_sm70_shflsync_up_p - $__internal_5_$__cuda_sm70_shflsync_idx_p)
$__internal_5_$__cuda_sm70_shflsync_idx_p:
[----:B------:R-:W-:-:S04]  /*1a5a0*/  MOV R193, 0xffffffff ;  /* 0xffffffff00c17802 */ /* 0x000fc80000000f00 */
[----:B------:R-:W-:Y:S04]  /*1a5b0*/  WARPSYNC R193 ;  /* 0x000000c100007348 */ /* 0x000fe80003800000 */
[----:B------:R1:W2:Y:S02]  /*1a5c0*/  SHFL.IDX PT, R0, R0, R28, R3 ;  /* 0x0000001c00007389 */ /* 0x0002a400000e0003 */
[----:B-1----:R-:W-:-:S04]  /*1a5d0*/  MOV R3, 0x0 ;  /* 0x0000000000037802 */ /* 0x002fc80000000f00 */
[----:B--2---:R-:W-:Y:S05]  /*1a5e0*/  RET.REL.NODEC R2 `(_ZN7cutlass13device_kernelIN5flash19enable_sm80_to_sm89INS1_16FlashAttnFwdSm80INS1_25CollectiveMainloopFwdSm80ILi8ELi1ELb0EN4cute5tupleIJNS5_1CILi128EEENS7_ILi64EEENS7_ILi192EEEEEELi192ENS_10bfloat16_tEfNS_4arch4Sm80ELb0ELb0ELb1ELb1ELb1ELb1ELb1ELb1EEENS1_21CollectiveEpilogueFwdINS6_IJS8_SA_S9_EEENS6_IJNS7_ILi1EEESI_SI_EEESC_SE_Li256ELb1ELb1ELb1ELb0EEENS1_36VarlenDynamicPersistentTileSchedulerILi128ELi64ELi256ELi256ELb1ELb1ELb0ELb0ELb1ELb1EEEEEEEEEvNT_6ParamsE) ;  /* 0xfffe5a1002007950 */ /* 0x004fea0003c3ffff */
        .weak           $__internal_6_$__cuda_sm70_shflsync_up_p
        .type           $__internal_6_$__cuda_sm70_shflsync_up_p,@function
        .size           $__internal_6_$__cuda_sm70_shflsync_up_p,($__internal_7_$__cuda_sm70_votesync_ballot - $__internal_6_$__cuda_sm70_shflsync_up_p)
$__internal_6_$__cuda_sm70_shflsync_up_p:
[----:B------:R-:W-:Y:S02]  /*1a5f0*/  MOV R4, RZ ;  /* 0x000000ff00047202 */ /* 0x000fe40000000f00 */
[----:B------:R-:W-:-:S04]  /*1a600*/  MOV R10, 0xffffffff ;  /* 0xffffffff000a7802 */ /* 0x000fc80000000f00 */
[----:B------:R-:W-:Y:S04]  /*1a610*/  WARPSYNC R10 ;  /* 0x0000000a00007348 */ /* 0x000fe80003800000 */
[----:B------:R1:W2:Y:S02]  /*1a620*/  SHFL.UP PT, R4, R0, R3, R4 ;  /* 0x0400000300047389 */ /* 0x0002a400000e0004 */
[----:B-1----:R-:W-:-:S04]  /*1a630*/  MOV R3, 0x0 ;  /* 0x0000000000037802 */ /* 0x002fc80000000f00 */
[----:B--2---:R-:W-:Y:S05]  /*1a640*/  RET.REL.NODEC R2 `(_ZN7cutlass13device_kernelIN5flash19enable_sm80_to_sm89INS1_16FlashAttnFwdSm80INS1_25CollectiveMainloopFwdSm80ILi8ELi1ELb0EN4cute5tupleIJNS5_1CILi128EEENS7_ILi64EEENS7_ILi192EEEEEELi192ENS_10bfloat16_tEfNS_4arch4Sm80ELb0ELb0ELb1ELb1ELb1ELb1ELb1ELb1EEENS1_21CollectiveEpilogueFwdINS6_IJS8_SA_S9_EEENS6_IJNS7_ILi1EEESI_SI_EEESC_SE_Li256ELb1ELb1ELb1ELb0EEENS1_36VarlenDynamicPersistentTileSchedulerILi128ELi64ELi256ELi256ELb1ELb1ELb0ELb0ELb1ELb1EEEEEEEEEvNT_6ParamsE) ;  /* 0xfffe59b002007950 */ /* 0x004fea0003c3ffff */
        .weak           $__internal_7_$__cuda_sm70_votesync_ballot
        .type           $__internal_7_$__cuda_sm70_votesync_ballot,@function
        .size           $__internal_7_$__cuda_sm70_votesync_ballot,(.L_x_3111 - $__internal_7_$__cuda_sm70_votesync_ballot)
$__internal_7_$__cuda_sm70_votesync_ballot:
[----:B------:R-:W-:Y:S01]  /*1a650*/  ISETP.NE.U32.AND P0, PT, R0, 0x1, PT ;  /* 0x000000010000780c */ /* 0x000fe20003f05070 */
[----:B------:R-:W-:-:S04]  /*1a660*/  IMAD.MOV.U32 R3, RZ, RZ, -0x1 ;  /* 0xffffffffff037424 */ /* 0x000fc800078e00ff */
[----:B------:R-:W-:Y:S08]  /*1a670*/  WARPSYNC R3 ;  /* 0x0000000300007348 */ /* 0x000ff00003800000 */
[----:B------:R-:W-:-:S04]  /*1a680*/  VOTE.ANY R0, PT, !P0 ;  /* 0x0000000000007806 */ /* 0x000fc800040e0100 */
[----:B------:R-:W-:Y:S01]  /*1a690*/  LOP3.LUT R0, R0, R3, RZ, 0xc0, !PT ;  /* 0x0000000300007212 */ /* 0x000fe200078ec0ff */
[----:B------:R-:W-:-:S04]  /*1a6a0*/  IMAD.MOV.U32 R3, RZ, RZ, 0x0 ;  /* 0x00000000ff037424 */ /* 0x000fc800078e00ff */
[----:B------:R-:W-:Y:S05]  /*1a6b0*/  RET.REL.NODEC R2 `(_ZN7cutlass13device_kernelIN5flash19enable_sm80_to_sm89INS1_16FlashAttnFwdSm80INS1_25CollectiveMainloopFwdSm80ILi8ELi1ELb0EN4cute5tupleIJNS5_1CILi128EEENS7_ILi64EEENS7_ILi192EEEEEELi192ENS_10bfloat16_tEfNS_4arch4Sm80ELb0ELb0ELb1ELb1ELb1ELb1ELb1ELb1EEENS1_21CollectiveEpilogueFwdINS6_IJS8_SA_S9_EEENS6_IJNS7_ILi1EEESI_SI_EEESC_SE_Li256ELb1ELb1ELb1ELb0EEENS1_36VarlenDynamicPersistentTileSchedulerILi128ELi64ELi256ELi256ELb1ELb1ELb0ELb0ELb1ELb1EEEEEEEEEvNT_6ParamsE) ;  /* 0xfffe594002007950 */ /* 0x000fea0003c3ffff */
.L_x_378:
        /* <DEDUP_REMOVED lines=12> */
.L_x_3111:


//--------------------- .text._ZN7cutlass13device_kernelIN5flash19enable_sm80_to_sm89INS1_16FlashAttnFwdSm80INS1_25CollectiveMainloopFwdSm80ILi8ELi1ELb0EN4cute5tupleIJNS5_1CILi128EEENS7_ILi64EEENS7_ILi192EEEEEELi192ENS_10bfloat16_tEfNS_4arch4Sm80ELb0ELb1ELb1ELb0ELb1ELb0ELb1ELb1EEENS1_21CollectiveEpilogueFwdINS6_IJS8_SA_S9_EEENS6_IJNS7_ILi1EEESI_SI_EEESC_SE_Li256ELb0ELb1ELb1ELb0EEENS1_19SingleTileSchedulerILb0ELb1ELb1ELi128EEEEEEEEEvNT_6ParamsE --------------------------
	.section	.text._ZN7cutlass13device_kernelIN5flash19enable_sm80_to_sm89INS1_16FlashAttnFwdSm80INS1_25CollectiveMainloopFwdSm80ILi8ELi1ELb0EN4cute5tupleIJNS5_1CILi128EEENS7_ILi64EEENS7_ILi192EEEEEELi192ENS_10bfloat16_tEfNS_4arch4Sm80ELb0ELb1ELb1ELb0ELb1ELb0ELb1ELb1EEENS1_21CollectiveEpilogueFwdINS6_IJS8_SA_S9_EEENS6_IJNS7_ILi1EEESI_SI_EEESC_SE_Li256ELb0ELb1ELb1ELb0EEENS1_19SingleTileSchedulerILb0ELb1ELb1ELi128EEEEEEEEEvNT_6ParamsE,"ax",@progbits
	.sectioninfo	@"SHI_REGISTERS=255"
	.align	128
.text._ZN7cutlass13device_kernelIN5flash19enable_sm80_to_sm89INS1_16FlashAttnFwdSm80INS1_25CollectiveMainloopFwdSm80ILi8ELi1ELb0EN4cute5tupleIJNS5_1CILi128EEENS7_ILi64EEENS7_ILi192EEEEEELi192ENS_10bfloat16_tEfNS_4arch4Sm80ELb0ELb1ELb1ELb0ELb1ELb0ELb1ELb1EEENS1_21CollectiveEpilogueFwdINS6_IJS8_SA_S9_EEENS6_IJNS7_ILi1EEESI_SI_EEESC_SE_Li256ELb0ELb1ELb1ELb0EEENS1_19SingleTileSchedulerILb0ELb1ELb1ELi128EEEEEEEEEvNT_6ParamsE:
        .type           _ZN7cutlass13device_kernelIN5flash19enable_sm80_to_sm89INS1_16FlashAttnFwdSm80INS1_25CollectiveMainloopFwdSm80ILi8ELi1ELb0EN4cute5tupleIJNS5_1CILi128EEENS7_ILi64EEENS7_ILi192EEEEEELi192ENS_10bfloat16_tEfNS_4arch4Sm80ELb0ELb1ELb1ELb0ELb1ELb0ELb1ELb1EEENS1_21CollectiveEpilogueFwdINS6_IJS8_SA_S9_EEENS6_IJNS7_ILi1EEESI_SI_EEESC_SE_Li256ELb0ELb1ELb1ELb0EEENS1_19SingleTileSchedulerILb0ELb1ELb1ELi128EEEEEEEEEvNT_6ParamsE,@function
        .size           _ZN7cutlass13device_kernelIN5flash19enable_sm80_to_sm89INS1_16FlashAttnFwdSm80INS1_25CollectiveMainloopFwdSm80ILi8ELi1ELb0EN4cute5tupleIJNS5_1CILi128EEENS7_ILi64EEENS7_ILi192EEEEEELi192ENS_10bfloat16_tEfNS_4arch4Sm80ELb0ELb1ELb1ELb0ELb1ELb0ELb1ELb1EEENS1_21CollectiveEpilogueFwdINS6_IJS8_SA_S9_EEENS6_IJNS7_ILi1EEESI_SI_EEESC_SE_Li256ELb0ELb1ELb1ELb0EEENS1_19SingleTileSchedulerILb0ELb1ELb1ELi128EEEEEEEEEvNT_6ParamsE,(.L_x_3116 - _ZN7cutlass13device_kernelIN5flash19enable_sm80_to_sm89INS1_16FlashAttnFwdSm80INS1_25CollectiveMainloopFwdSm80ILi8ELi1ELb0EN4cute5tupleIJNS5_1CILi128EEENS7_ILi64EEENS7_ILi192EEEEEELi192ENS_10bfloat16_tEfNS_4arch4Sm80ELb0ELb1ELb1ELb0ELb1ELb0ELb1ELb1EEENS1_21CollectiveEpilogueFwdINS6_IJS8_SA_S9_EEENS6_IJNS7_ILi1EEESI_SI_EEESC_SE_Li256ELb0ELb1ELb1ELb0EEENS1_19SingleTileSchedulerILb0ELb1ELb1ELi128EEEEEEEEEvNT_6ParamsE)
        .other          _ZN7cutlass13device_kernelIN5flash19enable_sm80_to_sm89INS1_16FlashAttnFwdSm80INS1_25CollectiveMainloopFwdSm80ILi8ELi1ELb0EN4cute5tupleIJNS5_1CILi128EEENS7_ILi64EEENS7_ILi192EEEEEELi192ENS_10bfloat16_tEfNS_4arch4Sm80ELb0ELb1ELb1ELb0ELb1ELb0ELb1ELb1EEENS1_21CollectiveEpilogueFwdINS6_IJS8_SA_S9_EEENS6_IJNS7_ILi1EEESI_SI_EEESC_SE_Li256ELb0ELb1ELb1ELb0EEENS1_19SingleTileSchedulerILb0ELb1ELb1ELi128EEEEEEEEEvNT_6ParamsE,@"STO_CUDA_ENTRY STV_DEFAULT"
_ZN7cutlass13device_kernelIN5flash19enable_sm80_to_sm89INS1_16FlashAttnFwdSm80INS1_25CollectiveMainloopFwdSm80ILi8ELi1ELb0EN4cute5tupleIJNS5_1CILi128EEENS7_ILi64EEENS7_ILi192EEEEEELi192ENS_10bfloat16_tEfNS_4arch4Sm80ELb0ELb1ELb1ELb0ELb1ELb0ELb1ELb1EEENS1_21CollectiveEpilogueFwdINS6_IJS8_SA_S9_EEENS6_IJNS7_ILi1EEESI_SI_EEESC_SE_Li256ELb0ELb1ELb1ELb0EEENS1_19SingleTileSchedulerILb0ELb1ELb1ELi128EEEEEEEEEvNT_6ParamsE:
        /* <DEDUP_REMOVED lines=17> */
.L_x_379:
[----:B------:R-:W-:Y:S02]  /*0110*/  ULDC.64 UR4, c[0x0][0x550] ;  /* 0x0001540000047ab9 */ /* 0x000fe40000000a00 */
[----:B------:R-:W-:Y:S02]  /*0120*/  UISETP.NE.AND UP0, UPT, UR4, 0x1, UPT ;  /* 0x000000010400788c */ /* 0x000fe4000bf05270 */
[----:B------:R-:W-:-:S02]  /*0130*/  UIMAD.WIDE.U32 UR8, UR7, UR5, URZ ;  /* 0x00000005070872a5 */ /* 0x000fc4000f8e003f */
[----:B------:R-:W-:Y:S02]  /*0140*/  ULDC UR4, c[0x0][0x558] ;  /* 0x0001560000047ab9 */ /* 0x000fe40000000800 */
[----:B------:R-:W-:-:S05]  /*0150*/  UMOV UR13, UR7 ;  /* 0x00000007000d7c82 */ /* 0x000fca0008000000 */
[----:B------:R-:W-:-:S03]  /*0160*/  @UP0 USHF.R.U32.HI UR13, URZ, UR4, UR9 ;  /* 0x000000043f0d0299 */ /* 0x000fc60008011609 */
.L_x_380:
        /* <DEDUP_REMOVED lines=16> */
[----:B------:R-:W1:Y:S01]  /*0270*/  S2UR UR24, SR_CTAID.X ;  /* 0x00000000001879c3 */ /* 0x000e620000002500 */
[----:B------:R-:W-:Y:S02]  /*0280*/  ULDC UR4, c[0x0][0x2c4] ;  /* 0x0000b10000047ab9 */ /* 0x000fe40000000800 */
[----:B------:R-:W-:Y:S02]  /*0290*/  UISETP.NE.AND UP1, UPT, UR4, 0x1, UPT ;  /* 0x000000010400788c */ /* 0x000fe4000bf25270 */
[----:B------:R-:W-:Y:S02]  /*02a0*/  UMOV UR12, URZ ;  /* 0x0000003f000c7c82 */ /* 0x000fe40008000000 */
[----:B------:R-:W-:Y:S02]  /*02b0*/  ULDC.64 UR4, c[0x0][0x2c8] ;  /* 0x0000b20000047ab9 */ /* 0x000fe40000000a00 */
[----:B-1----:R-:W-:-:S05]  /*02c0*/  USHF.L.U32 UR24, UR24, 0x7, URZ ;  /* 0x0000000718187899 */ /* 0x002fca000800063f */
[----:B------:R-:W-:Y:S02]  /*02d0*/  @UP1 UIADD3 UR10, UR24, 0x7f, URZ ;  /* 0x0000007f180a1890 */ /* 0x000fe4000fffe03f */
[----:B------:R-:W-:Y:S02]  /*02e0*/  UIADD3 UR8, UR24, 0x7f, URZ ;  /* 0x0000007f18087890 */ /* 0x000fe4000fffe03f */
[----:B------:R-:W-:-:S03]  /*02f0*/  UIMAD.WIDE.U32 UR10, UR10, UR4, URZ ;  /* 0x000000040a0a72a5 */ /* 0x000fc6000f8e003f */
[----:B------:R-:W-:-:S04]  /*0300*/  ULDC UR4, c[0x0][0x2ac] ;  /* 0x0000ab0000047ab9 */ /* 0x000fc80000000800 */
[----:B------:R-:W-:Y:S02]  /*0310*/  @UP1 UMOV UR9, UR11 ;  /* 0x0000000b00091c82 */ /* 0x000fe40008000000 */
[----:B------:R-:W-:Y:S02]  /*0320*/  ULDC UR10, c[0x0][0x1d0] ;  /* 0x00007400000a7ab9 */ /* 0x000fe40000000800 */
[----:B------:R-:W-:Y:S02]  /*0330*/  @UP1 USHF.R.U32.HI UR8, URZ, UR5, UR9 ;  /* 0x000000053f081299 */ /* 0x000fe40008011609 */
[----:B------:R-:W-:Y:S02]  /*0340*/  UIMAD UR10, UR4, UR10, URZ ;  /* 0x0000000a040a72a4 */ /* 0x000fe4000f8e023f */
[----:B------:R-:W-:Y:S02]  /*0350*/  UMOV UR9, 0x1 ;  /* 0x0000000100097882 */ /* 0x000fe40000000000 */
[----:B------:R-:W-:-:S02]  /*0360*/  ULDC.64 UR4, c[0x0][0x328] ;  /* 0x0000ca0000047ab9 */ /* 0x000fc40000000a00 */
[----:B------:R-:W-:Y:S02]  /*0370*/  UISETP.LE.AND UP0, UPT, UR9, UR5, UPT ;  /* 0x000000050900728c */ /* 0x000fe4000bf03270 */
[----:B------:R-:W-:Y:S02]  /*0380*/  ULDC UR11, c[0x0][0x168] ;  /* 0x00005a00000b7ab9 */ /* 0x000fe40000000800 */
[----:B------:R-:W-:-:S04]  /*0390*/  UIADD3 UR11, UR10, -UR11, UR9 ;  /* 0x8000000b0a0b7290 */ /* 0x000fc8000fffe009 */
[----:B------:R-:W-:-:S04]  /*03a0*/  UIADD3 UR5, UR11, UR8, URZ ;  /* 0x000000080b057290 */ /* 0x000fc8000fffe03f */
[----:B------:R-:W-:Y:S01]  /*03b0*/  UIADD3 UR8, UR5, UR4, URZ ;  /* 0x0000000405087290 */ /* 0x000fe2000fffe03f */
[----:B--2---:R1:W2:Y:S01]  /*03c0*/  @P0 R2UR UR12, R2 ;  /* 0x00000000020c03c2 */ /* 0x0042a200000e0000 */
[----:B------:R-:W-:-:S13]  /*03d0*/  PLOP3.LUT P0, PT, PT, PT, UP0, 0x40, 0x0 ;  /* 0x000000000000781c */ /* 0x000fda0003f0e808 */
[----:B------:R-:W-:Y:S05]  /*03e0*/  @P0 BRA `(.L_x_381) ;  /* 0x0000016000000947 */ /* 0x000fea0003800000 */
[----:B------:R-:W-:Y:S01]  /*03f0*/  ISETP.LT.AND P0, PT, RZ, UR5, PT ;  /* 0x00000005ff007c0c */ /* 0x000fe2000bf01270 */
[----:B------:R-:W-:-:S12]  /*0400*/  UIADD3 UR11, UR5, -0x1, URZ ;  /* 0xffffffff050b7890 */ /* 0x000fd8000fffe03f */
[----:B------:R-:W-:Y:S05]  /*0410*/  @P0 BRA `(.L_x_382) ;  /* 0x0000009000000947 */ /* 0x000fea0003800000 */
[----:B------:R-:W-:Y:S02]  /*0420*/  ULDC UR4, c[0x0][0x32c] ;  /* 0x0000cb0000047ab9 */ /* 0x000fe40000000800 */
[----:B------:R-:W-:Y:S02]  /*0430*/  UISETP.NE.AND UP2, UPT, UR9, UR4, UPT ;  /* 0x000000040900728c */ /* 0x000fe4000bf45270 */
[----:B------:R-:W-:-:S03]  /*0440*/  UIADD3 UR11, -UR5, URZ, URZ ;  /* 0x0000003f050b7290 */ /* 0x000fc6000fffe13f */
[----:B------:R-:W-:Y:S02]  /*0450*/  ULDC.64 UR4, c[0x0][0x330] ;  /* 0x0000cc0000047ab9 */ /* 0x000fe40000000a00 */
[----:B------:R-:W-:-:S07]  /*0460*/  UIMAD.WIDE.U32 UR14, UR11, UR4, URZ ;  /* 0x000000040b0e72a5 */ /* 0x000fce000f8e003f */
[----:B------:R-:W-:Y:S02]  /*0470*/  @UP2 UMOV UR9, UR15 ;  /* 0x0000000f00092c82 */ /* 0x000fe40008000000 */
[----:B------:R-:W-:-:S04]  /*0480*/  @UP2 USHF.R.U32.HI UR11, URZ, UR5, UR9 ;  /* 0x000000053f0b2299 */ /* 0x000fc80008011609 */
[----:B------:R-:W-:Y:S01]  /*0490*/  ULOP3.LUT UR11, URZ, UR11, URZ, 0x33, !UPT ;  /* 0x0000000b3f0b7292 */ /* 0x000fe2000f8e333f */
[----:B------:R-:W-:Y:S05]  /*04a0*/  BRA `(.L_x_383) ;  /* 0x0000006000007947 */ /* 0x000fea0003800000 */
.L_x_382:
[----:B------:R-:W-:Y:S02]  /*04b0*/  ULDC UR4, c[0x0][0x32c] ;  /* 0x0000cb0000047ab9 */ /* 0x000fe40000000800 */
[----:B------:R-:W-:-:S03]  /*04c0*/  UISETP.NE.AND UP2, UPT, UR9, UR4, UPT ;  /* 0x000000040900728c */ /* 0x000fc6000bf45270 */
[----:B------:R-:W-:Y:S02]  /*04d0*/  ULDC.64 UR4, c[0x0][0x330] ;  /* 0x0000cc0000047ab9 */ /* 0x000fe40000000a00 */
[----:B------:R-:W-:-:S07]  /*04e0*/  UIMAD.WIDE.U32 UR14, UR11, UR4, URZ ;  /* 0x000000040b0e72a5 */ /* 0x000fce000f8e003f */
[----:B------:R-:W-:Y:S02]  /*04f0*/  @UP2 UMOV UR9, UR15 ;  /* 0x0000000f00092c82 */ /* 0x000fe40008000000 */
[----:B------:R-:W-:Y:S02]  /*0500*/  @UP2 USHF.R.U32.HI UR11, URZ, UR5, UR9 ;  /* 0x000000053f0b2299 */ /* 0x000fe40008011609 */
.L_x_383:
[----:B------:R-:W-:Y:S02]  /*0510*/  ULDC UR4, c[0x0][0x32c] ;  /* 0x0000cb0000047ab9 */ /* 0x000fe40000000800 */
[----:B------:R-:W-:-:S04]  /*0520*/  UIMAD UR4, UR11, UR4, UR4 ;  /* 0x000000040b0472a4 */ /* 0x000fc8000f8e0204 */
[----:B------:R-:W-:-:S04]  /*0530*/  UISETP.LT.AND UP2, UPT, UR8, UR4, UPT ;  /* 0x000000040800728c */ /* 0x000fc8000bf41270 */
[----:B------:R-:W-:Y:S02]  /*0540*/  USEL UR8, UR8, UR4, UP2 ;  /* 0x0000000408087287 */ /* 0x000fe40009000000 */
.L_x_381:
[----:B------:R-:W-:Y:S01]  /*0550*/  UIADD3 UR9, UR10, 0x3f, URZ ;  /* 0x0000003f0a097890 */ /* 0x000fe2000fffe03f */
[----:B------:R-:W-:Y:S01]  /*0560*/  PLOP3.LUT P0, PT, PT, PT, UP0, 0x40, 0x0 ;  /* 0x000000000000781c */ /* 0x000fe20003f0e808 */
[----:B------:R-:W-:Y:S02]  /*0570*/  UIADD3 UR11, UR8, 0x3f, URZ ;  /* 0x0000003f080b7890 */ /* 0x000fe4000fffe03f */
[----:B------:R-:W-:Y:S02]  /*0580*/  ULDC.64 UR4, c[0x0][0x2c8] ;  /* 0x0000b20000047ab9 */ /* 0x000fe40000000a00 */
[----:B------:R-:W-:Y:S02]  /*0590*/  UIMAD.WIDE.U32 UR16, UR24, UR4, URZ ;  /* 0x00000004181072a5 */ /* 0x000fe4000f8e003f */
[----:B------:R-:W-:Y:S02]  /*05a0*/  USHF.R.S32.HI UR14, URZ, 0x1f, UR9 ;  /* 0x0000001f3f0e7899 */ /* 0x000fe40008011409 */
[----:B------:R-:W-:-:S02]  /*05b0*/  USHF.R.S32.HI UR8, URZ, 0x1f, UR11 ;  /* 0x0000001f3f087899 */ /* 0x000fc4000801140b */
[----:B------:R-:W-:Y:S02]  /*05c0*/  UMOV UR4, UR24 ;  /* 0x0000001800047c82 */ /* 0x000fe40008000000 */
[----:B------:R-:W-:Y:S02]  /*05d0*/  @UP1 USHF.R.U32.HI UR4, URZ, UR5, UR17 ;  /* 0x000000053f041299 */ /* 0x000fe40008011611 */
[----:B------:R-:W-:Y:S02]  /*05e0*/  ULEA.HI UR5, UR14, UR9, URZ, 0x6 ;  /* 0x000000090e057291 */ /* 0x000fe4000f8f303f */
[----:B------:R-:W-:Y:S02]  /*05f0*/  ULEA.HI UR20, UR8, UR11, URZ, 0x6 ;  /* 0x0000000b08147291 */ /* 0x000fe4000f8f303f */
[----:B------:R-:W-:Y:S02]  /*0600*/  ULDC UR21, c[0x0][0x168] ;  /* 0x00005a0000157ab9 */ /* 0x000fe40000000800 */
[----:B------:R-:W-:-:S02]  /*0610*/  USHF.R.S32.HI UR5, URZ, 0x6, UR5 ;  /* 0x000000063f057899 */ /* 0x000fc40008011405 */
[----:B------:R-:W-:Y:S02]  /*0620*/  USHF.R.S32.HI UR20, URZ, 0x6, UR20 ;  /* 0x000000063f147899 */ /* 0x000fe40008011414 */
[----:B------:R-:W-:Y:S02]  /*0630*/  UIADD3 UR21, UR10, -UR21, URZ ;  /* 0x800000150a157290 */ /* 0x000fe4000fffe03f */
[----:B------:R-:W-:Y:S02]  /*0640*/  UISETP.LT.AND UP2, UPT, UR5, UR20, UPT ;  /* 0x000000140500728c */ /* 0x000fe4000bf41270 */
[----:B------:R-:W-:Y:S02]  /*0650*/  UIADD3 UR4, UR21, UR4, URZ ;  /* 0x0000000415047290 */ /* 0x000fe4000fffe03f */
[----:B------:R-:W-:Y:S02]  /*0660*/  ULDC UR8, c[0x0][0x324] ;  /* 0x0000c90000087ab9 */ /* 0x000fe40000000800 */
[----:B------:R-:W-:-:S02]  /*0670*/  USEL UR20, UR5, UR20, UP2 ;  /* 0x0000001405147287 */ /* 0x000fc40009000000 */
[----:B------:R-:W-:Y:S01]  /*0680*/  UIADD3 UR8, UR4, -UR8, URZ ;  /* 0x8000000804087290 */ /* 0x000fe2000fffe03f */
[----:B------:R-:W-:Y:S05]  /*0690*/  @P0 BRA `(.L_x_384) ;  /* 0x0000017000000947 */ /* 0x000fea0003800000 */
[----:B------:R-:W-:Y:S02]  /*06a0*/  UMOV UR9, UR4 ;  /* 0x0000000400097c82 */ /* 0x000fe40008000000 */
[----:B------:R-:W-:-:S06]  /*06b0*/  UISETP.GT.AND UP2, UPT, UR9, -0x1, UPT ;  /* 0xffffffff0900788c */ /* 0x000fcc000bf44270 */
[----:B------:R-:W-:-:S13]  /*06c0*/  PLOP3.LUT P0, PT, PT, PT, UP2, 0x80, 0x0 ;  /* 0x000000000000781c */ /* 0x000fda0003f0f028 */
[----:B------:R-:W-:Y:S05]  /*06d0*/  @P0 BRA `(.L_x_385) ;  /* 0x0000009000000947 */ /* 0x000fea0003800000 */
[----:B------:R-:W-:Y:S02]  /*06e0*/  ULDC UR4, c[0x0][0x32c] ;  /* 0x0000cb0000047ab9 */ /* 0x000fe40000000800 */
[----:B------:R-:W-:Y:S02]  /*06f0*/  UISETP.NE.AND UP2, UPT, UR4, 0x1, UPT ;  /* 0x000000010400788c */ /* 0x000fe4000bf45270 */
[----:B------:R-:W-:Y:S02]  /*0700*/  ULOP3.LUT UR9, URZ, UR9, URZ, 0x33, !UPT ;  /* 0x000000093f097292 */ /* 0x000fe4000f8e333f */
[----:B------:R-:W-:Y:S02]  /*0710*/  ULDC.64 UR4, c[0x0][0x330] ;  /* 0x0000cc0000047ab9 */ /* 0x000fe40000000a00 */
[----:B------:R-:W-:-:S07]  /*0720*/  UIMAD.WIDE.U32 UR14, UR9, UR4, URZ ;  /* 0x00000004090e72a5 */ /* 0x000fce000f8e003f */
[----:B------:R-:W-:Y:S02]  /*0730*/  @UP2 UMOV UR11, UR15 ;  /* 0x0000000f000b2c82 */ /* 0x000fe40008000000 */
[----:B------:R-:W-:-:S04]  /*0740*/  @UP2 USHF.R.U32.HI UR9, URZ, UR5, UR11 ;  /* 0x000000053f092299 */ /* 0x000fc8000801160b */
[----:B------:R-:W-:Y:S01]  /*0750*/  ULOP3.LUT UR9, URZ, UR9, URZ, 0x33, !UPT ;  /* 0x000000093f097292 */ /* 0x000fe2000f8e333f */
[----:B------:R-:W-:Y:S05]  /*0760*/  BRA `(.L_x_386) ;  /* 0x0000006000007947 */ /* 0x000fea0003800000 */
.L_x_385:
[----:B------:R-:W-:Y:S02]  /*0770*/  ULDC UR4, c[0x0][0x32c] ;  /* 0x0000cb0000047ab9 */ /* 0x000fe40000000800 */
[----:B------:R-:W-:-:S03]  /*0780*/  UISETP.NE.AND UP2, UPT, UR4, 0x1, UPT ;  /* 0x000000010400788c */ /* 0x000fc6000bf45270 */
[----:B------:R-:W-:Y:S02]  /*0790*/  ULDC.64 UR4, c[0x0][0x330] ;  /* 0x0000cc0000047ab9 */ /* 0x000fe40000000a00 */
[----:B------:R-:W-:-:S07]  /*07a0*/  UIMAD.WIDE.U32 UR14, UR9, UR4, URZ ;  /* 0x00000004090e72a5 */ /* 0x000fce000f8e003f */
[----:B------:R-:W-:Y:S02]  /*07b0*/  @UP2 UMOV UR11, UR15 ;  /* 0x0000000f000b2c82 */ /* 0x000fe40008000000 */
[----:B------:R-:W-:Y:S02]  /*07c0*/  @UP2 USHF.R.U32.HI UR9, URZ, UR5, UR11 ;  /* 0x000000053f092299 */ /* 0x000fe4000801160b */
.L_x_386:
[----:B------:R-:W-:Y:S02]  /*07d0*/  ULDC UR4, c[0x0][0x32c] ;  /* 0x0000cb0000047ab9 */ /* 0x000fe40000000800 */
[----:B------:R-:W-:-:S04]  /*07e0*/  UIMAD UR4, UR9, UR4, URZ ;  /* 0x00000004090472a4 */ /* 0x000fc8000f8e023f */
[----:B------:R-:W-:-:S04]  /*07f0*/  UISETP.LT.AND UP2, UPT, UR8, UR4, UPT ;  /* 0x000000040800728c */ /* 0x000fc8000bf41270 */
[----:B------:R-:W-:-:S04]  /*0800*/  USEL UR8, UR8, UR4, !UP2 ;  /* 0x0000000408087287 */ /* 0x000fc8000d000000 */
.L_x_384:
[----:B------:R-:W-:Y:S02]  /*0810*/  USHF.R.S32.HI UR4, URZ, 0x1f, UR8 ;  /* 0x0000001f3f047899 */ /* 0x000fe40008011408 */
[----:B------:R-:W-:Y:S02]  /*0820*/  ULDC UR5, c[0x0][0x338] ;  /* 0x0000ce0000057ab9 */ /* 0x000fe40000000800 */
[----:B------:R-:W-:-:S04]  /*0830*/  ULEA.HI UR4, UR4, UR8, URZ, 0x6 ;  /* 0x0000000804047291 */ /* 0x000fc8000f8f303f */
[----:B------:R-:W-:Y:S02]  /*0840*/  USHF.R.S32.HI UR9, URZ, 0x6, UR4 ;  /* 0x000000063f097899 */ /* 0x000fe40008011404 */
[----:B------:R-:W-:Y:S02]  /*0850*/  USHF.R.U32.HI UR4, URZ, 0x10, UR7 ;  /* 0x000000103f047899 */ /* 0x000fe40008011607 */
[----:B------:R-:W-:Y:S02]  /*0860*/  UISETP.LT.AND UP2, UPT, URZ, UR9, UPT ;  /* 0x000000093f00728c */ /* 0x000fe4000bf41270 */
[----:B------:R-:W-:Y:S02]  /*0870*/  UISETP.NE.AND UP3, UPT, UR4, URZ, UPT ;  /* 0x0000003f0400728c */ /* 0x000fe4000bf65270 */
[----:B------:R-:W-:Y:S02]  /*0880*/  USEL UR9, URZ, UR9, !UP2 ;  /* 0x000000093f097287 */ /* 0x000fe4000d000000 */
[----:B------:R-:W-:-:S02]  /*0890*/  USEL UR5, UR4, UR5, UP3 ;  /* 0x0000000504057287 */ /* 0x000fc40009800000 */
[----:B------:R-:W-:Y:S02]  /*08a0*/  UISETP.GT.AND UP2, UPT, UR20, UR9, UPT ;  /* 0x000000091400728c */ /* 0x000fe4000bf44270 */
[----:B------:R-:W-:-:S04]  /*08b0*/  UMOV UR4, URZ ;  /* 0x0000003f00047c82 */ /* 0x000fc80008000000 */
[----:B------:R-:W-:-:S13]  /*08c0*/  PLOP3.LUT P0, PT, PT, PT, UP2, 0x80, 0x0 ;  /* 0x000000000000781c */ /* 0x000fda0003f0f028 */
[----:B------:R-:W-:Y:S05]  /*08d0*/  @!P0 BRA `(.L_x_387) ;  /* 0x0000021000008947 */ /* 0x000fea0003800000 */
[----:B------:R-:W-:Y:S01]  /*08e0*/  IMAD.U32 R0, RZ, RZ, UR5 ;  /* 0x00000005ff007e24 */ /* 0x000fe2000f8e00ff */
[----:B------:R-:W-:Y:S02]  /*08f0*/  UIADD3 UR15, UR5, -0x1, UR20 ;  /* 0xffffffff050f7890 */ /* 0x000fe4000fffe014 */
[----:B------:R-:W-:Y:S02]  /*0900*/  UMOV UR16, URZ ;  /* 0x0000003f00107c82 */ /* 0x000fe40008000000 */
[-C--:B-1----:R-:W-:Y:S01]  /*0910*/  IABS R2, R0.reuse ;  /* 0x0000000000027213 */ /* 0x082fe20000000000 */
[----:B------:R-:W-:Y:S01]  /*0920*/  UIADD3 UR15, -UR9, UR15, URZ ;  /* 0x0000000f090f7290 */ /* 0x000fe2000fffe13f */
[----:B------:R-:W-:Y:S02]  /*0930*/  IABS R0, R0 ;  /* 0x0000000000007213 */ /* 0x000fe40000000000 */
[----:B------:R1:W3:Y:S03]  /*0940*/  R2UR UR14, R2 ;  /* 0x00000000020e73c2 */ /* 0x0002e600000e0000 */
[----:B------:R-:W-:Y:S01]  /*0950*/  IMAD.U32 R4, RZ, RZ, UR15 ;  /* 0x0000000fff047e24 */ /* 0x000fe2000f8e00ff */
[----:B------:R-:W-:Y:S01]  /*0960*/  ULOP3.LUT UR15, UR15, UR5, URZ, 0x3c, !UPT ;  /* 0x000000050f0f7292 */ /* 0x000fe2000f8e3c3f */
[----:B------:R-:W-:-:S04]  /*0970*/  IMAD.MOV R0, RZ, RZ, -R0 ;  /* 0x000000ffff007224 */ /* 0x000fc800078e0a00 */
[----:B------:R-:W4:Y:S01]  /*0980*/  R2UR UR8, R0 ;  /* 0x00000000000873c2 */ /* 0x000f2200000e0000 */
[----:B-1----:R-:W-:Y:S01]  /*0990*/  IABS R2, R4 ;  /* 0x0000000400027213 */ /* 0x002fe20000000000 */
[----:B---3--:R-:W1:Y:S06]  /*09a0*/  I2F.RP R5, UR14 ;  /* 0x0000000e00057d06 */ /* 0x008e6c0008209400 */
[----:B------:R-:W3:Y:S02]  /*09b0*/  R2UR UR11, R2 ;  /* 0x00000000020b73c2 */ /* 0x000ee400000e0000 */
[----:B-1----:R-:W1:Y:S02]  /*09c0*/  MUFU.RCP R3, R5 ;  /* 0x0000000500037308 */ /* 0x002e640000001000 */
[----:B-1----:R-:W-:-:S06]  /*09d0*/  IADD3 R3, R3, 0xffffffe, RZ ;  /* 0x0ffffffe03037810 */ /* 0x002fcc0007ffe0ff */
[----:B------:R-:W1:Y:S02]  /*09e0*/  F2I.FTZ.U32.TRUNC.NTZ R3, R3 ;  /* 0x0000000300037305 */ /* 0x000e64000021f000 */
[----:B-1----:R-:W1:Y:S02]  /*09f0*/  R2UR UR17, R3 ;  /* 0x00000000031173c2 */ /* 0x002e6400000e0000 */
[----:B-1----:R-:W-:-:S04]  /*0a00*/  UIADD3 UR4, URZ, -UR17, URZ ;  /* 0x800000113f047290 */ /* 0x002fc8000fffe03f */
[----:B------:R-:W-:-:S04]  /*0a10*/  UIMAD UR4, UR4, UR14, URZ ;  /* 0x0000000e040472a4 */ /* 0x000fc8000f8e023f */
[----:B------:R-:W-:-:S04]  /*0a20*/  UIMAD.WIDE.U32 UR16, UR17, UR4, UR16 ;  /* 0x00000004111072a5 */ /* 0x000fc8000f8e0010 */
[----:B---3--:R-:W-:-:S04]  /*0a30*/  UIMAD.WIDE.U32 UR16, UR17, UR11, URZ ;  /* 0x0000000b111072a5 */ /* 0x008fc8000f8e003f */
[----:B----4-:R-:W-:-:S04]  /*0a40*/  UIMAD UR8, UR17, UR8, UR11 ;  /* 0x00000008110872a4 */ /* 0x010fc8000f8e020b */
[----:B------:R-:W-:-:S11]  /*0a50*/  UISETP.GT.U32.AND UP2, UPT, UR14, UR8, UPT ;  /* 0x000000080e00728c */ /* 0x000fd6000bf44070 */
[----:B------:R-:W-:Y:S02]  /*0a60*/  @!UP2 UIADD3 UR8, UR8, -UR14, URZ ;  /* 0x8000000e0808a290 */ /* 0x000fe4000fffe03f */
[----:B------:R-:W-:Y:S02]  /*0a70*/  @!UP2 UIADD3 UR17, UR17, 0x1, URZ ;  /* 0x000000011111a890 */ /* 0x000fe4000fffe03f */
[----:B------:R-:W-:Y:S02]  /*0a80*/  UISETP.GE.U32.AND UP3, UPT, UR8, UR14, UPT ;  /* 0x0000000e0800728c */ /* 0x000fe4000bf66070 */
[----:B------:R-:W-:-:S09]  /*0a90*/  UISETP.GE.AND UP2, UPT, UR15, URZ, UPT ;  /* 0x0000003f0f00728c */ /* 0x000fd2000bf46270 */
[----:B------:R-:W-:Y:S02]  /*0aa0*/  @UP3 UIADD3 UR17, UR17, 0x1, URZ ;  /* 0x0000000111113890 */ /* 0x000fe4000fffe03f */
[----:B------:R-:W-:-:S05]  /*0ab0*/  UISETP.NE.AND UP3, UPT, UR5, URZ, UPT ;  /* 0x0000003f0500728c */ /* 0x000fca000bf65270 */
[----:B------:R-:W-:Y:S02]  /*0ac0*/  UMOV UR4, UR17 ;  /* 0x0000001100047c82 */ /* 0x000fe40008000000 */
[----:B------:R-:W-:-:S04]  /*0ad0*/  @!UP2 UIADD3 UR4, -UR4, URZ, URZ ;  /* 0x0000003f0404a290 */ /* 0x000fc8000fffe13f */
[----:B------:R-:W-:Y:S02]  /*0ae0*/  @!UP3 ULOP3.LUT UR4, URZ, UR5, URZ, 0x33, !UPT ;  /* 0x000000053f04b292 */ /* 0x000fe4000f8e333f */
.L_x_387:
[----:B------:R-:W-:Y:S01]  /*0af0*/  ULOP3.LUT UR7, UR7, 0xffff, URZ, 0xc0, !UPT ;  /* 0x0000ffff07077892 */ /* 0x000fe2000f8ec03f */
[----:B------:R-:W-:Y:S01]  /*0b00*/  PLOP3.LUT P2, PT, PT, PT, PT, 0x80, 0x0 ;  /* 0x000000000000781c */ /* 0x000fe20003f4f070 */
[----:B------:R-:W-:Y:S01]  /*0b10*/  IMAD.MOV.U32 R7, RZ, RZ, RZ ;  /* 0x000000ffff077224 */ /* 0x000fe200078e00ff */
[----:B------:R-:W-:Y:S01]  /*0b20*/  CS2R R96, SRZ ;  /* 0x0000000000607805 */ /* 0x000fe2000001ff00 */
[----:B------:R-:W-:Y:S01]  /*0b30*/  UIMAD UR9, UR7, UR4, UR9 ;  /* 0x00000004070972a4 */ /* 0x000fe2000f8e0209 */
        /* <DEDUP_REMOVED lines=8> */
[----:B-1----:R-:W-:Y:S01]  /*0bc0*/  CS2R R2, SRZ ;  /* 0x0000000000027805 */ /* 0x002fe2000001ff00 */
        /* <DEDUP_REMOVED lines=54> */
[----:B------:R-:W-:Y:S01]  /*0f30*/  SHF.R.S32.HI R87, RZ, 0x1f, R84 ;  /* 0x0000001fff577819 */ /* 0x000fe20000011454 */
[----:B------:R-:W-:Y:S01]  /*0f40*/  USHF.R.S32.HI UR7, URZ, 0x1f, UR13 ;  /* 0x0000001f3f077899 */ /* 0x000fe2000801140d */
[----:B------:R-:W-:Y:S01]  /*0f50*/  PLOP3.LUT P1, PT, PT, PT, UP1, 0x80, 0x0 ;  /* 0x000000000000781c */ /* 0x000fe20003f2f018 */
[----:B------:R-:W-:Y:S01]  /*0f60*/  ULDC.64 UR4, c[0x0][0x1b8] ;  /* 0x00006e0000047ab9 */ /* 0x000fe20000000a00 */
[----:B------:R1:W3:Y:S01]  /*0f70*/  @P2 LDG.E R3, [R2.64] ;  /* 0x0000001202032981 */ /* 0x0002e2000c1e1900 */
[CC--:B------:R-:W-:Y:S01]  /*0f80*/  LEA.HI R8, R87.reuse, R84.reuse, RZ, 0x3 ;  /* 0x0000005457087211 */ /* 0x0c0fe200078f18ff */
[----:B------:R-:W-:Y:S01]  /*0f90*/  UIMAD UR7, UR7, UR4, URZ ;  /* 0x00000004070772a4 */ /* 0x000fe2000f8e023f */
[----:B------:R-:W-:Y:S01]  /*0fa0*/  PLOP3.LUT P0, PT, PT, PT, UP1, 0x80, 0x0 ;  /* 0x000000000000781c */ /* 0x000fe20003f0f018 */
[----:B------:R-:W-:Y:S01]  /*0fb0*/  UIMAD.WIDE.U32 UR14, UR13, UR4, URZ ;  /* 0x000000040d0e72a5 */ /* 0x000fe2000f8e003f */
[----:B------:R-:W-:Y:S01]  /*0fc0*/  LOP3.LUT R5, R8, 0xfffffff8, RZ, 0xc0, !PT ;  /* 0xfffffff808057812 */ /* 0x000fe200078ec0ff */
[----:B------:R-:W-:Y:S01]  /*0fd0*/  UIMAD UR7, UR13, UR5, UR7 ;  /* 0x000000050d0772a4 */ /* 0x000fe2000f8e0207 */
[----:B------:R-:W-:Y:S01]  /*0fe0*/  SHF.R.S32.HI R8, RZ, 0x3, R8 ;  /* 0x00000003ff087819 */ /* 0x000fe20000011408 */
[----:B------:R-:W-:Y:S01]  /*0ff0*/  USHF.R.S32.HI UR8, URZ, 0x1f, UR6 ;  /* 0x0000001f3f087899 */ /* 0x000fe20008011406 */
[----:B------:R-:W-:Y:S01]  /*1000*/  LEA.HI R12, R87, R84, RZ, 0x6 ;  /* 0x00000054570c7211 */ /* 0x000fe200078f30ff */
[----:B------:R-:W-:Y:S01]  /*1010*/  IMAD.IADD R0, R84, 0x1, -R5 ;  /* 0x0000000154007824 */ /* 0x000fe200078e0a05 */
[----:B------:R-:W-:Y:S01]  /*1020*/  ULDC.64 UR4, c[0x0][0x1c0] ;  /* 0x0000700000047ab9 */ /* 0x000fe20000000a00 */
[----:B------:R-:W-:Y:S01]  /*1030*/  IMAD.SHL.U32 R207, R8, 0x40, RZ ;  /* 0x0000004008cf7824 */ /* 0x000fe200078e00ff */
[----:B------:R-:W-:Y:S01]  /*1040*/  UIADD3 UR15, UR15, UR7, URZ ;  /* 0x000000070f0f7290 */ /* 0x000fe2000fffe03f */
[C---:B------:R-:W-:Y:S01]  /*1050*/  IMAD R210, R0.reuse, 0x20, R8 ;  /* 0x0000002000d27824 */ /* 0x040fe200078e0208 */
[----:B------:R-:W-:Y:S01]  /*1060*/  UIMAD UR8, UR8, UR4, URZ ;  /* 0x00000004080872a4 */ /* 0x000fe2000f8e023f */
[----:B------:R-:W-:Y:S01]  /*1070*/  IMAD.SHL.U32 R218, R0, 0x8, RZ ;  /* 0x0000000800da7824 */ /* 0x000fe200078e00ff */
[----:B------:R-:W-:Y:S01]  /*1080*/  UIMAD.WIDE.U32 UR14, UR6, UR4, UR14 ;  /* 0x00000004060e72a5 */ /* 0x000fe2000f8e000e */
[----:B------:R-:W-:Y:S01]  /*1090*/  LOP3.LUT R207, R207, 0x1c0, RZ, 0xc0, !PT ;  /* 0x000001c0cfcf7812 */ /* 0x000fe200078ec0ff */
[----:B------:R-:W-:Y:S01]  /*10a0*/  UIMAD UR5, UR6, UR5, UR8 ;  /* 0x00000005060572a4 */ /* 0x000fe2000f8e0208 */
[----:B------:R-:W-:Y:S01]  /*10b0*/  IMAD.SHL.U32 R12, R12, 0x8, RZ ;  /* 0x000000080c0c7824 */ /* 0x000fe200078e00ff */
[----:B------:R-:W-:Y:S01]  /*10c0*/  ULDC UR4, c[0x0][0x168] ;  /* 0x00005a0000047ab9 */ /* 0x000fe20000000800 */
[----:B------:R-:W-:Y:S01]  /*10d0*/  ISETP.GE.AND P3, PT, R218, c[0x0][0x198], PT ;  /* 0x00006600da007a0c */ /* 0x000fe20003f66270 */
[----:B------:R-:W-:Y:S01]  /*10e0*/  UIADD3 UR5, UR15, UR5, URZ ;  /* 0x000000050f057290 */ /* 0x000fe2000fffe03f */
[----:B------:R-:W-:Y:S01]  /*10f0*/  IMAD.U32 R11, RZ, RZ, UR15 ;  /* 0x0000000fff0b7e24 */ /* 0x000fe2000f8e00ff */
[----:B-1----:R-:W-:Y:S01]  /*1100*/  IADD3 R2, R210, UR24, RZ ;  /* 0x00000018d2027c10 */ /* 0x002fe2000fffe0ff */
[----:B------:R-:W-:Y:S01]  /*1110*/  IMAD.U32 R10, RZ, RZ, UR14 ;  /* 0x0000000eff0a7e24 */ /* 0x000fe2000f8e00ff */
[----:B------:R-:W-:Y:S02]  /*1120*/  BSSY B0, `(.L_x_389) ;  /* 0x000003f000007945 */ /* 0x000fe40003800000 */
[----:B------:R-:W-:Y:S01]  /*1130*/  IMAD.U32 R11, RZ, RZ, UR5 ;  /* 0x00000005ff0b7e24 */ /* 0x000fe2000f8e00ff */
[----:B------:R-:W-:Y:S01]  /*1140*/  ULDC UR5, c[0x0][0x2c4] ;  /* 0x0000b10000057ab9 */ /* 0x000fe20000000800 */
[----:B------:R-:W-:Y:S01]  /*1150*/  @P1 IMAD.HI.U32 R4, R2, c[0x0][0x2c8], RZ ;  /* 0x0000b20002041a27 */ /* 0x000fe200078e00ff */
[----:B------:R-:W-:-:S03]  /*1160*/  UIMAD UR4, UR5, UR4, URZ ;  /* 0x00000004050472a4 */ /* 0x000fc6000f8e023f */
[----:B------:R-:W-:Y:S01]  /*1170*/  IMAD.MOV.U32 R7, RZ, RZ, R2 ;  /* 0x000000ffff077224 */ /* 0x000fe200078e0002 */
[----:B------:R-:W-:-:S04]  /*1180*/  @P0 SHF.R.U32.HI R7, RZ, c[0x0][0x2cc], R4 ;  /* 0x0000b300ff070a19 */ /* 0x000fc80000011604 */
[--C-:B------:R-:W-:Y:S01]  /*1190*/  SHF.R.S32.HI R4, RZ, 0x1f, R7.reuse ;  /* 0x0000001fff047819 */ /* 0x100fe20000011407 */
[----:B------:R-:W-:Y:S02]  /*11a0*/  IMAD.MOV R5, RZ, RZ, -R7 ;  /* 0x000000ffff057224 */ /* 0x000fe400078e0a07 */
[----:B------:R-:W-:-:S04]  /*11b0*/  IMAD.WIDE.U32 R10, R7, c[0x0][0x1b0], R10 ;  /* 0x00006c00070a7a25 */ /* 0x000fc800078e000a */
[----:B------:R-:W-:Y:S02]  /*11c0*/  IMAD R5, R5, c[0x0][0x2c4], R2 ;  /* 0x0000b10005057a24 */ /* 0x000fe400078e0202 */
[----:B------:R-:W-:Y:S02]  /*11d0*/  IMAD R4, R4, c[0x0][0x1b0], RZ ;  /* 0x00006c0004047a24 */ /* 0x000fe400078e02ff */
[----:B------:R-:W-:Y:S01]  /*11e0*/  IMAD.MOV.U32 R6, RZ, RZ, R10 ;  /* 0x000000ffff067224 */ /* 0x000fe200078e000a */
[----:B------:R-:W-:Y:S01]  /*11f0*/  SHF.R.S32.HI R2, RZ, 0x1f, R5 ;  /* 0x0000001fff027819 */ /* 0x000fe20000011405 */
[----:B------:R-:W-:Y:S01]  /*1200*/  IMAD R7, R7, c[0x0][0x1b4], R4 ;  /* 0x00006d0007077a24 */ /* 0x000fe200078e0204 */
[----:B------:R-:W-:Y:S02]  /*1210*/  SHF.R.U32.HI R4, RZ, 0x3, R207 ;  /* 0x00000003ff047819 */ /* 0x000fe400000116cf */
[----:B------:R-:W-:Y:S01]  /*1220*/  LOP3.LUT R207, R207, 0x38, R218, 0xf8, !PT ;  /* 0x00000038cfcf7812 */ /* 0x000fe200078ef8da */
[----:B------:R-:W-:-:S02]  /*1230*/  IMAD.IADD R7, R11, 0x1, R7 ;  /* 0x000000010b077824 */ /* 0x000fc400078e0207 */
[----:B------:R-:W-:Y:S01]  /*1240*/  IMAD R2, R2, c[0x0][0x1a8], RZ ;  /* 0x00006a0002027a24 */ /* 0x000fe200078e02ff */
[----:B------:R-:W-:Y:S01]  /*1250*/  LOP3.LUT R207, R207, R4, RZ, 0x3c, !PT ;  /* 0x00000004cfcf7212 */ /* 0x000fe200078e3cff */
[----:B------:R-:W-:Y:S01]  /*1260*/  IMAD.WIDE.U32 R6, R5, c[0x0][0x1a8], R6 ;  /* 0x00006a0005067a25 */ /* 0x000fe200078e0006 */
[----:B------:R-:W-:Y:S02]  /*1270*/  IADD3 R4, R218, 0x40, RZ ;  /* 0x00000040da047810 */ /* 0x000fe40007ffe0ff */
[----:B------:R-:W-:Y:S01]  /*1280*/  LOP3.LUT R207, R207, 0xfffffe00, R12, 0xf8, !PT ;  /* 0xfffffe00cfcf7812 */ /* 0x000fe200078ef80c */
[----:B------:R-:W-:Y:S01]  /*1290*/  IMAD R11, R5, c[0x0][0x1ac], R2 ;  /* 0x00006b00050b7a24 */ /* 0x000fe200078e0202 */
[----:B------:R-:W-:Y:S02]  /*12a0*/  LEA.HI R5, R87, R84, RZ, 0x4 ;  /* 0x0000005457057211 */ /* 0x000fe400078f20ff */
[----:B------:R-:W-:Y:S01]  /*12b0*/  LEA R15, P0, R6, c[0x0][0x160], 0x1 ;  /* 0x00005800060f7a11 */ /* 0x000fe200078008ff */
[----:B------:R-:W-:Y:S01]  /*12c0*/  IMAD.IADD R10, R7, 0x1, R11 ;  /* 0x00000001070a7824 */ /* 0x000fe200078e020b */
[----:B------:R-:W-:-:S02]  /*12d0*/  LOP3.LUT R9, R5, 0xfffffff0, RZ, 0xc0, !PT ;  /* 0xfffffff005097812 */ /* 0x000fc400078ec0ff */
[----:B------:R-:W-:Y:S01]  /*12e0*/  ISETP.GE.AND P4, PT, R4, c[0x0][0x198], PT ;  /* 0x0000660004007a0c */ /* 0x000fe20003f86270 */
[----:B------:R1:W4:Y:S01]  /*12f0*/  SHFL.IDX PT, R16, R15, RZ, 0x181f ;  /* 0x00181fff0f107589 */ /* 0x00032200000e0000 */
[----:B------:R-:W-:Y:S01]  /*1300*/  LEA.HI.X R10, R6, c[0x0][0x164], R10, 0x1, P0 ;  /* 0x00005900060a7a11 */ /* 0x000fe200000f0c0a */
[----:B------:R-:W-:Y:S01]  /*1310*/  IMAD.IADD R2, R84, 0x1, -R9 ;  /* 0x0000000154027824 */ /* 0x000fe200078e0a09 */
[----:B------:R-:W-:Y:S02]  /*1320*/  IADD3 R6, R8, UR24, RZ ;  /* 0x0000001808067c10 */ /* 0x000fe4000fffe0ff */
[----:B------:R-:W-:Y:S01]  /*1330*/  IADD3 R9, R218, 0x80, RZ ;  /* 0x00000080da097810 */ /* 0x000fe20007ffe0ff */
[----:B------:R1:W2:Y:S01]  /*1340*/  SHFL.IDX PT, R17, R10, RZ, 0x181f ;  /* 0x00181fff0a117589 */ /* 0x0002a200000e0000 */
[----:B------:R-:W-:Y:S02]  /*1350*/  SHF.R.S32.HI R7, RZ, 0x1f, R2 ;  /* 0x0000001fff077819 */ /* 0x000fe40000011402 */
[----:B------:R-:W-:-:S02]  /*1360*/  ISETP.GE.AND P5, PT, R6, UR4, PT ;  /* 0x0000000406007c0c */ /* 0x000fc4000bfa6270 */
[----:B------:R-:W-:Y:S02]  /*1370*/  LEA.HI R7, R7, R2, RZ, 0x3 ;  /* 0x0000000207077211 */ /* 0x000fe400078f18ff */
[----:B------:R-:W-:Y:S02]  /*1380*/  ISETP.GE.AND P0, PT, R9, c[0x0][0x198], PT ;  /* 0x0000660009007a0c */ /* 0x000fe40003f06270 */
[----:B------:R-:W-:-:S05]  /*1390*/  LOP3.LUT R11, R7, 0xfffffff8, RZ, 0xc0, !PT ;  /* 0xfffffff8070b7812 */ /* 0x000fca00078ec0ff */
[----:B------:R-:W-:Y:S02]  /*13a0*/  IMAD.IADD R11, R2, 0x1, -R11 ;  /* 0x00000001020b7824 */ /* 0x000fe400078e0a0b */
[----:B------:R-:W-:Y:S01]  /*13b0*/  IMAD.MOV.U32 R2, RZ, RZ, 0x10 ;  /* 0x00000010ff027424 */ /* 0x000fe200078e00ff */
[----:B---3--:R3:W5:Y:S02]  /*13c0*/  @P2 R2UR UR7, R3 ;  /* 0x00000000030723c2 */ /* 0x00876400000e0000 */
[----:B------:R-:W-:Y:S01]  /*13d0*/  R2P PR, R11, 0x6 ;  /* 0x000000060b007804 */ /* 0x000fe20000000000 */
[----:B-----5:R-:W-:-:S04]  /*13e0*/  @!UP2 UMOV UR7, UR6 ;  /* 0x000000060007ac82 */ /* 0x020fc80008000000 */
[----:B------:R-:W-:Y:S01]  /*13f0*/  SEL R2, R2, 0xfffffff0, !P1 ;  /* 0xfffffff002027807 */ /* 0x000fe20004800000 */
[----:B---3--:R-:W-:-:S05]  /*1400*/  IMAD.MOV.U32 R3, RZ, RZ, 0x20 ;  /* 0x00000020ff037424 */ /* 0x008fca00078e00ff */
[----:B------:R-:W-:Y:S01]  /*1410*/  SEL R3, R3, 0xffffffe0, !P2 ;  /* 0xffffffe003037807 */ /* 0x000fe20005000000 */
[----:B------:R-:W-:Y:S05]  /*1420*/  @P5 BRA `(.L_x_390) ;  /* 0x000000e000005947 */ /* 0x000fea0003800000 */
[----:B-12-4-:R-:W-:Y:S01]  /*1430*/  SHF.R.S32.HI R13, RZ, 0x1f, R4 ;  /* 0x0000001fff0d7819 */ /* 0x016fe20000011404 */
[----:B------:R-:W-:Y:S01]  /*1440*/  IMAD.SHL.U32 R14, R207, 0x2, RZ ;  /* 0x00000002cf0e7824 */ /* 0x000fe200078e00ff */
[----:B------:R-:W-:Y:S01]  /*1450*/  SHF.R.S32.HI R12, RZ, 0x1f, R9 ;  /* 0x0000001fff0c7819 */ /* 0x000fe20000011409 */
[----:B------:R-:W-:Y:S01]  /*1460*/  IMAD.WIDE R18, R218, 0x2, R16 ;  /* 0x00000002da127825 */ /* 0x000fe200078e0210 */
[----:B------:R-:W-:Y:S02]  /*1470*/  LEA.HI R13, R13, R4, RZ, 0x3 ;  /* 0x000000040d0d7211 */ /* 0x000fe400078f18ff */
[----:B------:R-:W-:Y:S02]  /*1480*/  LEA.HI R12, R12, R9, RZ, 0x3 ;  /* 0x000000090c0c7211 */ /* 0x000fe400078f18ff */
[----:B------:R-:W-:Y:S01]  /*1490*/  LOP3.LUT R13, R13, 0xfffffff8, RZ, 0xc0, !PT ;  /* 0xfffffff80d0d7812 */ /* 0x000fe200078ec0ff */
[----:B------:R-:W-:Y:S01]  /*14a0*/  @!PT LDS RZ, [RZ] ;  /* 0x00000000fffff984 */ /* 0x000fe20000000800 */
[----:B------:R1:W-:Y:S01]  /*14b0*/  LDGSTS.E.BYPASS.LTC128B.128 [R14+0xc100], [R18.64], !P3 ;  /* 0x0c100000120e7fae */ /* 0x0003e2000d901d52 */
[----:B------:R-:W-:-:S03]  /*14c0*/  LOP3.LUT R12, R12, 0xfffffff8, RZ, 0xc0, !PT ;  /* 0xfffffff80c0c7812 */ /* 0x000fc600078ec0ff */
[----:B------:R-:W-:-:S04]  /*14d0*/  IMAD.WIDE R20, R13, 0x2, R16 ;  /* 0x000000020d147825 */ /* 0x000fc800078e0210 */
[----:B------:R-:W-:Y:S01]  /*14e0*/  IMAD.WIDE R12, R12, 0x2, R16 ;  /* 0x000000020c0c7825 */ /* 0x000fe200078e0210 */
[----:B------:R1:W-:Y:S04]  /*14f0*/  LDGSTS.E.BYPASS.LTC128B.128 [R14+0x10100], [R20.64], !P4 ;  /* 0x10100000140e7fae */ /* 0x0003e8000e101d52 */
[----:B------:R1:W-:Y:S02]  /*1500*/  LDGSTS.E.BYPASS.LTC128B.128 [R14+0x14100], [R12.64], !P0 ;  /* 0x141000000c0e7fae */ /* 0x0003e4000c101d52 */
.L_x_390:
[----:B-12-4-:R-:W-:Y:S05]  /*1510*/  BSYNC B0 ;  /* 0x0000000000007941 */ /* 0x016fea0003800000 */
.L_x_389:
[----:B------:R-:W-:Y:S01]  /*1520*/  IADD3 R12, R6, 0x20, RZ ;  /* 0x00000020060c7810 */ /* 0x000fe20007ffe0ff */
[----:B------:R1:W2:Y:S01]  /*1530*/  SHFL.IDX PT, R17, R10, 0x1, 0x181f ;  /* 0x00381f000a117f89 */ /* 0x0002a200000e0000 */
[----:B------:R-:W-:Y:S02]  /*1540*/  BSSY B0, `(.L_x_391) ;  /* 0x0000012000007945 */ /* 0x000fe40003800000 */
[----:B------:R-:W-:Y:S01]  /*1550*/  ISETP.GE.AND P1, PT, R12, UR4, PT ;  /* 0x000000040c007c0c */ /* 0x000fe2000bf26270 */
[----:B------:R1:W3:-:S12]  /*1560*/  SHFL.IDX PT, R16, R15, 0x1, 0x181f ;  /* 0x00381f000f107f89 */ /* 0x0002d800000e0000 */
[----:B------:R-:W-:Y:S05]  /*1570*/  @P1 BRA `(.L_x_392) ;  /* 0x000000e000001947 */ /* 0x000fea0003800000 */
[----:B------:R-:W-:Y:S01]  /*1580*/  SHF.R.S32.HI R13, RZ, 0x1f, R4 ;  /* 0x0000001fff0d7819 */ /* 0x000fe20000011404 */
[----:B------:R-:W-:Y:S01]  /*1590*/  IMAD.SHL.U32 R14, R207, 0x2, RZ ;  /* 0x00000002cf0e7824 */ /* 0x000fe200078e00ff */
[----:B------:R-:W-:Y:S01]  /*15a0*/  SHF.R.S32.HI R12, RZ, 0x1f, R9 ;  /* 0x0000001fff0c7819 */ /* 0x000fe20000011409 */
[----:B--23--:R-:W-:Y:S01]  /*15b0*/  IMAD.WIDE R18, R218, 0x2, R16 ;  /* 0x00000002da127825 */ /* 0x00cfe200078e0210 */
        /* <DEDUP_REMOVED lines=10> */
.L_x_392:
[----:B------:R-:W-:Y:S05]  /*1660*/  BSYNC B0 ;  /* 0x0000000000007941 */ /* 0x000fea0003800000 */
.L_x_391:
[----:B--2---:R-:W-:Y:S01]  /*1670*/  IADD3 R12, R6, 0x40, RZ ;  /* 0x00000040060c7810 */ /* 0x004fe20007ffe0ff */
[----:B------:R2:W4:Y:S01]  /*1680*/  SHFL.IDX PT, R17, R10, 0x2, 0x181f ;  /* 0x00581f000a117f89 */ /* 0x00052200000e0000 */
[----:B------:R-:W-:Y:S02]  /*1690*/  BSSY B0, `(.L_x_393) ;  /* 0x0000012000007945 */ /* 0x000fe40003800000 */
[----:B------:R-:W-:Y:S01]  /*16a0*/  ISETP.GE.AND P1, PT, R12, UR4, PT ;  /* 0x000000040c007c0c */ /* 0x000fe2000bf26270 */
[----:B---3--:R2:W3:-:S12]  /*16b0*/  SHFL.IDX PT, R16, R15, 0x2, 0x181f ;  /* 0x00581f000f107f89 */ /* 0x0084d800000e0000 */
[----:B------:R-:W-:Y:S05]  /*16c0*/  @P1 BRA `(.L_x_394) ;  /* 0x000000e000001947 */ /* 0x000fea0003800000 */
[----:B------:R-:W-:Y:S01]  /*16d0*/  SHF.R.S32.HI R13, RZ, 0x1f, R4 ;  /* 0x0000001fff0d7819 */ /* 0x000fe20000011404 */
[----:B------:R-:W-:Y:S01]  /*16e0*/  IMAD.SHL.U32 R14, R207, 0x2, RZ ;  /* 0x00000002cf0e7824 */ /* 0x000fe200078e00ff */
[----:B------:R-:W-:Y:S01]  /*16f0*/  SHF.R.S32.HI R12, RZ, 0x1f, R9 ;  /* 0x0000001fff0c7819 */ /* 0x000fe20000011409 */
[----:B---34-:R-:W-:Y:S01]  /*1700*/  IMAD.WIDE R18, R218, 0x2, R16 ;  /* 0x00000002da127825 */ /* 0x018fe200078e0210 */
        /* <DEDUP_REMOVED lines=10> */
.L_x_394:
[----:B------:R-:W-:Y:S05]  /*17b0*/  BSYNC B0 ;  /* 0x0000000000007941 */ /* 0x000fea0003800000 */
.L_x_393:
[----:B---3--:R-:W-:Y:S01]  /*17c0*/  SHFL.IDX PT, R16, R15, 0x3, 0x181f ;  /* 0x00781f000f107f89 */ /* 0x008fe200000e0000 */
[----:B------:R-:W-:Y:S01]  /*17d0*/  IMAD.MOV.U32 R12, RZ, RZ, c[0x0][0x2b8] ;  /* 0x0000ae00ff0c7624 */ /* 0x000fe200078e00ff */
[----:B------:R-:W-:Y:S01]  /*17e0*/  UIADD3 UR25, UR20, -0x1, URZ ;  /* 0xffffffff14197890 */ /* 0x000fe2000fffe03f */
[----:B------:R-:W-:Y:S01]  /*17f0*/  SHF.R.S32.HI R217, RZ, 0x1f, R4 ;  /* 0x0000001fffd97819 */ /* 0x000fe20000011404 */
[----:B----4-:R-:W3:Y:S01]  /*1800*/  SHFL.IDX PT, R17, R10, 0x3, 0x181f ;  /* 0x00781f000a117f89 */ /* 0x010ee200000e0000 */
[----:B------:R-:W-:Y:S01]  /*1810*/  SHF.R.S32.HI R216, RZ, 0x1f, R9 ;  /* 0x0000001fffd87819 */ /* 0x000fe20000011409 */
[----:B------:R-:W-:Y:S01]  /*1820*/  USHF.L.U32 UR11, UR25, 0x6, URZ ;  /* 0x00000006190b7899 */ /* 0x000fe2000800063f */
[----:B------:R-:W-:Y:S01]  /*1830*/  ISETP.NE.AND P2, PT, R12, 0x1, PT ;  /* 0x000000010c00780c */ /* 0x000fe20003f45270 */
[----:B------:R-:W-:Y:S01]  /*1840*/  IMAD.SHL.U32 R207, R207, 0x2, RZ ;  /* 0x00000002cfcf7824 */ /* 0x000fe200078e00ff */
[----:B------:R-:W-:Y:S01]  /*1850*/  IADD3 R12, R6, 0x60, RZ ;  /* 0x00000060060c7810 */ /* 0x000fe20007ffe0ff */
[----:B------:R-:W-:Y:S01]  /*1860*/  USHF.R.S32.HI UR6, URZ, 0x1f, UR7 ;  /* 0x0000001f3f067899 */ /* 0x000fe20008011407 */
[----:B------:R-:W-:Y:S01]  /*1870*/  LEA.HI R217, R217, R4, RZ, 0x3 ;  /* 0x00000004d9d97211 */ /* 0x000fe200078f18ff */
[----:B------:R-:W-:Y:S01]  /*1880*/  IMAD.MOV.U32 R208, RZ, RZ, RZ ;  /* 0x000000ffffd07224 */ /* 0x000fe200078e00ff */
[----:B------:R-:W-:Y:S01]  /*1890*/  ISETP.GE.AND P5, PT, R12, UR4, PT ;  /* 0x000000040c007c0c */ /* 0x000fe2000bfa6270 */
[----:B------:R-:W-:Y:S01]  /*18a0*/  ULDC.64 UR4, c[0x0][0x2b0] ;  /* 0x0000ac0000047ab9 */ /* 0x000fe20000000a00 */
[----:B------:R-:W-:Y:S01]  /*18b0*/  LEA.HI R216, R216, R9, RZ, 0x3 ;  /* 0x00000009d8d87211 */ /* 0x000fe200078f18ff */
[----:B------:R-:W-:Y:S01]  /*18c0*/  UIMAD UR6, UR6, UR4, URZ ;  /* 0x00000004060672a4 */ /* 0x000fe2000f8e023f */
[----:B------:R-:W-:Y:S01]  /*18d0*/  LOP3.LUT R217, R217, 0xfffffff8, RZ, 0xc0, !PT ;  /* 0xfffffff8d9d97812 */ /* 0x000fe200078ec0ff */
[----:B------:R-:W-:Y:S01]  /*18e0*/  UIMAD.WIDE.U32 UR16, UR7, UR4, URZ ;  /* 0x00000004071072a5 */ /* 0x000fe2000f8e003f */
[----:B------:R-:W-:Y:S01]  /*18f0*/  LOP3.LUT R216, R216, 0xfffffff8, RZ, 0xc0, !PT ;  /* 0xfffffff8d8d87812 */ /* 0x000fe200078ec0ff */
[----:B------:R-:W-:Y:S01]  /*1900*/  UIMAD UR5, UR7, UR5, UR6 ;  /* 0x00000005070572a4 */ /* 0x000fe2000f8e0206 */
[----:B------:R-:W-:-:S03]  /*1910*/  IADD3 R6, R210, UR11, RZ ;  /* 0x0000000bd2067c10 */ /* 0x000fc6000fffe0ff */
[----:B------:R-:W-:Y:S01]  /*1920*/  UIADD3 UR8, UR17, UR5, URZ ;  /* 0x0000000511087290 */ /* 0x000fe2000fffe03f */
[C---:B------:R-:W-:Y:S02]  /*1930*/  ISETP.GE.AND P6, PT, R6.reuse, UR10, PT ;  /* 0x0000000a06007c0c */ /* 0x040fe4000bfc6270 */
[----:B------:R-:W-:Y:S01]  /*1940*/  IADD3 R209, R6, UR12, RZ ;  /* 0x0000000c06d17c10 */ /* 0x000fe2000fffe0ff */
[----:B-123--:R-:W-:Y:S01]  /*1950*/  @!P5 IMAD.WIDE R14, R218, 0x2, R16 ;  /* 0x00000002da0ed825 */ /* 0x00efe200078e0210 */
[----:B------:R-:W-:-:S03]  /*1960*/  ISETP.GT.OR P6, PT, R210, 0x3f, P6 ;  /* 0x0000003fd200780c */ /* 0x000fc600037c4670 */
[--C-:B------:R-:W-:Y:S01]  /*1970*/  @!P5 IMAD.WIDE R18, R217, 0x2, R16.reuse ;  /* 0x00000002d912d825 */ /* 0x100fe200078e0210 */
[----:B------:R-:W-:Y:S01]  /*1980*/  @!PT LDS RZ, [RZ] ;  /* 0x00000000fffff984 */ /* 0x000fe20000000800 */
[----:B------:R1:W-:Y:S01]  /*1990*/  @!P5 LDGSTS.E.BYPASS.LTC128B.128 [R207+0xf100], [R14.64], !P3 ;  /* 0x0f1000000ecfdfae */ /* 0x0003e2000d901d52 */
[----:B------:R-:W-:Y:S02]  /*19a0*/  USHF.R.S32.HI UR6, URZ, 0x1f, UR13 ;  /* 0x0000001f3f067899 */ /* 0x000fe4000801140d */
[----:B------:R-:W-:Y:S01]  /*19b0*/  @!P5 IMAD.WIDE R16, R216, 0x2, R16 ;  /* 0x00000002d810d825 */ /* 0x000fe200078e0210 */
[----:B------:R2:W-:Y:S01]  /*19c0*/  @!P5 LDGSTS.E.BYPASS.LTC128B.128 [R207+0x13100], [R18.64], !P4 ;  /* 0x1310000012cfdfae */ /* 0x0005e2000e101d52 */
[----:B------:R-:W-:Y:S02]  /*19d0*/  ULDC.64 UR4, c[0x0][0x1e8] ;  /* 0x00007a0000047ab9 */ /* 0x000fe40000000a00 */
[----:B------:R-:W-:Y:S01]  /*19e0*/  @P2 IMAD.HI.U32 R12, R209, c[0x0][0x2bc], RZ ;  /* 0x0000af00d10c2a27 */ /* 0x000fe200078e00ff */
[----:B------:R3:W-:Y:S03]  /*19f0*/  @!P5 LDGSTS.E.BYPASS.LTC128B.128 [R207+0x17100], [R16.64], !P0 ;  /* 0x1710000010cfdfae */ /* 0x0007e6000c101d52 */
[----:B------:R-:W-:Y:S01]  /*1a00*/  IMAD.MOV.U32 R6, RZ, RZ, R209 ;  /* 0x000000ffff067224 */ /* 0x000fe200078e00d1 */
[----:B------:R-:W0:Y:S01]  /*1a10*/  LDGDEPBAR ;  /* 0x00000000000079af */ /* 0x000e220000000000 */
[----:B------:R-:W-:-:S04]  /*1a20*/  @P2 SHF.R.U32.HI R6, RZ, c[0x0][0x2c0], R12 ;  /* 0x0000b000ff062a19 */ /* 0x000fc8000001160c */
[----:B------:R-:W-:-:S04]  /*1a30*/  @!P6 IADD3 R13, P1, R6, UR16, RZ ;  /* 0x00000010060dec10 */ /* 0x000fc8000ff3e0ff */
[----:B------:R-:W-:Y:S02]  /*1a40*/  @!P6 LEA.HI.X.SX32 R10, R6, UR8, 0x1, P1 ;  /* 0x00000008060aec11 */ /* 0x000fe400088f0eff */
[----:B------:R-:W-:-:S04]  /*1a50*/  @!P6 LEA R12, P1, R13, c[0x0][0x2a0], 0x2 ;  /* 0x0000a8000d0cea11 */ /* 0x000fc800078210ff */
[----:B------:R-:W-:Y:S01]  /*1a60*/  @!P6 LEA.HI.X R13, R13, c[0x0][0x2a4], R10, 0x2, P1 ;  /* 0x0000a9000d0dea11 */ /* 0x000fe200008f140a */
[----:B------:R-:W-:Y:S06]  /*1a70*/  BAR.SYNC.DEFER_BLOCKING 0x0 ;  /* 0x0000000000007b1d */ /* 0x000fec0000010000 */
[----:B------:R4:W5:Y:S01]  /*1a80*/  @!P6 LDG.E R208, [R12.64] ;  /* 0x000000120cd0e981 */ /* 0x000962000c1e1900 */
[----:B------:R-:W-:Y:S01]  /*1a90*/  IMAD.MOV R6, RZ, RZ, -R6 ;  /* 0x000000ffff067224 */ /* 0x000fe200078e0a06 */
[----:B------:R-:W-:Y:S01]  /*1aa0*/  UIMAD UR7, UR6, UR4, URZ ;  /* 0x00000004060772a4 */ /* 0x000fe2000f8e023f */
[----:B-1----:R-:W-:Y:S01]  /*1ab0*/  IMAD.SHL.U32 R15, R0, 0x40, RZ ;  /* 0x00000040000f7824 */ /* 0x002fe200078e00ff */
[----:B------:R-:W-:Y:S01]  /*1ac0*/  UIMAD.WIDE.U32 UR14, UR13, UR4, URZ ;  /* 0x000000040d0e72a5 */ /* 0x000fe2000f8e003f */
[----:B------:R-:W-:Y:S01]  /*1ad0*/  IMAD R209, R6, c[0x0][0x2b8], R209 ;  /* 0x0000ae0006d17a24 */ /* 0x000fe200078e02d1 */
[----:B------:R-:W-:Y:S01]  /*1ae0*/  UIMAD UR7, UR13, UR5, UR7 ;  /* 0x000000050d0772a4 */ /* 0x000fe2000f8e0207 */
[----:B------:R-:W-:Y:S01]  /*1af0*/  IMAD.SHL.U32 R10, R8, 0x8, RZ ;  /* 0x00000008080a7824 */ /* 0x000fe200078e00ff */
[----:B------:R-:W-:Y:S01]  /*1b00*/  LOP3.LUT R15, R15, 0x1c0, RZ, 0xc0, !PT ;  /* 0x000001c00f0f7812 */ /* 0x000fe200078ec0ff */
[----:B------:R-:W-:Y:S01]  /*1b10*/  IMAD.WIDE.U32 R20, R209, c[0x0][0x1e0], RZ ;  /* 0x00007800d1147a25 */ /* 0x000fe200078e00ff */
[----:B------:R-:W-:Y:S01]  /*1b20*/  SHF.R.S32.HI R14, RZ, 0x1f, R209 ;  /* 0x0000001fff0e7819 */ /* 0x000fe200000114d1 */
[----:B------:R-:W-:Y:S01]  /*1b30*/  UIADD3 UR7, UR15, UR7, URZ ;  /* 0x000000070f077290 */ /* 0x000fe2000fffe03f */
[----:B------:R-:W-:Y:S01]  /*1b40*/  LOP3.LUT R10, R15, 0x8, R10, 0xf8, !PT ;  /* 0x000000080f0a7812 */ /* 0x000fe200078ef80a */
[C---:B---3--:R-:W-:Y:S01]  /*1b50*/  IMAD.WIDE.U32 R16, R209.reuse, c[0x0][0x208], RZ ;  /* 0x00008200d1107a25 */ /* 0x048fe200078e00ff */
[----:B------:R-:W-:Y:S01]  /*1b60*/  SHF.R.U32.HI R15, RZ, 0x3, R15 ;  /* 0x00000003ff0f7819 */ /* 0x000fe2000001160f */
[----:B------:R-:W-:Y:S01]  /*1b70*/  ULDC.64 UR4, c[0x0][0x210] ;  /* 0x0000840000047ab9 */ /* 0x000fe20000000a00 */
[----:B------:R-:W-:Y:S01]  /*1b80*/  LOP3.LUT P3, RZ, R0, 0x2, RZ, 0xc0, !PT ;  /* 0x0000000200ff7812 */ /* 0x000fe2000786c0ff */
[C---:B------:R-:W-:Y:S01]  /*1b90*/  IMAD R6, R14.reuse, c[0x0][0x1e0], RZ ;  /* 0x000078000e067a24 */ /* 0x040fe200078e02ff */
[----:B------:R-:W-:Y:S01]  /*1ba0*/  UIMAD UR6, UR6, UR4, URZ ;  /* 0x00000004060672a4 */ /* 0x000fe2000f8e023f */
[----:B------:R-:W-:Y:S01]  /*1bb0*/  IMAD R14, R14, c[0x0][0x208], RZ ;  /* 0x000082000e0e7a24 */ /* 0x000fe200078e02ff */
[----:B------:R-:W-:Y:S01]  /*1bc0*/  LOP3.LUT R10, R10, R15, RZ, 0x3c, !PT ;  /* 0x0000000f0a0a7212 */ /* 0x000fe200078e3cff */
[----:B--2---:R-:W-:Y:S01]  /*1bd0*/  IMAD R18, R209, c[0x0][0x1e4], R6 ;  /* 0x00007900d1127a24 */ /* 0x004fe200078e0206 */
[----:B------:R-:W-:Y:S01]  /*1be0*/  UIMAD.WIDE.U32 UR22, UR13, UR4, URZ ;  /* 0x000000040d1672a5 */ /* 0x000fe2000f8e003f */
[----:B------:R-:W-:Y:S01]  /*1bf0*/  IMAD.U32 R85, RZ, RZ, UR11 ;  /* 0x0000000bff557e24 */ /* 0x000fe2000f8e00ff */
[----:B------:R-:W-:Y:S01]  /*1c00*/  UIMAD UR6, UR13, UR5, UR6 ;  /* 0x000000050d0672a4 */ /* 0x000fe2000f8e0206 */
[----:B------:R-:W-:Y:S01]  /*1c10*/  IMAD.IADD R19, R21, 0x1, R18 ;  /* 0x0000000115137824 */ /* 0x000fe200078e0212 */
[----:B----4-:R-:W-:Y:S01]  /*1c20*/  SHF.R.S32.HI R12, RZ, 0x4, R5 ;  /* 0x00000004ff0c7819 */ /* 0x010fe20000011405 */
[----:B------:R-:W-:Y:S01]  /*1c30*/  IMAD.MOV.U32 R18, RZ, RZ, R20 ;  /* 0x000000ffff127224 */ /* 0x000fe200078e0014 */
[----:B------:R-:W-:Y:S01]  /*1c40*/  UIADD3 UR6, UR23, UR6, URZ ;  /* 0x0000000617067290 */ /* 0x000fe2000fffe03f */
[----:B------:R-:W-:Y:S01]  /*1c50*/  IMAD R13, R209, c[0x0][0x20c], R14 ;  /* 0x00008300d10d7a24 */ /* 0x000fe200078e020e */
[----:B------:R-:W-:Y:S01]  /*1c60*/  LEA.HI R5, R5, R12, RZ, 0x1 ;  /* 0x0000000c05057211 */ /* 0x000fe200078f08ff */
[----:B------:R-:W-:Y:S01]  /*1c70*/  IMAD.SHL.U32 R90, R7, 0x40, RZ ;  /* 0x00000040075a7824 */ /* 0x000fe200078e00ff */
[----:B------:R-:W-:Y:S01]  /*1c80*/  IADD3 R8, -R8, UR10, -R85 ;  /* 0x0000000a08087c10 */ /* 0x000fe2000fffe955 */
[----:B------:R-:W-:Y:S01]  /*1c90*/  IMAD.IADD R13, R17, 0x1, R13 ;  /* 0x00000001110d7824 */ /* 0x000fe200078e020d */
[----:B------:R-:W-:Y:S01]  /*1ca0*/  LOP3.LUT R5, R5, 0xfffffffe, RZ, 0xc0, !PT ;  /* 0xfffffffe05057812 */ /* 0x000fe200078ec0ff */
[----:B------:R-:W-:Y:S01]  /*1cb0*/  UISETP.GT.AND UP2, UPT, UR25, UR9, UPT ;  /* 0x000000091900728c */ /* 0x000fe2000bf44270 */
[----:B------:R-:W-:-:S02]  /*1cc0*/  ISETP.GE.AND P1, PT, R8, 0x1, PT ;  /* 0x000000010800780c */ /* 0x000fc40003f26270 */
[----:B------:R-:W-:Y:S01]  /*1cd0*/  ISETP.GE.AND P5, PT, R218, c[0x0][0x1d4], PT ;  /* 0x00007500da007a0c */ /* 0x000fe20003fa6270 */
[----:B------:R-:W-:Y:S01]  /*1ce0*/  IMAD.IADD R5, R12, 0x1, -R5 ;  /* 0x000000010c057824 */ /* 0x000fe200078e0a05 */
[----:B------:R-:W-:Y:S01]  /*1cf0*/  ISETP.GE.AND P4, PT, R4, c[0x0][0x1d4], PT ;  /* 0x0000750004007a0c */ /* 0x000fe20003f86270 */
[----:B------:R-:W-:Y:S01]  /*1d00*/  IMAD.MOV.U32 R12, RZ, RZ, R16 ;  /* 0x000000ffff0c7224 */ /* 0x000fe200078e0010 */
[----:B------:R-:W-:Y:S01]  /*1d10*/  LEA.HI R88, R87, R84, RZ, 0x5 ;  /* 0x0000005457587211 */ /* 0x000fe200078f28ff */
[----:B------:R-:W-:Y:S01]  /*1d20*/  IMAD.SHL.U32 R16, R11, 0x40, RZ ;  /* 0x000000400b107824 */ /* 0x000fe200078e00ff */
[----:B------:R-:W-:Y:S01]  /*1d30*/  LOP3.LUT R90, R90, 0xfffffe00, RZ, 0xc0, !PT ;  /* 0xfffffe005a5a7812 */ /* 0x000fe200078ec0ff */
[C---:B------:R-:W-:Y:S01]  /*1d40*/  IMAD R205, R5.reuse, 0x200, R10 ;  /* 0x0000020005cd7824 */ /* 0x040fe200078e020a */
[----:B------:R-:W-:Y:S01]  /*1d50*/  SHF.R.S32.HI R86, RZ, 0x5, R88 ;  /* 0x00000005ff567819 */ /* 0x000fe20000011458 */
[----:B------:R-:W-:Y:S01]  /*1d60*/  IMAD.SHL.U32 R89, R5, 0x8, RZ ;  /* 0x0000000805597824 */ /* 0x000fe200078e00ff */
[----:B------:R-:W-:Y:S01]  /*1d70*/  LOP3.LUT R16, R16, 0x1c0, RZ, 0xc0, !PT ;  /* 0x000001c010107812 */ /* 0x000fe200078ec0ff */
[----:B------:R-:W-:Y:S01]  /*1d80*/  IMAD.SHL.U32 R205, R205, 0x2, RZ ;  /* 0x00000002cdcd7824 */ /* 0x000fe200078e00ff */
[----:B------:R-:W-:Y:S01]  /*1d90*/  SHF.R.S32.HI R133, RZ, 0x1f, R218 ;  /* 0x0000001fff857819 */ /* 0x000fe200000114da */
[----:B------:R-:W-:Y:S01]  /*1da0*/  IMAD R206, R86, 0x400, R90 ;  /* 0x0000040056ce7824 */ /* 0x000fe200078e025a */
[----:B------:R-:W-:-:S02]  /*1db0*/  LOP3.LUT R89, R16, 0x8, R89, 0xf8, !PT ;  /* 0x0000000810597812 */ /* 0x000fc400078ef859 */
[----:B------:R-:W-:Y:S02]  /*1dc0*/  IADD3 R204, R205, 0x6120, RZ ;  /* 0x00006120cdcc7810 */ /* 0x000fe40007ffe0ff */
[----:B------:R-:W-:Y:S02]  /*1dd0*/  SHF.R.U32.HI R16, RZ, 0x3, R16 ;  /* 0x00000003ff107819 */ /* 0x000fe40000011610 */
[----:B------:R-:W-:Y:S02]  /*1de0*/  IADD3 R213, R207, 0x100, RZ ;  /* 0x00000100cfd57810 */ /* 0x000fe40007ffe0ff */
[----:B------:R-:W-:Y:S02]  /*1df0*/  LOP3.LUT R89, R89, R16, RZ, 0x3c, !PT ;  /* 0x0000001059597212 */ /* 0x000fe400078e3cff */
[----:B------:R-:W-:Y:S02]  /*1e00*/  SHF.R.S32.HI R220, RZ, 0x1f, R217 ;  /* 0x0000001fffdc7819 */ /* 0x000fe400000114d9 */
[----:B------:R-:W-:Y:S01]  /*1e10*/  SHF.R.S32.HI R219, RZ, 0x1f, R216 ;  /* 0x0000001fffdb7819 */ /* 0x000fe200000114d8 */
[----:B------:R-:W-:-:S04]  /*1e20*/  IMAD.IADD R206, R89, 0x1, R206 ;  /* 0x0000000159ce7824 */ /* 0x000fc800078e02ce */
[----:B------:R-:W-:-:S04]  /*1e30*/  IMAD.SHL.U32 R206, R206, 0x2, RZ ;  /* 0x00000002cece7824 */ /* 0x000fc800078e00ff */
[--C-:B------:R-:W-:Y:S02]  /*1e40*/  IMAD R202, R2, 0x2, R206.reuse ;  /* 0x0000000202ca7824 */ /* 0x100fe400078e02ce */
[C---:B------:R-:W-:Y:S02]  /*1e50*/  IMAD R201, R3.reuse, 0x2, R206 ;  /* 0x0000000203c97824 */ /* 0x040fe400078e02ce */
[----:B------:R-:W-:Y:S01]  /*1e60*/  IMAD R199, R3, 0x2, R202 ;  /* 0x0000000203c77824 */ /* 0x000fe200078e02ca */
[----:B-----5:R-:W-:Y:S01]  /*1e70*/  SHF.R.S32.HI R6, RZ, 0x1f, R208 ;  /* 0x0000001fff067819 */ /* 0x020fe200000114d0 */
[----:B------:R-:W-:-:S04]  /*1e80*/  IMAD.WIDE.U32 R18, R208, c[0x0][0x1f0], R18 ;  /* 0x00007c00d0127a25 */ /* 0x000fc800078e0012 */
[----:B------:R-:W-:Y:S01]  /*1e90*/  IMAD R21, R6, c[0x0][0x1f0], RZ ;  /* 0x00007c0006157a24 */ /* 0x000fe200078e02ff */
[----:B------:R-:W-:Y:S01]  /*1ea0*/  IADD3 R17, P0, R18, UR14, RZ ;  /* 0x0000000e12117c10 */ /* 0x000fe2000ff1e0ff */
[----:B------:R-:W-:Y:S02]  /*1eb0*/  IMAD R11, R6, c[0x0][0x218], RZ ;  /* 0x00008600060b7a24 */ /* 0x000fe400078e02ff */
[C---:B------:R-:W-:Y:S02]  /*1ec0*/  IMAD R14, R208.reuse, c[0x0][0x1f4], R21 ;  /* 0x00007d00d00e7a24 */ /* 0x040fe400078e0215 */
[----:B------:R-:W-:-:S03]  /*1ed0*/  IMAD R5, R208, c[0x0][0x21c], R11 ;  /* 0x00008700d0057a24 */ /* 0x000fc600078e020b */
[----:B------:R-:W-:Y:S02]  /*1ee0*/  IADD3.X R14, R19, UR7, R14, P0, !PT ;  /* 0x00000007130e7c10 */ /* 0x000fe400087fe40e */
[----:B------:R-:W-:-:S04]  /*1ef0*/  LEA R18, P0, R17, c[0x0][0x1c8], 0x1 ;  /* 0x0000720011127a11 */ /* 0x000fc800078008ff */
[----:B------:R-:W-:Y:S01]  /*1f00*/  LEA.HI.X R17, R17, c[0x0][0x1cc], R14, 0x1, P0 ;  /* 0x0000730011117a11 */ /* 0x000fe200000f0c0e */
[----:B------:R-:W-:Y:S01]  /*1f10*/  IMAD.WIDE.U32 R14, R208, c[0x0][0x218], R12 ;  /* 0x00008600d00e7a25 */ /* 0x000fe200078e000c */
[----:B------:R-:W-:Y:S04]  /*1f20*/  SHFL.IDX PT, R10, R18, 0x1, 0x181f ;  /* 0x00381f00120a7f89 */ /* 0x000fe800000e0000 */
[----:B------:R-:W-:Y:S01]  /*1f30*/  SHFL.IDX PT, R12, R18, RZ, 0x181f ;  /* 0x00181fff120c7589 */ /* 0x000fe200000e0000 */
[----:B------:R-:W-:-:S03]  /*1f40*/  IADD3 R6, P0, R14, UR22, RZ ;  /* 0x000000160e067c10 */ /* 0x000fc6000ff1e0ff */
[----:B------:R-:W1:Y:S01]  /*1f50*/  SHFL.IDX PT, R13, R17, RZ, 0x181f ;  /* 0x00181fff110d7589 */ /* 0x000e6200000e0000 */
[----:B------:R-:W-:Y:S02]  /*1f60*/  IADD3.X R5, R15, UR6, R5, P0, !PT ;  /* 0x000000060f057c10 */ /* 0x000fe400087fe405 */
[----:B------:R-:W-:Y:S01]  /*1f70*/  IADD3 R15, R205, 0x6100, RZ ;  /* 0x00006100cd0f7810 */ /* 0x000fe20007ffe0ff */
[----:B------:R-:W2:Y:S01]  /*1f80*/  SHFL.IDX PT, R11, R17, 0x1, 0x181f ;  /* 0x00381f00110b7f89 */ /* 0x000ea200000e0000 */
[C---:B------:R-:W-:Y:S02]  /*1f90*/  LEA R14, P0, R6.reuse, c[0x0][0x1f8], 0x1 ;  /* 0x00007e00060e7a11 */ /* 0x040fe400078008ff */
[----:B------:R-:W-:Y:S02]  /*1fa0*/  @P3 IADD3 R204, R15, -0x20, RZ ;  /* 0xffffffe00fcc3810 */ /* 0x000fe40007ffe0ff */
[----:B------:R-:W-:Y:S01]  /*1fb0*/  LEA.HI.X R15, R6, c[0x0][0x1fc], R5, 0x1, P0 ;  /* 0x00007f00060f7a11 */ /* 0x000fe200000f0c05 */
[----:B------:R-:W3:Y:S01]  /*1fc0*/  SHFL.IDX PT, R16, R14, RZ, 0x181f ;  /* 0x00181fff0e107589 */ /* 0x000ee200000e0000 */
[----:B------:R-:W-:-:S02]  /*1fd0*/  ISETP.GT.AND P0, PT, R8, 0x20, PT ;  /* 0x000000200800780c */ /* 0x000fc40003f04270 */
[----:B------:R-:W-:Y:S01]  /*1fe0*/  ISETP.GE.AND P3, PT, R9, c[0x0][0x1d4], PT ;  /* 0x0000750009007a0c */ /* 0x000fe20003f66270 */
[----:B------:R-:W4:Y:S01]  /*1ff0*/  SHFL.IDX PT, R40, R14, 0x1, 0x181f ;  /* 0x00381f000e287f89 */ /* 0x000f2200000e0000 */
[C---:B------:R-:W-:Y:S02]  /*2000*/  IADD3 R195, R204.reuse, 0x800, RZ ;  /* 0x00000800ccc37810 */ /* 0x040fe40007ffe0ff */
[----:B------:R-:W-:Y:S01]  /*2010*/  SEL R221, RZ, 0x10, P3 ;  /* 0x00000010ffdd7807 */ /* 0x000fe20001800000 */
[----:B------:R-:W5:Y:S01]  /*2020*/  SHFL.IDX PT, R6, R15, RZ, 0x181f ;  /* 0x00181fff0f067589 */ /* 0x000f6200000e0000 */
[C---:B------:R-:W-:Y:S02]  /*2030*/  IADD3 R194, R204.reuse, 0x1000, RZ ;  /* 0x00001000ccc27810 */ /* 0x040fe40007ffe0ff */
[C---:B------:R-:W-:Y:S01]  /*2040*/  IADD3 R193, R204.reuse, 0x1800, RZ ;  /* 0x00001800ccc17810 */ /* 0x040fe20007ffe0ff */
[----:B------:R3:W3:Y:S01]  /*2050*/  SHFL.IDX PT, R5, R15, 0x1, 0x181f ;  /* 0x00381f000f057f89 */ /* 0x0006e200000e0000 */
[----:B------:R-:W-:Y:S01]  /*2060*/  IADD3 R191, R204, 0x2000, RZ ;  /* 0x00002000ccbf7810 */ /* 0x000fe20007ffe0ff */
[----:B-1----:R-:W-:Y:S01]  /*2070*/  @P1 IMAD.WIDE R20, R218, 0x2, R12 ;  /* 0x00000002da141825 */ /* 0x002fe200078e020c */
[----:B------:R-:W-:-:S02]  /*2080*/  IADD3 R190, R204, 0x2800, RZ ;  /* 0x00002800ccbe7810 */ /* 0x000fc40007ffe0ff */
[C---:B------:R-:W-:Y:S01]  /*2090*/  IADD3 R189, R204.reuse, 0x3000, RZ ;  /* 0x00003000ccbd7810 */ /* 0x040fe20007ffe0ff */
[--C-:B------:R-:W-:Y:S01]  /*20a0*/  @P1 IMAD.WIDE R18, R217, 0x2, R12.reuse ;  /* 0x00000002d9121825 */ /* 0x100fe200078e020c */
[----:B------:R1:W-:Y:S01]  /*20b0*/  @P1 LDGSTS.E.BYPASS.LTC128B.128 [R207+0x6100], [R20.64], !P5 ;  /* 0x0610000014cf1fae */ /* 0x0003e2000e901d52 */
[----:B------:R-:W-:Y:S02]  /*20c0*/  IADD3 R188, R204, 0x3800, RZ ;  /* 0x00003800ccbc7810 */ /* 0x000fe40007ffe0ff */
[----:B------:R-:W-:Y:S01]  /*20d0*/  @P1 IMAD.WIDE R22, R216, 0x2, R12 ;  /* 0x00000002d8161825 */ /* 0x000fe200078e020c */
[----:B------:R1:W-:Y:S01]  /*20e0*/  @P1 LDGSTS.E.BYPASS.LTC128B.128 [R207+0x8100], [R18.64], !P4 ;  /* 0x0810000012cf1fae */ /* 0x0003e2000e101d52 */
[----:B------:R-:W-:Y:S02]  /*20f0*/  IADD3 R187, R204, 0x4000, RZ ;  /* 0x00004000ccbb7810 */ /* 0x000fe40007ffe0ff */
[----:B--2---:R-:W-:Y:S01]  /*2100*/  @P0 IMAD.WIDE R12, R218, 0x2, R10 ;  /* 0x00000002da0c0825 */ /* 0x004fe200078e020a */
[----:B------:R2:W-:Y:S01]  /*2110*/  @P1 LDGSTS.E.BYPASS.LTC128B.128 [R207+0xa100], [R22.64], !P3 ;  /* 0x0a10000016cf1fae */ /* 0x0005e2000d901d52 */
[----:B------:R-:W-:-:S02]  /*2120*/  IADD3 R186, R204, 0x4800, RZ ;  /* 0x00004800ccba7810 */ /* 0x000fc40007ffe0ff */
[C-C-:B------:R-:W-:Y:S01]  /*2130*/  @P0 IMAD.WIDE R24, R217.reuse, 0x2, R10.reuse ;  /* 0x00000002d9180825 */ /* 0x140fe200078e020a */
[----:B------:R2:W-:Y:S01]  /*2140*/  @P0 LDGSTS.E.BYPASS.LTC128B.128 [R207+0x7100], [R12.64], !P5 ;  /* 0x071000000ccf0fae */ /* 0x0005e2000e901d52 */
[----:B------:R-:W-:Y:S02]  /*2150*/  IADD3 R185, R204, 0x5000, RZ ;  /* 0x00005000ccb97810 */ /* 0x000fe40007ffe0ff */
[----:B------:R-:W-:Y:S01]  /*2160*/  @P0 IMAD.WIDE R26, R216, 0x2, R10 ;  /* 0x00000002d81a0825 */ /* 0x000fe200078e020a */
[----:B------:R2:W-:Y:S01]  /*2170*/  @P0 LDGSTS.E.BYPASS.LTC128B.128 [R207+0x9100], [R24.64], !P4 ;  /* 0x0910000018cf0fae */ /* 0x0005e2000e101d52 */
[----:B------:R-:W-:Y:S02]  /*2180*/  IADD3 R184, R204, 0x5800, RZ ;  /* 0x00005800ccb87810 */ /* 0x000fe40007ffe0ff */
[----:B------:R-:W-:Y:S01]  /*2190*/  IMAD.WIDE R10, R218, 0x2, RZ ;  /* 0x00000002da0a7825 */ /* 0x000fe200078e02ff */
[----:B------:R2:W-:Y:S03]  /*21a0*/  @P0 LDGSTS.E.BYPASS.LTC128B.128 [R207+0xb100], [R26.64], !P3 ;  /* 0x0b1000001acf0fae */ /* 0x0005e6000d901d52 */
[----:B---3--:R-:W-:Y:S01]  /*21b0*/  IMAD.WIDE R14, R217, 0x2, RZ ;  /* 0x00000002d90e7825 */ /* 0x008fe200078e02ff */
[----:B------:R-:W0:Y:S01]  /*21c0*/  LDGDEPBAR ;  /* 0x00000000000079af */ /* 0x000e220000000000 */
[----:B------:R-:W-:-:S02]  /*21d0*/  IADD3 R48, P0, R16, R10, RZ ;  /* 0x0000000a10307210 */ /* 0x000fc40007f1e0ff */
[----:B----4-:R-:W-:-:S03]  /*21e0*/  IADD3 R10, P1, R10, R40, RZ ;  /* 0x000000280a0a7210 */ /* 0x010fc60007f3e0ff */
[----:B-----5:R-:W-:Y:S01]  /*21f0*/  IMAD.X R49, R6, 0x1, R11, P0 ;  /* 0x0000000106317824 */ /* 0x020fe200000e060b */
[----:B------:R-:W-:Y:S01]  /*2200*/  IADD3 R42, P0, R14, R40, RZ ;  /* 0x000000280e2a7210 */ /* 0x000fe20007f1e0ff */
[----:B------:R-:W-:Y:S01]  /*2210*/  IMAD.X R11, R11, 0x1, R5, P1 ;  /* 0x000000010b0b7824 */ /* 0x000fe200008e0605 */
[----:B-1----:R-:W-:-:S03]  /*2220*/  IADD3 R18, P6, R16, R14, RZ ;  /* 0x0000000e10127210 */ /* 0x002fc60007fde0ff */
[----:B------:R-:W-:Y:S02]  /*2230*/  IMAD.X R43, R15, 0x1, R5, P0 ;  /* 0x000000010f2b7824 */ /* 0x000fe400000e0605 */
[----:B------:R-:W-:Y:S01]  /*2240*/  IMAD.X R19, R6, 0x1, R15, P6 ;  /* 0x0000000106137824 */ /* 0x000fe200030e060f */
[----:B------:R-:W-:Y:S01]  /*2250*/  ISETP.GE.AND P6, PT, R4, c[0x0][0x1d4], PT ;  /* 0x0000750004007a0c */ /* 0x000fe20003fc6270 */
[----:B--2---:R-:W-:-:S05]  /*2260*/  IMAD.WIDE R12, R216, 0x2, RZ ;  /* 0x00000002d80c7825 */ /* 0x004fca00078e02ff */
[----:B------:R-:W-:Y:S02]  /*2270*/  IADD3 R16, P1, R16, R12, RZ ;  /* 0x0000000c10107210 */ /* 0x000fe40007f3e0ff */
[----:B------:R-:W-:Y:S01]  /*2280*/  IADD3 R40, P0, R12, R40, RZ ;  /* 0x000000280c287210 */ /* 0x000fe20007f1e0ff */
[----:B------:R-:W-:-:S04]  /*2290*/  DEPBAR.LE SB0, 0x1 ;  /* 0x000080400000791a */ /* 0x000fc80000000000 */
[----:B------:R-:W-:-:S04]  /*22a0*/  DEPBAR.LE SB0, 0x0 ;  /* 0x000080000000791a */ /* 0x000fc80000000000 */
[----:B------:R-:W-:Y:S01]  /*22b0*/  BAR.SYNC.DEFER_BLOCKING 0x0 ;  /* 0x0000000000007b1d */ /* 0x000fe20000010000 */
[----:B------:R-:W-:Y:S01]  /*22c0*/  IMAD.X R17, R6, 0x1, R13, P1 ;  /* 0x0000000106117824 */ /* 0x000fe200008e060d */
[----:B------:R-:W-:Y:S01]  /*22d0*/  ISETP.GE.AND P1, PT, R218, c[0x0][0x1d4], PT ;  /* 0x00007500da007a0c */ /* 0x000fe20003f26270 */
[----:B------:R-:W-:-:S03]  /*22e0*/  IMAD.X R41, R13, 0x1, R5, P0 ;  /* 0x000000010d297824 */ /* 0x000fc600000e0605 */
[C---:B------:R-:W-:Y:S02]  /*22f0*/  ISETP.LT.OR P0, PT, R8.reuse, 0x1, P1 ;  /* 0x000000010800780c */ /* 0x040fe40000f01670 */
[----:B------:R-:W-:Y:S01]  /*2300*/  ISETP.GE.AND P1, PT, R9, c[0x0][0x1d4], PT ;  /* 0x0000750009007a0c */ /* 0x000fe20003f26270 */
[----:B------:R-:W-:Y:S04]  /*2310*/  LDSM.16.M88.4 R28, [R206+0xc100] ;  /* 0x00c10000ce1c783b */ /* 0x000fe80000000200 */
[----:B------:R-:W-:Y:S04]  /*2320*/  LDSM.16.M88.4 R12, [R202+0xc100] ;  /* 0x00c10000ca0c783b */ /* 0x000fe80000000200 */
[----:B------:R-:W1:Y:S04]  /*2330*/  LDSM.16.M88.4 R20, [R205+0x6100] ;  /* 0x00610000cd14783b */ /* 0x000e680000000200 */
[----:B------:R-:W-:Y:S04]  /*2340*/  LDSM.16.M88.4 R64, [R205+0x6900] ;  /* 0x00690000cd40783b */ /* 0x000fe80000000200 */
[----:B------:R-:W2:Y:S04]  /*2350*/  LDSM.16.M88.4 R56, [R205+0x7100] ;  /* 0x00710000cd38783b */ /* 0x000ea80000000200 */
[----:B------:R-:W3:Y:S04]  /*2360*/  LDSM.16.M88.4 R32, [R205+0x7900] ;  /* 0x00790000cd20783b */ /* 0x000ee80000000200 */
[----:B------:R-:W4:Y:S04]  /*2370*/  LDSM.16.M88.4 R4, [R204] ;  /* 0x00000000cc04783b */ /* 0x000f280000000200 */
[----:B------:R-:W5:Y:S04]  /*2380*/  LDSM.16.M88.4 R80, [R204+0x800] ;  /* 0x00080000cc50783b */ /* 0x000f680000000200 */
[----:B------:R-:W3:Y:S04]  /*2390*/  LDSM.16.M88.4 R44, [R204+0x1000] ;  /* 0x00100000cc2c783b */ /* 0x000ee80000000200 */
[----:B------:R-:W3:Y:S04]  /*23a0*/  LDSM.16.M88.4 R36, [R204+0x1800] ;  /* 0x00180000cc24783b */ /* 0x000ee80000000200 */
        /* <DEDUP_REMOVED lines=9> */
[----:B------:R-:W-:Y:S01]  /*2440*/  HMMA.16816.F32.BF16 R20, R28, R22, RZ ;  /* 0x000000161c14723c */ /* 0x000fe200000418ff */
[----:B------:R-:W-:-:S07]  /*2450*/  ISETP.LT.OR P1, PT, R8, 0x21, P1 ;  /* 0x000000210800780c */ /* 0x000fce0000f21670 */
[----:B--2---:R-:W-:Y:S04]  /*2460*/  HMMA.16816.F32.BF16 R60, R28, R56, RZ ;  /* 0x000000381c3c723c */ /* 0x004fe800000418ff */
[----:B------:R1:W-:Y:S01]  /*2470*/  LDGSTS.E.BYPASS.LTC128B.128 [R207+0x4100], [R16.64], !P0 ;  /* 0x0410000010cf7fae */ /* 0x0003e2000c101d52 */
[----:B------:R-:W-:-:S03]  /*2480*/  ISETP.GE.AND P0, PT, R218, c[0x0][0x1d4], PT ;  /* 0x00007500da007a0c */ /* 0x000fc60003f06270 */
[----:B------:R-:W-:Y:S01]  /*2490*/  HMMA.16816.F32.BF16 R56, R28, R58, RZ ;  /* 0x0000003a1c38723c */ /* 0x000fe200000418ff */
[----:B------:R-:W-:-:S07]  /*24a0*/  ISETP.LT.OR P0, PT, R8, 0x21, P0 ;  /* 0x000000210800780c */ /* 0x000fce0000701670 */
[----:B---3--:R-:W-:Y:S06]  /*24b0*/  HMMA.16816.F32.BF16 R52, R28, R32, RZ ;  /* 0x000000201c34723c */ /* 0x008fec00000418ff */
[----:B------:R2:W-:Y:S01]  /*24c0*/  LDGSTS.E.BYPASS.LTC128B.128 [R207+0x1100], [R10.64], !P0 ;  /* 0x011000000acf7fae */ /* 0x0005e2000c101d52 */
[----:B------:R-:W-:Y:S01]  /*24d0*/  LOP3.LUT P0, RZ, R0, 0x4, RZ, 0xc0, !PT ;  /* 0x0000000400ff7812 */ /* 0x000fe2000780c0ff */
[----:B------:R-:W-:Y:S01]  /*24e0*/  IMAD.MOV.U32 R0, RZ, RZ, 0x40 ;  /* 0x00000040ff007424 */ /* 0x000fe200078e00ff */
[----:B----4-:R-:W-:Y:S01]  /*24f0*/  HMMA.16816.F32.BF16 R24, R12, R4, R24 ;  /* 0x000000040c18723c */ /* 0x010fe20000041818 */
[----:B------:R3:W-:Y:S03]  /*2500*/  LDGSTS.E.BYPASS.LTC128B.128 [R207+0x3100], [R42.64], !P6 ;  /* 0x031000002acf7fae */ /* 0x0007e6000f101d52 */
[----:B------:R-:W-:Y:S01]  /*2510*/  SEL R0, R0, 0xffffffc0, !P0 ;  /* 0xffffffc000007807 */ /* 0x000fe20004000000 */
[----:B------:R3:W-:Y:S01]  /*2520*/  LDGSTS.E.BYPASS.LTC128B.128 [R207+0x5100], [R40.64], !P1 ;  /* 0x0510000028cf7fae */ /* 0x0007e2000c901d52 */
[----:B------:R-:W-:-:S02]  /*2530*/  PLOP3.LUT P0, PT, PT, PT, UP2, 0x40, 0x0 ;  /* 0x000000000000781c */ /* 0x000fc40003f0e828 */
[C---:B-1----:R-:W-:Y:S01]  /*2540*/  HMMA.16816.F32.BF16 R16, R28.reuse, R64, RZ ;  /* 0x000000401c10723c */ /* 0x042fe200000418ff */
[----:B------:R-:W-:Y:S01]  /*2550*/  IMAD.IADD R200, R205, 0x1, R0 ;  /* 0x00000001cdc87824 */ /* 0x000fe200078e0200 */
[----:B------:R-:W-:Y:S01]  /*2560*/  LDSM.16.M88.4 R48, [R201+0xc100] ;  /* 0x00c10000c930783b */ /* 0x000fe20000000200 */
[----:B------:R-:W-:Y:S01]  /*2570*/  IMAD.IADD R192, R0, 0x1, R204 ;  /* 0x0000000100c07824 */ /* 0x000fe200078e02cc */
[----:B------:R-:W-:Y:S02]  /*2580*/  ISETP.GT.AND P1, PT, R210, 0x3f, PT ;  /* 0x0000003fd200780c */ /* 0x000fe40003f24270 */
[----:B------:R-:W-:Y:S02]  /*2590*/  LDSM.16.M88.4 R76, [R200+0x6900] ;  /* 0x00690000c84c783b */ /* 0x000fe40000000200 */
[C---:B------:R-:W-:Y:S02]  /*25a0*/  HMMA.16816.F32.BF16 R64, R28.reuse, R66, RZ ;  /* 0x000000421c40723c */ /* 0x040fe400000418ff */
[----:B------:R-:W-:Y:S04]  /*25b0*/  LDSM.16.M88.4 R72, [R200+0x7100] ;  /* 0x00710000c848783b */ /* 0x000fe80000000200 */
[----:B------:R-:W-:Y:S02]  /*25c0*/  LDSM.16.M88.4 R68, [R192+0x800] ;  /* 0x00080000c044783b */ /* 0x000fe40000000200 */
[----:B------:R-:W-:Y:S02]  /*25d0*/  HMMA.16816.F32.BF16 R28, R28, R34, RZ ;  /* 0x000000221c1c723c */ /* 0x000fe400000418ff */
[----:B--2---:R-:W1:Y:S04]  /*25e0*/  LDSM.16.M88.4 R8, [R200+0x6100] ;  /* 0x00610000c808783b */ /* 0x004e680000000200 */
[----:B------:R-:W-:Y:S02]  /*25f0*/  LDSM.16.M88.4 R32, [R199+0xc100] ;  /* 0x00c10000c720783b */ /* 0x000fe40000000200 */
[C---:B------:R-:W-:Y:S02]  /*2600*/  HMMA.16816.F32.BF16 R20, R12.reuse, R6, R20 ;  /* 0x000000060c14723c */ /* 0x040fe40000041814 */
[----:B---3--:R-:W2:Y:S04]  /*2610*/  LDSM.16.M88.4 R40, [R200+0x7900] ;  /* 0x00790000c828783b */ /* 0x008ea80000000200 */
[----:B------:R-:W3:Y:S02]  /*2620*/  LDSM.16.M88.4 R4, [R192] ;  /* 0x00000000c004783b */ /* 0x000ee40000000200 */
[C---:B-----5:R-:W-:Y:S02]  /*2630*/  HMMA.16816.F32.BF16 R16, R12.reuse, R80, R16 ;  /* 0x000000500c10723c */ /* 0x060fe40000041810 */
[----:B------:R-:W0:Y:S06]  /*2640*/  LDGDEPBAR ;  /* 0x00000000000079af */ /* 0x000e2c0000000000 */
[C---:B------:R-:W-:Y:S01]  /*2650*/  HMMA.16816.F32.BF16 R64, R12.reuse, R82, R64 ;  /* 0x000000520c40723c */ /* 0x040fe20000041840 */
[----:B------:R-:W-:Y:S07]  /*2660*/  LDSM.16.M88.4 R80, [R205+0x8900] ;  /* 0x00890000cd50783b */ /* 0x000fee0000000200 */
[C---:B------:R-:W-:Y:S08]  /*2670*/  HMMA.16816.F32.BF16 R60, R12.reuse, R44, R60 ;  /* 0x0000002c0c3c723c */ /* 0x040ff0000004183c */
[C---:B------:R-:W-:Y:S01]  /*2680*/  HMMA.16816.F32.BF16 R56, R12.reuse, R46, R56 ;  /* 0x0000002e0c38723c */ /* 0x040fe20000041838 */
[----:B------:R-:W4:Y:S07]  /*2690*/  LDSM.16.M88.4 R44, [R192+0x1000] ;  /* 0x00100000c02c783b */ /* 0x000f2e0000000200 */
[C---:B------:R-:W-:Y:S08]  /*26a0*/  HMMA.16816.F32.BF16 R52, R12.reuse, R36, R52 ;  /* 0x000000240c34723c */ /* 0x040ff00000041834 */
[----:B------:R-:W-:Y:S01]  /*26b0*/  HMMA.16816.F32.BF16 R28, R12, R38, R28 ;  /* 0x000000260c1c723c */ /* 0x000fe2000004181c */
[----:B------:R-:W5:Y:S04]  /*26c0*/  LDSM.16.M88.4 R36, [R192+0x1800] ;  /* 0x00180000c024783b */ /* 0x000f680000000200 */
[----:B------:R-:W-:Y:S03]  /*26d0*/  LDSM.16.M88.4 R12, [R206+0x10100] ;  /* 0x01010000ce0c783b */ /* 0x000fe60000000200 */
[C---:B-1----:R-:W-:Y:S08]  /*26e0*/  HMMA.16816.F32.BF16 R24, R48.reuse, R8, R24 ;  /* 0x000000083018723c */ /* 0x042ff00000041818 */
[C---:B------:R-:W-:Y:S01]  /*26f0*/  HMMA.16816.F32.BF16 R20, R48.reuse, R10, R20 ;  /* 0x0000000a3014723c */ /* 0x040fe20000041814 */
[----:B------:R-:W1:Y:S07]  /*2700*/  LDSM.16.M88.4 R8, [R205+0x8100] ;  /* 0x00810000cd08783b */ /* 0x000e6e0000000200 */
[C---:B------:R-:W-:Y:S08]  /*2710*/  HMMA.16816.F32.BF16 R16, R48.reuse, R76, R16 ;  /* 0x0000004c3010723c */ /* 0x040ff00000041810 */
[C---:B------:R-:W-:Y:S01]  /*2720*/  HMMA.16816.F32.BF16 R64, R48.reuse, R78, R64 ;  /* 0x0000004e3040723c */ /* 0x040fe20000041840 */
[----:B------:R-:W1:Y:S07]  /*2730*/  LDSM.16.M88.4 R76, [R205+0x9100] ;  /* 0x00910000cd4c783b */ /* 0x000e6e0000000200 */
[C---:B------:R-:W-:Y:S08]  /*2740*/  HMMA.16816.F32.BF16 R60, R48.reuse, R72, R60 ;  /* 0x00000048303c723c */ /* 0x040ff0000004183c */
[C---:B------:R-:W-:Y:S01]  /*2750*/  HMMA.16816.F32.BF16 R56, R48.reuse, R74, R56 ;  /* 0x0000004a3038723c */ /* 0x040fe20000041838 */
[----:B------:R-:W-:Y:S07]  /*2760*/  LDSM.16.M88.4 R72, [R204+0x2800] ;  /* 0x00280000cc48783b */ /* 0x000fee0000000200 */
[C---:B--2---:R-:W-:Y:S08]  /*2770*/  HMMA.16816.F32.BF16 R52, R48.reuse, R40, R52 ;  /* 0x000000283034723c */ /* 0x044ff00000041834 */
[----:B------:R-:W-:Y:S01]  /*2780*/  HMMA.16816.F32.BF16 R48, R48, R42, R28 ;  /* 0x0000002a3030723c */ /* 0x000fe2000004181c */
[----:B------:R-:W2:Y:S04]  /*2790*/  LDSM.16.M88.4 R28, [R205+0x9900] ;  /* 0x00990000cd1c783b */ /* 0x000ea80000000200 */
[----:B------:R-:W-:Y:S03]  /*27a0*/  LDSM.16.M88.4 R40, [R202+0x10100] ;  /* 0x01010000ca28783b */ /* 0x000fe60000000200 */
[C---:B---3--:R-:W-:Y:S08]  /*27b0*/  HMMA.16816.F32.BF16 R24, R32.reuse, R4, R24 ;  /* 0x000000042018723c */ /* 0x048ff00000041818 */
[C---:B------:R-:W-:Y:S01]  /*27c0*/  HMMA.16816.F32.BF16 R20, R32.reuse, R6, R20 ;  /* 0x000000062014723c */ /* 0x040fe20000041814 */
[----:B------:R-:W3:Y:S07]  /*27d0*/  LDSM.16.M88.4 R4, [R204+0x2000] ;  /* 0x00200000cc04783b */ /* 0x000eee0000000200 */
[C---:B------:R-:W-:Y:S08]  /*27e0*/  HMMA.16816.F32.BF16 R16, R32.reuse, R68, R16 ;  /* 0x000000442010723c */ /* 0x040ff00000041810 */
[C---:B------:R-:W-:Y:S01]  /*27f0*/  HMMA.16816.F32.BF16 R64, R32.reuse, R70, R64 ;  /* 0x000000462040723c */ /* 0x040fe20000041840 */
[----:B------:R-:W2:Y:S07]  /*2800*/  LDSM.16.M88.4 R68, [R204+0x3000] ;  /* 0x00300000cc44783b */ /* 0x000eae0000000200 */
[C---:B----4-:R-:W-:Y:S08]  /*2810*/  HMMA.16816.F32.BF16 R60, R32.reuse, R44, R60 ;  /* 0x0000002c203c723c */ /* 0x050ff0000004183c */
[C---:B------:R-:W-:Y:S01]  /*2820*/  HMMA.16816.F32.BF16 R56, R32.reuse, R46, R56 ;  /* 0x0000002e2038723c */ /* 0x040fe20000041838 */
[----:B------:R-:W4:Y:S07]  /*2830*/  LDSM.16.M88.4 R44, [R204+0x3800] ;  /* 0x00380000cc2c783b */ /* 0x000f2e0000000200 */
[C---:B-----5:R-:W-:Y:S08]  /*2840*/  HMMA.16816.F32.BF16 R52, R32.reuse, R36, R52 ;  /* 0x000000242034723c */ /* 0x060ff00000041834 */
[----:B------:R-:W-:Y:S01]  /*2850*/  HMMA.16816.F32.BF16 R48, R32, R38, R48 ;  /* 0x000000262030723c */ /* 0x000fe20000041830 */
[----:B------:R-:W-:Y:S04]  /*2860*/  LDSM.16.M88.4 R36, [R200+0x8100] ;  /* 0x00810000c824783b */ /* 0x000fe80000000200 */
[----:B------:R-:W-:Y:S03]  /*2870*/  LDSM.16.M88.4 R32, [R200+0x8900] ;  /* 0x00890000c820783b */ /* 0x000fe60000000200 */
[C---:B-1----:R-:W-:Y:S08]  /*2880*/  HMMA.16816.F32.BF16 R24, R12.reuse, R8, R24 ;  /* 0x000000080c18723c */ /* 0x042ff00000041818 */
[C---:B------:R-:W-:Y:S01]  /*2890*/  HMMA.16816.F32.BF16 R20, R12.reuse, R10, R20 ;  /* 0x0000000a0c14723c */ /* 0x040fe20000041814 */
[----:B------:R-:W1:Y:S07]  /*28a0*/  LDSM.16.M88.4 R8, [R201+0x10100] ;  /* 0x01010000c908783b */ /* 0x000e6e0000000200 */
[C---:B------:R-:W-:Y:S08]  /*28b0*/  HMMA.16816.F32.BF16 R16, R12.reuse, R80, R16 ;  /* 0x000000500c10723c */ /* 0x040ff00000041810 */
[C---:B------:R-:W-:Y:S01]  /*28c0*/  HMMA.16816.F32.BF16 R64, R12.reuse, R82, R64 ;  /* 0x000000520c40723c */ /* 0x040fe20000041840 */
[----:B------:R-:W-:Y:S07]  /*28d0*/  LDSM.16.M88.4 R80, [R192+0x2800] ;  /* 0x00280000c050783b */ /* 0x000fee0000000200 */
[C---:B------:R-:W-:Y:S08]  /*28e0*/  HMMA.16816.F32.BF16 R60, R12.reuse, R76, R60 ;  /* 0x0000004c0c3c723c */ /* 0x040ff0000004183c */
[C---:B------:R-:W-:Y:S01]  /*28f0*/  HMMA.16816.F32.BF16 R56, R12.reuse, R78, R56 ;  /* 0x0000004e0c38723c */ /* 0x040fe20000041838 */
[----:B------:R-:W-:Y:S07]  /*2900*/  LDSM.16.M88.4 R76, [R199+0x10100] ;  /* 0x01010000c74c783b */ /* 0x000fee0000000200 */
[C---:B--2---:R-:W-:Y:S08]  /*2910*/  HMMA.16816.F32.BF16 R52, R12.reuse, R28, R52 ;  /* 0x0000001c0c34723c */ /* 0x044ff00000041834 */
[----:B------:R-:W-:Y:S01]  /*2920*/  HMMA.16816.F32.BF16 R48, R12, R30, R48 ;  /* 0x0000001e0c30723c */ /* 0x000fe20000041830 */
[----:B------:R-:W2:Y:S04]  /*2930*/  LDSM.16.M88.4 R28, [R200+0x9100] ;  /* 0x00910000c81c783b */ /* 0x000ea80000000200 */
[----:B------:R-:W5:Y:S03]  /*2940*/  LDSM.16.M88.4 R12, [R200+0x9900] ;  /* 0x00990000c80c783b */ /* 0x000f660000000200 */
[C---:B---3--:R-:W-:Y:S08]  /*2950*/  HMMA.16816.F32.BF16 R24, R40.reuse, R4, R24 ;  /* 0x000000042818723c */ /* 0x048ff00000041818 */
[C---:B------:R-:W-:Y:S01]  /*2960*/  HMMA.16816.F32.BF16 R20, R40.reuse, R6, R20 ;  /* 0x000000062814723c */ /* 0x040fe20000041814 */
[----:B------:R-:W3:Y:S07]  /*2970*/  LDSM.16.M88.4 R4, [R192+0x2000] ;  /* 0x00200000c004783b */ /* 0x000eee0000000200 */
[C---:B------:R-:W-:Y:S08]  /*2980*/  HMMA.16816.F32.BF16 R16, R40.reuse, R72, R16 ;  /* 0x000000482810723c */ /* 0x040ff00000041810 */
[C---:B------:R-:W-:Y:S01]  /*2990*/  HMMA.16816.F32.BF16 R64, R40.reuse, R74, R64 ;  /* 0x0000004a2840723c */ /* 0x040fe20000041840 */
[----:B------:R-:W2:Y:S07]  /*29a0*/  LDSM.16.M88.4 R72, [R192+0x3000] ;  /* 0x00300000c048783b */ /* 0x000eae0000000200 */
[C---:B------:R-:W-:Y:S08]  /*29b0*/  HMMA.16816.F32.BF16 R60, R40.reuse, R68, R60 ;  /* 0x00000044283c723c */ /* 0x040ff0000004183c */
[C---:B------:R-:W-:Y:S01]  /*29c0*/  HMMA.16816.F32.BF16 R56, R40.reuse, R70, R56 ;  /* 0x000000462838723c */ /* 0x040fe20000041838 */
[----:B------:R-:W2:Y:S07]  /*29d0*/  LDSM.16.M88.4 R68, [R192+0x3800] ;  /* 0x00380000c044783b */ /* 0x000eae0000000200 */
[C---:B----4-:R-:W-:Y:S08]  /*29e0*/  HMMA.16816.F32.BF16 R52, R40.reuse, R44, R52 ;  /* 0x0000002c2834723c */ /* 0x050ff00000041834 */
[----:B------:R-:W-:Y:S01]  /*29f0*/  HMMA.16816.F32.BF16 R48, R40, R46, R48 ;  /* 0x0000002e2830723c */ /* 0x000fe20000041830 */
[----:B------:R-:W-:Y:S04]  /*2a00*/  LDSM.16.M88.4 R44, [R206+0x14100] ;  /* 0x01410000ce2c783b */ /* 0x000fe80000000200 */
[----:B------:R-:W4:Y:S03]  /*2a10*/  LDSM.16.M88.4 R40, [R205+0xa100] ;  /* 0x00a10000cd28783b */ /* 0x000f260000000200 */
[C---:B-1----:R-:W-:Y:S08]  /*2a20*/  HMMA.16816.F32.BF16 R24, R8.reuse, R36, R24 ;  /* 0x000000240818723c */ /* 0x042ff00000041818 */
[C---:B------:R-:W-:Y:S01]  /*2a30*/  HMMA.16816.F32.BF16 R20, R8.reuse, R38, R20 ;  /* 0x000000260814723c */ /* 0x040fe20000041814 */
[----:B------:R-:W1:Y:S07]  /*2a40*/  LDSM.16.M88.4 R36, [R205+0xa900] ;  /* 0x00a90000cd24783b */ /* 0x000e6e0000000200 */
[C---:B------:R-:W-:Y:S08]  /*2a50*/  HMMA.16816.F32.BF16 R16, R8.reuse, R32, R16 ;  /* 0x000000200810723c */ /* 0x040ff00000041810 */
[C---:B------:R-:W-:Y:S01]  /*2a60*/  HMMA.16816.F32.BF16 R64, R8.reuse, R34, R64 ;  /* 0x000000220840723c */ /* 0x040fe20000041840 */
[----:B------:R-:W1:Y:S07]  /*2a70*/  LDSM.16.M88.4 R32, [R205+0xb100] ;  /* 0x00b10000cd20783b */ /* 0x000e6e0000000200 */
[C---:B--2---:R-:W-:Y:S08]  /*2a80*/  HMMA.16816.F32.BF16 R60, R8.reuse, R28, R60 ;  /* 0x0000001c083c723c */ /* 0x044ff0000004183c */
[C---:B------:R-:W-:Y:S01]  /*2a90*/  HMMA.16816.F32.BF16 R56, R8.reuse, R30, R56 ;  /* 0x0000001e0838723c */ /* 0x040fe20000041838 */
[----:B------:R-:W2:Y:S07]  /*2aa0*/  LDSM.16.M88.4 R28, [R205+0xb900] ;  /* 0x00b90000cd1c783b */ /* 0x000eae0000000200 */
[C---:B-----5:R-:W-:Y:S08]  /*2ab0*/  HMMA.16816.F32.BF16 R52, R8.reuse, R12, R52 ;  /* 0x0000000c0834723c */ /* 0x060ff00000041834 */
[----:B------:R-:W-:Y:S01]  /*2ac0*/  HMMA.16816.F32.BF16 R48, R8, R14, R48 ;  /* 0x0000000e0830723c */ /* 0x000fe20000041830 */
[----:B------:R-:W-:Y:S04]  /*2ad0*/  LDSM.16.M88.4 R12, [R202+0x14100] ;  /* 0x01410000ca0c783b */ /* 0x000fe80000000200 */
[----:B------:R-:W5:Y:S03]  /*2ae0*/  LDSM.16.M88.4 R8, [R204+0x4000] ;  /* 0x00400000cc08783b */ /* 0x000f660000000200 */
[C---:B---3--:R-:W-:Y:S08]  /*2af0*/  HMMA.16816.F32.BF16 R24, R76.reuse, R4, R24 ;  /* 0x000000044c18723c */ /* 0x048ff00000041818 */
[C---:B------:R-:W-:Y:S01]  /*2b00*/  HMMA.16816.F32.BF16 R20, R76.reuse, R6, R20 ;  /* 0x000000064c14723c */ /* 0x040fe20000041814 */
[----:B------:R-:W3:Y:S07]  /*2b10*/  LDSM.16.M88.4 R4, [R204+0x4800] ;  /* 0x00480000cc04783b */ /* 0x000eee0000000200 */
[C---:B------:R-:W-:Y:S08]  /*2b20*/  HMMA.16816.F32.BF16 R16, R76.reuse, R80, R16 ;  /* 0x000000504c10723c */ /* 0x040ff00000041810 */
[C---:B------:R-:W-:Y:S08]  /*2b30*/  HMMA.16816.F32.BF16 R64, R76.reuse, R82, R64 ;  /* 0x000000524c40723c */ /* 0x040ff00000041840 */
[C---:B------:R-:W-:Y:S08]  /*2b40*/  HMMA.16816.F32.BF16 R60, R76.reuse, R72, R60 ;  /* 0x000000484c3c723c */ /* 0x040ff0000004183c */
[C---:B------:R-:W-:Y:S08]  /*2b50*/  HMMA.16816.F32.BF16 R56, R76.reuse, R74, R56 ;  /* 0x0000004a4c38723c */ /* 0x040ff00000041838 */
[C---:B------:R-:W-:Y:S08]  /*2b60*/  HMMA.16816.F32.BF16 R52, R76.reuse, R68, R52 ;  /* 0x000000444c34723c */ /* 0x040ff00000041834 */
[----:B------:R-:W-:Y:S01]  /*2b70*/  HMMA.16816.F32.BF16 R48, R76, R70, R48 ;  /* 0x000000464c30723c */ /* 0x000fe20000041830 */
[----:B------:R-:W2:Y:S07]  /*2b80*/  LDSM.16.M88.4 R68, [R204+0x5000] ;  /* 0x00500000cc44783b */ /* 0x000eae0000000200 */
[C---:B----4-:R-:W-:Y:S08]  /*2b90*/  HMMA.16816.F32.BF16 R24, R44.reuse, R40, R24 ;  /* 0x000000282c18723c */ /* 0x050ff00000041818 */
[C---:B------:R-:W-:Y:S01]  /*2ba0*/  HMMA.16816.F32.BF16 R20, R44.reuse, R42, R20 ;  /* 0x0000002a2c14723c */ /* 0x040fe20000041814 */
[----:B------:R-:W4:Y:S07]  /*2bb0*/  LDSM.16.M88.4 R40, [R204+0x5800] ;  /* 0x00580000cc28783b */ /* 0x000f2e0000000200 */
[C---:B-1----:R-:W-:Y:S08]  /*2bc0*/  HMMA.16816.F32.BF16 R16, R44.reuse, R36, R16 ;  /* 0x000000242c10723c */ /* 0x042ff00000041810 */
[C---:B------:R-:W-:Y:S01]  /*2bd0*/  HMMA.16816.F32.BF16 R64, R44.reuse, R38, R64 ;  /* 0x000000262c40723c */ /* 0x040fe20000041840 */
[----:B------:R-:W-:Y:S07]  /*2be0*/  LDSM.16.M88.4 R36, [R200+0xb100] ;  /* 0x00b10000c824783b */ /* 0x000fee0000000200 */
[C---:B------:R-:W-:Y:S08]  /*2bf0*/  HMMA.16816.F32.BF16 R60, R44.reuse, R32, R60 ;  /* 0x000000202c3c723c */ /* 0x040ff0000004183c */
[C---:B------:R-:W-:Y:S01]  /*2c00*/  HMMA.16816.F32.BF16 R56, R44.reuse, R34, R56 ;  /* 0x000000222c38723c */ /* 0x040fe20000041838 */
[----:B------:R-:W-:Y:S07]  /*2c10*/  LDSM.16.M88.4 R32, [R200+0xb900] ;  /* 0x00b90000c820783b */ /* 0x000fee0000000200 */
[C---:B--2---:R-:W-:Y:S08]  /*2c20*/  HMMA.16816.F32.BF16 R52, R44.reuse, R28, R52 ;  /* 0x0000001c2c34723c */ /* 0x044ff00000041834 */
[----:B------:R-:W-:Y:S01]  /*2c30*/  HMMA.16816.F32.BF16 R48, R44, R30, R48 ;  /* 0x0000001e2c30723c */ /* 0x000fe20000041830 */
[----:B------:R-:W-:Y:S04]  /*2c40*/  LDSM.16.M88.4 R28, [R201+0x14100] ;  /* 0x01410000c91c783b */ /* 0x000fe80000000200 */
[----:B------:R-:W-:Y:S03]  /*2c50*/  LDSM.16.M88.4 R44, [R199+0x14100] ;  /* 0x01410000c72c783b */ /* 0x000fe60000000200 */
[C---:B-----5:R-:W-:Y:S08]  /*2c60*/  HMMA.16816.F32.BF16 R24, R12.reuse, R8, R24 ;  /* 0x000000080c18723c */ /* 0x060ff00000041818 */
[C---:B------:R-:W-:Y:S01]  /*2c70*/  HMMA.16816.F32.BF16 R20, R12.reuse, R10, R20 ;  /* 0x0000000a0c14723c */ /* 0x040fe20000041814 */
[----:B------:R-:W1:Y:S07]  /*2c80*/  LDSM.16.M88.4 R8, [R200+0xa100] ;  /* 0x00a10000c808783b */ /* 0x000e6e0000000200 */
[C---:B---3--:R-:W-:Y:S08]  /*2c90*/  HMMA.16816.F32.BF16 R16, R12.reuse, R4, R16 ;  /* 0x000000040c10723c */ /* 0x048ff00000041810 */
[C---:B------:R-:W-:Y:S01]  /*2ca0*/  HMMA.16816.F32.BF16 R64, R12.reuse, R6, R64 ;  /* 0x000000060c40723c */ /* 0x040fe20000041840 */
[----:B------:R-:W2:Y:S07]  /*2cb0*/  LDSM.16.M88.4 R4, [R200+0xa900] ;  /* 0x00a90000c804783b */ /* 0x000eae0000000200 */
[C---:B------:R-:W-:Y:S08]  /*2cc0*/  HMMA.16816.F32.BF16 R60, R12.reuse, R68, R60 ;  /* 0x000000440c3c723c */ /* 0x040ff0000004183c */
[C---:B------:R-:W-:Y:S08]  /*2cd0*/  HMMA.16816.F32.BF16 R56, R12.reuse, R70, R56 ;  /* 0x000000460c38723c */ /* 0x040ff00000041838 */
[----:B----4-:R-:W-:Y:S01]  /*2ce0*/  HMMA.16816.F32.BF16 R68, R12, R40, R52 ;  /* 0x000000280c44723c */ /* 0x010fe20000041834 */
[----:B------:R-:W3:Y:S07]  /*2cf0*/  LDSM.16.M88.4 R52, [R192+0x4000] ;  /* 0x00400000c034783b */ /* 0x000eee0000000200 */
[----:B-1----:R-:W-:Y:S08]  /*2d00*/  HMMA.16816.F32.BF16 R24, R28, R8, R24 ;  /* 0x000000081c18723c */ /* 0x002ff00000041818 */
[----:B------:R-:W-:Y:S01]  /*2d10*/  HMMA.16816.F32.BF16 R48, R12, R42, R48 ;  /* 0x0000002a0c30723c */ /* 0x000fe20000041830 */
[----:B------:R-:W1:Y:S04]  /*2d20*/  LDSM.16.M88.4 R12, [R192+0x4800] ;  /* 0x00480000c00c783b */ /* 0x000e680000000200 */
[----:B------:R-:W-:Y:S03]  /*2d30*/  LDSM.16.M88.4 R40, [R192+0x5000] ;  /* 0x00500000c028783b */ /* 0x000fe60000000200 */
[----:B------:R-:W-:Y:S01]  /*2d40*/  HMMA.16816.F32.BF16 R20, R28, R10, R20 ;  /* 0x0000000a1c14723c */ /* 0x000fe20000041814 */
[----:B------:R-:W4:Y:S01]  /*2d50*/  LDSM.16.M88.4 R8, [R192+0x5800] ;  /* 0x00580000c008783b */ /* 0x000f220000000200 */
[----:B------:R-:W-:-:S06]  /*2d60*/  DEPBAR.LE SB0, 0x0 ;  /* 0x000080000000791a */ /* 0x000fcc0000000000 */
[C---:B--2---:R-:W-:Y:S07]  /*2d70*/  HMMA.16816.F32.BF16 R16, R28.reuse, R4, R16 ;  /* 0x000000041c10723c */ /* 0x044fee0000041810 */
[----:B------:R-:W-:Y:S01]  /*2d80*/  LOP3.LUT R4, R89, R90, RZ, 0xfc, !PT ;  /* 0x0000005a59047212 */ /* 0x000fe200078efcff */
[----:B------:R-:W-:Y:S08]  /*2d90*/  HMMA.16816.F32.BF16 R68, R28, R32, R68 ;  /* 0x000000201c44723c */ /* 0x000ff00000041844 */
[----:B---3--:R-:W-:Y:S08]  /*2da0*/  HMMA.16816.F32.BF16 R24, R44, R52, R24 ;  /* 0x000000342c18723c */ /* 0x008ff00000041818 */
[C---:B------:R-:W-:Y:S08]  /*2db0*/  HMMA.16816.F32.BF16 R64, R28.reuse, R6, R64 ;  /* 0x000000061c40723c */ /* 0x040ff00000041840 */
[C---:B------:R-:W-:Y:S08]  /*2dc0*/  HMMA.16816.F32.BF16 R60, R28.reuse, R36, R60 ;  /* 0x000000241c3c723c */ /* 0x040ff0000004183c */
[----:B------:R-:W-:Y:S01]  /*2dd0*/  HMMA.16816.F32.BF16 R56, R28, R38, R56 ;  /* 0x000000261c38723c */ /* 0x000fe20000041838 */
[----:B------:R-:W-:-:S06]  /*2de0*/  FMUL.FTZ R0, R26, c[0x0][0x320] ;  /* 0x0000c8001a007a20 */ /* 0x000fcc0000410000 */
[----:B------:R-:W2:Y:S01]  /*2df0*/  MUFU.TANH R0, R0 ;  /* 0x0000000000007308 */ /* 0x000ea20000002400 */
[----:B------:R-:W-:Y:S08]  /*2e00*/  HMMA.16816.F32.BF16 R48, R28, R34, R48 ;  /* 0x000000221c30723c */ /* 0x000ff00000041830 */
[C---:B-1----:R-:W-:Y:S07]  /*2e10*/  HMMA.16816.F32.BF16 R16, R44.reuse, R12, R16 ;  /* 0x0000000c2c10723c */ /* 0x042fee0000041810 */
[----:B------:R-:W-:Y:S01]  /*2e20*/  FMUL.FTZ R13, R24, c[0x0][0x320] ;  /* 0x0000c800180d7a20 */ /* 0x000fe20000410000 */
[C---:B----4-:R-:W-:Y:S05]  /*2e30*/  HMMA.16816.F32.BF16 R68, R44.reuse, R8, R68 ;  /* 0x000000082c44723c */ /* 0x050fea0000041844 */
[----:B------:R-:W1:Y:S02]  /*2e40*/  MUFU.TANH R13, R13 ;  /* 0x0000000d000d7308 */ /* 0x000e640000002400 */
[----:B------:R-:W-:Y:S01]  /*2e50*/  FMUL.FTZ R8, R25, c[0x0][0x320] ;  /* 0x0000c80019087a20 */ /* 0x000fe20000410000 */
[C---:B------:R-:W-:Y:S05]  /*2e60*/  HMMA.16816.F32.BF16 R20, R44.reuse, R54, R20 ;  /* 0x000000362c14723c */ /* 0x040fea0000041814 */
[----:B------:R-:W3:Y:S03]  /*2e70*/  MUFU.TANH R8, R8 ;  /* 0x0000000800087308 */ /* 0x000ee60000002400 */
[C---:B------:R-:W-:Y:S08]  /*2e80*/  HMMA.16816.F32.BF16 R64, R44.reuse, R14, R64 ;  /* 0x0000000e2c40723c */ /* 0x040ff00000041840 */
[C---:B------:R-:W-:Y:S08]  /*2e90*/  HMMA.16816.F32.BF16 R60, R44.reuse, R40, R60 ;  /* 0x000000282c3c723c */ /* 0x040ff0000004183c */
[C---:B------:R-:W-:Y:S08]  /*2ea0*/  HMMA.16816.F32.BF16 R56, R44.reuse, R42, R56 ;  /* 0x0000002a2c38723c */ /* 0x040ff00000041838 */
[----:B------:R-:W-:Y:S01]  /*2eb0*/  HMMA.16816.F32.BF16 R48, R44, R10, R48 ;  /* 0x0000000a2c30723c */ /* 0x000fe20000041830 */
[----:B------:R-:W-:Y:S06]  /*2ec0*/  BAR.SYNC.DEFER_BLOCKING 0x0 ;  /* 0x0000000000007b1d */ /* 0x000fec0000010000 */
[----:B------:R-:W-:Y:S05]  /*2ed0*/  @P0 BRA `(.L_x_395) ;  /* 0x0000041000000947 */ /* 0x000fea0003800000 */
[----:B-123--:R-:W-:Y:S01]  /*2ee0*/  IADD3 R209, R210, UR12, R85 ;  /* 0x0000000cd2d17c10 */ /* 0x00efe2000fffe055 */
[----:B------:R-:W-:-:S03]  /*2ef0*/  IMAD.MOV.U32 R208, RZ, RZ, RZ ;  /* 0x000000ffffd07224 */ /* 0x000fc600078e00ff */
[----:B------:R-:W-:-:S05]  /*2f00*/  IADD3 R209, R209, -0x40, RZ ;  /* 0xffffffc0d1d17810 */ /* 0x000fca0007ffe0ff */
        /* <DEDUP_REMOVED lines=9> */
[----:B------:R-:W-:Y:S02]  /*2fa0*/  IADD3 R14, -R221, 0x10, RZ ;  /* 0x00000010dd0e7810 */ /* 0x000fe40007ffe1ff */
[----:B------:R-:W-:Y:S01]  /*2fb0*/  SHF.L.U64.HI R9, R217, 0x1, R220 ;  /* 0x00000001d9097819 */ /* 0x000fe200000102dc */
[----:B------:R-:W-:Y:S01]  /*2fc0*/  IMAD R209, R10, c[0x0][0x2b8], R209 ;  /* 0x0000ae000ad17a24 */ /* 0x000fe200078e02d1 */
[----:B------:R-:W-:-:S03]  /*2fd0*/  LOP3.LUT R14, R14, 0xf, RZ, 0xc0, !PT ;  /* 0x0000000f0e0e7812 */ /* 0x000fc600078ec0ff */
[----:B------:R-:W-:Y:S01]  /*2fe0*/  IMAD.WIDE.U32 R10, R209, c[0x0][0x1e0], RZ ;  /* 0x00007800d10a7a25 */ /* 0x000fe200078e00ff */
[----:B------:R-:W-:-:S05]  /*2ff0*/  SHF.R.S32.HI R12, RZ, 0x1f, R209 ;  /* 0x0000001fff0c7819 */ /* 0x000fca00000114d1 */
[----:B------:R-:W-:-:S04]  /*3000*/  IMAD R12, R12, c[0x0][0x1e0], RZ ;  /* 0x000078000c0c7a24 */ /* 0x000fc800078e02ff */
[----:B------:R-:W-:Y:S01]  /*3010*/  IMAD R5, R209, c[0x0][0x1e4], R12 ;  /* 0x00007900d1057a24 */ /* 0x000fe200078e020c */
[----:B------:R-:W-:-:S03]  /*3020*/  SHF.L.U64.HI R12, R218, 0x1, R133 ;  /* 0x00000001da0c7819 */ /* 0x000fc60000010285 */
        /* <DEDUP_REMOVED lines=15> */
[----:B------:R-:W1:Y:S01]  /*3120*/  SHFL.IDX PT, R24, R5, 0x1, 0x181f ;  /* 0x00381f0005187f89 */ /* 0x000e6200000e0000 */
[----:B------:R-:W-:Y:S01]  /*3130*/  IMAD.SHL.U32 R7, R217, 0x2, RZ ;  /* 0x00000002d9077824 */ /* 0x000fe200078e00ff */
[----:B------:R-:W-:Y:S02]  /*3140*/  LOP3.LUT R28, R28, 0xf, RZ, 0xc0, !PT ;  /* 0x0000000f1c1c7812 */ /* 0x000fe400078ec0ff */
[----:B------:R-:W2:Y:S04]  /*3150*/  SHFL.IDX PT, R15, R32, 0x1, 0x181f ;  /* 0x00381f00200f7f89 */ /* 0x000ea800000e0000 */
[----:B------:R3:W4:Y:S04]  /*3160*/  SHFL.IDX PT, R26, R5, RZ, 0x181f ;  /* 0x00181fff051a7589 */ /* 0x00072800000e0000 */
[----:B------:R5:W4:Y:S01]  /*3170*/  SHFL.IDX PT, R25, R32, RZ, 0x181f ;  /* 0x00181fff20197589 */ /* 0x000b2200000e0000 */
[----:B-1----:R-:W-:-:S04]  /*3180*/  IADD3 R30, P6, P0, R30, R24, R11 ;  /* 0x000000181e1e7210 */ /* 0x002fc800078de00b */
[----:B--2---:R-:W-:Y:S02]  /*3190*/  IADD3.X R31, RZ, R15, R12, P6, P0 ;  /* 0x0000000fff1f7210 */ /* 0x004fe400037e040c */
[----:B------:R-:W-:Y:S01]  /*31a0*/  IADD3 R28, P6, P0, R28, R24, R7 ;  /* 0x000000181c1c7210 */ /* 0x000fe200078de007 */
[----:B---3--:R-:W-:-:S03]  /*31b0*/  IMAD.SHL.U32 R5, R216, 0x2, RZ ;  /* 0x00000002d8057824 */ /* 0x008fc600078e00ff */
[----:B------:R-:W-:Y:S02]  /*31c0*/  IADD3.X R29, RZ, R15, R9, P6, P0 ;  /* 0x0000000fff1d7210 */ /* 0x000fe400037e0409 */
[----:B-----5:R-:W-:Y:S02]  /*31d0*/  IADD3 R32, P6, P0, R14, R24, R5 ;  /* 0x000000180e207210 */ /* 0x020fe400078de005 */
[----:B------:R-:W-:-:S04]  /*31e0*/  SHF.L.U64.HI R14, R216, 0x1, R219 ;  /* 0x00000001d80e7819 */ /* 0x000fc800000102db */
[----:B------:R-:W-:Y:S02]  /*31f0*/  IADD3.X R33, RZ, R15, R14, P6, P0 ;  /* 0x0000000fff217210 */ /* 0x000fe400037e040e */
[C---:B----4-:R-:W-:Y:S02]  /*3200*/  IADD3 R34, P6, R26.reuse, R11, RZ ;  /* 0x0000000b1a227210 */ /* 0x050fe40007fde0ff */
[----:B------:R-:W-:-:S03]  /*3210*/  IADD3 R36, P0, R26, R7, RZ ;  /* 0x000000071a247210 */ /* 0x000fc60007f1e0ff */
[C---:B------:R-:W-:Y:S01]  /*3220*/  IMAD.X R35, R25.reuse, 0x1, R12, P6 ;  /* 0x0000000119237824 */ /* 0x040fe200030e060c */
        /* <DEDUP_REMOVED lines=12> */
.L_x_395:
[----:B-123--:R-:W-:Y:S01]  /*32f0*/  FMUL.FTZ R9, R17, c[0x0][0x320] ;  /* 0x0000c80011097a20 */ /* 0x00efe20000410000 */
[----:B------:R-:W-:Y:S01]  /*3300*/  LOP3.LUT R17, R88, 0xffffffe0, RZ, 0xc0, !PT ;  /* 0xffffffe058117812 */ /* 0x000fe200078ec0ff */
[----:B------:R-:W-:Y:S01]  /*3310*/  UIADD3 UR4, UR10, 0x1, -UR11 ;  /* 0x000000010a047890 */ /* 0x000fe2000fffe80b */
[----:B------:R-:W-:Y:S01]  /*3320*/  LEA.HI R87, R87, R84, RZ, 0x2 ;  /* 0x0000005457577211 */ /* 0x000fe200078f10ff */
[----:B------:R-:W-:Y:S01]  /*3330*/  FMUL.FTZ R24, R21, c[0x0][0x320] ;  /* 0x0000c80015187a20 */ /* 0x000fe20000410000 */
[----:B------:R-:W-:Y:S01]  /*3340*/  SHF.R.S32.HI R15, RZ, 0x1f, R86 ;  /* 0x0000001fff0f7819 */ /* 0x000fe20000011456 */
[----:B------:R-:W-:Y:S01]  /*3350*/  IMAD.IADD R10, R84, 0x1, -R17 ;  /* 0x00000001540a7824 */ /* 0x000fe200078e0a11 */
[----:B------:R-:W-:Y:S01]  /*3360*/  LOP3.LUT R87, R87, 0xfffffffc, RZ, 0xc0, !PT ;  /* 0xfffffffc57577812 */ /* 0x000fe200078ec0ff */
[----:B------:R-:W-:Y:S01]  /*3370*/  IMAD.U32 R21, RZ, RZ, UR4 ;  /* 0x00000004ff157e24 */ /* 0x000fe2000f8e00ff */
[----:B------:R-:W-:Y:S01]  /*3380*/  LEA.HI R15, R15, R86, RZ, 0x3 ;  /* 0x000000560f0f7211 */ /* 0x000fe200078f18ff */
[----:B------:R-:W-:Y:S01]  /*3390*/  FMUL.FTZ R11, R16, c[0x0][0x320] ;  /* 0x0000c800100b7a20 */ /* 0x000fe20000410000 */
[----:B------:R-:W-:Y:S01]  /*33a0*/  SHF.R.S32.HI R17, RZ, 0x1f, R10 ;  /* 0x0000001fff117819 */ /* 0x000fe2000001140a */
[----:B------:R-:W-:Y:S01]  /*33b0*/  IMAD.IADD R87, R84, 0x1, -R87 ;  /* 0x0000000154577824 */ /* 0x000fe200078e0a57 */
[----:B------:R-:W-:Y:S01]  /*33c0*/  LOP3.LUT R15, R15, 0xffffff8, RZ, 0xc0, !PT ;  /* 0x0ffffff80f0f7812 */ /* 0x000fe200078ec0ff */
[----:B------:R-:W-:Y:S01]  /*33d0*/  FMUL.FTZ R7, R64, c[0x0][0x320] ;  /* 0x0000c80040077a20 */ /* 0x000fe20000410000 */
[----:B------:R-:W-:Y:S01]  /*33e0*/  LEA.HI R12, R17, R10, RZ, 0x2 ;  /* 0x0000000a110c7211 */ /* 0x000fe200078f10ff */
[----:B------:R-:W-:Y:S01]  /*33f0*/  FMUL.FTZ R5, R65, c[0x0][0x320] ;  /* 0x0000c80041057a20 */ /* 0x000fe20000410000 */
[----:B------:R-:W-:Y:S01]  /*3400*/  LEA.HI R6, R87, R87, RZ, 0x1 ;  /* 0x0000005757067211 */ /* 0x000fe200078f08ff */
[----:B------:R-:W-:Y:S01]  /*3410*/  IMAD.IADD R15, R86, 0x1, -R15 ;  /* 0x00000001560f7824 */ /* 0x000fe200078e0a0f */
[----:B------:R-:W-:Y:S01]  /*3420*/  LEA.HI.SX32 R14, R12, UR24, 0x1e ;  /* 0x000000180c0e7c11 */ /* 0x000fe2000f8ff2ff */
[----:B------:R-:W-:Y:S01]  /*3430*/  FMUL.FTZ R60, R60, c[0x0][0x320] ;  /* 0x0000c8003c3c7a20 */ /* 0x000fe20000410000 */
[----:B------:R-:W-:Y:S01]  /*3440*/  LOP3.LUT R6, R6, 0x1ffffffe, RZ, 0xc0, !PT ;  /* 0x1ffffffe06067812 */ /* 0x000fe200078ec0ff */
[----:B------:R-:W-:Y:S01]  /*3450*/  FMUL.FTZ R61, R61, c[0x0][0x320] ;  /* 0x0000c8003d3d7a20 */ /* 0x000fe20000410000 */
[----:B------:R-:W-:Y:S01]  /*3460*/  PLOP3.LUT P6, PT, PT, PT, UP1, 0x80, 0x0 ;  /* 0x000000000000781c */ /* 0x000fe20003fcf018 */
[----:B------:R-:W-:Y:S01]  /*3470*/  FMUL.FTZ R56, R56, c[0x0][0x320] ;  /* 0x0000c80038387a20 */ /* 0x000fe20000410000 */
[----:B------:R-:W-:Y:S01]  /*3480*/  LEA R14, R15, R14, 0x4 ;  /* 0x0000000e0f0e7211 */ /* 0x000fe200078e20ff */
[----:B------:R-:W-:Y:S01]  /*3490*/  IMAD.IADD R211, R87, 0x1, -R6 ;  /* 0x0000000157d37824 */ /* 0x000fe200078e0a06 */
[----:B------:R-:W-:Y:S01]  /*34a0*/  PLOP3.LUT P0, PT, PT, PT, UP1, 0x80, 0x0 ;  /* 0x000000000000781c */ /* 0x000fe20003f0f018 */
[----:B------:R-:W-:Y:S01]  /*34b0*/  FMUL.FTZ R68, R68, c[0x0][0x320] ;  /* 0x0000c80044447a20 */ /* 0x000fe20000410000 */
[----:B------:R-:W-:Y:S01]  /*34c0*/  LOP3.LUT R15, R12, 0x7ffffffc, RZ, 0xc0, !PT ;  /* 0x7ffffffc0c0f7812 */ /* 0x000fe200078ec0ff */
[----:B------:R-:W-:Y:S01]  /*34d0*/  IMAD R211, R211, 0x8, R14 ;  /* 0x00000008d3d37824 */ /* 0x000fe200078e020e */
[----:B------:R-:W-:Y:S01]  /*34e0*/  ULDC UR25, c[0x0][0x2ac] ;  /* 0x0000ab0000197ab9 */ /* 0x000fe20000000800 */
[----:B------:R-:W-:Y:S01]  /*34f0*/  FMUL.FTZ R69, R69, c[0x0][0x320] ;  /* 0x0000c80045457a20 */ /* 0x000fe20000410000 */
[----:B------:R-:W-:Y:S01]  /*3500*/  ULDC UR4, c[0x0][0x1d0] ;  /* 0x0000740000047ab9 */ /* 0x000fe20000000800 */
[----:B------:R-:W-:Y:S01]  /*3510*/  IMAD.IADD R212, R10, 0x1, -R15 ;  /* 0x000000010ad47824 */ /* 0x000fe200078e0a0f */
[----:B------:R-:W-:Y:S01]  /*3520*/  MOV R6, R211 ;  /* 0x000000d300067202 */ /* 0x000fe20000000f00 */
[----:B------:R-:W-:Y:S01]  /*3530*/  @P6 IMAD.HI.U32 R14, R211, c[0x0][0x2c8], RZ ;  /* 0x0000b200d30e6a27 */ /* 0x000fe200078e00ff */
[----:B------:R-:W1:Y:S01]  /*3540*/  MUFU.TANH R11, R11 ;  /* 0x0000000b000b7308 */ /* 0x000e620000002400 */
[----:B------:R-:W-:Y:S01]  /*3550*/  ULDC UR5, c[0x0][0x324] ;  /* 0x0000c90000057ab9 */ /* 0x000fe20000000800 */
[----:B------:R-:W-:Y:S01]  /*3560*/  SHF.L.U32 R212, R212, 0x1, RZ ;  /* 0x00000001d4d47819 */ /* 0x000fe200000006ff */
[----:B------:R-:W-:Y:S01]  /*3570*/  FMUL.FTZ R15, R20, c[0x0][0x320] ;  /* 0x0000c800140f7a20 */ /* 0x000fe20000410000 */
[----:B------:R-:W-:Y:S01]  /*3580*/  @P0 SHF.R.U32.HI R6, RZ, c[0x0][0x2cc], R14 ;  /* 0x0000b300ff060a19 */ /* 0x000fe2000001160e */
[----:B------:R-:W-:Y:S01]  /*3590*/  FMUL.FTZ R48, R48, c[0x0][0x320] ;  /* 0x0000c80030307a20 */ /* 0x000fe20000410000 */
[----:B------:R-:W-:Y:S01]  /*35a0*/  PLOP3.LUT P0, PT, PT, PT, UP0, 0x40, 0x0 ;  /* 0x000000000000781c */ /* 0x000fe20003f0e808 */
[----:B------:R-:W-:Y:S01]  /*35b0*/  FMUL.FTZ R49, R49, c[0x0][0x320] ;  /* 0x0000c80031317a20 */ /* 0x000fe20000410000 */
[----:B------:R-:W-:Y:S01]  /*35c0*/  IADD3 R12, R21, -c[0x0][0x168], -R212 ;  /* 0x80005a00150c7a10 */ /* 0x000fe20007ffe8d4 */
[----:B------:R-:W2:Y:S01]  /*35d0*/  SHFL.IDX PT, R17, R6, RZ, 0x1c1f ;  /* 0x001c1fff06117589 */ /* 0x000ea200000e0000 */
[----:B------:R-:W-:Y:S01]  /*35e0*/  FMUL.FTZ R57, R57, c[0x0][0x320] ;  /* 0x0000c80039397a20 */ /* 0x000fe20000410000 */
[----:B------:R-:W3:Y:S01]  /*35f0*/  MUFU.TANH R9, R9 ;  /* 0x0000000900097308 */ /* 0x000ee20000002400 */
[----:B------:R-:W-:Y:S01]  /*3600*/  UIMAD UR4, UR25, UR4, -UR11 ;  /* 0x00000004190472a4 */ /* 0x000fe2000f8e0a0b */
[----:B------:R-:W-:Y:S01]  /*3610*/  IADD3 R14, R12, c[0x0][0x328], RZ ;  /* 0x0000ca000c0e7a10 */ /* 0x000fe20007ffe0ff */
[----:B------:R-:W-:Y:S01]  /*3620*/  ULOP3.LUT UR11, URZ, UR5, URZ, 0x33, !UPT ;  /* 0x000000053f0b7292 */ /* 0x000fe2000f8e333f */
[----:B------:R-:W0:Y:S03]  /*3630*/  LDGDEPBAR ;  /* 0x00000000000079af */ /* 0x000e260000000000 */
[----:B------:R-:W-:Y:S01]  /*3640*/  IADD3 R10, -R212, UR4, RZ ;  /* 0x00000004d40a7c10 */ /* 0x000fe2000fffe1ff */
[----:B------:R-:W4:Y:S01]  /*3650*/  MUFU.TANH R7, R7 ;  /* 0x0000000700077308 */ /* 0x000f220000002400 */
[----:B------:R-:W-:-:S07]  /*3660*/  IADD3 R12, R12, UR11, RZ ;  /* 0x0000000b0c0c7c10 */ /* 0x000fce000fffe0ff */
[----:B------:R-:W1:Y:S01]  /*3670*/  MUFU.TANH R5, R5 ;  /* 0x0000000500057308 */ /* 0x000e620000002400 */
[----:B--2---:R-:W-:Y:S01]  /*3680*/  IMAD.IADD R21, R14, 0x1, R17 ;  /* 0x000000010e157824 */ /* 0x004fe200078e0211 */
[----:B------:R-:W-:-:S06]  /*3690*/  IADD3 R20, R12, R17, RZ ;  /* 0x000000110c147210 */ /* 0x000fcc0007ffe0ff */
[----:B------:R2:W1:Y:S01]  /*36a0*/  MUFU.TANH R165, R60 ;  /* 0x0000003c00a57308 */ /* 0x0004620000002400 */
[----:B------:R-:W-:-:S07]  /*36b0*/  IMNMX R21, R21, R10, PT ;  /* 0x0000000a15157217 */ /* 0x000fce0003800200 */
[----:B------:R2:W1:Y:S08]  /*36c0*/  MUFU.TANH R159, R61 ;  /* 0x0000003d009f7308 */ /* 0x0004700000002400 */
[----:B------:R2:W1:Y:S08]  /*36d0*/  MUFU.TANH R157, R56 ;  /* 0x00000038009d7308 */ /* 0x0004700000002400 */
[----:B------:R2:W1:Y:S08]  /*36e0*/  MUFU.TANH R169, R68 ;  /* 0x0000004400a97308 */ /* 0x0004700000002400 */
[----:B------:R2:W1:Y:S08]  /*36f0*/  MUFU.TANH R167, R69 ;  /* 0x0000004500a77308 */ /* 0x0004700000002400 */
[----:B------:R2:W1:Y:S08]  /*3700*/  MUFU.TANH R143, R48 ;  /* 0x00000030008f7308 */ /* 0x0004700000002400 */
[----:B------:R2:W1:Y:S08]  /*3710*/  MUFU.TANH R141, R49 ;  /* 0x00000031008d7308 */ /* 0x0004700000002400 */
[----:B------:R-:W1:Y:S08]  /*3720*/  MUFU.TANH R24, R24 ;  /* 0x0000001800187308 */ /* 0x000e700000002400 */
[----:B------:R-:W1:Y:S08]  /*3730*/  MUFU.TANH R15, R15 ;  /* 0x0000000f000f7308 */ /* 0x000e700000002400 */
[----:B------:R2:W1:Y:S01]  /*3740*/  MUFU.TANH R163, R57 ;  /* 0x0000003900a37308 */ /* 0x0004620000002400 */
[----:B------:R-:W-:Y:S05]  /*3750*/  @P0 BRA `(.L_x_396) ;  /* 0x0000016000000947 */ /* 0x000fea0003800000 */
[----:B---34-:R-:W-:Y:S01]  /*3760*/  IMAD.U32 R16, RZ, RZ, UR10 ;  /* 0x0000000aff107e24 */ /* 0x018fe2000f8e00ff */
[----:B------:R-:W-:Y:S04]  /*3770*/  BSSY B0, `(.L_x_397) ;  /* 0x000000f000007945 */ /* 0x000fe80003800000 */
[----:B------:R-:W-:-:S04]  /*3780*/  IADD3 R26, R16, -c[0x0][0x168], R17 ;  /* 0x80005a00101a7a10 */ /* 0x000fc80007ffe011 */
[----:B------:R-:W-:-:S13]  /*3790*/  ISETP.GT.AND P0, PT, R26, -0x1, PT ;  /* 0xffffffff1a00780c */ /* 0x000fda0003f04270 */
[----:B------:R-:W-:Y:S05]  /*37a0*/  @P0 BRA `(.L_x_398) ;  /* 0x0000007000000947 */ /* 0x000fea0003800000 */
[----:B------:R-:W-:Y:S01]  /*37b0*/  IMAD.MOV.U32 R16, RZ, RZ, c[0x0][0x32c] ;  /* 0x0000cb00ff107624 */ /* 0x000fe200078e00ff */
[----:B------:R-:W-:-:S04]  /*37c0*/  LOP3.LUT R26, RZ, R26, RZ, 0x33, !PT ;  /* 0x0000001aff1a7212 */ /* 0x000fc800078e33ff */
[----:B------:R-:W-:-:S13]  /*37d0*/  ISETP.NE.AND P0, PT, R16, 0x1, PT ;  /* 0x000000011000780c */ /* 0x000fda0003f05270 */
[----:B------:R-:W-:-:S05]  /*37e0*/  @P0 IMAD.HI.U32 R16, R26, c[0x0][0x330], RZ ;  /* 0x0000cc001a100a27 */ /* 0x000fca00078e00ff */
[----:B------:R-:W-:-:S04]  /*37f0*/  @P0 SHF.R.U32.HI R26, RZ, c[0x0][0x334], R16 ;  /* 0x0000cd00ff1a0a19 */ /* 0x000fc80000011610 */
[----:B------:R-:W-:Y:S01]  /*3800*/  LOP3.LUT R26, RZ, R26, RZ, 0x33, !PT ;  /* 0x0000001aff1a7212 */ /* 0x000fe200078e33ff */
[----:B------:R-:W-:Y:S05]  /*3810*/  BRA `(.L_x_399) ;  /* 0x0000004000007947 */ /* 0x000fea0003800000 */
.L_x_398:
[----:B------:R-:W-:-:S04]  /*3820*/  MOV R16, c[0x0][0x32c] ;  /* 0x0000cb0000107a02 */ /* 0x000fc80000000f00 */
[----:B------:R-:W-:-:S13]  /*3830*/  ISETP.NE.AND P0, PT, R16, 0x1, PT ;  /* 0x000000011000780c */ /* 0x000fda0003f05270 */
[----:B------:R-:W-:-:S05]  /*3840*/  @P0 IMAD.HI.U32 R16, R26, c[0x0][0x330], RZ ;  /* 0x0000cc001a100a27 */ /* 0x000fca00078e00ff */
[----:B------:R-:W-:Y:S02]  /*3850*/  @P0 SHF.R.U32.HI R26, RZ, c[0x0][0x334], R16 ;  /* 0x0000cd00ff1a0a19 */ /* 0x000fe40000011610 */
.L_x_399:
[----:B------:R-:W-:Y:S05]  /*3860*/  BSYNC B0 ;  /* 0x0000000000007941 */ /* 0x000fea0003800000 */
.L_x_397:
[----:B------:R-:W-:-:S04]  /*3870*/  IMAD R17, R26, c[0x0][0x32c], -R85 ;  /* 0x0000cb001a117a24 */ /* 0x000fc800078e0a55 */
[----:B------:R-:W-:-:S05]  /*3880*/  IMAD.IADD R17, R17, 0x1, -R212 ;  /* 0x0000000111117824 */ /* 0x000fca00078e0ad4 */
[----:B------:R-:W-:Y:S02]  /*3890*/  IADD3 R16, R17, c[0x0][0x32c], RZ ;  /* 0x0000cb0011107a10 */ /* 0x000fe40007ffe0ff */
[----:B------:R-:W-:Y:S02]  /*38a0*/  IMNMX R20, R20, R17, !PT ;  /* 0x0000001114147217 */ /* 0x000fe40007800200 */
[----:B------:R-:W-:Y:S02]  /*38b0*/  IMNMX R21, R21, R16, PT ;  /* 0x0000001015157217 */ /* 0x000fe40003800200 */
.L_x_396:
[----:B---34-:R-:W-:Y:S01]  /*38c0*/  ISETP.LT.AND P6, PT, RZ, UR20, PT ;  /* 0x00000014ff007c0c */ /* 0x018fe2000bfc1270 */
[----:B------:R-:W-:Y:S02]  /*38d0*/  FMUL.FTZ R25, R27, c[0x0][0x320] ;  /* 0x0000c8001b197a20 */ /* 0x000fe40000410000 */
[----:B------:R-:W3:Y:S01]  /*38e0*/  SHFL.IDX PT, R27, R6, 0x1, 0x1c1f ;  /* 0x003c1f00061b7f89 */ /* 0x000ee200000e0000 */
[----:B------:R-:W-:Y:S01]  /*38f0*/  ISETP.GT.AND P0, PT, R20, RZ, P6 ;  /* 0x000000ff1400720c */ /* 0x000fe20003704270 */
[----:B------:R-:W-:Y:S02]  /*3900*/  FMUL.FTZ R18, R18, c[0x0][0x320] ;  /* 0x0000c80012127a20 */ /* 0x000fe40000410000 */
[----:B------:R-:W-:Y:S01]  /*3910*/  FMUL.FTZ R19, R19, c[0x0][0x320] ;  /* 0x0000c80013137a20 */ /* 0x000fe20000410000 */
[----:B------:R-:W-:Y:S01]  /*3920*/  ISETP.LT.OR P0, PT, R21, 0x1, P0 ;  /* 0x000000011500780c */ /* 0x000fe20000701670 */
[----:B------:R-:W-:Y:S01]  /*3930*/  FMUL.FTZ R58, R58, c[0x0][0x320] ;  /* 0x0000c8003a3a7a20 */ /* 0x000fe20000410000 */
[----:B------:R-:W4:Y:S01]  /*3940*/  MUFU.TANH R25, R25 ;  /* 0x0000001900197308 */ /* 0x000f220000002400 */
[----:B------:R-:W-:Y:S01]  /*3950*/  FMUL.FTZ R59, R59, c[0x0][0x320] ;  /* 0x0000c8003b3b7a20 */ /* 0x000fe20000410000 */
[----:B------:R-:W-:Y:S01]  /*3960*/  FSEL R16, R13, -INF , !P0 ;  /* 0xff8000000d107808 */ /* 0x000fe20004000000 */
[----:B------:R-:W-:Y:S01]  /*3970*/  FMUL.FTZ R70, R70, c[0x0][0x320] ;  /* 0x0000c80046467a20 */ /* 0x000fe20000410000 */
[----:B------:R-:W-:Y:S01]  /*3980*/  ISETP.GT.AND P0, PT, R20, 0x1, P6 ;  /* 0x000000011400780c */ /* 0x000fe20003704270 */
[----:B------:R-:W-:-:S02]  /*3990*/  FMUL.FTZ R71, R71, c[0x0][0x320] ;  /* 0x0000c80047477a20 */ /* 0x000fc40000410000 */
[----:B------:R-:W-:Y:S01]  /*39a0*/  FMUL.FTZ R62, R62, c[0x0][0x320] ;  /* 0x0000c8003e3e7a20 */ /* 0x000fe20000410000 */
[----:B------:R-:W-:Y:S01]  /*39b0*/  ISETP.LT.OR P0, PT, R21, 0x2, P0 ;  /* 0x000000021500780c */ /* 0x000fe20000701670 */
[----:B------:R-:W-:Y:S01]  /*39c0*/  FMUL.FTZ R50, R50, c[0x0][0x320] ;  /* 0x0000c80032327a20 */ /* 0x000fe20000410000 */
[----:B------:R2:W1:Y:S01]  /*39d0*/  MUFU.TANH R164, R58 ;  /* 0x0000003a00a47308 */ /* 0x0004620000002400 */
[----:B------:R-:W-:Y:S01]  /*39e0*/  FMUL.FTZ R51, R51, c[0x0][0x320] ;  /* 0x0000c80033337a20 */ /* 0x000fe20000410000 */
[----:B------:R-:W-:Y:S01]  /*39f0*/  FSEL R17, R8, -INF , !P0 ;  /* 0xff80000008117808 */ /* 0x000fe20004000000 */
[----:B------:R-:W-:Y:S01]  /*3a00*/  FMUL.FTZ R8, R67, c[0x0][0x320] ;  /* 0x0000c80043087a20 */ /* 0x000fe20000410000 */
[----:B------:R-:W-:Y:S01]  /*3a10*/  ISETP.GT.AND P0, PT, R20, 0x8, P6 ;  /* 0x000000081400780c */ /* 0x000fe20003704270 */
[----:B------:R-:W-:Y:S02]  /*3a20*/  FMUL.FTZ R63, R63, c[0x0][0x320] ;  /* 0x0000c8003f3f7a20 */ /* 0x000fe40000410000 */
[----:B------:R-:W-:Y:S01]  /*3a30*/  FMUL.FTZ R23, R23, c[0x0][0x320] ;  /* 0x0000c80017177a20 */ /* 0x000fe20000410000 */
[----:B------:R-:W-:Y:S01]  /*3a40*/  ISETP.LT.OR P0, PT, R21, 0x9, P0 ;  /* 0x000000091500780c */ /* 0x000fe20000701670 */
[----:B------:R2:W1:Y:S03]  /*3a50*/  MUFU.TANH R170, R59 ;  /* 0x0000003b00aa7308 */ /* 0x0004660000002400 */
[----:B-1----:R-:W-:-:S02]  /*3a60*/  FSEL R15, R15, -INF , !P0 ;  /* 0xff8000000f0f7808 */ /* 0x002fc40004000000 */
[----:B------:R-:W-:-:S03]  /*3a70*/  ISETP.GT.AND P0, PT, R20, 0x9, P6 ;  /* 0x000000091400780c */ /* 0x000fc60003704270 */
[----:B------:R-:W1:Y:S01]  /*3a80*/  MUFU.TANH R8, R8 ;  /* 0x0000000800087308 */ /* 0x000e620000002400 */
[----:B------:R-:W-:-:S04]  /*3a90*/  ISETP.LT.OR P0, PT, R21, 0xa, P0 ;  /* 0x0000000a1500780c */ /* 0x000fc80000701670 */
[----:B------:R-:W-:Y:S01]  /*3aa0*/  FSEL R13, R24, -INF , !P0 ;  /* 0xff800000180d7808 */ /* 0x000fe20004000000 */
[----:B------:R-:W-:Y:S01]  /*3ab0*/  FMUL.FTZ R24, R66, c[0x0][0x320] ;  /* 0x0000c80042187a20 */ /* 0x000fe20000410000 */
[----:B------:R-:W-:Y:S01]  /*3ac0*/  ISETP.GT.AND P0, PT, R20, 0x10, P6 ;  /* 0x000000101400780c */ /* 0x000fe20003704270 */
[----:B------:R-:W1:Y:S03]  /*3ad0*/  MUFU.TANH R18, R18 ;  /* 0x0000001200127308 */ /* 0x000e660000002400 */
[----:B------:R-:W-:-:S04]  /*3ae0*/  ISETP.LT.OR P0, PT, R21, 0x11, P0 ;  /* 0x000000111500780c */ /* 0x000fc80000701670 */
[----:B------:R-:W-:Y:S01]  /*3af0*/  FSEL R11, R11, -INF , !P0 ;  /* 0xff8000000b0b7808 */ /* 0x000fe20004000000 */
[----:B------:R2:W1:Y:S01]  /*3b00*/  MUFU.TANH R166, R70 ;  /* 0x0000004600a67308 */ /* 0x0004620000002400 */
[----:B------:R-:W-:-:S04]  /*3b10*/  ISETP.GT.AND P0, PT, R20, 0x11, P6 ;  /* 0x000000111400780c */ /* 0x000fc80003704270 */
[----:B------:R-:W-:-:S03]  /*3b20*/  ISETP.LT.OR P0, PT, R21, 0x12, P0 ;  /* 0x000000121500780c */ /* 0x000fc60000701670 */
[----:B------:R2:W1:Y:S01]  /*3b30*/  MUFU.TANH R142, R71 ;  /* 0x00000047008e7308 */ /* 0x0004620000002400 */
[----:B------:R-:W-:Y:S02]  /*3b40*/  FSEL R9, R9, -INF , !P0 ;  /* 0xff80000009097808 */ /* 0x000fe40004000000 */
[----:B------:R-:W-:-:S04]  /*3b50*/  ISETP.GT.AND P0, PT, R20, 0x18, P6 ;  /* 0x000000181400780c */ /* 0x000fc80003704270 */
[----:B------:R-:W-:Y:S01]  /*3b60*/  ISETP.LT.OR P0, PT, R21, 0x19, P0 ;  /* 0x000000191500780c */ /* 0x000fe20000701670 */
[----:B------:R-:W1:Y:S03]  /*3b70*/  MUFU.TANH R19, R19 ;  /* 0x0000001300137308 */ /* 0x000e660000002400 */
[----:B------:R-:W-:Y:S02]  /*3b80*/  FSEL R7, R7, -INF , !P0 ;  /* 0xff80000007077808 */ /* 0x000fe40004000000 */
[----:B------:R-:W-:-:S03]  /*3b90*/  ISETP.GT.AND P0, PT, R20, 0x19, P6 ;  /* 0x000000191400780c */ /* 0x000fc60003704270 */
[----:B------:R2:W1:Y:S01]  /*3ba0*/  MUFU.TANH R162, R62 ;  /* 0x0000003e00a27308 */ /* 0x0004620000002400 */
[----:B------:R-:W-:-:S04]  /*3bb0*/  ISETP.LT.OR P0, PT, R21, 0x1a, P0 ;  /* 0x0000001a1500780c */ /* 0x000fc80000701670 */
[----:B------:R-:W-:Y:S02]  /*3bc0*/  FSEL R5, R5, -INF , !P0 ;  /* 0xff80000005057808 */ /* 0x000fe40004000000 */
[----:B------:R-:W-:Y:S01]  /*3bd0*/  ISETP.GT.AND P0, PT, R20, 0x20, P6 ;  /* 0x000000201400780c */ /* 0x000fe20003704270 */
[----:B------:R2:W1:Y:S03]  /*3be0*/  MUFU.TANH R140, R50 ;  /* 0x00000032008c7308 */ /* 0x0004660000002400 */
        /* <DEDUP_REMOVED lines=15> */
[----:B------:R-:W-:-:S04]  /*3ce0*/  ISETP.GT.AND P0, PT, R20, 0x30, P6 ;  /* 0x000000301400780c */ /* 0x000fc80003704270 */
        /* <DEDUP_REMOVED lines=8> */
[----:B------:R-:W-:Y:S01]  /*3d70*/  ISETP.GT.AND P0, PT, R20, 0x39, P6 ;  /* 0x000000391400780c */ /* 0x000fe20003704270 */
[----:B------:R-:W-:Y:S02]  /*3d80*/  FMUL.FTZ R20, R22, c[0x0][0x320] ;  /* 0x0000c80016147a20 */ /* 0x000fe40000410000 */
[--C-:B---3--:R-:W-:Y:S01]  /*3d90*/  IMAD.IADD R22, R12, 0x1, R27.reuse ;  /* 0x000000010c167824 */ /* 0x108fe200078e021b */
[----:B------:R-:W-:Y:S01]  /*3da0*/  ISETP.LT.OR P0, PT, R21, 0x3a, P0 ;  /* 0x0000003a1500780c */ /* 0x000fe20000701670 */
[----:B------:R2:W3:Y:S01]  /*3db0*/  MUFU.TANH R6, R20 ;  /* 0x0000001400067308 */ /* 0x0004e20000002400 */
[----:B------:R-:W-:Y:S02]  /*3dc0*/  IMAD.IADD R21, R14, 0x1, R27 ;  /* 0x000000010e157824 */ /* 0x000fe400078e021b */
[----:B------:R-:W-:-:S02]  /*3dd0*/  FSEL R141, R141, -INF , !P0 ;  /* 0xff8000008d8d7808 */ /* 0x000fc40004000000 */
[----:B------:R-:W-:Y:S02]  /*3de0*/  PLOP3.LUT P0, PT, PT, PT, UP0, 0x40, 0x0 ;  /* 0x000000000000781c */ /* 0x000fe40003f0e808 */
[----:B------:R-:W-:-:S11]  /*3df0*/  IMNMX R21, R21, R10, PT ;  /* 0x0000000a15157217 */ /* 0x000fd60003800200 */
[----:B------:R-:W-:Y:S05]  /*3e00*/  @P0 BRA `(.L_x_400) ;  /* 0x0000016000000947 */ /* 0x000fea0003800000 */
[----:B-1234-:R-:W-:Y:S01]  /*3e10*/  IMAD.U32 R10, RZ, RZ, UR10 ;  /* 0x0000000aff0a7e24 */ /* 0x01efe2000f8e00ff */
        /* <DEDUP_REMOVED lines=11> */
.L_x_402:
[----:B------:R-:W-:-:S04]  /*3ed0*/  MOV R10, c[0x0][0x32c] ;  /* 0x0000cb00000a7a02 */ /* 0x000fc80000000f00 */
[----:B------:R-:W-:-:S13]  /*3ee0*/  ISETP.NE.AND P0, PT, R10, 0x1, PT ;  /* 0x000000010a00780c */ /* 0x000fda0003f05270 */
[----:B------:R-:W-:-:S05]  /*3ef0*/  @P0 IMAD.HI.U32 R10, R12, c[0x0][0x330], RZ ;  /* 0x0000cc000c0a0a27 */ /* 0x000fca00078e00ff */
[----:B------:R-:W-:Y:S02]  /*3f00*/  @P0 SHF.R.U32.HI R12, RZ, c[0x0][0x334], R10 ;  /* 0x0000cd00ff0c0a19 */ /* 0x000fe4000001160a */
.L_x_403:
[----:B------:R-:W-:Y:S05]  /*3f10*/  BSYNC B0 ;  /* 0x0000000000007941 */ /* 0x000fea0003800000 */
.L_x_401:
[----:B------:R-:W-:-:S04]  /*3f20*/  IMAD R23, R12, c[0x0][0x32c], -R85 ;  /* 0x0000cb000c177a24 */ /* 0x000fc800078e0a55 */
[----:B------:R-:W-:-:S05]  /*3f30*/  IMAD.IADD R23, R23, 0x1, -R212 ;  /* 0x0000000117177824 */ /* 0x000fca00078e0ad4 */
[----:B------:R-:W-:Y:S02]  /*3f40*/  IADD3 R10, R23, c[0x0][0x32c], RZ ;  /* 0x0000cb00170a7a10 */ /* 0x000fe40007ffe0ff */
[----:B------:R-:W-:Y:S02]  /*3f50*/  IMNMX R22, R22, R23, !PT ;  /* 0x0000001716167217 */ /* 0x000fe40007800200 */
[----:B------:R-:W-:Y:S02]  /*3f60*/  IMNMX R21, R21, R10, PT ;  /* 0x0000000a15157217 */ /* 0x000fe40003800200 */
.L_x_400:
[----:B-1234-:R-:W-:Y:S01]  /*3f70*/  ISETP.GT.AND P0, PT, R22, 0x1, P6 ;  /* 0x000000011600780c */ /* 0x01efe20003704270 */
[----:B------:R-:W-:Y:S01]  /*3f80*/  IMAD.SHL.U32 R203, R4, 0x2, RZ ;  /* 0x0000000204cb7824 */ /* 0x000fe200078e00ff */
[----:B------:R-:W-:Y:S02]  /*3f90*/  ULDC.64 UR4, c[0x0][0x2c8] ;  /* 0x0000b20000047ab9 */ /* 0x000fe40000000a00 */
[----:B------:R-:W-:Y:S01]  /*3fa0*/  ISETP.LT.OR P0, PT, R21, 0x2, P0 ;  /* 0x000000021500780c */ /* 0x000fe20000701670 */
[--C-:B------:R-:W-:Y:S01]  /*3fb0*/  IMAD R197, R3, 0x2, R203.reuse ;  /* 0x0000000203c57824 */ /* 0x100fe200078e02cb */
[----:B------:R-:W-:Y:S01]  /*3fc0*/  LDSM.16.MT88.4 R40, [R203+0x2100] ;  /* 0x00210000cb28783b */ /* 0x000fe20000004200 */
[----:B------:R-:W-:Y:S01]  /*3fd0*/  IMAD R198, R2, 0x2, R203 ;  /* 0x0000000202c67824 */ /* 0x000fe200078e02cb */
[----:B------:R-:W-:Y:S01]  /*3fe0*/  FSEL R20, R25, -INF , !P0 ;  /* 0xff80000019147808 */ /* 0x000fe20004000000 */
[----:B------:R-:W-:Y:S01]  /*3ff0*/  UIMAD.WIDE.U32 UR26, UR24, UR4, URZ ;  /* 0x00000004181a72a5 */ /* 0x000fe2000f8e003f */
[----:B------:R-:W-:Y:S01]  /*4000*/  ISETP.GT.AND P0, PT, R22, 0x8, P6 ;  /* 0x000000081600780c */ /* 0x000fe20003704270 */
[----:B------:R-:W-:Y:S01]  /*4010*/  LDSM.16.MT88.4 R56, [R197+0x2100] ;  /* 0x00210000c538783b */ /* 0x000fe20000004200 */
[----:B------:R-:W-:Y:S01]  /*4020*/  IMAD R196, R3, 0x2, R198 ;  /* 0x0000000203c47824 */ /* 0x000fe200078e02c6 */
[----:B------:R-:W-:Y:S01]  /*4030*/  UIADD3 UR20, UR20, -0x2, URZ ;  /* 0xfffffffe14147890 */ /* 0x000fe2000fffe03f */
[----:B------:R-:W-:Y:S01]  /*4040*/  ISETP.LT.OR P0, PT, R21, 0x9, P0 ;  /* 0x000000091500780c */ /* 0x000fe20000701670 */
[----:B------:R-:W-:Y:S01]  /*4050*/  LDSM.16.MT88.4 R124, [R203+0x100] ;  /* 0x00010000cb7c783b */ /* 0x000fe20000004200 */
[----:B------:R-:W-:-:S02]  /*4060*/  @UP1 UMOV UR25, UR27 ;  /* 0x0000001b00191c82 */ /* 0x000fc40008000000 */
[----:B------:R-:W-:Y:S01]  /*4070*/  FSEL R6, R6, -INF , !P0 ;  /* 0xff80000006067808 */ /* 0x000fe20004000000 */
[----:B------:R-:W-:Y:S01]  /*4080*/  LDSM.16.MT88.4 R116, [R198+0x100] ;  /* 0x00010000c674783b */ /* 0x000fe20000004200 */
[----:B------:R-:W-:Y:S01]  /*4090*/  ISETP.GT.AND P0, PT, R22, 0x9, P6 ;  /* 0x000000091600780c */ /* 0x000fe20003704270 */
[----:B------:R-:W-:Y:S02]  /*40a0*/  @UP1 USHF.R.U32.HI UR24, URZ, UR5, UR25 ;  /* 0x000000053f181299 */ /* 0x000fe40008011619 */
[----:B------:R-:W-:Y:S01]  /*40b0*/  LDSM.16.MT88.4 R108, [R197+0x100] ;  /* 0x00010000c56c783b */ /* 0x000fe20000004200 */
[----:B------:R-:W-:Y:S01]  /*40c0*/  ISETP.LT.OR P0, PT, R21, 0xa, P0 ;  /* 0x0000000a1500780c */ /* 0x000fe20000701670 */
[----:B------:R-:W-:Y:S02]  /*40d0*/  UIADD3 UR4, UR21, UR24, URZ ;  /* 0x0000001815047290 */ /* 0x000fe4000fffe03f */
[----:B------:R-:W-:Y:S01]  /*40e0*/  LDSM.16.MT88.4 R100, [R196+0x100] ;  /* 0x00010000c464783b */ /* 0x000fe20000004200 */
[----:B------:R-:W-:Y:S01]  /*40f0*/  FSEL R144, R144, -INF , !P0 ;  /* 0xff80000090907808 */ /* 0x000fe20004000000 */
[----:B------:R-:W-:Y:S01]  /*4100*/  ULDC UR21, c[0x0][0x328] ;  /* 0x0000ca0000157ab9 */ /* 0x000fe20000000800 */
[----:B------:R-:W-:Y:S01]  /*4110*/  ISETP.GT.AND P0, PT, R22, 0x10, P6 ;  /* 0x000000101600780c */ /* 0x000fe20003704270 */
[----:B------:R-:W-:Y:S01]  /*4120*/  LDSM.16.MT88.4 R48, [R198+0x2100] ;  /* 0x00210000c630783b */ /* 0x000fe20000004200 */
[----:B------:R-:W-:-:S02]  /*4130*/  UIADD3 UR21, UR4, UR21, URZ ;  /* 0x0000001504157290 */ /* 0x000fc4000fffe03f */
[C---:B------:R-:W-:Y:S01]  /*4140*/  ISETP.LT.OR P0, PT, R21.reuse, 0x11, P0 ;  /* 0x000000111500780c */ /* 0x040fe20000701670 */
[----:B------:R-:W-:Y:S03]  /*4150*/  LDSM.16.MT88.4 R64, [R196+0x2100] ;  /* 0x00210000c440783b */ /* 0x000fe60000004200 */
[----:B------:R-:W-:Y:S01]  /*4160*/  FSEL R14, R18, -INF , !P0 ;  /* 0xff800000120e7808 */ /* 0x000fe20004000000 */
[----:B------:R-:W-:Y:S01]  /*4170*/  LDSM.16.MT88.4 R72, [R203+0x4100] ;  /* 0x00410000cb48783b */ /* 0x000fe20000004200 */
[----:B------:R-:W-:Y:S02]  /*4180*/  ISETP.GT.AND P0, PT, R22, 0x11, P6 ;  /* 0x000000111600780c */ /* 0x000fe40003704270 */
[----:B------:R-:W-:Y:S01]  /*4190*/  FMNMX.FTZ R18, R16, R17, !PT ;  /* 0x0000001110127209 */ /* 0x000fe20007810000 */
[----:B------:R-:W-:Y:S01]  /*41a0*/  LDSM.16.MT88.4 R80, [R198+0x4100] ;  /* 0x00410000c650783b */ /* 0x000fe20000004200 */
[----:B------:R-:W-:-:S02]  /*41b0*/  ISETP.LT.OR P0, PT, R21, 0x12, P0 ;  /* 0x000000121500780c */ /* 0x000fc40000701670 */
[----:B------:R-:W-:Y:S01]  /*41c0*/  FMNMX.FTZ R18, R15, R18, !PT ;  /* 0x000000120f127209 */ /* 0x000fe20007810000 */
[----:B------:R-:W-:Y:S01]  /*41d0*/  LDSM.16.MT88.4 R88, [R197+0x4100] ;  /* 0x00410000c558783b */ /* 0x000fe20000004200 */
[----:B------:R-:W-:Y:S02]  /*41e0*/  FSEL R12, R19, -INF , !P0 ;  /* 0xff800000130c7808 */ /* 0x000fe40004000000 */
[----:B------:R-:W-:Y:S01]  /*41f0*/  ISETP.GT.AND P0, PT, R22, 0x18, P6 ;  /* 0x000000181600780c */ /* 0x000fe20003704270 */
[----:B------:R-:W-:Y:S01]  /*4200*/  LDSM.16.MT88.4 R136, [R198+0x900] ;  /* 0x00090000c688783b */ /* 0x000fe20000004200 */
[----:B------:R-:W-:Y:S02]  /*4210*/  FMNMX.FTZ R18, R13, R18, !PT ;  /* 0x000000120d127209 */ /* 0x000fe40007810000 */
[----:B------:R-:W-:Y:S01]  /*4220*/  ISETP.LT.OR P0, PT, R21, 0x19, P0 ;  /* 0x000000191500780c */ /* 0x000fe20000701670 */
[----:B------:R-:W-:Y:S01]  /*4230*/  LDSM.16.MT88.4 R32, [R197+0x900] ;  /* 0x00090000c520783b */ /* 0x000fe20000004200 */
[----:B------:R-:W-:-:S02]  /*4240*/  FMNMX.FTZ R18, R11, R18, !PT ;  /* 0x000000120b127209 */ /* 0x000fc40007810000 */
[----:B------:R-:W-:Y:S01]  /*4250*/  FSEL R10, R24, -INF , !P0 ;  /* 0xff800000180a7808 */ /* 0x000fe20004000000 */
[----:B------:R-:W-:Y:S01]  /*4260*/  LDSM.16.MT88.4 R28, [R196+0x900] ;  /* 0x00090000c41c783b */ /* 0x000fe20000004200 */
[----:B------:R-:W-:Y:S02]  /*4270*/  ISETP.GT.AND P0, PT, R22, 0x19, P6 ;  /* 0x000000191600780c */ /* 0x000fe40003704270 */
[----:B------:R-:W-:Y:S02]  /*4280*/  FMNMX.FTZ R24, R9, R18, !PT ;  /* 0x0000001209187209 */ /* 0x000fe40007810000 */
        /* <DEDUP_REMOVED lines=8> */
[----:B------:R-:W-:-:S04]  /*4310*/  ISETP.GT.AND P0, PT, R22, RZ, P6 ;  /* 0x000000ff1600720c */ /* 0x000fc80003704270 */
[----:B------:R-:W-:-:S04]  /*4320*/  ISETP.LT.OR P0, PT, R21, 0x1, P0 ;  /* 0x000000011500780c */ /* 0x000fc80000701670 */
[----:B------:R-:W-:Y:S02]  /*4330*/  FSEL R18, R0, -INF , !P0 ;  /* 0xff80000000127808 */ /* 0x000fe40004000000 */
[----:B------:R-:W-:Y:S02]  /*4340*/  FMNMX.FTZ R0, R7, R24, !PT ;  /* 0x0000001807007209 */ /* 0x000fe40007810000 */
[----:B------:R-:W-:Y:S01]  /*4350*/  FMNMX.FTZ R23, R18, R20, !PT ;  /* 0x0000001412177209 */ /* 0x000fe20007810000 */
[----:B------:R-:W-:Y:S01]  /*4360*/  LDSM.16.MT88.4 R24, [R198+0x2900] ;  /* 0x00290000c618783b */ /* 0x000fe20000004200 */
[----:B------:R-:W-:Y:S02]  /*4370*/  FMNMX.FTZ R0, R5, R0, !PT ;  /* 0x0000000005007209 */ /* 0x000fe40007810000 */
[----:B------:R-:W-:Y:S02]  /*4380*/  ISETP.GT.AND P0, PT, R22, 0x28, P6 ;  /* 0x000000281600780c */ /* 0x000fe40003704270 */
[----:B------:R-:W-:-:S02]  /*4390*/  FMNMX.FTZ R0, R165, R0, !PT ;  /* 0x00000000a5007209 */ /* 0x000fc40007810000 */
[----:B------:R-:W-:Y:S02]  /*43a0*/  FMNMX.FTZ R23, R6, R23, !PT ;  /* 0x0000001706177209 */ /* 0x000fe40007810000 */
[----:B------:R-:W-:Y:S02]  /*43b0*/  FMNMX.FTZ R0, R159, R0, !PT ;  /* 0x000000009f007209 */ /* 0x000fe40007810000 */
[----:B------:R-:W-:Y:S02]  /*43c0*/  ISETP.LT.OR P0, PT, R21, 0x29, P0 ;  /* 0x000000291500780c */ /* 0x000fe40000701670 */
[----:B------:R-:W-:Y:S02]  /*43d0*/  FMNMX.FTZ R23, R144, R23, !PT ;  /* 0x0000001790177209 */ /* 0x000fe40007810000 */
[----:B------:R-:W-:Y:S02]  /*43e0*/  FMNMX.FTZ R0, R157, R0, !PT ;  /* 0x000000009d007209 */ /* 0x000fe40007810000 */
[----:B------:R-:W-:-:S02]  /*43f0*/  FSEL R164, R164, -INF , !P0 ;  /* 0xff800000a4a47808 */ /* 0x000fc40004000000 */
[----:B------:R-:W-:Y:S02]  /*4400*/  FMNMX.FTZ R23, R14, R23, !PT ;  /* 0x000000170e177209 */ /* 0x000fe40007810000 */
[----:B------:R-:W-:Y:S02]  /*4410*/  ISETP.GT.AND P0, PT, R22, 0x29, P6 ;  /* 0x000000291600780c */ /* 0x000fe40003704270 */
[----:B------:R-:W-:Y:S02]  /*4420*/  FMNMX.FTZ R0, R163, R0, !PT ;  /* 0x00000000a3007209 */ /* 0x000fe40007810000 */
[----:B------:R-:W-:Y:S02]  /*4430*/  FMNMX.FTZ R23, R12, R23, !PT ;  /* 0x000000170c177209 */ /* 0x000fe40007810000 */
[----:B------:R-:W-:Y:S02]  /*4440*/  ISETP.LT.OR P0, PT, R21, 0x2a, P0 ;  /* 0x0000002a1500780c */ /* 0x000fe40000701670 */
[----:B------:R-:W-:-:S02]  /*4450*/  FMNMX.FTZ R0, R169, R0, !PT ;  /* 0x00000000a9007209 */ /* 0x000fc40007810000 */
[----:B------:R-:W-:Y:S02]  /*4460*/  FMNMX.FTZ R23, R10, R23, !PT ;  /* 0x000000170a177209 */ /* 0x000fe40007810000 */
[----:B------:R-:W-:Y:S02]  /*4470*/  FSEL R170, R170, -INF , !P0 ;  /* 0xff800000aaaa7808 */ /* 0x000fe40004000000 */
[----:B------:R-:W-:Y:S02]  /*4480*/  ISETP.GT.AND P0, PT, R22, 0x30, P6 ;  /* 0x000000301600780c */ /* 0x000fe40003704270 */
[----:B------:R-:W-:Y:S02]  /*4490*/  FMNMX.FTZ R0, R167, R0, !PT ;  /* 0x00000000a7007209 */ /* 0x000fe40007810000 */
[----:B------:R-:W-:Y:S02]  /*44a0*/  FMNMX.FTZ R23, R8, R23, !PT ;  /* 0x0000001708177209 */ /* 0x000fe40007810000 */
[----:B------:R-:W-:-:S02]  /*44b0*/  ISETP.LT.OR P0, PT, R21, 0x31, P0 ;  /* 0x000000311500780c */ /* 0x000fc40000701670 */
[----:B------:R-:W-:Y:S02]  /*44c0*/  FMNMX.FTZ R0, R143, R0, !PT ;  /* 0x000000008f007209 */ /* 0x000fe40007810000 */
[----:B------:R-:W-:Y:S02]  /*44d0*/  FMNMX.FTZ R23, R162, R23, !PT ;  /* 0x00000017a2177209 */ /* 0x000fe40007810000 */
[----:B------:R-:W-:Y:S02]  /*44e0*/  FSEL R166, R166, -INF , !P0 ;  /* 0xff800000a6a67808 */ /* 0x000fe40004000000 */
[----:B------:R-:W-:Y:S02]  /*44f0*/  ISETP.GT.AND P0, PT, R22, 0x31, P6 ;  /* 0x000000311600780c */ /* 0x000fe40003704270 */
[----:B------:R-:W-:Y:S02]  /*4500*/  FMNMX.FTZ R0, R141, R0, !PT ;  /* 0x000000008d007209 */ /* 0x000fe40007810000 */
[----:B------:R-:W-:-:S02]  /*4510*/  FMNMX.FTZ R23, R172, R23, !PT ;  /* 0x00000017ac177209 */ /* 0x000fc40007810000 */
[----:B------:R-:W-:Y:S01]  /*4520*/  ISETP.LT.OR P0, PT, R21, 0x32, P0 ;  /* 0x000000321500780c */ /* 0x000fe20000701670 */
[----:B------:R-:W1:Y:S01]  /*4530*/  SHFL.BFLY PT, R19, R0, 0x2, 0x1f ;  /* 0x0c401f0000137f89 */ /* 0x000e6200000e0000 */
[----:B------:R-:W-:Y:S02]  /*4540*/  FMNMX.FTZ R23, R164, R23, !PT ;  /* 0x00000017a4177209 */ /* 0x000fe40007810000 */
[----:B------:R-:W-:Y:S02]  /*4550*/  FSEL R142, R142, -INF , !P0 ;  /* 0xff8000008e8e7808 */ /* 0x000fe40004000000 */
[----:B------:R-:W-:Y:S02]  /*4560*/  ISETP.GT.AND P0, PT, R22, 0x38, P6 ;  /* 0x000000381600780c */ /* 0x000fe40003704270 */
[----:B------:R-:W-:Y:S02]  /*4570*/  FMNMX.FTZ R23, R170, R23, !PT ;  /* 0x00000017aa177209 */ /* 0x000fe40007810000 */
[----:B------:R-:W-:-:S02]  /*4580*/  ISETP.GT.AND P6, PT, R22, 0x39, P6 ;  /* 0x000000391600780c */ /* 0x000fc400037c4270 */
[C---:B------:R-:W-:Y:S02]  /*4590*/  ISETP.LT.OR P0, PT, R21.reuse, 0x39, P0 ;  /* 0x000000391500780c */ /* 0x040fe40000701670 */
[----:B------:R-:W-:Y:S02]  /*45a0*/  FMNMX.FTZ R23, R166, R23, !PT ;  /* 0x00000017a6177209 */ /* 0x000fe40007810000 */
[----:B------:R-:W-:Y:S02]  /*45b0*/  ISETP.LT.OR P6, PT, R21, 0x3a, P6 ;  /* 0x0000003a1500780c */ /* 0x000fe400037c1670 */
[----:B------:R-:W-:Y:S02]  /*45c0*/  FSEL R140, R140, -INF , !P0 ;  /* 0xff8000008c8c7808 */ /* 0x000fe40004000000 */
[----:B------:R-:W-:Y:S02]  /*45d0*/  FMNMX.FTZ R23, R142, R23, !PT ;  /* 0x000000178e177209 */ /* 0x000fe40007810000 */
[----:B------:R-:W-:-:S02]  /*45e0*/  FSEL R160, R160, -INF , !P6 ;  /* 0xff800000a0a07808 */ /* 0x000fc40007000000 */
[----:B------:R-:W-:Y:S02]  /*45f0*/  FMNMX.FTZ R21, R140, R23, !PT ;  /* 0x000000178c157209 */ /* 0x000fe40007810000 */
[----:B-1----:R-:W-:Y:S02]  /*4600*/  FMNMX.FTZ R22, R0, R19, !PT ;  /* 0x0000001300167209 */ /* 0x002fe40007810000 */
[----:B------:R-:W-:-:S03]  /*4610*/  FMNMX.FTZ R21, R160, R21, !PT ;  /* 0x00000015a0157209 */ /* 0x000fc60007810000 */
[----:B------:R-:W-:Y:S04]  /*4620*/  SHFL.BFLY PT, R23, R22, 0x1, 0x1f ;  /* 0x0c201f0016177f89 */ /* 0x000fe800000e0000 */
[----:B------:R-:W1:Y:S02]  /*4630*/  SHFL.BFLY PT, R0, R21, 0x2, 0x1f ;  /* 0x0c401f0015007f89 */ /* 0x000e6400000e0000 */
[----:B-1----:R-:W-:Y:S02]  /*4640*/  FMNMX.FTZ R19, R21, R0, !PT ;  /* 0x0000000015137209 */ /* 0x002fe40007810000 */
[----:B------:R-:W-:-:S03]  /*4650*/  FMNMX.FTZ R0, R22, R23, !PT ;  /* 0x0000001716007209 */ /* 0x000fc60007810000 */
[----:B------:R-:W1:Y:S01]  /*4660*/  SHFL.BFLY PT, R132, R19, 0x1, 0x1f ;  /* 0x0c201f0013847f89 */ /* 0x000e6200000e0000 */
[C---:B------:R-:W-:Y:S01]  /*4670*/  FSETP.NEU.FTZ.AND P0, PT, R0.reuse, -INF , PT ;  /* 0xff8000000000780b */ /* 0x040fe20003f1d000 */
[----:B------:R-:W-:-:S05]  /*4680*/  FMUL.FTZ R168, R0, c[0x0][0x2d0] ;  /* 0x0000b40000a87a20 */ /* 0x000fca0000410000 */
[----:B------:R-:W-:-:S05]  /*4690*/  FSEL R168, R168, RZ, P0 ;  /* 0x000000ffa8a87208 */ /* 0x000fca0000000000 */
[--C-:B------:R-:W-:Y:S02]  /*46a0*/  FFMA.FTZ R155, R16, c[0x0][0x2d0], -R168.reuse ;  /* 0x0000b400109b7a23 */ /* 0x100fe400000108a8 */
[--C-:B------:R-:W-:Y:S02]  /*46b0*/  FFMA.FTZ R154, R17, c[0x0][0x2d0], -R168.reuse ;  /* 0x0000b400119a7a23 */ /* 0x100fe400000108a8 */
[--C-:B------:R-:W-:Y:S02]  /*46c0*/  FFMA.FTZ R153, R15, c[0x0][0x2d0], -R168.reuse ;  /* 0x0000b4000f997a23 */ /* 0x100fe400000108a8 */
[--C-:B------:R-:W-:Y:S01]  /*46d0*/  FFMA.FTZ R148, R13, c[0x0][0x2d0], -R168.reuse ;  /* 0x0000b4000d947a23 */ /* 0x100fe200000108a8 */
[----:B------:R-:W-:Y:S01]  /*46e0*/  MUFU.EX2 R155, R155 ;  /* 0x0000009b009b7308 */ /* 0x000fe20000000800 */
[--C-:B------:R-:W-:Y:S02]  /*46f0*/  FFMA.FTZ R146, R7, c[0x0][0x2d0], -R168.reuse ;  /* 0x0000b40007927a23 */ /* 0x100fe400000108a8 */
[--C-:B------:R-:W-:Y:S01]  /*4700*/  FFMA.FTZ R135, R5, c[0x0][0x2d0], -R168.reuse ;  /* 0x0000b40005877a23 */ /* 0x100fe200000108a8 */
[----:B-1----:R-:W-:Y:S01]  /*4710*/  FMNMX.FTZ R132, R132, R19, !PT ;  /* 0x0000001384847209 */ /* 0x002fe20007810000 */
[----:B------:R-:W-:-:S03]  /*4720*/  FFMA.FTZ R152, R11, c[0x0][0x2d0], -R168 ;  /* 0x0000b4000b987a23 */ /* 0x000fc600000108a8 */
[----:B------:R-:W1:Y:S01]  /*4730*/  MUFU.EX2 R154, R154 ;  /* 0x0000009a009a7308 */ /* 0x000e620000000800 */
[C---:B------:R-:W-:Y:S01]  /*4740*/  FSETP.NEU.FTZ.AND P0, PT, R132.reuse, -INF , PT ;  /* 0xff8000008400780b */ /* 0x040fe20003f1d000 */
[----:B------:R-:W-:Y:S02]  /*4750*/  FMUL.FTZ R161, R132, c[0x0][0x2d0] ;  /* 0x0000b40084a17a20 */ /* 0x000fe40000410000 */
[--C-:B------:R-:W-:Y:S02]  /*4760*/  FFMA.FTZ R147, R9, c[0x0][0x2d0], -R168.reuse ;  /* 0x0000b40009937a23 */ /* 0x100fe400000108a8 */
[--C-:B------:R-:W-:Y:S01]  /*4770*/  FFMA.FTZ R156, R165, c[0x0][0x2d0], -R168.reuse ;  /* 0x0000b400a59c7a23 */ /* 0x100fe200000108a8 */
[----:B------:R-:W-:Y:S01]  /*4780*/  FSEL R161, R161, RZ, P0 ;  /* 0x000000ffa1a17208 */ /* 0x000fe20000000000 */
[----:B------:R-:W-:Y:S01]  /*4790*/  MUFU.EX2 R153, R153 ;  /* 0x0000009900997308 */ /* 0x000fe20000000800 */
[--C-:B------:R-:W-:Y:S01]  /*47a0*/  FFMA.FTZ R158, R163, c[0x0][0x2d0], -R168.reuse ;  /* 0x0000b400a39e7a23 */ /* 0x100fe200000108a8 */
[----:B------:R-:W-:Y:S01]  /*47b0*/  PLOP3.LUT P0, PT, PT, PT, UP0, 0x40, 0x0 ;  /* 0x000000000000781c */ /* 0x000fe20003f0e808 */
[----:B------:R-:W-:-:S02]  /*47c0*/  FFMA.FTZ R159, R159, c[0x0][0x2d0], -R168 ;  /* 0x0000b4009f9f7a23 */ /* 0x000fc400000108a8 */
[--C-:B------:R-:W-:Y:S02]  /*47d0*/  FFMA.FTZ R149, R18, c[0x0][0x2d0], -R161.reuse ;  /* 0x0000b40012957a23 */ /* 0x100fe400000108a1 */
[--C-:B------:R-:W-:Y:S01]  /*47e0*/  FFMA.FTZ R150, R20, c[0x0][0x2d0], -R161.reuse ;  /* 0x0000b40014967a23 */ /* 0x100fe200000108a1 */
[----:B------:R-:W2:Y:S01]  /*47f0*/  MUFU.EX2 R148, R148 ;  /* 0x0000009400947308 */ /* 0x000ea20000000800 */
[--C-:B------:R-:W-:Y:S01]  /*4800*/  FFMA.FTZ R151, R6, c[0x0][0x2d0], -R161.reuse ;  /* 0x0000b40006977a23 */ /* 0x100fe200000108a1 */
[----:B------:R-:W-:Y:S01]  /*4810*/  LDSM.16.MT88.4 R16, [R197+0x2900] ;  /* 0x00290000c510783b */ /* 0x000fe20000004200 */
[--C-:B------:R-:W-:Y:S01]  /*4820*/  FFMA.FTZ R144, R144, c[0x0][0x2d0], -R161.reuse ;  /* 0x0000b40090907a23 */ /* 0x100fe200000108a1 */
[----:B-1----:R-:W-:Y:S01]  /*4830*/  F2FP.BF16.PACK_AB R96, R154, R155 ;  /* 0x0000009b9a60723e */ /* 0x002fe200000010ff */
[--C-:B------:R-:W-:Y:S01]  /*4840*/  FFMA.FTZ R3, R10, c[0x0][0x2d0], -R161.reuse ;  /* 0x0000b4000a037a23 */ /* 0x100fe200000108a1 */
[----:B------:R-:W1:Y:S01]  /*4850*/  LDSM.16.MT88.4 R4, [R196+0x4100] ;  /* 0x00410000c404783b */ /* 0x000e620000004200 */
[--C-:B------:R-:W-:Y:S01]  /*4860*/  FFMA.FTZ R2, R8, c[0x0][0x2d0], -R161.reuse ;  /* 0x0000b40008027a23 */ /* 0x100fe200000108a1 */
[----:B------:R-:W-:Y:S01]  /*4870*/  MUFU.EX2 R149, R149 ;  /* 0x0000009500957308 */ /* 0x000fe20000000800 */
[--C-:B------:R-:W-:Y:S01]  /*4880*/  FFMA.FTZ R145, R14, c[0x0][0x2d0], -R161.reuse ;  /* 0x0000b4000e917a23 */ /* 0x100fe200000108a1 */
[----:B------:R-:W3:Y:S01]  /*4890*/  LDSM.16.MT88.4 R8, [R203+0x2900] ;  /* 0x00290000cb08783b */ /* 0x000ee20000004200 */
[----:B------:R-:W-:-:S02]  /*48a0*/  FFMA.FTZ R134, R12, c[0x0][0x2d0], -R161 ;  /* 0x0000b4000c867a23 */ /* 0x000fc400000108a1 */
[--C-:B------:R-:W-:Y:S01]  /*48b0*/  FFMA.FTZ R157, R157, c[0x0][0x2d0], -R168.reuse ;  /* 0x0000b4009d9d7a23 */ /* 0x100fe200000108a8 */
[----:B------:R-:W4:Y:S01]  /*48c0*/  LDSM.16.MT88.4 R20, [R203+0x900] ;  /* 0x00090000cb14783b */ /* 0x000f220000004200 */
[--C-:B------:R-:W-:Y:S01]  /*48d0*/  FFMA.FTZ R162, R162, c[0x0][0x2d0], -R161.reuse ;  /* 0x0000b400a2a27a23 */ /* 0x100fe200000108a1 */
[----:B------:R-:W5:Y:S01]  /*48e0*/  MUFU.EX2 R150, R150 ;  /* 0x0000009600967308 */ /* 0x000f620000000800 */
[----:B--2---:R-:W-:Y:S01]  /*48f0*/  F2FP.BF16.PACK_AB R98, R148, R153 ;  /* 0x000000999462723e */ /* 0x004fe200000010ff */
[----:B------:R-:W2:Y:S01]  /*4900*/  LDSM.16.MT88.4 R12, [R196+0x2900] ;  /* 0x00290000c40c783b */ /* 0x000ea20000004200 */
[--C-:B------:R-:W-:Y:S02]  /*4910*/  FFMA.FTZ R163, R172, c[0x0][0x2d0], -R161.reuse ;  /* 0x0000b400aca37a23 */ /* 0x100fe400000108a1 */
[--C-:B------:R-:W-:Y:S02]  /*4920*/  FFMA.FTZ R164, R164, c[0x0][0x2d0], -R161.reuse ;  /* 0x0000b400a4a47a23 */ /* 0x100fe400000108a1 */
[----:B------:R-:W-:Y:S01]  /*4930*/  FFMA.FTZ R165, R170, c[0x0][0x2d0], -R161 ;  /* 0x0000b400aaa57a23 */ /* 0x000fe200000108a1 */
[----:B------:R-:W-:Y:S01]  /*4940*/  MUFU.EX2 R151, R151 ;  /* 0x0000009700977308 */ /* 0x000fe20000000800 */
[----:B------:R-:W-:-:S02]  /*4950*/  FFMA.FTZ R170, R167, c[0x0][0x2d0], -R168 ;  /* 0x0000b400a7aa7a23 */ /* 0x000fc400000108a8 */
[--C-:B------:R-:W-:Y:S02]  /*4960*/  FFMA.FTZ R169, R169, c[0x0][0x2d0], -R168.reuse ;  /* 0x0000b400a9a97a23 */ /* 0x100fe400000108a8 */
[--C-:B------:R-:W-:Y:S02]  /*4970*/  FFMA.FTZ R167, R143, c[0x0][0x2d0], -R168.reuse ;  /* 0x0000b4008fa77a23 */ /* 0x100fe400000108a8 */
[----:B------:R-:W-:Y:S01]  /*4980*/  FFMA.FTZ R214, R141, c[0x0][0x2d0], -R168 ;  /* 0x0000b4008dd67a23 */ /* 0x000fe200000108a8 */
[----:B------:R-:W1:Y:S01]  /*4990*/  MUFU.EX2 R144, R144 ;  /* 0x0000009000907308 */ /* 0x000e620000000800 */
[----:B-----5:R-:W-:Y:S01]  /*49a0*/  F2FP.BF16.PACK_AB R97, R150, R149 ;  /* 0x000000959661723e */ /* 0x020fe200000010ff */
[--C-:B------:R-:W-:Y:S02]  /*49b0*/  FFMA.FTZ R166, R166, c[0x0][0x2d0], -R161.reuse ;  /* 0x0000b400a6a67a23 */ /* 0x100fe400000108a1 */
[--C-:B------:R-:W-:Y:S02]  /*49c0*/  FFMA.FTZ R171, R142, c[0x0][0x2d0], -R161.reuse ;  /* 0x0000b4008eab7a23 */ /* 0x100fe400000108a1 */
[----:B------:R-:W-:-:S02]  /*49d0*/  FFMA.FTZ R168, R140, c[0x0][0x2d0], -R161 ;  /* 0x0000b4008ca87a23 */ /* 0x000fc400000108a1 */
[----:B------:R-:W-:Y:S01]  /*49e0*/  MUFU.EX2 R152, R152 ;  /* 0x0000009800987308 */ /* 0x000fe20000000800 */
[----:B------:R-:W-:Y:S01]  /*49f0*/  FFMA.FTZ R215, R160, c[0x0][0x2d0], -R161 ;  /* 0x0000b400a0d77a23 */ /* 0x000fe200000108a1 */
[----:B------:R-:W-:Y:S01]  /*4a00*/  LDSM.16.MT88.4 R140, [R198+0x1900] ;  /* 0x00190000c68c783b */ /* 0x000fe20000004200 */
[----:B------:R-:W-:Y:S02]  /*4a10*/  FADD.FTZ R154, R155, R154 ;  /* 0x0000009a9b9a7221 */ /* 0x000fe40000010000 */
[----:B------:R-:W-:Y:S02]  /*4a20*/  FADD.FTZ R150, R149, R150 ;  /* 0x0000009695967221 */ /* 0x000fe40000010000 */
[----:B------:R-:W-:Y:S01]  /*4a30*/  FADD.FTZ R153, R153, R154 ;  /* 0x0000009a99997221 */ /* 0x000fe20000010000 */
[----:B-1----:R-:W-:Y:S01]  /*4a40*/  F2FP.BF16.PACK_AB R99, R144, R151 ;  /* 0x000000979063723e */ /* 0x002fe200000010ff */
[----:B------:R-:W1:Y:S01]  /*4a50*/  MUFU.EX2 R147, R147 ;  /* 0x0000009300937308 */ /* 0x000e620000000800 */
[----:B------:R-:W-:-:S02]  /*4a60*/  FADD.FTZ R151, R151, R150 ;  /* 0x0000009697977221 */ /* 0x000fc40000010000 */
        /* <DEDUP_REMOVED lines=46> */
[C---:B------:R-:W-:Y:S07]  /*4d50*/  HMMA.16816.F32.BF16 R92, R96.reuse, R4, RZ ;  /* 0x00000004605c723c */ /* 0x040fee00000418ff */
        /* <DEDUP_REMOVED lines=12> */
[----:B---3--:R-:W-:Y:S01]  /*4e20*/  HMMA.16816.F32.BF16 R36, R4, R8, R36 ;  /* 0x000000080424723c */ /* 0x008fe20000041824 */
[----:B------:R-:W-:-:S07]  /*4e30*/  FADD.FTZ R3, R2, R3 ;  /* 0x0000000302037221 */ /* 0x000fce0000010000 */
[C---:B------:R-:W-:Y:S01]  /*4e40*/  HMMA.16816.F32.BF16 R40, R4.reuse, R10, R40 ;  /* 0x0000000a0428723c */ /* 0x040fe20000041828 */
[----:B------:R-:W1:Y:S07]  /*4e50*/  LDSM.16.MT88.4 R8, [R198+0x4900] ;  /* 0x00490000c608783b */ /* 0x000e6e0000004200 */
[C---:B------:R-:W-:Y:S08]  /*4e60*/  HMMA.16816.F32.BF16 R52, R4.reuse, R16, R52 ;  /* 0x000000100434723c */ /* 0x040ff00000041834 */
[C---:B------:R-:W-:Y:S01]  /*4e70*/  HMMA.16816.F32.BF16 R56, R4.reuse, R18, R56 ;  /* 0x000000120438723c */ /* 0x040fe20000041838 */
[----:B------:R-:W3:Y:S07]  /*4e80*/  LDSM.16.MT88.4 R16, [R197+0x4900] ;  /* 0x00490000c510783b */ /* 0x000eee0000004200 */
[C---:B----4-:R-:W-:Y:S08]  /*4e90*/  HMMA.16816.F32.BF16 R128, R4.reuse, R20, R128 ;  /* 0x000000140480723c */ /* 0x050ff00000041880 */
        /* <DEDUP_REMOVED lines=116> */
[----:B------:R-:W-:Y:S07]  /*55e0*/  @P0 BRA `(.L_x_404) ;  /* 0x0000018000000947 */ /* 0x000fee0003800000 */
[----:B------:R-:W-:Y:S01]  /*55f0*/  ISETP.LT.AND P0, PT, RZ, UR4, PT ;  /* 0x00000004ff007c0c */ /* 0x000fe2000bf01270 */
[----:B------:R-:W-:-:S12]  /*5600*/  UIADD3 UR24, UR4, -0x1, URZ ;  /* 0xffffffff04187890 */ /* 0x000fd8000fffe03f */
[----:B------:R-:W-:Y:S05]  /*5610*/  @P0 BRA `(.L_x_405) ;  /* 0x000000a000000947 */ /* 0x000fea0003800000 */
[----:B------:R-:W-:Y:S02]  /*5620*/  UMOV UR24, 0x1 ;  /* 0x0000000100187882 */ /* 0x000fe40000000000 */
        /* <DEDUP_REMOVED lines=9> */
.L_x_405:
[----:B------:R-:W-:Y:S02]  /*56c0*/  UMOV UR5, 0x1 ;  /* 0x0000000100057882 */ /* 0x000fe40000000000 */
[----:B------:R-:W-:Y:S02]  /*56d0*/  ULDC UR4, c[0x0][0x32c] ;  /* 0x0000cb0000047ab9 */ /* 0x000fe40000000800 */
[----:B------:R-:W-:-:S03]  /*56e0*/  UISETP.NE.AND UP2, UPT, UR5, UR4, UPT ;  /* 0x000000040500728c */ /* 0x000fc6000bf45270 */
[----:B------:R-:W-:Y:S02]  /*56f0*/  ULDC.64 UR4, c[0x0][0x330] ;  /* 0x0000cc0000047ab9 */ /* 0x000fe40000000a00 */
[----:B------:R-:W-:-:S07]  /*5700*/  UIMAD.WIDE.U32 UR26, UR24, UR4, URZ ;  /* 0x00000004181a72a5 */ /* 0x000fce000f8e003f */
[----:B------:R-:W-:Y:S02]  /*5710*/  @UP2 UMOV UR25, UR27 ;  /* 0x0000001b00192c82 */ /* 0x000fe40008000000 */
[----:B------:R-:W-:Y:S02]  /*5720*/  @UP2 USHF.R.U32.HI UR24, URZ, UR5, UR25 ;  /* 0x000000053f182299 */ /* 0x000fe40008011619 */
.L_x_406:
[----:B------:R-:W-:Y:S02]  /*5730*/  ULDC UR4, c[0x0][0x32c] ;  /* 0x0000cb0000047ab9 */ /* 0x000fe40000000800 */
[----:B------:R-:W-:-:S04]  /*5740*/  UIMAD UR4, UR24, UR4, UR4 ;  /* 0x00000004180472a4 */ /* 0x000fc8000f8e0204 */
[----:B------:R-:W-:-:S04]  /*5750*/  UISETP.LT.AND UP2, UPT, UR21, UR4, UPT ;  /* 0x000000041500728c */ /* 0x000fc8000bf41270 */
[----:B------:R-:W-:-:S04]  /*5760*/  USEL UR21, UR21, UR4, UP2 ;  /* 0x0000000415157287 */ /* 0x000fc80009000000 */
.L_x_404:
[----:B------:R-:W-:-:S04]  /*5770*/  USHF.R.S32.HI UR4, URZ, 0x1f, UR21 ;  /* 0x0000001f3f047899 */ /* 0x000fc80008011415 */
[----:B------:R-:W-:-:S04]  /*5780*/  ULEA.HI UR4, UR4, UR21, URZ, 0x6 ;  /* 0x0000001504047291 */ /* 0x000fc8000f8f303f */
[----:B------:R-:W-:-:S04]  /*5790*/  USHF.R.S32.HI UR4, URZ, 0x6, UR4 ;  /* 0x000000063f047899 */ /* 0x000fc80008011404 */
[----:B------:R-:W-:-:S04]  /*57a0*/  UISETP.LT.AND UP2, UPT, UR9, UR4, UPT ;  /* 0x000000040900728c */ /* 0x000fc8000bf41270 */
[----:B------:R-:W-:-:S04]  /*57b0*/  USEL UR4, UR9, UR4, !UP2 ;  /* 0x0000000409047287 */ /* 0x000fc8000d000000 */
[----:B------:R-:W-:-:S06]  /*57c0*/  UISETP.GE.AND UP2, UPT, UR20, UR4, UPT ;  /* 0x000000041400728c */ /* 0x000fcc000bf46270 */
[----:B------:R-:W-:-:S13]  /*57d0*/  PLOP3.LUT P0, PT, PT, PT, UP2, 0x40, 0x0 ;  /* 0x000000000000781c */ /* 0x000fda0003f0e828 */
[----:B------:R-:W-:Y:S05]  /*57e0*/  @P0 BRA `(.L_x_407) ;  /* 0x00003bd000000947 */ /* 0x000fea0003800000 */
[C---:B------:R-:W-:Y:S01]  /*57f0*/  SHF.L.U64.HI R222, R218.reuse, 0x1, R133 ;  /* 0x00000001dade7819 */ /* 0x040fe20000010285 */
[----:B------:R-:W-:Y:S01]  /*5800*/  IMAD.MOV.U32 R2, RZ, RZ, R132 ;  /* 0x000000ffff027224 */ /* 0x000fe200078e0084 */
[----:B------:R-:W-:Y:S01]  /*5810*/  SHF.L.U32 R183, R218, 0x1, RZ ;  /* 0x00000001dab77819 */ /* 0x000fe200000006ff */
[----:B------:R-:W-:Y:S01]  /*5820*/  IMAD.MOV.U32 R3, RZ, RZ, R0 ;  /* 0x000000ffff037224 */ /* 0x000fe200078e0000 */
[C---:B------:R-:W-:Y:S01]  /*5830*/  SHF.L.U64.HI R182, R217.reuse, 0x1, R220 ;  /* 0x00000001d9b67819 */ /* 0x040fe200000102dc */
[----:B------:R-:W-:Y:S01]  /*5840*/  IMAD.SHL.U32 R181, R217, 0x2, RZ ;  /* 0x00000002d9b57824 */ /* 0x000fe200078e00ff */
[----:B------:R-:W-:Y:S02]  /*5850*/  SEL R180, RZ, 0x10, P4 ;  /* 0x00000010ffb47807 */ /* 0x000fe40002000000 */
.L_x_418:
[----:B------:R-:W-:Y:S04]  /*5860*/  DEPBAR.LE SB0, 0x0 ;  /* 0x000080000000791a */ /* 0x000fe80000000000 */
[----:B------:R-:W-:Y:S01]  /*5870*/  BAR.SYNC.DEFER_BLOCKING 0x0 ;  /* 0x0000000000007b1d */ /* 0x000fe20000010000 */
[----:B------:R-:W-:Y:S06]  /*5880*/  UISETP.GT.AND UP2, UPT, UR9, UR20, UPT ;  /* 0x000000140900728c */ /* 0x000fec000bf44270 */
[----:B------:R-:W-:Y:S01]  /*5890*/  PLOP3.LUT P0, PT, PT, PT, UP2, 0x80, 0x0 ;  /* 0x000000000000781c */ /* 0x000fe20003f0f028 */
[----:B------:R1:W2:Y:S04]  /*58a0*/  LDSM.16.M88.4 R132, [R206+0xc100] ;  /* 0x00c10000ce84783b */ /* 0x0002a80000000200 */
[----:B------:R1:W3:Y:S04]  /*58b0*/  LDSM.16.M88.4 R136, [R205+0x6100] ;  /* 0x00610000cd88783b */ /* 0x0002e80000000200 */
[----:B------:R1:W4:Y:S04]  /*58c0*/  LDSM.16.M88.4 R140, [R205+0x6900] ;  /* 0x00690000cd8c783b */ /* 0x0003280000000200 */
[----:B------:R1:W1:Y:S04]  /*58d0*/  LDSM.16.M88.4 R144, [R205+0x7100] ;  /* 0x00710000cd90783b */ /* 0x0002680000000200 */
[----:B------:R1:W1:Y:S04]  /*58e0*/  LDSM.16.M88.4 R148, [R205+0x7900] ;  /* 0x00790000cd94783b */ /* 0x0002680000000200 */
[----:B------:R1:W1:Y:S04]  /*58f0*/  LDSM.16.M88.4 R152, [R202+0xc100] ;  /* 0x00c10000ca98783b */ /* 0x0002680000000200 */
[----:B------:R1:W1:Y:S04]  /*5900*/  LDSM.16.M88.4 R156, [R204] ;  /* 0x00000000cc9c783b */ /* 0x0002680000000200 */
[----:B------:R1:W1:Y:S04]  /*5910*/  LDSM.16.M88.4 R160, [R195] ;  /* 0x00000000c3a0783b */ /* 0x0002680000000200 */
[----:B------:R1:W1:Y:S04]  /*5920*/  LDSM.16.M88.4 R164, [R194] ;  /* 0x00000000c2a4783b */ /* 0x0002680000000200 */
[----:B------:R1:W1:Y:S01]  /*5930*/  LDSM.16.M88.4 R168, [R193] ;  /* 0x00000000c1a8783b */ /* 0x0002620000000200 */
[----:B------:R-:W-:-:S05]  /*5940*/  @P0 BRA `(.L_x_408) ;  /* 0x000002b000000947 */ /* 0x000fca0003800000 */
[----:B------:R-:W-:Y:S01]  /*5950*/  SHF.R.S32.HI R5, RZ, 0x1f, R209 ;  /* 0x0000001fff057819 */ /* 0x000fe200000114d1 */
[----:B------:R-:W-:Y:S01]  /*5960*/  IMAD.WIDE.U32 R6, R209, c[0x0][0x208], RZ ;  /* 0x00008200d1067a25 */ /* 0x000fe200078e00ff */
[----:B------:R-:W-:Y:S02]  /*5970*/  SHF.R.S32.HI R4, RZ, 0x1f, R208 ;  /* 0x0000001fff047819 */ /* 0x000fe400000114d0 */
[----:B------:R-:W-:Y:S01]  /*5980*/  IADD3 R12, -R180, 0x10, RZ ;  /* 0x00000010b40c7810 */ /* 0x000fe20007ffe1ff */
[----:B------:R-:W-:Y:S01]  /*5990*/  IMAD R5, R5, c[0x0][0x208], RZ ;  /* 0x0000820005057a24 */ /* 0x000fe200078e02ff */
[----:B------:R-:W-:Y:S01]  /*59a0*/  IADD3 R11, -R221, 0x10, RZ ;  /* 0x00000010dd0b7810 */ /* 0x000fe20007ffe1ff */
[----:B------:R-:W-:Y:S01]  /*59b0*/  IMAD R4, R4, c[0x0][0x218], RZ ;  /* 0x0000860004047a24 */ /* 0x000fe200078e02ff */
[----:B------:R-:W-:Y:S01]  /*59c0*/  LOP3.LUT R12, R12, 0xf, RZ, 0xc0, !PT ;  /* 0x0000000f0c0c7812 */ /* 0x000fe200078ec0ff */
[----:B------:R-:W-:Y:S01]  /*59d0*/  IMAD R5, R209, c[0x0][0x20c], R5 ;  /* 0x00008300d1057a24 */ /* 0x000fe200078e0205 */
[----:B------:R-:W-:Y:S01]  /*59e0*/  LOP3.LUT R11, R11, 0xf, RZ, 0xc0, !PT ;  /* 0x0000000f0b0b7812 */ /* 0x000fe200078ec0ff */
[C---:B------:R-:W-:Y:S02]  /*59f0*/  IMAD R4, R208.reuse, c[0x0][0x21c], R4 ;  /* 0x00008700d0047a24 */ /* 0x040fe400078e0204 */
[----:B------:R-:W-:Y:S04]  /*5a00*/  IMAD.IADD R7, R7, 0x1, R5 ;  /* 0x0000000107077824 */ /* 0x000fe800078e0205 */
[----:B------:R-:W-:Y:S05]  /*5a10*/  IMAD.WIDE.U32 R6, R208, c[0x0][0x218], R6 ;  /* 0x00008600d0067a25 */ /* 0x000fea00078e0006 */
[----:B------:R-:W-:Y:S04]  /*5a20*/  IADD3 R0, P0, R6, UR22, RZ ;  /* 0x0000001606007c10 */ /* 0x000fe8000ff1e0ff */
[----:B------:R-:W-:Y:S02]  /*5a30*/  IADD3.X R7, R7, UR6, R4, P0, !PT ;  /* 0x0000000607077c10 */ /* 0x000fe400087fe404 */
[----:B------:R-:W-:Y:S02]  /*5a40*/  LEA R14, P0, R0, c[0x0][0x1f8], 0x1 ;  /* 0x00007e00000e7a11 */ /* 0x000fe400078008ff */
[----:B------:R-:W-:Y:S02]  /*5a50*/  SHF.L.U64.HI R4, R216, 0x1, R219 ;  /* 0x00000001d8047819 */ /* 0x000fe400000102db */
[----:B------:R-:W-:Y:S01]  /*5a60*/  LEA.HI.X R9, R0, c[0x0][0x1fc], R7, 0x1, P0 ;  /* 0x00007f0000097a11 */ /* 0x000fe200000f0c07 */
[----:B------:R-:W5:Y:S01]  /*5a70*/  SHFL.IDX PT, R6, R14, 0x1, 0x181f ;  /* 0x00381f000e067f89 */ /* 0x000f6200000e0000 */
[----:B------:R-:W-:Y:S03]  /*5a80*/  IMAD.SHL.U32 R0, R216, 0x2, RZ ;  /* 0x00000002d8007824 */ /* 0x000fe600078e00ff */
[----:B------:R-:W4:Y:S04]  /*5a90*/  SHFL.IDX PT, R5, R9, 0x1, 0x181f ;  /* 0x00381f0009057f89 */ /* 0x000f2800000e0000 */
[----:B------:R-:W3:Y:S04]  /*5aa0*/  SHFL.IDX PT, R8, R14, RZ, 0x181f ;  /* 0x00181fff0e087589 */ /* 0x000ee800000e0000 */
[----:B------:R-:W2:Y:S01]  /*5ab0*/  SHFL.IDX PT, R7, R9, RZ, 0x181f ;  /* 0x00181fff09077589 */ /* 0x000ea200000e0000 */
[-C--:B-----5:R-:W-:Y:S04]  /*5ac0*/  IADD3 R12, P6, P0, R12, R6.reuse, R181 ;  /* 0x000000060c0c7210 */ /* 0x0a0fe800078de0b5 */
[-C--:B----4-:R-:W-:Y:S02]  /*5ad0*/  IADD3.X R13, RZ, R5.reuse, R182, P6, P0 ;  /* 0x00000005ff0d7210 */ /* 0x090fe400037e04b6 */
[----:B------:R-:W-:Y:S04]  /*5ae0*/  IADD3 R10, P6, P0, R11, R6, R0 ;  /* 0x000000060b0a7210 */ /* 0x000fe800078de000 */
[--C-:B------:R-:W-:Y:S02]  /*5af0*/  IADD3.X R11, RZ, R5, R4.reuse, P6, P0 ;  /* 0x00000005ff0b7210 */ /* 0x100fe400037e0404 */
[C---:B---3--:R-:W-:Y:S02]  /*5b00*/  IADD3 R14, P6, R8.reuse, R0, RZ ;  /* 0x00000000080e7210 */ /* 0x048fe40007fde0ff */
[C---:B------:R-:W-:Y:S03]  /*5b10*/  IADD3 R16, P0, R8.reuse, R183, RZ ;  /* 0x000000b708107210 */ /* 0x040fe60007f1e0ff */
[C---:B--2---:R-:W-:Y:S01]  /*5b20*/  IMAD.X R15, R7.reuse, 0x1, R4, P6 ;  /* 0x00000001070f7824 */ /* 0x044fe200030e0604 */
[----:B------:R-:W-:Y:S01]  /*5b30*/  IADD3 R8, P6, R8, R181, RZ ;  /* 0x000000b508087210 */ /* 0x000fe20007fde0ff */
[C---:B------:R-:W-:Y:S01]  /*5b40*/  IMAD.X R17, R7.reuse, 0x1, R222, P0 ;  /* 0x0000000107117824 */ /* 0x040fe200000e06de */
[----:B------:R-:W-:Y:S03]  /*5b50*/  IADD3 R6, P0, R6, R183, RZ ;  /* 0x000000b706067210 */ /* 0x000fe60007f1e0ff */
[----:B------:R-:W-:Y:S01]  /*5b60*/  IMAD.X R9, R7, 0x1, R182, P6 ;  /* 0x0000000107097824 */ /* 0x000fe200030e06b6 */
[----:B------:R2:W-:Y:S01]  /*5b70*/  LDGSTS.E.BYPASS.LTC128B.128 [R213], [R16.64], !P5 ;  /* 0x0000000010d57fae */ /* 0x0005e2000e901d52 */
[----:B------:R-:W-:Y:S01]  /*5b80*/  ISETP.NE.U32.AND P6, PT, R180, RZ, PT ;  /* 0x000000ffb400720c */ /* 0x000fe20003fc5070 */
[----:B------:R-:W-:Y:S01]  /*5b90*/  IMAD.X R7, R5, 0x1, R222, P0 ;  /* 0x0000000105077824 */ /* 0x000fe200000e06de */
[----:B------:R-:W-:Y:S01]  /*5ba0*/  ISETP.NE.U32.AND P0, PT, R221, RZ, PT ;  /* 0x000000ffdd00720c */ /* 0x000fe20003f05070 */
[----:B------:R2:W-:Y:S04]  /*5bb0*/  LDGSTS.E.BYPASS.LTC128B.128 [R213+0x2000], [R8.64], !P4 ;  /* 0x0200000008d57fae */ /* 0x0005e8000e101d52 */
[----:B------:R2:W-:Y:S04]  /*5bc0*/  LDGSTS.E.BYPASS.LTC128B.128 [R213+0x4000], [R14.64], !P3 ;  /* 0x040000000ed57fae */ /* 0x0005e8000d901d52 */
[----:B------:R2:W-:Y:S04]  /*5bd0*/  LDGSTS.E.BYPASS.LTC128B.128 [R213+0x1000], [R6.64], !P5 ;  /* 0x0100000006d57fae */ /* 0x0005e8000e901d52 */
[----:B------:R2:W-:Y:S04]  /*5be0*/  LDGSTS.E.BYPASS.LTC128B.128.ZFILL [R213+0x3000], [R12.64], P6 ;  /* 0x030000000cd57fae */ /* 0x0005e8000b141d52 */
[----:B------:R2:W-:Y:S02]  /*5bf0*/  LDGSTS.E.BYPASS.LTC128B.128.ZFILL [R213+0x5000], [R10.64], P0 ;  /* 0x050000000ad57fae */ /* 0x0005e40008141d52 */
.L_x_408:
[C---:B--23--:R-:W-:Y:S01]  /*5c00*/  HMMA.16816.F32.BF16 R4, R132.reuse, R136, RZ ;  /* 0x000000888404723c */ /* 0x04cfe200000418ff */
[----:B------:R-:W-:Y:S01]  /*5c10*/  LDSM.16.M88.4 R172, [R201+0xc100] ;  /* 0x00c10000c9ac783b */ /* 0x000fe20000000200 */
[----:B------:R-:W-:Y:S06]  /*5c20*/  UISETP.GT.AND UP2, UPT, UR20, UR9, UPT ;  /* 0x000000091400728c */ /* 0x000fec000bf44270 */
[C---:B------:R-:W-:Y:S01]  /*5c30*/  HMMA.16816.F32.BF16 R8, R132.reuse, R138, RZ ;  /* 0x0000008a8408723c */ /* 0x040fe200000418ff */
[----:B------:R-:W0:Y:S01]  /*5c40*/  LDGDEPBAR ;  /* 0x00000000000079af */ /* 0x000e220000000000 */
[----:B------:R-:W-:Y:S06]  /*5c50*/  PLOP3.LUT P0, PT, PT, PT, UP2, 0x40, 0x0 ;  /* 0x000000000000781c */ /* 0x000fec0003f0e828 */
[C---:B----4-:R-:W-:Y:S01]  /*5c60*/  HMMA.16816.F32.BF16 R12, R132.reuse, R140, RZ ;  /* 0x0000008c840c723c */ /* 0x050fe200000418ff */
[----:B------:R-:W2:Y:S07]  /*5c70*/  LDSM.16.M88.4 R176, [R200+0x6100] ;  /* 0x00610000c8b0783b */ /* 0x000eae0000000200 */
[C---:B------:R-:W-:Y:S01]  /*5c80*/  HMMA.16816.F32.BF16 R16, R132.reuse, R142, RZ ;  /* 0x0000008e8410723c */ /* 0x040fe200000418ff */
[----:B------:R-:W-:Y:S07]  /*5c90*/  LDSM.16.M88.4 R136, [R200+0x7100] ;  /* 0x00710000c888783b */ /* 0x000fee0000000200 */
[C---:B-1----:R-:W-:Y:S01]  /*5ca0*/  HMMA.16816.F32.BF16 R20, R132.reuse, R144, RZ ;  /* 0x000000908414723c */ /* 0x042fe200000418ff */
[----:B------:R-:W-:Y:S07]  /*5cb0*/  LDSM.16.M88.4 R140, [R200+0x7900] ;  /* 0x00790000c88c783b */ /* 0x000fee0000000200 */
[C---:B------:R-:W-:Y:S01]  /*5cc0*/  HMMA.16816.F32.BF16 R24, R132.reuse, R146, RZ ;  /* 0x000000928418723c */ /* 0x040fe200000418ff */
[----:B------:R-:W-:Y:S07]  /*5cd0*/  LDSM.16.M88.4 R144, [R199+0xc100] ;  /* 0x00c10000c790783b */ /* 0x000fee0000000200 */
[C---:B------:R-:W-:Y:S08]  /*5ce0*/  HMMA.16816.F32.BF16 R28, R132.reuse, R148, RZ ;  /* 0x00000094841c723c */ /* 0x040ff000000418ff */
[----:B------:R-:W-:Y:S01]  /*5cf0*/  HMMA.16816.F32.BF16 R32, R132, R150, RZ ;  /* 0x000000968420723c */ /* 0x000fe200000418ff */
[----:B------:R-:W1:Y:S07]  /*5d00*/  LDSM.16.M88.4 R132, [R200+0x6900] ;  /* 0x00690000c884783b */ /* 0x000e6e0000000200 */
[C---:B------:R-:W-:Y:S01]  /*5d10*/  HMMA.16816.F32.BF16 R4, R152.reuse, R156, R4 ;  /* 0x0000009c9804723c */ /* 0x040fe20000041804 */
[----:B------:R-:W3:Y:S07]  /*5d20*/  LDSM.16.M88.4 R148, [R192] ;  /* 0x00000000c094783b */ /* 0x000eee0000000200 */
[C---:B------:R-:W-:Y:S01]  /*5d30*/  HMMA.16816.F32.BF16 R8, R152.reuse, R158, R8 ;  /* 0x0000009e9808723c */ /* 0x040fe20000041808 */
[----:B------:R-:W-:Y:S07]  /*5d40*/  LDSM.16.M88.4 R156, [R192+0x1000] ;  /* 0x00100000c09c783b */ /* 0x000fee0000000200 */
[C---:B------:R-:W-:Y:S08]  /*5d50*/  HMMA.16816.F32.BF16 R12, R152.reuse, R160, R12 ;  /* 0x000000a0980c723c */ /* 0x040ff0000004180c */
[C---:B------:R-:W-:Y:S01]  /*5d60*/  HMMA.16816.F32.BF16 R16, R152.reuse, R162, R16 ;  /* 0x000000a29810723c */ /* 0x040fe20000041810 */
[----:B------:R-:W-:Y:S07]  /*5d70*/  LDSM.16.M88.4 R160, [R192+0x1800] ;  /* 0x00180000c0a0783b */ /* 0x000fee0000000200 */
[C---:B------:R-:W-:Y:S08]  /*5d80*/  HMMA.16816.F32.BF16 R20, R152.reuse, R164, R20 ;  /* 0x000000a49814723c */ /* 0x040ff00000041814 */
[C---:B------:R-:W-:Y:S01]  /*5d90*/  HMMA.16816.F32.BF16 R24, R152.reuse, R166, R24 ;  /* 0x000000a69818723c */ /* 0x040fe20000041818 */
[----:B------:R-:W-:Y:S07]  /*5da0*/  LDSM.16.M88.4 R164, [R206+0x10100] ;  /* 0x01010000cea4783b */ /* 0x000fee0000000200 */
[C---:B------:R-:W-:Y:S08]  /*5db0*/  HMMA.16816.F32.BF16 R28, R152.reuse, R168, R28 ;  /* 0x000000a8981c723c */ /* 0x040ff0000004181c */
[----:B------:R-:W-:Y:S01]  /*5dc0*/  HMMA.16816.F32.BF16 R32, R152, R170, R32 ;  /* 0x000000aa9820723c */ /* 0x000fe20000041820 */
[----:B------:R-:W4:Y:S07]  /*5dd0*/  LDSM.16.M88.4 R152, [R192+0x800] ;  /* 0x00080000c098783b */ /* 0x000f2e0000000200 */
[C---:B--2---:R-:W-:Y:S01]  /*5de0*/  HMMA.16816.F32.BF16 R4, R172.reuse, R176, R4 ;  /* 0x000000b0ac04723c */ /* 0x044fe20000041804 */
[----:B------:R-:W2:Y:S07]  /*5df0*/  LDSM.16.M88.4 R168, [R205+0x8100] ;  /* 0x00810000cda8783b */ /* 0x000eae0000000200 */
[C---:B------:R-:W-:Y:S01]  /*5e00*/  HMMA.16816.F32.BF16 R8, R172.reuse, R178, R8 ;  /* 0x000000b2ac08723c */ /* 0x040fe20000041808 */
[----:B------:R-:W-:Y:S07]  /*5e10*/  LDSM.16.M88.4 R176, [R191] ;  /* 0x00000000bfb0783b */ /* 0x000fee0000000200 */
[C---:B-1----:R-:W-:Y:S08]  /*5e20*/  HMMA.16816.F32.BF16 R12, R172.reuse, R132, R12 ;  /* 0x00000084ac0c723c */ /* 0x042ff0000004180c */
[C---:B------:R-:W-:Y:S01]  /*5e30*/  HMMA.16816.F32.BF16 R16, R172.reuse, R134, R16 ;  /* 0x00000086ac10723c */ /* 0x040fe20000041810 */
[----:B------:R-:W1:Y:S07]  /*5e40*/  LDSM.16.M88.4 R132, [R205+0x8900] ;  /* 0x00890000cd84783b */ /* 0x000e6e0000000200 */
[C---:B------:R-:W-:Y:S08]  /*5e50*/  HMMA.16816.F32.BF16 R20, R172.reuse, R136, R20 ;  /* 0x00000088ac14723c */ /* 0x040ff00000041814 */
[C---:B------:R-:W-:Y:S01]  /*5e60*/  HMMA.16816.F32.BF16 R24, R172.reuse, R138, R24 ;  /* 0x0000008aac18723c */ /* 0x040fe20000041818 */
[----:B------:R-:W5:Y:S07]  /*5e70*/  LDSM.16.M88.4 R136, [R205+0x9100] ;  /* 0x00910000cd88783b */ /* 0x000f6e0000000200 */
[C---:B------:R-:W-:Y:S08]  /*5e80*/  HMMA.16816.F32.BF16 R28, R172.reuse, R140, R28 ;  /* 0x0000008cac1c723c */ /* 0x040ff0000004181c */
[----:B------:R-:W-:Y:S01]  /*5e90*/  HMMA.16816.F32.BF16 R32, R172, R142, R32 ;  /* 0x0000008eac20723c */ /* 0x000fe20000041820 */
[----:B------:R-:W1:Y:S07]  /*5ea0*/  LDSM.16.M88.4 R140, [R205+0x9900] ;  /* 0x00990000cd8c783b */ /* 0x000e6e0000000200 */
[C---:B---3--:R-:W-:Y:S01]  /*5eb0*/  HMMA.16816.F32.BF16 R4, R144.reuse, R148, R4 ;  /* 0x000000949004723c */ /* 0x048fe20000041804 */
[----:B------:R-:W3:Y:S07]  /*5ec0*/  LDSM.16.M88.4 R172, [R202+0x10100] ;  /* 0x01010000caac783b */ /* 0x000eee0000000200 */
[C---:B------:R-:W-:Y:S01]  /*5ed0*/  HMMA.16816.F32.BF16 R8, R144.reuse, R150, R8 ;  /* 0x000000969008723c */ /* 0x040fe20000041808 */
[----:B------:R-:W-:Y:S07]  /*5ee0*/  LDSM.16.M88.4 R148, [R189] ;  /* 0x00000000bd94783b */ /* 0x000fee0000000200 */
[C---:B----4-:R-:W-:Y:S08]  /*5ef0*/  HMMA.16816.F32.BF16 R12, R144.reuse, R152, R12 ;  /* 0x00000098900c723c */ /* 0x050ff0000004180c */
[C---:B------:R-:W-:Y:S01]  /*5f00*/  HMMA.16816.F32.BF16 R16, R144.reuse, R154, R16 ;  /* 0x0000009a9010723c */ /* 0x040fe20000041810 */
[----:B------:R-:W-:Y:S07]  /*5f10*/  LDSM.16.M88.4 R152, [R188] ;  /* 0x00000000bc98783b */ /* 0x000fee0000000200 */
[C---:B------:R-:W-:Y:S08]  /*5f20*/  HMMA.16816.F32.BF16 R20, R144.reuse, R156, R20 ;  /* 0x0000009c9014723c */ /* 0x040ff00000041814 */
[C---:B------:R-:W-:Y:S01]  /*5f30*/  HMMA.16816.F32.BF16 R24, R144.reuse, R158, R24 ;  /* 0x0000009e9018723c */ /* 0x040fe20000041818 */
[----:B------:R-:W-:Y:S07]  /*5f40*/  LDSM.16.M88.4 R156, [R201+0x10100] ;  /* 0x01010000c99c783b */ /* 0x000fee0000000200 */
[C---:B------:R-:W-:Y:S08]  /*5f50*/  HMMA.16816.F32.BF16 R28, R144.reuse, R160, R28 ;  /* 0x000000a0901c723c */ /* 0x040ff0000004181c */
[----:B------:R-:W-:Y:S01]  /*5f60*/  HMMA.16816.F32.BF16 R32, R144, R162, R32 ;  /* 0x000000a29020723c */ /* 0x000fe20000041820 */
[----:B------:R-:W4:Y:S07]  /*5f70*/  LDSM.16.M88.4 R144, [R190] ;  /* 0x00000000be90783b */ /* 0x000f2e0000000200 */
[C---:B--2---:R-:W-:Y:S01]  /*5f80*/  HMMA.16816.F32.BF16 R4, R164.reuse, R168, R4 ;  /* 0x000000a8a404723c */ /* 0x044fe20000041804 */
[----:B------:R-:W2:Y:S07]  /*5f90*/  LDSM.16.M88.4 R160, [R200+0x8100] ;  /* 0x00810000c8a0783b */ /* 0x000eae0000000200 */
[C---:B------:R-:W-:Y:S01]  /*5fa0*/  HMMA.16816.F32.BF16 R8, R164.reuse, R170, R8 ;  /* 0x000000aaa408723c */ /* 0x040fe20000041808 */
[----:B------:R-:W-:Y:S07]  /*5fb0*/  LDSM.16.M88.4 R168, [R192+0x2000] ;  /* 0x00200000c0a8783b */ /* 0x000fee0000000200 */
[C---:B-1----:R-:W-:Y:S08]  /*5fc0*/  HMMA.16816.F32.BF16 R12, R164.reuse, R132, R12 ;  /* 0x00000084a40c723c */ /* 0x042ff0000004180c */
[C---:B------:R-:W-:Y:S01]  /*5fd0*/  HMMA.16816.F32.BF16 R16, R164.reuse, R134, R16 ;  /* 0x00000086a410723c */ /* 0x040fe20000041810 */
[----:B------:R-:W1:Y:S07]  /*5fe0*/  LDSM.16.M88.4 R132, [R200+0x8900] ;  /* 0x00890000c884783b */ /* 0x000e6e0000000200 */
[C---:B-----5:R-:W-:Y:S08]  /*5ff0*/  HMMA.16816.F32.BF16 R20, R164.reuse, R136, R20 ;  /* 0x00000088a414723c */ /* 0x060ff00000041814 */
        /* <DEDUP_REMOVED lines=8> */
[----:B------:R-:W-:Y:S07]  /*6080*/  LDSM.16.M88.4 R176, [R205+0xa100] ;  /* 0x00a10000cdb0783b */ /* 0x000fee0000000200 */
[C---:B----4-:R-:W-:Y:S08]  /*6090*/  HMMA.16816.F32.BF16 R12, R172.reuse, R144, R12 ;  /* 0x00000090ac0c723c */ /* 0x050ff0000004180c */
[C---:B------:R-:W-:Y:S01]  /*60a0*/  HMMA.16816.F32.BF16 R16, R172.reuse, R146, R16 ;  /* 0x00000092ac10723c */ /* 0x040fe20000041810 */
[----:B------:R-:W4:Y:S07]  /*60b0*/  LDSM.16.M88.4 R144, [R192+0x2800] ;  /* 0x00280000c090783b */ /* 0x000f2e0000000200 */
[C---:B------:R-:W-:Y:S08]  /*60c0*/  HMMA.16816.F32.BF16 R20, R172.reuse, R148, R20 ;  /* 0x00000094ac14723c */ /* 0x040ff00000041814 */
[C---:B------:R-:W-:Y:S01]  /*60d0*/  HMMA.16816.F32.BF16 R24, R172.reuse, R150, R24 ;  /* 0x00000096ac18723c */ /* 0x040fe20000041818 */
[----:B------:R-:W3:Y:S07]  /*60e0*/  LDSM.16.M88.4 R148, [R192+0x3000] ;  /* 0x00300000c094783b */ /* 0x000eee0000000200 */
[C---:B------:R-:W-:Y:S08]  /*60f0*/  HMMA.16816.F32.BF16 R28, R172.reuse, R152, R28 ;  /* 0x00000098ac1c723c */ /* 0x040ff0000004181c */
[----:B------:R-:W-:Y:S01]  /*6100*/  HMMA.16816.F32.BF16 R32, R172, R154, R32 ;  /* 0x0000009aac20723c */ /* 0x000fe20000041820 */
[----:B------:R-:W3:Y:S07]  /*6110*/  LDSM.16.M88.4 R152, [R192+0x3800] ;  /* 0x00380000c098783b */ /* 0x000eee0000000200 */
[C---:B--2---:R-:W-:Y:S01]  /*6120*/  HMMA.16816.F32.BF16 R4, R156.reuse, R160, R4 ;  /* 0x000000a09c04723c */ /* 0x044fe20000041804 */
[----:B------:R-:W2:Y:S07]  /*6130*/  LDSM.16.M88.4 R172, [R206+0x14100] ;  /* 0x01410000ceac783b */ /* 0x000eae0000000200 */
[C---:B------:R-:W-:Y:S01]  /*6140*/  HMMA.16816.F32.BF16 R8, R156.reuse, R162, R8 ;  /* 0x000000a29c08723c */ /* 0x040fe20000041808 */
[----:B------:R-:W-:Y:S07]  /*6150*/  LDSM.16.M88.4 R160, [R187] ;  /* 0x00000000bba0783b */ /* 0x000fee0000000200 */
        /* <DEDUP_REMOVED lines=15> */
[----:B------:R-:W4:Y:S07]  /*6250*/  LDSM.16.M88.4 R144, [R186] ;  /* 0x00000000ba90783b */ /* 0x000f2e0000000200 */
[C---:B------:R-:W-:Y:S08]  /*6260*/  HMMA.16816.F32.BF16 R20, R164.reuse, R148, R20 ;  /* 0x00000094a414723c */ /* 0x040ff00000041814 */
[C---:B------:R-:W-:Y:S01]  /*6270*/  HMMA.16816.F32.BF16 R24, R164.reuse, R150, R24 ;  /* 0x00000096a418723c */ /* 0x040fe20000041818 */
[----:B------:R-:W3:Y:S07]  /*6280*/  LDSM.16.M88.4 R148, [R185] ;  /* 0x00000000b994783b */ /* 0x000eee0000000200 */
[C---:B------:R-:W-:Y:S08]  /*6290*/  HMMA.16816.F32.BF16 R28, R164.reuse, R152, R28 ;  /* 0x00000098a41c723c */ /* 0x040ff0000004181c */
[----:B------:R-:W-:Y:S01]  /*62a0*/  HMMA.16816.F32.BF16 R32, R164, R154, R32 ;  /* 0x0000009aa420723c */ /* 0x000fe20000041820 */
[----:B------:R-:W3:Y:S07]  /*62b0*/  LDSM.16.M88.4 R152, [R184] ;  /* 0x00000000b898783b */ /* 0x000eee0000000200 */
        /* <DEDUP_REMOVED lines=15> */
[C---:B------:R-:W-:Y:S08]  /*63b0*/  HMMA.16816.F32.BF16 R8, R156.reuse, R162, R8 ;  /* 0x000000a29c08723c */ /* 0x040ff00000041808 */
[C---:B----4-:R-:W-:Y:S08]  /*63c0*/  HMMA.16816.F32.BF16 R12, R156.reuse, R144, R12 ;  /* 0x000000909c0c723c */ /* 0x050ff0000004180c */
[C---:B------:R-:W-:Y:S08]  /*63d0*/  HMMA.16816.F32.BF16 R16, R156.reuse, R146, R16 ;  /* 0x000000929c10723c */ /* 0x040ff00000041810 */
[C---:B------:R-:W-:Y:S08]  /*63e0*/  HMMA.16816.F32.BF16 R20, R156.reuse, R148, R20 ;  /* 0x000000949c14723c */ /* 0x040ff00000041814 */
[C---:B------:R-:W-:Y:S08]  /*63f0*/  HMMA.16816.F32.BF16 R24, R156.reuse, R150, R24 ;  /* 0x000000969c18723c */ /* 0x040ff00000041818 */
[C---:B------:R-:W-:Y:S08]  /*6400*/  HMMA.16816.F32.BF16 R28, R156.reuse, R152, R28 ;  /* 0x000000989c1c723c */ /* 0x040ff0000004181c */
[----:B------:R-:W-:Y:S08]  /*6410*/  HMMA.16816.F32.BF16 R32, R156, R154, R32 ;  /* 0x0000009a9c20723c */ /* 0x000ff00000041820 */
[C---:B--2---:R-:W-:Y:S08]  /*6420*/  HMMA.16816.F32.BF16 R4, R164.reuse, R168, R4 ;  /* 0x000000a8a404723c */ /* 0x044ff00000041804 */
[C---:B------:R-:W-:Y:S08]  /*6430*/  HMMA.16816.F32.BF16 R8, R164.reuse, R170, R8 ;  /* 0x000000aaa408723c */ /* 0x040ff00000041808 */
[C---:B-1----:R-:W-:Y:S08]  /*6440*/  HMMA.16816.F32.BF16 R12, R164.reuse, R132, R12 ;  /* 0x00000084a40c723c */ /* 0x042ff0000004180c */
[C---:B------:R-:W-:Y:S01]  /*6450*/  HMMA.16816.F32.BF16 R16, R164.reuse, R134, R16 ;  /* 0x00000086a410723c */ /* 0x040fe20000041810 */
[----:B------:R-:W1:Y:S07]  /*6460*/  LDSM.16.M88.4 R132, [R192+0x4800] ;  /* 0x00480000c084783b */ /* 0x000e6e0000000200 */
[C---:B-----5:R-:W-:Y:S08]  /*6470*/  HMMA.16816.F32.BF16 R20, R164.reuse, R136, R20 ;  /* 0x00000088a414723c */ /* 0x060ff00000041814 */
[C---:B------:R-:W-:Y:S01]  /*6480*/  HMMA.16816.F32.BF16 R24, R164.reuse, R138, R24 ;  /* 0x0000008aa418723c */ /* 0x040fe20000041818 */
[----:B------:R-:W2:Y:S07]  /*6490*/  LDSM.16.M88.4 R136, [R192+0x5000] ;  /* 0x00500000c088783b */ /* 0x000eae0000000200 */
[C---:B------:R-:W-:Y:S08]  /*64a0*/  HMMA.16816.F32.BF16 R28, R164.reuse, R140, R28 ;  /* 0x0000008ca41c723c */ /* 0x040ff0000004181c */
[----:B------:R-:W-:Y:S08]  /*64b0*/  HMMA.16816.F32.BF16 R32, R164, R142, R32 ;  /* 0x0000008ea420723c */ /* 0x000ff00000041820 */
[C---:B---3--:R-:W-:Y:S08]  /*64c0*/  HMMA.16816.F32.BF16 R4, R172.reuse, R176, R4 ;  /* 0x000000b0ac04723c */ /* 0x048ff00000041804 */
[C---:B------:R-:W-:Y:S08]  /*64d0*/  HMMA.16816.F32.BF16 R8, R172.reuse, R178, R8 ;  /* 0x000000b2ac08723c */ /* 0x040ff00000041808 */
[C---:B-1----:R-:W-:Y:S08]  /*64e0*/  HMMA.16816.F32.BF16 R12, R172.reuse, R132, R12 ;  /* 0x00000084ac0c723c */ /* 0x042ff0000004180c */
[C---:B------:R-:W-:Y:S01]  /*64f0*/  HMMA.16816.F32.BF16 R16, R172.reuse, R134, R16 ;  /* 0x00000086ac10723c */ /* 0x040fe20000041810 */
[----:B------:R-:W1:Y:S01]  /*6500*/  LDSM.16.M88.4 R132, [R192+0x5800] ;  /* 0x00580000c084783b */ /* 0x000e620000000200 */
[----:B------:R-:W-:Y:S04]  /*6510*/  DEPBAR.LE SB0, 0x0 ;  /* 0x000080000000791a */ /* 0x000fe80000000000 */
[----:B------:R-:W-:Y:S02]  /*6520*/  FMUL.FTZ R225, R4, c[0x0][0x320] ;  /* 0x0000c80004e17a20 */ /* 0x000fe40000410000 */
[C---:B--2---:R-:W-:Y:S04]  /*6530*/  HMMA.16816.F32.BF16 R20, R172.reuse, R136, R20 ;  /* 0x00000088ac14723c */ /* 0x044fe80000041814 */
        /* <DEDUP_REMOVED lines=10> */
[----:B------:R-:W4:Y:S01]  /*65e0*/  MUFU.TANH R0, R0 ;  /* 0x0000000000007308 */ /* 0x000f220000002400 */
        /* <DEDUP_REMOVED lines=18> */
[----:B------:R-:W-:Y:S02]  /*6710*/  FMUL.FTZ R249, R24, c[0x0][0x320] ;  /* 0x0000c80018f97a20 */ /* 0x000fe40000410000 */
[----:B------:R-:W-:Y:S02]  /*6720*/  FMUL.FTZ R248, R25, c[0x0][0x320] ;  /* 0x0000c80019f87a20 */ /* 0x000fe40000410000 */
[----:B------:R-:W-:Y:S01]  /*6730*/  FMUL.FTZ R242, R26, c[0x0][0x320] ;  /* 0x0000c8001af27a20 */ /* 0x000fe20000410000 */
        /* <DEDUP_REMOVED lines=34> */
[----:B------:R-:W1:Y:S01]  /*6960*/  MUFU.TANH R246, R246 ;  /* 0x000000f600f67308 */ /* 0x000e620000002400 */
[----:B------:R-:W-:-:S05]  /*6970*/  @P0 BRA `(.L_x_409) ;  /* 0x0000039000000947 */ /* 0x000fca0003800000 */
[----:B--234-:R-:W-:Y:S01]  /*6980*/  IADD3 R12, -R180, 0x10, RZ ;  /* 0x00000010b40c7810 */ /* 0x01cfe20007ffe1ff */
[----:B------:R-:W-:Y:S01]  /*6990*/  ULEA UR5, UR20, UR12, 0x6 ;  /* 0x0000000c14057291 */ /* 0x000fe2000f8e303f */
[----:B------:R-:W-:Y:S01]  /*69a0*/  IADD3 R11, -R221, 0x10, RZ ;  /* 0x00000010dd0b7810 */ /* 0x000fe20007ffe1ff */
[----:B------:R-:W-:Y:S01]  /*69b0*/  IMAD.MOV.U32 R208, RZ, RZ, RZ ;  /* 0x000000ffffd07224 */ /* 0x000fe200078e00ff */
[----:B------:R-:W-:Y:S02]  /*69c0*/  LOP3.LUT R12, R12, 0xf, RZ, 0xc0, !PT ;  /* 0x0000000f0c0c7812 */ /* 0x000fe400078ec0ff */
[----:B------:R-:W-:Y:S01]  /*69d0*/  LOP3.LUT R11, R11, 0xf, RZ, 0xc0, !PT ;  /* 0x0000000f0b0b7812 */ /* 0x000fe200078ec0ff */
        /* <DEDUP_REMOVED lines=12> */
[----:B------:R2:W3:Y:S04]  /*6aa0*/  @!P1 LDG.E R208, [R6.64] ;  /* 0x0000001206d09981 */ /* 0x0004e8000c1e1900 */
[----:B------:R-:W-:Y:S04]  /*6ab0*/  IMAD R5, R5, c[0x0][0x1e0], RZ ;  /* 0x0000780005057a24 */ /* 0x000fe800078e02ff */
[C---:B------:R-:W-:Y:S02]  /*6ac0*/  IMAD R5, R209.reuse, c[0x0][0x1e4], R5 ;  /* 0x00007900d1057a24 */ /* 0x040fe400078e0205 */
[----:B--2---:R-:W-:Y:S04]  /*6ad0*/  IMAD.WIDE.U32 R6, R209, c[0x0][0x1e0], RZ ;  /* 0x00007800d1067a25 */ /* 0x004fe800078e00ff */
[----:B------:R-:W-:Y:S01]  /*6ae0*/  IMAD.IADD R7, R7, 0x1, R5 ;  /* 0x0000000107077824 */ /* 0x000fe200078e0205 */
[----:B---3--:R-:W-:Y:S03]  /*6af0*/  SHF.R.S32.HI R4, RZ, 0x1f, R208 ;  /* 0x0000001fff047819 */ /* 0x008fe600000114d0 */
[----:B------:R-:W-:Y:S04]  /*6b00*/  IMAD.WIDE.U32 R6, R208, c[0x0][0x1f0], R6 ;  /* 0x00007c00d0067a25 */ /* 0x000fe800078e0006 */
[----:B------:R-:W-:Y:S01]  /*6b10*/  IMAD R4, R4, c[0x0][0x1f0], RZ ;  /* 0x00007c0004047a24 */ /* 0x000fe200078e02ff */
[----:B------:R-:W-:Y:S03]  /*6b20*/  IADD3 R5, P0, R6, UR14, RZ ;  /* 0x0000000e06057c10 */ /* 0x000fe6000ff1e0ff */
[----:B------:R-:W-:Y:S05]  /*6b30*/  IMAD R4, R208, c[0x0][0x1f4], R4 ;  /* 0x00007d00d0047a24 */ /* 0x000fea00078e0204 */
[----:B------:R-:W-:Y:S02]  /*6b40*/  IADD3.X R4, R7, UR7, R4, P0, !PT ;  /* 0x0000000707047c10 */ /* 0x000fe400087fe404 */
[C---:B------:R-:W-:Y:S04]  /*6b50*/  LEA R15, P0, R5.reuse, c[0x0][0x1c8], 0x1 ;  /* 0x00007200050f7a11 */ /* 0x040fe800078008ff */
[----:B------:R-:W-:Y:S01]  /*6b60*/  LEA.HI.X R14, R5, c[0x0][0x1cc], R4, 0x1, P0 ;  /* 0x00007300050e7a11 */ /* 0x000fe200000f0c04 */
[----:B------:R-:W2:Y:S01]  /*6b70*/  SHFL.IDX PT, R6, R15, 0x1, 0x181f ;  /* 0x00381f000f067f89 */ /* 0x000ea200000e0000 */
[C---:B------:R-:W-:Y:S01]  /*6b80*/  IMAD.SHL.U32 R4, R216.reuse, 0x2, RZ ;  /* 0x00000002d8047824 */ /* 0x040fe200078e00ff */
[----:B------:R-:W-:Y:S02]  /*6b90*/  SHF.L.U64.HI R5, R216, 0x1, R219 ;  /* 0x00000001d8057819 */ /* 0x000fe400000102db */
[----:B------:R-:W3:Y:S04]  /*6ba0*/  SHFL.IDX PT, R7, R14, 0x1, 0x181f ;  /* 0x00381f000e077f89 */ /* 0x000ee800000e0000 */
[----:B------:R-:W4:Y:S04]  /*6bb0*/  SHFL.IDX PT, R8, R15, RZ, 0x181f ;  /* 0x00181fff0f087589 */ /* 0x000f2800000e0000 */
[----:B------:R5:W1:Y:S01]  /*6bc0*/  SHFL.IDX PT, R9, R14, RZ, 0x181f ;  /* 0x00181fff0e097589 */ /* 0x000a6200000e0000 */
[-C--:B--2---:R-:W-:Y:S04]  /*6bd0*/  IADD3 R12, P6, P0, R12, R6.reuse, R181 ;  /* 0x000000060c0c7210 */ /* 0x084fe800078de0b5 */
[-C--:B---3--:R-:W-:Y:S02]  /*6be0*/  IADD3.X R13, RZ, R7.reuse, R182, P6, P0 ;  /* 0x00000007ff0d7210 */ /* 0x088fe400037e04b6 */
[----:B------:R-:W-:Y:S04]  /*6bf0*/  IADD3 R10, P6, P0, R11, R6, R4 ;  /* 0x000000060b0a7210 */ /* 0x000fe800078de004 */
[--C-:B------:R-:W-:Y:S02]  /*6c00*/  IADD3.X R11, RZ, R7, R5.reuse, P6, P0 ;  /* 0x00000007ff0b7210 */ /* 0x100fe400037e0405 */
[C---:B----4-:R-:W-:Y:S02]  /*6c10*/  IADD3 R4, P6, R8.reuse, R4, RZ ;  /* 0x0000000408047210 */ /* 0x050fe40007fde0ff */
[C---:B-----5:R-:W-:Y:S03]  /*6c20*/  IADD3 R14, P0, R8.reuse, R183, RZ ;  /* 0x000000b7080e7210 */ /* 0x060fe60007f1e0ff */
[C---:B-1----:R-:W-:Y:S01]  /*6c30*/  IMAD.X R5, R9.reuse, 0x1, R5, P6 ;  /* 0x0000000109057824 */ /* 0x042fe200030e0605 */
[----:B------:R-:W-:Y:S01]  /*6c40*/  IADD3 R8, P6, R8, R181, RZ ;  /* 0x000000b508087210 */ /* 0x000fe20007fde0ff */
[C---:B------:R-:W-:Y:S01]  /*6c50*/  IMAD.X R15, R9.reuse, 0x1, R222, P0 ;  /* 0x00000001090f7824 */ /* 0x040fe200000e06de */
[----:B------:R-:W-:Y:S03]  /*6c60*/  IADD3 R6, P0, R6, R183, RZ ;  /* 0x000000b706067210 */ /* 0x000fe60007f1e0ff */
[----:B------:R-:W-:Y:S01]  /*6c70*/  IMAD.X R9, R9, 0x1, R182, P6 ;  /* 0x0000000109097824 */ /* 0x000fe200030e06b6 */
[----:B------:R1:W-:Y:S01]  /*6c80*/  LDGSTS.E.BYPASS.LTC128B.128 [R207+0x6100], [R14.64], !P5 ;  /* 0x061000000ecf7fae */ /* 0x0003e2000e901d52 */
        /* <DEDUP_REMOVED lines=8> */
.L_x_409:
[----:B-1234-:R-:W-:Y:S01]  /*6d10*/  IMAD.MOV.U32 R11, RZ, RZ, R211 ;  /* 0x000000ffff0b7224 */ /* 0x01efe200078e00d3 */
[----:B------:R-:W-:Y:S01]  /*6d20*/  PLOP3.LUT P6, PT, PT, PT, UP1, 0x80, 0x0 ;  /* 0x000000000000781c */ /* 0x000fe20003fcf018 */
[----:B------:R-:W0:Y:S01]  /*6d30*/  LDGDEPBAR ;  /* 0x00000000000079af */ /* 0x000e220000000000 */
[----:B------:R-:W-:Y:S01]  /*6d40*/  PLOP3.LUT P0, PT, PT, PT, UP1, 0x80, 0x0 ;  /* 0x000000000000781c */ /* 0x000fe20003f0f018 */
[----:B------:R-:W-:Y:S06]  /*6d50*/  USHF.L.U32 UR5, UR20, 0x6, URZ ;  /* 0x0000000614057899 */ /* 0x000fec000800063f */
[----:B------:R-:W-:Y:S04]  /*6d60*/  IMAD.U32 R5, RZ, RZ, UR5 ;  /* 0x00000005ff057e24 */ /* 0x000fe8000f8e00ff */
[----:B------:R-:W-:Y:S01]  /*6d70*/  @P6 IMAD.HI.U32 R4, R211, c[0x0][0x2c8], RZ ;  /* 0x0000b200d3046a27 */ /* 0x000fe200078e00ff */
[----:B------:R-:W-:Y:S04]  /*6d80*/  IADD3 R5, -R212, 0x1, -R5 ;  /* 0x00000001d4057810 */ /* 0x000fe80007ffe905 */
[----:B------:R-:W-:Y:S01]  /*6d90*/  @P0 SHF.R.U32.HI R11, RZ, c[0x0][0x2cc], R4 ;  /* 0x0000b300ff0b0a19 */ /* 0x000fe20000011604 */
[----:B------:R-:W-:Y:S01]  /*6da0*/  IMAD.MOV.U32 R4, RZ, RZ, c[0x0][0x2ac] ;  /* 0x0000ab00ff047624 */ /* 0x000fe200078e00ff */
[----:B------:R-:W-:Y:S03]  /*6db0*/  PLOP3.LUT P0, PT, PT, PT, UP0, 0x40, 0x0 ;  /* 0x000000000000781c */ /* 0x000fe60003f0e808 */
[----:B------:R-:W1:Y:S01]  /*6dc0*/  SHFL.IDX PT, R13, R11, RZ, 0x1c1f ;  /* 0x001c1fff0b0d7589 */ /* 0x000e6200000e0000 */
[----:B------:R-:W-:Y:S05]  /*6dd0*/  IMAD R5, R4, c[0x0][0x1d0], R5 ;  /* 0x0000740004057a24 */ /* 0x000fea00078e0205 */
[----:B------:R-:W-:Y:S04]  /*6de0*/  IADD3 R4, R5, -c[0x0][0x168], RZ ;  /* 0x80005a0005047a10 */ /* 0x000fe80007ffe0ff */
[C---:B------:R-:W-:Y:S02]  /*6df0*/  IADD3 R5, R4.reuse, c[0x0][0x328], RZ ;  /* 0x0000ca0004057a10 */ /* 0x040fe40007ffe0ff */
[----:B------:R-:W-:Y:S03]  /*6e00*/  IADD3 R4, R4, UR11, RZ ;  /* 0x0000000b04047c10 */ /* 0x000fe6000fffe0ff */
[--C-:B-1----:R-:W-:Y:S02]  /*6e10*/  IMAD.IADD R9, R5, 0x1, R13.reuse ;  /* 0x0000000105097824 */ /* 0x102fe400078e020d */
[----:B------:R-:W-:Y:S01]  /*6e20*/  IMAD.IADD R7, R4, 0x1, R13 ;  /* 0x0000000104077824 */ /* 0x000fe200078e020d */
[----:B------:R-:W-:-:S05]  /*6e30*/  @P0 BRA `(.L_x_410) ;  /* 0x000001b000000947 */ /* 0x000fca0003800000 */
[----:B------:R-:W-:Y:S01]  /*6e40*/  MOV R6, c[0x0][0x2ac] ;  /* 0x0000ab0000067a02 */ /* 0x000fe20000000f00 */
[----:B------:R-:W-:Y:S04]  /*6e50*/  BSSY B0, `(.L_x_411) ;  /* 0x0000013000007945 */ /* 0x000fe80003800000 */
[----:B------:R-:W-:Y:S05]  /*6e60*/  IMAD R13, R6, c[0x0][0x1d0], R13 ;  /* 0x00007400060d7a24 */ /* 0x000fea00078e020d */
[----:B------:R-:W-:Y:S04]  /*6e70*/  IADD3 R13, R13, -c[0x0][0x168], RZ ;  /* 0x80005a000d0d7a10 */ /* 0x000fe80007ffe0ff */
[----:B------:R-:W-:Y:S11]  /*6e80*/  ISETP.GT.AND P0, PT, R13, -0x1, PT ;  /* 0xffffffff0d00780c */ /* 0x000ff60003f04270 */
[----:B------:R-:W-:Y:S02]  /*6e90*/  @!UPT UIADD3 URZ, URZ, URZ, URZ ;  /* 0x0000003f3f3ff290 */ /* 0x000fe4000fffe03f */
[----:B------:R-:W-:-:S05]  /*6ea0*/  @P0 BRA `(.L_x_412) ;  /* 0x0000008000000947 */ /* 0x000fca0003800000 */
[----:B------:R-:W-:Y:S01]  /*6eb0*/  LOP3.LUT R13, RZ, R13, RZ, 0x33, !PT ;  /* 0x0000000dff0d7212 */ /* 0x000fe200078e33ff */
[----:B------:R-:W-:Y:S05]  /*6ec0*/  IMAD.MOV.U32 R6, RZ, RZ, c[0x0][0x32c] ;  /* 0x0000cb00ff067624 */ /* 0x000fea00078e00ff */
[----:B------:R-:W-:Y:S11]  /*6ed0*/  ISETP.NE.AND P0, PT, R6, 0x1, PT ;  /* 0x000000010600780c */ /* 0x000ff60003f05270 */
[----:B------:R-:W-:Y:S02]  /*6ee0*/  @!UPT UIADD3 URZ, URZ, URZ, URZ ;  /* 0x0000003f3f3ff290 */ /* 0x000fe4000fffe03f */
[----:B------:R-:W-:Y:S05]  /*6ef0*/  @P0 IMAD.HI.U32 R6, R13, c[0x0][0x330], RZ ;  /* 0x0000cc000d060a27 */ /* 0x000fea00078e00ff */
[----:B------:R-:W-:Y:S04]  /*6f00*/  @P0 SHF.R.U32.HI R13, RZ, c[0x0][0x334], R6 ;  /* 0x0000cd00ff0d0a19 */ /* 0x000fe80000011606 */
[----:B------:R-:W-:Y:S01]  /*6f10*/  LOP3.LUT R13, RZ, R13, RZ, 0x33, !PT ;  /* 0x0000000dff0d7212 */ /* 0x000fe200078e33ff */
[----:B------:R-:W-:-:S05]  /*6f20*/  BRA `(.L_x_413) ;  /* 0x0000005000007947 */ /* 0x000fca0003800000 */
.L_x_412:
[----:B------:R-:W-:Y:S04]  /*6f30*/  MOV R6, c[0x0][0x32c] ;  /* 0x0000cb0000067a02 */ /* 0x000fe80000000f00 */
[----:B------:R-:W-:Y:S11]  /*6f40*/  ISETP.NE.AND P0, PT, R6, 0x1, PT ;  /* 0x000000010600780c */ /* 0x000ff60003f05270 */
[----:B------:R-:W-:Y:S02]  /*6f50*/  @!UPT UIADD3 URZ, URZ, URZ, URZ ;  /* 0x0000003f3f3ff290 */ /* 0x000fe4000fffe03f */
[----:B------:R-:W-:Y:S05]  /*6f60*/  @P0 IMAD.HI.U32 R6, R13, c[0x0][0x330], RZ ;  /* 0x0000cc000d060a27 */ /* 0x000fea00078e00ff */
[----:B------:R-:W-:Y:S02]  /*6f70*/  @P0 SHF.R.U32.HI R13, RZ, c[0x0][0x334], R6 ;  /* 0x0000cd00ff0d0a19 */ /* 0x000fe40000011606 */
.L_x_413:
[----:B------:R-:W-:Y:S05]  /*6f80*/  BSYNC B0 ;  /* 0x0000000000007941 */ /* 0x000fea0003800000 */
.L_x_411:
[----:B------:R-:W-:Y:S04]  /*6f90*/  IMAD.MOV.U32 R6, RZ, RZ, c[0x0][0x32c] ;  /* 0x0000cb00ff067624 */ /* 0x000fe800078e00ff */
[----:B------:R-:W-:Y:S04]  /*6fa0*/  IMAD R13, R13, R6, -UR5 ;  /* 0x800000050d0d7e24 */ /* 0x000fe8000f8e0206 */
[----:B------:R-:W-:Y:S05]  /*6fb0*/  IMAD.IADD R8, R13, 0x1, -R212 ;  /* 0x000000010d087824 */ /* 0x000fea00078e0ad4 */
[----:B------:R-:W-:Y:S02]  /*6fc0*/  IADD3 R6, R8, c[0x0][0x32c], RZ ;  /* 0x0000cb0008067a10 */ /* 0x000fe40007ffe0ff */
[----:B------:R-:W-:Y:S02]  /*6fd0*/  IMNMX R7, R7, R8, !PT ;  /* 0x0000000807077217 */ /* 0x000fe40007800200 */
[----:B------:R-:W-:Y:S02]  /*6fe0*/  IMNMX R9, R9, R6, PT ;  /* 0x0000000609097217 */ /* 0x000fe40003800200 */
.L_x_410:
[----:B------:R-:W-:Y:S01]  /*6ff0*/  UISETP.GT.AND UP2, UPT, UR20, -0x1, UPT ;  /* 0xffffffff1400788c */ /* 0x000fe2000bf44270 */
[----:B------:R-:W1:Y:S05]  /*7000*/  SHFL.IDX PT, R11, R11, 0x1, 0x1c1f ;  /* 0x003c1f000b0b7f89 */ /* 0x000e6a00000e0000 */
[----:B------:R-:W-:Y:S02]  /*7010*/  PLOP3.LUT P0, PT, PT, PT, UP2, 0x80, 0x0 ;  /* 0x000000000000781c */ /* 0x000fe40003f0f028 */
[----:B------:R-:W-:Y:S02]  /*7020*/  PLOP3.LUT P6, PT, PT, PT, UP2, 0x80, 0x0 ;  /* 0x000000000000781c */ /* 0x000fe40003fcf028 */
[C---:B------:R-:W-:Y:S02]  /*7030*/  ISETP.GT.AND P0, PT, R7.reuse, RZ, P0 ;  /* 0x000000ff0700720c */ /* 0x040fe40000704270 */
[----:B------:R-:W-:Y:S02]  /*7040*/  ISETP.GT.AND P6, PT, R7, 0x1, P6 ;  /* 0x000000010700780c */ /* 0x000fe400037c4270 */
[C---:B------:R-:W-:Y:S02]  /*7050*/  ISETP.LT.OR P0, PT, R9.reuse, 0x1, P0 ;  /* 0x000000010900780c */ /* 0x040fe40000701670 */
[----:B------:R-:W-:Y:S02]  /*7060*/  ISETP.LT.OR P6, PT, R9, 0x2, P6 ;  /* 0x000000020900780c */ /* 0x000fe400037c1670 */
[----:B------:R-:W-:Y:S02]  /*7070*/  FSEL R10, R225, -INF , !P0 ;  /* 0xff800000e10a7808 */ /* 0x000fe40004000000 */
[----:B------:R-:W-:Y:S02]  /*7080*/  PLOP3.LUT P0, PT, PT, PT, UP2, 0x80, 0x0 ;  /* 0x000000000000781c */ /* 0x000fe40003f0f028 */
[----:B------:R-:W-:Y:S02]  /*7090*/  FSEL R8, R227, -INF , !P6 ;  /* 0xff800000e3087808 */ /* 0x000fe40007000000 */
[----:B------:R-:W-:Y:S01]  /*70a0*/  ISETP.GT.AND P0, PT, R7, 0x8, P0 ;  /* 0x000000080700780c */ /* 0x000fe20000704270 */
[--C-:B-1----:R-:W-:Y:S01]  /*70b0*/  IMAD.IADD R5, R5, 0x1, R11.reuse ;  /* 0x0000000105057824 */ /* 0x102fe200078e020b */
[----:B------:R-:W-:Y:S01]  /*70c0*/  PLOP3.LUT P6, PT, PT, PT, UP2, 0x80, 0x0 ;  /* 0x000000000000781c */ /* 0x000fe20003fcf028 */
[----:B------:R-:W-:Y:S01]  /*70d0*/  IMAD.IADD R4, R4, 0x1, R11 ;  /* 0x0000000104047824 */ /* 0x000fe200078e020b */
[----:B------:R-:W-:Y:S02]  /*70e0*/  ISETP.LT.OR P0, PT, R9, 0x9, P0 ;  /* 0x000000090900780c */ /* 0x000fe40000701670 */
[----:B------:R-:W-:Y:S02]  /*70f0*/  ISETP.GT.AND P6, PT, R7, 0x9, P6 ;  /* 0x000000090700780c */ /* 0x000fe400037c4270 */
[----:B------:R-:W-:Y:S02]  /*7100*/  FSEL R228, R228, -INF , !P0 ;  /* 0xff800000e4e47808 */ /* 0x000fe40004000000 */
[----:B------:R-:W-:Y:S02]  /*7110*/  PLOP3.LUT P0, PT, PT, PT, UP2, 0x80, 0x0 ;  /* 0x000000000000781c */ /* 0x000fe40003f0f028 */
[----:B------:R-:W-:Y:S02]  /*7120*/  ISETP.LT.OR P6, PT, R9, 0xa, P6 ;  /* 0x0000000a0900780c */ /* 0x000fe400037c1670 */
[----:B------:R-:W-:Y:S02]  /*7130*/  ISETP.GT.AND P0, PT, R7, 0x10, P0 ;  /* 0x000000100700780c */ /* 0x000fe40000704270 */
[----:B------:R-:W-:Y:S02]  /*7140*/  FSEL R6, R231, -INF , !P6 ;  /* 0xff800000e7067808 */ /* 0x000fe40007000000 */
[----:B------:R-:W-:Y:S02]  /*7150*/  ISETP.LT.OR P0, PT, R9, 0x11, P0 ;  /* 0x000000110900780c */ /* 0x000fe40000701670 */
[----:B------:R-:W-:Y:S02]  /*7160*/  PLOP3.LUT P6, PT, PT, PT, UP2, 0x80, 0x0 ;  /* 0x000000000000781c */ /* 0x000fe40003fcf028 */
[----:B------:R-:W-:Y:S02]  /*7170*/  FSEL R164, R235, -INF , !P0 ;  /* 0xff800000eba47808 */ /* 0x000fe40004000000 */
[----:B------:R-:W-:Y:S02]  /*7180*/  PLOP3.LUT P0, PT, PT, PT, UP2, 0x80, 0x0 ;  /* 0x000000000000781c */ /* 0x000fe40003f0f028 */
[C---:B------:R-:W-:Y:S02]  /*7190*/  ISETP.GT.AND P6, PT, R7.reuse, 0x11, P6 ;  /* 0x000000110700780c */ /* 0x040fe400037c4270 */
[----:B------:R-:W-:Y:S02]  /*71a0*/  ISETP.GT.AND P0, PT, R7, 0x18, P0 ;  /* 0x000000180700780c */ /* 0x000fe40000704270 */
[C---:B------:R-:W-:Y:S02]  /*71b0*/  ISETP.LT.OR P6, PT, R9.reuse, 0x12, P6 ;  /* 0x000000120900780c */ /* 0x040fe400037c1670 */
[----:B------:R-:W-:Y:S02]  /*71c0*/  ISETP.LT.OR P0, PT, R9, 0x19, P0 ;  /* 0x000000190900780c */ /* 0x000fe40000701670 */
[----:B------:R-:W-:Y:S02]  /*71d0*/  FSEL R162, R234, -INF , !P6 ;  /* 0xff800000eaa27808 */ /* 0x000fe40007000000 */
[----:B------:R-:W-:Y:S02]  /*71e0*/  FSEL R142, R236, -INF , !P0 ;  /* 0xff800000ec8e7808 */ /* 0x000fe40004000000 */
[----:B------:R-:W-:Y:S02]  /*71f0*/  PLOP3.LUT P0, PT, PT, PT, UP2, 0x80, 0x0 ;  /* 0x000000000000781c */ /* 0x000fe40003f0f028 */
[----:B------:R-:W-:Y:S02]  /*7200*/  PLOP3.LUT P6, PT, PT, PT, UP2, 0x80, 0x0 ;  /* 0x000000000000781c */ /* 0x000fe40003fcf028 */
[C---:B------:R-:W-:Y:S02]  /*7210*/  ISETP.GT.AND P0, PT, R7.reuse, 0x20, P0 ;  /* 0x000000200700780c */ /* 0x040fe40000704270 */
[----:B------:R-:W-:Y:S02]  /*7220*/  ISETP.GT.AND P6, PT, R7, 0x19, P6 ;  /* 0x000000190700780c */ /* 0x000fe400037c4270 */
[C---:B------:R-:W-:Y:S02]  /*7230*/  ISETP.LT.OR P0, PT, R9.reuse, 0x21, P0 ;  /* 0x000000210900780c */ /* 0x040fe40000701670 */
[----:B------:R-:W-:Y:S02]  /*7240*/  ISETP.LT.OR P6, PT, R9, 0x1a, P6 ;  /* 0x0000001a0900780c */ /* 0x000fe400037c1670 */
[----:B------:R-:W-:Y:S02]  /*7250*/  FSEL R160, R240, -INF , !P0 ;  /* 0xff800000f0a07808 */ /* 0x000fe40004000000 */
        /* <DEDUP_REMOVED lines=26> */
[----:B------:R-:W-:Y:S04]  /*7400*/  PLOP3.LUT P6, PT, PT, PT, UP2, 0x80, 0x0 ;  /* 0x000000000000781c */ /* 0x000fe80003fcf028 */
[----:B------:R-:W-:Y:S04]  /*7410*/  ISETP.GT.AND P6, PT, R7, 0x39, P6 ;  /* 0x000000390700780c */ /* 0x000fe800037c4270 */
[----:B------:R-:W-:Y:S04]  /*7420*/  ISETP.LT.OR P6, PT, R9, 0x3a, P6 ;  /* 0x0000003a0900780c */ /* 0x000fe800037c1670 */
[----:B------:R-:W-:Y:S01]  /*7430*/  FSEL R146, R252, -INF , !P6 ;  /* 0xff800000fc927808 */ /* 0x000fe20007000000 */
        /* <DEDUP_REMOVED lines=9> */
[----:B------:R-:W-:Y:S05]  /*74d0*/  IMAD.MOV.U32 R7, RZ, RZ, 0x1 ;  /* 0x00000001ff077424 */ /* 0x000fea00078e00ff */
[----:B------:R-:W-:Y:S11]  /*74e0*/  ISETP.NE.AND P0, PT, R7, c[0x0][0x32c], PT ;  /* 0x0000cb0007007a0c */ /* 0x000ff60003f05270 */
[----:B------:R-:W-:Y:S02]  /*74f0*/  @!UPT UIADD3 URZ, URZ, URZ, URZ ;  /* 0x0000003f3f3ff290 */ /* 0x000fe4000fffe03f */
[----:B------:R-:W-:Y:S05]  /*7500*/  @P0 IMAD.HI.U32 R7, R12, c[0x0][0x330], RZ ;  /* 0x0000cc000c070a27 */ /* 0x000fea00078e00ff */
[----:B------:R-:W-:Y:S04]  /*7510*/  @P0 SHF.R.U32.HI R12, RZ, c[0x0][0x334], R7 ;  /* 0x0000cd00ff0c0a19 */ /* 0x000fe80000011607 */
[----:B------:R-:W-:Y:S01]  /*7520*/  LOP3.LUT R12, RZ, R12, RZ, 0x33, !PT ;  /* 0x0000000cff0c7212 */ /* 0x000fe200078e33ff */
[----:B------:R-:W-:-:S05]  /*7530*/  BRA `(.L_x_417) ;  /* 0x0000005000007947 */ /* 0x000fca0003800000 */
.L_x_416:
[----:B------:R-:W-:Y:S04]  /*7540*/  MOV R7, 0x1 ;  /* 0x0000000100077802 */ /* 0x000fe80000000f00 */
[----:B------:R-:W-:Y:S11]  /*7550*/  ISETP.NE.AND P0, PT, R7, c[0x0][0x32c], PT ;  /* 0x0000cb0007007a0c */ /* 0x000ff60003f05270 */
[----:B------:R-:W-:Y:S02]  /*7560*/  @!UPT UIADD3 URZ, URZ, URZ, URZ ;  /* 0x0000003f3f3ff290 */ /* 0x000fe4000fffe03f */
[----:B------:R-:W-:Y:S05]  /*7570*/  @P0 IMAD.HI.U32 R7, R12, c[0x0][0x330], RZ ;  /* 0x0000cc000c070a27 */ /* 0x000fea00078e00ff */
[----:B------:R-:W-:Y:S02]  /*7580*/  @P0 SHF.R.U32.HI R12, RZ, c[0x0][0x334], R7 ;  /* 0x0000cd00ff0c0a19 */ /* 0x000fe40000011607 */
.L_x_417:
[----:B------:R-:W-:Y:S05]  /*7590*/  BSYNC B0 ;  /* 0x0000000000007941 */ /* 0x000fea0003800000 */
.L_x_415:
[----:B------:R-:W-:Y:S04]  /*75a0*/  IMAD.MOV.U32 R7, RZ, RZ, c[0x0][0x32c] ;  /* 0x0000cb00ff077624 */ /* 0x000fe800078e00ff */
[----:B------:R-:W-:Y:S04]  /*75b0*/  IMAD R7, R12, R7, -UR5 ;  /* 0x800000050c077e24 */ /* 0x000fe8000f8e0207 */
[----:B------:R-:W-:Y:S05]  /*75c0*/  IMAD.IADD R7, R7, 0x1, -R212 ;  /* 0x0000000107077824 */ /* 0x000fea00078e0ad4 */
[----:B------:R-:W-:Y:S02]  /*75d0*/  IADD3 R12, R7, c[0x0][0x32c], RZ ;  /* 0x0000cb00070c7a10 */ /* 0x000fe40007ffe0ff */
[----:B------:R-:W-:Y:S02]  /*75e0*/  IMNMX R4, R4, R7, !PT ;  /* 0x0000000704047217 */ /* 0x000fe40007800200 */
[----:B------:R-:W-:Y:S02]  /*75f0*/  IMNMX R5, R5, R12, PT ;  /* 0x0000000c05057217 */ /* 0x000fe40003800200 */
.L_x_414:
[----:B------:R-:W-:Y:S01]  /*7600*/  PLOP3.LUT P6, PT, PT, PT, UP2, 0x80, 0x0 ;  /* 0x000000000000781c */ /* 0x000fe20003fcf028 */
[----:B------:R-:W-:Y:S01]  /*7610*/  LDSM.16.MT88.4 R20, [R198+0x100] ;  /* 0x00010000c614783b */ /* 0x000fe20000004200 */
[----:B------:R-:W-:Y:S02]  /*7620*/  PLOP3.LUT P0, PT, PT, PT, UP2, 0x80, 0x0 ;  /* 0x000000000000781c */ /* 0x000fe40003f0f028 */
[----:B------:R-:W-:Y:S02]  /*7630*/  ISETP.GT.AND P6, PT, R4, RZ, P6 ;  /* 0x000000ff0400720c */ /* 0x000fe400037c4270 */
[----:B------:R-:W-:Y:S02]  /*7640*/  FMNMX.FTZ R7, R10, R3, !PT ;  /* 0x000000030a077209 */ /* 0x000fe40007810000 */
[C---:B------:R-:W-:Y:S01]  /*7650*/  ISETP.LT.OR P6, PT, R5.reuse, 0x1, P6 ;  /* 0x000000010500780c */ /* 0x040fe200037c1670 */
[----:B------:R-:W-:Y:S01]  /*7660*/  LDSM.16.MT88.4 R28, [R197+0x100] ;  /* 0x00010000c51c783b */ /* 0x000fe20000004200 */
[----:B------:R-:W-:Y:S02]  /*7670*/  ISETP.GT.AND P0, PT, R4, 0x1, P0 ;  /* 0x000000010400780c */ /* 0x000fe40000704270 */
[----:B------:R-:W-:Y:S02]  /*7680*/  FMNMX.FTZ R7, R8, R7, !PT ;  /* 0x0000000708077209 */ /* 0x000fe40007810000 */
[----:B------:R-:W-:Y:S02]  /*7690*/  FSEL R13, R0, -INF , !P6 ;  /* 0xff800000000d7808 */ /* 0x000fe40007000000 */
[----:B------:R-:W-:Y:S02]  /*76a0*/  ISETP.LT.OR P0, PT, R5, 0x2, P0 ;  /* 0x000000020500780c */ /* 0x000fe40000701670 */
[----:B------:R-:W-:Y:S02]  /*76b0*/  PLOP3.LUT P6, PT, PT, PT, UP2, 0x80, 0x0 ;  /* 0x000000000000781c */ /* 0x000fe40003fcf028 */
[----:B------:R-:W-:Y:S02]  /*76c0*/  FMNMX.FTZ R7, R228, R7, !PT ;  /* 0x00000007e4077209 */ /* 0x000fe40007810000 */
[----:B------:R-:W-:Y:S02]  /*76d0*/  FSEL R223, R223, -INF , !P0 ;  /* 0xff800000dfdf7808 */ /* 0x000fe40004000000 */
[----:B------:R-:W-:Y:S02]  /*76e0*/  ISETP.GT.AND P6, PT, R4, 0x8, P6 ;  /* 0x000000080400780c */ /* 0x000fe400037c4270 */
[----:B------:R-:W-:Y:S02]  /*76f0*/  PLOP3.LUT P0, PT, PT, PT, UP2, 0x80, 0x0 ;  /* 0x000000000000781c */ /* 0x000fe40003f0f028 */
[----:B------:R-:W-:Y:S02]  /*7700*/  FMNMX.FTZ R7, R6, R7, !PT ;  /* 0x0000000706077209 */ /* 0x000fe40007810000 */
[----:B------:R-:W-:Y:S02]  /*7710*/  ISETP.GT.AND P0, PT, R4, 0x9, P0 ;  /* 0x000000090400780c */ /* 0x000fe40000704270 */
[C---:B------:R-:W-:Y:S02]  /*7720*/  ISETP.LT.OR P6, PT, R5.reuse, 0x9, P6 ;  /* 0x000000090500780c */ /* 0x040fe400037c1670 */
[----:B------:R-:W-:Y:S02]  /*7730*/  FMNMX.FTZ R7, R164, R7, !PT ;  /* 0x00000007a4077209 */ /* 0x000fe40007810000 */
[----:B------:R-:W-:Y:S02]  /*7740*/  FSEL R11, R224, -INF , !P6 ;  /* 0xff800000e00b7808 */ /* 0x000fe40007000000 */
[C---:B------:R-:W-:Y:S02]  /*7750*/  ISETP.LT.OR P0, PT, R5.reuse, 0xa, P0 ;  /* 0x0000000a0500780c */ /* 0x040fe40000701670 */
[----:B------:R-:W-:Y:S02]  /*7760*/  PLOP3.LUT P6, PT, PT, PT, UP2, 0x80, 0x0 ;  /* 0x000000000000781c */ /* 0x000fe40003fcf028 */
[----:B------:R-:W-:Y:S02]  /*7770*/  FMNMX.FTZ R7, R162, R7, !PT ;  /* 0x00000007a2077209 */ /* 0x000fe40007810000 */
[----:B------:R-:W-:Y:S02]  /*7780*/  FSEL R9, R226, -INF , !P0 ;  /* 0xff800000e2097808 */ /* 0x000fe40004000000 */
[----:B------:R-:W-:Y:S02]  /*7790*/  ISETP.GT.AND P6, PT, R4, 0x10, P6 ;  /* 0x000000100400780c */ /* 0x000fe400037c4270 */
[----:B------:R-:W-:Y:S02]  /*77a0*/  PLOP3.LUT P0, PT, PT, PT, UP2, 0x80, 0x0 ;  /* 0x000000000000781c */ /* 0x000fe40003f0f028 */
[----:B------:R-:W-:Y:S02]  /*77b0*/  FMNMX.FTZ R7, R142, R7, !PT ;  /* 0x000000078e077209 */ /* 0x000fe40007810000 */
[C---:B------:R-:W-:Y:S02]  /*77c0*/  ISETP.LT.OR P6, PT, R5.reuse, 0x11, P6 ;  /* 0x000000110500780c */ /* 0x040fe400037c1670 */
        /* <DEDUP_REMOVED lines=10> */
[----:B------:R-:W-:Y:S02]  /*7870*/  FMNMX.FTZ R0, R13, R2, !PT ;  /* 0x000000020d007209 */ /* 0x000fe40007810000 */
[----:B------:R-:W-:Y:S02]  /*7880*/  ISETP.LT.OR P6, PT, R5, 0x19, P6 ;  /* 0x000000190500780c */ /* 0x000fe400037c1670 */
[----:B------:R-:W-:Y:S02]  /*7890*/  ISETP.GT.AND P0, PT, R4, 0x19, P0 ;  /* 0x000000190400780c */ /* 0x000fe40000704270 */
[----:B------:R-:W-:Y:S02]  /*78a0*/  FMNMX.FTZ R7, R156, R7, !PT ;  /* 0x000000079c077209 */ /* 0x000fe40007810000 */
[----:B------:R-:W-:Y:S02]  /*78b0*/  FSEL R143, R233, -INF , !P6 ;  /* 0xff800000e98f7808 */ /* 0x000fe40007000000 */
[----:B------:R-:W-:Y:S02]  /*78c0*/  ISETP.LT.OR P0, PT, R5, 0x1a, P0 ;  /* 0x0000001a0500780c */ /* 0x000fe40000701670 */
[----:B------:R-:W-:Y:S02]  /*78d0*/  FMNMX.FTZ R0, R223, R0, !PT ;  /* 0x00000000df007209 */ /* 0x000fe40007810000 */
[----:B------:R-:W-:Y:S02]  /*78e0*/  PLOP3.LUT P6, PT, PT, PT, UP2, 0x80, 0x0 ;  /* 0x000000000000781c */ /* 0x000fe40003fcf028 */
[----:B------:R-:W-:Y:S02]  /*78f0*/  FMNMX.FTZ R7, R154, R7, !PT ;  /* 0x000000079a077209 */ /* 0x000fe40007810000 */
[----:B------:R-:W-:Y:S02]  /*7900*/  FSEL R141, R232, -INF , !P0 ;  /* 0xff800000e88d7808 */ /* 0x000fe40004000000 */
[----:B------:R-:W-:Y:S02]  /*7910*/  FMNMX.FTZ R0, R11, R0, !PT ;  /* 0x000000000b007209 */ /* 0x000fe40007810000 */
[----:B------:R-:W-:Y:S02]  /*7920*/  ISETP.GT.AND P6, PT, R4, 0x20, P6 ;  /* 0x000000200400780c */ /* 0x000fe400037c4270 */
[----:B------:R-:W-:Y:S02]  /*7930*/  PLOP3.LUT P0, PT, PT, PT, UP2, 0x80, 0x0 ;  /* 0x000000000000781c */ /* 0x000fe40003f0f028 */
[----:B------:R-:W-:Y:S02]  /*7940*/  FMNMX.FTZ R7, R152, R7, !PT ;  /* 0x0000000798077209 */ /* 0x000fe40007810000 */
[----:B------:R-:W-:Y:S02]  /*7950*/  ISETP.LT.OR P6, PT, R5, 0x21, P6 ;  /* 0x000000210500780c */ /* 0x000fe400037c1670 */
[----:B------:R-:W-:Y:S02]  /*7960*/  FMNMX.FTZ R0, R9, R0, !PT ;  /* 0x0000000009007209 */ /* 0x000fe40007810000 */
[----:B------:R-:W-:Y:S02]  /*7970*/  ISETP.GT.AND P0, PT, R4, 0x21, P0 ;  /* 0x000000210400780c */ /* 0x000fe40000704270 */
[----:B------:R-:W-:Y:S02]  /*7980*/  FMNMX.FTZ R7, R150, R7, !PT ;  /* 0x0000000796077209 */ /* 0x000fe40007810000 */
[----:B------:R-:W-:Y:S02]  /*7990*/  FSEL R159, R238, -INF , !P6 ;  /* 0xff800000ee9f7808 */ /* 0x000fe40007000000 */
[----:B------:R-:W-:Y:S02]  /*79a0*/  FMNMX.FTZ R12, R163, R0, !PT ;  /* 0x00000000a30c7209 */ /* 0x000fe40007810000 */
[----:B------:R-:W-:Y:S02]  /*79b0*/  ISETP.LT.OR P0, PT, R5, 0x22, P0 ;  /* 0x000000220500780c */ /* 0x000fe40000701670 */
[----:B------:R-:W-:Y:S02]  /*79c0*/  PLOP3.LUT P6, PT, PT, PT, UP2, 0x80, 0x0 ;  /* 0x000000000000781c */ /* 0x000fe40003fcf028 */
[----:B------:R-:W-:Y:S02]  /*79d0*/  FMNMX.FTZ R7, R148, R7, !PT ;  /* 0x0000000794077209 */ /* 0x000fe40007810000 */
[----:B------:R-:W-:Y:S02]  /*79e0*/  FSEL R157, R237, -INF , !P0 ;  /* 0xff800000ed9d7808 */ /* 0x000fe40004000000 */
[----:B------:R-:W-:Y:S02]  /*79f0*/  FMNMX.FTZ R12, R161, R12, !PT ;  /* 0x0000000ca10c7209 */ /* 0x000fe40007810000 */
[----:B------:R-:W-:Y:S02]  /*7a00*/  ISETP.GT.AND P6, PT, R4, 0x28, P6 ;  /* 0x000000280400780c */ /* 0x000fe400037c4270 */
[----:B------:R-:W-:Y:S02]  /*7a10*/  PLOP3.LUT P0, PT, PT, PT, UP2, 0x80, 0x0 ;  /* 0x000000000000781c */ /* 0x000fe40003f0f028 */
[----:B------:R-:W-:Y:S02]  /*7a20*/  FMNMX.FTZ R0, R146, R7, !PT ;  /* 0x0000000792007209 */ /* 0x000fe40007810000 */
[----:B------:R-:W-:Y:S02]  /*7a30*/  FMNMX.FTZ R12, R143, R12, !PT ;  /* 0x0000000c8f0c7209 */ /* 0x000fe40007810000 */
[----:B------:R-:W-:Y:S01]  /*7a40*/  ISETP.LT.OR P6, PT, R5, 0x29, P6 ;  /* 0x000000290500780c */ /* 0x000fe200037c1670 */
[----:B------:R-:W1:Y:S01]  /*7a50*/  SHFL.BFLY PT, R7, R0, 0x2, 0x1f ;  /* 0x0c401f0000077f89 */ /* 0x000e6200000e0000 */
[----:B------:R-:W-:Y:S02]  /*7a60*/  ISETP.GT.AND P0, PT, R4, 0x29, P0 ;  /* 0x000000290400780c */ /* 0x000fe40000704270 */
[----:B------:R-:W-:Y:S02]  /*7a70*/  FSEL R155, R242, -INF , !P6 ;  /* 0xff800000f29b7808 */ /* 0x000fe40007000000 */
[----:B------:R-:W-:Y:S02]  /*7a80*/  FMNMX.FTZ R12, R141, R12, !PT ;  /* 0x0000000c8d0c7209 */ /* 0x000fe40007810000 */
[----:B------:R-:W-:Y:S02]  /*7a90*/  ISETP.LT.OR P0, PT, R5, 0x2a, P0 ;  /* 0x0000002a0500780c */ /* 0x000fe40000701670 */
[----:B------:R-:W-:Y:S02]  /*7aa0*/  PLOP3.LUT P6, PT, PT, PT, UP2, 0x80, 0x0 ;  /* 0x000000000000781c */ /* 0x000fe40003fcf028 */
[----:B------:R-:W-:Y:S02]  /*7ab0*/  FSEL R153, R241, -INF , !P0 ;  /* 0xff800000f1997808 */ /* 0x000fe40004000000 */
[----:B------:R-:W-:Y:S02]  /*7ac0*/  FMNMX.FTZ R12, R159, R12, !PT ;  /* 0x0000000c9f0c7209 */ /* 0x000fe40007810000 */
[C---:B------:R-:W-:Y:S02]  /*7ad0*/  ISETP.GT.AND P6, PT, R4.reuse, 0x30, P6 ;  /* 0x000000300400780c */ /* 0x040fe400037c4270 */
[----:B------:R-:W-:Y:S02]  /*7ae0*/  PLOP3.LUT P0, PT, PT, PT, UP2, 0x80, 0x0 ;  /* 0x000000000000781c */ /* 0x000fe40003f0f028 */
[----:B------:R-:W-:Y:S02]  /*7af0*/  FMNMX.FTZ R12, R157, R12, !PT ;  /* 0x0000000c9d0c7209 */ /* 0x000fe40007810000 */
[----:B------:R-:W-:Y:S02]  /*7b00*/  ISETP.LT.OR P6, PT, R5, 0x31, P6 ;  /* 0x000000310500780c */ /* 0x000fe400037c1670 */
        /* <DEDUP_REMOVED lines=8> */
[----:B------:R-:W-:Y:S01]  /*7b90*/  PLOP3.LUT P0, PT, PT, PT, UP2, 0x80, 0x0 ;  /* 0x000000000000781c */ /* 0x000fe20003f0f028 */
[----:B------:R-:W-:Y:S01]  /*7ba0*/  UISETP.GT.AND UP2, UPT, UR20, UR4, UPT ;  /* 0x000000041400728c */ /* 0x000fe2000bf44270 */
[----:B------:R-:W-:Y:S01]  /*7bb0*/  FMNMX.FTZ R14, R149, R14, !PT ;  /* 0x0000000e950e7209 */ /* 0x000fe20007810000 */
[----:B------:R-:W-:Y:S01]  /*7bc0*/  UIADD3 UR20, UR20, -0x1, URZ ;  /* 0xffffffff14147890 */ /* 0x000fe2000fffe03f */
[----:B------:R-:W-:Y:S02]  /*7bd0*/  ISETP.LT.OR P6, PT, R5, 0x39, P6 ;  /* 0x000000390500780c */ /* 0x000fe400037c1670 */
[----:B------:R-:W-:Y:S02]  /*7be0*/  ISETP.GT.AND P0, PT, R4, 0x39, P0 ;  /* 0x000000390400780c */ /* 0x000fe40000704270 */
[----:B-1----:R-:W-:Y:S02]  /*7bf0*/  FMNMX.FTZ R12, R0, R7, !PT ;  /* 0x00000007000c7209 */ /* 0x002fe40007810000 */
[----:B------:R-:W-:Y:S02]  /*7c00*/  FSEL R145, R247, -INF , !P6 ;  /* 0xff800000f7917808 */ /* 0x000fe40007000000 */
[----:B------:R-:W-:Y:S01]  /*7c10*/  FMNMX.FTZ R0, R147, R14, !PT ;  /* 0x0000000e93007209 */ /* 0x000fe20007810000 */
[----:B------:R-:W1:Y:S01]  /*7c20*/  SHFL.BFLY PT, R15, R12, 0x1, 0x1f ;  /* 0x0c201f000c0f7f89 */ /* 0x000e6200000e0000 */
[----:B------:R-:W-:Y:S02]  /*7c30*/  ISETP.LT.OR P0, PT, R5, 0x3a, P0 ;  /* 0x0000003a0500780c */ /* 0x000fe40000701670 */
[----:B------:R-:W-:Y:S02]  /*7c40*/  FMNMX.FTZ R0, R145, R0, !PT ;  /* 0x0000000091007209 */ /* 0x000fe40007810000 */
[----:B------:R-:W-:Y:S04]  /*7c50*/  FSEL R133, R246, -INF , !P0 ;  /* 0xff800000f6857808 */ /* 0x000fe80004000000 */
[----:B------:R-:W-:Y:S05]  /*7c60*/  FMNMX.FTZ R4, R133, R0, !PT ;  /* 0x0000000085047209 */ /* 0x000fea0007810000 */
[----:B------:R-:W2:Y:S01]  /*7c70*/  SHFL.BFLY PT, R7, R4, 0x2, 0x1f ;  /* 0x0c401f0004077f89 */ /* 0x000ea200000e0000 */
[----:B-1----:R-:W-:Y:S04]  /*7c80*/  FMNMX.FTZ R0, R12, R15, !PT ;  /* 0x0000000f0c007209 */ /* 0x002fe80007810000 */
[C---:B------:R-:W-:Y:S01]  /*7c90*/  FSETP.NEU.FTZ.AND P0, PT, R0.reuse, -INF , PT ;  /* 0xff8000000000780b */ /* 0x040fe20003f1d000 */
[----:B------:R-:W-:Y:S05]  /*7ca0*/  FMUL.FTZ R151, R0, c[0x0][0x2d0] ;  /* 0x0000b40000977a20 */ /* 0x000fea0000410000 */
[----:B------:R-:W-:Y:S02]  /*7cb0*/  FSEL R151, R151, RZ, P0 ;  /* 0x000000ff97977208 */ /* 0x000fe40000000000 */
[----:B--2---:R-:W-:Y:S03]  /*7cc0*/  FMNMX.FTZ R5, R4, R7, !PT ;  /* 0x0000000704057209 */ /* 0x004fe60007810000 */
[--C-:B------:R-:W-:Y:S01]  /*7cd0*/  FFMA.FTZ R168, R10, c[0x0][0x2d0], -R151.reuse ;  /* 0x0000b4000aa87a23 */ /* 0x100fe20000010897 */
[----:B------:R-:W-:Y:S01]  /*7ce0*/  FSEL R4, R0, RZ, P0 ;  /* 0x000000ff00047208 */ /* 0x000fe20000000000 */
[--C-:B------:R-:W-:Y:S01]  /*7cf0*/  FFMA.FTZ R135, R8, c[0x0][0x2d0], -R151.reuse ;  /* 0x0000b40008877a23 */ /* 0x100fe20000010897 */
[----:B------:R-:W1:Y:S01]  /*7d00*/  SHFL.BFLY PT, R132, R5, 0x1, 0x1f ;  /* 0x0c201f0005847f89 */ /* 0x000e6200000e0000 */
[----:B------:R-:W-:Y:S02]  /*7d10*/  FFMA.FTZ R134, R228, c[0x0][0x2d0], -R151 ;  /* 0x0000b400e4867a23 */ /* 0x000fe40000010897 */
[----:B------:R-:W-:Y:S01]  /*7d20*/  MUFU.EX2 R168, R168 ;  /* 0x000000a800a87308 */ /* 0x000fe20000000800 */
[----:B------:R-:W-:Y:S02]  /*7d30*/  FADD.FTZ R3, -R4, R3 ;  /* 0x0000000304037221 */ /* 0x000fe40000010100 */
[--C-:B------:R-:W-:Y:S02]  /*7d40*/  FFMA.FTZ R169, R6, c[0x0][0x2d0], -R151.reuse ;  /* 0x0000b40006a97a23 */ /* 0x100fe40000010897 */
[----:B------:R-:W-:Y:S02]  /*7d50*/  FMUL.FTZ R6, R3, c[0x0][0x2d0] ;  /* 0x0000b40003067a20 */ /* 0x000fe40000410000 */
[--C-:B------:R-:W-:Y:S02]  /*7d60*/  FFMA.FTZ R174, R164, c[0x0][0x2d0], -R151.reuse ;  /* 0x0000b400a4ae7a23 */ /* 0x100fe40000010897 */
[----:B------:R-:W-:Y:S01]  /*7d70*/  LDSM.16.MT88.4 R164, [R203+0x5900] ;  /* 0x00590000cba4783b */ /* 0x000fe20000004200 */
[----:B------:R-:W2:Y:S01]  /*7d80*/  MUFU.EX2 R135, R135 ;  /* 0x0000008700877308 */ /* 0x000ea20000000800 */
[--C-:B------:R-:W-:Y:S02]  /*7d90*/  FFMA.FTZ R175, R162, c[0x0][0x2d0], -R151.reuse ;  /* 0x0000b400a2af7a23 */ /* 0x100fe40000010897 */
[--C-:B------:R-:W-:Y:S02]  /*7da0*/  FFMA.FTZ R176, R142, c[0x0][0x2d0], -R151.reuse ;  /* 0x0000b4008eb07a23 */ /* 0x100fe40000010897 */
[--C-:B------:R-:W-:Y:S02]  /*7db0*/  FFMA.FTZ R177, R140, c[0x0][0x2d0], -R151.reuse ;  /* 0x0000b4008cb17a23 */ /* 0x100fe40000010897 */
[--C-:B------:R-:W-:Y:S02]  /*7dc0*/  FFMA.FTZ R225, R160, c[0x0][0x2d0], -R151.reuse ;  /* 0x0000b400a0e17a23 */ /* 0x100fe40000010897 */
[--C-:B------:R-:W-:Y:S01]  /*7dd0*/  FFMA.FTZ R226, R158, c[0x0][0x2d0], -R151.reuse ;  /* 0x0000b4009ee27a23 */ /* 0x100fe20000010897 */
[----:B------:R-:W-:Y:S01]  /*7de0*/  MUFU.EX2 R134, R134 ;  /* 0x0000008600867308 */ /* 0x000fe20000000800 */
[--C-:B------:R-:W-:Y:S01]  /*7df0*/  FFMA.FTZ R227, R156, c[0x0][0x2d0], -R151.reuse ;  /* 0x0000b4009ce37a23 */ /* 0x100fe20000010897 */
[----:B-1----:R-:W-:Y:S01]  /*7e00*/  FMNMX.FTZ R132, R132, R5, !PT ;  /* 0x0000000584847209 */ /* 0x002fe20007810000 */
[--C-:B------:R-:W-:Y:S02]  /*7e10*/  FFMA.FTZ R228, R154, c[0x0][0x2d0], -R151.reuse ;  /* 0x0000b4009ae47a23 */ /* 0x100fe40000010897 */
[--C-:B------:R-:W-:Y:S01]  /*7e20*/  FFMA.FTZ R233, R152, c[0x0][0x2d0], -R151.reuse ;  /* 0x0000b40098e97a23 */ /* 0x100fe20000010897 */
[C---:B------:R-:W-:Y:S01]  /*7e30*/  FSETP.NEU.FTZ.AND P0, PT, R132.reuse, -INF , PT ;  /* 0xff8000008400780b */ /* 0x040fe20003f1d000 */
[----:B------:R-:W-:Y:S02]  /*7e40*/  FMUL.FTZ R144, R132, c[0x0][0x2d0] ;  /* 0x0000b40084907a20 */ /* 0x000fe40000410000 */
[--C-:B------:R-:W-:Y:S01]  /*7e50*/  FFMA.FTZ R234, R150, c[0x0][0x2d0], -R151.reuse ;  /* 0x0000b40096ea7a23 */ /* 0x100fe20000010897 */
[----:B------:R-:W-:Y:S01]  /*7e60*/  FSEL R5, R132, RZ, P0 ;  /* 0x000000ff84057208 */ /* 0x000fe20000000000 */
[----:B------:R-:W1:Y:S01]  /*7e70*/  MUFU.EX2 R169, R169 ;  /* 0x000000a900a97308 */ /* 0x000e620000000800 */
[----:B------:R-:W-:Y:S01]  /*7e80*/  FSEL R144, R144, RZ, P0 ;  /* 0x000000ff90907208 */ /* 0x000fe20000000000 */
[--C-:B------:R-:W-:Y:S01]  /*7e90*/  FFMA.FTZ R235, R148, c[0x0][0x2d0], -R151.reuse ;  /* 0x0000b40094eb7a23 */ /* 0x100fe20000010897 */
[----:B--2---:R-:W-:Y:S01]  /*7ea0*/  F2FP.BF16.PACK_AB R136, R135, R168 ;  /* 0x000000a88788723e */ /* 0x004fe200000010ff */
[----:B------:R-:W-:Y:S01]  /*7eb0*/  FADD.FTZ R5, -R5, R2 ;  /* 0x0000000205057221 */ /* 0x000fe20000010100 */
[----:B------:R-:W-:Y:S01]  /*7ec0*/  PLOP3.LUT P0, PT, PT, PT, UP2, 0x80, 0x0 ;  /* 0x000000000000781c */ /* 0x000fe20003f0f028 */
[--C-:B------:R-:W-:Y:S02]  /*7ed0*/  FFMA.FTZ R173, R13, c[0x0][0x2d0], -R144.reuse ;  /* 0x0000b4000dad7a23 */ /* 0x100fe40000010890 */
[----:B------:R-:W2:Y:S01]  /*7ee0*/  LDSM.16.MT88.4 R12, [R203+0x100] ;  /* 0x00010000cb0c783b */ /* 0x000ea20000004200 */
[--C-:B------:R-:W-:Y:S01]  /*7ef0*/  FFMA.FTZ R172, R223, c[0x0][0x2d0], -R144.reuse ;  /* 0x0000b400dfac7a23 */ /* 0x100fe20000010890 */
[----:B------:R-:W3:Y:S01]  /*7f00*/  MUFU.EX2 R3, R6 ;  /* 0x0000000600037308 */ /* 0x000ee20000000800 */
[--C-:B------:R-:W-:Y:S02]  /*7f10*/  FFMA.FTZ R171, R11, c[0x0][0x2d0], -R144.reuse ;  /* 0x0000b4000bab7a23 */ /* 0x100fe40000010890 */
[--C-:B------:R-:W-:Y:S02]  /*7f20*/  FFMA.FTZ R170, R9, c[0x0][0x2d0], -R144.reuse ;  /* 0x0000b40009aa7a23 */ /* 0x100fe40000010890 */
[----:B------:R-:W-:Y:S02]  /*7f30*/  FMUL.FTZ R2, R5, c[0x0][0x2d0] ;  /* 0x0000b40005027a20 */ /* 0x000fe40000410000 */
[--C-:B------:R-:W-:Y:S02]  /*7f40*/  FFMA.FTZ R178, R163, c[0x0][0x2d0], -R144.reuse ;  /* 0x0000b400a3b27a23 */ /* 0x100fe40000010890 */
[--C-:B------:R-:W-:Y:S01]  /*7f50*/  FFMA.FTZ R179, R161, c[0x0][0x2d0], -R144.reuse ;  /* 0x0000b400a1b37a23 */ /* 0x100fe20000010890 */
[----:B------:R-:W-:Y:S01]  /*7f60*/  MUFU.EX2 R173, R173 ;  /* 0x000000ad00ad7308 */ /* 0x000fe20000000800 */
[----:B------:R-:W-:Y:S01]  /*7f70*/  LDSM.16.MT88.4 R160, [R196+0x3900] ;  /* 0x00390000c4a0783b */ /* 0x000fe20000004200 */
[--C-:B------:R-:W-:Y:S01]  /*7f80*/  FFMA.FTZ R223, R143, c[0x0][0x2d0], -R144.reuse ;  /* 0x0000b4008fdf7a23 */ /* 0x100fe20000010890 */
[----:B-1----:R-:W-:Y:S01]  /*7f90*/  F2FP.BF16.PACK_AB R138, R169, R134 ;  /* 0x00000086a98a723e */ /* 0x002fe200000010ff */
[--C-:B------:R-:W-:Y:S02]  /*7fa0*/  FFMA.FTZ R224, R141, c[0x0][0x2d0], -R144.reuse ;  /* 0x0000b4008de07a23 */ /* 0x100fe40000010890 */
[--C-:B------:R-:W-:Y:S03]  /*7fb0*/  FFMA.FTZ R229, R159, c[0x0][0x2d0], -R144.reuse ;  /* 0x0000b4009fe57a23 */ /* 0x100fe60000010890 */
[----:B------:R-:W-:Y:S01]  /*7fc0*/  LDSM.16.MT88.4 R140, [R197+0x2900] ;  /* 0x00290000c58c783b */ /* 0x000fe20000004200 */
[----:B------:R-:W1:Y:S01]  /*7fd0*/  MUFU.EX2 R172, R172 ;  /* 0x000000ac00ac7308 */ /* 0x000e620000000800 */
[--C-:B------:R-:W-:Y:S02]  /*7fe0*/  FFMA.FTZ R230, R157, c[0x0][0x2d0], -R144.reuse ;  /* 0x0000b4009de67a23 */ /* 0x100fe40000010890 */
[--C-:B------:R-:W-:Y:S02]  /*7ff0*/  FFMA.FTZ R231, R155, c[0x0][0x2d0], -R144.reuse ;  /* 0x0000b4009be77a23 */ /* 0x100fe40000010890 */
[C---:B---3--:R-:W-:Y:S02]  /*8000*/  FMUL.FTZ R4, R3.reuse, R128 ;  /* 0x0000008003047220 */ /* 0x048fe40000410000 */
[C---:B------:R-:W-:Y:S01]  /*8010*/  FMUL.FTZ R5, R3.reuse, R129 ;  /* 0x0000008103057220 */ /* 0x040fe20000410000 */
[----:B------:R-:W-:Y:S01]  /*8020*/  LDSM.16.MT88.4 R156, [R197+0x3900] ;  /* 0x00390000c59c783b */ /* 0x000fe20000004200 */
[C---:B------:R-:W-:Y:S01]  /*8030*/  FMUL.FTZ R8, R3.reuse, R124 ;  /* 0x0000007c03087220 */ /* 0x040fe20000410000 */
[----:B------:R-:W-:Y:S01]  /*8040*/  MUFU.EX2 R171, R171 ;  /* 0x000000ab00ab7308 */ /* 0x000fe20000000800 */
[C---:B------:R-:W-:Y:S02]  /*8050*/  FMUL.FTZ R9, R3.reuse, R125 ;  /* 0x0000007d03097220 */ /* 0x040fe40000410000 */
[C---:B------:R-:W-:Y:S02]  /*8060*/  FMUL.FTZ R16, R3.reuse, R116 ;  /* 0x0000007403107220 */ /* 0x040fe40000410000 */
[C---:B------:R-:W-:Y:S02]  /*8070*/  FMUL.FTZ R17, R3.reuse, R117 ;  /* 0x0000007503117220 */ /* 0x040fe40000410000 */
[C---:B------:R-:W-:Y:S02]  /*8080*/  FMUL.FTZ R24, R3.reuse, R108 ;  /* 0x0000006c03187220 */ /* 0x040fe40000410000 */
[C---:B------:R-:W-:Y:S01]  /*8090*/  FMUL.FTZ R25, R3.reuse, R109 ;  /* 0x0000006d03197220 */ /* 0x040fe20000410000 */
[----:B------:R-:W3:Y:S01]  /*80a0*/  MUFU.EX2 R170, R170 ;  /* 0x000000aa00aa7308 */ /* 0x000ee20000000800 */
[C---:B------:R-:W-:Y:S02]  /*80b0*/  FMUL.FTZ R32, R3.reuse, R100 ;  /* 0x0000006403207220 */ /* 0x040fe40000410000 */
[----:B------:R-:W-:Y:S01]  /*80c0*/  FMUL.FTZ R33, R3, R101 ;  /* 0x0000006503217220 */ /* 0x000fe20000410000 */
[----:B-1----:R-:W-:Y:S01]  /*80d0*/  F2FP.BF16.PACK_AB R137, R172, R173 ;  /* 0x000000adac89723e */ /* 0x002fe200000010ff */
[--C-:B------:R-:W-:Y:S02]  /*80e0*/  FFMA.FTZ R232, R153, c[0x0][0x2d0], -R144.reuse ;  /* 0x0000b40099e87a23 */ /* 0x100fe40000010890 */
[----:B------:R-:W-:Y:S01]  /*80f0*/  LDSM.16.MT88.4 R152, [R198+0x3900] ;  /* 0x00390000c698783b */ /* 0x000fe20000004200 */
[--C-:B------:R-:W-:Y:S02]  /*8100*/  FFMA.FTZ R237, R149, c[0x0][0x2d0], -R144.reuse ;  /* 0x0000b40095ed7a23 */ /* 0x100fe40000010890 */
[----:B------:R-:W1:Y:S01]  /*8110*/  MUFU.EX2 R2, R2 ;  /* 0x0000000200027308 */ /* 0x000e620000000800 */
[--C-:B------:R-:W-:Y:S02]  /*8120*/  FFMA.FTZ R238, R147, c[0x0][0x2d0], -R144.reuse ;  /* 0x0000b40093ee7a23 */ /* 0x100fe40000010890 */
[--C-:B------:R-:W-:Y:S02]  /*8130*/  FFMA.FTZ R239, R145, c[0x0][0x2d0], -R144.reuse ;  /* 0x0000b40091ef7a23 */ /* 0x100fe40000010890 */
[----:B------:R-:W-:Y:S02]  /*8140*/  FFMA.FTZ R151, R146, c[0x0][0x2d0], -R151 ;  /* 0x0000b40092977a23 */ /* 0x000fe40000010897 */
[----:B------:R-:W-:Y:S02]  /*8150*/  FFMA.FTZ R144, R133, c[0x0][0x2d0], -R144 ;  /* 0x0000b40085907a23 */ /* 0x000fe40000010890 */
[C---:B------:R-:W-:Y:S01]  /*8160*/  FMUL.FTZ R36, R3.reuse, R36 ;  /* 0x0000002403247220 */ /* 0x040fe20000410000 */
[----:B------:R-:W-:Y:S01]  /*8170*/  MUFU.EX2 R236, R151 ;  /* 0x0000009700ec7308 */ /* 0x000fe20000000800 */
[C---:B------:R-:W-:Y:S02]  /*8180*/  FMUL.FTZ R37, R3.reuse, R37 ;  /* 0x0000002503257220 */ /* 0x040fe40000410000 */
[C---:B------:R-:W-:Y:S01]  /*8190*/  FMUL.FTZ R40, R3.reuse, R40 ;  /* 0x0000002803287220 */ /* 0x040fe20000410000 */
[----:B---3--:R-:W-:Y:S01]  /*81a0*/  F2FP.BF16.PACK_AB R139, R170, R171 ;  /* 0x000000abaa8b723e */ /* 0x008fe200000010ff */
[C---:B------:R-:W-:Y:S02]  /*81b0*/  FMUL.FTZ R41, R3.reuse, R41 ;  /* 0x0000002903297220 */ /* 0x040fe40000410000 */
[C---:B------:R-:W-:Y:S02]  /*81c0*/  FMUL.FTZ R44, R3.reuse, R44 ;  /* 0x0000002c032c7220 */ /* 0x040fe40000410000 */
[C---:B------:R-:W-:Y:S01]  /*81d0*/  FMUL.FTZ R45, R3.reuse, R45 ;  /* 0x0000002d032d7220 */ /* 0x040fe20000410000 */
[----:B------:R3:W-:Y:S01]  /*81e0*/  MUFU.EX2 R240, R144 ;  /* 0x0000009000f07308 */ /* 0x0007e20000000800 */
[C---:B------:R-:W-:Y:S02]  /*81f0*/  FMUL.FTZ R48, R3.reuse, R48 ;  /* 0x0000003003307220 */ /* 0x040fe40000410000 */
[C---:B------:R-:W-:Y:S02]  /*8200*/  FMUL.FTZ R49, R3.reuse, R49 ;  /* 0x0000003103317220 */ /* 0x040fe40000410000 */
[C---:B-1----:R-:W-:Y:S02]  /*8210*/  FMUL.FTZ R6, R2.reuse, R130 ;  /* 0x0000008202067220 */ /* 0x042fe40000410000 */
[C---:B------:R-:W-:Y:S02]  /*8220*/  FMUL.FTZ R7, R2.reuse, R131 ;  /* 0x0000008302077220 */ /* 0x040fe40000410000 */
[----:B------:R-:W-:Y:S01]  /*8230*/  LDSM.16.MT88.4 R128, [R198+0x2900] ;  /* 0x00290000c680783b */ /* 0x000fe20000004200 */
[C---:B------:R-:W-:Y:S01]  /*8240*/  FMUL.FTZ R10, R2.reuse, R126 ;  /* 0x0000007e020a7220 */ /* 0x040fe20000410000 */
[----:B------:R-:W-:Y:S01]  /*8250*/  MUFU.EX2 R174, R174 ;  /* 0x000000ae00ae7308 */ /* 0x000fe20000000800 */
[C---:B------:R-:W-:Y:S02]  /*8260*/  FMUL.FTZ R11, R2.reuse, R127 ;  /* 0x0000007f020b7220 */ /* 0x040fe40000410000 */
[C---:B--2---:R-:W-:Y:S03]  /*8270*/  HMMA.16816.F32.BF16 R4, R136.reuse, R12, R4 ;  /* 0x0000000c8804723c */ /* 0x044fe60000041804 */
[----:B------:R-:W-:Y:S02]  /*8280*/  LDSM.16.MT88.4 R124, [R203+0x2900] ;  /* 0x00290000cb7c783b */ /* 0x000fe40000004200 */
[C---:B------:R-:W-:Y:S02]  /*8290*/  FMUL.FTZ R18, R2.reuse, R118 ;  /* 0x0000007602127220 */ /* 0x040fe40000410000 */
[C---:B------:R-:W-:Y:S01]  /*82a0*/  FMUL.FTZ R12, R3.reuse, R120 ;  /* 0x00000078030c7220 */ /* 0x040fe20000410000 */
[C---:B------:R-:W-:Y:S01]  /*82b0*/  HMMA.16816.F32.BF16 R8, R136.reuse, R14, R8 ;  /* 0x0000000e8808723c */ /* 0x040fe20000041808 */
[----:B------:R-:W1:Y:S02]  /*82c0*/  MUFU.EX2 R175, R175 ;  /* 0x000000af00af7308 */ /* 0x000e640000000800 */
[----:B---3--:R-:W-:Y:S01]  /*82d0*/  LDSM.16.MT88.4 R144, [R196+0x1900] ;  /* 0x00190000c490783b */ /* 0x008fe20000004200 */
[C---:B------:R-:W-:Y:S02]  /*82e0*/  FMUL.FTZ R13, R3.reuse, R121 ;  /* 0x00000079030d7220 */ /* 0x040fe40000410000 */
[C---:B------:R-:W-:Y:S02]  /*82f0*/  FMUL.FTZ R19, R2.reuse, R119 ;  /* 0x0000007702137220 */ /* 0x040fe40000410000 */
[C---:B------:R-:W-:Y:S03]  /*8300*/  FMUL.FTZ R14, R2.reuse, R122 ;  /* 0x0000007a020e7220 */ /* 0x040fe60000410000 */
[----:B------:R-:W-:Y:S01]  /*8310*/  LDSM.16.MT88.4 R116, [R198+0x900] ;  /* 0x00090000c674783b */ /* 0x000fe20000004200 */
[C---:B------:R-:W-:Y:S01]  /*8320*/  FMUL.FTZ R15, R2.reuse, R123 ;  /* 0x0000007b020f7220 */ /* 0x040fe20000410000 */
[----:B------:R-:W-:Y:S01]  /*8330*/  MUFU.EX2 R176, R176 ;  /* 0x000000b000b07308 */ /* 0x000fe20000000800 */
[C---:B------:R-:W-:Y:S02]  /*8340*/  FMUL.FTZ R26, R2.reuse, R110 ;  /* 0x0000006e021a7220 */ /* 0x040fe40000410000 */
[C---:B------:R-:W-:Y:S02]  /*8350*/  FMUL.FTZ R27, R2.reuse, R111 ;  /* 0x0000006f021b7220 */ /* 0x040fe40000410000 */
[C---:B------:R-:W-:Y:S01]  /*8360*/  FMUL.FTZ R34, R2.reuse, R102 ;  /* 0x0000006602227220 */ /* 0x040fe20000410000 */
[C---:B------:R-:W-:Y:S01]  /*8370*/  HMMA.16816.F32.BF16 R12, R136.reuse, R20, R12 ;  /* 0x00000014880c723c */ /* 0x040fe2000004180c */
[----:B------:R-:W2:Y:S02]  /*8380*/  LDSM.16.MT88.4 R120, [R196+0x100] ;  /* 0x00010000c478783b */ /* 0x000ea40000004200 */
[C---:B------:R-:W-:Y:S01]  /*8390*/  FMUL.FTZ R35, R2.reuse, R103 ;  /* 0x0000006702237220 */ /* 0x040fe20000410000 */
[----:B------:R-:W-:Y:S01]  /*83a0*/  MUFU.EX2 R177, R177 ;  /* 0x000000b100b17308 */ /* 0x000fe20000000800 */
[C---:B------:R-:W-:Y:S02]  /*83b0*/  FMUL.FTZ R38, R2.reuse, R38 ;  /* 0x0000002602267220 */ /* 0x040fe40000410000 */
[C---:B------:R-:W-:Y:S01]  /*83c0*/  FMUL.FTZ R20, R3.reuse, R112 ;  /* 0x0000007003147220 */ /* 0x040fe20000410000 */
[C---:B------:R-:W-:Y:S01]  /*83d0*/  HMMA.16816.F32.BF16 R16, R136.reuse, R22, R16 ;  /* 0x000000168810723c */ /* 0x040fe20000041810 */
[----:B------:R-:W-:Y:S03]  /*83e0*/  LDSM.16.MT88.4 R100, [R197+0x2100] ;  /* 0x00210000c564783b */ /* 0x000fe60000004200 */
[C---:B------:R-:W-:Y:S02]  /*83f0*/  FMUL.FTZ R21, R3.reuse, R113 ;  /* 0x0000007103157220 */ /* 0x040fe40000410000 */
[C---:B------:R-:W-:Y:S01]  /*8400*/  FMUL.FTZ R39, R2.reuse, R39 ;  /* 0x0000002702277220 */ /* 0x040fe20000410000 */
[----:B------:R-:W-:Y:S01]  /*8410*/  MUFU.EX2 R178, R178 ;  /* 0x000000b200b27308 */ /* 0x000fe20000000800 */
[C---:B------:R-:W-:Y:S01]  /*8420*/  FMUL.FTZ R22, R2.reuse, R114 ;  /* 0x0000007202167220 */ /* 0x040fe20000410000 */
[----:B------:R-:W-:Y:S03]  /*8430*/  LDSM.16.MT88.4 R108, [R196+0x2100] ;  /* 0x00210000c46c783b */ /* 0x000fe60000004200 */
[C---:B------:R-:W-:Y:S02]  /*8440*/  FMUL.FTZ R23, R2.reuse, R115 ;  /* 0x0000007302177220 */ /* 0x040fe40000410000 */
[C---:B------:R-:W-:Y:S02]  /*8450*/  FMUL.FTZ R42, R2.reuse, R42 ;  /* 0x0000002a022a7220 */ /* 0x040fe40000410000 */
[C---:B------:R-:W-:Y:S01]  /*8460*/  FMUL.FTZ R43, R2.reuse, R43 ;  /* 0x0000002b022b7220 */ /* 0x040fe20000410000 */
[----:B------:R-:W3:Y:S01]  /*8470*/  LDSM.16.MT88.4 R112, [R203+0x2100] ;  /* 0x00210000cb70783b */ /* 0x000ee20000004200 */
[C---:B------:R-:W-:Y:S01]  /*8480*/  FMUL.FTZ R46, R2.reuse, R46 ;  /* 0x0000002e022e7220 */ /* 0x040fe20000410000 */
[C---:B------:R-:W-:Y:S01]  /*8490*/  HMMA.16816.F32.BF16 R20, R136.reuse, R28, R20 ;  /* 0x0000001c8814723c */ /* 0x040fe20000041814 */
[----:B------:R-:W4:Y:S02]  /*84a0*/  MUFU.EX2 R179, R179 ;  /* 0x000000b300b37308 */ /* 0x000f240000000800 */
[C---:B------:R-:W-:Y:S02]  /*84b0*/  FMUL.FTZ R47, R2.reuse, R47 ;  /* 0x0000002f022f7220 */ /* 0x040fe40000410000 */
[C---:B------:R-:W-:Y:S01]  /*84c0*/  FMUL.FTZ R50, R2.reuse, R50 ;  /* 0x0000003202327220 */ /* 0x040fe20000410000 */
[----:B------:R-:W-:Y:S01]  /*84d0*/  LDSM.16.MT88.4 R148, [R203+0x3900] ;  /* 0x00390000cb94783b */ /* 0x000fe20000004200 */
[C---:B------:R-:W-:Y:S01]  /*84e0*/  FMUL.FTZ R28, R3.reuse, R104 ;  /* 0x00000068031c7220 */ /* 0x040fe20000410000 */
[C---:B------:R-:W-:Y:S03]  /*84f0*/  HMMA.16816.F32.BF16 R24, R136.reuse, R30, R24 ;  /* 0x0000001e8818723c */ /* 0x040fe60000041818 */
[----:B------:R-:W-:Y:S01]  /*8500*/  MUFU.EX2 R223, R223 ;  /* 0x000000df00df7308 */ /* 0x000fe20000000800 */
[C---:B------:R-:W-:Y:S02]  /*8510*/  FMUL.FTZ R29, R3.reuse, R105 ;  /* 0x00000069031d7220 */ /* 0x040fe40000410000 */
[C---:B------:R-:W-:Y:S02]  /*8520*/  FMUL.FTZ R51, R2.reuse, R51 ;  /* 0x0000003302337220 */ /* 0x040fe40000410000 */
[C---:B------:R-:W-:Y:S04]  /*8530*/  FMUL.FTZ R30, R2.reuse, R106 ;  /* 0x0000006a021e7220 */ /* 0x040fe80000410000 */
[C---:B------:R-:W-:Y:S01]  /*8540*/  FMUL.FTZ R31, R2.reuse, R107 ;  /* 0x0000006b021f7220 */ /* 0x040fe20000410000 */
[----:B------:R-:W5:Y:S01]  /*8550*/  MUFU.EX2 R224, R224 ;  /* 0x000000e000e07308 */ /* 0x000f620000000800 */
[----:B------:R-:W1:Y:S01]  /*8560*/  LDSM.16.MT88.4 R104, [R198+0x2100] ;  /* 0x00210000c668783b */ /* 0x000e620000004200 */
[C---:B------:R-:W-:Y:S02]  /*8570*/  FMUL.FTZ R52, R3.reuse, R52 ;  /* 0x0000003403347220 */ /* 0x040fe40000410000 */
[C---:B------:R-:W-:Y:S02]  /*8580*/  FMUL.FTZ R53, R3.reuse, R53 ;  /* 0x0000003503357220 */ /* 0x040fe40000410000 */
[C---:B--2---:R-:W-:Y:S03]  /*8590*/  HMMA.16816.F32.BF16 R28, R136.reuse, R120, R28 ;  /* 0x00000078881c723c */ /* 0x044fe6000004181c */
        /* <DEDUP_REMOVED lines=8> */
[----:B------:R-:W2:Y:S01]  /*8620*/  MUFU.EX2 R226, R226 ;  /* 0x000000e200e27308 */ /* 0x000ea20000000800 */
[C---:B---3--:R-:W-:Y:S04]  /*8630*/  HMMA.16816.F32.BF16 R36, R136.reuse, R112, R36 ;  /* 0x000000708824723c */ /* 0x048fe80000041824 */
[C---:B------:R-:W-:Y:S02]  /*8640*/  FMUL.FTZ R59, R2.reuse, R59 ;  /* 0x0000003b023b7220 */ /* 0x040fe40000410000 */
[C---:B------:R-:W-:Y:S02]  /*8650*/  FMUL.FTZ R60, R3.reuse, R60 ;  /* 0x0000003c033c7220 */ /* 0x040fe40000410000 */
[C---:B------:R-:W-:Y:S01]  /*8660*/  HMMA.16816.F32.BF16 R40, R136.reuse, R114, R40 ;  /* 0x000000728828723c */ /* 0x040fe20000041828 */
[----:B------:R-:W-:Y:S01]  /*8670*/  LDSM.16.MT88.4 R112, [R203+0x900] ;  /* 0x00090000cb70783b */ /* 0x000fe20000004200 */
[----:B------:R-:W-:Y:S02]  /*8680*/  MUFU.EX2 R227, R227 ;  /* 0x000000e300e37308 */ /* 0x000fe40000000800 */
[C---:B------:R-:W-:Y:S02]  /*8690*/  FMUL.FTZ R61, R3.reuse, R61 ;  /* 0x0000003d033d7220 */ /* 0x040fe40000410000 */
[C---:B------:R-:W-:Y:S02]  /*86a0*/  FMUL.FTZ R62, R2.reuse, R62 ;  /* 0x0000003e023e7220 */ /* 0x040fe40000410000 */
[C---:B------:R-:W-:Y:S01]  /*86b0*/  FMUL.FTZ R63, R2.reuse, R63 ;  /* 0x0000003f023f7220 */ /* 0x040fe20000410000 */
[C---:B-1----:R-:W-:Y:S03]  /*86c0*/  HMMA.16816.F32.BF16 R44, R136.reuse, R104, R44 ;  /* 0x00000068882c723c */ /* 0x042fe6000004182c */
[----:B------:R-:W1:Y:S01]  /*86d0*/  MUFU.EX2 R228, R228 ;  /* 0x000000e400e47308 */ /* 0x000e620000000800 */
[C---:B------:R-:W-:Y:S02]  /*86e0*/  FMUL.FTZ R64, R3.reuse, R64 ;  /* 0x0000004003407220 */ /* 0x040fe40000410000 */
[C---:B------:R-:W-:Y:S02]  /*86f0*/  FMUL.FTZ R65, R3.reuse, R65 ;  /* 0x0000004103417220 */ /* 0x040fe40000410000 */
[C---:B------:R-:W-:Y:S01]  /*8700*/  FMUL.FTZ R66, R2.reuse, R66 ;  /* 0x0000004202427220 */ /* 0x040fe20000410000 */
[C---:B------:R-:W-:Y:S01]  /*8710*/  HMMA.16816.F32.BF16 R48, R136.reuse, R106, R48 ;  /* 0x0000006a8830723c */ /* 0x040fe20000041830 */
[----:B------:R-:W3:Y:S03]  /*8720*/  LDSM.16.MT88.4 R104, [R203+0x4100] ;  /* 0x00410000cb68783b */ /* 0x000ee60000004200 */
[----:B------:R-:W-:Y:S01]  /*8730*/  MUFU.EX2 R229, R229 ;  /* 0x000000e500e57308 */ /* 0x000fe20000000800 */
[C---:B------:R-:W-:Y:S02]  /*8740*/  FMUL.FTZ R67, R2.reuse, R67 ;  /* 0x0000004302437220 */ /* 0x040fe40000410000 */
[C---:B------:R-:W-:Y:S01]  /*8750*/  FMUL.FTZ R68, R3.reuse, R68 ;  /* 0x0000004403447220 */ /* 0x040fe20000410000 */
[C---:B------:R-:W-:Y:S04]  /*8760*/  HMMA.16816.F32.BF16 R52, R136.reuse, R100, R52 ;  /* 0x000000648834723c */ /* 0x040fe80000041834 */
[C---:B------:R-:W-:Y:S02]  /*8770*/  FMUL.FTZ R69, R3.reuse, R69 ;  /* 0x0000004503457220 */ /* 0x040fe40000410000 */
[----:B------:R-:W1:Y:S01]  /*8780*/  MUFU.EX2 R230, R230 ;  /* 0x000000e600e67308 */ /* 0x000e620000000800 */
[C---:B------:R-:W-:Y:S01]  /*8790*/  FMUL.FTZ R70, R2.reuse, R70 ;  /* 0x0000004602467220 */ /* 0x040fe20000410000 */
[C---:B------:R-:W-:Y:S01]  /*87a0*/  HMMA.16816.F32.BF16 R56, R136.reuse, R102, R56 ;  /* 0x000000668838723c */ /* 0x040fe20000041838 */
[----:B------:R-:W1:Y:S03]  /*87b0*/  LDSM.16.MT88.4 R100, [R198+0x4100] ;  /* 0x00410000c664783b */ /* 0x000e660000004200 */
[C---:B------:R-:W-:Y:S02]  /*87c0*/  FMUL.FTZ R71, R2.reuse, R71 ;  /* 0x0000004702477220 */ /* 0x040fe40000410000 */
[C---:B------:R-:W-:Y:S02]  /*87d0*/  FMUL.FTZ R72, R3.reuse, R72 ;  /* 0x0000004803487220 */ /* 0x040fe40000410000 */
[----:B------:R-:W-:Y:S01]  /*87e0*/  MUFU.EX2 R231, R231 ;  /* 0x000000e700e77308 */ /* 0x000fe20000000800 */
[C---:B------:R-:W-:Y:S03]  /*87f0*/  HMMA.16816.F32.BF16 R60, R136.reuse, R108, R60 ;  /* 0x0000006c883c723c */ /* 0x040fe6000004183c */
[C---:B------:R-:W-:Y:S02]  /*8800*/  FMUL.FTZ R73, R3.reuse, R73 ;  /* 0x0000004903497220 */ /* 0x040fe40000410000 */
[C---:B------:R-:W-:Y:S03]  /*8810*/  FMUL.FTZ R74, R2.reuse, R74 ;  /* 0x0000004a024a7220 */ /* 0x040fe60000410000 */
[C---:B------:R-:W-:Y:S01]  /*8820*/  HMMA.16816.F32.BF16 R64, R136.reuse, R110, R64 ;  /* 0x0000006e8840723c */ /* 0x040fe20000041840 */
[----:B------:R-:W2:Y:S01]  /*8830*/  LDSM.16.MT88.4 R108, [R197+0x4100] ;  /* 0x00410000c56c783b */ /* 0x000ea20000004200 */
[----:B------:R-:W2:Y:S02]  /*8840*/  MUFU.EX2 R232, R232 ;  /* 0x000000e800e87308 */ /* 0x000ea40000000800 */
[C---:B------:R-:W-:Y:S02]  /*8850*/  FMUL.FTZ R75, R2.reuse, R75 ;  /* 0x0000004b024b7220 */ /* 0x040fe40000410000 */
[C---:B------:R-:W-:Y:S02]  /*8860*/  FMUL.FTZ R76, R3.reuse, R76 ;  /* 0x0000004c034c7220 */ /* 0x040fe40000410000 */
[C---:B------:R-:W-:Y:S01]  /*8870*/  FMUL.FTZ R77, R3.reuse, R77 ;  /* 0x0000004d034d7220 */ /* 0x040fe20000410000 */
[C---:B---3--:R-:W-:Y:S03]  /*8880*/  HMMA.16816.F32.BF16 R68, R136.reuse, R104, R68 ;  /* 0x000000688844723c */ /* 0x048fe60000041844 */
[C---:B------:R-:W-:Y:S01]  /*8890*/  FMUL.FTZ R78, R2.reuse, R78 ;  /* 0x0000004e024e7220 */ /* 0x040fe20000410000 */
[----:B------:R-:W-:Y:S01]  /*88a0*/  MUFU.EX2 R233, R233 ;  /* 0x000000e900e97308 */ /* 0x000fe20000000800 */
[C---:B------:R-:W-:Y:S02]  /*88b0*/  FMUL.FTZ R79, R2.reuse, R79 ;  /* 0x0000004f024f7220 */ /* 0x040fe40000410000 */
[C---:B------:R-:W-:Y:S01]  /*88c0*/  FMUL.FTZ R80, R3.reuse, R80 ;  /* 0x0000005003507220 */ /* 0x040fe20000410000 */
[C---:B------:R-:W-:Y:S01]  /*88d0*/  HMMA.16816.F32.BF16 R72, R136.reuse, R106, R72 ;  /* 0x0000006a8848723c */ /* 0x040fe20000041848 */
[----:B------:R-:W3:Y:S03]  /*88e0*/  LDSM.16.MT88.4 R104, [R196+0x4100] ;  /* 0x00410000c468783b */ /* 0x000ee60000004200 */
[C---:B------:R-:W-:Y:S02]  /*88f0*/  FMUL.FTZ R81, R3.reuse, R81 ;  /* 0x0000005103517220 */ /* 0x040fe40000410000 */
[C---:B------:R-:W-:Y:S01]  /*8900*/  FMUL.FTZ R82, R2.reuse, R82 ;  /* 0x0000005202527220 */ /* 0x040fe20000410000 */
[----:B------:R-:W2:Y:S01]  /*8910*/  MUFU.EX2 R234, R234 ;  /* 0x000000ea00ea7308 */ /* 0x000ea20000000800 */
[C---:B-1----:R-:W-:Y:S04]  /*8920*/  HMMA.16816.F32.BF16 R76, R136.reuse, R100, R76 ;  /* 0x00000064884c723c */ /* 0x042fe8000004184c */
[C---:B------:R-:W-:Y:S02]  /*8930*/  FMUL.FTZ R83, R2.reuse, R83 ;  /* 0x0000005302537220 */ /* 0x040fe40000410000 */
[----:B------:R-:W-:Y:S01]  /*8940*/  FMUL.FTZ R84, R3, R84 ;  /* 0x0000005403547220 */ /* 0x000fe20000410000 */
[----:B------:R-:W-:Y:S01]  /*8950*/  F2FP.BF16.PACK_AB R100, R175, R174 ;  /* 0x000000aeaf64723e */ /* 0x000fe200000010ff */
[----:B------:R-:W-:Y:S01]  /*8960*/  FMUL.FTZ R85, R3, R85 ;  /* 0x0000005503557220 */ /* 0x000fe20000410000 */
[----:B----4-:R-:W-:Y:S01]  /*8970*/  F2FP.BF16.PACK_AB R101, R179, R178 ;  /* 0x000000b2b365723e */ /* 0x010fe200000010ff */
[----:B------:R-:W-:Y:S01]  /*8980*/  MUFU.EX2 R235, R235 ;  /* 0x000000eb00eb7308 */ /* 0x000fe20000000800 */
[C---:B------:R-:W-:Y:S03]  /*8990*/  HMMA.16816.F32.BF16 R80, R136.reuse, R102, R80 ;  /* 0x000000668850723c */ /* 0x040fe60000041850 */
[C---:B------:R-:W-:Y:S02]  /*89a0*/  FMUL.FTZ R86, R2.reuse, R86 ;  /* 0x0000005602567220 */ /* 0x040fe40000410000 */
[C---:B------:R-:W-:Y:S02]  /*89b0*/  FMUL.FTZ R87, R2.reuse, R87 ;  /* 0x0000005702577220 */ /* 0x040fe40000410000 */
[----:B------:R-:W-:Y:S01]  /*89c0*/  FMUL.FTZ R88, R3, R88 ;  /* 0x0000005803587220 */ /* 0x000fe20000410000 */
[----:B------:R-:W-:Y:S01]  /*89d0*/  F2FP.BF16.PACK_AB R102, R177, R176 ;  /* 0x000000b0b166723e */ /* 0x000fe200000010ff */
[C---:B------:R-:W-:Y:S01]  /*89e0*/  FMUL.FTZ R89, R3.reuse, R89 ;  /* 0x0000005903597220 */ /* 0x040fe20000410000 */
[----:B------:R-:W-:Y:S02]  /*89f0*/  MUFU.EX2 R237, R237 ;  /* 0x000000ed00ed7308 */ /* 0x000fe40000000800 */
[C---:B--2---:R-:W-:Y:S03]  /*8a00*/  HMMA.16816.F32.BF16 R84, R136.reuse, R108, R84 ;  /* 0x0000006c8854723c */ /* 0x044fe60000041854 */
[----:B------:R-:W-:Y:S01]  /*8a10*/  FMUL.FTZ R90, R2, R90 ;  /* 0x0000005a025a7220 */ /* 0x000fe20000410000 */
[----:B-----5:R-:W-:Y:S01]  /*8a20*/  F2FP.BF16.PACK_AB R103, R224, R223 ;  /* 0x000000dfe067723e */ /* 0x020fe200000010ff */
[C---:B------:R-:W-:Y:S02]  /*8a30*/  FMUL.FTZ R91, R2.reuse, R91 ;  /* 0x0000005b025b7220 */ /* 0x040fe40000410000 */
[C---:B------:R-:W-:Y:S01]  /*8a40*/  FMUL.FTZ R92, R3.reuse, R92 ;  /* 0x0000005c035c7220 */ /* 0x040fe20000410000 */
[----:B------:R-:W1:Y:S01]  /*8a50*/  MUFU.EX2 R238, R238 ;  /* 0x000000ee00ee7308 */ /* 0x000e620000000800 */
[C---:B------:R-:W-:Y:S03]  /*8a60*/  FMUL.FTZ R93, R3.reuse, R93 ;  /* 0x0000005d035d7220 */ /* 0x040fe60000410000 */
[C---:B------:R-:W-:Y:S01]  /*8a70*/  HMMA.16816.F32.BF16 R88, R136.reuse, R110, R88 ;  /* 0x0000006e8858723c */ /* 0x040fe20000041858 */
[----:B------:R-:W2:Y:S02]  /*8a80*/  LDSM.16.MT88.4 R108, [R197+0x900] ;  /* 0x00090000c56c783b */ /* 0x000ea40000004200 */
[C---:B------:R-:W-:Y:S02]  /*8a90*/  FMUL.FTZ R94, R2.reuse, R94 ;  /* 0x0000005e025e7220 */ /* 0x040fe40000410000 */
[C---:B------:R-:W-:Y:S01]  /*8aa0*/  FMUL.FTZ R95, R2.reuse, R95 ;  /* 0x0000005f025f7220 */ /* 0x040fe20000410000 */
[----:B------:R-:W4:Y:S01]  /*8ab0*/  MUFU.EX2 R239, R239 ;  /* 0x000000ef00ef7308 */ /* 0x000f220000000800 */
[C---:B------:R-:W-:Y:S02]  /*8ac0*/  FMUL.FTZ R96, R3.reuse, R96 ;  /* 0x0000006003607220 */ /* 0x040fe40000410000 */
[C---:B------:R-:W-:Y:S03]  /*8ad0*/  FMUL.FTZ R97, R3.reuse, R97 ;  /* 0x0000006103617220 */ /* 0x040fe60000410000 */
[C---:B---3--:R-:W-:Y:S03]  /*8ae0*/  HMMA.16816.F32.BF16 R92, R136.reuse, R104, R92 ;  /* 0x00000068885c723c */ /* 0x048fe6000004185c */
[C---:B------:R-:W-:Y:S02]  /*8af0*/  FMUL.FTZ R98, R2.reuse, R98 ;  /* 0x0000006202627220 */ /* 0x040fe40000410000 */
[C---:B------:R-:W-:Y:S02]  /*8b00*/  FMUL.FTZ R99, R2.reuse, R99 ;  /* 0x0000006302637220 */ /* 0x040fe40000410000 */
[----:B------:R-:W-:Y:S02]  /*8b10*/  FFMA.FTZ R168, R3, R214, R168 ;  /* 0x000000d603a87223 */ /* 0x000fe400000100a8 */
[----:B------:R-:W-:Y:S03]  /*8b20*/  FFMA.FTZ R173, R2, R215, R173 ;  /* 0x000000d702ad7223 */ /* 0x000fe600000100ad */
[----:B------:R-:W-:Y:S01]  /*8b30*/  HMMA.16816.F32.BF16 R96, R136, R106, R96 ;  /* 0x0000006a8860723c */ /* 0x000fe20000041860 */
[----:B------:R-:W3:Y:S02]  /*8b40*/  LDSM.16.MT88.4 R104, [R196+0x2900] ;  /* 0x00290000c468783b */ /* 0x000ee40000004200 */
[----:B------:R-:W-:Y:S02]  /*8b50*/  FADD.FTZ R135, R135, R168 ;  /* 0x000000a887877221 */ /* 0x000fe40000010000 */
[----:B------:R-:W-:Y:S02]  /*8b60*/  FADD.FTZ R172, R172, R173 ;  /* 0x000000adacac7221 */ /* 0x000fe40000010000 */
[----:B------:R-:W-:Y:S01]  /*8b70*/  FADD.FTZ R134, R134, R135 ;  /* 0x0000008786867221 */ /* 0x000fe20000010000 */
[C---:B------:R-:W-:Y:S01]  /*8b80*/  HMMA.16816.F32.BF16 R4, R100.reuse, R112, R4 ;  /* 0x000000706404723c */ /* 0x040fe20000041804 */
[----:B------:R-:W-:Y:S04]  /*8b90*/  LDSM.16.MT88.4 R136, [R197+0x3100] ;  /* 0x00310000c588783b */ /* 0x000fe80000004200 */
[----:B------:R-:W-:Y:S02]  /*8ba0*/  FADD.FTZ R3, R171, R172 ;  /* 0x000000acab037221 */ /* 0x000fe40000010000 */
[----:B------:R-:W-:Y:S01]  /*8bb0*/  FADD.FTZ R169, R169, R134 ;  /* 0x00000086a9a97221 */ /* 0x000fe20000010000 */
[C---:B------:R-:W-:Y:S01]  /*8bc0*/  HMMA.16816.F32.BF16 R8, R100.reuse, R114, R8 ;  /* 0x000000726408723c */ /* 0x040fe20000041808 */
[----:B------:R-:W-:Y:S03]  /*8bd0*/  LDSM.16.MT88.4 R112, [R198+0x4900] ;  /* 0x00490000c670783b */ /* 0x000fe60000004200 */
[----:B------:R-:W-:Y:S02]  /*8be0*/  FADD.FTZ R3, R170, R3 ;  /* 0x00000003aa037221 */ /* 0x000fe40000010000 */
[----:B------:R-:W-:Y:S02]  /*8bf0*/  FADD.FTZ R174, R174, R169 ;  /* 0x000000a9aeae7221 */ /* 0x000fe40000010000 */
[C---:B------:R-:W-:Y:S04]  /*8c00*/  HMMA.16816.F32.BF16 R12, R100.reuse, R116, R12 ;  /* 0x00000074640c723c */ /* 0x040fe8000004180c */
[----:B------:R-:W-:Y:S01]  /*8c10*/  FADD.FTZ R2, R178, R3 ;  /* 0x00000003b2027221 */ /* 0x000fe20000010000 */
[----:B------:R-:W-:Y:S01]  /*8c20*/  MOV R3, R0 ;  /* 0x0000000000037202 */ /* 0x000fe20000000f00 */
[----:B------:R-:W-:Y:S02]  /*8c30*/  FADD.FTZ R175, R175, R174 ;  /* 0x000000aeafaf7221 */ /* 0x000fe40000010000 */
[C---:B------:R-:W-:Y:S01]  /*8c40*/  HMMA.16816.F32.BF16 R16, R100.reuse, R118, R16 ;  /* 0x000000766410723c */ /* 0x040fe20000041810 */
[----:B------:R-:W-:Y:S03]  /*8c50*/  LDSM.16.MT88.4 R116, [R197+0x4900] ;  /* 0x00490000c574783b */ /* 0x000fe60000004200 */
[----:B------:R-:W-:Y:S02]  /*8c60*/  FADD.FTZ R2, R179, R2 ;  /* 0x00000002b3027221 */ /* 0x000fe40000010000 */
[----:B------:R-:W-:Y:S02]  /*8c70*/  FADD.FTZ R176, R176, R175 ;  /* 0x000000afb0b07221 */ /* 0x000fe40000010000 */
[C---:B--2---:R-:W-:Y:S04]  /*8c80*/  HMMA.16816.F32.BF16 R20, R100.reuse, R108, R20 ;  /* 0x0000006c6414723c */ /* 0x044fe80000041814 */
[----:B------:R-:W-:Y:S01]  /*8c90*/  FADD.FTZ R223, R223, R2 ;  /* 0x00000002dfdf7221 */ /* 0x000fe20000010000 */
[----:B------:R-:W-:Y:S01]  /*8ca0*/  MOV R2, R132 ;  /* 0x0000008400027202 */ /* 0x000fe20000000f00 */
[----:B------:R-:W-:Y:S02]  /*8cb0*/  FADD.FTZ R176, R177, R176 ;  /* 0x000000b0b1b07221 */ /* 0x000fe40000010000 */
[C---:B------:R-:W-:Y:S01]  /*8cc0*/  HMMA.16816.F32.BF16 R24, R100.reuse, R110, R24 ;  /* 0x0000006e6418723c */ /* 0x040fe20000041818 */
[----:B------:R-:W2:Y:S03]  /*8cd0*/  LDSM.16.MT88.4 R108, [R203+0x4900] ;  /* 0x00490000cb6c783b */ /* 0x000ea60000004200 */
[----:B------:R-:W-:Y:S04]  /*8ce0*/  FADD.FTZ R224, R224, R223 ;  /* 0x000000dfe0e07221 */ /* 0x000fe80000010000 */
        /* <DEDUP_REMOVED lines=20> */
[----:B------:R-:W5:Y:S07]  /*8e30*/  LDSM.16.MT88.4 R112, [R197+0x1100] ;  /* 0x00110000c570783b */ /* 0x000f6e0000004200 */
[C---:B------:R-:W-:Y:S08]  /*8e40*/  HMMA.16816.F32.BF16 R84, R100.reuse, R116, R84 ;  /* 0x000000746454723c */ /* 0x040ff00000041854 */
[C---:B------:R-:W-:Y:S01]  /*8e50*/  HMMA.16816.F32.BF16 R88, R100.reuse, R118, R88 ;  /* 0x000000766458723c */ /* 0x040fe20000041858 */
[----:B------:R-:W1:Y:S07]  /*8e60*/  LDSM.16.MT88.4 R116, [R203+0x3100] ;  /* 0x00310000cb74783b */ /* 0x000e6e0000004200 */
[C---:B---3--:R-:W-:Y:S08]  /*8e70*/  HMMA.16816.F32.BF16 R92, R100.reuse, R104, R92 ;  /* 0x00000068645c723c */ /* 0x048ff0000004185c */
[----:B------:R-:W-:Y:S01]  /*8e80*/  HMMA.16816.F32.BF16 R96, R100, R106, R96 ;  /* 0x0000006a6460723c */ /* 0x000fe20000041860 */
[----:B------:R-:W3:Y:S06]  /*8e90*/  LDSM.16.MT88.4 R104, [R196+0x3100] ;  /* 0x00310000c468783b */ /* 0x000eec0000004200 */
[----:B------:R-:W-:Y:S01]  /*8ea0*/  F2FP.BF16.PACK_AB R100, R226, R225 ;  /* 0x000000e1e264723e */ /* 0x000fe200000010ff */
[----:B------:R-:W-:Y:S01]  /*8eb0*/  FADD.FTZ R225, R225, R176 ;  /* 0x000000b0e1e17221 */ /* 0x000fe20000010000 */
[----:B------:R-:W-:Y:S03]  /*8ec0*/  F2FP.BF16.PACK_AB R102, R228, R227 ;  /* 0x000000e3e466723e */ /* 0x000fe600000010ff */
[----:B------:R-:W-:Y:S01]  /*8ed0*/  F2FP.BF16.PACK_AB R101, R230, R229 ;  /* 0x000000e5e665723e */ /* 0x000fe200000010ff */
[----:B------:R-:W-:Y:S01]  /*8ee0*/  FADD.FTZ R229, R229, R224 ;  /* 0x000000e0e5e57221 */ /* 0x000fe20000010000 */
[----:B------:R-:W-:Y:S01]  /*8ef0*/  F2FP.BF16.PACK_AB R103, R232, R231 ;  /* 0x000000e7e867723e */ /* 0x000fe200000010ff */
[----:B------:R-:W-:Y:S02]  /*8f00*/  FADD.FTZ R226, R226, R225 ;  /* 0x000000e1e2e27221 */ /* 0x000fe40000010000 */
[----:B------:R-:W-:Y:S02]  /*8f10*/  FADD.FTZ R230, R230, R229 ;  /* 0x000000e5e6e67221 */ /* 0x000fe40000010000 */
[----:B------:R-:W-:Y:S02]  /*8f20*/  FADD.FTZ R227, R227, R226 ;  /* 0x000000e2e3e37221 */ /* 0x000fe40000010000 */
[C---:B--2---:R-:W-:Y:S03]  /*8f30*/  HMMA.16816.F32.BF16 R4, R100.reuse, R108, R4 ;  /* 0x0000006c6404723c */ /* 0x044fe60000041804 */
[----:B------:R-:W-:Y:S02]  /*8f40*/  FADD.FTZ R231, R231, R230 ;  /* 0x000000e6e7e77221 */ /* 0x000fe40000010000 */
[----:B------:R-:W-:Y:S02]  /*8f50*/  FADD.FTZ R228, R228, R227 ;  /* 0x000000e3e4e47221 */ /* 0x000fe40000010000 */
[----:B------:R-:W-:Y:S01]  /*8f60*/  FADD.FTZ R232, R232, R231 ;  /* 0x000000e7e8e87221 */ /* 0x000fe20000010000 */
[C---:B------:R-:W-:Y:S01]  /*8f70*/  HMMA.16816.F32.BF16 R8, R100.reuse, R110, R8 ;  /* 0x0000006e6408723c */ /* 0x040fe20000041808 */
[----:B------:R-:W2:Y:S07]  /*8f80*/  LDSM.16.MT88.4 R108, [R203+0x5100] ;  /* 0x00510000cb6c783b */ /* 0x000eae0000004200 */
[C---:B------:R-:W-:Y:S08]  /*8f90*/  HMMA.16816.F32.BF16 R12, R100.reuse, R120, R12 ;  /* 0x00000078640c723c */ /* 0x040ff0000004180c */
[C---:B------:R-:W-:Y:S08]  /*8fa0*/  HMMA.16816.F32.BF16 R16, R100.reuse, R122, R16 ;  /* 0x0000007a6410723c */ /* 0x040ff00000041810 */
[C---:B-----5:R-:W-:Y:S08]  /*8fb0*/  HMMA.16816.F32.BF16 R20, R100.reuse, R112, R20 ;  /* 0x000000706414723c */ /* 0x060ff00000041814 */
[C---:B------:R-:W-:Y:S01]  /*8fc0*/  HMMA.16816.F32.BF16 R24, R100.reuse, R114, R24 ;  /* 0x000000726418723c */ /* 0x040fe20000041818 */
[----:B------:R-:W5:Y:S07]  /*8fd0*/  LDSM.16.MT88.4 R112, [R198+0x5100] ;  /* 0x00510000c670783b */ /* 0x000f6e0000004200 */
[C---:B------:R-:W-:Y:S08]  /*8fe0*/  HMMA.16816.F32.BF16 R28, R100.reuse, R124, R28 ;  /* 0x0000007c641c723c */ /* 0x040ff0000004181c */
[C---:B------:R-:W-:Y:S01]  /*8ff0*/  HMMA.16816.F32.BF16 R32, R100.reuse, R126, R32 ;  /* 0x0000007e6420723c */ /* 0x040fe20000041820 */
[----:B------:R-:W-:Y:S07]  /*9000*/  LDSM.16.MT88.4 R124, [R203+0x1900] ;  /* 0x00190000cb7c783b */ /* 0x000fee0000004200 */
[C---:B-1----:R-:W-:Y:S08]  /*9010*/  HMMA.16816.F32.BF16 R36, R100.reuse, R116, R36 ;  /* 0x000000746424723c */ /* 0x042ff00000041824 */
[C---:B------:R-:W-:Y:S01]  /*9020*/  HMMA.16816.F32.BF16 R40, R100.reuse, R118, R40 ;  /* 0x000000766428723c */ /* 0x040fe20000041828 */
[----:B------:R-:W1:Y:S07]  /*9030*/  LDSM.16.MT88.4 R116, [R197+0x5100] ;  /* 0x00510000c574783b */ /* 0x000e6e0000004200 */
        /* <DEDUP_REMOVED lines=9> */
[----:B----4-:R-:W-:Y:S01]  /*90d0*/  F2FP.BF16.PACK_AB R139, R240, R239 ;  /* 0x000000eff08b723e */ /* 0x010fe200000010ff */
[----:B------:R-:W-:Y:S02]  /*90e0*/  FADD.FTZ R237, R237, R232 ;  /* 0x000000e8eded7221 */ /* 0x000fe40000010000 */
[----:B------:R-:W-:Y:S01]  /*90f0*/  FADD.FTZ R234, R234, R233 ;  /* 0x000000e9eaea7221 */ /* 0x000fe20000010000 */
[C---:B------:R-:W-:Y:S01]  /*9100*/  HMMA.16816.F32.BF16 R64, R100.reuse, R106, R64 ;  /* 0x0000006a6440723c */ /* 0x040fe20000041840 */
[----:B------:R-:W3:Y:S03]  /*9110*/  LDSM.16.MT88.4 R104, [R196+0x5100] ;  /* 0x00510000c468783b */ /* 0x000ee60000004200 */
[----:B------:R-:W-:Y:S02]  /*9120*/  FADD.FTZ R238, R238, R237 ;  /* 0x000000edeeee7221 */ /* 0x000fe40000010000 */
[----:B------:R-:W-:Y:S02]  /*9130*/  FADD.FTZ R235, R235, R234 ;  /* 0x000000eaebeb7221 */ /* 0x000fe40000010000 */
[C---:B--2---:R-:W-:Y:S04]  /*9140*/  HMMA.16816.F32.BF16 R68, R100.reuse, R108, R68 ;  /* 0x0000006c6444723c */ /* 0x044fe80000041844 */
[----:B------:R-:W-:Y:S02]  /*9150*/  FADD.FTZ R215, R239, R238 ;  /* 0x000000eeefd77221 */ /* 0x000fe40000010000 */
[----:B------:R-:W-:Y:S02]  /*9160*/  FADD.FTZ R214, R236, R235 ;  /* 0x000000ebecd67221 */ /* 0x000fe40000010000 */
[C---:B------:R-:W-:Y:S01]  /*9170*/  HMMA.16816.F32.BF16 R72, R100.reuse, R110, R72 ;  /* 0x0000006e6448723c */ /* 0x040fe20000041848 */
[----:B------:R-:W2:Y:S03]  /*9180*/  LDSM.16.MT88.4 R108, [R198+0x1900] ;  /* 0x00190000c66c783b */ /* 0x000ea60000004200 */
[----:B------:R-:W-:Y:S04]  /*9190*/  FADD.FTZ R215, R240, R215 ;  /* 0x000000d7f0d77221 */ /* 0x000fe80000010000 */
[C---:B-----5:R-:W-:Y:S08]  /*91a0*/  HMMA.16816.F32.BF16 R76, R100.reuse, R112, R76 ;  /* 0x00000070644c723c */ /* 0x060ff0000004184c */
[C---:B------:R-:W-:Y:S08]  /*91b0*/  HMMA.16816.F32.BF16 R80, R100.reuse, R114, R80 ;  /* 0x000000726450723c */ /* 0x040ff00000041850 */
[C---:B-1----:R-:W-:Y:S08]  /*91c0*/  HMMA.16816.F32.BF16 R84, R100.reuse, R116, R84 ;  /* 0x000000746454723c */ /* 0x042ff00000041854 */
[C---:B------:R-:W-:Y:S08]  /*91d0*/  HMMA.16816.F32.BF16 R88, R100.reuse, R118, R88 ;  /* 0x000000766458723c */ /* 0x040ff00000041858 */
[C---:B---3--:R-:W-:Y:S08]  /*91e0*/  HMMA.16816.F32.BF16 R92, R100.reuse, R104, R92 ;  /* 0x00000068645c723c */ /* 0x048ff0000004185c */
[----:B------:R-:W-:Y:S08]  /*91f0*/  HMMA.16816.F32.BF16 R96, R100, R106, R96 ;  /* 0x0000006a6460723c */ /* 0x000ff00000041860 */
[C---:B------:R-:W-:Y:S01]  /*9200*/  HMMA.16816.F32.BF16 R128, R136.reuse, R124, R4 ;  /* 0x0000007c8880723c */ /* 0x040fe20000041804 */
[----:B------:R-:W1:Y:S07]  /*9210*/  LDSM.16.MT88.4 R4, [R198+0x5900] ;  /* 0x00590000c604783b */ /* 0x000e6e0000004200 */
[C---:B------:R-:W-:Y:S01]  /*9220*/  HMMA.16816.F32.BF16 R124, R136.reuse, R126, R8 ;  /* 0x0000007e887c723c */ /* 0x040fe20000041808 */
[----:B------:R-:W3:Y:S07]  /*9230*/  LDSM.16.MT88.4 R8, [R197+0x5900] ;  /* 0x00590000c508783b */ /* 0x000eee0000004200 */
[C---:B--2---:R-:W-:Y:S01]  /*9240*/  HMMA.16816.F32.BF16 R120, R136.reuse, R108, R12 ;  /* 0x0000006c8878723c */ /* 0x044fe2000004180c */
[----:B------:R-:W2:Y:S07]  /*9250*/  LDSM.16.MT88.4 R12, [R196+0x5900] ;  /* 0x00590000c40c783b */ /* 0x000eae0000004200 */
        /* <DEDUP_REMOVED lines=15> */
[C---:B-1----:R-:W-:Y:S08]  /*9350*/  HMMA.16816.F32.BF16 R76, R136.reuse, R4, R76 ;  /* 0x00000004884c723c */ /* 0x042ff0000004184c */
[C---:B------:R-:W-:Y:S08]  /*9360*/  HMMA.16816.F32.BF16 R80, R136.reuse, R6, R80 ;  /* 0x000000068850723c */ /* 0x040ff00000041850 */
[C---:B---3--:R-:W-:Y:S08]  /*9370*/  HMMA.16816.F32.BF16 R84, R136.reuse, R8, R84 ;  /* 0x000000088854723c */ /* 0x048ff00000041854 */
[C---:B------:R-:W-:Y:S08]  /*9380*/  HMMA.16816.F32.BF16 R88, R136.reuse, R10, R88 ;  /* 0x0000000a8858723c */ /* 0x040ff00000041858 */
[C---:B--2---:R-:W-:Y:S08]  /*9390*/  HMMA.16816.F32.BF16 R92, R136.reuse, R12, R92 ;  /* 0x0000000c885c723c */ /* 0x044ff0000004185c */
[----:B------:R-:W-:Y:S01]  /*93a0*/  HMMA.16816.F32.BF16 R96, R136, R14, R96 ;  /* 0x0000000e8860723c */ /* 0x000fe20000041860 */
[----:B------:R-:W-:-:S07]  /*93b0*/  @P0 BRA `(.L_x_418) ;  /* 0xffffc4a000000947 */ /* 0x000fce000383ffff */
.L_x_407:
[----:B------:R-:W1:Y:S01]  /*93c0*/  S2UR UR26, SR_CTAID.X ;  /* 0x00000000001a79c3 */ /* 0x000e620000002500 */
[----:B------:R-:W-:Y:S01]  /*93d0*/  UMOV UR25, 0x1 ;  /* 0x0000000100197882 */ /* 0x000fe20000000000 */
[----:B------:R-:W-:Y:S01]  /*93e0*/  PLOP3.LUT P0, PT, PT, PT, UP0, 0x40, 0x0 ;  /* 0x000000000000781c */ /* 0x000fe20003f0e808 */
[----:B------:R-:W-:-:S02]  /*93f0*/  ULDC UR21, c[0x0][0x168] ;  /* 0x00005a0000157ab9 */ /* 0x000fc40000000800 */
[----:B------:R-:W-:Y:S02]  /*9400*/  ULDC.64 UR4, c[0x0][0x2c8] ;  /* 0x0000b20000047ab9 */ /* 0x000fe40000000a00 */
[----:B------:R-:W-:Y:S02]  /*9410*/  UIADD3 UR21, UR25, -UR21, URZ ;  /* 0x8000001519157290 */ /* 0x000fe4000fffe03f */
[----:B------:R-:W-:Y:S02]  /*9420*/  ULDC UR24, c[0x0][0x2ac] ;  /* 0x0000ab0000187ab9 */ /* 0x000fe40000000800 */
[----:B-1----:R-:W-:-:S04]  /*9430*/  ULEA UR26, UR26, 0x7f, 0x7 ;  /* 0x0000007f1a1a7891 */ /* 0x002fc8000f8e383f */
[----:B------:R-:W-:-:S03]  /*9440*/  UIMAD.WIDE.U32 UR28, UR26, UR4, URZ ;  /* 0x000000041a1c72a5 */ /* 0x000fc6000f8e003f */
[----:B------:R-:W-:Y:S02]  /*9450*/  ULDC UR4, c[0x0][0x1d0] ;  /* 0x0000740000047ab9 */ /* 0x000fe40000000800 */
[----:B------:R-:W-:Y:S02]  /*9460*/  UIMAD UR4, UR24, UR4, UR21 ;  /* 0x00000004180472a4 */ /* 0x000fe4000f8e0215 */
[----:B------:R-:W-:Y:S02]  /*9470*/  @UP1 USHF.R.U32.HI UR26, URZ, UR5, UR29 ;  /* 0x000000053f1a1299 */ /* 0x000fe4000801161d */
[----:B------:R-:W-:Y:S02]  /*9480*/  ULDC UR21, c[0x0][0x324] ;  /* 0x0000c90000157ab9 */ /* 0x000fe40000000800 */
[----:B------:R-:W-:-:S04]  /*9490*/  UIADD3 UR24, UR4, UR26, URZ ;  /* 0x0000001a04187290 */ /* 0x000fc8000fffe03f */
[----:B------:R-:W-:Y:S01]  /*94a0*/  UIADD3 UR21, UR24, -UR21, URZ ;  /* 0x8000001518157290 */ /* 0x000fe2000fffe03f */
[----:B------:R-:W-:Y:S05]  /*94b0*/  @P0 BRA `(.L_x_419) ;  /* 0x0000016000000947 */ /* 0x000fea0003800000 */
[----:B------:R-:W-:-:S06]  /*94c0*/  UISETP.GT.AND UP2, UPT, UR24, -0x1, UPT ;  /* 0xffffffff1800788c */ /* 0x000fcc000bf44270 */
[----:B------:R-:W-:-:S13]  /*94d0*/  PLOP3.LUT P0, PT, PT, PT, UP2, 0x80, 0x0 ;  /* 0x000000000000781c */ /* 0x000fda0003f0f028 */
[----:B------:R-:W-:Y:S05]  /*94e0*/  @P0 BRA `(.L_x_420) ;  /* 0x0000009000000947 */ /* 0x000fea0003800000 */
[----:B------:R-:W-:Y:S02]  /*94f0*/  ULDC UR4, c[0x0][0x32c] ;  /* 0x0000cb0000047ab9 */ /* 0x000fe40000000800 */
[----:B------:R-:W-:Y:S02]  /*9500*/  UISETP.NE.AND UP2, UPT, UR25, UR4, UPT ;  /* 0x000000041900728c */ /* 0x000fe4000bf45270 */
[----:B------:R-:W-:Y:S02]  /*9510*/  ULOP3.LUT UR24, URZ, UR24, URZ, 0x33, !UPT ;  /* 0x000000183f187292 */ /* 0x000fe4000f8e333f */
[----:B------:R-:W-:Y:S02]  /*9520*/  ULDC.64 UR4, c[0x0][0x330] ;  /* 0x0000cc0000047ab9 */ /* 0x000fe40000000a00 */
[----:B------:R-:W-:-:S07]  /*9530*/  UIMAD.WIDE.U32 UR26, UR24, UR4, URZ ;  /* 0x00000004181a72a5 */ /* 0x000fce000f8e003f */
[----:B------:R-:W-:Y:S02]  /*9540*/  @UP2 UMOV UR25, UR27 ;  /* 0x0000001b00192c82 */ /* 0x000fe40008000000 */
[----:B------:R-:W-:-:S04]  /*9550*/  @UP2 USHF.R.U32.HI UR24, URZ, UR5, UR25 ;  /* 0x000000053f182299 */ /* 0x000fc80008011619 */
[----:B------:R-:W-:Y:S01]  /*9560*/  ULOP3.LUT UR24, URZ, UR24, URZ, 0x33, !UPT ;  /* 0x000000183f187292 */ /* 0x000fe2000f8e333f */
[----:B------:R-:W-:Y:S05]  /*9570*/  BRA `(.L_x_421) ;  /* 0x0000006000007947 */ /* 0x000fea0003800000 */
.L_x_420:
[----:B------:R-:W-:Y:S02]  /*9580*/  ULDC UR4, c[0x0][0x32c] ;  /* 0x0000cb0000047ab9 */ /* 0x000fe40000000800 */
[----:B------:R-:W-:-:S03]  /*9590*/  UISETP.NE.AND UP2, UPT, UR25, UR4, UPT ;  /* 0x000000041900728c */ /* 0x000fc6000bf45270 */
[----:B------:R-:W-:Y:S02]  /*95a0*/  ULDC.64 UR4, c[0x0][0x330] ;  /* 0x0000cc0000047ab9 */ /* 0x000fe40000000a00 */
[----:B------:R-:W-:-:S07]  /*95b0*/  UIMAD.WIDE.U32 UR26, UR24, UR4, URZ ;  /* 0x00000004181a72a5 */ /* 0x000fce000f8e003f */
[----:B------:R-:W-:Y:S02]  /*95c0*/  @UP2 UMOV UR25, UR27 ;  /* 0x0000001b00192c82 */ /* 0x000fe40008000000 */
[----:B------:R-:W-:Y:S02]  /*95d0*/  @UP2 USHF.R.U32.HI UR24, URZ, UR5, UR25 ;  /* 0x000000053f182299 */ /* 0x000fe40008011619 */
.L_x_421:
[----:B------:R-:W-:Y:S02]  /*95e0*/  ULDC UR4, c[0x0][0x32c] ;  /* 0x0000cb0000047ab9 */ /* 0x000fe40000000800 */
[----:B------:R-:W-:-:S04]  /*95f0*/  UIMAD UR4, UR24, UR4, URZ ;  /* 0x00000004180472a4 */ /* 0x000fc8000f8e023f */
[----:B------:R-:W-:-:S04]  /*9600*/  UISETP.LT.AND UP2, UPT, UR21, UR4, UPT ;  /* 0x000000041500728c */ /* 0x000fc8000bf41270 */
[----:B------:R-:W-:-:S04]  /*9610*/  USEL UR21, UR21, UR4, !UP2 ;  /* 0x0000000415157287 */ /* 0x000fc8000d000000 */
.L_x_419:
[----:B------:R-:W-:-:S04]  /*9620*/  UIADD3 UR21, UR21, 0x3f, URZ ;  /* 0x0000003f15157890 */ /* 0x000fc8000fffe03f */
        /* <DEDUP_REMOVED lines=8> */
[----:B------:R-:W-:Y:S01]  /*96b0*/  SHF.R.S32.HI R5, RZ, 0x1f, R218 ;  /* 0x0000001fff057819 */ /* 0x000fe200000114da */
[----:B------:R-:W-:Y:S01]  /*96c0*/  IMAD.MOV.U32 R135, RZ, RZ, R132 ;  /* 0x000000ffff877224 */ /* 0x000fe200078e0084 */
[C---:B------:R-:W-:Y:S01]  /*96d0*/  SHF.L.U64.HI R224, R217.reuse, 0x1, R220 ;  /* 0x00000001d9e07819 */ /* 0x040fe200000102dc */
[----:B------:R-:W-:Y:S01]  /*96e0*/  IMAD.MOV.U32 R3, RZ, RZ, R0 ;  /* 0x000000ffff037224 */ /* 0x000fe200078e0000 */
[----:B------:R-:W-:Y:S01]  /*96f0*/  SEL R222, RZ, 0x10, P4 ;  /* 0x00000010ffde7807 */ /* 0x000fe20002000000 */
[C---:B------:R-:W-:Y:S01]  /*9700*/  IMAD.SHL.U32 R225, R218.reuse, 0x2, RZ ;  /* 0x00000002dae17824 */ /* 0x040fe200078e00ff */
[----:B------:R-:W-:Y:S01]  /*9710*/  SHF.L.U64.HI R226, R218, 0x1, R5 ;  /* 0x00000001dae27819 */ /* 0x000fe20000010205 */
[----:B------:R-:W-:Y:S02]  /*9720*/  IMAD.SHL.U32 R223, R217, 0x2, RZ ;  /* 0x00000002d9df7824 */ /* 0x000fe400078e00ff */
.L_x_425:
        /* <DEDUP_REMOVED lines=37> */
[----:B------:R3:W2:Y:S01]  /*9980*/  SHFL.IDX PT, R7, R12, RZ, 0x181f ;  /* 0x00181fff0c077589 */ /* 0x0006a200000e0000 */
        /* <DEDUP_REMOVED lines=20> */
.L_x_423:
        /* <DEDUP_REMOVED lines=14> */
[C---:B------:R-:W-:Y:S01]  /*9bb0*/  HMMA.16816.F32.BF16 R28, R136.reuse, R32, RZ ;  /* 0x00000020881c723c */ /* 0x040fe200000418ff */
[----:B------:R-:W-:Y:S07]  /*9bc0*/  LDSM.16.M88.4 R180, [R192] ;  /* 0x00000000c0b4783b */ /* 0x000fee0000000200 */
[----:B------:R-:W-:Y:S01]  /*9bd0*/  HMMA.16816.F32.BF16 R32, R136, R34, RZ ;  /* 0x000000228820723c */ /* 0x000fe200000418ff */
[----:B------:R-:W1:Y:S07]  /*9be0*/  LDSM.16.M88.4 R136, [R200+0x6900] ;  /* 0x00690000c888783b */ /* 0x000e6e0000000200 */
[C---:B------:R-:W-:Y:S08]  /*9bf0*/  HMMA.16816.F32.BF16 R4, R144.reuse, R148, R4 ;  /* 0x000000949004723c */ /* 0x040ff00000041804 */
        /* <DEDUP_REMOVED lines=10> */
[----:B------:R-:W3:Y:S07]  /*9ca0*/  LDSM.16.M88.4 R144, [R192+0x800] ;  /* 0x00080000c090783b */ /* 0x000eee0000000200 */
[C---:B--2---:R-:W-:Y:S01]  /*9cb0*/  HMMA.16816.F32.BF16 R4, R164.reuse, R168, R4 ;  /* 0x000000a8a404723c */ /* 0x044fe20000041804 */
        /* <DEDUP_REMOVED lines=8> */
[----:B------:R-:W4:Y:S07]  /*9d40*/  LDSM.16.M88.4 R140, [R205+0x9100] ;  /* 0x00910000cd8c783b */ /* 0x000f2e0000000200 */
[C---:B------:R-:W-:Y:S08]  /*9d50*/  HMMA.16816.F32.BF16 R28, R164.reuse, R172, R28 ;  /* 0x000000aca41c723c */ /* 0x040ff0000004181c */
[----:B------:R-:W-:Y:S01]  /*9d60*/  HMMA.16816.F32.BF16 R32, R164, R174, R32 ;  /* 0x000000aea420723c */ /* 0x000fe20000041820 */
[----:B------:R-:W5:Y:S07]  /*9d70*/  LDSM.16.M88.4 R164, [R205+0x9900] ;  /* 0x00990000cda4783b */ /* 0x000f6e0000000200 */
[C---:B------:R-:W-:Y:S01]  /*9d80*/  HMMA.16816.F32.BF16 R4, R176.reuse, R180, R4 ;  /* 0x000000b4b004723c */ /* 0x040fe20000041804 */
[----:B------:R-:W1:Y:S07]  /*9d90*/  LDSM.16.M88.4 R172, [R191] ;  /* 0x00000000bfac783b */ /* 0x000e6e0000000200 */
[C---:B------:R-:W-:Y:S01]  /*9da0*/  HMMA.16816.F32.BF16 R8, R176.reuse, R182, R8 ;  /* 0x000000b6b008723c */ /* 0x040fe20000041808 */
[----:B------:R-:W-:Y:S07]  /*9db0*/  LDSM.16.M88.4 R180, [R200+0x8100] ;  /* 0x00810000c8b4783b */ /* 0x000fee0000000200 */
[C---:B---3--:R-:W-:Y:S08]  /*9dc0*/  HMMA.16816.F32.BF16 R12, R176.reuse, R144, R12 ;  /* 0x00000090b00c723c */ /* 0x048ff0000004180c */
[C---:B------:R-:W-:Y:S01]  /*9dd0*/  HMMA.16816.F32.BF16 R16, R176.reuse, R146, R16 ;  /* 0x00000092b010723c */ /* 0x040fe20000041810 */
[----:B------:R-:W3:Y:S07]  /*9de0*/  LDSM.16.M88.4 R144, [R190] ;  /* 0x00000000be90783b */ /* 0x000eee0000000200 */
        /* <DEDUP_REMOVED lines=13> */
[C---:B----4-:R-:W-:Y:S08]  /*9ec0*/  HMMA.16816.F32.BF16 R20, R156.reuse, R140, R20 ;  /* 0x0000008c9c14723c */ /* 0x050ff00000041814 */
[C---:B------:R-:W-:Y:S01]  /*9ed0*/  HMMA.16816.F32.BF16 R24, R156.reuse, R142, R24 ;  /* 0x0000008e9c18723c */ /* 0x040fe20000041818 */
[----:B------:R-:W4:Y:S07]  /*9ee0*/  LDSM.16.M88.4 R140, [R200+0x9100] ;  /* 0x00910000c88c783b */ /* 0x000f2e0000000200 */
[C---:B-----5:R-:W-:Y:S08]  /*9ef0*/  HMMA.16816.F32.BF16 R28, R156.reuse, R164, R28 ;  /* 0x000000a49c1c723c */ /* 0x060ff0000004181c */
[----:B------:R-:W-:Y:S01]  /*9f00*/  HMMA.16816.F32.BF16 R32, R156, R166, R32 ;  /* 0x000000a69c20723c */ /* 0x000fe20000041820 */
[----:B------:R-:W5:Y:S07]  /*9f10*/  LDSM.16.M88.4 R156, [R200+0x9900] ;  /* 0x00990000c89c783b */ /* 0x000f6e0000000200 */
        /* <DEDUP_REMOVED lines=54> */
[C---:B------:R-:W-:Y:S08]  /*a280*/  HMMA.16816.F32.BF16 R8, R176.reuse, R182, R8 ;  /* 0x000000b6b008723c */ /* 0x040ff00000041808 */
[C---:B---3--:R-:W-:Y:S08]  /*a290*/  HMMA.16816.F32.BF16 R12, R176.reuse, R144, R12 ;  /* 0x00000090b00c723c */ /* 0x048ff0000004180c */
        /* <DEDUP_REMOVED lines=10> */
[C---:B----4-:R-:W-:Y:S08]  /*a340*/  HMMA.16816.F32.BF16 R20, R160.reuse, R140, R20 ;  /* 0x0000008ca014723c */ /* 0x050ff00000041814 */
[C---:B------:R-:W-:Y:S01]  /*a350*/  HMMA.16816.F32.BF16 R24, R160.reuse, R142, R24 ;  /* 0x0000008ea018723c */ /* 0x040fe20000041818 */
[----:B------:R-:W2:Y:S07]  /*a360*/  LDSM.16.M88.4 R140, [R192+0x5000] ;  /* 0x00500000c08c783b */ /* 0x000eae0000000200 */
[C---:B-----5:R-:W-:Y:S08]  /*a370*/  HMMA.16816.F32.BF16 R28, R160.reuse, R156, R28 ;  /* 0x0000009ca01c723c */ /* 0x060ff0000004181c */
[----:B------:R-:W-:Y:S08]  /*a380*/  HMMA.16816.F32.BF16 R32, R160, R158, R32 ;  /* 0x0000009ea020723c */ /* 0x000ff00000041820 */
[C---:B------:R-:W-:Y:S08]  /*a390*/  HMMA.16816.F32.BF16 R4, R168.reuse, R172, R4 ;  /* 0x000000aca804723c */ /* 0x040ff00000041804 */
[C---:B------:R-:W-:Y:S08]  /*a3a0*/  HMMA.16816.F32.BF16 R8, R168.reuse, R174, R8 ;  /* 0x000000aea808723c */ /* 0x040ff00000041808 */
[C---:B-1----:R-:W-:Y:S08]  /*a3b0*/  HMMA.16816.F32.BF16 R12, R168.reuse, R136, R12 ;  /* 0x00000088a80c723c */ /* 0x042ff0000004180c */
[C---:B------:R-:W-:Y:S04]  /*a3c0*/  HMMA.16816.F32.BF16 R16, R168.reuse, R138, R16 ;  /* 0x0000008aa810723c */ /* 0x040fe80000041810 */
[----:B------:R-:W-:Y:S02]  /*a3d0*/  FMUL.FTZ R172, R4, c[0x0][0x320] ;  /* 0x0000c80004ac7a20 */ /* 0x000fe40000410000 */
[----:B------:R-:W-:Y:S02]  /*a3e0*/  FMUL.FTZ R144, R5, c[0x0][0x320] ;  /* 0x0000c80005907a20 */ /* 0x000fe40000410000 */
[----:B------:R-:W-:Y:S01]  /*a3f0*/  FMUL.FTZ R9, R9, c[0x0][0x320] ;  /* 0x0000c80009097a20 */ /* 0x000fe20000410000 */
[C---:B--2---:R-:W-:Y:S01]  /*a400*/  HMMA.16816.F32.BF16 R20, R168.reuse, R140, R20 ;  /* 0x0000008ca814723c */ /* 0x044fe20000041814 */
[----:B------:R-:W1:Y:S02]  /*a410*/  MUFU.TANH R172, R172 ;  /* 0x000000ac00ac7308 */ /* 0x000e640000002400 */
[----:B------:R-:W-:Y:S02]  /*a420*/  FMUL.FTZ R10, R10, c[0x0][0x320] ;  /* 0x0000c8000a0a7a20 */ /* 0x000fe40000410000 */
[----:B------:R-:W-:Y:S02]  /*a430*/  FMUL.FTZ R11, R11, c[0x0][0x320] ;  /* 0x0000c8000b0b7a20 */ /* 0x000fe40000410000 */
[----:B------:R-:W-:Y:S01]  /*a440*/  FMUL.FTZ R178, R8, c[0x0][0x320] ;  /* 0x0000c80008b27a20 */ /* 0x000fe20000410000 */
[C---:B------:R-:W-:Y:S03]  /*a450*/  HMMA.16816.F32.BF16 R24, R168.reuse, R142, R24 ;  /* 0x0000008ea818723c */ /* 0x040fe60000041818 */
[----:B------:R-:W2:Y:S01]  /*a460*/  MUFU.TANH R180, R9 ;  /* 0x0000000900b47308 */ /* 0x000ea20000002400 */
[----:B------:R-:W-:Y:S02]  /*a470*/  FMUL.FTZ R176, R6, c[0x0][0x320] ;  /* 0x0000c80006b07a20 */ /* 0x000fe40000410000 */
[----:B------:R-:W-:Y:S02]  /*a480*/  FMUL.FTZ R175, R7, c[0x0][0x320] ;  /* 0x0000c80007af7a20 */ /* 0x000fe40000410000 */
[----:B------:R-:W-:Y:S04]  /*a490*/  FMUL.FTZ R166, R12, c[0x0][0x320] ;  /* 0x0000c8000ca67a20 */ /* 0x000fe80000410000 */
[----:B------:R-:W-:Y:S01]  /*a4a0*/  FMUL.FTZ R162, R16, c[0x0][0x320] ;  /* 0x0000c80010a27a20 */ /* 0x000fe20000410000 */
[----:B------:R-:W3:Y:S01]  /*a4b0*/  MUFU.TANH R179, R10 ;  /* 0x0000000a00b37308 */ /* 0x000ee20000002400 */
[----:B------:R-:W-:Y:S02]  /*a4c0*/  FMUL.FTZ R13, R13, c[0x0][0x320] ;  /* 0x0000c8000d0d7a20 */ /* 0x000fe40000410000 */
[----:B------:R-:W-:Y:S02]  /*a4d0*/  FMUL.FTZ R158, R20, c[0x0][0x320] ;  /* 0x0000c800149e7a20 */ /* 0x000fe40000410000 */
[----:B------:R-:W-:Y:S02]  /*a4e0*/  FMUL.FTZ R14, R14, c[0x0][0x320] ;  /* 0x0000c8000e0e7a20 */ /* 0x000fe40000410000 */
[----:B------:R-:W-:Y:S02]  /*a4f0*/  FMUL.FTZ R15, R15, c[0x0][0x320] ;  /* 0x0000c8000f0f7a20 */ /* 0x000fe40000410000 */
[----:B------:R-:W-:Y:S01]  /*a500*/  FMUL.FTZ R17, R17, c[0x0][0x320] ;  /* 0x0000c80011117a20 */ /* 0x000fe20000410000 */
[----:B------:R4:W1:Y:S01]  /*a510*/  MUFU.TANH R177, R11 ;  /* 0x0000000b00b17308 */ /* 0x0008620000002400 */
        /* <DEDUP_REMOVED lines=10> */
[----:B------:R-:W1:Y:S01]  /*a5c0*/  MUFU.TANH R176, R176 ;  /* 0x000000b000b07308 */ /* 0x000e620000002400 */
[----:B----4-:R-:W4:Y:S01]  /*a5d0*/  LDSM.16.M88.4 R8, [R192+0x5800] ;  /* 0x00580000c008783b */ /* 0x010f220000000200 */
[----:B------:R-:W-:Y:S08]  /*a5e0*/  DEPBAR.LE SB0, 0x0 ;  /* 0x000080000000791a */ /* 0x000ff00000000000 */
[----:B------:R-:W1:Y:S01]  /*a5f0*/  MUFU.TANH R175, R175 ;  /* 0x000000af00af7308 */ /* 0x000e620000002400 */
[----:B------:R-:W-:Y:S09]  /*a600*/  BAR.SYNC.DEFER_BLOCKING 0x0 ;  /* 0x0000000000007b1d */ /* 0x000ff20000010000 */
[----:B------:R-:W1:Y:S10]  /*a610*/  MUFU.TANH R178, R178 ;  /* 0x000000b200b27308 */ /* 0x000e740000002400 */
[----:B------:R-:W1:Y:S10]  /*a620*/  MUFU.TANH R166, R166 ;  /* 0x000000a600a67308 */ /* 0x000e740000002400 */
[----:B------:R1:W1:Y:S01]  /*a630*/  MUFU.TANH R164, R13 ;  /* 0x0000000d00a47308 */ /* 0x0002620000002400 */
[C---:B----4-:R-:W-:Y:S09]  /*a640*/  HMMA.16816.F32.BF16 R28, R168.reuse, R8, R28 ;  /* 0x00000008a81c723c */ /* 0x050ff2000004181c */
[----:B------:R4:W1:Y:S01]  /*a650*/  MUFU.TANH R167, R14 ;  /* 0x0000000e00a77308 */ /* 0x0008620000002400 */
[----:B------:R-:W-:Y:S09]  /*a660*/  HMMA.16816.F32.BF16 R32, R168, R10, R32 ;  /* 0x0000000aa820723c */ /* 0x000ff20000041820 */
[----:B------:R4:W1:Y:S05]  /*a670*/  MUFU.TANH R165, R15 ;  /* 0x0000000f00a57308 */ /* 0x00086a0000002400 */
[----:B------:R-:W-:Y:S05]  /*a680*/  FMUL.FTZ R148, R28, c[0x0][0x320] ;  /* 0x0000c8001c947a20 */ /* 0x000fea0000410000 */
[----:B------:R-:W1:Y:S01]  /*a690*/  MUFU.TANH R162, R162 ;  /* 0x000000a200a27308 */ /* 0x000e620000002400 */
[----:B------:R-:W-:Y:S02]  /*a6a0*/  FMUL.FTZ R29, R29, c[0x0][0x320] ;  /* 0x0000c8001d1d7a20 */ /* 0x000fe40000410000 */
[----:B------:R-:W-:Y:S02]  /*a6b0*/  FMUL.FTZ R30, R30, c[0x0][0x320] ;  /* 0x0000c8001e1e7a20 */ /* 0x000fe40000410000 */
[----:B------:R-:W-:Y:S02]  /*a6c0*/  FMUL.FTZ R31, R31, c[0x0][0x320] ;  /* 0x0000c8001f1f7a20 */ /* 0x000fe40000410000 */
[----:B------:R-:W-:Y:S02]  /*a6d0*/  FMUL.FTZ R146, R32, c[0x0][0x320] ;  /* 0x0000c80020927a20 */ /* 0x000fe40000410000 */
[----:B------:R-:W-:Y:S01]  /*a6e0*/  FMUL.FTZ R33, R33, c[0x0][0x320] ;  /* 0x0000c80021217a20 */ /* 0x000fe20000410000 */
[----:B------:R4:W1:Y:S01]  /*a6f0*/  MUFU.TANH R160, R17 ;  /* 0x0000001100a07308 */ /* 0x0008620000002400 */
[----:B------:R-:W-:Y:S02]  /*a700*/  FMUL.FTZ R34, R34, c[0x0][0x320] ;  /* 0x0000c80022227a20 */ /* 0x000fe40000410000 */
[----:B------:R-:W-:Y:S07]  /*a710*/  FMUL.FTZ R35, R35, c[0x0][0x320] ;  /* 0x0000c80023237a20 */ /* 0x000fee0000410000 */
[----:B------:R4:W1:Y:S10]  /*a720*/  MUFU.TANH R163, R18 ;  /* 0x0000001200a37308 */ /* 0x0008740000002400 */
[----:B------:R4:W1:Y:S10]  /*a730*/  MUFU.TANH R161, R19 ;  /* 0x0000001300a17308 */ /* 0x0008740000002400 */
[----:B------:R-:W1:Y:S10]  /*a740*/  MUFU.TANH R158, R158 ;  /* 0x0000009e009e7308 */ /* 0x000e740000002400 */
[----:B------:R4:W1:Y:S10]  /*a750*/  MUFU.TANH R156, R21 ;  /* 0x00000015009c7308 */ /* 0x0008740000002400 */
        /* <DEDUP_REMOVED lines=13> */
[----:B------:R4:W1:Y:S01]  /*a830*/  MUFU.TANH R133, R35 ;  /* 0x0000002300857308 */ /* 0x0008620000002400 */
[----:B------:R-:W-:-:S05]  /*a840*/  @P0 BRA `(.L_x_424) ;  /* 0x0000039000000947 */ /* 0x000fca0003800000 */
[----:B--23--:R-:W-:Y:S01]  /*a850*/  IADD3 R10, -R222, 0x10, RZ ;  /* 0x00000010de0a7810 */ /* 0x00cfe20007ffe1ff */
[----:B------:R-:W-:Y:S01]  /*a860*/  ULEA UR5, UR20, UR12, 0x6 ;  /* 0x0000000c14057291 */ /* 0x000fe2000f8e303f */
[----:B------:R-:W-:Y:S02]  /*a870*/  IMAD.MOV.U32 R208, RZ, RZ, RZ ;  /* 0x000000ffffd07224 */ /* 0x000fe400078e00ff */
[----:B------:R-:W-:Y:S03]  /*a880*/  LOP3.LUT R10, R10, 0xf, RZ, 0xc0, !PT ;  /* 0x0000000f0a0a7812 */ /* 0x000fe600078ec0ff */
[----:B------:R-:W-:Y:S05]  /*a890*/  IMAD.U32 R209, RZ, RZ, UR5 ;  /* 0x00000005ffd17e24 */ /* 0x000fea000f8e00ff */
[----:B------:R-:W-:Y:S05]  /*a8a0*/  IADD3 R209, R209, -0x40, R210 ;  /* 0xffffffc0d1d17810 */ /* 0x000fea0007ffe0d2 */
[----:B------:R-:W-:Y:S04]  /*a8b0*/  @P2 IMAD.HI.U32 R2, R209, c[0x0][0x2bc], RZ ;  /* 0x0000af00d1022a27 */ /* 0x000fe800078e00ff */
[--C-:B------:R-:W-:Y:S01]  /*a8c0*/  IMAD.MOV.U32 R0, RZ, RZ, R209.reuse ;  /* 0x000000ffff007224 */ /* 0x100fe200078e00d1 */
[----:B------:R-:W-:Y:S04]  /*a8d0*/  @P2 SHF.R.U32.HI R0, RZ, c[0x0][0x2c0], R2 ;  /* 0x0000b000ff002a19 */ /* 0x000fe80000011602 */
[C---:B------:R-:W-:Y:S04]  /*a8e0*/  @!P1 IADD3 R7, P0, R0.reuse, UR16, RZ ;  /* 0x0000001000079c10 */ /* 0x040fe8000ff1e0ff */
[----:B------:R-:W-:Y:S01]  /*a8f0*/  @!P1 LEA.HI.X.SX32 R2, R0, UR8, 0x1, P0 ;  /* 0x0000000800029c11 */ /* 0x000fe200080f0eff */
[----:B------:R-:W-:Y:S01]  /*a900*/  IMAD.MOV R0, RZ, RZ, -R0 ;  /* 0x000000ffff007224 */ /* 0x000fe200078e0a00 */
[C---:B------:R-:W-:Y:S03]  /*a910*/  @!P1 LEA R4, P0, R7.reuse, c[0x0][0x2a0], 0x2 ;  /* 0x0000a80007049a11 */ /* 0x040fe600078010ff */
[----:B------:R-:W-:Y:S01]  /*a920*/  IMAD R209, R0, c[0x0][0x2b8], R209 ;  /* 0x0000ae0000d17a24 */ /* 0x000fe200078e02d1 */
[----:B------:R-:W-:Y:S02]  /*a930*/  @!P1 LEA.HI.X R5, R7, c[0x0][0x2a4], R2, 0x2, P0 ;  /* 0x0000a90007059a11 */ /* 0x000fe400000f1402 */
[----:B------:R-:W-:Y:S01]  /*a940*/  SHF.L.U64.HI R2, R216, 0x1, R219 ;  /* 0x00000001d8027819 */ /* 0x000fe200000102db */
[----:B------:R-:W-:Y:S01]  /*a950*/  IMAD.WIDE.U32 R6, R209, c[0x0][0x1e0], RZ ;  /* 0x00007800d1067a25 */ /* 0x000fe200078e00ff */
[----:B------:R-:W-:Y:S01]  /*a960*/  SHF.R.S32.HI R9, RZ, 0x1f, R209 ;  /* 0x0000001fff097819 */ /* 0x000fe200000114d1 */
[----:B------:R-:W2:Y:S04]  /*a970*/  @!P1 LDG.E R208, [R4.64] ;  /* 0x0000001204d09981 */ /* 0x000ea8000c1e1900 */
[----:B------:R-:W-:Y:S04]  /*a980*/  IMAD R9, R9, c[0x0][0x1e0], RZ ;  /* 0x0000780009097a24 */ /* 0x000fe800078e02ff */
[----:B------:R-:W-:Y:S04]  /*a990*/  IMAD R9, R209, c[0x0][0x1e4], R9 ;  /* 0x00007900d1097a24 */ /* 0x000fe800078e0209 */
[----:B------:R-:W-:Y:S01]  /*a9a0*/  IMAD.IADD R7, R7, 0x1, R9 ;  /* 0x0000000107077824 */ /* 0x000fe200078e0209 */
[----:B------:R-:W-:Y:S04]  /*a9b0*/  IADD3 R9, -R221, 0x10, RZ ;  /* 0x00000010dd097810 */ /* 0x000fe80007ffe1ff */
[----:B------:R-:W-:Y:S02]  /*a9c0*/  LOP3.LUT R9, R9, 0xf, RZ, 0xc0, !PT ;  /* 0x0000000f09097812 */ /* 0x000fe400078ec0ff */
[----:B--2---:R-:W-:Y:S01]  /*a9d0*/  SHF.R.S32.HI R0, RZ, 0x1f, R208 ;  /* 0x0000001fff007819 */ /* 0x004fe200000114d0 */
[----:B------:R-:W-:Y:S04]  /*a9e0*/  IMAD.WIDE.U32 R6, R208, c[0x0][0x1f0], R6 ;  /* 0x00007c00d0067a25 */ /* 0x000fe800078e0006 */
[----:B------:R-:W-:Y:S01]  /*a9f0*/  IMAD R0, R0, c[0x0][0x1f0], RZ ;  /* 0x00007c0000007a24 */ /* 0x000fe200078e02ff */
[----:B------:R-:W-:Y:S03]  /*aa00*/  IADD3 R5, P0, R6, UR14, RZ ;  /* 0x0000000e06057c10 */ /* 0x000fe6000ff1e0ff */
[----:B------:R-:W-:Y:S05]  /*aa10*/  IMAD R0, R208, c[0x0][0x1f4], R0 ;  /* 0x00007d00d0007a24 */ /* 0x000fea00078e0200 */
[----:B------:R-:W-:Y:S02]  /*aa20*/  IADD3.X R0, R7, UR7, R0, P0, !PT ;  /* 0x0000000707007c10 */ /* 0x000fe400087fe400 */
[C---:B-1----:R-:W-:Y:S04]  /*aa30*/  LEA R13, P0, R5.reuse, c[0x0][0x1c8], 0x1 ;  /* 0x00007200050d7a11 */ /* 0x042fe800078008ff */
[----:B------:R-:W-:Y:S01]  /*aa40*/  LEA.HI.X R12, R5, c[0x0][0x1cc], R0, 0x1, P0 ;  /* 0x00007300050c7a11 */ /* 0x000fe200000f0c00 */
[----:B------:R-:W1:Y:S01]  /*aa50*/  SHFL.IDX PT, R4, R13, 0x1, 0x181f ;  /* 0x00381f000d047f89 */ /* 0x000e6200000e0000 */
[----:B------:R-:W-:Y:S03]  /*aa60*/  IMAD.SHL.U32 R0, R216, 0x2, RZ ;  /* 0x00000002d8007824 */ /* 0x000fe600078e00ff */
[----:B------:R-:W2:Y:S04]  /*aa70*/  SHFL.IDX PT, R5, R12, 0x1, 0x181f ;  /* 0x00381f000c057f89 */ /* 0x000ea800000e0000 */
[----:B------:R-:W3:Y:S04]  /*aa80*/  SHFL.IDX PT, R6, R13, RZ, 0x181f ;  /* 0x00181fff0d067589 */ /* 0x000ee800000e0000 */
[----:B------:R3:W5:Y:S01]  /*aa90*/  SHFL.IDX PT, R7, R12, RZ, 0x181f ;  /* 0x00181fff0c077589 */ /* 0x00076200000e0000 */
[-C--:B-1----:R-:W-:Y:S04]  /*aaa0*/  IADD3 R10, P6, P0, R10, R4.reuse, R223 ;  /* 0x000000040a0a7210 */ /* 0x082fe800078de0df */
[-C--:B--2---:R-:W-:Y:S02]  /*aab0*/  IADD3.X R11, RZ, R5.reuse, R224, P6, P0 ;  /* 0x00000005ff0b7210 */ /* 0x084fe400037e04e0 */
[----:B------:R-:W-:Y:S04]  /*aac0*/  IADD3 R8, P6, P0, R9, R4, R0 ;  /* 0x0000000409087210 */ /* 0x000fe800078de000 */
[--C-:B------:R-:W-:Y:S02]  /*aad0*/  IADD3.X R9, RZ, R5, R2.reuse, P6, P0 ;  /* 0x00000005ff097210 */ /* 0x100fe400037e0402 */
[C---:B---3--:R-:W-:Y:S02]  /*aae0*/  IADD3 R12, P6, R6.reuse, R0, RZ ;  /* 0x00000000060c7210 */ /* 0x048fe40007fde0ff */
[C---:B----4-:R-:W-:Y:S03]  /*aaf0*/  IADD3 R14, P0, R6.reuse, R225, RZ ;  /* 0x000000e1060e7210 */ /* 0x050fe60007f1e0ff */
[C---:B-----5:R-:W-:Y:S01]  /*ab00*/  IMAD.X R13, R7.reuse, 0x1, R2, P6 ;  /* 0x00000001070d7824 */ /* 0x060fe200030e0602 */
        /* <DEDUP_REMOVED lines=13> */
.L_x_424:
[----:B-123--:R-:W-:Y:S01]  /*abe0*/  FMNMX.FTZ R5, R172, R3, !PT ;  /* 0x00000003ac057209 */ /* 0x00efe20007810000 */
[----:B----4-:R-:W-:Y:S01]  /*abf0*/  LDSM.16.MT88.4 R12, [R203+0x100] ;  /* 0x00010000cb0c783b */ /* 0x010fe20000004200 */
        /* <DEDUP_REMOVED lines=26> */
[----:B------:R-:W0:Y:S01]  /*ada0*/  LDGDEPBAR ;  /* 0x00000000000079af */ /* 0x000e220000000000 */
        /* <DEDUP_REMOVED lines=8> */
[----:B------:R-:W-:Y:S02]  /*ae30*/  PLOP3.LUT P0, PT, PT, PT, UP2, 0x80, 0x0 ;  /* 0x000000000000781c */ /* 0x000fe40003f0f028 */
[----:B------:R-:W-:Y:S02]  /*ae40*/  FMNMX.FTZ R8, R145, R0, !PT ;  /* 0x0000000091087209 */ /* 0x000fe40007810000 */
[----:B------:R-:W-:Y:S03]  /*ae50*/  FMNMX.FTZ R0, R134, R7, !PT ;  /* 0x0000000786007209 */ /* 0x000fe60007810000 */
[----:B------:R-:W-:Y:S01]  /*ae60*/  SHFL.BFLY PT, R9, R8, 0x2, 0x1f ;  /* 0x0c401f0008097f89 */ /* 0x000fe200000e0000 */
[----:B------:R-:W-:Y:S07]  /*ae70*/  FMNMX.FTZ R4, R133, R0, !PT ;  /* 0x0000000085047209 */ /* 0x000fee0007810000 */
[----:B------:R-:W1:Y:S02]  /*ae80*/  SHFL.BFLY PT, R7, R4, 0x2, 0x1f ;  /* 0x0c401f0004077f89 */ /* 0x000e6400000e0000 */
[----:B-1----:R-:W-:Y:S02]  /*ae90*/  FMNMX.FTZ R5, R4, R7, !PT ;  /* 0x0000000704057209 */ /* 0x002fe40007810000 */
[----:B------:R-:W-:Y:S04]  /*aea0*/  FMNMX.FTZ R6, R8, R9, !PT ;  /* 0x0000000908067209 */ /* 0x000fe80007810000 */
[----:B------:R-:W1:Y:S08]  /*aeb0*/  SHFL.BFLY PT, R132, R5, 0x1, 0x1f ;  /* 0x0c201f0005847f89 */ /* 0x000e7000000e0000 */
[----:B------:R-:W2:Y:S01]  /*aec0*/  SHFL.BFLY PT, R9, R6, 0x1, 0x1f ;  /* 0x0c201f0006097f89 */ /* 0x000ea200000e0000 */
[----:B-1----:R-:W-:Y:S02]  /*aed0*/  FMNMX.FTZ R132, R132, R5, !PT ;  /* 0x0000000584847209 */ /* 0x002fe40007810000 */
[----:B--2---:R-:W-:Y:S05]  /*aee0*/  FMNMX.FTZ R0, R6, R9, !PT ;  /* 0x0000000906007209 */ /* 0x004fea0007810000 */
[C---:B------:R-:W-:Y:S02]  /*aef0*/  FMUL.FTZ R151, R0.reuse, c[0x0][0x2d0] ;  /* 0x0000b40000977a20 */ /* 0x040fe40000410000 */
[----:B------:R-:W-:Y:S02]  /*af00*/  FADD.FTZ R2, -R0, R3 ;  /* 0x0000000300027221 */ /* 0x000fe40000010100 */
[----:B------:R-:W-:Y:S02]  /*af10*/  FFMA.FTZ R173, R144, c[0x0][0x2d0], -R151 ;  /* 0x0000b40090ad7a23 */ /* 0x000fe40000010897 */
[----:B------:R-:W-:Y:S02]  /*af20*/  FMUL.FTZ R144, R132, c[0x0][0x2d0] ;  /* 0x0000b40084907a20 */ /* 0x000fe40000410000 */
[----:B------:R-:W-:Y:S02]  /*af30*/  FMUL.FTZ R3, R2, c[0x0][0x2d0] ;  /* 0x0000b40002037a20 */ /* 0x000fe40000410000 */
[----:B------:R-:W-:Y:S01]  /*af40*/  FADD.FTZ R2, -R132, R135 ;  /* 0x0000008784027221 */ /* 0x000fe20000010100 */
[----:B------:R-:W-:Y:S01]  /*af50*/  MUFU.EX2 R173, R173 ;  /* 0x000000ad00ad7308 */ /* 0x000fe20000000800 */
[--C-:B------:R-:W-:Y:S02]  /*af60*/  FFMA.FTZ R174, R172, c[0x0][0x2d0], -R151.reuse ;  /* 0x0000b400acae7a23 */ /* 0x100fe40000010897 */
[--C-:B------:R-:W-:Y:S02]  /*af70*/  FFMA.FTZ R172, R178, c[0x0][0x2d0], -R151.reuse ;  /* 0x0000b400b2ac7a23 */ /* 0x100fe40000010897 */
[--C-:B------:R-:W-:Y:S02]  /*af80*/  FFMA.FTZ R171, R180, c[0x0][0x2d0], -R151.reuse ;  /* 0x0000b400b4ab7a23 */ /* 0x100fe40000010897 */
[--C-:B------:R-:W-:Y:S02]  /*af90*/  FFMA.FTZ R170, R176, c[0x0][0x2d0], -R144.reuse ;  /* 0x0000b400b0aa7a23 */ /* 0x100fe40000010890 */
[--C-:B------:R-:W-:Y:S01]  /*afa0*/  FFMA.FTZ R169, R175, c[0x0][0x2d0], -R144.reuse ;  /* 0x0000b400afa97a23 */ /* 0x100fe20000010890 */
[----:B------:R-:W1:Y:S01]  /*afb0*/  MUFU.EX2 R3, R3 ;  /* 0x0000000300037308 */ /* 0x000e620000000800 */
[--C-:B------:R-:W-:Y:S02]  /*afc0*/  FFMA.FTZ R168, R179, c[0x0][0x2d0], -R144.reuse ;  /* 0x0000b400b3a87a23 */ /* 0x100fe40000010890 */
[--C-:B------:R-:W-:Y:S02]  /*afd0*/  FFMA.FTZ R135, R177, c[0x0][0x2d0], -R144.reuse ;  /* 0x0000b400b1877a23 */ /* 0x100fe40000010890 */
[----:B------:R-:W-:Y:S02]  /*afe0*/  FMUL.FTZ R4, R2, c[0x0][0x2d0] ;  /* 0x0000b40002047a20 */ /* 0x000fe40000410000 */
[--C-:B------:R-:W-:Y:S02]  /*aff0*/  FFMA.FTZ R175, R166, c[0x0][0x2d0], -R151.reuse ;  /* 0x0000b400a6af7a23 */ /* 0x100fe40000010897 */
[--C-:B------:R-:W-:Y:S01]  /*b000*/  FFMA.FTZ R176, R164, c[0x0][0x2d0], -R151.reuse ;  /* 0x0000b400a4b07a23 */ /* 0x100fe20000010897 */
[----:B------:R2:W3:Y:S01]  /*b010*/  MUFU.EX2 R2, R4 ;  /* 0x0000000400027308 */ /* 0x0004e20000000800 */
[--C-:B------:R-:W-:Y:S02]  /*b020*/  FFMA.FTZ R177, R167, c[0x0][0x2d0], -R144.reuse ;  /* 0x0000b400a7b17a23 */ /* 0x100fe40000010890 */
[--C-:B------:R-:W-:Y:S02]  /*b030*/  FFMA.FTZ R178, R165, c[0x0][0x2d0], -R144.reuse ;  /* 0x0000b400a5b27a23 */ /* 0x100fe40000010890 */
[----:B------:R-:W-:Y:S01]  /*b040*/  LDSM.16.MT88.4 R164, [R203+0x5900] ;  /* 0x00590000cba4783b */ /* 0x000fe20000004200 */
[--C-:B------:R-:W-:Y:S02]  /*b050*/  FFMA.FTZ R179, R162, c[0x0][0x2d0], -R151.reuse ;  /* 0x0000b400a2b37a23 */ /* 0x100fe40000010897 */
[--C-:B------:R-:W-:Y:S02]  /*b060*/  FFMA.FTZ R180, R160, c[0x0][0x2d0], -R151.reuse ;  /* 0x0000b400a0b47a23 */ /* 0x100fe40000010897 */
[----:B------:R-:W4:Y:S01]  /*b070*/  MUFU.EX2 R174, R174 ;  /* 0x000000ae00ae7308 */ /* 0x000f220000000800 */
[--C-:B------:R-:W-:Y:S02]  /*b080*/  FFMA.FTZ R181, R163, c[0x0][0x2d0], -R144.reuse ;  /* 0x0000b400a3b57a23 */ /* 0x100fe40000010890 */
[--C-:B------:R-:W-:Y:S02]  /*b090*/  FFMA.FTZ R182, R161, c[0x0][0x2d0], -R144.reuse ;  /* 0x0000b400a1b67a23 */ /* 0x100fe40000010890 */
[C---:B-1----:R-:W-:Y:S01]  /*b0a0*/  FMUL.FTZ R5, R3.reuse, R129 ;  /* 0x0000008103057220 */ /* 0x042fe20000410000 */
[----:B------:R-:W-:Y:S01]  /*b0b0*/  LDSM.16.MT88.4 R160, [R196+0x3900] ;  /* 0x00390000c4a0783b */ /* 0x000fe20000004200 */
[C---:B------:R-:W-:Y:S02]  /*b0c0*/  FMUL.FTZ R8, R3.reuse, R124 ;  /* 0x0000007c03087220 */ /* 0x040fe40000410000 */
[C---:B------:R-:W-:Y:S01]  /*b0d0*/  FMUL.FTZ R9, R3.reuse, R125 ;  /* 0x0000007d03097220 */ /* 0x040fe20000410000 */
[----:B------:R-:W-:Y:S01]  /*b0e0*/  MUFU.EX2 R172, R172 ;  /* 0x000000ac00ac7308 */ /* 0x000fe20000000800 */
[C---:B------:R-:W-:Y:S02]  /*b0f0*/  FMUL.FTZ R16, R3.reuse, R116 ;  /* 0x0000007403107220 */ /* 0x040fe40000410000 */
[C---:B------:R-:W-:Y:S02]  /*b100*/  FMUL.FTZ R17, R3.reuse, R117 ;  /* 0x0000007503117220 */ /* 0x040fe40000410000 */
[----:B--2---:R-:W-:Y:S02]  /*b110*/  FMUL.FTZ R4, R3, R128 ;  /* 0x0000008003047220 */ /* 0x004fe40000410000 */
[C---:B---3--:R-:W-:Y:S02]  /*b120*/  FMUL.FTZ R6, R2.reuse, R130 ;  /* 0x0000008202067220 */ /* 0x048fe40000410000 */
[C---:B------:R-:W-:Y:S01]  /*b130*/  FMUL.FTZ R7, R2.reuse, R131 ;  /* 0x0000008302077220 */ /* 0x040fe20000410000 */
[----:B------:R-:W1:Y:S01]  /*b140*/  MUFU.EX2 R171, R171 ;  /* 0x000000ab00ab7308 */ /* 0x000e620000000800 */
[C---:B------:R-:W-:Y:S02]  /*b150*/  FMUL.FTZ R10, R2.reuse, R126 ;  /* 0x0000007e020a7220 */ /* 0x040fe40000410000 */
[C---:B------:R-:W-:Y:S01]  /*b160*/  FMUL.FTZ R11, R2.reuse, R127 ;  /* 0x0000007f020b7220 */ /* 0x040fe20000410000 */
[----:B----4-:R-:W-:Y:S01]  /*b170*/  F2FP.BF16.PACK_AB R128, R173, R174 ;  /* 0x000000aead80723e */ /* 0x010fe200000010ff */
[C---:B------:R-:W-:Y:S01]  /*b180*/  FMUL.FTZ R18, R2.reuse, R118 ;  /* 0x0000007602127220 */ /* 0x040fe20000410000 */
[----:B------:R-:W-:Y:S01]  /*b190*/  LDSM.16.MT88.4 R124, [R203+0x2900] ;  /* 0x00290000cb7c783b */ /* 0x000fe20000004200 */
[C---:B------:R-:W-:Y:S02]  /*b1a0*/  FMUL.FTZ R19, R2.reuse, R119 ;  /* 0x0000007702137220 */ /* 0x040fe40000410000 */
[C---:B------:R-:W-:Y:S01]  /*b1b0*/  FMUL.FTZ R24, R3.reuse, R108 ;  /* 0x0000006c03187220 */ /* 0x040fe20000410000 */
[----:B------:R-:W-:Y:S01]  /*b1c0*/  MUFU.EX2 R170, R170 ;  /* 0x000000aa00aa7308 */ /* 0x000fe20000000800 */
[C---:B------:R-:W-:Y:S02]  /*b1d0*/  FMUL.FTZ R25, R3.reuse, R109 ;  /* 0x0000006d03197220 */ /* 0x040fe40000410000 */
[C---:B------:R-:W-:Y:S01]  /*b1e0*/  FMUL.FTZ R26, R2.reuse, R110 ;  /* 0x0000006e021a7220 */ /* 0x040fe20000410000 */
[----:B------:R-:W-:Y:S01]  /*b1f0*/  LDSM.16.MT88.4 R116, [R198+0x900] ;  /* 0x00090000c674783b */ /* 0x000fe20000004200 */
[C---:B------:R-:W-:Y:S02]  /*b200*/  FMUL.FTZ R27, R2.reuse, R111 ;  /* 0x0000006f021b7220 */ /* 0x040fe40000410000 */
[C---:B------:R-:W-:Y:S02]  /*b210*/  FMUL.FTZ R32, R3.reuse, R100 ;  /* 0x0000006403207220 */ /* 0x040fe40000410000 */
[----:B------:R-:W-:Y:S01]  /*b220*/  FMUL.FTZ R33, R3, R101 ;  /* 0x0000006503217220 */ /* 0x000fe20000410000 */
[----:B------:R-:W2:Y:S01]  /*b230*/  MUFU.EX2 R169, R169 ;  /* 0x000000a900a97308 */ /* 0x000ea20000000800 */
[C---:B------:R-:W-:Y:S01]  /*b240*/  FMUL.FTZ R34, R2.reuse, R102 ;  /* 0x0000006602227220 */ /* 0x040fe20000410000 */
[----:B------:R-:W-:Y:S01]  /*b250*/  LDSM.16.MT88.4 R108, [R196+0x2100] ;  /* 0x00210000c46c783b */ /* 0x000fe20000004200 */
[----:B------:R-:W-:Y:S01]  /*b260*/  FMUL.FTZ R35, R2, R103 ;  /* 0x0000006702237220 */ /* 0x000fe20000410000 */
[----:B-1----:R-:W-:Y:S01]  /*b270*/  F2FP.BF16.PACK_AB R130, R171, R172 ;  /* 0x000000acab82723e */ /* 0x002fe200000010ff */
[--C-:B------:R-:W-:Y:S02]  /*b280*/  FFMA.FTZ R183, R158, c[0x0][0x2d0], -R151.reuse ;  /* 0x0000b4009eb77a23 */ /* 0x100fe40000010897 */
[--C-:B------:R-:W-:Y:S02]  /*b290*/  FFMA.FTZ R228, R156, c[0x0][0x2d0], -R151.reuse ;  /* 0x0000b4009ce47a23 */ /* 0x100fe40000010897 */
[--C-:B------:R-:W-:Y:S01]  /*b2a0*/  FFMA.FTZ R227, R159, c[0x0][0x2d0], -R144.reuse ;  /* 0x0000b4009fe37a23 */ /* 0x100fe20000010890 */
[----:B------:R-:W-:Y:S01]  /*b2b0*/  MUFU.EX2 R168, R168 ;  /* 0x000000a800a87308 */ /* 0x000fe20000000800 */
[----:B------:R-:W-:Y:S01]  /*b2c0*/  LDSM.16.MT88.4 R100, [R197+0x2100] ;  /* 0x00210000c564783b */ /* 0x000fe20000004200 */
[--C-:B------:R-:W-:Y:S02]  /*b2d0*/  FFMA.FTZ R230, R157, c[0x0][0x2d0], -R144.reuse ;  /* 0x0000b4009de67a23 */ /* 0x100fe40000010890 */
[--C-:B------:R-:W-:Y:S02]  /*b2e0*/  FFMA.FTZ R229, R154, c[0x0][0x2d0], -R151.reuse ;  /* 0x0000b4009ae57a23 */ /* 0x100fe40000010897 */
[--C-:B------:R-:W-:Y:S02]  /*b2f0*/  FFMA.FTZ R232, R152, c[0x0][0x2d0], -R151.reuse ;  /* 0x0000b40098e87a23 */ /* 0x100fe40000010897 */
[--C-:B------:R-:W-:Y:S01]  /*b300*/  FFMA.FTZ R231, R155, c[0x0][0x2d0], -R144.reuse ;  /* 0x0000b4009be77a23 */ /* 0x100fe20000010890 */
[----:B------:R-:W-:Y:S01]  /*b310*/  LDSM.16.MT88.4 R156, [R197+0x3900] ;  /* 0x00390000c59c783b */ /* 0x000fe20000004200 */
[----:B------:R-:W1:Y:S01]  /*b320*/  MUFU.EX2 R135, R135 ;  /* 0x0000008700877308 */ /* 0x000e620000000800 */
[--C-:B------:R-:W-:Y:S02]  /*b330*/  FFMA.FTZ R234, R153, c[0x0][0x2d0], -R144.reuse ;  /* 0x0000b40099ea7a23 */ /* 0x100fe40000010890 */
[--C-:B------:R-:W-:Y:S01]  /*b340*/  FFMA.FTZ R233, R148, c[0x0][0x2d0], -R151.reuse ;  /* 0x0000b40094e97a23 */ /* 0x100fe20000010897 */
[----:B--2---:R-:W-:Y:S01]  /*b350*/  F2FP.BF16.PACK_AB R129, R169, R170 ;  /* 0x000000aaa981723e */ /* 0x004fe200000010ff */
[--C-:B------:R-:W-:Y:S02]  /*b360*/  FFMA.FTZ R236, R150, c[0x0][0x2d0], -R151.reuse ;  /* 0x0000b40096ec7a23 */ /* 0x100fe40000010897 */
[----:B------:R-:W-:Y:S01]  /*b370*/  LDSM.16.MT88.4 R152, [R198+0x3900] ;  /* 0x00390000c698783b */ /* 0x000fe20000004200 */
[--C-:B------:R-:W-:Y:S02]  /*b380*/  FFMA.FTZ R235, R149, c[0x0][0x2d0], -R144.reuse ;  /* 0x0000b40095eb7a23 */ /* 0x100fe40000010890 */
[--C-:B------:R-:W-:Y:S01]  /*b390*/  FFMA.FTZ R238, R147, c[0x0][0x2d0], -R144.reuse ;  /* 0x0000b40093ee7a23 */ /* 0x100fe20000010890 */
[----:B------:R-:W-:Y:S01]  /*b3a0*/  MUFU.EX2 R175, R175 ;  /* 0x000000af00af7308 */ /* 0x000fe20000000800 */
[--C-:B------:R-:W-:Y:S02]  /*b3b0*/  FFMA.FTZ R237, R146, c[0x0][0x2d0], -R151.reuse ;  /* 0x0000b40092ed7a23 */ /* 0x100fe40000010897 */
[----:B------:R-:W-:Y:S02]  /*b3c0*/  FFMA.FTZ R151, R145, c[0x0][0x2d0], -R151 ;  /* 0x0000b40091977a23 */ /* 0x000fe40000010897 */
[C---:B------:R-:W-:Y:S02]  /*b3d0*/  FMUL.FTZ R36, R3.reuse, R36 ;  /* 0x0000002403247220 */ /* 0x040fe40000410000 */
[----:B------:R-:W-:Y:S02]  /*b3e0*/  FMUL.FTZ R37, R3, R37 ;  /* 0x0000002503257220 */ /* 0x000fe40000410000 */
[C---:B------:R-:W-:Y:S01]  /*b3f0*/  FMUL.FTZ R38, R2.reuse, R38 ;  /* 0x0000002602267220 */ /* 0x040fe20000410000 */
[----:B------:R2:W-:Y:S01]  /*b400*/  MUFU.EX2 R240, R151 ;  /* 0x0000009700f07308 */ /* 0x0005e20000000800 */
[C---:B------:R-:W-:Y:S01]  /*b410*/  FMUL.FTZ R39, R2.reuse, R39 ;  /* 0x0000002702277220 */ /* 0x040fe20000410000 */
[----:B-1----:R-:W-:Y:S01]  /*b420*/  F2FP.BF16.PACK_AB R131, R135, R168 ;  /* 0x000000a88783723e */ /* 0x002fe200000010ff */
[C---:B------:R-:W-:Y:S02]  /*b430*/  FMUL.FTZ R40, R3.reuse, R40 ;  /* 0x0000002803287220 */ /* 0x040fe40000410000 */
[C---:B------:R-:W-:Y:S02]  /*b440*/  FMUL.FTZ R41, R3.reuse, R41 ;  /* 0x0000002903297220 */ /* 0x040fe40000410000 */
[C---:B------:R-:W-:Y:S02]  /*b450*/  FMUL.FTZ R42, R2.reuse, R42 ;  /* 0x0000002a022a7220 */ /* 0x040fe40000410000 */
[C---:B------:R-:W-:Y:S01]  /*b460*/  HMMA.16816.F32.BF16 R4, R128.reuse, R12, R4 ;  /* 0x0000000c8004723c */ /* 0x040fe20000041804 */
[----:B------:R-:W1:Y:S04]  /*b470*/  MUFU.EX2 R176, R176 ;  /* 0x000000b000b07308 */ /* 0x000e680000000800 */
[C---:B------:R-:W-:Y:S02]  /*b480*/  FMUL.FTZ R43, R2.reuse, R43 ;  /* 0x0000002b022b7220 */ /* 0x040fe40000410000 */
[C---:B------:R-:W-:Y:S01]  /*b490*/  FMUL.FTZ R12, R3.reuse, R120 ;  /* 0x00000078030c7220 */ /* 0x040fe20000410000 */
[C---:B------:R-:W-:Y:S03]  /*b4a0*/  HMMA.16816.F32.BF16 R8, R128.reuse, R14, R8 ;  /* 0x0000000e8008723c */ /* 0x040fe60000041808 */
[----:B------:R-:W-:Y:S01]  /*b4b0*/  MUFU.EX2 R177, R177 ;  /* 0x000000b100b17308 */ /* 0x000fe20000000800 */
[C---:B------:R-:W-:Y:S01]  /*b4c0*/  FMUL.FTZ R13, R3.reuse, R121 ;  /* 0x00000079030d7220 */ /* 0x040fe20000410000 */
[----:B--2---:R-:W-:Y:S02]  /*b4d0*/  LDSM.16.MT88.4 R148, [R203+0x3900] ;  /* 0x00390000cb94783b */ /* 0x004fe40000004200 */
[C---:B------:R-:W-:Y:S02]  /*b4e0*/  FMUL.FTZ R14, R2.reuse, R122 ;  /* 0x0000007a020e7220 */ /* 0x040fe40000410000 */
[C---:B------:R-:W-:Y:S03]  /*b4f0*/  FMUL.FTZ R15, R2.reuse, R123 ;  /* 0x0000007b020f7220 */ /* 0x040fe60000410000 */
[C---:B------:R-:W-:Y:S01]  /*b500*/  FMUL.FTZ R44, R3.reuse, R44 ;  /* 0x0000002c032c7220 */ /* 0x040fe20000410000 */
[----:B------:R-:W2:Y:S01]  /*b510*/  MUFU.EX2 R178, R178 ;  /* 0x000000b200b27308 */ /* 0x000ea20000000800 */
[----:B------:R-:W3:Y:S01]  /*b520*/  LDSM.16.MT88.4 R120, [R196+0x100] ;  /* 0x00010000c478783b */ /* 0x000ee20000004200 */
[C---:B------:R-:W-:Y:S01]  /*b530*/  FMUL.FTZ R45, R3.reuse, R45 ;  /* 0x0000002d032d7220 */ /* 0x040fe20000410000 */
[C---:B------:R-:W-:Y:S03]  /*b540*/  HMMA.16816.F32.BF16 R12, R128.reuse, R20, R12 ;  /* 0x00000014800c723c */ /* 0x040fe6000004180c */
[C---:B------:R-:W-:Y:S02]  /*b550*/  FMUL.FTZ R46, R2.reuse, R46 ;  /* 0x0000002e022e7220 */ /* 0x040fe40000410000 */
[C---:B------:R-:W-:Y:S02]  /*b560*/  FMUL.FTZ R47, R2.reuse, R47 ;  /* 0x0000002f022f7220 */ /* 0x040fe40000410000 */
[C---:B------:R-:W-:Y:S01]  /*b570*/  FMUL.FTZ R20, R3.reuse, R112 ;  /* 0x0000007003147220 */ /* 0x040fe20000410000 */
[C---:B------:R-:W-:Y:S01]  /*b580*/  HMMA.16816.F32.BF16 R16, R128.reuse, R22, R16 ;  /* 0x000000168010723c */ /* 0x040fe20000041810 */
[----:B------:R-:W-:Y:S03]  /*b590*/  MUFU.EX2 R179, R179 ;  /* 0x000000b300b37308 */ /* 0x000fe60000000800 */
[C---:B------:R-:W-:Y:S02]  /*b5a0*/  FMUL.FTZ R21, R3.reuse, R113 ;  /* 0x0000007103157220 */ /* 0x040fe40000410000 */
[C---:B------:R-:W-:Y:S02]  /*b5b0*/  FMUL.FTZ R48, R3.reuse, R48 ;  /* 0x0000003003307220 */ /* 0x040fe40000410000 */
[C---:B------:R-:W-:Y:S03]  /*b5c0*/  FMUL.FTZ R22, R2.reuse, R114 ;  /* 0x0000007202167220 */ /* 0x040fe60000410000 */
[----:B------:R-:W4:Y:S01]  /*b5d0*/  MUFU.EX2 R180, R180 ;  /* 0x000000b400b47308 */ /* 0x000f220000000800 */
[C---:B------:R-:W-:Y:S02]  /*b5e0*/  FMUL.FTZ R23, R2.reuse, R115 ;  /* 0x0000007302177220 */ /* 0x040fe40000410000 */
[----:B------:R-:W5:Y:S01]  /*b5f0*/  LDSM.16.MT88.4 R112, [R203+0x2100] ;  /* 0x00210000cb70783b */ /* 0x000f620000004200 */
[C---:B------:R-:W-:Y:S02]  /*b600*/  FMUL.FTZ R49, R3.reuse, R49 ;  /* 0x0000003103317220 */ /* 0x040fe40000410000 */
[C---:B------:R-:W-:Y:S02]  /*b610*/  FMUL.FTZ R50, R2.reuse, R50 ;  /* 0x0000003202327220 */ /* 0x040fe40000410000 */
[C---:B------:R-:W-:Y:S02]  /*b620*/  HMMA.16816.F32.BF16 R20, R128.reuse, R28, R20 ;  /* 0x0000001c8014723c */ /* 0x040fe40000041814 */
[----:B------:R-:W-:Y:S01]  /*b630*/  MUFU.EX2 R181, R181 ;  /* 0x000000b500b57308 */ /* 0x000fe20000000800 */
[C---:B------:R-:W-:Y:S02]  /*b640*/  FMUL.FTZ R51, R2.reuse, R51 ;  /* 0x0000003302337220 */ /* 0x040fe40000410000 */
[C---:B------:R-:W-:Y:S02]  /*b650*/  FMUL.FTZ R52, R3.reuse, R52 ;  /* 0x0000003403347220 */ /* 0x040fe40000410000 */
[C---:B------:R-:W-:Y:S01]  /*b660*/  FMUL.FTZ R28, R3.reuse, R104 ;  /* 0x00000068031c7220 */ /* 0x040fe20000410000 */
[C---:B------:R-:W-:Y:S04]  /*b670*/  HMMA.16816.F32.BF16 R24, R128.reuse, R30, R24 ;  /* 0x0000001e8018723c */ /* 0x040fe80000041818 */
[C---:B------:R-:W-:Y:S01]  /*b680*/  FMUL.FTZ R29, R3.reuse, R105 ;  /* 0x00000069031d7220 */ /* 0x040fe20000410000 */
[----:B------:R-:W1:Y:S01]  /*b690*/  MUFU.EX2 R182, R182 ;  /* 0x000000b600b67308 */ /* 0x000e620000000800 */
[C---:B------:R-:W-:Y:S02]  /*b6a0*/  FMUL.FTZ R53, R3.reuse, R53 ;  /* 0x0000003503357220 */ /* 0x040fe40000410000 */
[C---:B------:R-:W-:Y:S04]  /*b6b0*/  FMUL.FTZ R30, R2.reuse, R106 ;  /* 0x0000006a021e7220 */ /* 0x040fe80000410000 */
[C---:B------:R-:W-:Y:S02]  /*b6c0*/  FMUL.FTZ R31, R2.reuse, R107 ;  /* 0x0000006b021f7220 */ /* 0x040fe40000410000 */
[----:B------:R-:W1:Y:S01]  /*b6d0*/  LDSM.16.MT88.4 R104, [R198+0x2100] ;  /* 0x00210000c668783b */ /* 0x000e620000004200 */
[C---:B------:R-:W-:Y:S01]  /*b6e0*/  FMUL.FTZ R54, R2.reuse, R54 ;  /* 0x0000003602367220 */ /* 0x040fe20000410000 */
[----:B------:R-:W-:Y:S01]  /*b6f0*/  MUFU.EX2 R183, R183 ;  /* 0x000000b700b77308 */ /* 0x000fe20000000800 */
[C---:B------:R-:W-:Y:S02]  /*b700*/  FMUL.FTZ R55, R2.reuse, R55 ;  /* 0x0000003702377220 */ /* 0x040fe40000410000 */
[C---:B---3--:R-:W-:Y:S03]  /*b710*/  HMMA.16816.F32.BF16 R28, R128.reuse, R120, R28 ;  /* 0x00000078801c723c */ /* 0x048fe6000004181c */
[C---:B------:R-:W-:Y:S02]  /*b720*/  FMUL.FTZ R56, R3.reuse, R56 ;  /* 0x0000003803387220 */ /* 0x040fe40000410000 */
[C---:B------:R-:W-:Y:S02]  /*b730*/  FMUL.FTZ R57, R3.reuse, R57 ;  /* 0x0000003903397220 */ /* 0x040fe40000410000 */
[C---:B------:R-:W-:Y:S01]  /*b740*/  FMUL.FTZ R58, R2.reuse, R58 ;  /* 0x0000003a023a7220 */ /* 0x040fe20000410000 */
[C---:B------:R-:W-:Y:S01]  /*b750*/  HMMA.16816.F32.BF16 R32, R128.reuse, R122, R32 ;  /* 0x0000007a8020723c */ /* 0x040fe20000041820 */
[----:B------:R-:W-:Y:S01]  /*b760*/  LDSM.16.MT88.4 R120, [R196+0x900] ;  /* 0x00090000c478783b */ /* 0x000fe20000004200 */
[----:B------:R-:W3:Y:S02]  /*b770*/  MUFU.EX2 R228, R228 ;  /* 0x000000e400e47308 */ /* 0x000ee40000000800 */
[C---:B------:R-:W-:Y:S02]  /*b780*/  FMUL.FTZ R59, R2.reuse, R59 ;  /* 0x0000003b023b7220 */ /* 0x040fe40000410000 */
[C---:B------:R-:W-:Y:S02]  /*b790*/  FMUL.FTZ R60, R3.reuse, R60 ;  /* 0x0000003c033c7220 */ /* 0x040fe40000410000 */
[C---:B-----5:R-:W-:Y:S04]  /*b7a0*/  HMMA.16816.F32.BF16 R36, R128.reuse, R112, R36 ;  /* 0x000000708024723c */ /* 0x060fe80000041824 */
[C---:B------:R-:W-:Y:S01]  /*b7b0*/  FMUL.FTZ R61, R3.reuse, R61 ;  /* 0x0000003d033d7220 */ /* 0x040fe20000410000 */
[----:B------:R-:W-:Y:S01]  /*b7c0*/  MUFU.EX2 R227, R227 ;  /* 0x000000e300e37308 */ /* 0x000fe20000000800 */
[C---:B------:R-:W-:Y:S02]  /*b7d0*/  FMUL.FTZ R62, R2.reuse, R62 ;  /* 0x0000003e023e7220 */ /* 0x040fe40000410000 */
[C---:B------:R-:W-:Y:S01]  /*b7e0*/  HMMA.16816.F32.BF16 R40, R128.reuse, R114, R40 ;  /* 0x000000728028723c */ /* 0x040fe20000041828 */
[----:B------:R-:W-:Y:S03]  /*b7f0*/  LDSM.16.MT88.4 R112, [R203+0x900] ;  /* 0x00090000cb70783b */ /* 0x000fe60000004200 */
[C---:B------:R-:W-:Y:S02]  /*b800*/  FMUL.FTZ R63, R2.reuse, R63 ;  /* 0x0000003f023f7220 */ /* 0x040fe40000410000 */
[C---:B------:R-:W-:Y:S01]  /*b810*/  FMUL.FTZ R64, R3.reuse, R64 ;  /* 0x0000004003407220 */ /* 0x040fe20000410000 */
[----:B------:R-:W5:Y:S01]  /*b820*/  MUFU.EX2 R230, R230 ;  /* 0x000000e600e67308 */ /* 0x000f620000000800 */
[C---:B------:R-:W-:Y:S01]  /*b830*/  FMUL.FTZ R65, R3.reuse, R65 ;  /* 0x0000004103417220 */ /* 0x040fe20000410000 */
[C---:B-1----:R-:W-:Y:S03]  /*b840*/  HMMA.16816.F32.BF16 R44, R128.reuse, R104, R44 ;  /* 0x00000068802c723c */ /* 0x042fe6000004182c */
[C---:B------:R-:W-:Y:S02]  /*b850*/  FMUL.FTZ R66, R2.reuse, R66 ;  /* 0x0000004202427220 */ /* 0x040fe40000410000 */
[C---:B------:R-:W-:Y:S03]  /*b860*/  FMUL.FTZ R67, R2.reuse, R67 ;  /* 0x0000004302437220 */ /* 0x040fe60000410000 */
[----:B------:R-:W-:Y:S01]  /*b870*/  MUFU.EX2 R229, R229 ;  /* 0x000000e500e57308 */ /* 0x000fe20000000800 */
[C---:B------:R-:W-:Y:S01]  /*b880*/  FMUL.FTZ R68, R3.reuse, R68 ;  /* 0x0000004403447220 */ /* 0x040fe20000410000 */
[C---:B------:R-:W-:Y:S01]  /*b890*/  HMMA.16816.F32.BF16 R48, R128.reuse, R106, R48 ;  /* 0x0000006a8030723c */ /* 0x040fe20000041830 */
[----:B------:R-:W1:Y:S02]  /*b8a0*/  LDSM.16.MT88.4 R104, [R203+0x4100] ;  /* 0x00410000cb68783b */ /* 0x000e640000004200 */
[C---:B------:R-:W-:Y:S02]  /*b8b0*/  FMUL.FTZ R69, R3.reuse, R69 ;  /* 0x0000004503457220 */ /* 0x040fe40000410000 */
[C---:B------:R-:W-:Y:S03]  /*b8c0*/  FMUL.FTZ R70, R2.reuse, R70 ;  /* 0x0000004602467220 */ /* 0x040fe60000410000 */
[C---:B------:R-:W-:Y:S01]  /*b8d0*/  HMMA.16816.F32.BF16 R52, R128.reuse, R100, R52 ;  /* 0x000000648034723c */ /* 0x040fe20000041834 */
[----:B------:R-:W1:Y:S03]  /*b8e0*/  MUFU.EX2 R232, R232 ;  /* 0x000000e800e87308 */ /* 0x000e660000000800 */
[C---:B------:R-:W-:Y:S02]  /*b8f0*/  FMUL.FTZ R71, R2.reuse, R71 ;  /* 0x0000004702477220 */ /* 0x040fe40000410000 */
[C---:B------:R-:W-:Y:S02]  /*b900*/  FMUL.FTZ R72, R3.reuse, R72 ;  /* 0x0000004803487220 */ /* 0x040fe40000410000 */
[C---:B------:R-:W-:Y:S01]  /*b910*/  HMMA.16816.F32.BF16 R56, R128.reuse, R102, R56 ;  /* 0x000000668038723c */ /* 0x040fe20000041838 */
[----:B------:R-:W2:Y:S02]  /*b920*/  LDSM.16.MT88.4 R100, [R198+0x4100] ;  /* 0x00410000c664783b */ /* 0x000ea40000004200 */
[----:B------:R-:W-:Y:S01]  /*b930*/  MUFU.EX2 R231, R231 ;  /* 0x000000e700e77308 */ /* 0x000fe20000000800 */
[C---:B------:R-:W-:Y:S02]  /*b940*/  FMUL.FTZ R73, R3.reuse, R73 ;  /* 0x0000004903497220 */ /* 0x040fe40000410000 */
[C---:B------:R-:W-:Y:S02]  /*b950*/  FMUL.FTZ R74, R2.reuse, R74 ;  /* 0x0000004a024a7220 */ /* 0x040fe40000410000 */
[C---:B------:R-:W-:Y:S04]  /*b960*/  HMMA.16816.F32.BF16 R60, R128.reuse, R108, R60 ;  /* 0x0000006c803c723c */ /* 0x040fe8000004183c */
[C---:B------:R-:W-:Y:S01]  /*b970*/  FMUL.FTZ R75, R2.reuse, R75 ;  /* 0x0000004b024b7220 */ /* 0x040fe20000410000 */
[----:B------:R-:W2:Y:S01]  /*b980*/  MUFU.EX2 R234, R234 ;  /* 0x000000ea00ea7308 */ /* 0x000ea20000000800 */
[C---:B------:R-:W-:Y:S02]  /*b990*/  FMUL.FTZ R76, R3.reuse, R76 ;  /* 0x0000004c034c7220 */ /* 0x040fe40000410000 */
[C---:B------:R-:W-:Y:S01]  /*b9a0*/  HMMA.16816.F32.BF16 R64, R128.reuse, R110, R64 ;  /* 0x0000006e8040723c */ /* 0x040fe20000041840 */
[----:B------:R-:W3:Y:S03]  /*b9b0*/  LDSM.16.MT88.4 R108, [R197+0x4100] ;  /* 0x00410000c56c783b */ /* 0x000ee60000004200 */
[C---:B------:R-:W-:Y:S02]  /*b9c0*/  FMUL.FTZ R77, R3.reuse, R77 ;  /* 0x0000004d034d7220 */ /* 0x040fe40000410000 */
[C---:B------:R-:W-:Y:S01]  /*b9d0*/  FMUL.FTZ R78, R2.reuse, R78 ;  /* 0x0000004e024e7220 */ /* 0x040fe20000410000 */
[----:B------:R-:W-:Y:S01]  /*b9e0*/  MUFU.EX2 R233, R233 ;  /* 0x000000e900e97308 */ /* 0x000fe20000000800 */
[C---:B------:R-:W-:Y:S01]  /*b9f0*/  FMUL.FTZ R79, R2.reuse, R79 ;  /* 0x0000004f024f7220 */ /* 0x040fe20000410000 */
[C---:B-1----:R-:W-:Y:S03]  /*ba00*/  HMMA.16816.F32.BF16 R68, R128.reuse, R104, R68 ;  /* 0x000000688044723c */ /* 0x042fe60000041844 */
[C---:B------:R-:W-:Y:S02]  /*ba10*/  FMUL.FTZ R80, R3.reuse, R80 ;  /* 0x0000005003507220 */ /* 0x040fe40000410000 */
[C---:B------:R-:W-:Y:S02]  /*ba20*/  FMUL.FTZ R81, R3.reuse, R81 ;  /* 0x0000005103517220 */ /* 0x040fe40000410000 */
[C---:B------:R-:W-:Y:S01]  /*ba30*/  FMUL.FTZ R82, R2.reuse, R82 ;  /* 0x0000005202527220 */ /* 0x040fe20000410000 */
[C---:B------:R-:W-:Y:S01]  /*ba40*/  HMMA.16816.F32.BF16 R72, R128.reuse, R106, R72 ;  /* 0x0000006a8048723c */ /* 0x040fe20000041848 */
[----:B------:R-:W1:Y:S01]  /*ba50*/  LDSM.16.MT88.4 R104, [R196+0x4100] ;  /* 0x00410000c468783b */ /* 0x000e620000004200 */
[----:B------:R-:W1:Y:S02]  /*ba60*/  MUFU.EX2 R236, R236 ;  /* 0x000000ec00ec7308 */ /* 0x000e640000000800 */
[C---:B------:R-:W-:Y:S02]  /*ba70*/  FMUL.FTZ R83, R2.reuse, R83 ;  /* 0x0000005302537220 */ /* 0x040fe40000410000 */
[C---:B------:R-:W-:Y:S02]  /*ba80*/  FMUL.FTZ R84, R3.reuse, R84 ;  /* 0x0000005403547220 */ /* 0x040fe40000410000 */
[C---:B--2---:R-:W-:Y:S04]  /*ba90*/  HMMA.16816.F32.BF16 R76, R128.reuse, R100, R76 ;  /* 0x00000064804c723c */ /* 0x044fe8000004184c */
[C---:B------:R-:W-:Y:S01]  /*baa0*/  FMUL.FTZ R85, R3.reuse, R85 ;  /* 0x0000005503557220 */ /* 0x040fe20000410000 */
[----:B------:R-:W-:Y:S01]  /*bab0*/  MUFU.EX2 R235, R235 ;  /* 0x000000eb00eb7308 */ /* 0x000fe20000000800 */
[----:B------:R-:W-:Y:S01]  /*bac0*/  FMUL.FTZ R86, R2, R86 ;  /* 0x0000005602567220 */ /* 0x000fe20000410000 */
[----:B------:R-:W-:Y:S01]  /*bad0*/  F2FP.BF16.PACK_AB R100, R176, R175 ;  /* 0x000000afb064723e */ /* 0x000fe200000010ff */
[C---:B------:R-:W-:Y:S04]  /*bae0*/  HMMA.16816.F32.BF16 R80, R128.reuse, R102, R80 ;  /* 0x000000668050723c */ /* 0x040fe80000041850 */
[----:B------:R-:W-:Y:S01]  /*baf0*/  FMUL.FTZ R87, R2, R87 ;  /* 0x0000005702577220 */ /* 0x000fe20000410000 */
[----:B------:R-:W-:Y:S01]  /*bb00*/  F2FP.BF16.PACK_AB R101, R178, R177 ;  /* 0x000000b1b265723e */ /* 0x000fe200000010ff */
[C---:B------:R-:W-:Y:S01]  /*bb10*/  FMUL.FTZ R88, R3.reuse, R88 ;  /* 0x0000005803587220 */ /* 0x040fe20000410000 */
[----:B----4-:R-:W-:Y:S01]  /*bb20*/  F2FP.BF16.PACK_AB R102, R180, R179 ;  /* 0x000000b3b466723e */ /* 0x010fe200000010ff */
[C---:B------:R-:W-:Y:S01]  /*bb30*/  FMUL.FTZ R89, R3.reuse, R89 ;  /* 0x0000005903597220 */ /* 0x040fe20000410000 */
[----:B------:R-:W-:Y:S01]  /*bb40*/  F2FP.BF16.PACK_AB R103, R182, R181 ;  /* 0x000000b5b667723e */ /* 0x000fe200000010ff */
[----:B------:R-:W2:Y:S01]  /*bb50*/  MUFU.EX2 R238, R238 ;  /* 0x000000ee00ee7308 */ /* 0x000ea20000000800 */
[C---:B---3--:R-:W-:Y:S03]  /*bb60*/  HMMA.16816.F32.BF16 R84, R128.reuse, R108, R84 ;  /* 0x0000006c8054723c */ /* 0x048fe60000041854 */
[C---:B------:R-:W-:Y:S02]  /*bb70*/  FMUL.FTZ R90, R2.reuse, R90 ;  /* 0x0000005a025a7220 */ /* 0x040fe40000410000 */
[C---:B------:R-:W-:Y:S02]  /*bb80*/  FMUL.FTZ R91, R2.reuse, R91 ;  /* 0x0000005b025b7220 */ /* 0x040fe40000410000 */
[C---:B------:R-:W-:Y:S02]  /*bb90*/  FMUL.FTZ R92, R3.reuse, R92 ;  /* 0x0000005c035c7220 */ /* 0x040fe40000410000 */
[C---:B------:R-:W-:Y:S01]  /*bba0*/  FMUL.FTZ R93, R3.reuse, R93 ;  /* 0x0000005d035d7220 */ /* 0x040fe20000410000 */
[----:B------:R-:W3:Y:S02]  /*bbb0*/  MUFU.EX2 R237, R237 ;  /* 0x000000ed00ed7308 */ /* 0x000ee40000000800 */
[C---:B------:R-:W-:Y:S01]  /*bbc0*/  HMMA.16816.F32.BF16 R88, R128.reuse, R110, R88 ;  /* 0x0000006e8058723c */ /* 0x040fe20000041858 */
[----:B------:R-:W4:Y:S02]  /*bbd0*/  LDSM.16.MT88.4 R108, [R197+0x900] ;  /* 0x00090000c56c783b */ /* 0x000f240000004200 */
[C---:B------:R-:W-:Y:S02]  /*bbe0*/  FMUL.FTZ R94, R2.reuse, R94 ;  /* 0x0000005e025e7220 */ /* 0x040fe40000410000 */
[C---:B------:R-:W-:Y:S02]  /*bbf0*/  FMUL.FTZ R95, R2.reuse, R95 ;  /* 0x0000005f025f7220 */ /* 0x040fe40000410000 */
[C---:B------:R-:W-:Y:S02]  /*bc00*/  FMUL.FTZ R96, R3.reuse, R96 ;  /* 0x0000006003607220 */ /* 0x040fe40000410000 */
[----:B------:R-:W-:Y:S03]  /*bc10*/  FMUL.FTZ R97, R3, R97 ;  /* 0x0000006103617220 */ /* 0x000fe60000410000 */
[C---:B-1----:R-:W-:Y:S03]  /*bc20*/  HMMA.16816.F32.BF16 R92, R128.reuse, R104, R92 ;  /* 0x00000068805c723c */ /* 0x042fe6000004185c */
[C---:B------:R-:W-:Y:S02]  /*bc30*/  FMUL.FTZ R98, R2.reuse, R98 ;  /* 0x0000006202627220 */ /* 0x040fe40000410000 */
[----:B------:R-:W-:Y:S02]  /*bc40*/  FMUL.FTZ R99, R2, R99 ;  /* 0x0000006302637220 */ /* 0x000fe40000410000 */
[--C-:B------:R-:W-:Y:S02]  /*bc50*/  FFMA.FTZ R134, R134, c[0x0][0x2d0], -R144.reuse ;  /* 0x0000b40086867a23 */ /* 0x100fe40000010890 */
[----:B------:R-:W-:Y:S03]  /*bc60*/  FFMA.FTZ R144, R133, c[0x0][0x2d0], -R144 ;  /* 0x0000b40085907a23 */ /* 0x000fe60000010890 */
[----:B------:R-:W-:Y:S01]  /*bc70*/  HMMA.16816.F32.BF16 R96, R128, R106, R96 ;  /* 0x0000006a8060723c */ /* 0x000fe20000041860 */
[----:B------:R-:W1:Y:S01]  /*bc80*/  LDSM.16.MT88.4 R104, [R196+0x2900] ;  /* 0x00290000c468783b */ /* 0x000e620000004200 */
[----:B------:R2:W-:Y:S01]  /*bc90*/  MUFU.EX2 R133, R144 ;  /* 0x0000009000857308 */ /* 0x0005e20000000800 */
[----:B------:R-:W-:Y:S01]  /*bca0*/  FFMA.FTZ R174, R3, R214, R174 ;  /* 0x000000d603ae7223 */ /* 0x000fe200000100ae */
[----:B------:R-:W-:Y:S01]  /*bcb0*/  MOV R3, R0 ;  /* 0x0000000000037202 */ /* 0x000fe20000000f00 */
[----:B------:R-:W-:Y:S02]  /*bcc0*/  FFMA.FTZ R170, R2, R215, R170 ;  /* 0x000000d702aa7223 */ /* 0x000fe400000100aa */
[----:B------:R-:W-:Y:S01]  /*bcd0*/  FADD.FTZ R173, R173, R174 ;  /* 0x000000aeadad7221 */ /* 0x000fe20000010000 */
[C---:B------:R-:W-:Y:S01]  /*bce0*/  HMMA.16816.F32.BF16 R4, R100.reuse, R112, R4 ;  /* 0x000000706404723c */ /* 0x040fe20000041804 */
[----:B------:R-:W-:Y:S03]  /*bcf0*/  LDSM.16.MT88.4 R128, [R198+0x3100] ;  /* 0x00310000c680783b */ /* 0x000fe60000004200 */
[----:B------:R-:W1:Y:S01]  /*bd00*/  MUFU.EX2 R134, R134 ;  /* 0x0000008600867308 */ /* 0x000e620000000800 */
[----:B------:R-:W-:Y:S02]  /*bd10*/  FADD.FTZ R169, R169, R170 ;  /* 0x000000aaa9a97221 */ /* 0x000fe40000010000 */
[----:B------:R-:W-:Y:S01]  /*bd20*/  FADD.FTZ R172, R172, R173 ;  /* 0x000000adacac7221 */ /* 0x000fe20000010000 */
[C---:B------:R-:W-:Y:S01]  /*bd30*/  HMMA.16816.F32.BF16 R8, R100.reuse, R114, R8 ;  /* 0x000000726408723c */ /* 0x040fe20000041808 */
[----:B------:R-:W-:Y:S03]  /*bd40*/  LDSM.16.MT88.4 R112, [R198+0x4900] ;  /* 0x00490000c670783b */ /* 0x000fe60000004200 */
[----:B------:R-:W-:Y:S02]  /*bd50*/  FADD.FTZ R2, R168, R169 ;  /* 0x000000a9a8027221 */ /* 0x000fe40000010000 */
[----:B------:R-:W-:Y:S02]  /*bd60*/  FADD.FTZ R172, R171, R172 ;  /* 0x000000acabac7221 */ /* 0x000fe40000010000 */
[C---:B------:R-:W-:Y:S01]  /*bd70*/  HMMA.16816.F32.BF16 R12, R100.reuse, R116, R12 ;  /* 0x00000074640c723c */ /* 0x040fe2000004180c */
[----:B--2---:R-:W-:Y:S03]  /*bd80*/  LDSM.16.MT88.4 R144, [R196+0x1900] ;  /* 0x00190000c490783b */ /* 0x004fe60000004200 */
[----:B------:R-:W-:Y:S01]  /*bd90*/  FADD.FTZ R2, R135, R2 ;  /* 0x0000000287027221 */ /* 0x000fe20000010000 */
[----:B------:R-:W-:Y:S01]  /*bda0*/  MOV R135, R132 ;  /* 0x0000008400877202 */ /* 0x000fe20000000f00 */
[----:B------:R-:W-:Y:S02]  /*bdb0*/  FADD.FTZ R175, R175, R172 ;  /* 0x000000acafaf7221 */ /* 0x000fe40000010000 */
[C---:B------:R-:W-:Y:S01]  /*bdc0*/  HMMA.16816.F32.BF16 R16, R100.reuse, R118, R16 ;  /* 0x000000766410723c */ /* 0x040fe20000041810 */
[----:B------:R-:W-:Y:S03]  /*bdd0*/  LDSM.16.MT88.4 R116, [R197+0x4900] ;  /* 0x00490000c574783b */ /* 0x000fe60000004200 */
[----:B------:R-:W-:Y:S02]  /*bde0*/  FADD.FTZ R177, R177, R2 ;  /* 0x00000002b1b17221 */ /* 0x000fe40000010000 */
[----:B------:R-:W-:Y:S02]  /*bdf0*/  FADD.FTZ R176, R176, R175 ;  /* 0x000000afb0b07221 */ /* 0x000fe40000010000 */
[C---:B----4-:R-:W-:Y:S04]  /*be00*/  HMMA.16816.F32.BF16 R20, R100.reuse, R108, R20 ;  /* 0x0000006c6414723c */ /* 0x050fe80000041814 */
[----:B------:R-:W-:Y:S02]  /*be10*/  FADD.FTZ R178, R178, R177 ;  /* 0x000000b1b2b27221 */ /* 0x000fe40000010000 */
[----:B------:R-:W-:Y:S02]  /*be20*/  FADD.FTZ R179, R179, R176 ;  /* 0x000000b0b3b37221 */ /* 0x000fe40000010000 */
[C---:B------:R-:W-:Y:S01]  /*be30*/  HMMA.16816.F32.BF16 R24, R100.reuse, R110, R24 ;  /* 0x0000006e6418723c */ /* 0x040fe20000041818 */
[----:B------:R-:W2:Y:S03]  /*be40*/  LDSM.16.MT88.4 R108, [R203+0x4900] ;  /* 0x00490000cb6c783b */ /* 0x000ea60000004200 */
[----:B------:R-:W-:Y:S02]  /*be50*/  FADD.FTZ R181, R181, R178 ;  /* 0x000000b2b5b57221 */ /* 0x000fe40000010000 */
[----:B------:R-:W-:Y:S02]  /*be60*/  FADD.FTZ R180, R180, R179 ;  /* 0x000000b3b4b47221 */ /* 0x000fe40000010000 */
[C---:B------:R-:W-:Y:S04]  /*be70*/  HMMA.16816.F32.BF16 R28, R100.reuse, R120, R28 ;  /* 0x00000078641c723c */ /* 0x040fe8000004181c */
[----:B------:R-:W-:Y:S04]  /*be80*/  FADD.FTZ R182, R182, R181 ;  /* 0x000000b5b6b67221 */ /* 0x000fe80000010000 */
        /* <DEDUP_REMOVED lines=11> */
[C---:B-1----:R-:W-:Y:S08]  /*bf40*/  HMMA.16816.F32.BF16 R60, R100.reuse, R104, R60 ;  /* 0x00000068643c723c */ /* 0x042ff0000004183c */
[C---:B------:R-:W-:Y:S01]  /*bf50*/  HMMA.16816.F32.BF16 R64, R100.reuse, R106, R64 ;  /* 0x0000006a6440723c */ /* 0x040fe20000041840 */
[----:B------:R-:W1:Y:S07]  /*bf60*/  LDSM.16.MT88.4 R104, [R196+0x4900] ;  /* 0x00490000c468783b */ /* 0x000e6e0000004200 */
[C---:B--2---:R-:W-:Y:S08]  /*bf70*/  HMMA.16816.F32.BF16 R68, R100.reuse, R108, R68 ;  /* 0x0000006c6444723c */ /* 0x044ff00000041844 */
[C---:B------:R-:W-:Y:S01]  /*bf80*/  HMMA.16816.F32.BF16 R72, R100.reuse, R110, R72 ;  /* 0x0000006e6448723c */ /* 0x040fe20000041848 */
[----:B------:R-:W2:Y:S07]  /*bf90*/  LDSM.16.MT88.4 R108, [R203+0x1100] ;  /* 0x00110000cb6c783b */ /* 0x000eae0000004200 */
[C---:B------:R-:W-:Y:S08]  /*bfa0*/  HMMA.16816.F32.BF16 R76, R100.reuse, R112, R76 ;  /* 0x00000070644c723c */ /* 0x040ff0000004184c */
[C---:B------:R-:W-:Y:S01]  /*bfb0*/  HMMA.16816.F32.BF16 R80, R100.reuse, R114, R80 ;  /* 0x000000726450723c */ /* 0x040fe20000041850 */
[----:B------:R-:W4:Y:S07]  /*bfc0*/  LDSM.16.MT88.4 R112, [R197+0x1100] ;  /* 0x00110000c570783b */ /* 0x000f2e0000004200 */
[C---:B------:R-:W-:Y:S08]  /*bfd0*/  HMMA.16816.F32.BF16 R84, R100.reuse, R116, R84 ;  /* 0x000000746454723c */ /* 0x040ff00000041854 */
[C---:B------:R-:W-:Y:S01]  /*bfe0*/  HMMA.16816.F32.BF16 R88, R100.reuse, R118, R88 ;  /* 0x000000766458723c */ /* 0x040fe20000041858 */
[----:B------:R-:W3:Y:S07]  /*bff0*/  LDSM.16.MT88.4 R116, [R203+0x3100] ;  /* 0x00310000cb74783b */ /* 0x000eee0000004200 */
[C---:B-1----:R-:W-:Y:S08]  /*c000*/  HMMA.16816.F32.BF16 R92, R100.reuse, R104, R92 ;  /* 0x00000068645c723c */ /* 0x042ff0000004185c */
[----:B------:R-:W-:Y:S01]  /*c010*/  HMMA.16816.F32.BF16 R96, R100, R106, R96 ;  /* 0x0000006a6460723c */ /* 0x000fe20000041860 */
[----:B------:R-:W1:Y:S06]  /*c020*/  LDSM.16.MT88.4 R104, [R196+0x3100] ;  /* 0x00310000c468783b */ /* 0x000e6c0000004200 */
[----:B------:R-:W-:Y:S01]  /*c030*/  F2FP.BF16.PACK_AB R100, R228, R183 ;  /* 0x000000b7e464723e */ /* 0x000fe200000010ff */
[----:B------:R-:W-:Y:S01]  /*c040*/  FADD.FTZ R183, R183, R180 ;  /* 0x000000b4b7b77221 */ /* 0x000fe20000010000 */
[----:B-----5:R-:W-:Y:S03]  /*c050*/  F2FP.BF16.PACK_AB R101, R230, R227 ;  /* 0x000000e3e665723e */ /* 0x020fe600000010ff */
        /* <DEDUP_REMOVED lines=14> */
[C---:B----4-:R-:W-:Y:S08]  /*c140*/  HMMA.16816.F32.BF16 R20, R100.reuse, R112, R20 ;  /* 0x000000706414723c */ /* 0x050ff00000041814 */
[C---:B------:R-:W-:Y:S01]  /*c150*/  HMMA.16816.F32.BF16 R24, R100.reuse, R114, R24 ;  /* 0x000000726418723c */ /* 0x040fe20000041818 */
[----:B------:R-:W4:Y:S07]  /*c160*/  LDSM.16.MT88.4 R112, [R198+0x5100] ;  /* 0x00510000c670783b */ /* 0x000f2e0000004200 */
[C---:B------:R-:W-:Y:S08]  /*c170*/  HMMA.16816.F32.BF16 R28, R100.reuse, R124, R28 ;  /* 0x0000007c641c723c */ /* 0x040ff0000004181c */
[C---:B------:R-:W-:Y:S01]  /*c180*/  HMMA.16816.F32.BF16 R32, R100.reuse, R126, R32 ;  /* 0x0000007e6420723c */ /* 0x040fe20000041820 */
[----:B------:R-:W-:Y:S07]  /*c190*/  LDSM.16.MT88.4 R124, [R203+0x1900] ;  /* 0x00190000cb7c783b */ /* 0x000fee0000004200 */
[C---:B---3--:R-:W-:Y:S08]  /*c1a0*/  HMMA.16816.F32.BF16 R36, R100.reuse, R116, R36 ;  /* 0x000000746424723c */ /* 0x048ff00000041824 */
[C---:B------:R-:W-:Y:S01]  /*c1b0*/  HMMA.16816.F32.BF16 R40, R100.reuse, R118, R40 ;  /* 0x000000766428723c */ /* 0x040fe20000041828 */
[----:B------:R-:W3:Y:S07]  /*c1c0*/  LDSM.16.MT88.4 R116, [R197+0x5100] ;  /* 0x00510000c574783b */ /* 0x000eee0000004200 */
        /* <DEDUP_REMOVED lines=8> */
[C---:B-1----:R-:W-:Y:S04]  /*c250*/  HMMA.16816.F32.BF16 R60, R100.reuse, R104, R60 ;  /* 0x00000068643c723c */ /* 0x042fe8000004183c */
[----:B------:R-:W-:Y:S01]  /*c260*/  F2FP.BF16.PACK_AB R139, R133, R134 ;  /* 0x00000086858b723e */ /* 0x000fe200000010ff */
[----:B------:R-:W-:Y:S02]  /*c270*/  FADD.FTZ R235, R235, R234 ;  /* 0x000000eaebeb7221 */ /* 0x000fe40000010000 */
[----:B------:R-:W-:Y:S01]  /*c280*/  FADD.FTZ R236, R236, R233 ;  /* 0x000000e9ecec7221 */ /* 0x000fe20000010000 */
[C---:B------:R-:W-:Y:S01]  /*c290*/  HMMA.16816.F32.BF16 R64, R100.reuse, R106, R64 ;  /* 0x0000006a6440723c */ /* 0x040fe20000041840 */
[----:B------:R-:W1:Y:S03]  /*c2a0*/  LDSM.16.MT88.4 R104, [R196+0x5100] ;  /* 0x00510000c468783b */ /* 0x000e660000004200 */
        /* <DEDUP_REMOVED lines=8> */
[C---:B----4-:R-:W-:Y:S08]  /*c330*/  HMMA.16816.F32.BF16 R76, R100.reuse, R112, R76 ;  /* 0x00000070644c723c */ /* 0x050ff0000004184c */
[C---:B------:R-:W-:Y:S08]  /*c340*/  HMMA.16816.F32.BF16 R80, R100.reuse, R114, R80 ;  /* 0x000000726450723c */ /* 0x040ff00000041850 */
[C---:B---3--:R-:W-:Y:S08]  /*c350*/  HMMA.16816.F32.BF16 R84, R100.reuse, R116, R84 ;  /* 0x000000746454723c */ /* 0x048ff00000041854 */
[C---:B------:R-:W-:Y:S08]  /*c360*/  HMMA.16816.F32.BF16 R88, R100.reuse, R118, R88 ;  /* 0x000000766458723c */ /* 0x040ff00000041858 */
[C---:B-1----:R-:W-:Y:S08]  /*c370*/  HMMA.16816.F32.BF16 R92, R100.reuse, R104, R92 ;  /* 0x00000068645c723c */ /* 0x042ff0000004185c */
        /* <DEDUP_REMOVED lines=29> */
.L_x_422:
[----:B------:R-:W-:-:S06]  /*c550*/  UISETP.GE.AND UP2, UPT, UR20, UR9, UPT ;  /* 0x000000091400728c */ /* 0x000fcc000bf46270 */
[----:B------:R-:W-:-:S13]  /*c560*/  PLOP3.LUT P0, PT, PT, PT, UP2, 0x40, 0x0 ;  /* 0x000000000000781c */ /* 0x000fda0003f0e828 */
[----:B------:R-:W-:Y:S05]  /*c570*/  @P0 BRA `(.L_x_426) ;  /* 0x00003ae000000947 */ /* 0x000fea0003800000 */
[----:B------:R-:W-:Y:S01]  /*c580*/  SHF.R.S32.HI R5, RZ, 0x1f, R218 ;  /* 0x0000001fff057819 */ /* 0x000fe200000114da */
[----:B------:R-:W-:Y:S01]  /*c590*/  IMAD.MOV.U32 R2, RZ, RZ, R132 ;  /* 0x000000ffff027224 */ /* 0x000fe200078e0084 */
[C---:B------:R-:W-:Y:S01]  /*c5a0*/  SHF.L.U64.HI R220, R217.reuse, 0x1, R220 ;  /* 0x00000001d9dc7819 */ /* 0x040fe200000102dc */
[----:B------:R-:W-:Y:S01]  /*c5b0*/  IMAD.MOV.U32 R3, RZ, RZ, R0 ;  /* 0x000000ffff037224 */ /* 0x000fe200078e0000 */
[----:B------:R-:W-:Y:S01]  /*c5c0*/  SHF.L.U64.HI R180, R218, 0x1, R5 ;  /* 0x00000001dab47819 */ /* 0x000fe20000010205 */
[----:B------:R-:W-:Y:S01]  /*c5d0*/  IMAD.SHL.U32 R217, R217, 0x2, RZ ;  /* 0x00000002d9d97824 */ /* 0x000fe200078e00ff */
[----:B------:R-:W-:Y:S02]  /*c5e0*/  SHF.L.U64.HI R219, R216, 0x1, R219 ;  /* 0x00000001d8db7819 */ /* 0x000fe400000102db */
[----:B------:R-:W-:Y:S02]  /*c5f0*/  SHF.L.U32 R218, R218, 0x1, RZ ;  /* 0x00000001dada7819 */ /* 0x000fe400000006ff */
[----:B------:R-:W-:-:S02]  /*c600*/  SHF.L.U32 R216, R216, 0x1, RZ ;  /* 0x00000001d8d87819 */ /* 0x000fc400000006ff */
.L_x_436:
[----:B------:R-:W-:Y:S01]  /*c610*/  SHF.R.S32.HI R5, RZ, 0x1f, R209 ;  /* 0x0000001fff057819 */ /* 0x000fe200000114d1 */
[----:B------:R-:W-:Y:S01]  /*c620*/  IMAD.WIDE.U32 R8, R209, c[0x0][0x208], RZ ;  /* 0x00008200d1087a25 */ /* 0x000fe200078e00ff */
[----:B------:R-:W-:Y:S01]  /*c630*/  SHF.R.S32.HI R6, RZ, 0x1f, R208 ;  /* 0x0000001fff067819 */ /* 0x000fe200000114d0 */
[----:B------:R-:W-:Y:S04]  /*c640*/  DEPBAR.LE SB0, 0x0 ;  /* 0x000080000000791a */ /* 0x000fe80000000000 */
[----:B------:R-:W-:Y:S01]  /*c650*/  IMAD R5, R5, c[0x0][0x208], RZ ;  /* 0x0000820005057a24 */ /* 0x000fe200078e02ff */
[----:B------:R-:W-:Y:S01]  /*c660*/  BAR.SYNC.DEFER_BLOCKING 0x0 ;  /* 0x0000000000007b1d */ /* 0x000fe20000010000 */
[----:B------:R-:W-:Y:S01]  /*c670*/  IMAD R6, R6, c[0x0][0x218], RZ ;  /* 0x0000860006067a24 */ /* 0x000fe200078e02ff */
[----:B------:R-:W-:Y:S01]  /*c680*/  UISETP.GT.AND UP2, UPT, UR20, UR9, UPT ;  /* 0x000000091400728c */ /* 0x000fe2000bf44270 */
[----:B------:R-:W-:Y:S02]  /*c690*/  IMAD R5, R209, c[0x0][0x20c], R5 ;  /* 0x00008300d1057a24 */ /* 0x000fe400078e0205 */
[C---:B------:R-:W-:Y:S03]  /*c6a0*/  IMAD R6, R208.reuse, c[0x0][0x21c], R6 ;  /* 0x00008700d0067a24 */ /* 0x040fe600078e0206 */
[----:B------:R-:W-:Y:S05]  /*c6b0*/  IADD3 R9, R9, R5, RZ ;  /* 0x0000000509097210 */ /* 0x000fea0007ffe0ff */
[----:B------:R-:W-:Y:S05]  /*c6c0*/  IMAD.WIDE.U32 R8, R208, c[0x0][0x218], R8 ;  /* 0x00008600d0087a25 */ /* 0x000fea00078e0008 */
[----:B------:R-:W-:Y:S04]  /*c6d0*/  IADD3 R5, P0, R8, UR22, RZ ;  /* 0x0000001608057c10 */ /* 0x000fe8000ff1e0ff */
[----:B------:R-:W-:Y:S02]  /*c6e0*/  IADD3.X R6, R9, UR6, R6, P0, !PT ;  /* 0x0000000609067c10 */ /* 0x000fe400087fe406 */
[C---:B------:R-:W-:Y:S01]  /*c6f0*/  LEA R4, P0, R5.reuse, c[0x0][0x1f8], 0x1 ;  /* 0x00007e0005047a11 */ /* 0x040fe200078008ff */
[----:B------:R-:W-:Y:S03]  /*c700*/  LDSM.16.M88.4 R32, [R206+0xc100] ;  /* 0x00c10000ce20783b */ /* 0x000fe60000000200 */
[----:B------:R-:W-:Y:S04]  /*c710*/  LEA.HI.X R0, R5, c[0x0][0x1fc], R6, 0x1, P0 ;  /* 0x00007f0005007a11 */ /* 0x000fe800000f0c06 */
[----:B------:R-:W1:Y:S07]  /*c720*/  SHFL.IDX PT, R21, R4, RZ, 0x181f ;  /* 0x00181fff04157589 */ /* 0x000e6e00000e0000 */
[----:B------:R-:W2:Y:S07]  /*c730*/  SHFL.IDX PT, R7, R0, RZ, 0x181f ;  /* 0x00181fff00077589 */ /* 0x000eae00000e0000 */
[----:B------:R-:W-:Y:S07]  /*c740*/  LDSM.16.M88.4 R8, [R205+0x6100] ;  /* 0x00610000cd08783b */ /* 0x000fee0000000200 */
[----:B------:R-:W3:Y:S07]  /*c750*/  SHFL.IDX PT, R165, R4, 0x1, 0x181f ;  /* 0x00381f0004a57f89 */ /* 0x000eee00000e0000 */
[----:B------:R-:W4:Y:S07]  /*c760*/  SHFL.IDX PT, R5, R0, 0x1, 0x181f ;  /* 0x00381f0000057f89 */ /* 0x000f2e00000e0000 */
[----:B------:R-:W5:Y:S07]  /*c770*/  LDSM.16.M88.4 R16, [R205+0x6900] ;  /* 0x00690000cd10783b */ /* 0x000f6e0000000200 */
[----:B------:R-:W1:Y:S07]  /*c780*/  LDSM.16.M88.4 R24, [R205+0x7100] ;  /* 0x00710000cd18783b */ /* 0x000e6e0000000200 */
[----:B------:R-:W2:Y:S07]  /*c790*/  LDSM.16.M88.4 R132, [R205+0x7900] ;  /* 0x00790000cd84783b */ /* 0x000eae0000000200 */
[----:B------:R-:W-:Y:S07]  /*c7a0*/  LDSM.16.M88.4 R136, [R202+0xc100] ;  /* 0x00c10000ca88783b */ /* 0x000fee0000000200 */
[----:B------:R-:W5:Y:S07]  /*c7b0*/  LDSM.16.M88.4 R140, [R204] ;  /* 0x00000000cc8c783b */ /* 0x000f6e0000000200 */
[----:B------:R-:W5:Y:S07]  /*c7c0*/  LDSM.16.M88.4 R144, [R195] ;  /* 0x00000000c390783b */ /* 0x000f6e0000000200 */
[----:B------:R-:W5:Y:S07]  /*c7d0*/  LDSM.16.M88.4 R148, [R194] ;  /* 0x00000000c294783b */ /* 0x000f6e0000000200 */
[----:B------:R-:W5:Y:S01]  /*c7e0*/  LDSM.16.M88.4 R152, [R193] ;  /* 0x00000000c198783b */ /* 0x000f620000000200 */
[C---:B-1----:R-:W-:Y:S02]  /*c7f0*/  IADD3 R14, P6, R21.reuse, R218, RZ ;  /* 0x000000da150e7210 */ /* 0x042fe40007fde0ff */
[----:B------:R-:W-:Y:S02]  /*c800*/  IADD3 R12, P0, R21, R217, RZ ;  /* 0x000000d9150c7210 */ /* 0x000fe40007f1e0ff */
[C---:B--2---:R-:W-:Y:S02]  /*c810*/  IADD3.X R15, R7.reuse, R180, RZ, P6, !PT ;  /* 0x000000b4070f7210 */ /* 0x044fe400037fe4ff */
[----:B------:R-:W-:Y:S02]  /*c820*/  IADD3.X R13, R7, R220, RZ, P0, !PT ;  /* 0x000000dc070d7210 */ /* 0x000fe400007fe4ff */
[----:B------:R-:W-:Y:S01]  /*c830*/  IADD3 R20, P6, R21, R216, RZ ;  /* 0x000000d815147210 */ /* 0x000fe20007fde0ff */
[----:B------:R-:W-:Y:S01]  /*c840*/  @!PT LDS RZ, [RZ] ;  /* 0x00000000fffff984 */ /* 0x000fe20000000800 */
[----:B------:R-:W-:Y:S01]  /*c850*/  @!PT LDS RZ, [RZ] ;  /* 0x00000000fffff984 */ /* 0x000fe20000000800 */
[----:B------:R-:W-:Y:S01]  /*c860*/  @!PT LDS RZ, [RZ] ;  /* 0x00000000fffff984 */ /* 0x000fe20000000800 */
[----:B------:R5:W-:Y:S01]  /*c870*/  LDGSTS.E.BYPASS.LTC128B.128 [R213], [R14.64], !P5 ;  /* 0x000000000ed57fae */ /* 0x000be2000e901d52 */
[----:B---3--:R-:W-:Y:S02]  /*c880*/  IADD3 R168, P0, R165, R218, RZ ;  /* 0x000000daa5a87210 */ /* 0x008fe40007f1e0ff */
[----:B------:R-:W-:Y:S02]  /*c890*/  IADD3.X R21, R7, R219, RZ, P6, !PT ;  /* 0x000000db07157210 */ /* 0x000fe400037fe4ff */
[----:B------:R-:W-:Y:S02]  /*c8a0*/  IADD3 R166, P6, R165, R217, RZ ;  /* 0x000000d9a5a67210 */ /* 0x000fe40007fde0ff */
[----:B------:R5:W-:Y:S01]  /*c8b0*/  LDGSTS.E.BYPASS.LTC128B.128 [R213+0x2000], [R12.64], !P4 ;  /* 0x020000000cd57fae */ /* 0x000be2000e101d52 */
[----:B----4-:R-:W-:Y:S02]  /*c8c0*/  IADD3.X R169, R5, R180, RZ, P0, !PT ;  /* 0x000000b405a97210 */ /* 0x010fe400007fe4ff */
[----:B------:R-:W-:Y:S02]  /*c8d0*/  IADD3 R164, P0, R165, R216, RZ ;  /* 0x000000d8a5a47210 */ /* 0x000fe40007f1e0ff */
[C---:B------:R-:W-:Y:S02]  /*c8e0*/  IADD3.X R167, R5.reuse, R220, RZ, P6, !PT ;  /* 0x000000dc05a77210 */ /* 0x040fe400037fe4ff */
[----:B------:R-:W-:Y:S01]  /*c8f0*/  IADD3.X R165, R5, R219, RZ, P0, !PT ;  /* 0x000000db05a57210 */ /* 0x000fe200007fe4ff */
[----:B------:R1:W-:Y:S01]  /*c900*/  LDGSTS.E.BYPASS.LTC128B.128 [R213+0x4000], [R20.64], !P3 ;  /* 0x0400000014d57fae */ /* 0x0003e2000d901d52 */
[C---:B------:R-:W-:Y:S01]  /*c910*/  HMMA.16816.F32.BF16 R4, R32.reuse, R8, RZ ;  /* 0x000000082004723c */ /* 0x040fe200000418ff */
[----:B------:R-:W-:Y:S05]  /*c920*/  PLOP3.LUT P0, PT, PT, PT, UP2, 0x40, 0x0 ;  /* 0x000000000000781c */ /* 0x000fea0003f0e828 */
[----:B------:R2:W-:Y:S02]  /*c930*/  LDGSTS.E.BYPASS.LTC128B.128 [R213+0x1000], [R168.64], !P5 ;  /* 0x01000000a8d57fae */ /* 0x0005e4000e901d52 */
[C---:B------:R-:W-:Y:S05]  /*c940*/  HMMA.16816.F32.BF16 R8, R32.reuse, R10, RZ ;  /* 0x0000000a2008723c */ /* 0x040fea00000418ff */
[----:B------:R3:W-:Y:S03]  /*c950*/  LDGSTS.E.BYPASS.LTC128B.128 [R213+0x3000], [R166.64], !P4 ;  /* 0x03000000a6d57fae */ /* 0x0007e6000e101d52 */
[C---:B-----5:R-:W-:Y:S04]  /*c960*/  HMMA.16816.F32.BF16 R12, R32.reuse, R16, RZ ;  /* 0x00000010200c723c */ /* 0x060fe800000418ff */
[----:B------:R3:W-:Y:S04]  /*c970*/  LDGSTS.E.BYPASS.LTC128B.128 [R213+0x5000], [R164.64], !P3 ;  /* 0x05000000a4d57fae */ /* 0x0007e8000d901d52 */
[C---:B------:R-:W-:Y:S03]  /*c980*/  HMMA.16816.F32.BF16 R16, R32.reuse, R18, RZ ;  /* 0x000000122010723c */ /* 0x040fe600000418ff */
[----:B------:R-:W-:Y:S05]  /*c990*/  LDSM.16.M88.4 R156, [R201+0xc100] ;  /* 0x00c10000c99c783b */ /* 0x000fea0000000200 */
[C---:B-1----:R-:W-:Y:S02]  /*c9a0*/  HMMA.16816.F32.BF16 R20, R32.reuse, R24, RZ ;  /* 0x000000182014723c */ /* 0x042fe400000418ff */
[----:B------:R-:W0:Y:S06]  /*c9b0*/  LDGDEPBAR ;  /* 0x00000000000079af */ /* 0x000e2c0000000000 */
[C---:B------:R-:W-:Y:S01]  /*c9c0*/  HMMA.16816.F32.BF16 R24, R32.reuse, R26, RZ ;  /* 0x0000001a2018723c */ /* 0x040fe200000418ff */
[----:B------:R-:W1:Y:S07]  /*c9d0*/  LDSM.16.M88.4 R160, [R200+0x6100] ;  /* 0x00610000c8a0783b */ /* 0x000e6e0000000200 */
[C---:B------:R-:W-:Y:S01]  /*c9e0*/  HMMA.16816.F32.BF16 R28, R32.reuse, R132, RZ ;  /* 0x00000084201c723c */ /* 0x040fe200000418ff */
[----:B---3--:R-:W-:Y:S07]  /*c9f0*/  LDSM.16.M88.4 R164, [R200+0x7100] ;  /* 0x00710000c8a4783b */ /* 0x008fee0000000200 */
[----:B------:R-:W-:Y:S01]  /*ca00*/  HMMA.16816.F32.BF16 R32, R32, R134, RZ ;  /* 0x000000862020723c */ /* 0x000fe200000418ff */
[----:B------:R-:W3:Y:S07]  /*ca10*/  LDSM.16.M88.4 R132, [R200+0x6900] ;  /* 0x00690000c884783b */ /* 0x000eee0000000200 */
[C---:B------:R-:W-:Y:S01]  /*ca20*/  HMMA.16816.F32.BF16 R4, R136.reuse, R140, R4 ;  /* 0x0000008c8804723c */ /* 0x040fe20000041804 */
[----:B--2---:R-:W2:Y:S07]  /*ca30*/  LDSM.16.M88.4 R168, [R200+0x7900] ;  /* 0x00790000c8a8783b */ /* 0x004eae0000000200 */
[C---:B------:R-:W-:Y:S01]  /*ca40*/  HMMA.16816.F32.BF16 R8, R136.reuse, R142, R8 ;  /* 0x0000008e8808723c */ /* 0x040fe20000041808 */
[----:B------:R-:W-:Y:S07]  /*ca50*/  LDSM.16.M88.4 R172, [R199+0xc100] ;  /* 0x00c10000c7ac783b */ /* 0x000fee0000000200 */
[C---:B------:R-:W-:Y:S01]  /*ca60*/  HMMA.16816.F32.BF16 R12, R136.reuse, R144, R12 ;  /* 0x00000090880c723c */ /* 0x040fe2000004180c */
[----:B------:R-:W4:Y:S07]  /*ca70*/  LDSM.16.M88.4 R176, [R192] ;  /* 0x00000000c0b0783b */ /* 0x000f2e0000000200 */
[C---:B------:R-:W-:Y:S01]  /*ca80*/  HMMA.16816.F32.BF16 R16, R136.reuse, R146, R16 ;  /* 0x000000928810723c */ /* 0x040fe20000041810 */
[----:B------:R-:W-:Y:S07]  /*ca90*/  LDSM.16.M88.4 R140, [R192+0x1000] ;  /* 0x00100000c08c783b */ /* 0x000fee0000000200 */
[C---:B------:R-:W-:Y:S01]  /*caa0*/  HMMA.16816.F32.BF16 R20, R136.reuse, R148, R20 ;  /* 0x000000948814723c */ /* 0x040fe20000041814 */
[----:B------:R-:W-:Y:S07]  /*cab0*/  LDSM.16.M88.4 R144, [R192+0x1800] ;  /* 0x00180000c090783b */ /* 0x000fee0000000200 */
[C---:B------:R-:W-:Y:S01]  /*cac0*/  HMMA.16816.F32.BF16 R24, R136.reuse, R150, R24 ;  /* 0x000000968818723c */ /* 0x040fe20000041818 */
[----:B------:R-:W-:Y:S07]  /*cad0*/  LDSM.16.M88.4 R148, [R206+0x10100] ;  /* 0x01010000ce94783b */ /* 0x000fee0000000200 */
[C---:B------:R-:W-:Y:S08]  /*cae0*/  HMMA.16816.F32.BF16 R28, R136.reuse, R152, R28 ;  /* 0x00000098881c723c */ /* 0x040ff0000004181c */
[----:B------:R-:W-:Y:S01]  /*caf0*/  HMMA.16816.F32.BF16 R32, R136, R154, R32 ;  /* 0x0000009a8820723c */ /* 0x000fe20000041820 */
[----:B------:R-:W5:Y:S07]  /*cb00*/  LDSM.16.M88.4 R136, [R192+0x800] ;  /* 0x00080000c088783b */ /* 0x000f6e0000000200 */
[C---:B-1----:R-:W-:Y:S01]  /*cb10*/  HMMA.16816.F32.BF16 R4, R156.reuse, R160, R4 ;  /* 0x000000a09c04723c */ /* 0x042fe20000041804 */
        /* <DEDUP_REMOVED lines=8> */
[----:B------:R-:W-:Y:S07]  /*cba0*/  LDSM.16.M88.4 R164, [R202+0x10100] ;  /* 0x01010000caa4783b */ /* 0x000fee0000000200 */
[C---:B--2---:R-:W-:Y:S08]  /*cbb0*/  HMMA.16816.F32.BF16 R28, R156.reuse, R168, R28 ;  /* 0x000000a89c1c723c */ /* 0x044ff0000004181c */
[----:B------:R-:W-:Y:S01]  /*cbc0*/  HMMA.16816.F32.BF16 R32, R156, R170, R32 ;  /* 0x000000aa9c20723c */ /* 0x000fe20000041820 */
[----:B------:R-:W2:Y:S07]  /*cbd0*/  LDSM.16.M88.4 R156, [R205+0x9100] ;  /* 0x00910000cd9c783b */ /* 0x000eae0000000200 */
[C---:B----4-:R-:W-:Y:S01]  /*cbe0*/  HMMA.16816.F32.BF16 R4, R172.reuse, R176, R4 ;  /* 0x000000b0ac04723c */ /* 0x050fe20000041804 */
[----:B------:R-:W4:Y:S07]  /*cbf0*/  LDSM.16.M88.4 R168, [R191] ;  /* 0x00000000bfa8783b */ /* 0x000f2e0000000200 */
[C---:B------:R-:W-:Y:S01]  /*cc00*/  HMMA.16816.F32.BF16 R8, R172.reuse, R178, R8 ;  /* 0x000000b2ac08723c */ /* 0x040fe20000041808 */
[----:B------:R-:W-:Y:S07]  /*cc10*/  LDSM.16.M88.4 R176, [R200+0x8100] ;  /* 0x00810000c8b0783b */ /* 0x000fee0000000200 */
[C---:B-----5:R-:W-:Y:S08]  /*cc20*/  HMMA.16816.F32.BF16 R12, R172.reuse, R136, R12 ;  /* 0x00000088ac0c723c */ /* 0x060ff0000004180c */
[C---:B------:R-:W-:Y:S01]  /*cc30*/  HMMA.16816.F32.BF16 R16, R172.reuse, R138, R16 ;  /* 0x0000008aac10723c */ /* 0x040fe20000041810 */
[----:B------:R-:W5:Y:S07]  /*cc40*/  LDSM.16.M88.4 R136, [R190] ;  /* 0x00000000be88783b */ /* 0x000f6e0000000200 */
[C---:B------:R-:W-:Y:S08]  /*cc50*/  HMMA.16816.F32.BF16 R20, R172.reuse, R140, R20 ;  /* 0x0000008cac14723c */ /* 0x040ff00000041814 */
[C---:B------:R-:W-:Y:S01]  /*cc60*/  HMMA.16816.F32.BF16 R24, R172.reuse, R142, R24 ;  /* 0x0000008eac18723c */ /* 0x040fe20000041818 */
[----:B------:R-:W2:Y:S07]  /*cc70*/  LDSM.16.M88.4 R140, [R189] ;  /* 0x00000000bd8c783b */ /* 0x000eae0000000200 */
[C---:B------:R-:W-:Y:S08]  /*cc80*/  HMMA.16816.F32.BF16 R28, R172.reuse, R144, R28 ;  /* 0x00000090ac1c723c */ /* 0x040ff0000004181c */
[----:B------:R-:W-:Y:S01]  /*cc90*/  HMMA.16816.F32.BF16 R32, R172, R146, R32 ;  /* 0x00000092ac20723c */ /* 0x000fe20000041820 */
[----:B------:R-:W4:Y:S07]  /*cca0*/  LDSM.16.M88.4 R144, [R188] ;  /* 0x00000000bc90783b */ /* 0x000f2e0000000200 */
[C---:B-1----:R-:W-:Y:S01]  /*ccb0*/  HMMA.16816.F32.BF16 R4, R148.reuse, R152, R4 ;  /* 0x000000989404723c */ /* 0x042fe20000041804 */
[----:B------:R-:W1:Y:S07]  /*ccc0*/  LDSM.16.M88.4 R172, [R201+0x10100] ;  /* 0x01010000c9ac783b */ /* 0x000e6e0000000200 */
[C---:B------:R-:W-:Y:S01]  /*ccd0*/  HMMA.16816.F32.BF16 R8, R148.reuse, R154, R8 ;  /* 0x0000009a9408723c */ /* 0x040fe20000041808 */
[----:B------:R-:W-:Y:S07]  /*cce0*/  LDSM.16.M88.4 R152, [R200+0x9900] ;  /* 0x00990000c898783b */ /* 0x000fee0000000200 */
[C---:B---3--:R-:W-:Y:S08]  /*ccf0*/  HMMA.16816.F32.BF16 R12, R148.reuse, R132, R12 ;  /* 0x00000084940c723c */ /* 0x048ff0000004180c */
[C---:B------:R-:W-:Y:S01]  /*cd00*/  HMMA.16816.F32.BF16 R16, R148.reuse, R134, R16 ;  /* 0x000000869410723c */ /* 0x040fe20000041810 */
[----:B------:R-:W3:Y:S07]  /*cd10*/  LDSM.16.M88.4 R132, [R200+0x8900] ;  /* 0x00890000c884783b */ /* 0x000eee0000000200 */
[C---:B--2---:R-:W-:Y:S08]  /*cd20*/  HMMA.16816.F32.BF16 R20, R148.reuse, R156, R20 ;  /* 0x0000009c9414723c */ /* 0x044ff00000041814 */
[C---:B------:R-:W-:Y:S01]  /*cd30*/  HMMA.16816.F32.BF16 R24, R148.reuse, R158, R24 ;  /* 0x0000009e9418723c */ /* 0x040fe20000041818 */
[----:B------:R-:W-:Y:S07]  /*cd40*/  LDSM.16.M88.4 R156, [R199+0x10100] ;  /* 0x01010000c79c783b */ /* 0x000fee0000000200 */
[C---:B------:R-:W-:Y:S08]  /*cd50*/  HMMA.16816.F32.BF16 R28, R148.reuse, R160, R28 ;  /* 0x000000a0941c723c */ /* 0x040ff0000004181c */
[----:B------:R-:W-:Y:S01]  /*cd60*/  HMMA.16816.F32.BF16 R32, R148, R162, R32 ;  /* 0x000000a29420723c */ /* 0x000fe20000041820 */
[----:B------:R-:W2:Y:S07]  /*cd70*/  LDSM.16.M88.4 R148, [R200+0x9100] ;  /* 0x00910000c894783b */ /* 0x000eae0000000200 */
[C---:B----4-:R-:W-:Y:S01]  /*cd80*/  HMMA.16816.F32.BF16 R4, R164.reuse, R168, R4 ;  /* 0x000000a8a404723c */ /* 0x050fe20000041804 */
[----:B------:R-:W4:Y:S07]  /*cd90*/  LDSM.16.M88.4 R160, [R192+0x2000] ;  /* 0x00200000c0a0783b */ /* 0x000f2e0000000200 */
[C---:B------:R-:W-:Y:S01]  /*cda0*/  HMMA.16816.F32.BF16 R8, R164.reuse, R170, R8 ;  /* 0x000000aaa408723c */ /* 0x040fe20000041808 */
[----:B------:R-:W-:Y:S07]  /*cdb0*/  LDSM.16.M88.4 R168, [R205+0xa100] ;  /* 0x00a10000cda8783b */ /* 0x000fee0000000200 */
[C---:B-----5:R-:W-:Y:S08]  /*cdc0*/  HMMA.16816.F32.BF16 R12, R164.reuse, R136, R12 ;  /* 0x00000088a40c723c */ /* 0x060ff0000004180c */
[C---:B------:R-:W-:Y:S01]  /*cdd0*/  HMMA.16816.F32.BF16 R16, R164.reuse, R138, R16 ;  /* 0x0000008aa410723c */ /* 0x040fe20000041810 */
[----:B------:R-:W5:Y:S07]  /*cde0*/  LDSM.16.M88.4 R136, [R192+0x2800] ;  /* 0x00280000c088783b */ /* 0x000f6e0000000200 */
[C---:B------:R-:W-:Y:S08]  /*cdf0*/  HMMA.16816.F32.BF16 R20, R164.reuse, R140, R20 ;  /* 0x0000008ca414723c */ /* 0x040ff00000041814 */
[C---:B------:R-:W-:Y:S01]  /*ce00*/  HMMA.16816.F32.BF16 R24, R164.reuse, R142, R24 ;  /* 0x0000008ea418723c */ /* 0x040fe20000041818 */
[----:B------:R-:W2:Y:S07]  /*ce10*/  LDSM.16.M88.4 R140, [R192+0x3000] ;  /* 0x00300000c08c783b */ /* 0x000eae0000000200 */
[C---:B------:R-:W-:Y:S08]  /*ce20*/  HMMA.16816.F32.BF16 R28, R164.reuse, R144, R28 ;  /* 0x00000090a41c723c */ /* 0x040ff0000004181c */
[----:B------:R-:W-:Y:S01]  /*ce30*/  HMMA.16816.F32.BF16 R32, R164, R146, R32 ;  /* 0x00000092a420723c */ /* 0x000fe20000041820 */
[----:B------:R-:W4:Y:S07]  /*ce40*/  LDSM.16.M88.4 R144, [R192+0x3800] ;  /* 0x00380000c090783b */ /* 0x000f2e0000000200 */
[C---:B-1----:R-:W-:Y:S01]  /*ce50*/  HMMA.16816.F32.BF16 R4, R172.reuse, R176, R4 ;  /* 0x000000b0ac04723c */ /* 0x042fe20000041804 */
[----:B------:R-:W1:Y:S07]  /*ce60*/  LDSM.16.M88.4 R164, [R206+0x14100] ;  /* 0x01410000cea4783b */ /* 0x000e6e0000000200 */
[C---:B------:R-:W-:Y:S01]  /*ce70*/  HMMA.16816.F32.BF16 R8, R172.reuse, R178, R8 ;  /* 0x000000b2ac08723c */ /* 0x040fe20000041808 */
[----:B------:R-:W-:Y:S07]  /*ce80*/  LDSM.16.M88.4 R176, [R187] ;  /* 0x00000000bbb0783b */ /* 0x000fee0000000200 */
[C---:B---3--:R-:W-:Y:S08]  /*ce90*/  HMMA.16816.F32.BF16 R12, R172.reuse, R132, R12 ;  /* 0x00000084ac0c723c */ /* 0x048ff0000004180c */
[C---:B------:R-:W-:Y:S01]  /*cea0*/  HMMA.16816.F32.BF16 R16, R172.reuse, R134, R16 ;  /* 0x00000086ac10723c */ /* 0x040fe20000041810 */
[----:B------:R-:W3:Y:S07]  /*ceb0*/  LDSM.16.M88.4 R132, [R205+0xa900] ;  /* 0x00a90000cd84783b */ /* 0x000eee0000000200 */
[C---:B--2---:R-:W-:Y:S08]  /*cec0*/  HMMA.16816.F32.BF16 R20, R172.reuse, R148, R20 ;  /* 0x00000094ac14723c */ /* 0x044ff00000041814 */
[C---:B------:R-:W-:Y:S01]  /*ced0*/  HMMA.16816.F32.BF16 R24, R172.reuse, R150, R24 ;  /* 0x00000096ac18723c */ /* 0x040fe20000041818 */
[----:B------:R-:W2:Y:S07]  /*cee0*/  LDSM.16.M88.4 R148, [R205+0xb100] ;  /* 0x00b10000cd94783b */ /* 0x000eae0000000200 */
[C---:B------:R-:W-:Y:S08]  /*cef0*/  HMMA.16816.F32.BF16 R28, R172.reuse, R152, R28 ;  /* 0x00000098ac1c723c */ /* 0x040ff0000004181c */
[----:B------:R-:W-:Y:S01]  /*cf00*/  HMMA.16816.F32.BF16 R32, R172, R154, R32 ;  /* 0x0000009aac20723c */ /* 0x000fe20000041820 */
[----:B------:R-:W1:Y:S07]  /*cf10*/  LDSM.16.M88.4 R152, [R205+0xb900] ;  /* 0x00b90000cd98783b */ /* 0x000e6e0000000200 */
[C---:B----4-:R-:W-:Y:S01]  /*cf20*/  HMMA.16816.F32.BF16 R4, R156.reuse, R160, R4 ;  /* 0x000000a09c04723c */ /* 0x050fe20000041804 */
[----:B------:R-:W4:Y:S07]  /*cf30*/  LDSM.16.M88.4 R172, [R202+0x14100] ;  /* 0x01410000caac783b */ /* 0x000f2e0000000200 */
        /* <DEDUP_REMOVED lines=24> */
[----:B------:R-:W1:Y:S01]  /*d0c0*/  LDSM.16.M88.4 R164, [R199+0x14100] ;  /* 0x01410000c7a4783b */ /* 0x000e620000000200 */
[C---:B----4-:R-:W-:Y:S08]  /*d0d0*/  HMMA.16816.F32.BF16 R4, R172.reuse, R176, R4 ;  /* 0x000000b0ac04723c */ /* 0x050ff00000041804 */
[C---:B------:R-:W-:Y:S08]  /*d0e0*/  HMMA.16816.F32.BF16 R8, R172.reuse, R178, R8 ;  /* 0x000000b2ac08723c */ /* 0x040ff00000041808 */
[C---:B-----5:R-:W-:Y:S08]  /*d0f0*/  HMMA.16816.F32.BF16 R12, R172.reuse, R136, R12 ;  /* 0x00000088ac0c723c */ /* 0x060ff0000004180c */
[C---:B------:R-:W-:Y:S08]  /*d100*/  HMMA.16816.F32.BF16 R16, R172.reuse, R138, R16 ;  /* 0x0000008aac10723c */ /* 0x040ff00000041810 */
[C---:B------:R-:W-:Y:S08]  /*d110*/  HMMA.16816.F32.BF16 R20, R172.reuse, R140, R20 ;  /* 0x0000008cac14723c */ /* 0x040ff00000041814 */
[C---:B------:R-:W-:Y:S08]  /*d120*/  HMMA.16816.F32.BF16 R24, R172.reuse, R142, R24 ;  /* 0x0000008eac18723c */ /* 0x040ff00000041818 */
[C---:B------:R-:W-:Y:S08]  /*d130*/  HMMA.16816.F32.BF16 R28, R172.reuse, R144, R28 ;  /* 0x00000090ac1c723c */ /* 0x040ff0000004181c */
[----:B------:R-:W-:Y:S08]  /*d140*/  HMMA.16816.F32.BF16 R32, R172, R146, R32 ;  /* 0x00000092ac20723c */ /* 0x000ff00000041820 */
[C---:B-1----:R-:W-:Y:S08]  /*d150*/  HMMA.16816.F32.BF16 R4, R156.reuse, R160, R4 ;  /* 0x000000a09c04723c */ /* 0x042ff00000041804 */
[C---:B------:R-:W-:Y:S08]  /*d160*/  HMMA.16816.F32.BF16 R8, R156.reuse, R162, R8 ;  /* 0x000000a29c08723c */ /* 0x040ff00000041808 */
[C---:B---3--:R-:W-:Y:S08]  /*d170*/  HMMA.16816.F32.BF16 R12, R156.reuse, R132, R12 ;  /* 0x000000849c0c723c */ /* 0x048ff0000004180c */
        /* <DEDUP_REMOVED lines=11> */
[----:B------:R-:W-:Y:S02]  /*d230*/  FMUL.FTZ R138, R5, c[0x0][0x320] ;  /* 0x0000c800058a7a20 */ /* 0x000fe40000410000 */
[----:B------:R-:W1:Y:S01]  /*d240*/  MUFU.TANH R137, R137 ;  /* 0x0000008900897308 */ /* 0x000e620000002400 */
[----:B------:R-:W-:Y:S02]  /*d250*/  FMUL.FTZ R0, R6, c[0x0][0x320] ;  /* 0x0000c80006007a20 */ /* 0x000fe40000410000 */
[----:B------:R-:W-:Y:S04]  /*d260*/  FMUL.FTZ R9, R9, c[0x0][0x320] ;  /* 0x0000c80009097a20 */ /* 0x000fe80000410000 */
[----:B------:R-:W-:Y:S02]  /*d270*/  FMUL.FTZ R10, R10, c[0x0][0x320] ;  /* 0x0000c8000a0a7a20 */ /* 0x000fe40000410000 */
[----:B------:R-:W-:Y:S01]  /*d280*/  FMUL.FTZ R11, R11, c[0x0][0x320] ;  /* 0x0000c8000b0b7a20 */ /* 0x000fe20000410000 */
[----:B------:R-:W2:Y:S01]  /*d290*/  MUFU.TANH R140, R9 ;  /* 0x00000009008c7308 */ /* 0x000ea20000002400 */
[----:B------:R-:W-:Y:S02]  /*d2a0*/  FMUL.FTZ R136, R7, c[0x0][0x320] ;  /* 0x0000c80007887a20 */ /* 0x000fe40000410000 */
[----:B------:R-:W3:Y:S01]  /*d2b0*/  LDSM.16.M88.4 R4, [R192+0x5000] ;  /* 0x00500000c004783b */ /* 0x000ee20000000200 */
[----:B------:R-:W-:Y:S02]  /*d2c0*/  FMUL.FTZ R139, R8, c[0x0][0x320] ;  /* 0x0000c800088b7a20 */ /* 0x000fe40000410000 */
[----:B------:R-:W-:Y:S02]  /*d2d0*/  FMUL.FTZ R8, R12, c[0x0][0x320] ;  /* 0x0000c8000c087a20 */ /* 0x000fe40000410000 */
[----:B------:R-:W-:Y:S02]  /*d2e0*/  FMUL.FTZ R13, R13, c[0x0][0x320] ;  /* 0x0000c8000d0d7a20 */ /* 0x000fe40000410000 */
[----:B------:R-:W4:Y:S01]  /*d2f0*/  MUFU.TANH R132, R10 ;  /* 0x0000000a00847308 */ /* 0x000f220000002400 */
[----:B------:R-:W-:Y:S02]  /*d300*/  FMUL.FTZ R142, R16, c[0x0][0x320] ;  /* 0x0000c800108e7a20 */ /* 0x000fe40000410000 */
[----:B------:R-:W-:Y:S02]  /*d310*/  FMUL.FTZ R14, R14, c[0x0][0x320] ;  /* 0x0000c8000e0e7a20 */ /* 0x000fe40000410000 */
[----:B------:R-:W-:Y:S02]  /*d320*/  FMUL.FTZ R15, R15, c[0x0][0x320] ;  /* 0x0000c8000f0f7a20 */ /* 0x000fe40000410000 */
[----:B------:R-:W-:Y:S02]  /*d330*/  FMUL.FTZ R18, R18, c[0x0][0x320] ;  /* 0x0000c80012127a20 */ /* 0x000fe40000410000 */
[----:B------:R-:W-:Y:S01]  /*d340*/  FMUL.FTZ R19, R19, c[0x0][0x320] ;  /* 0x0000c80013137a20 */ /* 0x000fe20000410000 */
[----:B------:R-:W1:Y:S10]  /*d350*/  MUFU.TANH R133, R11 ;  /* 0x0000000b00857308 */ /* 0x000e740000002400 */
[----:B------:R5:W1:Y:S10]  /*d360*/  MUFU.TANH R12, R8 ;  /* 0x00000008000c7308 */ /* 0x000a740000002400 */
[----:B------:R-:W1:Y:S01]  /*d370*/  MUFU.TANH R138, R138 ;  /* 0x0000008a008a7308 */ /* 0x000e620000002400 */
[C---:B---3--:R-:W-:Y:S09]  /*d380*/  HMMA.16816.F32.BF16 R20, R164.reuse, R4, R20 ;  /* 0x00000004a414723c */ /* 0x048ff20000041814 */
[----:B------:R-:W3:Y:S01]  /*d390*/  MUFU.TANH R0, R0 ;  /* 0x0000000000007308 */ /* 0x000ee20000002400 */
[C---:B------:R-:W-:Y:S01]  /*d3a0*/  HMMA.16816.F32.BF16 R24, R164.reuse, R6, R24 ;  /* 0x00000006a418723c */ /* 0x040fe20000041818 */
[----:B-----5:R-:W5:Y:S01]  /*d3b0*/  LDSM.16.M88.4 R8, [R192+0x5800] ;  /* 0x00580000c008783b */ /* 0x020f620000000200 */
[----:B------:R-:W-:Y:S04]  /*d3c0*/  DEPBAR.LE SB0, 0x0 ;  /* 0x000080000000791a */ /* 0x000fe80000000000 */
[----:B------:R-:W-:Y:S03]  /*d3d0*/  FMUL.FTZ R4, R17, c[0x0][0x320] ;  /* 0x0000c80011047a20 */ /* 0x000fe60000410000 */
[----:B------:R-:W1:Y:S01]  /*d3e0*/  MUFU.TANH R136, R136 ;  /* 0x0000008800887308 */ /* 0x000e620000002400 */
[----:B------:R-:W-:Y:S04]  /*d3f0*/  BAR.SYNC.DEFER_BLOCKING 0x0 ;  /* 0x0000000000007b1d */ /* 0x000fe80000010000 */
[----:B------:R-:W-:Y:S02]  /*d400*/  FMUL.FTZ R160, R20, c[0x0][0x320] ;  /* 0x0000c80014a07a20 */ /* 0x000fe40000410000 */
[----:B------:R-:W-:Y:S03]  /*d410*/  FMUL.FTZ R21, R21, c[0x0][0x320] ;  /* 0x0000c80015157a20 */ /* 0x000fe60000410000 */
[----:B------:R-:W1:Y:S01]  /*d420*/  MUFU.TANH R139, R139 ;  /* 0x0000008b008b7308 */ /* 0x000e620000002400 */
[----:B------:R-:W-:Y:S02]  /*d430*/  FMUL.FTZ R22, R22, c[0x0][0x320] ;  /* 0x0000c80016167a20 */ /* 0x000fe40000410000 */
[----:B------:R-:W-:Y:S02]  /*d440*/  FMUL.FTZ R23, R23, c[0x0][0x320] ;  /* 0x0000c80017177a20 */ /* 0x000fe40000410000 */
[----:B------:R-:W-:Y:S02]  /*d450*/  FMUL.FTZ R156, R24, c[0x0][0x320] ;  /* 0x0000c800189c7a20 */ /* 0x000fe40000410000 */
[----:B------:R-:W-:Y:S02]  /*d460*/  FMUL.FTZ R25, R25, c[0x0][0x320] ;  /* 0x0000c80019197a20 */ /* 0x000fe40000410000 */
[----:B------:R-:W-:Y:S01]  /*d470*/  FMUL.FTZ R26, R26, c[0x0][0x320] ;  /* 0x0000c8001a1a7a20 */ /* 0x000fe20000410000 */
[----:B------:R1:W1:Y:S01]  /*d480*/  MUFU.TANH R162, R13 ;  /* 0x0000000d00a27308 */ /* 0x0002620000002400 */
[----:B------:R-:W-:Y:S09]  /*d490*/  FMUL.FTZ R27, R27, c[0x0][0x320] ;  /* 0x0000c8001b1b7a20 */ /* 0x000ff20000410000 */
[----:B------:R1:W1:Y:S01]  /*d4a0*/  MUFU.TANH R163, R14 ;  /* 0x0000000e00a37308 */ /* 0x0002620000002400 */
[C---:B-----5:R-:W-:Y:S09]  /*d4b0*/  HMMA.16816.F32.BF16 R28, R164.reuse, R8, R28 ;  /* 0x00000008a41c723c */ /* 0x060ff2000004181c */
[----:B------:R1:W1:Y:S01]  /*d4c0*/  MUFU.TANH R161, R15 ;  /* 0x0000000f00a17308 */ /* 0x0002620000002400 */
[----:B------:R-:W-:Y:S09]  /*d4d0*/  HMMA.16816.F32.BF16 R32, R164, R10, R32 ;  /* 0x0000000aa420723c */ /* 0x000ff20000041820 */
[----:B------:R-:W1:Y:S05]  /*d4e0*/  MUFU.TANH R142, R142 ;  /* 0x0000008e008e7308 */ /* 0x000e6a0000002400 */
        /* <DEDUP_REMOVED lines=26> */
[----:B------:R-:W1:Y:S01]  /*d690*/  MUFU.TANH R5, R5 ;  /* 0x0000000500057308 */ /* 0x000e620000002400 */
[----:B------:R-:W-:-:S05]  /*d6a0*/  @P0 BRA `(.L_x_427) ;  /* 0x0000031000000947 */ /* 0x000fca0003800000 */
[----:B--234-:R-:W-:Y:S01]  /*d6b0*/  ULEA UR4, UR20, UR12, 0x6 ;  /* 0x0000000c14047291 */ /* 0x01cfe2000f8e303f */
        /* <DEDUP_REMOVED lines=11> */
[----:B------:R-:W-:Y:S03]  /*d770*/  @!P1 LEA.HI.X R9, R10, c[0x0][0x2a4], R7, 0x2, P0 ;  /* 0x0000a9000a099a11 */ /* 0x000fe600000f1407 */
[----:B------:R-:W-:Y:S01]  /*d780*/  IMAD.WIDE.U32 R10, R209, c[0x0][0x1e0], RZ ;  /* 0x00007800d10a7a25 */ /* 0x000fe200078e00ff */
        /* <DEDUP_REMOVED lines=13> */
[----:B------:R-:W2:Y:S04]  /*d860*/  SHFL.IDX PT, R11, R20, RZ, 0x181f ;  /* 0x00181fff140b7589 */ /* 0x000ea800000e0000 */
[----:B-1----:R-:W1:Y:S04]  /*d870*/  SHFL.IDX PT, R13, R8, RZ, 0x181f ;  /* 0x00181fff080d7589 */ /* 0x002e6800000e0000 */
[----:B------:R-:W3:Y:S04]  /*d880*/  SHFL.IDX PT, R7, R20, 0x1, 0x181f ;  /* 0x00381f0014077f89 */ /* 0x000ee800000e0000 */
[----:B------:R-:W4:Y:S01]  /*d890*/  SHFL.IDX PT, R9, R8, 0x1, 0x181f ;  /* 0x00381f0008097f89 */ /* 0x000f2200000e0000 */
[C---:B--2---:R-:W-:Y:S02]  /*d8a0*/  IADD3 R14, P6, R11.reuse, R218, RZ ;  /* 0x000000da0b0e7210 */ /* 0x044fe40007fde0ff */
[-C--:B------:R-:W-:Y:S02]  /*d8b0*/  IADD3 R10, P0, R11, R217.reuse, RZ ;  /* 0x000000d90b0a7210 */ /* 0x080fe40007f1e0ff */
[----:B-1----:R-:W-:Y:S02]  /*d8c0*/  IADD3.X R15, R13, R180, RZ, P6, !PT ;  /* 0x000000b40d0f7210 */ /* 0x002fe400037fe4ff */
[----:B------:R-:W-:Y:S01]  /*d8d0*/  IADD3 R18, P6, R11, R216, RZ ;  /* 0x000000d80b127210 */ /* 0x000fe20007fde0ff */
[----:B------:R-:W-:Y:S01]  /*d8e0*/  IMAD.X R11, R13, 0x1, R220, P0 ;  /* 0x000000010d0b7824 */ /* 0x000fe200000e06dc */
[----:B---3--:R-:W-:Y:S01]  /*d8f0*/  IADD3 R16, P0, R7, R218, RZ ;  /* 0x000000da07107210 */ /* 0x008fe20007f1e0ff */
[----:B------:R1:W-:Y:S02]  /*d900*/  LDGSTS.E.BYPASS.LTC128B.128 [R207+0x6100], [R14.64], !P5 ;  /* 0x061000000ecf7fae */ /* 0x0003e4000e901d52 */
[--C-:B------:R-:W-:Y:S01]  /*d910*/  IMAD.X R19, R13, 0x1, R219.reuse, P6 ;  /* 0x000000010d137824 */ /* 0x100fe200030e06db */
[----:B------:R-:W-:Y:S01]  /*d920*/  IADD3 R6, P6, R7, R217, RZ ;  /* 0x000000d907067210 */ /* 0x000fe20007fde0ff */
[----:B------:R1:W-:Y:S01]  /*d930*/  LDGSTS.E.BYPASS.LTC128B.128 [R207+0x8100], [R10.64], !P4 ;  /* 0x081000000acf7fae */ /* 0x0003e2000e101d52 */
[----:B----4-:R-:W-:Y:S01]  /*d940*/  IMAD.X R17, R9, 0x1, R180, P0 ;  /* 0x0000000109117824 */ /* 0x010fe200000e06b4 */
[----:B------:R-:W-:Y:S02]  /*d950*/  IADD3 R8, P0, R7, R216, RZ ;  /* 0x000000d807087210 */ /* 0x000fe40007f1e0ff */
[----:B------:R1:W-:Y:S01]  /*d960*/  LDGSTS.E.BYPASS.LTC128B.128 [R207+0xa100], [R18.64], !P3 ;  /* 0x0a10000012cf7fae */ /* 0x0003e2000d901d52 */
[C---:B------:R-:W-:Y:S02]  /*d970*/  IADD3.X R7, R9.reuse, R220, RZ, P6, !PT ;  /* 0x000000dc09077210 */ /* 0x040fe400037fe4ff */
[----:B------:R-:W-:Y:S01]  /*d980*/  IMAD.X R9, R9, 0x1, R219, P0 ;  /* 0x0000000109097824 */ /* 0x000fe200000e06db */
[----:B------:R1:W-:Y:S04]  /*d990*/  LDGSTS.E.BYPASS.LTC128B.128 [R207+0x7100], [R16.64], !P5 ;  /* 0x0710000010cf7fae */ /* 0x0003e8000e901d52 */
[----:B------:R1:W-:Y:S04]  /*d9a0*/  LDGSTS.E.BYPASS.LTC128B.128 [R207+0x9100], [R6.64], !P4 ;  /* 0x0910000006cf7fae */ /* 0x0003e8000e101d52 */
[----:B------:R1:W-:Y:S02]  /*d9b0*/  LDGSTS.E.BYPASS.LTC128B.128 [R207+0xb100], [R8.64], !P3 ;  /* 0x0b10000008cf7fae */ /* 0x0003e4000d901d52 */
.L_x_427:
[----:B--234-:R-:W-:Y:S01]  /*d9c0*/  PLOP3.LUT P6, PT, PT, PT, UP1, 0x80, 0x0 ;  /* 0x000000000000781c */ /* 0x01cfe20003fcf018 */
[----:B------:R-:W0:Y:S01]  /*d9d0*/  LDGDEPBAR ;  /* 0x00000000000079af */ /* 0x000e220000000000 */
[----:B------:R-:W-:Y:S01]  /*d9e0*/  PLOP3.LUT P0, PT, PT, PT, UP1, 0x80, 0x0 ;  /* 0x000000000000781c */ /* 0x000fe20003f0f018 */
[----:B-1----:R-:W-:Y:S01]  /*d9f0*/  IMAD.MOV.U32 R14, RZ, RZ, R211 ;  /* 0x000000ffff0e7224 */ /* 0x002fe200078e00d3 */
[----:B------:R-:W-:Y:S06]  /*da00*/  USHF.L.U32 UR4, UR20, 0x6, URZ ;  /* 0x0000000614047899 */ /* 0x000fec000800063f */
[----:B------:R-:W-:Y:S03]  /*da10*/  IMAD.U32 R7, RZ, RZ, UR4 ;  /* 0x00000004ff077e24 */ /* 0x000fe6000f8e00ff */
[----:B------:R-:W-:Y:S02]  /*da20*/  @P6 IMAD.HI.U32 R6, R211, c[0x0][0x2c8], RZ ;  /* 0x0000b200d3066a27 */ /* 0x000fe400078e00ff */
[----:B------:R-:W-:Y:S03]  /*da30*/  IADD3 R7, -R212, 0x1, -R7 ;  /* 0x00000001d4077810 */ /* 0x000fe60007ffe907 */
[----:B------:R-:W-:Y:S01]  /*da40*/  @P0 SHF.R.U32.HI R14, RZ, c[0x0][0x2cc], R6 ;  /* 0x0000b300ff0e0a19 */ /* 0x000fe20000011606 */
[----:B------:R-:W-:Y:S01]  /*da50*/  IMAD.U32 R6, RZ, RZ, UR10 ;  /* 0x0000000aff067e24 */ /* 0x000fe2000f8e00ff */
[----:B------:R-:W-:Y:S03]  /*da60*/  PLOP3.LUT P0, PT, PT, PT, UP0, 0x40, 0x0 ;  /* 0x000000000000781c */ /* 0x000fe60003f0e808 */
[----:B------:R-:W1:Y:S01]  /*da70*/  SHFL.IDX PT, R8, R14, RZ, 0x1c1f ;  /* 0x001c1fff0e087589 */ /* 0x000e6200000e0000 */
[----:B------:R-:W-:Y:S04]  /*da80*/  IADD3 R6, R7, -c[0x0][0x168], R6 ;  /* 0x80005a0007067a10 */ /* 0x000fe80007ffe006 */
        /* <DEDUP_REMOVED lines=20> */
.L_x_430:
[----:B------:R-:W-:Y:S04]  /*dbd0*/  MOV R6, c[0x0][0x32c] ;  /* 0x0000cb0000067a02 */ /* 0x000fe80000000f00 */
[----:B------:R-:W-:Y:S11]  /*dbe0*/  ISETP.NE.AND P0, PT, R6, 0x1, PT ;  /* 0x000000010600780c */ /* 0x000ff60003f05270 */
[----:B------:R-:W-:Y:S02]  /*dbf0*/  @!UPT UIADD3 URZ, URZ, URZ, URZ ;  /* 0x0000003f3f3ff290 */ /* 0x000fe4000fffe03f */
[----:B------:R-:W-:Y:S05]  /*dc00*/  @P0 IMAD.HI.U32 R6, R15, c[0x0][0x330], RZ ;  /* 0x0000cc000f060a27 */ /* 0x000fea00078e00ff */
[----:B------:R-:W-:Y:S02]  /*dc10*/  @P0 SHF.R.U32.HI R15, RZ, c[0x0][0x334], R6 ;  /* 0x0000cd00ff0f0a19 */ /* 0x000fe40000011606 */
.L_x_431:
[----:B------:R-:W-:Y:S05]  /*dc20*/  BSYNC B0 ;  /* 0x0000000000007941 */ /* 0x000fea0003800000 */
.L_x_429:
[----:B------:R-:W-:Y:S04]  /*dc30*/  IMAD.MOV.U32 R6, RZ, RZ, c[0x0][0x32c] ;  /* 0x0000cb00ff067624 */ /* 0x000fe800078e00ff */
[----:B------:R-:W-:Y:S04]  /*dc40*/  IMAD R15, R15, R6, -UR4 ;  /* 0x800000040f0f7e24 */ /* 0x000fe8000f8e0206 */
[----:B------:R-:W-:Y:S05]  /*dc50*/  IMAD.IADD R8, R15, 0x1, -R212 ;  /* 0x000000010f087824 */ /* 0x000fea00078e0ad4 */
[----:B------:R-:W-:Y:S02]  /*dc60*/  IADD3 R6, R8, c[0x0][0x32c], RZ ;  /* 0x0000cb0008067a10 */ /* 0x000fe40007ffe0ff */
[----:B------:R-:W-:Y:S02]  /*dc70*/  IMNMX R11, R11, R8, !PT ;  /* 0x000000080b0b7217 */ /* 0x000fe40007800200 */
[----:B------:R-:W-:Y:S02]  /*dc80*/  IMNMX R13, R13, R6, PT ;  /* 0x000000060d0d7217 */ /* 0x000fe40003800200 */
.L_x_428:
[----:B------:R-:W-:Y:S06]  /*dc90*/  UISETP.GT.AND UP2, UPT, UR20, -0x1, UPT ;  /* 0xffffffff1400788c */ /* 0x000fec000bf44270 */
        /* <DEDUP_REMOVED lines=9> */
[----:B------:R-:W-:Y:S02]  /*dd30*/  ISETP.GT.AND P0, PT, R11, 0x8, P0 ;  /* 0x000000080b00780c */ /* 0x000fe40000704270 */
[----:B------:R-:W-:Y:S02]  /*dd40*/  PLOP3.LUT P6, PT, PT, PT, UP2, 0x80, 0x0 ;  /* 0x000000000000781c */ /* 0x000fe40003fcf028 */
        /* <DEDUP_REMOVED lines=10> */
[----:B------:R-:W-:Y:S01]  /*ddf0*/  PLOP3.LUT P0, PT, PT, PT, UP2, 0x80, 0x0 ;  /* 0x000000000000781c */ /* 0x000fe20003f0f028 */
[----:B------:R-:W1:Y:S01]  /*de00*/  SHFL.IDX PT, R12, R14, 0x1, 0x1c1f ;  /* 0x003c1f000e0c7f89 */ /* 0x000e6200000e0000 */
        /* <DEDUP_REMOVED lines=11> */
[----:B------:R-:W-:Y:S01]  /*dec0*/  ISETP.LT.OR P6, PT, R13, 0x1a, P6 ;  /* 0x0000001a0d00780c */ /* 0x000fe200037c1670 */
[--C-:B-1----:R-:W-:Y:S01]  /*ded0*/  IMAD.IADD R7, R7, 0x1, R12.reuse ;  /* 0x0000000107077824 */ /* 0x102fe200078e020c */
[----:B------:R-:W-:Y:S02]  /*dee0*/  FSEL R160, R160, -INF , !P0 ;  /* 0xff800000a0a07808 */ /* 0x000fe40004000000 */
[----:B------:R-:W-:Y:S02]  /*def0*/  PLOP3.LUT P0, PT, PT, PT, UP2, 0x80, 0x0 ;  /* 0x000000000000781c */ /* 0x000fe40003f0f028 */
[----:B------:R-:W-:Y:S01]  /*df00*/  FSEL R140, R4, -INF , !P6 ;  /* 0xff800000048c7808 */ /* 0x000fe20007000000 */
[----:B------:R-:W-:Y:S01]  /*df10*/  IMAD.IADD R4, R9, 0x1, R12 ;  /* 0x0000000109047824 */ /* 0x000fe200078e020c */
        /* <DEDUP_REMOVED lines=44> */
.L_x_434:
[----:B------:R-:W-:Y:S04]  /*e1e0*/  MOV R9, 0x1 ;  /* 0x0000000100097802 */ /* 0x000fe80000000f00 */
[----:B------:R-:W-:Y:S11]  /*e1f0*/  ISETP.NE.AND P0, PT, R9, c[0x0][0x32c], PT ;  /* 0x0000cb0009007a0c */ /* 0x000ff60003f05270 */
[----:B------:R-:W-:Y:S02]  /*e200*/  @!UPT UIADD3 URZ, URZ, URZ, URZ ;  /* 0x0000003f3f3ff290 */ /* 0x000fe4000fffe03f */
[----:B------:R-:W-:Y:S05]  /*e210*/  @P0 IMAD.HI.U32 R9, R12, c[0x0][0x330], RZ ;  /* 0x0000cc000c090a27 */ /* 0x000fea00078e00ff */
[----:B------:R-:W-:Y:S02]  /*e220*/  @P0 SHF.R.U32.HI R12, RZ, c[0x0][0x334], R9 ;  /* 0x0000cd00ff0c0a19 */ /* 0x000fe40000011609 */
.L_x_435:
[----:B------:R-:W-:Y:S05]  /*e230*/  BSYNC B0 ;  /* 0x0000000000007941 */ /* 0x000fea0003800000 */
.L_x_433:
[----:B------:R-:W-:Y:S04]  /*e240*/  IMAD.MOV.U32 R9, RZ, RZ, c[0x0][0x32c] ;  /* 0x0000cb00ff097624 */ /* 0x000fe800078e00ff */
[----:B------:R-:W-:Y:S04]  /*e250*/  IMAD R9, R12, R9, -UR4 ;  /* 0x800000040c097e24 */ /* 0x000fe8000f8e0209 */
[----:B------:R-:W-:Y:S05]  /*e260*/  IMAD.IADD R12, R9, 0x1, -R212 ;  /* 0x00000001090c7824 */ /* 0x000fea00078e0ad4 */
[----:B------:R-:W-:Y:S02]  /*e270*/  IADD3 R9, R12, c[0x0][0x32c], RZ ;  /* 0x0000cb000c097a10 */ /* 0x000fe40007ffe0ff */
[----:B------:R-:W-:Y:S02]  /*e280*/  IMNMX R7, R7, R12, !PT ;  /* 0x0000000c07077217 */ /* 0x000fe40007800200 */
[----:B------:R-:W-:Y:S02]  /*e290*/  IMNMX R4, R4, R9, PT ;  /* 0x0000000904047217 */ /* 0x000fe40003800200 */
.L_x_432:
[----:B------:R-:W-:Y:S01]  /*e2a0*/  PLOP3.LUT P6, PT, PT, PT, UP2, 0x80, 0x0 ;  /* 0x000000000000781c */ /* 0x000fe20003fcf028 */
[----:B------:R-:W-:Y:S01]  /*e2b0*/  LDSM.16.MT88.4 R20, [R198+0x100] ;  /* 0x00010000c614783b */ /* 0x000fe20000004200 */
[----:B------:R-:W-:Y:S02]  /*e2c0*/  PLOP3.LUT P0, PT, PT, PT, UP2, 0x80, 0x0 ;  /* 0x000000000000781c */ /* 0x000fe40003f0f028 */
[C---:B------:R-:W-:Y:S02]  /*e2d0*/  ISETP.GT.AND P6, PT, R7.reuse, RZ, P6 ;  /* 0x000000ff0700720c */ /* 0x040fe400037c4270 */
[----:B------:R-:W-:Y:S02]  /*e2e0*/  FMNMX.FTZ R17, R10, R3, !PT ;  /* 0x000000030a117209 */ /* 0x000fe40007810000 */
[----:B------:R-:W-:Y:S01]  /*e2f0*/  ISETP.LT.OR P6, PT, R4, 0x1, P6 ;  /* 0x000000010400780c */ /* 0x000fe200037c1670 */
[----:B------:R-:W-:Y:S01]  /*e300*/  LDSM.16.MT88.4 R28, [R197+0x100] ;  /* 0x00010000c51c783b */ /* 0x000fe20000004200 */
[C---:B------:R-:W-:Y:S02]  /*e310*/  ISETP.GT.AND P0, PT, R7.reuse, 0x1, P0 ;  /* 0x000000010700780c */ /* 0x040fe40000704270 */
[----:B------:R-:W-:Y:S02]  /*e320*/  FMNMX.FTZ R17, R138, R17, !PT ;  /* 0x000000118a117209 */ /* 0x000fe40007810000 */
[----:B------:R-:W-:Y:S02]  /*e330*/  FSEL R15, R0, -INF , !P6 ;  /* 0xff800000000f7808 */ /* 0x000fe40007000000 */
[----:B------:R-:W-:Y:S02]  /*e340*/  ISETP.LT.OR P0, PT, R4, 0x2, P0 ;  /* 0x000000020400780c */ /* 0x000fe40000701670 */
[----:B------:R-:W-:Y:S02]  /*e350*/  PLOP3.LUT P6, PT, PT, PT, UP2, 0x80, 0x0 ;  /* 0x000000000000781c */ /* 0x000fe40003fcf028 */
[----:B------:R-:W-:Y:S02]  /*e360*/  FMNMX.FTZ R17, R8, R17, !PT ;  /* 0x0000001108117209 */ /* 0x000fe40007810000 */
[----:B------:R-:W-:Y:S02]  /*e370*/  FSEL R13, R136, -INF , !P0 ;  /* 0xff800000880d7808 */ /* 0x000fe40004000000 */
[C---:B------:R-:W-:Y:S02]  /*e380*/  ISETP.GT.AND P6, PT, R7.reuse, 0x8, P6 ;  /* 0x000000080700780c */ /* 0x040fe400037c4270 */
[----:B------:R-:W-:Y:S02]  /*e390*/  PLOP3.LUT P0, PT, PT, PT, UP2, 0x80, 0x0 ;  /* 0x000000000000781c */ /* 0x000fe40003f0f028 */
[----:B------:R-:W-:Y:S02]  /*e3a0*/  FMNMX.FTZ R17, R6, R17, !PT ;  /* 0x0000001106117209 */ /* 0x000fe40007810000 */
[----:B------:R-:W-:Y:S02]  /*e3b0*/  ISETP.GT.AND P0, PT, R7, 0x9, P0 ;  /* 0x000000090700780c */ /* 0x000fe40000704270 */
[----:B------:R-:W-:Y:S02]  /*e3c0*/  ISETP.LT.OR P6, PT, R4, 0x9, P6 ;  /* 0x000000090400780c */ /* 0x000fe400037c1670 */
        /* <DEDUP_REMOVED lines=9> */
[----:B------:R-:W-:Y:S02]  /*e460*/  ISETP.LT.OR P6, PT, R4, 0x11, P6 ;  /* 0x000000110400780c */ /* 0x000fe400037c1670 */
        /* <DEDUP_REMOVED lines=39> */
[C---:B------:R-:W-:Y:S01]  /*e6e0*/  ISETP.LT.OR P6, PT, R4.reuse, 0x29, P6 ;  /* 0x000000290400780c */ /* 0x040fe200037c1670 */
[----:B------:R-:W1:Y:S01]  /*e6f0*/  SHFL.BFLY PT, R17, R0, 0x2, 0x1f ;  /* 0x0c401f0000117f89 */ /* 0x000e6200000e0000 */
[----:B------:R-:W-:Y:S02]  /*e700*/  ISETP.GT.AND P0, PT, R7, 0x29, P0 ;  /* 0x000000290700780c */ /* 0x000fe40000704270 */
[----:B------:R-:W-:Y:S02]  /*e710*/  FSEL R155, R155, -INF , !P6 ;  /* 0xff8000009b9b7808 */ /* 0x000fe40007000000 */
[----:B------:R-:W-:Y:S02]  /*e720*/  FMNMX.FTZ R12, R141, R12, !PT ;  /* 0x0000000c8d0c7209 */ /* 0x000fe40007810000 */
[C---:B------:R-:W-:Y:S02]  /*e730*/  ISETP.LT.OR P0, PT, R4.reuse, 0x2a, P0 ;  /* 0x0000002a0400780c */ /* 0x040fe40000701670 */
[----:B------:R-:W-:Y:S02]  /*e740*/  PLOP3.LUT P6, PT, PT, PT, UP2, 0x80, 0x0 ;  /* 0x000000000000781c */ /* 0x000fe40003fcf028 */
[----:B------:R-:W-:Y:S02]  /*e750*/  FSEL R153, R153, -INF , !P0 ;  /* 0xff80000099997808 */ /* 0x000fe40004000000 */
[----:B------:R-:W-:Y:S02]  /*e760*/  FMNMX.FTZ R12, R159, R12, !PT ;  /* 0x0000000c9f0c7209 */ /* 0x000fe40007810000 */
[----:B------:R-:W-:Y:S02]  /*e770*/  ISETP.GT.AND P6, PT, R7, 0x30, P6 ;  /* 0x000000300700780c */ /* 0x000fe400037c4270 */
[----:B------:R-:W-:Y:S02]  /*e780*/  PLOP3.LUT P0, PT, PT, PT, UP2, 0x80, 0x0 ;  /* 0x000000000000781c */ /* 0x000fe40003f0f028 */
[----:B------:R-:W-:Y:S02]  /*e790*/  FMNMX.FTZ R12, R157, R12, !PT ;  /* 0x0000000c9d0c7209 */ /* 0x000fe40007810000 */
[C---:B------:R-:W-:Y:S02]  /*e7a0*/  ISETP.LT.OR P6, PT, R4.reuse, 0x31, P6 ;  /* 0x000000310400780c */ /* 0x040fe400037c1670 */
        /* <DEDUP_REMOVED lines=8> */
[----:B------:R-:W-:Y:S01]  /*e830*/  PLOP3.LUT P0, PT, PT, PT, UP2, 0x80, 0x0 ;  /* 0x000000000000781c */ /* 0x000fe20003f0f028 */
[----:B------:R-:W-:Y:S01]  /*e840*/  UISETP.GT.AND UP2, UPT, UR20, UR9, UPT ;  /* 0x000000091400728c */ /* 0x000fe2000bf44270 */
[----:B------:R-:W-:Y:S01]  /*e850*/  FMNMX.FTZ R12, R149, R12, !PT ;  /* 0x0000000c950c7209 */ /* 0x000fe20007810000 */
[----:B------:R-:W-:Y:S01]  /*e860*/  UIADD3 UR20, UR20, -0x1, URZ ;  /* 0xffffffff14147890 */ /* 0x000fe2000fffe03f */
[----:B------:R-:W-:Y:S02]  /*e870*/  ISETP.LT.OR P6, PT, R4, 0x39, P6 ;  /* 0x000000390400780c */ /* 0x000fe400037c1670 */
[----:B------:R-:W-:Y:S02]  /*e880*/  ISETP.GT.AND P0, PT, R7, 0x39, P0 ;  /* 0x000000390700780c */ /* 0x000fe40000704270 */
[----:B------:R-:W-:Y:S02]  /*e890*/  FSEL R145, R145, -INF , !P6 ;  /* 0xff80000091917808 */ /* 0x000fe40007000000 */
[----:B-1----:R-:W-:Y:S02]  /*e8a0*/  FMNMX.FTZ R17, R0, R17, !PT ;  /* 0x0000001100117209 */ /* 0x002fe40007810000 */
[----:B------:R-:W-:Y:S02]  /*e8b0*/  FMNMX.FTZ R0, R147, R12, !PT ;  /* 0x0000000c93007209 */ /* 0x000fe40007810000 */
[----:B------:R-:W-:Y:S01]  /*e8c0*/  ISETP.LT.OR P0, PT, R4, 0x3a, P0 ;  /* 0x0000003a0400780c */ /* 0x000fe20000701670 */
[----:B------:R-:W1:Y:S01]  /*e8d0*/  SHFL.BFLY PT, R12, R17, 0x1, 0x1f ;  /* 0x0c201f00110c7f89 */ /* 0x000e6200000e0000 */
        /* <DEDUP_REMOVED lines=8> */
[----:B--2---:R-:W-:Y:S02]  /*e960*/  FMNMX.FTZ R5, R4, R7, !PT ;  /* 0x0000000704057209 */ /* 0x004fe40007810000 */
[----:B------:R-:W-:Y:S01]  /*e970*/  FSEL R4, R0, RZ, P0 ;  /* 0x000000ff00047208 */ /* 0x000fe20000000000 */
[--C-:B------:R-:W-:Y:S02]  /*e980*/  FFMA.FTZ R168, R10, c[0x0][0x2d0], -R151.reuse ;  /* 0x0000b4000aa87a23 */ /* 0x100fe40000010897 */
[----:B------:R-:W1:Y:S01]  /*e990*/  SHFL.BFLY PT, R132, R5, 0x1, 0x1f ;  /* 0x0c201f0005847f89 */ /* 0x000e6200000e0000 */
[----:B------:R-:W-:Y:S02]  /*e9a0*/  FFMA.FTZ R135, R138, c[0x0][0x2d0], -R151 ;  /* 0x0000b4008a877a23 */ /* 0x000fe40000010897 */
[----:B------:R-:W-:Y:S01]  /*e9b0*/  FADD.FTZ R4, -R4, R3 ;  /* 0x0000000304047221 */ /* 0x000fe20000010100 */
[----:B------:R-:W-:Y:S01]  /*e9c0*/  MUFU.EX2 R168, R168 ;  /* 0x000000a800a87308 */ /* 0x000fe20000000800 */
[--C-:B------:R-:W-:Y:S02]  /*e9d0*/  FFMA.FTZ R134, R8, c[0x0][0x2d0], -R151.reuse ;  /* 0x0000b40008867a23 */ /* 0x100fe40000010897 */
        /* <DEDUP_REMOVED lines=10> */
[----:B-1----:R-:W-:Y:S01]  /*ea80*/  FMNMX.FTZ R132, R132, R5, !PT ;  /* 0x0000000584847209 */ /* 0x002fe20007810000 */
[----:B------:R-:W-:Y:S01]  /*ea90*/  MUFU.EX2 R134, R134 ;  /* 0x0000008600867308 */ /* 0x000fe20000000800 */
[--C-:B------:R-:W-:Y:S02]  /*eaa0*/  FFMA.FTZ R221, R156, c[0x0][0x2d0], -R151.reuse ;  /* 0x0000b4009cdd7a23 */ /* 0x100fe40000010897 */
[C---:B------:R-:W-:Y:S01]  /*eab0*/  FSETP.NEU.FTZ.AND P0, PT, R132.reuse, -INF , PT ;  /* 0xff8000008400780b */ /* 0x040fe20003f1d000 */
[----:B------:R-:W-:Y:S02]  /*eac0*/  FMUL.FTZ R144, R132, c[0x0][0x2d0] ;  /* 0x0000b40084907a20 */ /* 0x000fe40000410000 */
[--C-:B------:R-:W-:Y:S01]  /*ead0*/  FFMA.FTZ R224, R154, c[0x0][0x2d0], -R151.reuse ;  /* 0x0000b4009ae07a23 */ /* 0x100fe20000010897 */
[----:B------:R-:W-:Y:S01]  /*eae0*/  FSEL R5, R132, RZ, P0 ;  /* 0x000000ff84057208 */ /* 0x000fe20000000000 */
[--C-:B------:R-:W-:Y:S01]  /*eaf0*/  FFMA.FTZ R227, R152, c[0x0][0x2d0], -R151.reuse ;  /* 0x0000b40098e37a23 */ /* 0x100fe20000010897 */
[----:B------:R-:W-:Y:S01]  /*eb00*/  FSEL R144, R144, RZ, P0 ;  /* 0x000000ff90907208 */ /* 0x000fe20000000000 */
[----:B------:R-:W1:Y:S01]  /*eb10*/  MUFU.EX2 R169, R169 ;  /* 0x000000a900a97308 */ /* 0x000e620000000800 */
[--C-:B------:R-:W-:Y:S01]  /*eb20*/  FFMA.FTZ R230, R150, c[0x0][0x2d0], -R151.reuse ;  /* 0x0000b40096e67a23 */ /* 0x100fe20000010897 */
[----:B------:R-:W-:Y:S01]  /*eb30*/  PLOP3.LUT P0, PT, PT, PT, UP2, 0x80, 0x0 ;  /* 0x000000000000781c */ /* 0x000fe20003f0f028 */
[----:B------:R-:W-:Y:S01]  /*eb40*/  FADD.FTZ R5, -R5, R2 ;  /* 0x0000000205057221 */ /* 0x000fe20000010100 */
[----:B--2---:R-:W-:Y:S01]  /*eb50*/  F2FP.BF16.PACK_AB R136, R135, R168 ;  /* 0x000000a88788723e */ /* 0x004fe200000010ff */
[--C-:B------:R-:W-:Y:S02]  /*eb60*/  FFMA.FTZ R173, R15, c[0x0][0x2d0], -R144.reuse ;  /* 0x0000b4000fad7a23 */ /* 0x100fe40000010890 */
[--C-:B------:R-:W-:Y:S02]  /*eb70*/  FFMA.FTZ R172, R13, c[0x0][0x2d0], -R144.reuse ;  /* 0x0000b4000dac7a23 */ /* 0x100fe40000010890 */
[----:B------:R-:W2:Y:S01]  /*eb80*/  LDSM.16.MT88.4 R12, [R203+0x100] ;  /* 0x00010000cb0c783b */ /* 0x000ea20000004200 */
[--C-:B------:R-:W-:Y:S01]  /*eb90*/  FFMA.FTZ R171, R11, c[0x0][0x2d0], -R144.reuse ;  /* 0x0000b4000bab7a23 */ /* 0x100fe20000010890 */
[----:B------:R-:W3:Y:S01]  /*eba0*/  MUFU.EX2 R3, R3 ;  /* 0x0000000300037308 */ /* 0x000ee20000000800 */
[--C-:B------:R-:W-:Y:S02]  /*ebb0*/  FFMA.FTZ R170, R9, c[0x0][0x2d0], -R144.reuse ;  /* 0x0000b40009aa7a23 */ /* 0x100fe40000010890 */
[----:B------:R-:W-:Y:S02]  /*ebc0*/  FMUL.FTZ R2, R5, c[0x0][0x2d0] ;  /* 0x0000b40005027a20 */ /* 0x000fe40000410000 */
[--C-:B------:R-:W-:Y:S02]  /*ebd0*/  FFMA.FTZ R178, R163, c[0x0][0x2d0], -R144.reuse ;  /* 0x0000b400a3b27a23 */ /* 0x100fe40000010890 */
[--C-:B------:R-:W-:Y:S02]  /*ebe0*/  FFMA.FTZ R179, R161, c[0x0][0x2d0], -R144.reuse ;  /* 0x0000b400a1b37a23 */ /* 0x100fe40000010890 */
[----:B------:R-:W-:Y:S01]  /*ebf0*/  LDSM.16.MT88.4 R160, [R196+0x3900] ;  /* 0x00390000c4a0783b */ /* 0x000fe20000004200 */
[----:B------:R-:W-:Y:S01]  /*ec00*/  MUFU.EX2 R173, R173 ;  /* 0x000000ad00ad7308 */ /* 0x000fe20000000800 */
[--C-:B------:R-:W-:Y:S01]  /*ec10*/  FFMA.FTZ R181, R143, c[0x0][0x2d0], -R144.reuse ;  /* 0x0000b4008fb57a23 */ /* 0x100fe20000010890 */
[----:B-1----:R-:W-:Y:S01]  /*ec20*/  F2FP.BF16.PACK_AB R138, R169, R134 ;  /* 0x00000086a98a723e */ /* 0x002fe200000010ff */
[--C-:B------:R-:W-:Y:S02]  /*ec30*/  FFMA.FTZ R182, R141, c[0x0][0x2d0], -R144.reuse ;  /* 0x0000b4008db67a23 */ /* 0x100fe40000010890 */
[--C-:B------:R-:W-:Y:S02]  /*ec40*/  FFMA.FTZ R223, R159, c[0x0][0x2d0], -R144.reuse ;  /* 0x0000b4009fdf7a23 */ /* 0x100fe40000010890 */
[----:B------:R-:W-:Y:S01]  /*ec50*/  LDSM.16.MT88.4 R140, [R197+0x2900] ;  /* 0x00290000c58c783b */ /* 0x000fe20000004200 */
[--C-:B------:R-:W-:Y:S02]  /*ec60*/  FFMA.FTZ R226, R157, c[0x0][0x2d0], -R144.reuse ;  /* 0x0000b4009de27a23 */ /* 0x100fe40000010890 */
[----:B------:R-:W1:Y:S01]  /*ec70*/  MUFU.EX2 R172, R172 ;  /* 0x000000ac00ac7308 */ /* 0x000e620000000800 */
[--C-:B------:R-:W-:Y:S02]  /*ec80*/  FFMA.FTZ R225, R155, c[0x0][0x2d0], -R144.reuse ;  /* 0x0000b4009be17a23 */ /* 0x100fe40000010890 */
[--C-:B------:R-:W-:Y:S02]  /*ec90*/  FFMA.FTZ R228, R153, c[0x0][0x2d0], -R144.reuse ;  /* 0x0000b40099e47a23 */ /* 0x100fe40000010890 */
[C---:B---3--:R-:W-:Y:S01]  /*eca0*/  FMUL.FTZ R4, R3.reuse, R128 ;  /* 0x0000008003047220 */ /* 0x048fe20000410000 */
        /* <DEDUP_REMOVED lines=15> */
[--C-:B------:R-:W-:Y:S02]  /*eda0*/  FFMA.FTZ R231, R149, c[0x0][0x2d0], -R144.reuse ;  /* 0x0000b40095e77a23 */ /* 0x100fe40000010890 */
[--C-:B------:R-:W-:Y:S01]  /*edb0*/  FFMA.FTZ R234, R147, c[0x0][0x2d0], -R144.reuse ;  /* 0x0000b40093ea7a23 */ /* 0x100fe20000010890 */
[----:B------:R-:W1:Y:S01]  /*edc0*/  MUFU.EX2 R2, R2 ;  /* 0x0000000200027308 */ /* 0x000e620000000800 */
[--C-:B------:R-:W-:Y:S02]  /*edd0*/  FFMA.FTZ R233, R145, c[0x0][0x2d0], -R144.reuse ;  /* 0x0000b40091e97a23 */ /* 0x100fe40000010890 */
[----:B------:R-:W-:Y:S02]  /*ede0*/  FFMA.FTZ R151, R146, c[0x0][0x2d0], -R151 ;  /* 0x0000b40092977a23 */ /* 0x000fe40000010897 */
[----:B------:R-:W-:Y:S02]  /*edf0*/  FFMA.FTZ R144, R133, c[0x0][0x2d0], -R144 ;  /* 0x0000b40085907a23 */ /* 0x000fe40000010890 */
[C---:B------:R-:W-:Y:S02]  /*ee00*/  FMUL.FTZ R36, R3.reuse, R36 ;  /* 0x0000002403247220 */ /* 0x040fe40000410000 */
        /* <DEDUP_REMOVED lines=123> */
[----:B------:R-:W3:Y:S01]  /*f5c0*/  MUFU.EX2 R230, R230 ;  /* 0x000000e600e67308 */ /* 0x000ee20000000800 */
[C---:B-1----:R-:W-:Y:S04]  /*f5d0*/  HMMA.16816.F32.BF16 R76, R136.reuse, R100, R76 ;  /* 0x00000064884c723c */ /* 0x042fe8000004184c */
[C---:B------:R-:W-:Y:S02]  /*f5e0*/  FMUL.FTZ R84, R3.reuse, R84 ;  /* 0x0000005403547220 */ /* 0x040fe40000410000 */
[----:B------:R-:W-:Y:S01]  /*f5f0*/  FMUL.FTZ R85, R3, R85 ;  /* 0x0000005503557220 */ /* 0x000fe20000410000 */
[----:B------:R-:W-:Y:S01]  /*f600*/  F2FP.BF16.PACK_AB R100, R175, R174 ;  /* 0x000000aeaf64723e */ /* 0x000fe200000010ff */
[C---:B------:R-:W-:Y:S01]  /*f610*/  HMMA.16816.F32.BF16 R80, R136.reuse, R102, R80 ;  /* 0x000000668850723c */ /* 0x040fe20000041850 */
[----:B------:R-:W-:Y:S03]  /*f620*/  MUFU.EX2 R229, R229 ;  /* 0x000000e500e57308 */ /* 0x000fe60000000800 */
[C---:B------:R-:W-:Y:S01]  /*f630*/  FMUL.FTZ R86, R2.reuse, R86 ;  /* 0x0000005602567220 */ /* 0x040fe20000410000 */
[----:B----4-:R-:W-:Y:S01]  /*f640*/  F2FP.BF16.PACK_AB R101, R179, R178 ;  /* 0x000000b2b365723e */ /* 0x010fe200000010ff */
[----:B------:R-:W-:Y:S01]  /*f650*/  FMUL.FTZ R87, R2, R87 ;  /* 0x0000005702577220 */ /* 0x000fe20000410000 */
[----:B------:R-:W-:Y:S01]  /*f660*/  F2FP.BF16.PACK_AB R102, R177, R176 ;  /* 0x000000b0b166723e */ /* 0x000fe200000010ff */
[C---:B------:R-:W-:Y:S01]  /*f670*/  FMUL.FTZ R88, R3.reuse, R88 ;  /* 0x0000005803587220 */ /* 0x040fe20000410000 */
[----:B-----5:R-:W-:Y:S02]  /*f680*/  F2FP.BF16.PACK_AB R103, R182, R181 ;  /* 0x000000b5b667723e */ /* 0x020fe400000010ff */
[----:B------:R-:W-:Y:S01]  /*f690*/  MUFU.EX2 R231, R231 ;  /* 0x000000e700e77308 */ /* 0x000fe20000000800 */
[C---:B------:R-:W-:Y:S01]  /*f6a0*/  FMUL.FTZ R89, R3.reuse, R89 ;  /* 0x0000005903597220 */ /* 0x040fe20000410000 */
[C---:B--2---:R-:W-:Y:S03]  /*f6b0*/  HMMA.16816.F32.BF16 R84, R136.reuse, R108, R84 ;  /* 0x0000006c8854723c */ /* 0x044fe60000041854 */
[C---:B------:R-:W-:Y:S02]  /*f6c0*/  FMUL.FTZ R90, R2.reuse, R90 ;  /* 0x0000005a025a7220 */ /* 0x040fe40000410000 */
        /* <DEDUP_REMOVED lines=153> */
.L_x_426:
[----:B------:R-:W1:Y:S01]  /*10060*/  SHFL.BFLY PT, R3, R214, 0x2, 0x1f ;  /* 0x0c401f00d6037f89 */ /* 0x000e6200000e0000 */
[----:B------:R-:W-:-:S02]  /*10070*/  MOV R7, RZ ;  /* 0x000000ff00077202 */ /* 0x000fc40000000f00 */
[----:B------:R-:W-:Y:S01]  /*10080*/  MOV R4, RZ ;  /* 0x000000ff00047202 */ /* 0x000fe20000000f00 */
[----:B------:R-:W2:Y:S01]  /*10090*/  SHFL.BFLY PT, R2, R215, 0x2, 0x1f ;  /* 0x0c401f00d7027f89 */ /* 0x000ea200000e0000 */
[----:B------:R-:W-:Y:S01]  /*100a0*/  PLOP3.LUT P2, PT, PT, PT, PT, 0x8, 0x0 ;  /* 0x000000000000781c */ /* 0x000fe20003f4e170 */
[----:B-1----:R-:W-:Y:S02]  /*100b0*/  FADD.FTZ R3, R3, R214 ;  /* 0x000000d603037221 */ /* 0x002fe40000010000 */
[----:B--2---:R-:W-:-:S03]  /*100c0*/  FADD.FTZ R2, R2, R215 ;  /* 0x000000d702027221 */ /* 0x004fc60000010000 */
[----:B------:R-:W1:Y:S04]  /*100d0*/  SHFL.BFLY PT, R6, R3, 0x1, 0x1f ;  /* 0x0c201f0003067f89 */ /* 0x000e6800000e0000 */
[----:B------:R-:W2:Y:S01]  /*100e0*/  SHFL.BFLY PT, R5, R2, 0x1, 0x1f ;  /* 0x0c201f0002057f89 */ /* 0x000ea200000e0000 */
[----:B-1----:R-:W-:Y:S02]  /*100f0*/  FADD.FTZ R6, R3, R6 ;  /* 0x0000000603067221 */ /* 0x002fe40000010000 */
[----:B--2---:R-:W-:-:S03]  /*10100*/  FADD.FTZ R5, R5, R2 ;  /* 0x0000000205057221 */ /* 0x004fc60000010000 */
[----:B------:R-:W-:Y:S02]  /*10110*/  FSETP.NE.FTZ.AND P1, PT, R6, RZ, PT ;  /* 0x000000ff0600720b */ /* 0x000fe40003f35000 */
[----:B------:R-:W-:-:S11]  /*10120*/  FSETP.NE.FTZ.AND P0, PT, R5, RZ, PT ;  /* 0x000000ff0500720b */ /* 0x000fd60003f15000 */
[----:B------:R-:W1:Y:S01]  /*10130*/  @P1 MUFU.RCP R7, R6 ;  /* 0x0000000600071308 */ /* 0x000e620000001000 */
[----:B------:R-:W-:Y:S02]  /*10140*/  @P1 MOV R10, 0x3f317218 ;  /* 0x3f317218000a1802 */ /* 0x000fe40000000f00 */
[----:B------:R-:W-:-:S05]  /*10150*/  @P0 MOV R11, 0x3f317218 ;  /* 0x3f317218000b0802 */ /* 0x000fca0000000f00 */
[----:B------:R-:W2:Y:S01]  /*10160*/  @P1 MUFU.LG2 R6, R6 ;  /* 0x0000000600061308 */ /* 0x000ea20000000c00 */
[----:B------:R-:W-:-:S07]  /*10170*/  @P0 FMUL.FTZ R11, R11, c[0x0][0x2d0] ;  /* 0x0000b4000b0b0a20 */ /* 0x000fce0000410000 */
[----:B------:R-:W3:Y:S01]  /*10180*/  @P0 MUFU.LG2 R8, R5 ;  /* 0x0000000500080308 */ /* 0x000ee20000000c00 */
[C---:B-1----:R-:W-:Y:S02]  /*10190*/  FMUL.FTZ R128, R7.reuse, R128 ;  /* 0x0000008007807220 */ /* 0x042fe40000410000 */
[C---:B------:R-:W-:Y:S02]  /*101a0*/  FMUL.FTZ R129, R7.reuse, R129 ;  /* 0x0000008107817220 */ /* 0x040fe40000410000 */
[C---:B------:R-:W-:Y:S02]  /*101b0*/  FMUL.FTZ R124, R7.reuse, R124 ;  /* 0x0000007c077c7220 */ /* 0x040fe40000410000 */
[----:B------:R-:W-:Y:S01]  /*101c0*/  FMUL.FTZ R125, R7, R125 ;  /* 0x0000007d077d7220 */ /* 0x000fe20000410000 */
[----:B------:R1:W4:Y:S01]  /*101d0*/  @P0 MUFU.RCP R4, R5 ;  /* 0x0000000500040308 */ /* 0x0003220000001000 */
[----:B--2---:R-:W-:Y:S02]  /*101e0*/  @P1 FMUL.FTZ R9, R6, 0.69314718246459960938 ;  /* 0x3f31721806091820 */ /* 0x004fe40000410000 */
[----:B------:R-:W-:-:S02]  /*101f0*/  @P1 FMUL.FTZ R6, R10, c[0x0][0x2d0] ;  /* 0x0000b4000a061a20 */ /* 0x000fc40000410000 */
[C---:B------:R-:W-:Y:S02]  /*10200*/  FMUL.FTZ R120, R7.reuse, R120 ;  /* 0x0000007807787220 */ /* 0x040fe40000410000 */
[C---:B------:R-:W-:Y:S02]  /*10210*/  FMUL.FTZ R121, R7.reuse, R121 ;  /* 0x0000007907797220 */ /* 0x040fe40000410000 */
[----:B---3--:R-:W-:Y:S02]  /*10220*/  @P0 FMUL.FTZ R8, R8, 0.69314718246459960938 ;  /* 0x3f31721808080820 */ /* 0x008fe40000410000 */
[C---:B------:R-:W-:Y:S02]  /*10230*/  FMUL.FTZ R116, R7.reuse, R116 ;  /* 0x0000007407747220 */ /* 0x040fe40000410000 */
[C---:B------:R-:W-:Y:S02]  /*10240*/  FMUL.FTZ R117, R7.reuse, R117 ;  /* 0x0000007507757220 */ /* 0x040fe40000410000 */
[C---:B------:R-:W-:Y:S01]  /*10250*/  FMUL.FTZ R112, R7.reuse, R112 ;  /* 0x0000007007707220 */ /* 0x040fe20000410000 */
[----:B-1----:R-:W-:Y:S01]  /*10260*/  MOV R5, 0xff800000 ;  /* 0xff80000000057802 */ /* 0x002fe20000000f00 */
        /* <DEDUP_REMOVED lines=90> */
.L_x_388:
[----:B------:R-:W-:Y:S05]  /*10810*/  @P2 BRA `(.L_x_437) ;  /* 0x0000197000002947 */ /* 0x000fea0003800000 */
[----:B------:R-:W1:Y:S01]  /*10820*/  S2R R9, SR_CTAID.Y ;  /* 0x0000000000097919 */ /* 0x000e620000002600 */
[----:B------:R-:W-:Y:S01]  /*10830*/  IMAD R8, RZ, RZ, -UR13 ;  /* 0x8000000dff087e24 */ /* 0x000fe2000f8e02ff */
[----:B------:R-:W-:Y:S01]  /*10840*/  USHF.R.S32.HI UR6, URZ, 0x1f, UR13 ;  /* 0x0000001f3f067899 */ /* 0x000fe2000801140d */
[----:B------:R-:W-:Y:S01]  /*10850*/  BSSY B0, `(.L_x_438) ;  /* 0x0000101000007945 */ /* 0x000fe20003800000 */
[----:B------:R-:W3:Y:S01]  /*10860*/  S2R R4, SR_TID.X ;  /* 0x0000000000047919 */ /* 0x000ee20000002100 */
[----:B------:R-:W-:-:S02]  /*10870*/  ULDC.64 UR4, c[0x0][0x4d0] ;  /* 0x0001340000047ab9 */ /* 0x000fc40000000a00 */
[----:B------:R-:W-:Y:S01]  /*10880*/  UIMAD UR7, UR6, UR4, URZ ;  /* 0x00000004060772a4 */ /* 0x000fe2000f8e023f */
[----:B------:R-:W4:Y:S01]  /*10890*/  S2R R11, SR_CTAID.Z ;  /* 0x00000000000b7919 */ /* 0x000f220000002700 */
[----:B------:R-:W-:Y:S02]  /*108a0*/  UIMAD.WIDE.U32 UR8, UR13, UR4, URZ ;  /* 0x000000040d0872a5 */ /* 0x000fe4000f8e003f */
[----:B------:R-:W-:Y:S01]  /*108b0*/  UIMAD UR7, UR13, UR5, UR7 ;  /* 0x000000050d0772a4 */ /* 0x000fe2000f8e0207 */
[----:B------:R-:W5:Y:S02]  /*108c0*/  S2R R12, SR_CTAID.X ;  /* 0x00000000000c7919 */ /* 0x000f640000002500 */
[----:B------:R-:W-:Y:S01]  /*108d0*/  ULDC.64 UR4, c[0x0][0x438] ;  /* 0x00010e0000047ab9 */ /* 0x000fe20000000a00 */
[----:B------:R-:W-:Y:S01]  /*108e0*/  MOV R19, UR9 ;  /* 0x0000000900137c02 */ /* 0x000fe20008000f00 */
[----:B------:R-:W-:Y:S01]  /*108f0*/  UIMAD.WIDE.U32 UR10, UR13, UR4, URZ ;  /* 0x000000040d0a72a5 */ /* 0x000fe2000f8e003f */
[----:B------:R-:W-:Y:S01]  /*10900*/  IMAD.U32 R18, RZ, RZ, UR8 ;  /* 0x00000008ff127e24 */ /* 0x000fe2000f8e00ff */
[----:B------:R-:W-:-:S02]  /*10910*/  UIMAD UR4, UR6, UR4, URZ ;  /* 0x00000004060472a4 */ /* 0x000fc4000f8e023f */
[----:B------:R-:W-:Y:S02]  /*10920*/  UIADD3 UR7, UR9, UR7, URZ ;  /* 0x0000000709077290 */ /* 0x000fe4000fffe03f */
[----:B------:R-:W-:Y:S01]  /*10930*/  UIMAD UR4, UR13, UR5, UR4 ;  /* 0x000000050d0472a4 */ /* 0x000fe2000f8e0204 */
[----:B------:R-:W-:Y:S01]  /*10940*/  MOV R16, UR10 ;  /* 0x0000000a00107c02 */ /* 0x000fe20008000f00 */
[----:B-1----:R-:W-:Y:S02]  /*10950*/  IMAD R8, R8, c[0x0][0x550], R9 ;  /* 0x0001540008087a24 */ /* 0x002fe400078e0209 */
[----:B------:R-:W-:Y:S01]  /*10960*/  UIADD3 UR4, UR11, UR4, URZ ;  /* 0x000000040b047290 */ /* 0x000fe2000fffe03f */
[----:B------:R-:W-:Y:S01]  /*10970*/  IMAD.U32 R17, RZ, RZ, UR11 ;  /* 0x0000000bff117e24 */ /* 0x000fe2000f8e00ff */
[----:B---3--:R-:W-:Y:S01]  /*10980*/  SHF.R.S32.HI R9, RZ, 0x1f, R4 ;  /* 0x0000001fff097819 */ /* 0x008fe20000011404 */
[----:B------:R-:W-:-:S03]  /*10990*/  IMAD.U32 R19, RZ, RZ, UR7 ;  /* 0x00000007ff137e24 */ /* 0x000fc6000f8e00ff */
[CC--:B------:R-:W-:Y:S01]  /*109a0*/  LEA.HI R0, R9.reuse, R4.reuse, RZ, 0x5 ;  /* 0x0000000409007211 */ /* 0x0c0fe200078f28ff */
[----:B------:R-:W-:Y:S01]  /*109b0*/  IMAD.U32 R17, RZ, RZ, UR4 ;  /* 0x00000004ff117e24 */ /* 0x000fe2000f8e00ff */
[-C--:B------:R-:W-:Y:S01]  /*109c0*/  LEA.HI R9, R9, R4.reuse, RZ, 0x2 ;  /* 0x0000000409097211 */ /* 0x080fe200078f10ff */
[C---:B----4-:R-:W-:Y:S01]  /*109d0*/  IMAD.WIDE.U32 R18, R11.reuse, c[0x0][0x4d8], R18 ;  /* 0x000136000b127a25 */ /* 0x050fe200078e0012 */
[----:B------:R-:W-:Y:S02]  /*109e0*/  LOP3.LUT R13, R0, 0xffffffe0, RZ, 0xc0, !PT ;  /* 0xffffffe0000d7812 */ /* 0x000fe400078ec0ff */
[----:B------:R-:W-:Y:S01]  /*109f0*/  SHF.R.S32.HI R15, RZ, 0x5, R0 ;  /* 0x00000005ff0f7819 */ /* 0x000fe20000011400 */
[----:B------:R-:W-:Y:S01]  /*10a00*/  IMAD.WIDE.U32 R16, R11, c[0x0][0x440], R16 ;  /* 0x000110000b107a25 */ /* 0x000fe200078e0010 */
[----:B------:R-:W-:Y:S02]  /*10a10*/  SHF.R.S32.HI R0, RZ, 0x1f, R0 ;  /* 0x0000001fff007819 */ /* 0x000fe40000011400 */
[----:B------:R-:W-:Y:S01]  /*10a20*/  LOP3.LUT R9, R9, 0xfffffffc, RZ, 0xc0, !PT ;  /* 0xfffffffc09097812 */ /* 0x000fe200078ec0ff */
[----:B------:R-:W-:Y:S01]  /*10a30*/  IMAD.IADD R6, R4, 0x1, -R13 ;  /* 0x0000000104067824 */ /* 0x000fe200078e0a0d */
[----:B------:R-:W-:Y:S01]  /*10a40*/  LEA.HI R0, R0, R15, RZ, 0x3 ;  /* 0x0000000f00007211 */ /* 0x000fe200078f18ff */
[----:B------:R-:W-:Y:S01]  /*10a50*/  IMAD.MOV.U32 R20, RZ, RZ, R18 ;  /* 0x000000ffff147224 */ /* 0x000fe200078e0012 */
[----:B------:R-:W-:-:S02]  /*10a60*/  IADD3 R9, -R9, R4, RZ ;  /* 0x0000000409097210 */ /* 0x000fc40007ffe1ff */
[----:B------:R-:W-:Y:S02]  /*10a70*/  LOP3.LUT R0, R0, 0xffffff8, RZ, 0xc0, !PT ;  /* 0x0ffffff800007812 */ /* 0x000fe400078ec0ff */
[----:B------:R-:W-:Y:S02]  /*10a80*/  SHF.R.S32.HI R13, RZ, 0x1f, R6 ;  /* 0x0000001fff0d7819 */ /* 0x000fe40000011406 */
[----:B------:R-:W-:Y:S01]  /*10a90*/  SHF.R.S32.HI R10, RZ, 0x1f, R11 ;  /* 0x0000001fff0a7819 */ /* 0x000fe2000001140b */
[----:B------:R-:W-:Y:S01]  /*10aa0*/  IMAD.IADD R15, R15, 0x1, -R0 ;  /* 0x000000010f0f7824 */ /* 0x000fe200078e0a00 */
[----:B------:R-:W-:Y:S02]  /*10ab0*/  LEA.HI R0, R9, R9, RZ, 0x1 ;  /* 0x0000000909007211 */ /* 0x000fe400078f08ff */
[----:B------:R-:W-:Y:S01]  /*10ac0*/  LEA.HI R4, R13, R6, RZ, 0x2 ;  /* 0x000000060d047211 */ /* 0x000fe200078f10ff */
[----:B------:R-:W-:Y:S01]  /*10ad0*/  IMAD.MOV.U32 R13, RZ, RZ, c[0x0][0x4e8] ;  /* 0x00013a00ff0d7624 */ /* 0x000fe200078e00ff */
[----:B------:R-:W-:-:S02]  /*10ae0*/  LOP3.LUT R0, R0, 0x1ffffffe, RZ, 0xc0, !PT ;  /* 0x1ffffffe00007812 */ /* 0x000fc400078ec0ff */
[----:B------:R-:W-:Y:S02]  /*10af0*/  SHF.R.S32.HI R14, RZ, 0x2, R4 ;  /* 0x00000002ff0e7819 */ /* 0x000fe40000011404 */
[----:B------:R-:W-:Y:S01]  /*10b00*/  IADD3 R0, R9, -R0, RZ ;  /* 0x8000000009007210 */ /* 0x000fe20007ffe0ff */
[----:B------:R-:W-:Y:S01]  /*10b10*/  BAR.SYNC.DEFER_BLOCKING 0x1, 0x100 ;  /* 0x0044000000007b1d */ /* 0x000fe20000010000 */
[----:B------:R-:W-:Y:S01]  /*10b20*/  ISETP.NE.AND P1, PT, R13, 0x1, PT ;  /* 0x000000010d00780c */ /* 0x000fe20003f25270 */
[----:B------:R-:W-:Y:S01]  /*10b30*/  IMAD R15, R15, 0x10, R14 ;  /* 0x000000100f0f7824 */ /* 0x000fe200078e020e */
[----:B------:R-:W-:Y:S01]  /*10b40*/  MOV R22, R16 ;  /* 0x0000001000167202 */ /* 0x000fe20000000f00 */
[----:B------:R-:W-:Y:S02]  /*10b50*/  IMAD R14, R10, c[0x0][0x4d8], RZ ;  /* 0x000136000a0e7a24 */ /* 0x000fe400078e02ff */
[----:B------:R-:W-:Y:S01]  /*10b60*/  IMAD R9, R0, 0x8, R15 ;  /* 0x0000000800097824 */ /* 0x000fe200078e020f */
[----:B------:R-:W-:Y:S01]  /*10b70*/  SHF.R.S32.HI R0, RZ, 0x1f, R8 ;  /* 0x0000001fff007819 */ /* 0x000fe20000011408 */
[----:B------:R-:W-:-:S02]  /*10b80*/  IMAD R10, R10, c[0x0][0x440], RZ ;  /* 0x000110000a0a7a24 */ /* 0x000fc400078e02ff */
[C---:B------:R-:W-:Y:S01]  /*10b90*/  IMAD R14, R11.reuse, c[0x0][0x4dc], R14 ;  /* 0x000137000b0e7a24 */ /* 0x040fe200078e020e */
[C---:B-----5:R-:W-:Y:S01]  /*10ba0*/  LEA R9, R12.reuse, R9, 0x7 ;  /* 0x000000090c097211 */ /* 0x060fe200078e38ff */
[----:B------:R-:W-:Y:S01]  /*10bb0*/  IMAD R10, R11, c[0x0][0x444], R10 ;  /* 0x000111000b0a7a24 */ /* 0x000fe200078e020a */
[----:B------:R-:W-:Y:S01]  /*10bc0*/  LEA R12, R12, R15, 0x7 ;  /* 0x0000000f0c0c7211 */ /* 0x000fe200078e38ff */
[----:B------:R-:W-:Y:S01]  /*10bd0*/  IMAD.IADD R21, R19, 0x1, R14 ;  /* 0x0000000113157824 */ /* 0x000fe200078e020e */
[----:B------:R-:W-:Y:S01]  /*10be0*/  MOV R11, R9 ;  /* 0x00000009000b7202 */ /* 0x000fe20000000f00 */
[----:B------:R-:W-:Y:S02]  /*10bf0*/  IMAD.IADD R23, R17, 0x1, R10 ;  /* 0x0000000111177824 */ /* 0x000fe400078e020a */
[----:B------:R-:W-:-:S04]  /*10c00*/  @P1 IMAD.HI.U32 R10, R9, c[0x0][0x4ec], RZ ;  /* 0x00013b00090a1a27 */ /* 0x000fc800078e00ff */
        /* <DEDUP_REMOVED lines=11> */
[----:B------:R-:W-:-:S03]  /*10cc0*/  IADD3 R16, P0, R11, R20, RZ ;  /* 0x000000140b107210 */ /* 0x000fc60007f1e0ff */
[----:B------:R-:W-:Y:S01]  /*10cd0*/  IMAD R0, R0, c[0x0][0x4e8], R9 ;  /* 0x00013a0000007a24 */ /* 0x000fe200078e0209 */
[----:B------:R-:W-:Y:S01]  /*10ce0*/  @P1 SHF.R.U32.HI R10, RZ, c[0x0][0x4f0], R8 ;  /* 0x00013c00ff0a1a19 */ /* 0x000fe20000011608 */
[----:B------:R-:W-:Y:S01]  /*10cf0*/  IMAD.IADD R23, R23, 0x1, R19 ;  /* 0x0000000117177824 */ /* 0x000fe200078e0213 */
[----:B------:R-:W-:Y:S01]  /*10d00*/  IADD3.X R17, R14, R21, R17, P0, !PT ;  /* 0x000000150e117210 */ /* 0x000fe200007fe411 */
[----:B------:R-:W-:Y:S01]  /*10d10*/  IMAD R13, R13, c[0x0][0x388], RZ ;  /* 0x0000e2000d0d7a24 */ /* 0x000fe200078e02ff */
[----:B------:R-:W-:Y:S01]  /*10d20*/  SHF.R.S32.HI R8, RZ, 0x1f, R0 ;  /* 0x0000001fff087819 */ /* 0x000fe20000011400 */
[C---:B------:R-:W-:Y:S01]  /*10d30*/  IMAD.WIDE.U32 R22, R10.reuse, c[0x0][0x430], R22 ;  /* 0x00010c000a167a25 */ /* 0x040fe200078e0016 */
[----:B------:R-:W-:Y:S02]  /*10d40*/  IADD3 R14, -R10, RZ, RZ ;  /* 0x000000ff0a0e7210 */ /* 0x000fe40007ffe1ff */
        /* <DEDUP_REMOVED lines=10> */
[----:B------:R-:W-:Y:S01]  /*10df0*/  SHFL.IDX PT, R18, R0, 0x1, 0x1c1f ;  /* 0x003c1f0000127f89 */ /* 0x000fe200000e0000 */
[----:B------:R-:W-:Y:S02]  /*10e00*/  SHF.R.S32.HI R8, RZ, 0x1f, R14 ;  /* 0x0000001fff087819 */ /* 0x000fe4000001140e */
[----:B------:R-:W-:Y:S01]  /*10e10*/  LEA.HI.X R11, R16, c[0x0][0x4ac], R11, 0x2, P0 ;  /* 0x00012b00100b7a11 */ /* 0x000fe200000f140b */
[----:B------:R-:W-:Y:S01]  /*10e20*/  IMAD R9, R10, c[0x0][0x434], R9 ;  /* 0x00010d000a097a24 */ /* 0x000fe200078e0209 */
[----:B------:R-:W-:Y:S03]  /*10e30*/  SHFL.IDX PT, R16, R0, RZ, 0x1c1f ;  /* 0x001c1fff00107589 */ /* 0x000fe600000e0000 */
[----:B------:R-:W-:Y:S01]  /*10e40*/  IMAD.IADD R23, R23, 0x1, R9 ;  /* 0x0000000117177824 */ /* 0x000fe200078e0209 */
[----:B------:R-:W1:Y:S01]  /*10e50*/  SHFL.IDX PT, R17, R11, RZ, 0x1c1f ;  /* 0x001c1fff0b117589 */ /* 0x000e6200000e0000 */
[----:B------:R-:W-:Y:S01]  /*10e60*/  IMAD R9, R8, c[0x0][0x428], RZ ;  /* 0x00010a0008097a24 */ /* 0x000fe200078e02ff */
[----:B------:R-:W-:-:S02]  /*10e70*/  IADD3 R8, R12, 0x8, RZ ;  /* 0x000000080c087810 */ /* 0x000fc40007ffe0ff */
[----:B------:R3:W4:Y:S01]  /*10e80*/  SHFL.IDX PT, R19, R11, 0x1, 0x1c1f ;  /* 0x003c1f000b137f89 */ /* 0x00072200000e0000 */
[----:B------:R-:W-:Y:S01]  /*10e90*/  IMAD R9, R14, c[0x0][0x42c], R9 ;  /* 0x00010b000e097a24 */ /* 0x000fe200078e0209 */
[----:B------:R-:W-:Y:S01]  /*10ea0*/  ISETP.GE.OR P1, PT, R8, R13, P1 ;  /* 0x0000000d0800720c */ /* 0x000fe20000f26670 */
[----:B------:R-:W-:-:S05]  /*10eb0*/  IMAD.WIDE.U32 R14, R14, c[0x0][0x428], R22 ;  /* 0x00010a000e0e7a25 */ /* 0x000fca00078e0016 */
[----:B------:R-:W-:Y:S02]  /*10ec0*/  IADD3 R10, R15, R9, RZ ;  /* 0x000000090f0a7210 */ /* 0x000fe40007ffe0ff */
[----:B------:R-:W-:-:S04]  /*10ed0*/  LEA R9, P0, R14, c[0x0][0x400], 0x2 ;  /* 0x000100000e097a11 */ /* 0x000fc800078010ff */
[----:B------:R-:W-:Y:S02]  /*10ee0*/  LEA.HI.X R10, R14, c[0x0][0x404], R10, 0x2, P0 ;  /* 0x000101000e0a7a11 */ /* 0x000fe400000f140a */
[----:B------:R2:W2:Y:S01]  /*10ef0*/  SHFL.IDX PT, R14, R9, RZ, 0x1c1f ;  /* 0x001c1fff090e7589 */ /* 0x0004a200000e0000 */
[----:B------:R-:W-:-:S03]  /*10f00*/  ISETP.GE.AND P0, PT, R8, R13, PT ;  /* 0x0000000d0800720c */ /* 0x000fc60003f06270 */
[----:B-1----:R1:W-:Y:S01]  /*10f10*/  @!P2 ST.E [R16.64], R5 ;  /* 0x000000051000a985 */ /* 0x0023e2000c101912 */
[----:B---3--:R-:W-:-:S03]  /*10f20*/  LOP3.LUT R11, R4, 0x7ffffffc, RZ, 0xc0, !PT ;  /* 0x7ffffffc040b7812 */ /* 0x008fc600078ec0ff */
[----:B----4-:R1:W-:Y:S01]  /*10f30*/  @!P1 ST.E [R18.64], R7 ;  /* 0x0000000712009985 */ /* 0x0103e2000c101912 */
[----:B------:R-:W-:Y:S01]  /*10f40*/  ISETP.GE.AND P1, PT, R12, R13, PT ;  /* 0x0000000d0c00720c */ /* 0x000fe20003f26270 */
[----:B------:R-:W-:Y:S02]  /*10f50*/  IMAD.IADD R11, R6, 0x1, -R11 ;  /* 0x00000001060b7824 */ /* 0x000fe400078e0a0b */
[----:B------:R1:W3:Y:S03]  /*10f60*/  SHFL.IDX PT, R15, R10, RZ, 0x1c1f ;  /* 0x001c1fff0a0f7589 */ /* 0x0002e600000e0000 */
[----:B------:R-:W-:-:S07]  /*10f70*/  SHF.L.U32 R11, R11, 0x1, RZ ;  /* 0x000000010b0b7819 */ /* 0x000fce00000006ff */
[----:B------:R-:W-:Y:S05]  /*10f80*/  @P1 BRA `(.L_x_439) ;  /* 0x000008d000001947 */ /* 0x000fea0003800000 */
[C---:B------:R-:W-:Y:S02]  /*10f90*/  ISETP.GE.AND P1, PT, R11.reuse, c[0x0][0x3c8], PT ;  /* 0x0000f2000b007a0c */ /* 0x040fe40003f26270 */
[C---:B-1----:R-:W-:Y:S02]  /*10fa0*/  IADD3 R7, R11.reuse, 0x8, RZ ;  /* 0x000000080b077810 */ /* 0x042fe40007ffe0ff */
[C---:B------:R-:W-:Y:S02]  /*10fb0*/  IADD3 R6, R11.reuse, 0x10, RZ ;  /* 0x000000100b067810 */ /* 0x040fe40007ffe0ff */
[----:B------:R-:W-:Y:S02]  /*10fc0*/  IADD3 R5, R11, 0x18, RZ ;  /* 0x000000180b057810 */ /* 0x000fe40007ffe0ff */
[----:B------:R-:W-:Y:S02]  /*10fd0*/  ISETP.GE.AND P5, PT, R7, c[0x0][0x3c8], PT ;  /* 0x0000f20007007a0c */ /* 0x000fe40003fa6270 */
[----:B------:R-:W-:-:S02]  /*10fe0*/  ISETP.GE.AND P4, PT, R6, c[0x0][0x3c8], PT ;  /* 0x0000f20006007a0c */ /* 0x000fc40003f86270 */
[C---:B------:R-:W-:Y:S01]  /*10ff0*/  IADD3 R4, R11.reuse, 0x20, RZ ;  /* 0x000000200b047810 */ /* 0x040fe20007ffe0ff */
[----:B--23--:R-:W-:Y:S01]  /*11000*/  @!P1 IMAD.WIDE R12, R11, 0x4, R14 ;  /* 0x000000040b0c9825 */ /* 0x00cfe200078e020e */
[----:B------:R-:W-:Y:S02]  /*11010*/  ISETP.GE.AND P3, PT, R5, c[0x0][0x3c8], PT ;  /* 0x0000f20005007a0c */ /* 0x000fe40003f66270 */
[----:B------:R-:W-:Y:S02]  /*11020*/  ISETP.GE.AND P2, PT, R4, c[0x0][0x3c8], PT ;  /* 0x0000f20004007a0c */ /* 0x000fe40003f46270 */
[C---:B------:R-:W-:Y:S01]  /*11030*/  IADD3 R0, R11.reuse, 0x28, RZ ;  /* 0x000000280b007810 */ /* 0x040fe20007ffe0ff */
[----:B------:R1:W-:Y:S01]  /*11040*/  @!P1 ST.E.64 [R12.64], R128 ;  /* 0x000000800c009985 */ /* 0x0003e2000c101b12 */
[----:B------:R-:W-:Y:S02]  /*11050*/  IADD3 R8, R11, 0x30, RZ ;  /* 0x000000300b087810 */ /* 0x000fe40007ffe0ff */
[----:B------:R-:W-:-:S02]  /*11060*/  ISETP.GE.AND P6, PT, R0, c[0x0][0x3c8], PT ;  /* 0x0000f20000007a0c */ /* 0x000fc40003fc6270 */
[----:B------:R-:W-:Y:S02]  /*11070*/  @!P5 LEA.HI R7, R7, R7, RZ, 0x1 ;  /* 0x000000070707d211 */ /* 0x000fe400078f08ff */
[----:B------:R-:W-:Y:S02]  /*11080*/  ISETP.GE.AND P1, PT, R8, c[0x0][0x3c8], PT ;  /* 0x0000f20008007a0c */ /* 0x000fe40003f26270 */
[----:B------:R-:W-:Y:S02]  /*11090*/  @!P4 LEA.HI R6, R6, R6, RZ, 0x1 ;  /* 0x000000060606c211 */ /* 0x000fe400078f08ff */
[----:B------:R-:W-:Y:S02]  /*110a0*/  @!P3 LEA.HI R5, R5, R5, RZ, 0x1 ;  /* 0x000000050505b211 */ /* 0x000fe400078f08ff */
[----:B------:R-:W-:Y:S02]  /*110b0*/  @!P5 LOP3.LUT R7, R7, 0xfffffffe, RZ, 0xc0, !PT ;  /* 0xfffffffe0707d812 */ /* 0x000fe400078ec0ff */
[----:B------:R-:W-:-:S02]  /*110c0*/  @!P4 LOP3.LUT R17, R6, 0xfffffffe, RZ, 0xc0, !PT ;  /* 0xfffffffe0611c812 */ /* 0x000fc400078ec0ff */
[----:B------:R-:W-:Y:S01]  /*110d0*/  @!P2 LEA.HI R4, R4, R4, RZ, 0x1 ;  /* 0x000000040404a211 */ /* 0x000fe200078f08ff */
[--C-:B------:R-:W-:Y:S01]  /*110e0*/  @!P5 IMAD.WIDE R6, R7, 0x4, R14.reuse ;  /* 0x000000040706d825 */ /* 0x100fe200078e020e */
[----:B------:R-:W-:Y:S02]  /*110f0*/  @!P3 LOP3.LUT R5, R5, 0xfffffffe, RZ, 0xc0, !PT ;  /* 0xfffffffe0505b812 */ /* 0x000fe400078ec0ff */
[----:B------:R-:W-:Y:S02]  /*11100*/  @!P2 LOP3.LUT R19, R4, 0xfffffffe, RZ, 0xc0, !PT ;  /* 0xfffffffe0413a812 */ /* 0x000fe400078ec0ff */
[----:B------:R-:W-:Y:S01]  /*11110*/  @!P6 LEA.HI R0, R0, R0, RZ, 0x1 ;  /* 0x000000000000e211 */ /* 0x000fe200078f08ff */
[--C-:B------:R-:W-:Y:S01]  /*11120*/  @!P3 IMAD.WIDE R4, R5, 0x4, R14.reuse ;  /* 0x000000040504b825 */ /* 0x100fe200078e020e */
[----:B------:R-:W-:Y:S01]  /*11130*/  @!P1 LEA.HI R8, R8, R8, RZ, 0x1 ;  /* 0x0000000808089211 */ /* 0x000fe200078f08ff */
[----:B------:R2:W-:Y:S01]  /*11140*/  @!P5 ST.E.64 [R6.64], R124 ;  /* 0x0000007c0600d985 */ /* 0x0005e2000c101b12 */
[----:B------:R-:W-:Y:S01]  /*11150*/  IADD3 R21, R11, 0x38, RZ ;  /* 0x000000380b157810 */ /* 0x000fe20007ffe0ff */
[----:B-1----:R-:W-:Y:S01]  /*11160*/  @!P4 IMAD.WIDE R12, R17, 0x4, R14 ;  /* 0x00000004110cc825 */ /* 0x002fe200078e020e */
[----:B------:R-:W-:-:S02]  /*11170*/  IADD3 R20, R11, 0x40, RZ ;  /* 0x000000400b147810 */ /* 0x000fc40007ffe0ff */
[----:B------:R-:W-:Y:S01]  /*11180*/  ISETP.GE.AND P5, PT, R21, c[0x0][0x3c8], PT ;  /* 0x0000f20015007a0c */ /* 0x000fe20003fa6270 */
[----:B------:R-:W-:Y:S01]  /*11190*/  @!P2 IMAD.WIDE R16, R19, 0x4, R14 ;  /* 0x000000041310a825 */ /* 0x000fe200078e020e */
[----:B------:R1:W-:Y:S01]  /*111a0*/  @!P4 ST.E.64 [R12.64], R120 ;  /* 0x000000780c00c985 */ /* 0x0003e2000c101b12 */
[C---:B------:R-:W-:Y:S02]  /*111b0*/  IADD3 R19, R11.reuse, 0x48, RZ ;  /* 0x000000480b137810 */ /* 0x040fe40007ffe0ff */
[----:B------:R-:W-:Y:S01]  /*111c0*/  IADD3 R18, R11, 0x50, RZ ;  /* 0x000000500b127810 */ /* 0x000fe20007ffe0ff */
[----:B------:R3:W-:Y:S01]  /*111d0*/  @!P3 ST.E.64 [R4.64], R116 ;  /* 0x000000740400b985 */ /* 0x0007e2000c101b12 */
[----:B------:R-:W-:Y:S02]  /*111e0*/  ISETP.GE.AND P4, PT, R20, c[0x0][0x3c8], PT ;  /* 0x0000f20014007a0c */ /* 0x000fe40003f86270 */
[----:B------:R-:W-:Y:S01]  /*111f0*/  ISETP.GE.AND P3, PT, R19, c[0x0][0x3c8], PT ;  /* 0x0000f20013007a0c */ /* 0x000fe20003f66270 */
[----:B------:R4:W-:Y:S01]  /*11200*/  @!P2 ST.E.64 [R16.64], R112 ;  /* 0x000000701000a985 */ /* 0x0009e2000c101b12 */
[----:B------:R-:W-:-:S02]  /*11210*/  ISETP.GE.AND P2, PT, R18, c[0x0][0x3c8], PT ;  /* 0x0000f20012007a0c */ /* 0x000fc40003f46270 */
[----:B------:R-:W-:-:S04]  /*11220*/  @!P5 LEA.HI R21, R21, R21, RZ, 0x1 ;  /* 0x000000151515d211 */ /* 0x000fc800078f08ff */
[----:B------:R-:W-:-:S03]  /*11230*/  @!P5 LOP3.LUT R21, R21, 0xfffffffe, RZ, 0xc0, !PT ;  /* 0xfffffffe1515d812 */ /* 0x000fc600078ec0ff */
[----:B------:R-:W-:Y:S02]  /*11240*/  @!P4 LEA.HI R20, R20, R20, RZ, 0x1 ;  /* 0x000000141414c211 */ /* 0x000fe400078f08ff */
[----:B------:R-:W-:Y:S02]  /*11250*/  @!P3 LEA.HI R19, R19, R19, RZ, 0x1 ;  /* 0x000000131313b211 */ /* 0x000fe400078f08ff */
[----:B--2---:R-:W-:Y:S02]  /*11260*/  @!P6 LOP3.LUT R7, R0, 0xfffffffe, RZ, 0xc0, !PT ;  /* 0xfffffffe0007e812 */ /* 0x004fe400078ec0ff */
[----:B------:R-:W-:Y:S02]  /*11270*/  IADD3 R0, R11, 0x58, RZ ;  /* 0x000000580b007810 */ /* 0x000fe40007ffe0ff */
[----:B------:R-:W-:Y:S01]  /*11280*/  @!P2 LEA.HI R18, R18, R18, RZ, 0x1 ;  /* 0x000000121212a211 */ /* 0x000fe200078f08ff */
[----:B------:R-:W-:Y:S01]  /*11290*/  @!P6 IMAD.WIDE R6, R7, 0x4, R14 ;  /* 0x000000040706e825 */ /* 0x000fe200078e020e */
[----:B------:R-:W-:-:S02]  /*112a0*/  @!P3 LOP3.LUT R19, R19, 0xfffffffe, RZ, 0xc0, !PT ;  /* 0xfffffffe1313b812 */ /* 0x000fc400078ec0ff */
[----:B-1----:R-:W-:Y:S02]  /*112b0*/  @!P4 LOP3.LUT R13, R20, 0xfffffffe, RZ, 0xc0, !PT ;  /* 0xfffffffe140dc812 */ /* 0x002fe400078ec0ff */
[----:B------:R1:W-:Y:S01]  /*112c0*/  @!P6 ST.E.64 [R6.64], R108 ;  /* 0x0000006c0600e985 */ /* 0x0003e2000c101b12 */
[----:B---3--:R-:W-:Y:S02]  /*112d0*/  @!P1 LOP3.LUT R5, R8, 0xfffffffe, RZ, 0xc0, !PT ;  /* 0xfffffffe08059812 */ /* 0x008fe400078ec0ff */
[----:B------:R-:W-:Y:S01]  /*112e0*/  IADD3 R8, R11, 0x60, RZ ;  /* 0x000000600b087810 */ /* 0x000fe20007ffe0ff */
[--C-:B------:R-:W-:Y:S01]  /*112f0*/  @!P4 IMAD.WIDE R12, R13, 0x4, R14.reuse ;  /* 0x000000040d0cc825 */ /* 0x100fe200078e020e */
[----:B------:R-:W-:Y:S02]  /*11300*/  IADD3 R20, R11, 0x68, RZ ;  /* 0x000000680b147810 */ /* 0x000fe40007ffe0ff */
[----:B------:R-:W-:Y:S01]  /*11310*/  ISETP.GE.AND P6, PT, R8, c[0x0][0x3c8], PT ;  /* 0x0000f20008007a0c */ /* 0x000fe20003fc6270 */
[----:B------:R-:W-:-:S04]  /*11320*/  @!P1 IMAD.WIDE R4, R5, 0x4, R14 ;  /* 0x0000000405049825 */ /* 0x000fc800078e020e */
[----:B----4-:R-:W-:Y:S01]  /*11330*/  @!P3 IMAD.WIDE R16, R19, 0x4, R14 ;  /* 0x000000041310b825 */ /* 0x010fe200078e020e */
[----:B------:R2:W-:Y:S01]  /*11340*/  @!P1 ST.E.64 [R4.64], R104 ;  /* 0x0000006804009985 */ /* 0x0005e2000c101b12 */
[----:B------:R-:W-:Y:S02]  /*11350*/  ISETP.GE.AND P1, PT, R0, c[0x0][0x3c8], PT ;  /* 0x0000f20000007a0c */ /* 0x000fe40003f26270 */
[----:B------:R-:W-:-:S04]  /*11360*/  IADD3 R19, R11, 0x70, RZ ;  /* 0x000000700b137810 */ /* 0x000fc80007ffe0ff */
[----:B------:R-:W-:-:S07]  /*11370*/  @!P6 LEA.HI R8, R8, R8, RZ, 0x1 ;  /* 0x000000080808e211 */ /* 0x000fce00078f08ff */
[----:B------:R-:W-:Y:S02]  /*11380*/  @!P1 LEA.HI R0, R0, R0, RZ, 0x1 ;  /* 0x0000000000009211 */ /* 0x000fe400078f08ff */
[----:B-1----:R-:W-:Y:S02]  /*11390*/  @!P2 LOP3.LUT R7, R18, 0xfffffffe, RZ, 0xc0, !PT ;  /* 0xfffffffe1207a812 */ /* 0x002fe400078ec0ff */
[----:B------:R-:W-:Y:S02]  /*113a0*/  @!P1 LOP3.LUT R23, R0, 0xfffffffe, RZ, 0xc0, !PT ;  /* 0xfffffffe00179812 */ /* 0x000fe400078ec0ff */
[----:B------:R-:W-:Y:S01]  /*113b0*/  IADD3 R18, R11, 0x78, RZ ;  /* 0x000000780b127810 */ /* 0x000fe20007ffe0ff */
[----:B------:R-:W-:Y:S01]  /*113c0*/  @!P2 IMAD.WIDE R6, R7, 0x4, R14 ;  /* 0x000000040706a825 */ /* 0x000fe200078e020e */
[----:B------:R-:W-:-:S03]  /*113d0*/  IADD3 R0, R11, 0x88, RZ ;  /* 0x000000880b007810 */ /* 0x000fc60007ffe0ff */
[----:B--2---:R-:W-:Y:S01]  /*113e0*/  @!P5 IMAD.WIDE R4, R21, 0x4, R14 ;  /* 0x000000041504d825 */ /* 0x004fe200078e020e */
        /* <DEDUP_REMOVED lines=25> */
[----:B------:R-:W-:-:S05]  /*11580*/  @!P5 IMAD.WIDE R6, R7, 0x4, R14 ;  /* 0x000000040706d825 */ /* 0x000fca00078e020e */
[----:B------:R-:W-:Y:S01]  /*11590*/  @!P1 LEA.HI R0, R0, R0, RZ, 0x1 ;  /* 0x0000000000009211 */ /* 0x000fe200078f08ff */
[----:B------:R3:W-:Y:S01]  /*115a0*/  @!P5 ST.E.64 [R6.64], R56 ;  /* 0x000000380600d985 */ /* 0x0007e2000c101b12 */
[----:B------:R-:W-:-:S03]  /*115b0*/  ISETP.GE.AND P5, PT, R8, c[0x0][0x3c8], PT ;  /* 0x0000f20008007a0c */ /* 0x000fc60003fa6270 */
[----:B------:R4:W-:Y:S01]  /*115c0*/  @!P4 ST.E.64 [R16.64], R60 ;  /* 0x0000003c1000c985 */ /* 0x0009e2000c101b12 */
[----:B-1----:R-:W-:Y:S01]  /*115d0*/  @!P3 LOP3.LUT R13, R18, 0xfffffffe, RZ, 0xc0, !PT ;  /* 0xfffffffe120db812 */ /* 0x002fe200078ec0ff */
[--C-:B------:R-:W-:Y:S01]  /*115e0*/  @!P2 IMAD.WIDE R18, R21, 0x4, R14.reuse ;  /* 0x000000041512a825 */ /* 0x100fe200078e020e */
[----:B------:R-:W-:Y:S02]  /*115f0*/  IADD3 R21, R11, 0xa0, RZ ;  /* 0x000000a00b157810 */ /* 0x000fe40007ffe0ff */
[----:B--2---:R-:W-:Y:S01]  /*11600*/  @!P1 LOP3.LUT R5, R0, 0xfffffffe, RZ, 0xc0, !PT ;  /* 0xfffffffe00059812 */ /* 0x004fe200078ec0ff */
[--C-:B------:R-:W-:Y:S01]  /*11610*/  @!P3 IMAD.WIDE R12, R13, 0x4, R14.reuse ;  /* 0x000000040d0cb825 */ /* 0x100fe200078e020e */
[----:B------:R-:W-:Y:S02]  /*11620*/  IADD3 R0, R11, 0x90, RZ ;  /* 0x000000900b007810 */ /* 0x000fe40007ffe0ff */
[----:B------:R-:W-:Y:S01]  /*11630*/  ISETP.GE.AND P4, PT, R21, c[0x0][0x3c8], PT ;  /* 0x0000f20015007a0c */ /* 0x000fe20003f86270 */
        /* <DEDUP_REMOVED lines=13> */
[----:B------:R-:W-:Y:S02]  /*11710*/  @!P3 LEA.HI R20, R20, R20, RZ, 0x1 ;  /* 0x000000141414b211 */ /* 0x000fe400078f08ff */
[----:B------:R-:W-:Y:S02]  /*11720*/  @!P4 LOP3.LUT R21, R21, 0xfffffffe, RZ, 0xc0, !PT ;  /* 0xfffffffe1515c812 */ /* 0x000fe400078ec0ff */
[----:B----4-:R-:W-:Y:S02]  /*11730*/  @!P3 LOP3.LUT R17, R20, 0xfffffffe, RZ, 0xc0, !PT ;  /* 0xfffffffe1411b812 */ /* 0x010fe400078ec0ff */
[----:B------:R-:W-:Y:S01]  /*11740*/  @!P2 LEA.HI R7, R7, R7, RZ, 0x1 ;  /* 0x000000070707a211 */ /* 0x000fe200078f08ff */
[----:B------:R-:W-:Y:S01]  /*11750*/  @!P4 IMAD.WIDE R20, R21, 0x4, R14 ;  /* 0x000000041514c825 */ /* 0x000fe200078e020e */
[----:B------:R-:W-:-:S02]  /*11760*/  @!P1 LEA.HI R6, R6, R6, RZ, 0x1 ;  /* 0x0000000606069211 */ /* 0x000fc400078f08ff */
        /* <DEDUP_REMOVED lines=15> */
.L_x_439:
[----:B------:R-:W-:Y:S05]  /*11860*/  BSYNC B0 ;  /* 0x0000000000007941 */ /* 0x000fea0003800000 */
.L_x_438:
[----:B-1----:R1:W4:Y:S04]  /*11870*/  SHFL.IDX PT, R5, R10, 0x1, 0x1c1f ;  /* 0x003c1f000a057f89 */ /* 0x00232800000e0000 */
        /* <DEDUP_REMOVED lines=9> */
[C---:B-12---:R-:W-:Y:S01]  /*11910*/  IADD3 R9, R11.reuse, 0x20, RZ ;  /* 0x000000200b097810 */ /* 0x046fe20007ffe0ff */
[C---:B---34-:R-:W-:Y:S01]  /*11920*/  @!P1 IMAD.WIDE R12, R11.reuse, 0x4, R4 ;  /* 0x000000040b0c9825 */ /* 0x058fe200078e0204 */
[----:B------:R-:W-:-:S02]  /*11930*/  IADD3 R8, R11, 0x28, RZ ;  /* 0x000000280b087810 */ /* 0x000fc40007ffe0ff */
[----:B------:R-:W-:Y:S02]  /*11940*/  @!P0 LEA.HI R3, R3, R3, RZ, 0x1 ;  /* 0x0000000303038211 */ /* 0x000fe400078f08ff */
[----:B------:R-:W-:Y:S01]  /*11950*/  IADD3 R7, R11, 0x30, RZ ;  /* 0x000000300b077810 */ /* 0x000fe20007ffe0ff */
[----:B------:R1:W-:Y:S01]  /*11960*/  @!P1 ST.E.64 [R12.64], R130 ;  /* 0x000000820c009985 */ /* 0x0003e2000c101b12 */
[----:B------:R-:W-:Y:S02]  /*11970*/  @!P0 LOP3.LUT R3, R3, 0xfffffffe, RZ, 0xc0, !PT ;  /* 0xfffffffe03038812 */ /* 0x000fe400078ec0ff */
[----:B------:R-:W-:Y:S02]  /*11980*/  IADD3 R6, R11, 0x38, RZ ;  /* 0x000000380b067810 */ /* 0x000fe40007ffe0ff */
[----:B------:R-:W-:Y:S01]  /*11990*/  ISETP.GE.AND P4, PT, R9, c[0x0][0x3c8], PT ;  /* 0x0000f20009007a0c */ /* 0x000fe20003f86270 */
[----:B------:R-:W-:Y:S01]  /*119a0*/  @!P0 IMAD.WIDE R14, R3, 0x4, R4 ;  /* 0x00000004030e8825 */ /* 0x000fe200078e0204 */
        /* <DEDUP_REMOVED lines=8> */
[----:B------:R-:W-:Y:S02]  /*11a30*/  @!P4 LEA.HI R9, R9, R9, RZ, 0x1 ;  /* 0x000000090909c211 */ /* 0x000fe400078f08ff */
[----:B------:R-:W-:Y:S02]  /*11a40*/  @!P3 LEA.HI R8, R8, R8, RZ, 0x1 ;  /* 0x000000080808b211 */ /* 0x000fe400078f08ff */
[----:B------:R-:W-:Y:S02]  /*11a50*/  @!P2 LEA.HI R7, R7, R7, RZ, 0x1 ;  /* 0x000000070707a211 */ /* 0x000fe400078f08ff */
[----:B------:R-:W-:Y:S02]  /*11a60*/  @!P1 LEA.HI R6, R6, R6, RZ, 0x1 ;  /* 0x0000000606069211 */ /* 0x000fe400078f08ff */
[----:B-1----:R-:W-:Y:S02]  /*11a70*/  @!P6 LOP3.LUT R13, R2, 0xfffffffe, RZ, 0xc0, !PT ;  /* 0xfffffffe020de812 */ /* 0x002fe400078ec0ff */
[----:B------:R-:W-:-:S02]  /*11a80*/  IADD3 R2, R11, 0x48, RZ ;  /* 0x000000480b027810 */ /* 0x000fc40007ffe0ff */
[----:B------:R-:W-:Y:S01]  /*11a90*/  @!P0 LEA.HI R3, R3, R3, RZ, 0x1 ;  /* 0x0000000303038211 */ /* 0x000fe200078f08ff */
[--C-:B------:R-:W-:Y:S01]  /*11aa0*/  @!P6 IMAD.WIDE R12, R13, 0x4, R4.reuse ;  /* 0x000000040d0ce825 */ /* 0x100fe200078e0204 */
[----:B------:R-:W-:Y:S02]  /*11ab0*/  @!P4 LOP3.LUT R9, R9, 0xfffffffe, RZ, 0xc0, !PT ;  /* 0xfffffffe0909c812 */ /* 0x000fe400078ec0ff */
[----:B------:R-:W-:Y:S02]  /*11ac0*/  @!P3 LOP3.LUT R17, R8, 0xfffffffe, RZ, 0xc0, !PT ;  /* 0xfffffffe0811b812 */ /* 0x000fe400078ec0ff */
[----:B------:R1:W-:Y:S01]  /*11ad0*/  @!P6 ST.E.64 [R12.64], R122 ;  /* 0x0000007a0c00e985 */ /* 0x0003e2000c101b12 */
[----:B------:R-:W-:Y:S01]  /*11ae0*/  ISETP.GE.AND P6, PT, R2, c[0x0][0x3c8], PT ;  /* 0x0000f20002007a0c */ /* 0x000fe20003fc6270 */
[----:B------:R-:W-:Y:S01]  /*11af0*/  @!P4 IMAD.WIDE R8, R9, 0x4, R4 ;  /* 0x000000040908c825 */ /* 0x000fe200078e0204 */
[----:B--2---:R-:W-:Y:S02]  /*11b00*/  @!P5 LOP3.LUT R15, R0, 0xfffffffe, RZ, 0xc0, !PT ;  /* 0xfffffffe000fd812 */ /* 0x004fe400078ec0ff */
[----:B------:R-:W-:-:S02]  /*11b10*/  IADD3 R0, R11, 0x50, RZ ;  /* 0x000000500b007810 */ /* 0x000fc40007ffe0ff */
[----:B------:R-:W-:Y:S01]  /*11b20*/  @!P2 LOP3.LUT R7, R7, 0xfffffffe, RZ, 0xc0, !PT ;  /* 0xfffffffe0707a812 */ /* 0x000fe200078ec0ff */
[----:B------:R-:W-:Y:S01]  /*11b30*/  @!P5 IMAD.WIDE R14, R15, 0x4, R4 ;  /* 0x000000040f0ed825 */ /* 0x000fe200078e0204 */
[----:B------:R-:W-:Y:S02]  /*11b40*/  @!P0 LOP3.LUT R3, R3, 0xfffffffe, RZ, 0xc0, !PT ;  /* 0xfffffffe03038812 */ /* 0x000fe400078ec0ff */
[C---:B------:R-:W-:Y:S02]  /*11b50*/  IADD3 R20, R11.reuse, 0x58, RZ ;  /* 0x000000580b147810 */ /* 0x040fe40007ffe0ff */
[----:B------:R2:W-:Y:S01]  /*11b60*/  @!P5 ST.E.64 [R14.64], R118 ;  /* 0x000000760e00d985 */ /* 0x0005e2000c101b12 */
[----:B------:R-:W-:Y:S02]  /*11b70*/  ISETP.GE.AND P5, PT, R0, c[0x0][0x3c8], PT ;  /* 0x0000f20000007a0c */ /* 0x000fe40003fa6270 */
[C---:B------:R-:W-:Y:S01]  /*11b80*/  IADD3 R19, R11.reuse, 0x60, RZ ;  /* 0x000000600b137810 */ /* 0x040fe20007ffe0ff */
[----:B------:R3:W-:Y:S01]  /*11b90*/  @!P4 ST.E.64 [R8.64], R114 ;  /* 0x000000720800c985 */ /* 0x0007e2000c101b12 */
[----:B------:R-:W-:-:S02]  /*11ba0*/  IADD3 R18, R11, 0x68, RZ ;  /* 0x000000680b127810 */ /* 0x000fc40007ffe0ff */
[----:B------:R-:W-:Y:S02]  /*11bb0*/  IADD3 R10, R11, 0x70, RZ ;  /* 0x000000700b0a7810 */ /* 0x000fe40007ffe0ff */
[----:B------:R-:W-:Y:S02]  /*11bc0*/  ISETP.GE.AND P4, PT, R20, c[0x0][0x3c8], PT ;  /* 0x0000f20014007a0c */ /* 0x000fe40003f86270 */
[----:B------:R-:W-:-:S03]  /*11bd0*/  @!P6 LEA.HI R2, R2, R2, RZ, 0x1 ;  /* 0x000000020202e211 */ /* 0x000fc600078f08ff */
[----:B------:R-:W-:Y:S02]  /*11be0*/  @!P5 LEA.HI R0, R0, R0, RZ, 0x1 ;  /* 0x000000000000d211 */ /* 0x000fe400078f08ff */
[----:B-1----:R-:W-:Y:S01]  /*11bf0*/  @!P1 LOP3.LUT R13, R6, 0xfffffffe, RZ, 0xc0, !PT ;  /* 0xfffffffe060d9812 */ /* 0x002fe200078ec0ff */
[----:B------:R-:W-:-:S04]  /*11c00*/  @!P2 IMAD.WIDE R6, R7, 0x4, R4 ;  /* 0x000000040706a825 */ /* 0x000fc800078e0204 */
[----:B------:R-:W-:Y:S01]  /*11c10*/  @!P1 IMAD.WIDE R12, R13, 0x4, R4 ;  /* 0x000000040d0c9825 */ /* 0x000fe200078e0204 */
[----:B------:R-:W-:-:S03]  /*11c20*/  @!P4 LEA.HI R20, R20, R20, RZ, 0x1 ;  /* 0x000000141414c211 */ /* 0x000fc600078f08ff */
[----:B--2---:R-:W-:-:S04]  /*11c30*/  @!P3 IMAD.WIDE R14, R17, 0x4, R4 ;  /* 0x00000004110eb825 */ /* 0x004fc800078e0204 */
[----:B------:R-:W-:Y:S01]  /*11c40*/  @!P0 IMAD.WIDE R16, R3, 0x4, R4 ;  /* 0x0000000403108825 */ /* 0x000fe200078e0204 */
[----:B------:R1:W-:Y:S01]  /*11c50*/  @!P3 ST.E.64 [R14.64], R110 ;  /* 0x0000006e0e00b985 */ /* 0x0003e2000c101b12 */
[----:B------:R-:W-:Y:S02]  /*11c60*/  IADD3 R3, R11, 0x78, RZ ;  /* 0x000000780b037810 */ /* 0x000fe40007ffe0ff */
[----:B------:R-:W-:Y:S01]  /*11c70*/  ISETP.GE.AND P3, PT, R19, c[0x0][0x3c8], PT ;  /* 0x0000f20013007a0c */ /* 0x000fe20003f66270 */
[----:B------:R2:W-:Y:S01]  /*11c80*/  @!P2 ST.E.64 [R6.64], R106 ;  /* 0x0000006a0600a985 */ /* 0x0005e2000c101b12 */
[----:B------:R-:W-:Y:S02]  /*11c90*/  ISETP.GE.AND P2, PT, R18, c[0x0][0x3c8], PT ;  /* 0x0000f20012007a0c */ /* 0x000fe40003f46270 */
[----:B---3--:R-:W-:Y:S01]  /*11ca0*/  @!P5 LOP3.LUT R9, R0, 0xfffffffe, RZ, 0xc0, !PT ;  /* 0xfffffffe0009d812 */ /* 0x008fe200078ec0ff */
[----:B------:R3:W-:Y:S01]  /*11cb0*/  @!P1 ST.E.64 [R12.64], R102 ;  /* 0x000000660c009985 */ /* 0x0007e2000c101b12 */
[----:B------:R-:W-:-:S02]  /*11cc0*/  ISETP.GE.AND P1, PT, R10, c[0x0][0x3c8], PT ;  /* 0x0000f2000a007a0c */ /* 0x000fc40003f26270 */
[----:B------:R-:W-:Y:S01]  /*11cd0*/  IADD3 R0, R11, 0x88, RZ ;  /* 0x000000880b007810 */ /* 0x000fe20007ffe0ff */
[----:B------:R4:W-:Y:S01]  /*11ce0*/  @!P0 ST.E.64 [R16.64], R38 ;  /* 0x0000002610008985 */ /* 0x0009e2000c101b12 */
[----:B------:R-:W-:Y:S01]  /*11cf0*/  ISETP.GE.AND P0, PT, R3, c[0x0][0x3c8], PT ;  /* 0x0000f20003007a0c */ /* 0x000fe20003f06270 */
[----:B------:R-:W-:Y:S02]  /*11d00*/  @!P5 IMAD.WIDE R8, R9, 0x4, R4 ;  /* 0x000000040908d825 */ /* 0x000fe400078e0204 */
[----:B------:R-:W-:Y:S02]  /*11d10*/  @!P3 LEA.HI R19, R19, R19, RZ, 0x1 ;  /* 0x000000131313b211 */ /* 0x000fe400078f08ff */
[----:B------:R-:W-:Y:S02]  /*11d20*/  @!P2 LEA.HI R18, R18, R18, RZ, 0x1 ;  /* 0x000000121212a211 */ /* 0x000fe400078f08ff */
[----:B------:R-:W-:Y:S02]  /*11d30*/  @!P3 LOP3.LUT R19, R19, 0xfffffffe, RZ, 0xc0, !PT ;  /* 0xfffffffe1313b812 */ /* 0x000fe400078ec0ff */
[----:B------:R-:W-:-:S04]  /*11d40*/  @!P1 LEA.HI R10, R10, R10, RZ, 0x1 ;  /* 0x0000000a0a0a9211 */ /* 0x000fc800078f08ff */
[----:B------:R-:W-:Y:S01]  /*11d50*/  @!P0 LEA.HI R3, R3, R3, RZ, 0x1 ;  /* 0x0000000303038211 */ /* 0x000fe200078f08ff */
[----:B-1----:R-:W-:-:S03]  /*11d60*/  @!P3 IMAD.WIDE R14, R19, 0x4, R4 ;  /* 0x00000004130eb825 */ /* 0x002fc600078e0204 */
[----:B------:R-:W-:Y:S02]  /*11d70*/  @!P0 LOP3.LUT R3, R3, 0xfffffffe, RZ, 0xc0, !PT ;  /* 0xfffffffe03038812 */ /* 0x000fe400078ec0ff */
[C---:B------:R-:W-:Y:S02]  /*11d80*/  IADD3 R19, R11.reuse, 0x98, RZ ;  /* 0x000000980b137810 */ /* 0x040fe40007ffe0ff */
[----:B--2---:R-:W-:Y:S02]  /*11d90*/  @!P6 LOP3.LUT R7, R2, 0xfffffffe, RZ, 0xc0, !PT ;  /* 0xfffffffe0207e812 */ /* 0x004fe400078ec0ff */
[----:B------:R-:W-:Y:S02]  /*11da0*/  IADD3 R2, R11, 0x80, RZ ;  /* 0x000000800b027810 */ /* 0x000fe40007ffe0ff */
[----:B---3--:R-:W-:Y:S01]  /*11db0*/  @!P4 LOP3.LUT R13, R20, 0xfffffffe, RZ, 0xc0, !PT ;  /* 0xfffffffe140dc812 */ /* 0x008fe200078ec0ff */
[----:B------:R-:W-:Y:S01]  /*11dc0*/  @!P6 IMAD.WIDE R6, R7, 0x4, R4 ;  /* 0x000000040706e825 */ /* 0x000fe200078e0204 */
[----:B------:R-:W-:-:S03]  /*11dd0*/  IADD3 R20, R11, 0x90, RZ ;  /* 0x000000900b147810 */ /* 0x000fc60007ffe0ff */
[--C-:B------:R-:W-:Y:S01]  /*11de0*/  @!P4 IMAD.WIDE R12, R13, 0x4, R4.reuse ;  /* 0x000000040d0cc825 */ /* 0x100fe200078e0204 */
[----:B------:R1:W-:Y:S01]  /*11df0*/  @!P6 ST.E.64 [R6.64], R42 ;  /* 0x0000002a0600e985 */ /* 0x0003e2000c101b12 */
[----:B------:R-:W-:Y:S02]  /*11e00*/  ISETP.GE.AND P6, PT, R2, c[0x0][0x3c8], PT ;  /* 0x0000f20002007a0c */ /* 0x000fe40003fc6270 */
[----:B----4-:R-:W-:Y:S01]  /*11e10*/  @!P0 IMAD.WIDE R16, R3, 0x4, R4 ;  /* 0x0000000403108825 */ /* 0x010fe200078e0204 */
        /* <DEDUP_REMOVED lines=55> */
.L_x_437:
[----:B------:R-:W1:Y:S02]  /*12190*/  S2R R4, SR_TID.X ;  /* 0x0000000000047919 */ /* 0x000e640000002100 */
        /* <DEDUP_REMOVED lines=15> */
[----:B------:R-:W-:Y:S01]  /*12290*/  UIMAD.WIDE.U32 UR8, UR13, UR4, URZ ;  /* 0x000000040d0872a5 */ /* 0x000fe2000f8e003f */
        /* <DEDUP_REMOVED lines=33> */
.L_x_440:
        /* <DEDUP_REMOVED lines=13> */
.L_x_3116:


//--------------------- .text._ZN7cutlass13device_kernelIN5flash19enable_sm80_to_sm89INS1_16FlashAttnFwdSm80INS1_25CollectiveMainloopFwdSm80ILi8ELi1ELb0EN4cute5tupleIJNS5_1CILi128EEENS7_ILi64EEENS7_ILi192EEEEEELi192ENS_10bfloat16_tEfNS_4arch4Sm80ELb0ELb1ELb1ELb1ELb1ELb0ELb1ELb1EEENS1_21CollectiveEpilogueFwdINS6_IJS8_SA_S9_EEENS6_IJNS7_ILi1EEESI_SI_EEESC_SE_Li256ELb1ELb1ELb1ELb0EEENS1_36VarlenDynamicPersistentTileSchedulerILi128ELi64ELi256ELi256ELb1ELb1ELb0ELb1ELb0ELb1EEEEEEEEEvNT_6ParamsE --------------------------
	.section	.text._ZN7cutlass13device_kernelIN5flash19enable_sm80_to_sm89INS1_16FlashAttnFwdSm80INS1_25CollectiveMainloopFwdSm80ILi8ELi1ELb0EN4cute5tupleIJNS5_1CILi128EEENS7_ILi64EEENS7_ILi192EEEEEELi192ENS_10bfloat16_tEfNS_4arch4Sm80ELb0ELb1ELb1ELb1ELb1ELb0ELb1ELb1EEENS1_21CollectiveEpilogueFwdINS6_IJS8_SA_S9_EEENS6_IJNS7_ILi1EEESI_SI_EEESC_SE_Li256ELb1ELb1ELb1ELb0EEENS1_36VarlenDynamicPersistentTileSchedulerILi128ELi64ELi256ELi256ELb1ELb1ELb0ELb1ELb0ELb1EEEEEEEEEvNT_6ParamsE,"ax",@progbits
	.sectioninfo	@"SHI_REGISTERS=255"
	.align	128
.text._ZN7cutlass13device_kernelIN5flash19enable_sm80_to_sm89INS1_16FlashAttnFwdSm80INS1_25CollectiveMainloopFwdSm80ILi8ELi1ELb0EN4cute5tupleIJNS5_1CILi128EEENS7_ILi64EEENS7_ILi192EEEEEELi192ENS_10bfloat16_tEfNS_4arch4Sm80ELb0ELb1ELb1ELb1ELb1ELb0ELb1ELb1EEENS1_21CollectiveEpilogueFwdINS6_IJS8_SA_S9_EEENS6_IJNS7_ILi1EEESI_SI_EEESC_SE_Li256ELb1ELb1ELb1ELb0EEENS1_36VarlenDynamicPersistentTileSchedulerILi128ELi64ELi256ELi256ELb1ELb1ELb0ELb1ELb0ELb1EEEEEEEEEvNT_6ParamsE:
        .type           _ZN7cutlass13device_kernelIN5flash19enable_sm80_to_sm89INS1_16FlashAttnFwdSm80INS1_25CollectiveMainloopFwdSm80ILi8ELi1ELb0EN4cute5tupleIJNS5_1CILi128EEENS7_ILi64EEENS7_ILi192EEEEEELi192ENS_10bfloat16_tEfNS_4arch4Sm80ELb0ELb1ELb1ELb1ELb1ELb0ELb1ELb1EEENS1_21CollectiveEpilogueFwdINS6_IJS8_SA_S9_EEENS6_IJNS7_ILi1EEESI_SI_EEESC_SE_Li256ELb1ELb1ELb1ELb0EEENS1_36VarlenDynamicPersistentTileSchedulerILi128ELi64ELi256ELi256ELb1ELb1ELb0ELb1ELb0ELb1EEEEEEEEEvNT_6ParamsE,@function
        .size           _ZN7cutlass13device_kernelIN5flash19enable_sm80_to_sm89INS1_16FlashAttnFwdSm80INS1_25CollectiveMainloopFwdSm80ILi8ELi1ELb0EN4cute5tupleIJNS5_1CILi128EEENS7_ILi64EEENS7_ILi192EEEEEELi192ENS_10bfloat16_tEfNS_4arch4Sm80ELb0ELb1ELb1ELb1ELb1ELb0ELb1ELb1EEENS1_21CollectiveEpilogueFwdINS6_IJS8_SA_S9_EEENS6_IJNS7_ILi1EEESI_SI_EEESC_SE_Li256ELb1ELb1ELb1ELb0EEENS1_36VarlenDynamicPersistentTileSchedulerILi128ELi64ELi256ELi256ELb1ELb1ELb0ELb1ELb0ELb1EEEEEEEEEvNT_6ParamsE,(.L_x_3117 - _ZN7cutlass13device_kernelIN5flash19enable_sm80_to_sm89INS1_16FlashAttnFwdSm80INS1_25CollectiveMainloopFwdSm80ILi8ELi1ELb0EN4cute5tupleIJNS5_1CILi128EEENS7_ILi64EEENS7_ILi192EEEEEELi192ENS_10bfloat16_tEfNS_4arch4Sm80ELb0ELb1ELb1ELb1ELb1ELb0ELb1ELb1EEENS1_21CollectiveEpilogueFwdINS6_IJS8_SA_S9_EEENS6_IJNS7_ILi1EEESI_SI_EEESC_SE_Li256ELb1ELb1ELb1ELb0EEENS1_36VarlenDynamicPersistentTileSchedulerILi128ELi64ELi256ELi256ELb1ELb1ELb0ELb1ELb0ELb1EEEEEEEEEvNT_6ParamsE)
        .other          _ZN7cutlass13device_kernelIN5flash19enable_sm80_to_sm89INS1_16FlashAttnFwdSm80INS1_25CollectiveMainloopFwdSm80ILi8ELi1ELb0EN4cute5tupleIJNS5_1CILi128EEENS7_ILi64EEENS7_ILi192EEEEEELi192ENS_10bfloat16_tEfNS_4arch4Sm80ELb0ELb1ELb1ELb1ELb1ELb0ELb1ELb1EEENS1_21CollectiveEpilogueFwdINS6_IJS8_SA_S9_EEENS6_IJNS7_ILi1EEESI_SI_EEESC_SE_Li256ELb1ELb1ELb1ELb0EEENS1_36VarlenDynamicPersistentTileSchedulerILi128ELi64ELi256ELi256ELb1ELb1ELb0ELb1ELb0ELb1EEEEEEEEEvNT_6ParamsE,@"STO_CUDA_ENTRY STV_DEFAULT"
_ZN7cutlass13device_kernelIN5flash19enable_sm80_to_sm89INS1_16FlashAttnFwdSm80INS1_25CollectiveMainloopFwdSm80ILi8ELi1ELb0EN4cute5tupleIJNS5_1CILi128EEENS7_ILi64EEENS7_ILi192EEEEEELi192ENS_10bfloat16_tEfNS_4arch4Sm80ELb0ELb1ELb1ELb1ELb1ELb0ELb1ELb1EEENS1_21CollectiveEpilogueFwdINS6_IJS8_SA_S9_EEENS6_IJNS7_ILi1EEESI_SI_EEESC_SE_Li256ELb1ELb1ELb1ELb0EEENS1_36VarlenDynamicPersistentTileSchedulerILi128ELi64ELi256ELi256ELb1ELb1ELb0ELb1ELb0ELb1EEEEEEEEEvNT_6ParamsE:
        /* <DEDUP_REMOVED lines=13> */
[----:B------:R-:W-:-:S03]  /*00d0*/  CS2R R8, SRZ ;  /* 0x0000000000087805 */ /* 0x000fc6000001ff00 */
        /* <DEDUP_REMOVED lines=10> */
[C---:B------:R-:W-:Y:S01]  /*0180*/  ISETP.GE.U32.AND P4, PT, R13.reuse, 0x2, PT ;  /* 0x000000020d00780c */ /* 0x040fe20003f86070 */
[----:B------:R-:W-:Y:S01]  /*0190*/  IMAD.MOV.U32 R7, RZ, RZ, RZ ;  /* 0x000000ffff077224 */ /* 0x000fe200078e00ff */
        /* <DEDUP_REMOVED lines=26> */
.L_x_446:
        /* <DEDUP_REMOVED lines=9> */
[----:B------:R-:W-:-:S04]  /*03d0*/  @!P0 IMAD.WIDE R4, R0, R2, c[0x0][0x580] ;  /* 0x0001600000048625 */ /* 0x000fc800078e0202 */
[----:B------:R-:W-:Y:S01]  /*03e0*/  @!P0 IMAD.WIDE R2, R0, R3, c[0x0][0x578] ;  /* 0x00015e0000028625 */ /* 0x000fe200078e0203 */
[----:B------:R-:W2:Y:S04]  /*03f0*/  @!P0 LDG.E R9, [R4.64] ;  /* 0x0000000804098981 */ /* 0x000ea8000c1e1900 */
[----:B------:R-:W2:Y:S02]  /*0400*/  @!P0 LDG.E R8, [R2.64] ;  /* 0x0000000802088981 */ /* 0x000ea4000c1e1900 */
[----:B--2---:R-:W-:Y:S01]  /*0410*/  IMAD R5, R9, R8, RZ ;  /* 0x0000000809057224 */ /* 0x004fe200078e02ff */
[----:B------:R-:W-:Y:S05]  /*0420*/  BRA.DIV ~URZ, `(.L_x_444) ;  /* 0x000160027f007947 */ /* 0x000fea000b800000 */
[----:B------:R2:W3:Y:S02]  /*0430*/  SHFL.UP PT, R0, R5, 0x1, RZ ;  /* 0x0420000005007989 */ /* 0x0004e400000e00ff */
.L_x_622:
        /* <DEDUP_REMOVED lines=16> */
.L_x_623:
[----:B---3--:R-:W-:-:S05]  /*0540*/  IMAD R0, R0, c[0x0][0x538], RZ ;  /* 0x00014e0000007a24 */ /* 0x008fca00078e02ff */
[----:B------:R-:W-:-:S04]  /*0550*/  IADD3 R6, R0, R6, RZ ;  /* 0x0000000600067210 */ /* 0x000fc80007ffe0ff */
[----:B------:R-:W-:-:S13]  /*0560*/  ISETP.GT.AND P0, PT, R6, UR4, PT ;  /* 0x0000000406007c0c */ /* 0x000fda000bf04270 */
[----:B-12---:R-:W-:Y:S05]  /*0570*/  @!P0 BRA `(.L_x_446) ;  /* 0xfffffdc000008947 */ /* 0x006fea000383ffff */
.L_x_442:
[----:B------:R-:W-:-:S05]  /*0580*/  IADD3 R10, -R0, R6, RZ ;  /* 0x00000006000a7210 */ /* 0x000fca0007ffe1ff */
[----:B------:R-:W-:-:S05]  /*0590*/  IMAD R0, R4, c[0x0][0x538], R10 ;  /* 0x00014e0004007a24 */ /* 0x000fca00078e020a */
[----:B------:R-:W-:Y:S01]  /*05a0*/  ISETP.GT.AND P0, PT, R0, UR4, PT ;  /* 0x0000000400007c0c */ /* 0x000fe2000bf04270 */
[----:B------:R-:W-:-:S12]  /*05b0*/  BRA.DIV ~URZ, `(.L_x_447) ;  /* 0x000160927f007947 */ /* 0x000fd8000b800000 */
[----:B------:R-:W-:-:S04]  /*05c0*/  VOTE.ANY R6, PT, !P0 ;  /* 0x0000000000067806 */ /* 0x000fc800040e0100 */
.L_x_624:
[----:B------:R-:W2:Y:S02]  /*05d0*/  POPC R0, R6 ;  /* 0x0000000600007309 */ /* 0x000ea40000000000 */
[----:B-12---:R-:W-:Y:S01]  /*05e0*/  IADD3 R215, R0, R7, RZ ;  /* 0x0000000700d77210 */ /* 0x006fe20007ffe0ff */
[----:B------:R-:W-:Y:S05]  /*05f0*/  BRA.DIV ~URZ, `(.L_x_448) ;  /* 0x000160a27f007947 */ /* 0x000fea000b800000 */
[----:B------:R1:W2:Y:S01]  /*0600*/  SHFL.IDX PT, R12, R9, R0, 0x1f ;  /* 0x00001f00090c7589 */ /* 0x0002a200000e0000 */
[----:B------:R-:W-:-:S03]  /*0610*/  MOV R5, RZ ;  /* 0x000000ff00057202 */ /* 0x000fc60000000f00 */
[----:B------:R1:W3:Y:S04]  /*0620*/  SHFL.IDX PT, R9, R8, R0, 0x1f ;  /* 0x00001f0008097589 */ /* 0x0002e800000e0000 */
.L_x_625:
[----:B------:R-:W-:Y:S01]  /*0630*/  ISETP.NE.AND P0, PT, R6, RZ, PT ;  /* 0x000000ff0600720c */ /* 0x000fe20003f05270 */
[----:B------:R-:W-:-:S12]  /*0640*/  BSSY B0, `(.L_x_449) ;  /* 0x0000005000007945 */ /* 0x000fd80003800000 */
[----:B------:R-:W-:Y:S05]  /*0650*/  @!P0 BRA `(.L_x_450) ;  /* 0x0000003000008947 */ /* 0x000fea0003800000 */
[----:B-1----:R-:W-:Y:S01]  /*0660*/  IADD3 R0, R0, -0x1, RZ ;  /* 0xffffffff00007810 */ /* 0x002fe20007ffe0ff */
[----:B------:R-:W-:Y:S05]  /*0670*/  BRA.DIV ~URZ, `(.L_x_451) ;  /* 0x000161027f007947 */ /* 0x000fea000b800000 */
[----:B------:R1:W4:Y:S02]  /*0680*/  SHFL.IDX PT, R5, R4, R0, 0x1f ;  /* 0x00001f0004057589 */ /* 0x00032400000e0000 */
.L_x_450:
[----:B------:R-:W-:Y:S05]  /*0690*/  BSYNC B0 ;  /* 0x0000000000007941 */ /* 0x000fea0003800000 */
.L_x_449:
[----:B---3--:R-:W-:Y:S01]  /*06a0*/  ISETP.NE.AND P0, PT, R9, 0x1, PT ;  /* 0x000000010900780c */ /* 0x008fe20003f05270 */
[----:B----4-:R-:W-:Y:S01]  /*06b0*/  IMAD R212, R5, c[0x0][0x538], R10 ;  /* 0x00014e0005d47a24 */ /* 0x010fe200078e020a */
[----:B------:R-:W-:Y:S04]  /*06c0*/  BSSY B0, `(.L_x_452) ;  /* 0x0000085000007945 */ /* 0x000fe80003800000 */
[----:B------:R-:W-:-:S07]  /*06d0*/  IADD3 R11, -R212, UR4, RZ ;  /* 0x00000004d40b7c10 */ /* 0x000fce000fffe1ff */
[----:B------:R-:W-:Y:S05]  /*06e0*/  @!P0 BRA `(.L_x_453) ;  /* 0x000003e000008947 */ /* 0x000fea0003800000 */
[-C--:B-12---:R-:W-:Y:S02]  /*06f0*/  IABS R0, R12.reuse ;  /* 0x0000000c00007213 */ /* 0x086fe40000000000 */
[----:B------:R-:W-:-:S03]  /*0700*/  IABS R6, R12 ;  /* 0x0000000c00067213 */ /* 0x000fc60000000000 */
[----:B------:R-:W-:Y:S01]  /*0710*/  IMAD.MOV.U32 R5, RZ, RZ, R0 ;  /* 0x000000ffff057224 */ /* 0x000fe200078e0000 */
[----:B------:R-:W-:-:S03]  /*0720*/  IABS R0, R9 ;  /* 0x0000000900007213 */ /* 0x000fc60000000000 */
[----:B------:R-:W1:Y:S02]  /*0730*/  I2F.RP R2, R5 ;  /* 0x0000000500027306 */ /* 0x000e640000209400 */
[----:B------:R-:W-:Y:S01]  /*0740*/  IMAD.MOV.U32 R8, RZ, RZ, R0 ;  /* 0x000000ffff087224 */ /* 0x000fe200078e0000 */
[----:B------:R-:W-:-:S05]  /*0750*/  IABS R0, R11 ;  /* 0x0000000b00007213 */ /* 0x000fca0000000000 */
[----:B------:R-:W-:Y:S08]  /*0760*/  I2F.RP R7, R8 ;  /* 0x0000000800077306 */ /* 0x000ff00000209400 */
[----:B-1----:R-:W1:Y:S02]  /*0770*/  MUFU.RCP R2, R2 ;  /* 0x0000000200027308 */ /* 0x002e640000001000 */
[----:B-1----:R-:W-:-:S06]  /*0780*/  IADD3 R2, R2, 0xffffffe, RZ ;  /* 0x0ffffffe02027810 */ /* 0x002fcc0007ffe0ff */
[----:B------:R-:W1:Y:S02]  /*0790*/  F2I.FTZ.U32.TRUNC.NTZ R3, R2 ;  /* 0x0000000200037305 */ /* 0x000e64000021f000 */
[----:B-1----:R-:W-:-:S04]  /*07a0*/  IMAD.MOV R2, RZ, RZ, -R3 ;  /* 0x000000ffff027224 */ /* 0x002fc800078e0a03 */
[----:B------:R-:W-:Y:S02]  /*07b0*/  IMAD R4, R2, R5, RZ ;  /* 0x0000000502047224 */ /* 0x000fe400078e02ff */
[----:B------:R-:W-:-:S04]  /*07c0*/  IMAD.MOV.U32 R2, RZ, RZ, RZ ;  /* 0x000000ffff027224 */ /* 0x000fc800078e00ff */
[----:B------:R-:W-:Y:S01]  /*07d0*/  IMAD.HI.U32 R2, R3, R4, R2 ;  /* 0x0000000403027227 */ /* 0x000fe200078e0002 */
[----:B------:R-:W-:-:S03]  /*07e0*/  MOV R3, R0 ;  /* 0x0000000000037202 */ /* 0x000fc60000000f00 */
[----:B------:R-:W-:Y:S02]  /*07f0*/  IMAD.MOV R0, RZ, RZ, -R6 ;  /* 0x000000ffff007224 */ /* 0x000fe400078e0a06 */
        /* <DEDUP_REMOVED lines=28> */
[----:B------:R-:W-:-:S03]  /*09c0*/  IMAD.MOV R5, RZ, RZ, -R4 ;  /* 0x000000ffff057224 */ /* 0x000fc600078e0a04 */
        /* <DEDUP_REMOVED lines=10> */
[----:B------:R-:W-:-:S04]  /*0a70*/  IMAD.MOV R2, RZ, RZ, -R0 ;  /* 0x000000ffff027224 */ /* 0x000fc800078e0a00 */
[C---:B------:R-:W-:Y:S01]  /*0a80*/  IMAD R3, R9.reuse, R2, R4 ;  /* 0x0000000209037224 */ /* 0x040fe200078e0204 */
[----:B------:R-:W-:Y:S01]  /*0a90*/  LEA R2, R9, R0, 0x18 ;  /* 0x0000000009027211 */ /* 0x000fe200078ec0ff */
[----:B------:R-:W-:-:S04]  /*0aa0*/  IMAD R0, R12, R5, R11 ;  /* 0x000000050c007224 */ /* 0x000fc800078e020b */
[----:B------:R-:W-:Y:S01]  /*0ab0*/  IMAD R214, R3, 0x10000, R2 ;  /* 0x0001000003d67824 */ /* 0x000fe200078e0202 */
[----:B------:R-:W-:Y:S05]  /*0ac0*/  BRA `(.L_x_454) ;  /* 0x0000044000007947 */ /* 0x000fea0003800000 */
.L_x_453:
[----:B------:R-:W-:-:S04]  /*0ad0*/  IMAD.MOV.U32 R2, RZ, RZ, 0x4 ;  /* 0x00000004ff027424 */ /* 0x000fc800078e00ff */
[----:B------:R-:W-:-:S05]  /*0ae0*/  IMAD.WIDE R2, R215, R2, c[0x0][0x590] ;  /* 0x00016400d7027625 */ /* 0x000fca00078e0202 */
[----:B------:R-:W3:Y:S02]  /*0af0*/  LDG.E R7, [R2.64] ;  /* 0x0000000802077981 */ /* 0x000ee4000c1e1900 */
[----:B-123--:R-:W-:-:S05]  /*0b00*/  IMAD R9, R7, R12, RZ ;  /* 0x0000000c07097224 */ /* 0x00efca00078e02ff */
[-C--:B------:R-:W-:Y:S02]  /*0b10*/  IABS R0, R9.reuse ;  /* 0x0000000900007213 */ /* 0x080fe40000000000 */
[----:B------:R-:W-:-:S03]  /*0b20*/  IABS R8, R9 ;  /* 0x0000000900087213 */ /* 0x000fc60000000000 */
[----:B------:R-:W-:-:S04]  /*0b30*/  IMAD.MOV.U32 R6, RZ, RZ, R0 ;  /* 0x000000ffff067224 */ /* 0x000fc800078e0000 */
[----:B------:R-:W1:Y:S08]  /*0b40*/  I2F.RP R2, R6 ;  /* 0x0000000600027306 */ /* 0x000e700000209400 */
[----:B-1----:R-:W1:Y:S02]  /*0b50*/  MUFU.RCP R2, R2 ;  /* 0x0000000200027308 */ /* 0x002e640000001000 */
[----:B-1----:R-:W-:-:S06]  /*0b60*/  IADD3 R2, R2, 0xffffffe, RZ ;  /* 0x0ffffffe02027810 */ /* 0x002fcc0007ffe0ff */
[----:B------:R-:W1:Y:S02]  /*0b70*/  F2I.FTZ.U32.TRUNC.NTZ R3, R2 ;  /* 0x0000000200037305 */ /* 0x000e64000021f000 */
[----:B-1----:R-:W-:-:S04]  /*0b80*/  IMAD.MOV R0, RZ, RZ, -R3 ;  /* 0x000000ffff007224 */ /* 0x002fc800078e0a03 */
[----:B------:R-:W-:Y:S01]  /*0b90*/  IMAD.MOV.U32 R2, RZ, RZ, R0 ;  /* 0x000000ffff027224 */ /* 0x000fe200078e0000 */
[----:B------:R-:W-:-:S03]  /*0ba0*/  IABS R0, R11 ;  /* 0x0000000b00007213 */ /* 0x000fc60000000000 */
[----:B------:R-:W-:Y:S01]  /*0bb0*/  IMAD R4, R2, R6, RZ ;  /* 0x0000000602047224 */ /* 0x000fe200078e02ff */
[----:B------:R-:W-:Y:S01]  /*0bc0*/  MOV R5, R0 ;  /* 0x0000000000057202 */ /* 0x000fe20000000f00 */
[----:B------:R-:W-:-:S04]  /*0bd0*/  IMAD.MOV.U32 R2, RZ, RZ, RZ ;  /* 0x000000ffff027224 */ /* 0x000fc800078e00ff */
[----:B------:R-:W-:-:S04]  /*0be0*/  IMAD.HI.U32 R0, R3, R4, R2 ;  /* 0x0000000403007227 */ /* 0x000fc800078e0002 */
[----:B------:R-:W-:Y:S02]  /*0bf0*/  IMAD.MOV R2, RZ, RZ, -R8 ;  /* 0x000000ffff027224 */ /* 0x000fe400078e0a08 */
        /* <DEDUP_REMOVED lines=9> */
[----:B------:R-:W-:-:S04]  /*0c90*/  @P2 IADD3 R0, R0, 0x1, RZ ;  /* 0x0000000100002810 */ /* 0x000fc80007ffe0ff */
[----:B------:R-:W-:-:S05]  /*0ca0*/  MOV R4, R0 ;  /* 0x0000000000047202 */ /* 0x000fca0000000f00 */
[----:B------:R-:W-:Y:S01]  /*0cb0*/  @!P1 IMAD.MOV R4, RZ, RZ, -R4 ;  /* 0x000000ffff049224 */ /* 0x000fe200078e0a04 */
[----:B------:R-:W-:-:S05]  /*0cc0*/  @!P0 LOP3.LUT R4, RZ, R9, RZ, 0x33, !PT ;  /* 0x00000009ff048212 */ /* 0x000fca00078e33ff */
[----:B------:R-:W-:-:S05]  /*0cd0*/  IMAD R10, R7, R4, RZ ;  /* 0x00000004070a7224 */ /* 0x000fca00078e02ff */
[----:B------:R-:W-:-:S04]  /*0ce0*/  IADD3 R0, -R10, c[0x0][0x538], RZ ;  /* 0x00014e000a007a10 */ /* 0x000fc80007ffe1ff */
[----:B------:R-:W-:-:S04]  /*0cf0*/  IMNMX R6, R7, R0, PT ;  /* 0x0000000007067217 */ /* 0x000fc80003800200 */
[----:B------:R-:W-:-:S05]  /*0d00*/  IABS R0, R6 ;  /* 0x0000000600007213 */ /* 0x000fca0000000000 */
[----:B------:R-:W-:-:S04]  /*0d10*/  IMAD.MOV.U32 R5, RZ, RZ, R0 ;  /* 0x000000ffff057224 */ /* 0x000fc800078e0000 */
[----:B------:R-:W1:Y:S08]  /*0d20*/  I2F.RP R2, R5 ;  /* 0x0000000500027306 */ /* 0x000e700000209400 */
[----:B-1----:R-:W1:Y:S02]  /*0d30*/  MUFU.RCP R2, R2 ;  /* 0x0000000200027308 */ /* 0x002e640000001000 */
[----:B-1----:R-:W-:-:S06]  /*0d40*/  IADD3 R2, R2, 0xffffffe, RZ ;  /* 0x0ffffffe02027810 */ /* 0x002fcc0007ffe0ff */
[----:B------:R1:W2:Y:S02]  /*0d50*/  F2I.FTZ.U32.TRUNC.NTZ R3, R2 ;  /* 0x0000000200037305 */ /* 0x0002a4000021f000 */
[----:B-1----:R-:W-:Y:S01]  /*0d60*/  IMAD.MOV R2, RZ, RZ, -R4 ;  /* 0x000000ffff027224 */ /* 0x002fe200078e0a04 */
[----:B--2---:R-:W-:-:S03]  /*0d70*/  IADD3 R0, RZ, -R3, RZ ;  /* 0x80000003ff007210 */ /* 0x004fc60007ffe0ff */
[----:B------:R-:W-:Y:S01]  /*0d80*/  IMAD R8, R9, R2, R11 ;  /* 0x0000000209087224 */ /* 0x000fe200078e020b */
[----:B------:R-:W-:Y:S01]  /*0d90*/  IABS R9, R6 ;  /* 0x0000000600097213 */ /* 0x000fe20000000000 */
[----:B------:R-:W-:-:S03]  /*0da0*/  IMAD.MOV.U32 R2, RZ, RZ, R0 ;  /* 0x000000ffff027224 */ /* 0x000fc600078e0000 */
[----:B------:R-:W-:Y:S01]  /*0db0*/  IABS R0, R8 ;  /* 0x0000000800007213 */ /* 0x000fe20000000000 */
[----:B------:R-:W-:Y:S02]  /*0dc0*/  IMAD R7, R2, R5, RZ ;  /* 0x0000000502077224 */ /* 0x000fe400078e02ff */
[----:B------:R-:W-:Y:S02]  /*0dd0*/  IMAD.MOV.U32 R2, RZ, RZ, RZ ;  /* 0x000000ffff027224 */ /* 0x000fe400078e00ff */
[----:B------:R-:W-:Y:S01]  /*0de0*/  IMAD.MOV.U32 R4, RZ, RZ, R0 ;  /* 0x000000ffff047224 */ /* 0x000fe200078e0000 */
[----:B------:R-:W-:Y:S01]  /*0df0*/  IADD3 R0, RZ, -R9, RZ ;  /* 0x80000009ff007210 */ /* 0x000fe20007ffe0ff */
[----:B------:R-:W-:-:S04]  /*0e00*/  IMAD.HI.U32 R3, R3, R7, R2 ;  /* 0x0000000703037227 */ /* 0x000fc800078e0002 */
[----:B------:R-:W-:Y:S02]  /*0e10*/  IMAD.MOV.U32 R2, RZ, RZ, R0 ;  /* 0x000000ffff027224 */ /* 0x000fe400078e0000 */
[----:B------:R-:W-:Y:S01]  /*0e20*/  IMAD.HI.U32 R0, R3, R4, RZ ;  /* 0x0000000403007227 */ /* 0x000fe200078e00ff */
[----:B------:R-:W-:-:S03]  /*0e30*/  IADD3 R3, R10, 0x1000000, R8 ;  /* 0x010000000a037810 */ /* 0x000fc60007ffe008 */
[----:B------:R-:W-:-:S05]  /*0e40*/  IMAD R2, R0, R2, R4 ;  /* 0x0000000200027224 */ /* 0x000fca00078e0204 */
[----:B------:R-:W-:-:S13]  /*0e50*/  ISETP.GT.U32.AND P0, PT, R5, R2, PT ;  /* 0x000000020500720c */ /* 0x000fda0003f04070 */
[----:B------:R-:W-:Y:S01]  /*0e60*/  @!P0 IMAD.IADD R2, R2, 0x1, -R5 ;  /* 0x0000000102028824 */ /* 0x000fe200078e0a05 */
[----:B------:R-:W-:Y:S02]  /*0e70*/  @!P0 IADD3 R0, R0, 0x1, RZ ;  /* 0x0000000100008810 */ /* 0x000fe40007ffe0ff */
[----:B------:R-:W-:Y:S02]  /*0e80*/  ISETP.NE.AND P0, PT, R6, RZ, PT ;  /* 0x000000ff0600720c */ /* 0x000fe40003f05270 */
[----:B------:R-:W-:Y:S02]  /*0e90*/  ISETP.GE.U32.AND P2, PT, R2, R5, PT ;  /* 0x000000050200720c */ /* 0x000fe40003f46070 */
[----:B------:R-:W-:-:S04]  /*0ea0*/  LOP3.LUT R2, R8, R6, RZ, 0x3c, !PT ;  /* 0x0000000608027212 */ /* 0x000fc800078e3cff */
[----:B------:R-:W-:Y:S01]  /*0eb0*/  ISETP.GE.AND P1, PT, R2, RZ, PT ;  /* 0x000000ff0200720c */ /* 0x000fe20003f26270 */
[----:B------:R-:W-:-:S06]  /*0ec0*/  IMAD.MOV R2, RZ, RZ, -R6 ;  /* 0x000000ffff027224 */ /* 0x000fcc00078e0a06 */
[----:B------:R-:W-:-:S06]  /*0ed0*/  @P2 IADD3 R0, R0, 0x1, RZ ;  /* 0x0000000100002810 */ /* 0x000fcc0007ffe0ff */
[----:B------:R-:W-:Y:S02]  /*0ee0*/  @!P1 IADD3 R0, -R0, RZ, RZ ;  /* 0x000000ff00009210 */ /* 0x000fe40007ffe1ff */
[----:B------:R-:W-:-:S05]  /*0ef0*/  @!P0 LOP3.LUT R0, RZ, R6, RZ, 0x33, !PT ;  /* 0x00000006ff008212 */ /* 0x000fca00078e33ff */
[----:B------:R-:W-:Y:S02]  /*0f00*/  IMAD R214, R0, R2, R3 ;  /* 0x0000000200d67224 */ /* 0x000fe400078e0203 */
.L_x_454:
[----:B------:R-:W-:Y:S05]  /*0f10*/  BSYNC B0 ;  /* 0x0000000000007941 */ /* 0x000fea0003800000 */
.L_x_452:
[----:B------:R-:W-:-:S04]  /*0f20*/  LOP3.LUT R0, RZ, R0, RZ, 0x33, !PT ;  /* 0x00000000ff007212 */ /* 0x000fc800078e33ff */
[----:B------:R-:W-:Y:S01]  /*0f30*/  IADD3 R213, R0, R12, RZ ;  /* 0x0000000c00d57210 */ /* 0x000fe20007ffe0ff */
[----:B------:R-:W-:Y:S05]  /*0f40*/  BRA `(.L_x_455) ;  /* 0x0000004000007947 */ /* 0x000fea0003800000 */
.L_x_443:
[----:B-1----:R-:W-:Y:S01]  /*0f50*/  IMAD.MOV.U32 R213, RZ, RZ, RZ ;  /* 0x000000ffffd57224 */ /* 0x002fe200078e00ff */
[----:B------:R-:W-:Y:S01]  /*0f60*/  MOV R214, RZ ;  /* 0x000000ff00d67202 */ /* 0x000fe20000000f00 */
[----:B------:R-:W-:Y:S01]  /*0f70*/  IMAD.U32 R212, RZ, RZ, UR4 ;  /* 0x00000004ffd47e24 */ /* 0x000fe2000f8e00ff */
[----:B------:R-:W-:Y:S02]  /*0f80*/  MOV R215, c[0x0][0x53c] ;  /* 0x00014f0000d77a02 */ /* 0x000fe40000000f00 */
.L_x_455:
[----:B------:R-:W-:Y:S01]  /*0f90*/  ISETP.NE.AND P0, PT, R13, RZ, PT ;  /* 0x000000ff0d00720c */ /* 0x000fe20003f05270 */
[----:B------:R-:W-:-:S12]  /*0fa0*/  WARPSYNC 0xffffffff ;  /* 0xffffffff00007948 */ /* 0x000fd80003800000 */
[----:B------:R1:W-:Y:S04]  /*0fb0*/  @!P0 STS.128 [0x18100], R212 ;  /* 0x018100d4ff008388 */ /* 0x0003e80000000c00 */
[----:B------:R-:W-:Y:S06]  /*0fc0*/  BAR.ARV 0x5, 0x100 ;  /* 0x0144000000007b1d */ /* 0x000fec0000002000 */
.L_x_441:
[----:B-1----:R-:W-:-:S13]  /*0fd0*/  ISETP.GE.AND P0, PT, R215, c[0x0][0x53c], PT ;  /* 0x00014f00d7007a0c */ /* 0x002fda0003f06270 */
        /* <DEDUP_REMOVED lines=13> */
[----:B------:R-:W-:Y:S02]  /*10b0*/  SHF.R.S32.HI R217, RZ, 0x3, R15 ;  /* 0x00000003ffd97819 */ /* 0x000fe4000001140f */
[----:B------:R-:W-:Y:S01]  /*10c0*/  LEA.HI R8, R9, R17, RZ, 0x5 ;  /* 0x0000001109087211 */ /* 0x000fe200078f28ff */
[----:B------:R-:W-:Y:S01]  /*10d0*/  IMAD.IADD R14, R3, 0x1, -R0 ;  /* 0x00000001030e7824 */ /* 0x000fe200078e0a00 */
[----:B------:R-:W-:Y:S01]  /*10e0*/  LOP3.LUT R0, R2, 0xfffffff0, RZ, 0xc0, !PT ;  /* 0xfffffff002007812 */ /* 0x000fe200078ec0ff */
[----:B------:R-:W-:Y:S01]  /*10f0*/  IMAD.SHL.U32 R4, R217, 0x40, RZ ;  /* 0x00000040d9047824 */ /* 0x000fe200078e00ff */
[----:B------:R-:W-:Y:S02]  /*1100*/  SHF.R.S32.HI R2, RZ, 0x1f, R13 ;  /* 0x0000001fff027819 */ /* 0x000fe4000001140d */
[----:B------:R-:W-:Y:S01]  /*1110*/  LOP3.LUT R3, R15, 0xfffffff8, RZ, 0xc0, !PT ;  /* 0xfffffff80f037812 */ /* 0x000fe200078ec0ff */
[----:B------:R-:W-:Y:S01]  /*1120*/  IMAD.IADD R0, R17, 0x1, -R0 ;  /* 0x0000000111007824 */ /* 0x000fe200078e0a00 */
[----:B------:R-:W-:-:S02]  /*1130*/  LEA.HI R2, R2, R7, RZ, 0x3 ;  /* 0x0000000702027211 */ /* 0x000fc400078f18ff */
[----:B------:R-:W-:Y:S01]  /*1140*/  LEA.HI R9, R9, R17, RZ, 0x6 ;  /* 0x0000001109097211 */ /* 0x000fe200078f30ff */
[----:B------:R-:W-:Y:S01]  /*1150*/  IMAD.IADD R198, R17, 0x1, -R3 ;  /* 0x0000000111c67824 */ /* 0x000fe200078e0a03 */
[----:B------:R-:W-:Y:S02]  /*1160*/  SHF.R.S32.HI R5, RZ, 0x1f, R0 ;  /* 0x0000001fff057819 */ /* 0x000fe40000011400 */
[----:B------:R-:W-:Y:S01]  /*1170*/  LOP3.LUT R3, R2, 0xfffffff8, RZ, 0xc0, !PT ;  /* 0xfffffff802037812 */ /* 0x000fe200078ec0ff */
[----:B------:R-:W-:Y:S01]  /*1180*/  IMAD.SHL.U32 R184, R198, 0x8, RZ ;  /* 0x00000008c6b87824 */ /* 0x000fe200078e00ff */
[----:B------:R-:W-:Y:S01]  /*1190*/  LEA.HI R11, R5, R0, RZ, 0x3 ;  /* 0x00000000050b7211 */ /* 0x000fe200078f18ff */
[----:B------:R-:W-:Y:S01]  /*11a0*/  IMAD.SHL.U32 R9, R9, 0x8, RZ ;  /* 0x0000000809097824 */ /* 0x000fe200078e00ff */
[----:B------:R-:W-:Y:S01]  /*11b0*/  LOP3.LUT R2, R4, 0x1c0, RZ, 0xc0, !PT ;  /* 0x000001c004027812 */ /* 0x000fe200078ec0ff */
[----:B------:R-:W-:Y:S01]  /*11c0*/  IMAD.IADD R7, R7, 0x1, -R3 ;  /* 0x0000000107077824 */ /* 0x000fe200078e0a03 */
[----:B------:R-:W-:Y:S01]  /*11d0*/  LOP3.LUT R3, R11, 0xfffffff8, RZ, 0xc0, !PT ;  /* 0xfffffff80b037812 */ /* 0x000fe200078ec0ff */
[----:B------:R-:W-:Y:S01]  /*11e0*/  IMAD R197, R198, 0x20, R217 ;  /* 0x00000020c6c57824 */ /* 0x000fe200078e02d9 */
[----:B------:R-:W-:-:S02]  /*11f0*/  SHF.R.U32.HI R4, RZ, 0x3, R2 ;  /* 0x00000003ff047819 */ /* 0x000fc40000011602 */
[----:B------:R-:W-:Y:S01]  /*1200*/  LOP3.LUT R2, R2, 0x38, R184, 0xf8, !PT ;  /* 0x0000003802027812 */ /* 0x000fe200078ef8b8 */
[----:B------:R-:W-:Y:S01]  /*1210*/  IMAD.IADD R5, R0, 0x1, -R3 ;  /* 0x0000000100057824 */ /* 0x000fe200078e0a03 */
[----:B------:R-:W-:Y:S02]  /*1220*/  LOP3.LUT R0, R8, 0xffffffe0, RZ, 0xc0, !PT ;  /* 0xffffffe008007812 */ /* 0x000fe400078ec0ff */
[----:B------:R-:W-:Y:S02]  /*1230*/  LOP3.LUT R10, R2, R4, RZ, 0x3c, !PT ;  /* 0x00000004020a7212 */ /* 0x000fe400078e3cff */
[----:B------:R-:W-:Y:S01]  /*1240*/  SHF.R.S32.HI R4, RZ, 0x5, R8 ;  /* 0x00000005ff047819 */ /* 0x000fe20000011408 */
        /* <DEDUP_REMOVED lines=32> */
[----:B------:R-:W-:Y:S01]  /*1450*/  IMAD.IADD R216, R0, 0x1, -R3 ;  /* 0x0000000100d87824 */ /* 0x000fe200078e0a03 */
[----:B------:R-:W-:Y:S01]  /*1460*/  SHF.R.U32.HI R2, RZ, 0x3, R2 ;  /* 0x00000003ff027819 */ /* 0x000fe20000011602 */
[----:B------:R1:W-:Y:S01]  /*1470*/  STL [R1+0x10], R15 ;  /* 0x0000100f01007387 */ /* 0x0003e20000100800 */
[----:B------:R-:W-:Y:S01]  /*1480*/  LEA.HI R3, R4, R4, RZ, 0x1d ;  /* 0x0000000404037211 */ /* 0x000fe200078fe8ff */
[----:B------:R-:W-:Y:S01]  /*1490*/  IMAD R0, R14, 0x200, R13 ;  /* 0x000002000e007824 */ /* 0x000fe200078e020d */
[----:B------:R-:W-:Y:S01]  /*14a0*/  LOP3.LUT R2, R6, R2, RZ, 0x3c, !PT ;  /* 0x0000000206027212 */ /* 0x000fe200078e3cff */
[----:B------:R-:W-:Y:S01]  /*14b0*/  IMAD R216, R216, 0x8, R15 ;  /* 0x00000008d8d87824 */ /* 0x000fe200078e020f */
[----:B------:R-:W-:Y:S01]  /*14c0*/  LOP3.LUT R4, R7, 0xfffffe00, RZ, 0xc0, !PT ;  /* 0xfffffe0007047812 */ /* 0x000fe200078ec0ff */
[----:B------:R-:W-:Y:S01]  /*14d0*/  IMAD.IADD R7, R5, 0x1, R3 ;  /* 0x0000000105077824 */ /* 0x000fe200078e0203 */
[----:B------:R-:W-:-:S02]  /*14e0*/  IADD3 R192, R184, 0x40, RZ ;  /* 0x00000040b8c07810 */ /* 0x000fc40007ffe0ff */
[CC--:B------:R-:W-:Y:S01]  /*14f0*/  IADD3 R3, R2.reuse, R4.reuse, R8 ;  /* 0x0000000402037210 */ /* 0x0c0fe20007ffe008 */
[----:B------:R-:W-:Y:S01]  /*1500*/  IMAD.MOV.U32 R8, RZ, RZ, 0x20 ;  /* 0x00000020ff087424 */ /* 0x000fe200078e00ff */
[----:B------:R-:W-:Y:S02]  /*1510*/  LOP3.LUT R4, R2, R4, RZ, 0xfc, !PT ;  /* 0x0000000402047212 */ /* 0x000fe400078efcff */
[----:B------:R-:W-:Y:S02]  /*1520*/  LOP3.LUT R2, R12, 0x7ffffffc, RZ, 0xc0, !PT ;  /* 0x7ffffffc0c027812 */ /* 0x000fe400078ec0ff */
[----:B------:R-:W-:Y:S01]  /*1530*/  LOP3.LUT R9, R10, 0x7ffffe00, R9, 0xf8, !PT ;  /* 0x7ffffe000a097812 */ /* 0x000fe200078ef809 */
[----:B------:R-:W-:Y:S01]  /*1540*/  IMAD.MOV.U32 R10, RZ, RZ, 0x40 ;  /* 0x00000040ff0a7424 */ /* 0x000fe200078e00ff */
[----:B------:R-:W-:Y:S01]  /*1550*/  LEA R226, R7, 0x80, 0x1 ;  /* 0x0000008007e27811 */ /* 0x000fe200078e08ff */
[----:B------:R-:W-:Y:S01]  /*1560*/  IMAD.IADD R2, R16, 0x1, -R2 ;  /* 0x0000000110027824 */ /* 0x000fe200078e0a02 */
[----:B------:R-:W-:Y:S01]  /*1570*/  IADD3 R193, R184, 0x80, RZ ;  /* 0x00000080b8c17810 */ /* 0x000fe20007ffe0ff */
[----:B------:R-:W-:Y:S01]  /*1580*/  IMAD.SHL.U32 R179, R9, 0x2, RZ ;  /* 0x0000000209b37824 */ /* 0x000fe200078e00ff */
[----:B------:R-:W-:Y:S01]  /*1590*/  SHF.R.S32.HI R5, RZ, 0x1f, R192 ;  /* 0x0000001fff057819 */ /* 0x000fe200000114c0 */
[----:B------:R-:W-:Y:S01]  /*15a0*/  IMAD.SHL.U32 R199, R2, 0x2, RZ ;  /* 0x0000000202c77824 */ /* 0x000fe200078e00ff */
[----:B------:R-:W-:-:S02]  /*15b0*/  SEL R5, R8, 0xffffffe0, !P1 ;  /* 0xffffffe008057807 */ /* 0x000fc40004800000 */
[----:B------:R-:W-:Y:S02]  /*15c0*/  SEL R2, R8, 0xffffffe0, !P4 ;  /* 0xffffffe008027807 */ /* 0x000fe40006000000 */
[C---:B------:R-:W-:Y:S01]  /*15d0*/  IADD3 R252, R199.reuse, 0x8, RZ ;  /* 0x00000008c7fc7810 */ /* 0x040fe20007ffe0ff */
[----:B------:R-:W-:Y:S01]  /*15e0*/  IMAD.IADD R229, R226, 0x1, R5 ;  /* 0x00000001e2e57824 */ /* 0x000fe200078e0205 */
[C---:B------:R-:W-:Y:S02]  /*15f0*/  IADD3 R250, R199.reuse, 0x18, RZ ;  /* 0x00000018c7fa7810 */ /* 0x040fe40007ffe0ff */
[C---:B------:R-:W-:Y:S02]  /*1600*/  IADD3 R249, R199.reuse, 0x20, RZ ;  /* 0x00000020c7f97810 */ /* 0x040fe40007ffe0ff */
[C---:B------:R-:W-:Y:S02]  /*1610*/  IADD3 R247, R199.reuse, 0x30, RZ ;  /* 0x00000030c7f77810 */ /* 0x040fe40007ffe0ff */
[----:B------:R-:W-:-:S02]  /*1620*/  IADD3 R246, R199, 0x38, RZ ;  /* 0x00000038c7f67810 */ /* 0x000fc40007ffe0ff */
[C---:B------:R-:W-:Y:S02]  /*1630*/  IADD3 R244, R199.reuse, 0x48, RZ ;  /* 0x00000048c7f47810 */ /* 0x040fe40007ffe0ff */
[C---:B------:R-:W-:Y:S02]  /*1640*/  IADD3 R243, R199.reuse, 0x50, RZ ;  /* 0x00000050c7f37810 */ /* 0x040fe40007ffe0ff */
[----:B------:R-:W-:Y:S02]  /*1650*/  SHF.R.S32.HI R8, RZ, 0x1f, R199 ;  /* 0x0000001fff087819 */ /* 0x000fe400000114c7 */
[C---:B------:R-:W-:Y:S02]  /*1660*/  IADD3 R241, R199.reuse, 0x60, RZ ;  /* 0x00000060c7f17810 */ /* 0x040fe40007ffe0ff */
[----:B------:R-:W-:Y:S02]  /*1670*/  IADD3 R240, R199, 0x68, RZ ;  /* 0x00000068c7f07810 */ /* 0x000fe40007ffe0ff */
[----:B------:R-:W-:-:S02]  /*1680*/  SHF.R.S32.HI R7, RZ, 0x1f, R252 ;  /* 0x0000001fff077819 */ /* 0x000fc400000114fc */
[C---:B------:R-:W-:Y:S02]  /*1690*/  IADD3 R238, R199.reuse, 0x78, RZ ;  /* 0x00000078c7ee7810 */ /* 0x040fe40007ffe0ff */
[----:B------:R-:W-:Y:S02]  /*16a0*/  IADD3 R237, R199, 0x80, RZ ;  /* 0x00000080c7ed7810 */ /* 0x000fe40007ffe0ff */
[----:B------:R-:W-:Y:S02]  /*16b0*/  SHF.R.S32.HI R8, RZ, 0x1f, R250 ;  /* 0x0000001fff087819 */ /* 0x000fe400000114fa */
[----:B------:R-:W-:Y:S02]  /*16c0*/  SHF.R.S32.HI R7, RZ, 0x1f, R249 ;  /* 0x0000001fff077819 */ /* 0x000fe400000114f9 */
[----:B------:R-:W-:Y:S02]  /*16d0*/  IADD3 R227, R226, -0x10, RZ ;  /* 0xfffffff0e2e37810 */ /* 0x000fe40007ffe0ff */
[----:B------:R-:W-:-:S02]  /*16e0*/  SHF.R.S32.HI R6, RZ, 0x1f, R193 ;  /* 0x0000001fff067819 */ /* 0x000fc400000114c1 */
[C---:B------:R-:W-:Y:S02]  /*16f0*/  IADD3 R235, R199.reuse, 0x90, RZ ;  /* 0x00000090c7eb7810 */ /* 0x040fe40007ffe0ff */
[----:B------:R-:W-:Y:S02]  /*1700*/  IADD3 R234, R199, 0x98, RZ ;  /* 0x00000098c7ea7810 */ /* 0x000fe40007ffe0ff */
[----:B------:R-:W-:Y:S02]  /*1710*/  SHF.R.S32.HI R8, RZ, 0x1f, R247 ;  /* 0x0000001fff087819 */ /* 0x000fe400000114f7 */
[----:B------:R-:W-:Y:S02]  /*1720*/  SHF.R.S32.HI R7, RZ, 0x1f, R246 ;  /* 0x0000001fff077819 */ /* 0x000fe400000114f6 */
[----:B------:R-:W-:Y:S02]  /*1730*/  @P0 IADD3 R227, R226, 0x10, RZ ;  /* 0x00000010e2e30810 */ /* 0x000fe40007ffe0ff */
[----:B------:R-:W-:-:S02]  /*1740*/  SEL R6, R10, 0xffffffc0, !P2 ;  /* 0xffffffc00a067807 */ /* 0x000fc40005000000 */
[----:B------:R-:W-:Y:S01]  /*1750*/  IADD3 R232, R199, 0xa8, RZ ;  /* 0x000000a8c7e87810 */ /* 0x000fe20007ffe0ff */
[----:B------:R-:W-:Y:S01]  /*1760*/  IMAD.IADD R228, R5, 0x1, R227 ;  /* 0x0000000105e47824 */ /* 0x000fe200078e02e3 */
[C---:B------:R-:W-:Y:S02]  /*1770*/  IADD3 R231, R199.reuse, 0xb0, RZ ;  /* 0x000000b0c7e77810 */ /* 0x040fe40007ffe0ff */
[----:B------:R-:W-:Y:S02]  /*1780*/  SHF.R.S32.HI R8, RZ, 0x1f, R244 ;  /* 0x0000001fff087819 */ /* 0x000fe400000114f4 */
[----:B------:R-:W-:Y:S02]  /*1790*/  SHF.R.S32.HI R7, RZ, 0x1f, R243 ;  /* 0x0000001fff077819 */ /* 0x000fe400000114f3 */
[----:B------:R-:W-:Y:S02]  /*17a0*/  IADD3 R230, R199, 0xb8, RZ ;  /* 0x000000b8c7e67810 */ /* 0x000fe40007ffe0ff */
[----:B------:R-:W-:-:S02]  /*17b0*/  SHF.R.S32.HI R8, RZ, 0x1f, R241 ;  /* 0x0000001fff087819 */ /* 0x000fc400000114f1 */
[----:B------:R-:W-:Y:S02]  /*17c0*/  SHF.R.S32.HI R7, RZ, 0x1f, R240 ;  /* 0x0000001fff077819 */ /* 0x000fe400000114f0 */
[----:B------:R-:W-:Y:S02]  /*17d0*/  SHF.R.S32.HI R8, RZ, 0x1f, R238 ;  /* 0x0000001fff087819 */ /* 0x000fe400000114ee */
[----:B------:R-:W-:Y:S02]  /*17e0*/  SHF.R.S32.HI R7, RZ, 0x1f, R237 ;  /* 0x0000001fff077819 */ /* 0x000fe400000114ed */
[----:B------:R-:W-:Y:S01]  /*17f0*/  LEA R173, R3, 0xc100, 0x1 ;  /* 0x0000c10003ad7811 */ /* 0x000fe200078e08ff */
[----:B------:R-:W-:Y:S01]  /*1800*/  IMAD.IADD R3, R6, 0x1, R227 ;  /* 0x0000000106037824 */ /* 0x000fe200078e02e3 */
[----:B------:R-:W-:Y:S02]  /*1810*/  LEA R167, R4, 0x100, 0x1 ;  /* 0x0000010004a77811 */ /* 0x000fe400078e08ff */
[----:B------:R-:W-:Y:S01]  /*1820*/  SHF.R.S32.HI R8, RZ, 0x1f, R235 ;  /* 0x0000001fff087819 */ /* 0x000fe200000114eb */
[----:B------:R-:W-:Y:S01]  /*1830*/  IMAD.IADD R174, R173, 0x1, R2 ;  /* 0x00000001adae7824 */ /* 0x000fe200078e0202 */
[----:B------:R-:W-:Y:S01]  /*1840*/  SHF.R.S32.HI R7, RZ, 0x1f, R234 ;  /* 0x0000001fff077819 */ /* 0x000fe200000114ea */
[----:B------:R-:W-:Y:S01]  /*1850*/  IMAD.IADD R168, R2, 0x1, R167 ;  /* 0x0000000102a87824 */ /* 0x000fe200078e02a7 */
[----:B------:R-:W-:Y:S01]  /*1860*/  SHF.R.S32.HI R8, RZ, 0x1f, R232 ;  /* 0x0000001fff087819 */ /* 0x000fe200000114e8 */
[--C-:B------:R-:W-:Y:S01]  /*1870*/  IMAD.IADD R8, R226, 0x1, R6.reuse ;  /* 0x00000001e2087824 */ /* 0x100fe200078e0206 */
[----:B------:R-:W-:Y:S01]  /*1880*/  SHF.R.S32.HI R7, RZ, 0x1f, R231 ;  /* 0x0000001fff077819 */ /* 0x000fe200000114e7 */
[----:B------:R-:W-:Y:S01]  /*1890*/  IMAD.IADD R2, R228, 0x1, R6 ;  /* 0x00000001e4027824 */ /* 0x000fe200078e0206 */
[----:B------:R-:W-:Y:S01]  /*18a0*/  SHF.R.S32.HI R7, RZ, 0x1f, R230 ;  /* 0x0000001fff077819 */ /* 0x000fe200000114e6 */
[----:B------:R-:W-:Y:S01]  /*18b0*/  IMAD.IADD R7, R229, 0x1, R6 ;  /* 0x00000001e5077824 */ /* 0x000fe200078e0206 */
[----:B------:R1:W-:Y:S01]  /*18c0*/  STL [R1+0xc], R8 ;  /* 0x00000c0801007387 */ /* 0x0003e20000100800 */
[----:B------:R-:W-:-:S02]  /*18d0*/  IADD3 R251, R199, 0x10, RZ ;  /* 0x00000010c7fb7810 */ /* 0x000fc40007ffe0ff */
[C---:B------:R-:W-:Y:S01]  /*18e0*/  IADD3 R248, R199.reuse, 0x28, RZ ;  /* 0x00000028c7f87810 */ /* 0x040fe20007ffe0ff */
[----:B------:R1:W-:Y:S01]  /*18f0*/  STL [R1+0x8], R7 ;  /* 0x0000080701007387 */ /* 0x0003e20000100800 */
[C---:B------:R-:W-:Y:S02]  /*1900*/  IADD3 R245, R199.reuse, 0x40, RZ ;  /* 0x00000040c7f57810 */ /* 0x040fe40007ffe0ff */
[C---:B------:R-:W-:Y:S01]  /*1910*/  IADD3 R242, R199.reuse, 0x58, RZ ;  /* 0x00000058c7f27810 */ /* 0x040fe20007ffe0ff */
[----:B------:R1:W-:Y:S01]  /*1920*/  STL [R1+0x4], R3 ;  /* 0x0000040301007387 */ /* 0x0003e20000100800 */
[----:B------:R-:W-:Y:S02]  /*1930*/  LEA R164, R0, 0x6100, 0x1 ;  /* 0x0000610000a47811 */ /* 0x000fe400078e08ff */
[----:B------:R-:W-:Y:S01]  /*1940*/  IADD3 R239, R199, 0x70, RZ ;  /* 0x00000070c7ef7810 */ /* 0x000fe20007ffe0ff */
[----:B------:R1:W-:Y:S01]  /*1950*/  STL [R1], R2 ;  /* 0x0000000201007387 */ /* 0x0003e20000100800 */
[----:B------:R-:W-:-:S02]  /*1960*/  SHF.R.S32.HI R9, RZ, 0x1f, R251 ;  /* 0x0000001fff097819 */ /* 0x000fc400000114fb */
[----:B------:R-:W-:Y:S02]  /*1970*/  SEL R0, R10, 0xffffffc0, !P3 ;  /* 0xffffffc00a007807 */ /* 0x000fe40005800000 */
[----:B------:R-:W-:Y:S02]  /*1980*/  IADD3 R236, R199, 0x88, RZ ;  /* 0x00000088c7ec7810 */ /* 0x000fe40007ffe0ff */
[----:B------:R-:W-:Y:S01]  /*1990*/  SHF.R.S32.HI R9, RZ, 0x1f, R248 ;  /* 0x0000001fff097819 */ /* 0x000fe200000114f8 */
[--C-:B------:R-:W-:Y:S01]  /*19a0*/  IMAD.IADD R176, R173, 0x1, R0.reuse ;  /* 0x00000001adb07824 */ /* 0x100fe200078e0200 */
[----:B------:R-:W-:Y:S01]  /*19b0*/  IADD3 R233, R199, 0xa0, RZ ;  /* 0x000000a0c7e97810 */ /* 0x000fe20007ffe0ff */
        /* <DEDUP_REMOVED lines=9> */
.L_x_621:
[----:B------:R-:W-:Y:S01]  /*1a50*/  ISETP.NE.U32.AND P0, PT, RZ, c[0x0][0x370], PT ;  /* 0x0000dc00ff007a0c */ /* 0x000fe20003f05070 */
[----:B------:R-:W-:Y:S01]  /*1a60*/  IMAD.MOV.U32 R13, RZ, RZ, 0x4 ;  /* 0x00000004ff0d7424 */ /* 0x000fe200078e00ff */
[----:B------:R-:W-:Y:S01]  /*1a70*/  ISETP.NE.U32.AND P2, PT, RZ, c[0x0][0x360], PT ;  /* 0x0000d800ff007a0c */ /* 0x000fe20003f45070 */
[----:B------:R-:W-:Y:S01]  /*1a80*/  IMAD.MOV.U32 R201, RZ, RZ, RZ ;  /* 0x000000ffffc97224 */ /* 0x000fe200078e00ff */
[----:B------:R-:W-:Y:S01]  /*1a90*/  ISETP.NE.AND.EX P1, PT, RZ, c[0x0][0x374], PT, P0 ;  /* 0x0000dd00ff007a0c */ /* 0x000fe20003f25300 */
[----:B------:R-:W-:Y:S01]  /*1aa0*/  IMAD.MOV.U32 R12, RZ, RZ, RZ ;  /* 0x000000ffff0c7224 */ /* 0x000fe200078e00ff */
[----:B------:R-:W-:Y:S01]  /*1ab0*/  ISETP.NE.AND.EX P0, PT, RZ, c[0x0][0x364], PT, P2 ;  /* 0x0000d900ff007a0c */ /* 0x000fe20003f05320 */
[----:B-1----:R-:W-:Y:S01]  /*1ac0*/  IMAD.WIDE R2, R215, R13, c[0x0][0x348] ;  /* 0x0000d200d7027625 */ /* 0x002fe200078e020d */
[----:B------:R-:W-:-:S04]  /*1ad0*/  ISETP.NE.U32.AND P3, PT, RZ, c[0x0][0x348], PT ;  /* 0x0000d200ff007a0c */ /* 0x000fc80003f65070 */
[----:B------:R-:W-:-:S05]  /*1ae0*/  ISETP.NE.AND.EX P3, PT, RZ, c[0x0][0x34c], PT, P3 ;  /* 0x0000d300ff007a0c */ /* 0x000fca0003f65330 */
[----:B------:R-:W-:-:S04]  /*1af0*/  @P1 IMAD.WIDE R6, R215, R13, c[0x0][0x370] ;  /* 0x0000dc00d7061625 */ /* 0x000fc800078e020d */
[----:B------:R-:W-:Y:S01]  /*1b00*/  @P0 IMAD.WIDE R4, R215, R13, c[0x0][0x360] ;  /* 0x0000d800d7040625 */ /* 0x000fe200078e020d */
[----:B------:R1:W5:Y:S04]  /*1b10*/  @P1 LDG.E R201, [R6.64] ;  /* 0x0000000806c91981 */ /* 0x000368000c1e1900 */
        /* <DEDUP_REMOVED lines=9> */
.L_x_456:
[----:B------:R-:W-:-:S04]  /*1bb0*/  ISETP.NE.U32.AND P0, PT, RZ, c[0x0][0x368], PT ;  /* 0x0000da00ff007a0c */ /* 0x000fc80003f05070 */
[----:B------:R-:W-:-:S13]  /*1bc0*/  ISETP.NE.AND.EX P0, PT, RZ, c[0x0][0x36c], PT, P0 ;  /* 0x0000db00ff007a0c */ /* 0x000fda0003f05300 */
[----:B------:R-:W-:Y:S05]  /*1bd0*/  @!P0 BRA `(.L_x_457) ;  /* 0x0000003000008947 */ /* 0x000fea0003800000 */
[----:B-1----:R-:W-:-:S05]  /*1be0*/  IMAD.WIDE R2, R215, R13, c[0x0][0x368] ;  /* 0x0000da00d7027625 */ /* 0x002fca00078e020d */
[----:B------:R1:W5:Y:S01]  /*1bf0*/  LDG.E R0, [R2.64] ;  /* 0x0000000802007981 */ /* 0x000362000c1e1900 */
[----:B------:R-:W-:Y:S05]  /*1c00*/  BRA `(.L_x_458) ;  /* 0x0000008000007947 */ /* 0x000fea0003800000 */
.L_x_457:
[----:B------:R-:W-:Y:S01]  /*1c10*/  ISETP.NE.U32.AND P0, PT, RZ, c[0x0][0x350], PT ;  /* 0x0000d400ff007a0c */ /* 0x000fe20003f05070 */
[----:B------:R-:W-:-:S03]  /*1c20*/  IMAD.U32 R0, RZ, RZ, UR5 ;  /* 0x00000005ff007e24 */ /* 0x000fc6000f8e00ff */
[----:B------:R-:W-:-:S13]  /*1c30*/  ISETP.NE.AND.EX P0, PT, RZ, c[0x0][0x354], PT, P0 ;  /* 0x0000d500ff007a0c */ /* 0x000fda0003f05300 */
[----:B------:R-:W-:Y:S05]  /*1c40*/  @!P0 BRA `(.L_x_458) ;  /* 0x0000004000008947 */ /* 0x000fea0003800000 */
[----:B-1----:R-:W-:-:S05]  /*1c50*/  IMAD.WIDE R2, R215, R13, c[0x0][0x350] ;  /* 0x0000d400d7027625 */ /* 0x002fca00078e020d */
[----:B------:R-:W2:Y:S04]  /*1c60*/  LDG.E R4, [R2.64] ;  /* 0x0000000802047981 */ /* 0x000ea8000c1e1900 */
[----:B------:R-:W2:Y:S02]  /*1c70*/  LDG.E R0, [R2.64+0x4] ;  /* 0x0000040802007981 */ /* 0x000ea4000c1e1900 */
[----:B--2---:R-:W-:Y:S02]  /*1c80*/  IADD3 R0, -R4, R0, RZ ;  /* 0x0000000004007210 */ /* 0x004fe40007ffe1ff */
.L_x_458:
[----:B-1----:R-:W-:Y:S01]  /*1c90*/  IMAD.MOV.U32 R2, RZ, RZ, c[0x0][0x2c4] ;  /* 0x0000b100ff027624 */ /* 0x002fe200078e00ff */
[----:B------:R-:W-:Y:S01]  /*1ca0*/  LOP3.LUT R223, R223, 0xfffffffe, RZ, 0xc0, !PT ;  /* 0xfffffffedfdf7812 */ /* 0x000fe200078ec0ff */
[----:B------:R-:W-:Y:S02]  /*1cb0*/  IMAD.SHL.U32 R211, R213, 0x80, RZ ;  /* 0x00000080d5d37824 */ /* 0x000fe400078e00ff */
[----:B------:R-:W-:Y:S01]  /*1cc0*/  IMAD.MOV.U32 R7, RZ, RZ, c[0x0][0x32c] ;  /* 0x0000cb00ff077624 */ /* 0x000fe200078e00ff */
[----:B------:R-:W-:Y:S01]  /*1cd0*/  ISETP.NE.AND P4, PT, R2, 0x1, PT ;  /* 0x000000010200780c */ /* 0x000fe20003f85270 */
[----:B-----5:R-:W-:Y:S01]  /*1ce0*/  IMAD.IADD R195, R0, 0x1, -R201 ;  /* 0x0000000100c37824 */ /* 0x020fe200078e0ac9 */
[----:B------:R-:W-:-:S02]  /*1cf0*/  IADD3 R2, R211, 0x7f, RZ ;  /* 0x0000007fd3027810 */ /* 0x000fc40007ffe0ff */
[----:B------:R-:W-:-:S03]  /*1d00*/  ISETP.GE.AND P1, PT, R7, 0x1, PT ;  /* 0x000000010700780c */ /* 0x000fc60003f26270 */
[----:B------:R-:W-:-:S06]  /*1d10*/  IMAD.MOV.U32 R0, RZ, RZ, R2 ;  /* 0x000000ffff007224 */ /* 0x000fcc00078e0002 */
[----:B------:R-:W-:Y:S01]  /*1d20*/  @P4 IMAD.HI.U32 R3, R2, c[0x0][0x2c8], RZ ;  /* 0x0000b20002034a27 */ /* 0x000fe200078e00ff */
[----:B------:R-:W-:Y:S02]  /*1d30*/  IADD3 R2, R195, 0x1, -R196 ;  /* 0x00000001c3027810 */ /* 0x000fe40007ffe8c4 */
[----:B------:R-:W-:Y:S02]  /*1d40*/  @P4 LOP3.LUT R223, R223, 0x1, RZ, 0xfc, !PT ;  /* 0x00000001dfdf4812 */ /* 0x000fe400078efcff */
[----:B------:R-:W-:Y:S02]  /*1d50*/  @P4 SHF.R.U32.HI R0, RZ, c[0x0][0x2cc], R3 ;  /* 0x0000b300ff004a19 */ /* 0x000fe40000011603 */
[----:B------:R-:W-:-:S03]  /*1d60*/  LOP3.LUT R223, R223, 0xfffffffd, RZ, 0xc0, !PT ;  /* 0xfffffffddfdf7812 */ /* 0x000fc600078ec0ff */
[----:B------:R-:W-:Y:S01]  /*1d70*/  IMAD.IADD R0, R2, 0x1, R0 ;  /* 0x0000000102007824 */ /* 0x000fe200078e0200 */
[----:B------:R-:W-:-:S04]  /*1d80*/  @P1 LOP3.LUT R223, R223, 0x2, RZ, 0xfc, !PT ;  /* 0x00000002dfdf1812 */ /* 0x000fc800078efcff */
[----:B------:R-:W-:Y:S01]  /*1d90*/  IADD3 R3, R0, c[0x0][0x328], RZ ;  /* 0x0000ca0000037a10 */ /* 0x000fe20007ffe0ff */
[----:B------:R-:W-:Y:S05]  /*1da0*/  @!P1 BRA `(.L_x_459) ;  /* 0x0000010000009947 */ /* 0x000fea0003800000 */
[C---:B------:R-:W-:Y:S01]  /*1db0*/  ISETP.GT.AND P0, PT, R0.reuse, RZ, PT ;  /* 0x000000ff0000720c */ /* 0x040fe20003f04270 */
[----:B------:R-:W-:Y:S01]  /*1dc0*/  BSSY B0, `(.L_x_460) ;  /* 0x000000c000007945 */ /* 0x000fe20003800000 */
[----:B------:R-:W-:-:S11]  /*1dd0*/  IADD3 R2, R0, -0x1, RZ ;  /* 0xffffffff00027810 */ /* 0x000fd60007ffe0ff */
[----:B------:R-:W-:Y:S05]  /*1de0*/  @P0 BRA `(.L_x_461) ;  /* 0x0000006000000947 */ /* 0x000fea0003800000 */
[----:B------:R-:W-:Y:S01]  /*1df0*/  ISETP.NE.AND P0, PT, R7, 0x1, PT ;  /* 0x000000010700780c */ /* 0x000fe20003f05270 */
[----:B------:R-:W-:-:S12]  /*1e00*/  IMAD.MOV R0, RZ, RZ, -R0 ;  /* 0x000000ffff007224 */ /* 0x000fd800078e0a00 */
[----:B------:R-:W-:-:S05]  /*1e10*/  @P0 IMAD.HI.U32 R2, R0, c[0x0][0x330], RZ ;  /* 0x0000cc0000020a27 */ /* 0x000fca00078e00ff */
[----:B------:R-:W-:-:S04]  /*1e20*/  @P0 SHF.R.U32.HI R0, RZ, c[0x0][0x334], R2 ;  /* 0x0000cd00ff000a19 */ /* 0x000fc80000011602 */
[----:B------:R-:W-:Y:S01]  /*1e30*/  LOP3.LUT R2, RZ, R0, RZ, 0x33, !PT ;  /* 0x00000000ff027212 */ /* 0x000fe200078e33ff */
[----:B------:R-:W-:Y:S05]  /*1e40*/  BRA `(.L_x_462) ;  /* 0x0000003000007947 */ /* 0x000fea0003800000 */
.L_x_461:
[----:B------:R-:W-:-:S13]  /*1e50*/  ISETP.NE.AND P0, PT, R7, 0x1, PT ;  /* 0x000000010700780c */ /* 0x000fda0003f05270 */
[----:B------:R-:W-:-:S05]  /*1e60*/  @P0 IMAD.HI.U32 R0, R2, c[0x0][0x330], RZ ;  /* 0x0000cc0002000a27 */ /* 0x000fca00078e00ff */
[----:B------:R-:W-:Y:S02]  /*1e70*/  @P0 SHF.R.U32.HI R2, RZ, c[0x0][0x334], R0 ;  /* 0x0000cd00ff020a19 */ /* 0x000fe40000011600 */
.L_x_462:
[----:B------:R-:W-:Y:S05]  /*1e80*/  BSYNC B0 ;  /* 0x0000000000007941 */ /* 0x000fea0003800000 */
.L_x_460:
[----:B------:R-:W-:-:S05]  /*1e90*/  IMAD R2, R2, R7, c[0x0][0x32c] ;  /* 0x0000cb0002027624 */ /* 0x000fca00078e0207 */
[----:B------:R-:W-:-:S04]  /*1ea0*/  IMNMX R3, R3, R2, PT ;  /* 0x0000000203037217 */ /* 0x000fc80003800200 */
.L_x_459:
[----:B------:R-:W-:Y:S01]  /*1eb0*/  IADD3 R3, R3, 0x3f, RZ ;  /* 0x0000003f03037810 */ /* 0x000fe20007ffe0ff */
[----:B------:R-:W-:Y:S01]  /*1ec0*/  @P4 IMAD.HI.U32 R4, R211, c[0x0][0x2c8], RZ ;  /* 0x0000b200d3044a27 */ /* 0x000fe200078e00ff */
[C---:B------:R-:W-:Y:S02]  /*1ed0*/  IADD3 R2, R195.reuse, 0x3f, RZ ;  /* 0x0000003fc3027810 */ /* 0x040fe40007ffe0ff */
[----:B------:R-:W-:Y:S01]  /*1ee0*/  SHF.R.S32.HI R5, RZ, 0x1f, R3 ;  /* 0x0000001fff057819 */ /* 0x000fe20000011403 */
[----:B------:R-:W-:Y:S01]  /*1ef0*/  IMAD.MOV.U32 R0, RZ, RZ, R211 ;  /* 0x000000ffff007224 */ /* 0x000fe200078e00d3 */
[----:B------:R-:W-:Y:S01]  /*1f00*/  SHF.R.S32.HI R6, RZ, 0x1f, R2 ;  /* 0x0000001fff067819 */ /* 0x000fe20000011402 */
[----:B------:R-:W-:Y:S01]  /*1f10*/  IMAD.IADD R222, R195, 0x1, -R196 ;  /* 0x00000001c3de7824 */ /* 0x000fe200078e0ac4 */
[----:B------:R-:W-:Y:S02]  /*1f20*/  @P4 SHF.R.U32.HI R0, RZ, c[0x0][0x2cc], R4 ;  /* 0x0000b300ff004a19 */ /* 0x000fe40000011604 */
[----:B------:R-:W-:-:S02]  /*1f30*/  LEA.HI R3, R5, R3, RZ, 0x6 ;  /* 0x0000000305037211 */ /* 0x000fc400078f30ff */
[----:B------:R-:W-:Y:S01]  /*1f40*/  LEA.HI R2, R6, R2, RZ, 0x6 ;  /* 0x0000000206027211 */ /* 0x000fe200078f30ff */
[----:B------:R-:W-:Y:S01]  /*1f50*/  IMAD.IADD R0, R222, 0x1, R0 ;  /* 0x00000001de007824 */ /* 0x000fe200078e0200 */
[----:B------:R-:W-:Y:S02]  /*1f60*/  SHF.R.S32.HI R3, RZ, 0x6, R3 ;  /* 0x00000006ff037819 */ /* 0x000fe40000011403 */
[----:B------:R-:W-:Y:S02]  /*1f70*/  SHF.R.S32.HI R4, RZ, 0x6, R2 ;  /* 0x00000006ff047819 */ /* 0x000fe40000011402 */
[----:B------:R-:W-:Y:S02]  /*1f80*/  IADD3 R2, R0, -c[0x0][0x324], RZ ;  /* 0x8000c90000027a10 */ /* 0x000fe40007ffe0ff */
[----:B------:R-:W-:Y:S01]  /*1f90*/  IMNMX R11, R4, R3, PT ;  /* 0x00000003040b7217 */ /* 0x000fe20003800200 */
[----:B------:R-:W-:Y:S05]  /*1fa0*/  @!P1 BRA `(.L_x_463) ;  /* 0x000000f000009947 */ /* 0x000fea0003800000 */
[----:B------:R-:W-:Y:S01]  /*1fb0*/  ISETP.GT.AND P0, PT, R0, -0x1, PT ;  /* 0xffffffff0000780c */ /* 0x000fe20003f04270 */
[----:B------:R-:W-:-:S12]  /*1fc0*/  BSSY B0, `(.L_x_464) ;  /* 0x000000b000007945 */ /* 0x000fd80003800000 */
[----:B------:R-:W-:Y:S05]  /*1fd0*/  @P0 BRA `(.L_x_465) ;  /* 0x0000006000000947 */ /* 0x000fea0003800000 */
[----:B------:R-:W-:Y:S02]  /*1fe0*/  ISETP.NE.AND P0, PT, R7, 0x1, PT ;  /* 0x000000010700780c */ /* 0x000fe40003f05270 */
[----:B------:R-:W-:-:S11]  /*1ff0*/  LOP3.LUT R0, RZ, R0, RZ, 0x33, !PT ;  /* 0x00000000ff007212 */ /* 0x000fd600078e33ff */
[----:B------:R-:W-:-:S05]  /*2000*/  @P0 IMAD.HI.U32 R3, R0, c[0x0][0x330], RZ ;  /* 0x0000cc0000030a27 */ /* 0x000fca00078e00ff */
[----:B------:R-:W-:-:S04]  /*2010*/  @P0 SHF.R.U32.HI R0, RZ, c[0x0][0x334], R3 ;  /* 0x0000cd00ff000a19 */ /* 0x000fc80000011603 */
[----:B------:R-:W-:Y:S01]  /*2020*/  LOP3.LUT R0, RZ, R0, RZ, 0x33, !PT ;  /* 0x00000000ff007212 */ /* 0x000fe200078e33ff */
[----:B------:R-:W-:Y:S05]  /*2030*/  BRA `(.L_x_466) ;  /* 0x0000003000007947 */ /* 0x000fea0003800000 */
.L_x_465:
[----:B------:R-:W-:-:S13]  /*2040*/  ISETP.NE.AND P0, PT, R7, 0x1, PT ;  /* 0x000000010700780c */ /* 0x000fda0003f05270 */
[----:B------:R-:W-:-:S05]  /*2050*/  @P0 IMAD.HI.U32 R3, R0, c[0x0][0x330], RZ ;  /* 0x0000cc0000030a27 */ /* 0x000fca00078e00ff */
[----:B------:R-:W-:Y:S02]  /*2060*/  @P0 SHF.R.U32.HI R0, RZ, c[0x0][0x334], R3 ;  /* 0x0000cd00ff000a19 */ /* 0x000fe40000011603 */
.L_x_466:
[----:B------:R-:W-:Y:S05]  /*2070*/  BSYNC B0 ;  /* 0x0000000000007941 */ /* 0x000fea0003800000 */
.L_x_464:
[----:B------:R-:W-:-:S05]  /*2080*/  IMAD R0, R0, c[0x0][0x32c], RZ ;  /* 0x0000cb0000007a24 */ /* 0x000fca00078e02ff */
[----:B------:R-:W-:-:S04]  /*2090*/  IMNMX R2, R2, R0, !PT ;  /* 0x0000000002027217 */ /* 0x000fc80007800200 */
.L_x_463:
[----:B------:R-:W-:Y:S01]  /*20a0*/  SHF.R.S32.HI R0, RZ, 0x1f, R2 ;  /* 0x0000001fff007819 */ /* 0x000fe20000011402 */
[----:B------:R-:W-:Y:S01]  /*20b0*/  BSSY B0, `(.L_x_467) ;  /* 0x000002c000007945 */ /* 0x000fe20003800000 */
[----:B------:R-:W-:Y:S02]  /*20c0*/  LOP3.LUT R3, R214, 0xff0000, RZ, 0xc0, !PT ;  /* 0x00ff0000d6037812 */ /* 0x000fe400078ec0ff */
[----:B------:R-:W-:Y:S02]  /*20d0*/  LEA.HI R0, R0, R2, RZ, 0x6 ;  /* 0x0000000200007211 */ /* 0x000fe400078f30ff */
[----:B------:R-:W-:Y:S02]  /*20e0*/  LOP3.LUT R2, R214, 0xff000000, RZ, 0xc0, !PT ;  /* 0xff000000d6027812 */ /* 0x000fe400078ec0ff */
[----:B------:R-:W-:-:S04]  /*20f0*/  SHF.R.S32.HI R0, RZ, 0x6, R0 ;  /* 0x00000006ff007819 */ /* 0x000fc80000011400 */
[----:B------:R-:W-:Y:S02]  /*2100*/  IMNMX R8, RZ, R0, !PT ;  /* 0x00000000ff087217 */ /* 0x000fe40007800200 */
[----:B------:R-:W-:Y:S01]  /*2110*/  SHF.R.U32.HI R0, RZ, 0x8, R2 ;  /* 0x00000008ff007819 */ /* 0x000fe20000011602 */
[----:B------:R-:W-:Y:S01]  /*2120*/  IMAD.MOV.U32 R2, RZ, RZ, RZ ;  /* 0x000000ffff027224 */ /* 0x000fe200078e00ff */
[----:B------:R-:W-:Y:S02]  /*2130*/  ISETP.GT.AND P0, PT, R11, R8, PT ;  /* 0x000000080b00720c */ /* 0x000fe40003f04270 */
[----:B------:R-:W-:-:S04]  /*2140*/  LEA.HI R0, R3, R0, RZ, 0x10 ;  /* 0x0000000003007211 */ /* 0x000fc800078f80ff */
[----:B------:R-:W-:Y:S02]  /*2150*/  LOP3.LUT R225, R0, 0xff, RZ, 0xc0, !PT ;  /* 0x000000ff00e17812 */ /* 0x000fe400078ec0ff */
[----:B------:R-:W-:-:S05]  /*2160*/  SHF.R.U32.HI R224, RZ, 0x10, R0 ;  /* 0x00000010ffe07819 */ /* 0x000fca0000011600 */
[----:B------:R-:W-:Y:S05]  /*2170*/  @!P0 BRA `(.L_x_468) ;  /* 0x000001f000008947 */ /* 0x000fea0003800000 */
[----:B------:R-:W-:Y:S01]  /*2180*/  ISETP.NE.AND P0, PT, R224, RZ, PT ;  /* 0x000000ffe000720c */ /* 0x000fe20003f05270 */
[----:B------:R-:W-:-:S03]  /*2190*/  IMAD.MOV.U32 R4, RZ, RZ, RZ ;  /* 0x000000ffff047224 */ /* 0x000fc600078e00ff */
[----:B------:R-:W-:-:S04]  /*21a0*/  SEL R0, R224, c[0x0][0x338], P0 ;  /* 0x0000ce00e0007a07 */ /* 0x000fc80000000000 */
[----:B------:R-:W-:Y:S02]  /*21b0*/  IABS R3, R0 ;  /* 0x0000000000037213 */ /* 0x000fe40000000000 */
[----:B------:R-:W-:Y:S02]  /*21c0*/  IADD3 R6, R0, -0x1, R11 ;  /* 0xffffffff00067810 */ /* 0x000fe40007ffe00b */
[----:B------:R-:W1:Y:S03]  /*21d0*/  I2F.RP R2, R3 ;  /* 0x0000000300027306 */ /* 0x000e660000209400 */
[----:B------:R-:W-:-:S05]  /*21e0*/  IMAD.IADD R6, R6, 0x1, -R8 ;  /* 0x0000000106067824 */ /* 0x000fca00078e0a08 */
[----:B------:R-:W-:Y:S01]  /*21f0*/  IABS R10, R6 ;  /* 0x00000006000a7213 */ /* 0x000fe20000000000 */
        /* <DEDUP_REMOVED lines=23> */
.L_x_468:
[----:B------:R-:W-:Y:S05]  /*2370*/  BSYNC B0 ;  /* 0x0000000000007941 */ /* 0x000fea0003800000 */
.L_x_467:
[----:B------:R-:W-:Y:S01]  /*2380*/  IMAD R194, R225, R2, R8 ;  /* 0x00000002e1c27224 */ /* 0x000fe200078e0208 */
        /* <DEDUP_REMOVED lines=56> */
[----:B------:R-:W-:-:S05]  /*2710*/  @P1 IMAD.WIDE R2, R215, R13, c[0x0][0x340] ;  /* 0x0000d000d7021625 */ /* 0x000fca00078e020d */
[----:B------:R1:W5:Y:S01]  /*2720*/  @P1 LDG.E R13, [R2.64] ;  /* 0x00000008020d1981 */ /* 0x000362000c1e1900 */
[----:B------:R-:W-:Y:S01]  /*2730*/  SHF.R.S32.HI R0, RZ, 0x1f, R12 ;  /* 0x0000001fff007819 */ /* 0x000fe2000001140c */
[----:B------:R-:W-:Y:S01]  /*2740*/  IMAD.IADD R5, R197, 0x1, R211 ;  /* 0x00000001c5057824 */ /* 0x000fe200078e02d3 */
[----:B------:R-:W-:Y:S02]  /*2750*/  LOP3.LUT R14, R214, 0xffff, RZ, 0xc0, !PT ;  /* 0x0000ffffd60e7812 */ /* 0x000fe400078ec0ff */
[----:B------:R-:W-:Y:S01]  /*2760*/  SEL R4, R215, RZ, !P3 ;  /* 0x000000ffd7047207 */ /* 0x000fe20005800000 */
[----:B------:R-:W-:Y:S01]  /*2770*/  IMAD R0, R0, c[0x0][0x178], RZ ;  /* 0x00005e0000007a24 */ /* 0x000fe200078e02ff */
[----:B------:R-:W-:Y:S01]  /*2780*/  ISETP.GE.AND P2, PT, R193, c[0x0][0x198], PT ;  /* 0x00006600c1007a0c */ /* 0x000fe20003f46270 */
[----:B------:R-:W-:Y:S01]  /*2790*/  @P4 IMAD.HI.U32 R7, R5, c[0x0][0x2c8], RZ ;  /* 0x0000b20005074a27 */ /* 0x000fe200078e00ff */
[----:B------:R-:W-:-:S03]  /*27a0*/  IADD3 R101, R178, -0x1, RZ ;  /* 0xffffffffb2657810 */ /* 0x000fc60007ffe0ff */
[C---:B------:R-:W-:Y:S02]  /*27b0*/  IMAD R0, R12.reuse, c[0x0][0x17c], R0 ;  /* 0x00005f000c007a24 */ /* 0x040fe400078e0200 */
[----:B-1----:R-:W-:-:S05]  /*27c0*/  IMAD.WIDE.U32 R2, R12, c[0x0][0x178], RZ ;  /* 0x00005e000c027a25 */ /* 0x002fca00078e00ff */
[----:B------:R-:W-:Y:S02]  /*27d0*/  IADD3 R3, R3, R0, RZ ;  /* 0x0000000003037210 */ /* 0x000fe40007ffe0ff */
[----:B------:R-:W-:-:S03]  /*27e0*/  SHF.R.S32.HI R0, RZ, 0x1f, R215 ;  /* 0x0000001fff007819 */ /* 0x000fc600000114d7 */
[----:B------:R-:W-:Y:S01]  /*27f0*/  IMAD.WIDE.U32 R2, R14, c[0x0][0x1b8], R2 ;  /* 0x00006e000e027a25 */ /* 0x000fe200078e0002 */
[----:B------:R-:W-:Y:S02]  /*2800*/  SEL R6, R0, RZ, !P3 ;  /* 0x000000ff00067207 */ /* 0x000fe40005800000 */
[----:B------:R-:W-:Y:S01]  /*2810*/  MOV R0, R5 ;  /* 0x0000000500007202 */ /* 0x000fe20000000f00 */
[----:B------:R-:W-:Y:S01]  /*2820*/  IMAD R3, R14, c[0x0][0x1bc], R3 ;  /* 0x00006f000e037a24 */ /* 0x000fe200078e0203 */
[----:B------:R-:W-:Y:S01]  /*2830*/  @P4 SHF.R.U32.HI R0, RZ, c[0x0][0x2cc], R7 ;  /* 0x0000b300ff004a19 */ /* 0x000fe20000011607 */
[----:B------:R-:W-:Y:S01]  /*2840*/  IMAD R6, R6, c[0x0][0x1c0], RZ ;  /* 0x0000700006067a24 */ /* 0x000fe200078e02ff */
[----:B------:R-:W-:Y:S01]  /*2850*/  ISETP.GE.AND P4, PT, R184, c[0x0][0x198], PT ;  /* 0x00006600b8007a0c */ /* 0x000fe20003f86270 */
[----:B------:R-:W-:Y:S01]  /*2860*/  IMAD.WIDE.U32 R2, R4, c[0x0][0x1c0], R2 ;  /* 0x0000700004027a25 */ /* 0x000fe200078e0002 */
[----:B------:R-:W-:Y:S02]  /*2870*/  SHF.R.S32.HI R7, RZ, 0x1f, R0 ;  /* 0x0000001fff077819 */ /* 0x000fe40000011400 */
[----:B------:R-:W-:Y:S01]  /*2880*/  ISETP.GE.AND P3, PT, R192, c[0x0][0x198], PT ;  /* 0x00006600c0007a0c */ /* 0x000fe20003f66270 */
[----:B------:R-:W-:-:S02]  /*2890*/  IMAD R6, R4, c[0x0][0x1c4], R6 ;  /* 0x0000710004067a24 */ /* 0x000fc400078e0206 */
[----:B------:R-:W-:-:S03]  /*28a0*/  IMAD.MOV R4, RZ, RZ, -R0 ;  /* 0x000000ffff047224 */ /* 0x000fc600078e0a00 */
[----:B------:R-:W-:Y:S01]  /*28b0*/  IADD3 R3, R3, R6, RZ ;  /* 0x0000000603037210 */ /* 0x000fe20007ffe0ff */
        /* <DEDUP_REMOVED lines=11> */
[----:B------:R-:W-:Y:S02]  /*2970*/  LEA.HI.X R9, R2, c[0x0][0x164], R0, 0x1, P0 ;  /* 0x0000590002097a11 */ /* 0x000fe400000f0c00 */
[----:B------:R-:W-:Y:S01]  /*2980*/  @!P1 MOV R13, R215 ;  /* 0x000000d7000d9202 */ /* 0x000fe20000000f00 */
[----:B------:R-:W-:Y:S05]  /*2990*/  BRA.DIV ~URZ, `(.L_x_470) ;  /* 0x00013e527f007947 */ /* 0x000fea000b800000 */
[----:B------:R1:W2:Y:S02]  /*29a0*/  SHFL.IDX PT, R8, R9, RZ, 0x181f ;  /* 0x00181fff09087589 */ /* 0x0002a400000e0000 */
.L_x_626:
[----:B------:R-:W-:Y:S05]  /*29b0*/  BRA.DIV ~URZ, `(.L_x_471) ;  /* 0x00013ea27f007947 */ /* 0x000fea000b800000 */
[----:B------:R3:W4:Y:S02]  /*29c0*/  SHFL.IDX PT, R0, R12, RZ, 0x181f ;  /* 0x00181fff0c007589 */ /* 0x00072400000e0000 */
.L_x_627:
[----:B------:R-:W-:Y:S01]  /*29d0*/  IMAD R11, R196, c[0x0][0x2c4], RZ ;  /* 0x0000b100c40b7a24 */ /* 0x000fe200078e02ff */
[----:B------:R-:W-:Y:S01]  /*29e0*/  IADD3 R10, R217, R211, RZ ;  /* 0x000000d3d90a7210 */ /* 0x000fe20007ffe0ff */
[----:B------:R-:W-:Y:S03]  /*29f0*/  BSSY B0, `(.L_x_472) ;  /* 0x0000012000007945 */ /* 0x000fe60003800000 */
[----:B------:R-:W-:-:S13]  /*2a00*/  ISETP.GE.AND P0, PT, R10, R11, PT ;  /* 0x0000000b0a00720c */ /* 0x000fda0003f06270 */
[----:B------:R-:W-:Y:S05]  /*2a10*/  @P0 BRA `(.L_x_473) ;  /* 0x000000f000000947 */ /* 0x000fea0003800000 */
[-C--:B----4-:R-:W-:Y:S02]  /*2a20*/  LEA R6, P0, R184, R0.reuse, 0x1 ;  /* 0x00000000b8067211 */ /* 0x090fe400078008ff */
[----:B------:R-:W-:Y:S02]  /*2a30*/  SHF.R.S32.HI R2, RZ, 0x1f, R184 ;  /* 0x0000001fff027819 */ /* 0x000fe400000114b8 */
[----:B------:R-:W-:Y:S02]  /*2a40*/  LEA R4, P1, R192, R0, 0x1 ;  /* 0x00000000c0047211 */ /* 0x000fe400078208ff */
[----:B------:R-:W-:Y:S02]  /*2a50*/  SHF.R.S32.HI R16, RZ, 0x1f, R192 ;  /* 0x0000001fff107819 */ /* 0x000fe400000114c0 */
[----:B--2---:R-:W-:Y:S02]  /*2a60*/  LEA.HI.X R7, R184, R8, R2, 0x1, P0 ;  /* 0x00000008b8077211 */ /* 0x004fe400000f0c02 */
[----:B------:R-:W-:-:S02]  /*2a70*/  SHF.R.S32.HI R15, RZ, 0x1f, R193 ;  /* 0x0000001fff0f7819 */ /* 0x000fc400000114c1 */
[C---:B------:R-:W-:Y:S01]  /*2a80*/  LEA R2, P0, R193.reuse, R0, 0x1 ;  /* 0x00000000c1027211 */ /* 0x040fe200078008ff */
[----:B------:R-:W-:Y:S01]  /*2a90*/  @!PT LDS RZ, [RZ] ;  /* 0x00000000fffff984 */ /* 0x000fe20000000800 */
[----:B------:R-:W-:Y:S01]  /*2aa0*/  @!PT LDS RZ, [RZ] ;  /* 0x00000000fffff984 */ /* 0x000fe20000000800 */
[----:B------:R-:W-:Y:S01]  /*2ab0*/  @!PT LDS RZ, [RZ] ;  /* 0x00000000fffff984 */ /* 0x000fe20000000800 */
[----:B------:R2:W-:Y:S01]  /*2ac0*/  LDGSTS.E.BYPASS.LTC128B.128 [R179+0xc100], [R6.64], !P4 ;  /* 0x0c10000006b37fae */ /* 0x0005e2000e101d48 */
[-C--:B------:R-:W-:Y:S02]  /*2ad0*/  LEA.HI.X R5, R192, R8.reuse, R16, 0x1, P1 ;  /* 0x00000008c0057211 */ /* 0x080fe400008f0c10 */
[----:B------:R-:W-:-:S03]  /*2ae0*/  LEA.HI.X R3, R193, R8, R15, 0x1, P0 ;  /* 0x00000008c1037211 */ /* 0x000fc600000f0c0f */
[----:B------:R2:W-:Y:S04]  /*2af0*/  LDGSTS.E.BYPASS.LTC128B.128 [R179+0x10100], [R4.64], !P3 ;  /* 0x1010000004b37fae */ /* 0x0005e8000d901d48 */
[----:B------:R2:W-:Y:S02]  /*2b00*/  LDGSTS.E.BYPASS.LTC128B.128 [R179+0x14100], [R2.64], !P2 ;  /* 0x1410000002b37fae */ /* 0x0005e4000d101d48 */
.L_x_473:
[----:B------:R-:W-:Y:S05]  /*2b10*/  BSYNC B0 ;  /* 0x0000000000007941 */ /* 0x000fea0003800000 */
.L_x_472:
[----:B------:R-:W-:Y:S05]  /*2b20*/  BRA.DIV ~URZ, `(.L_x_474) ;  /* 0x00013da27f007947 */ /* 0x000fea000b800000 */
[----:B--2---:R2:W1:Y:S04]  /*2b30*/  SHFL.IDX PT, R8, R9, 0x1, 0x181f ;  /* 0x00381f0009087f89 */ /* 0x00446800000e0000 */
[----:B----4-:R2:W4:Y:S02]  /*2b40*/  SHFL.IDX PT, R0, R12, 0x1, 0x181f ;  /* 0x00381f000c007f89 */ /* 0x01052400000e0000 */
.L_x_628:
[----:B------:R-:W-:Y:S01]  /*2b50*/  IADD3 R2, R10, 0x20, RZ ;  /* 0x000000200a027810 */ /* 0x000fe20007ffe0ff */
[----:B------:R-:W-:Y:S03]  /*2b60*/  BSSY B0, `(.L_x_475) ;  /* 0x0000012000007945 */ /* 0x000fe60003800000 */
[----:B------:R-:W-:-:S13]  /*2b70*/  ISETP.GE.AND P0, PT, R2, R11, PT ;  /* 0x0000000b0200720c */ /* 0x000fda0003f06270 */
[----:B------:R-:W-:Y:S05]  /*2b80*/  @P0 BRA `(.L_x_476) ;  /* 0x000000f000000947 */ /* 0x000fea0003800000 */
[-C--:B----4-:R-:W-:Y:S02]  /*2b90*/  LEA R6, P0, R184, R0.reuse, 0x1 ;  /* 0x00000000b8067211 */ /* 0x090fe400078008ff */
[----:B------:R-:W-:Y:S02]  /*2ba0*/  SHF.R.S32.HI R3, RZ, 0x1f, R184 ;  /* 0x0000001fff037819 */ /* 0x000fe400000114b8 */
[----:B------:R-:W-:Y:S02]  /*2bb0*/  LEA R4, P1, R192, R0, 0x1 ;  /* 0x00000000c0047211 */ /* 0x000fe400078208ff */
[----:B------:R-:W-:Y:S02]  /*2bc0*/  SHF.R.S32.HI R16, RZ, 0x1f, R192 ;  /* 0x0000001fff107819 */ /* 0x000fe400000114c0 */
[----:B-1----:R-:W-:Y:S02]  /*2bd0*/  LEA.HI.X R7, R184, R8, R3, 0x1, P0 ;  /* 0x00000008b8077211 */ /* 0x002fe400000f0c03 */
        /* <DEDUP_REMOVED lines=10> */
.L_x_476:
[----:B------:R-:W-:Y:S05]  /*2c80*/  BSYNC B0 ;  /* 0x0000000000007941 */ /* 0x000fea0003800000 */
.L_x_475:
[----:B------:R-:W-:Y:S05]  /*2c90*/  BRA.DIV ~URZ, `(.L_x_477) ;  /* 0x00013d027f007947 */ /* 0x000fea000b800000 */
[----:B-1----:R1:W2:Y:S02]  /*2ca0*/  SHFL.IDX PT, R8, R9, 0x2, 0x181f ;  /* 0x00581f0009087f89 */ /* 0x0022a400000e0000 */
.L_x_629:
[----:B------:R-:W-:Y:S05]  /*2cb0*/  BRA.DIV ~URZ, `(.L_x_478) ;  /* 0x00013d527f007947 */ /* 0x000fea000b800000 */
[----:B----4-:R4:W1:Y:S02]  /*2cc0*/  SHFL.IDX PT, R0, R12, 0x2, 0x181f ;  /* 0x00581f000c007f89 */ /* 0x01086400000e0000 */
.L_x_630:
[----:B------:R-:W-:Y:S01]  /*2cd0*/  IADD3 R2, R10, 0x40, RZ ;  /* 0x000000400a027810 */ /* 0x000fe20007ffe0ff */
[----:B------:R-:W-:Y:S03]  /*2ce0*/  BSSY B0, `(.L_x_479) ;  /* 0x0000012000007945 */ /* 0x000fe60003800000 */
[----:B------:R-:W-:-:S13]  /*2cf0*/  ISETP.GE.AND P0, PT, R2, R11, PT ;  /* 0x0000000b0200720c */ /* 0x000fda0003f06270 */
[----:B------:R-:W-:Y:S05]  /*2d00*/  @P0 BRA `(.L_x_480) ;  /* 0x000000f000000947 */ /* 0x000fea0003800000 */
[-C--:B-1----:R-:W-:Y:S02]  /*2d10*/  LEA R6, P0, R184, R0.reuse, 0x1 ;  /* 0x00000000b8067211 */ /* 0x082fe400078008ff */
        /* <DEDUP_REMOVED lines=14> */
.L_x_480:
[----:B------:R-:W-:Y:S05]  /*2e00*/  BSYNC B0 ;  /* 0x0000000000007941 */ /* 0x000fea0003800000 */
.L_x_479:
[----:B------:R-:W-:Y:S05]  /*2e10*/  BRA.DIV ~URZ, `(.L_x_481) ;  /* 0x00013c627f007947 */ /* 0x000fea000b800000 */
[----:B--2---:R2:W3:Y:S04]  /*2e20*/  SHFL.IDX PT, R8, R9, 0x3, 0x181f ;  /* 0x00781f0009087f89 */ /* 0x0044e800000e0000 */
[----:B-1----:R2:W1:Y:S02]  /*2e30*/  SHFL.IDX PT, R0, R12, 0x3, 0x181f ;  /* 0x00781f000c007f89 */ /* 0x00246400000e0000 */
.L_x_631:
[----:B------:R-:W-:Y:S01]  /*2e40*/  IADD3 R2, R10, 0x60, RZ ;  /* 0x000000600a027810 */ /* 0x000fe20007ffe0ff */
[----:B-----5:R-:W-:Y:S01]  /*2e50*/  IMAD.WIDE.U32 R204, R13, c[0x0][0x2b0], RZ ;  /* 0x0000ac000dcc7a25 */ /* 0x020fe200078e00ff */
[----:B------:R-:W-:-:S02]  /*2e60*/  SHF.R.S32.HI R17, RZ, 0x1f, R184 ;  /* 0x0000001fff117819 */ /* 0x000fc400000114b8 */
[----:B------:R-:W-:Y:S02]  /*2e70*/  ISETP.GE.AND P0, PT, R2, R11, PT ;  /* 0x0000000b0200720c */ /* 0x000fe40003f06270 */
[----:B------:R-:W-:Y:S02]  /*2e80*/  SHF.R.S32.HI R16, RZ, 0x1f, R192 ;  /* 0x0000001fff107819 */ /* 0x000fe400000114c0 */
[----:B------:R-:W-:-:S09]  /*2e90*/  SHF.R.S32.HI R15, RZ, 0x1f, R193 ;  /* 0x0000001fff0f7819 */ /* 0x000fd200000114c1 */
[----:B-1----:R-:W-:-:S04]  /*2ea0*/  @!P0 LEA R6, P1, R184, R0, 0x1 ;  /* 0x00000000b8068211 */ /* 0x002fc800078208ff */
[----:B---3--:R-:W-:Y:S02]  /*2eb0*/  @!P0 LEA.HI.X R7, R184, R8, R17, 0x1, P1 ;  /* 0x00000008b8078211 */ /* 0x008fe400008f0c11 */
[----:B------:R-:W-:-:S03]  /*2ec0*/  @!P0 LEA R4, P1, R192, R0, 0x1 ;  /* 0x00000000c0048211 */ /* 0x000fc600078208ff */
[----:B------:R-:W-:Y:S01]  /*2ed0*/  @!PT LDS RZ, [RZ] ;  /* 0x00000000fffff984 */ /* 0x000fe20000000800 */
[----:B------:R-:W-:Y:S01]  /*2ee0*/  @!PT LDS RZ, [RZ] ;  /* 0x00000000fffff984 */ /* 0x000fe20000000800 */
[----:B------:R-:W-:Y:S01]  /*2ef0*/  @!PT LDS RZ, [RZ] ;  /* 0x00000000fffff984 */ /* 0x000fe20000000800 */
[----:B------:R1:W-:Y:S01]  /*2f00*/  @!P0 LDGSTS.E.BYPASS.LTC128B.128 [R179+0xf100], [R6.64], !P4 ;  /* 0x0f10000006b38fae */ /* 0x0003e2000e101d48 */
[----:B------:R-:W-:Y:S02]  /*2f10*/  @!P0 LEA.HI.X R5, R192, R8, R16, 0x1, P1 ;  /* 0x00000008c0058211 */ /* 0x000fe400008f0c10 */
[C---:B------:R-:W-:Y:S02]  /*2f20*/  @!P0 LEA R2, P1, R193.reuse, R0, 0x1 ;  /* 0x00000000c1028211 */ /* 0x040fe400078208ff */
[----:B------:R-:W-:Y:S01]  /*2f30*/  SHF.R.S32.HI R0, RZ, 0x1f, R13 ;  /* 0x0000001fff007819 */ /* 0x000fe2000001140d */
[----:B------:R1:W-:Y:S01]  /*2f40*/  @!P0 LDGSTS.E.BYPASS.LTC128B.128 [R179+0x13100], [R4.64], !P3 ;  /* 0x1310000004b38fae */ /* 0x0003e2000d901d48 */
[----:B------:R-:W-:-:S03]  /*2f50*/  @!P0 LEA.HI.X R3, R193, R8, R15, 0x1, P1 ;  /* 0x00000008c1038211 */ /* 0x000fc600008f0c0f */
[----:B------:R-:W-:Y:S02]  /*2f60*/  IMAD R0, R0, c[0x0][0x2b0], RZ ;  /* 0x0000ac0000007a24 */ /* 0x000fe400078e02ff */
[----:B------:R1:W-:Y:S02]  /*2f70*/  @!P0 LDGSTS.E.BYPASS.LTC128B.128 [R179+0x17100], [R2.64], !P2 ;  /* 0x1710000002b38fae */ /* 0x0003e4000d101d48 */
[----:B------:R-:W-:Y:S02]  /*2f80*/  IMAD R0, R13, c[0x0][0x2b4], R0 ;  /* 0x0000ad000d007a24 */ /* 0x000fe400078e0200 */
[----:B------:R-:W0:Y:S01]  /*2f90*/  LDGDEPBAR ;  /* 0x00000000000079af */ /* 0x000e220000000000 */
[----:B------:R-:W-:Y:S01]  /*2fa0*/  WARPSYNC 0xffffffff ;  /* 0xffffffff00007948 */ /* 0x000fe20003800000 */
[----:B------:R-:W-:Y:S02]  /*2fb0*/  IMAD.IADD R209, R205, 0x1, R0 ;  /* 0x00000001cdd17824 */ /* 0x000fe400078e0200 */
[----:B------:R-:W-:Y:S01]  /*2fc0*/  IMAD.MOV.U32 R0, RZ, RZ, c[0x0][0x2b8] ;  /* 0x0000ae00ff007624 */ /* 0x000fe200078e00ff */
[----:B------:R-:W-:Y:S01]  /*2fd0*/  BAR.SYNC.DEFER_BLOCKING 0x0 ;  /* 0x0000000000007b1d */ /* 0x000fe20000010000 */
[----:B------:R-:W-:-:S02]  /*2fe0*/  IMAD.SHL.U32 R96, R101, 0x40, RZ ;  /* 0x0000004065607824 */ /* 0x000fc400078e00ff */
[----:B------:R-:W-:Y:S01]  /*2ff0*/  IMAD.MOV.U32 R180, RZ, RZ, RZ ;  /* 0x000000ffffb47224 */ /* 0x000fe200078e00ff */
[----:B------:R-:W-:Y:S01]  /*3000*/  ISETP.NE.AND P6, PT, R0, 0x1, PT ;  /* 0x000000010000780c */ /* 0x000fe20003fc5270 */
[----:B-1----:R-:W-:-:S05]  /*3010*/  IMAD.IADD R2, R197, 0x1, R96 ;  /* 0x00000001c5027824 */ /* 0x002fca00078e0260 */
[C---:B------:R-:W-:Y:S02]  /*3020*/  ISETP.GE.AND P0, PT, R2.reuse, R195, PT ;  /* 0x000000c30200720c */ /* 0x040fe40003f06270 */
[----:B------:R-:W-:Y:S02]  /*3030*/  IADD3 R2, R2, R201, RZ ;  /* 0x000000c902027210 */ /* 0x000fe40007ffe0ff */
[----:B------:R-:W-:-:S03]  /*3040*/  ISETP.GT.OR P0, PT, R197, 0x3f, P0 ;  /* 0x0000003fc500780c */ /* 0x000fc60000704670 */
[----:B------:R-:W-:-:S04]  /*3050*/  @P6 IMAD.HI.U32 R3, R2, c[0x0][0x2bc], RZ ;  /* 0x0000af0002036a27 */ /* 0x000fc800078e00ff */
[----:B------:R-:W-:Y:S01]  /*3060*/  IMAD.MOV.U32 R0, RZ, RZ, R2 ;  /* 0x000000ffff007224 */ /* 0x000fe200078e0002 */
[----:B------:R-:W-:-:S05]  /*3070*/  @P6 SHF.R.U32.HI R0, RZ, c[0x0][0x2c0], R3 ;  /* 0x0000b000ff006a19 */ /* 0x000fca0000011603 */
[----:B------:R-:W-:-:S04]  /*3080*/  @!P0 IADD3 R3, P1, R0, R204, RZ ;  /* 0x000000cc00038210 */ /* 0x000fc80007f3e0ff */
[----:B------:R-:W-:Y:S02]  /*3090*/  @!P0 LEA.HI.X.SX32 R5, R0, R209, 0x1, P1 ;  /* 0x000000d100058211 */ /* 0x000fe400008f0eff */
[----:B------:R-:W-:-:S04]  /*30a0*/  @!P0 LEA R4, P1, R3, c[0x0][0x2a0], 0x2 ;  /* 0x0000a80003048a11 */ /* 0x000fc800078210ff */
[----:B------:R-:W-:-:S05]  /*30b0*/  @!P0 LEA.HI.X R5, R3, c[0x0][0x2a4], R5, 0x2, P1 ;  /* 0x0000a90003058a11 */ /* 0x000fca00008f1405 */
[----:B------:R1:W3:Y:S01]  /*30c0*/  @!P0 LDG.E R180, [R4.64] ;  /* 0x0000000804b48981 */ /* 0x0002e2000c1e1900 */
[----:B------:R-:W-:Y:S01]  /*30d0*/  IMAD.MOV R0, RZ, RZ, -R0 ;  /* 0x000000ffff007224 */ /* 0x000fe200078e0a00 */
[----:B------:R-:W-:Y:S01]  /*30e0*/  SHF.L.U64.HI R98, R192, 0x1, R16 ;  /* 0x00000001c0627819 */ /* 0x000fe20000010210 */
[----:B------:R-:W-:Y:S01]  /*30f0*/  IMAD.WIDE.U32 R202, R14, c[0x0][0x1e8], RZ ;  /* 0x00007a000eca7a25 */ /* 0x000fe200078e00ff */
[----:B------:R-:W-:Y:S01]  /*3100*/  SHF.L.U64.HI R99, R193, 0x1, R15 ;  /* 0x00000001c1637819 */ /* 0x000fe2000001020f */
[----:B------:R-:W-:Y:S01]  /*3110*/  BSSY B0, `(.L_x_482) ;  /* 0x0000196000007945 */ /* 0x000fe20003800000 */
[----:B------:R-:W-:Y:S01]  /*3120*/  SHF.L.U32 R102, R184, 0x1, RZ ;  /* 0x00000001b8667819 */ /* 0x000fe200000006ff */
[----:B------:R-:W-:Y:S01]  /*3130*/  IMAD R181, R0, c[0x0][0x2b8], R2 ;  /* 0x0000ae0000b57a24 */ /* 0x000fe200078e0202 */
[----:B------:R-:W-:Y:S01]  /*3140*/  SHF.L.U64.HI R97, R184, 0x1, R17 ;  /* 0x00000001b8617819 */ /* 0x000fe20000010211 */
[----:B------:R-:W-:Y:S01]  /*3150*/  IMAD R208, R14, c[0x0][0x1ec], R203 ;  /* 0x00007b000ed07a24 */ /* 0x000fe200078e02cb */
[----:B------:R-:W-:Y:S01]  /*3160*/  IADD3 R103, R164, 0x20, RZ ;  /* 0x00000020a4677810 */ /* 0x000fe20007ffe0ff */
[----:B------:R-:W-:-:S04]  /*3170*/  IMAD.WIDE.U32 R2, R181, c[0x0][0x1e0], RZ ;  /* 0x00007800b5027a25 */ /* 0x000fc800078e00ff */
[----:B------:R-:W-:Y:S02]  /*3180*/  IMAD.IADD R100, R195, 0x1, -R96 ;  /* 0x00000001c3647824 */ /* 0x000fe400078e0a60 */
[----:B------:R-:W-:-:S04]  /*3190*/  IMAD.WIDE.U32 R206, R14, c[0x0][0x210], RZ ;  /* 0x000084000ece7a25 */ /* 0x000fc800078e00ff */
[----:B------:R-:W-:Y:S02]  /*31a0*/  IMAD.IADD R23, R100, 0x1, -R217 ;  /* 0x0000000164177824 */ /* 0x000fe400078e0ad9 */
[----:B------:R-:W-:Y:S01]  /*31b0*/  IMAD R210, R14, c[0x0][0x214], R207 ;  /* 0x000085000ed27a24 */ /* 0x000fe200078e02cf */
[----:B-1----:R-:W-:Y:S01]  /*31c0*/  SHF.R.S32.HI R4, RZ, 0x1f, R181 ;  /* 0x0000001fff047819 */ /* 0x002fe200000114b5 */
[----:B------:R-:W-:Y:S02]  /*31d0*/  IMAD.SHL.U32 R104, R192, 0x2, RZ ;  /* 0x00000002c0687824 */ /* 0x000fe400078e00ff */
[----:B------:R-:W-:Y:S02]  /*31e0*/  IMAD.SHL.U32 R105, R193, 0x2, RZ ;  /* 0x00000002c1697824 */ /* 0x000fe400078e00ff */
[C---:B------:R-:W-:Y:S02]  /*31f0*/  IMAD R0, R4.reuse, c[0x0][0x1e0], RZ ;  /* 0x0000780004007a24 */ /* 0x040fe400078e02ff */
[----:B------:R-:W-:-:S02]  /*3200*/  IMAD R5, R4, c[0x0][0x208], RZ ;  /* 0x0000820004057a24 */ /* 0x000fc400078e02ff */
[----:B------:R-:W-:-:S05]  /*3210*/  IMAD R0, R181, c[0x0][0x1e4], R0 ;  /* 0x00007900b5007a24 */ /* 0x000fca00078e0200 */
[----:B------:R-:W-:Y:S02]  /*3220*/  IADD3 R3, R3, R0, RZ ;  /* 0x0000000003037210 */ /* 0x000fe40007ffe0ff */
[----:B--234-:R-:W-:-:S03]  /*3230*/  SHF.R.S32.HI R12, RZ, 0x1f, R180 ;  /* 0x0000001fff0c7819 */ /* 0x01cfc600000114b4 */
[----:B------:R-:W-:-:S04]  /*3240*/  IMAD.WIDE.U32 R2, R180, c[0x0][0x1f0], R2 ;  /* 0x00007c00b4027a25 */ /* 0x000fc800078e0002 */
[----:B------:R-:W-:Y:S01]  /*3250*/  IMAD R0, R12, c[0x0][0x1f0], RZ ;  /* 0x00007c000c007a24 */ /* 0x000fe200078e02ff */
[----:B------:R-:W-:-:S03]  /*3260*/  IADD3 R2, P0, R2, R202, RZ ;  /* 0x000000ca02027210 */ /* 0x000fc60007f1e0ff */
[----:B------:R-:W-:-:S05]  /*3270*/  IMAD R0, R180, c[0x0][0x1f4], R0 ;  /* 0x00007d00b4007a24 */ /* 0x000fca00078e0200 */
[----:B------:R-:W-:Y:S02]  /*3280*/  IADD3.X R3, R208, R3, R0, P0, !PT ;  /* 0x00000003d0037210 */ /* 0x000fe400007fe400 */
[----:B------:R-:W-:-:S04]  /*3290*/  LEA R0, P0, R2, c[0x0][0x1c8], 0x1 ;  /* 0x0000720002007a11 */ /* 0x000fc800078008ff */
[----:B------:R-:W-:Y:S01]  /*32a0*/  LEA.HI.X R6, R2, c[0x0][0x1cc], R3, 0x1, P0 ;  /* 0x0000730002067a11 */ /* 0x000fe200000f0c03 */
[----:B------:R-:W1:Y:S01]  /*32b0*/  SHFL.IDX PT, R8, R0, RZ, 0x181f ;  /* 0x00181fff00087589 */ /* 0x000e6200000e0000 */
[----:B------:R-:W-:Y:S01]  /*32c0*/  ISETP.GE.AND P0, PT, R23, 0x1, PT ;  /* 0x000000011700780c */ /* 0x000fe20003f06270 */
[----:B------:R-:W-:Y:S02]  /*32d0*/  IMAD.WIDE.U32 R2, R181, c[0x0][0x208], RZ ;  /* 0x00008200b5027a25 */ /* 0x000fe400078e00ff */
[----:B------:R-:W2:Y:S04]  /*32e0*/  SHFL.IDX PT, R9, R6, RZ, 0x181f ;  /* 0x00181fff06097589 */ /* 0x000ea800000e0000 */
[----:B------:R3:W4:Y:S04]  /*32f0*/  SHFL.IDX PT, R10, R0, 0x1, 0x181f ;  /* 0x00381f00000a7f89 */ /* 0x00072800000e0000 */
[----:B------:R5:W4:Y:S02]  /*3300*/  SHFL.IDX PT, R11, R6, 0x1, 0x181f ;  /* 0x00381f00060b7f89 */ /* 0x000b2400000e0000 */
[----:B------:R-:W-:-:S02]  /*3310*/  @P0 ISETP.GE.AND P3, PT, R184, c[0x0][0x1d4], PT ;  /* 0x00007500b8000a0c */ /* 0x000fc40003f66270 */
[----:B------:R-:W-:Y:S02]  /*3320*/  @P0 ISETP.GE.AND P2, PT, R192, c[0x0][0x1d4], PT ;  /* 0x00007500c0000a0c */ /* 0x000fe40003f46270 */
[----:B-1----:R-:W-:Y:S01]  /*3330*/  @P0 LEA R4, P1, R184, R8, 0x1 ;  /* 0x00000008b8040211 */ /* 0x002fe200078208ff */
[----:B---3--:R-:W-:-:S03]  /*3340*/  IMAD R0, R181, c[0x0][0x20c], R5 ;  /* 0x00008300b5007a24 */ /* 0x008fc600078e0205 */
[-C--:B--2---:R-:W-:Y:S02]  /*3350*/  @P0 LEA.HI.X R5, R184, R9.reuse, R17, 0x1, P1 ;  /* 0x00000009b8050211 */ /* 0x084fe400008f0c11 */
[----:B-----5:R-:W-:Y:S01]  /*3360*/  @P0 LEA R6, P1, R192, R8, 0x1 ;  /* 0x00000008c0060211 */ /* 0x020fe200078208ff */
[----:B------:R-:W-:Y:S02]  /*3370*/  IMAD.IADD R3, R3, 0x1, R0 ;  /* 0x0000000103037824 */ /* 0x000fe400078e0200 */
[----:B------:R1:W-:Y:S01]  /*3380*/  @P0 LDGSTS.E.BYPASS.LTC128B.128 [R179+0x6100], [R4.64], !P3 ;  /* 0x0610000004b30fae */ /* 0x0003e2000d901d48 */
[----:B------:R-:W-:Y:S01]  /*3390*/  ISETP.GE.AND P3, PT, R23, 0x21, PT ;  /* 0x000000211700780c */ /* 0x000fe20003f66270 */
[----:B------:R-:W-:Y:S01]  /*33a0*/  IMAD R0, R12, c[0x0][0x218], RZ ;  /* 0x000086000c007a24 */ /* 0x000fe200078e02ff */
[----:B------:R-:W-:Y:S01]  /*33b0*/  @P0 LEA.HI.X R7, R192, R9, R16, 0x1, P1 ;  /* 0x00000009c0070211 */ /* 0x000fe200008f0c10 */
[----:B------:R-:W-:-:S04]  /*33c0*/  IMAD.WIDE.U32 R2, R180, c[0x0][0x218], R2 ;  /* 0x00008600b4027a25 */ /* 0x000fc800078e0002 */
[----:B------:R2:W-:Y:S06]  /*33d0*/  @P0 LDGSTS.E.BYPASS.LTC128B.128 [R179+0x8100], [R6.64], !P2 ;  /* 0x0810000006b30fae */ /* 0x0005ec000d101d48 */
[C---:B------:R-:W-:Y:S02]  /*33e0*/  @P3 ISETP.GE.AND P4, PT, R193.reuse, c[0x0][0x1d4], PT ;  /* 0x00007500c1003a0c */ /* 0x040fe40003f86270 */
[----:B-1----:R-:W-:-:S04]  /*33f0*/  @P0 LEA R4, P1, R193, R8, 0x1 ;  /* 0x00000008c1040211 */ /* 0x002fc800078208ff */
[----:B------:R-:W-:Y:S01]  /*3400*/  @P0 LEA.HI.X R5, R193, R9, R15, 0x1, P1 ;  /* 0x00000009c1050211 */ /* 0x000fe200008f0c0f */
[----:B--2---:R-:W-:Y:S01]  /*3410*/  IMAD R6, R180, c[0x0][0x21c], R0 ;  /* 0x00008700b4067a24 */ /* 0x004fe200078e0200 */
[----:B------:R-:W-:Y:S02]  /*3420*/  IADD3 R0, P2, R2, R206, RZ ;  /* 0x000000ce02007210 */ /* 0x000fe40007f5e0ff */
[----:B----4-:R-:W-:Y:S02]  /*3430*/  @P3 LEA R2, P1, R184, R10, 0x1 ;  /* 0x0000000ab8023211 */ /* 0x010fe400078208ff */
[----:B------:R-:W-:Y:S02]  /*3440*/  IADD3.X R6, R210, R3, R6, P2, !PT ;  /* 0x00000003d2067210 */ /* 0x000fe400017fe406 */
[----:B------:R-:W-:Y:S02]  /*3450*/  @P3 LEA.HI.X R3, R184, R11, R17, 0x1, P1 ;  /* 0x0000000bb8033211 */ /* 0x000fe400008f0c11 */
[----:B------:R-:W-:-:S02]  /*3460*/  LEA R7, P1, R0, c[0x0][0x1f8], 0x1 ;  /* 0x00007e0000077a11 */ /* 0x000fc400078208ff */
[----:B------:R-:W-:Y:S02]  /*3470*/  @P0 ISETP.GE.AND P2, PT, R193, c[0x0][0x1d4], PT ;  /* 0x00007500c1000a0c */ /* 0x000fe40003f46270 */
[----:B------:R-:W-:Y:S02]  /*3480*/  LEA.HI.X R8, R0, c[0x0][0x1fc], R6, 0x1, P1 ;  /* 0x00007f0000087a11 */ /* 0x000fe400008f0c06 */
[----:B------:R-:W-:Y:S01]  /*3490*/  @P3 ISETP.GE.AND P1, PT, R184, c[0x0][0x1d4], PT ;  /* 0x00007500b8003a0c */ /* 0x000fe20003f26270 */
[----:B------:R-:W1:Y:S04]  /*34a0*/  SHFL.IDX PT, R0, R7, RZ, 0x181f ;  /* 0x00181fff07007589 */ /* 0x000e6800000e0000 */
[----:B------:R-:W-:Y:S04]  /*34b0*/  SHFL.IDX PT, R22, R8, 0x1, 0x181f ;  /* 0x00381f0008167f89 */ /* 0x000fe800000e0000 */
[----:B------:R2:W-:Y:S01]  /*34c0*/  @P0 LDGSTS.E.BYPASS.LTC128B.128 [R179+0xa100], [R4.64], !P2 ;  /* 0x0a10000004b30fae */ /* 0x0005e2000d101d48 */
[----:B------:R-:W-:-:S02]  /*34d0*/  @P3 ISETP.GE.AND P2, PT, R192, c[0x0][0x1d4], PT ;  /* 0x00007500c0003a0c */ /* 0x000fc40003f46270 */
[C---:B------:R-:W-:Y:S01]  /*34e0*/  @P3 LEA R6, P0, R192.reuse, R10, 0x1 ;  /* 0x0000000ac0063211 */ /* 0x040fe200078008ff */
[----:B------:R3:W-:Y:S04]  /*34f0*/  @P3 LDGSTS.E.BYPASS.LTC128B.128 [R179+0x7100], [R2.64], !P1 ;  /* 0x0710000002b33fae */ /* 0x0007e8000c901d48 */
[----:B---3--:R3:W-:Y:S04]  /*3500*/  SHFL.IDX PT, R3, R7, 0x1, 0x181f ;  /* 0x00381f0007037f89 */ /* 0x0087e800000e0000 */
[----:B------:R-:W4:Y:S01]  /*3510*/  SHFL.IDX PT, R2, R8, RZ, 0x181f ;  /* 0x00181fff08027589 */ /* 0x000f2200000e0000 */
[----:B---3--:R-:W-:-:S02]  /*3520*/  @P3 LEA.HI.X R7, R192, R11, R16, 0x1, P0 ;  /* 0x0000000bc0073211 */ /* 0x008fc400000f0c10 */
[----:B--2---:R-:W-:-:S03]  /*3530*/  @P3 LEA R4, P0, R193, R10, 0x1 ;  /* 0x0000000ac1043211 */ /* 0x004fc600078008ff */
[----:B------:R2:W-:Y:S01]  /*3540*/  @P3 LDGSTS.E.BYPASS.LTC128B.128 [R179+0x9100], [R6.64], !P2 ;  /* 0x0910000006b33fae */ /* 0x0005e2000d101d48 */
[----:B------:R-:W-:-:S05]  /*3550*/  @P3 LEA.HI.X R5, R193, R11, R15, 0x1, P0 ;  /* 0x0000000bc1053211 */ /* 0x000fca00000f0c0f */
[----:B------:R2:W-:Y:S04]  /*3560*/  @P3 LDGSTS.E.BYPASS.LTC128B.128 [R179+0xb100], [R4.64], !P4 ;  /* 0x0b10000004b33fae */ /* 0x0005e8000e101d48 */
[----:B------:R-:W0:Y:S01]  /*3570*/  LDGDEPBAR ;  /* 0x00000000000079af */ /* 0x000e220000000000 */
[----:B------:R-:W-:Y:S02]  /*3580*/  R2P PR, R198, 0x6 ;  /* 0x00000006c6007804 */ /* 0x000fe40000000000 */
[C---:B-1----:R-:W-:Y:S02]  /*3590*/  IADD3 R14, P0, R0.reuse, R104, RZ ;  /* 0x00000068000e7210 */ /* 0x042fe40007f1e0ff */
[----:B------:R-:W-:Y:S02]  /*35a0*/  IADD3 R12, P4, R0, R105, RZ ;  /* 0x00000069000c7210 */ /* 0x000fe40007f9e0ff */
[----:B----4-:R-:W-:-:S02]  /*35b0*/  IADD3.X R15, R2, R98, RZ, P0, !PT ;  /* 0x00000062020f7210 */ /* 0x010fc400007fe4ff */
[----:B------:R-:W-:Y:S01]  /*35c0*/  IADD3 R20, P0, R3, R104, RZ ;  /* 0x0000006803147210 */ /* 0x000fe20007f1e0ff */
[----:B------:R-:W-:Y:S01]  /*35d0*/  IMAD.X R13, R2, 0x1, R99, P4 ;  /* 0x00000001020d7824 */ /* 0x000fe200020e0663 */
[----:B------:R-:W-:Y:S02]  /*35e0*/  ISETP.GE.AND P4, PT, R184, c[0x0][0x1d4], PT ;  /* 0x00007500b8007a0c */ /* 0x000fe40003f86270 */
[----:B------:R-:W-:Y:S02]  /*35f0*/  IADD3.X R21, R22, R98, RZ, P0, !PT ;  /* 0x0000006216157210 */ /* 0x000fe400007fe4ff */
[----:B------:R-:W-:Y:S02]  /*3600*/  ISETP.LT.OR P0, PT, R23, 0x1, P4 ;  /* 0x000000011700780c */ /* 0x000fe40002701670 */
[----:B------:R-:W-:Y:S01]  /*3610*/  IADD3 R16, P3, R0, R102, RZ ;  /* 0x0000006600107210 */ /* 0x000fe20007f7e0ff */
[----:B------:R-:W-:Y:S01]  /*3620*/  IMAD.MOV.U32 R0, RZ, RZ, 0x40 ;  /* 0x00000040ff007424 */ /* 0x000fe200078e00ff */
[----:B------:R-:W-:-:S02]  /*3630*/  @P1 IADD3 R103, R164, -0x20, RZ ;  /* 0xffffffe0a4671810 */ /* 0x000fc40007ffe0ff */
[----:B------:R-:W-:Y:S01]  /*3640*/  IADD3 R18, P1, R3, R102, RZ ;  /* 0x0000006603127210 */ /* 0x000fe20007f3e0ff */
[----:B------:R-:W-:Y:S01]  /*3650*/  IMAD.X R17, R2, 0x1, R97, P3 ;  /* 0x0000000102117824 */ /* 0x000fe200018e0661 */
[----:B------:R-:W-:Y:S01]  /*3660*/  ISETP.GE.AND P3, PT, R192, c[0x0][0x1d4], PT ;  /* 0x00007500c0007a0c */ /* 0x000fe20003f66270 */
[----:B------:R-:W-:-:S04]  /*3670*/  DEPBAR.LE SB0, 0x1 ;  /* 0x000080400000791a */ /* 0x000fc80000000000 */
[----:B------:R-:W-:-:S04]  /*3680*/  DEPBAR.LE SB0, 0x0 ;  /* 0x000080000000791a */ /* 0x000fc80000000000 */
[----:B------:R-:W-:Y:S01]  /*3690*/  BAR.SYNC.DEFER_BLOCKING 0x0 ;  /* 0x0000000000007b1d */ /* 0x000fe20000010000 */
[----:B------:R-:W-:Y:S01]  /*36a0*/  IMAD.X R19, R22, 0x1, R97, P1 ;  /* 0x0000000116137824 */ /* 0x000fe200008e0661 */
[----:B------:R-:W-:Y:S02]  /*36b0*/  ISETP.GE.AND P1, PT, R193, c[0x0][0x1d4], PT ;  /* 0x00007500c1007a0c */ /* 0x000fe40003f26270 */
[----:B------:R-:W-:Y:S02]  /*36c0*/  ISETP.LT.OR P4, PT, R23, 0x21, P4 ;  /* 0x000000211700780c */ /* 0x000fe40002781670 */
[----:B------:R-:W-:Y:S02]  /*36d0*/  SEL R0, R0, 0xffffffc0, !P2 ;  /* 0xffffffc000007807 */ /* 0x000fe40005000000 */
[----:B------:R-:W-:Y:S02]  /*36e0*/  ISETP.GT.AND P5, PT, R197, 0x3f, PT ;  /* 0x0000003fc500780c */ /* 0x000fe40003fa4270 */
[----:B------:R-:W-:Y:S01]  /*36f0*/  IADD3 R166, R164, R0, RZ ;  /* 0x00000000a4a67210 */ /* 0x000fe20007ffe0ff */
[----:B--2---:R-:W-:Y:S04]  /*3700*/  LDSM.16.M88.4 R4, [R173] ;  /* 0x00000000ad04783b */ /* 0x004fe80000000200 */
[----:B------:R-:W-:Y:S04]  /*3710*/  LDSM.16.M88.4 R24, [R164] ;  /* 0x00000000a418783b */ /* 0x000fe80000000200 */
[----:B------:R-:W1:Y:S04]  /*3720*/  LDSM.16.M88.4 R28, [R164+0x800] ;  /* 0x00080000a41c783b */ /* 0x000e680000000200 */
[----:B------:R-:W2:Y:S04]  /*3730*/  LDSM.16.M88.4 R40, [R164+0x1000] ;  /* 0x00100000a428783b */ /* 0x000ea80000000200 */
[----:B------:R-:W3:Y:S04]  /*3740*/  LDSM.16.M88.4 R36, [R164+0x1800] ;  /* 0x00180000a424783b */ /* 0x000ee80000000200 */
[----:B------:R-:W-:Y:S04]  /*3750*/  LDSM.16.M88.4 R8, [R174] ;  /* 0x00000000ae08783b */ /* 0x000fe80000000200 */
[----:B------:R-:W-:Y:S04]  /*3760*/  LDSM.16.M88.4 R48, [R103] ;  /* 0x000000006730783b */ /* 0x000fe80000000200 */
[----:B------:R-:W4:Y:S04]  /*3770*/  LDSM.16.M88.4 R60, [R103+0x800] ;  /* 0x00080000673c783b */ /* 0x000f280000000200 */
[----:B------:R-:W5:Y:S04]  /*3780*/  LDSM.16.M88.4 R80, [R103+0x1000] ;  /* 0x001000006750783b */ /* 0x000f680000000200 */
        /* <DEDUP_REMOVED lines=9> */
[----:B------:R-:W-:Y:S01]  /*3820*/  ISETP.LT.OR P0, PT, R23, 0x1, P1 ;  /* 0x000000011700780c */ /* 0x000fe20000f01670 */
[C---:B------:R-:W-:Y:S08]  /*3830*/  HMMA.16816.F32.BF16 R28, R4.reuse, R30, RZ ;  /* 0x0000001e041c723c */ /* 0x040ff000000418ff */
[----:B--2---:R-:W-:Y:S04]  /*3840*/  HMMA.16816.F32.BF16 R52, R4, R40, RZ ;  /* 0x000000280434723c */ /* 0x004fe800000418ff */
[----:B------:R1:W-:Y:S01]  /*3850*/  LDGSTS.E.BYPASS.LTC128B.128 [R179+0x4100], [R12.64], !P0 ;  /* 0x041000000cb37fae */ /* 0x0003e2000c101d48 */
[----:B------:R-:W-:-:S03]  /*3860*/  IADD3 R2, P0, R3, R105, RZ ;  /* 0x0000006903027210 */ /* 0x000fc60007f1e0ff */
[----:B------:R2:W-:Y:S01]  /*3870*/  LDGSTS.E.BYPASS.LTC128B.128 [R179+0x1100], [R18.64], !P4 ;  /* 0x0110000012b37fae */ /* 0x0005e2000e101d48 */
[C---:B------:R-:W-:Y:S01]  /*3880*/  HMMA.16816.F32.BF16 R56, R4.reuse, R42, RZ ;  /* 0x0000002a0438723c */ /* 0x040fe200000418ff */
[----:B------:R-:W-:Y:S01]  /*3890*/  IMAD.X R3, R22, 0x1, R99, P0 ;  /* 0x0000000116037824 */ /* 0x000fe200000e0663 */
[----:B------:R-:W-:Y:S01]  /*38a0*/  ISETP.LT.OR P0, PT, R23, 0x21, P1 ;  /* 0x000000211700780c */ /* 0x000fe20000f01670 */
[----:B------:R2:W-:Y:S05]  /*38b0*/  LDGSTS.E.BYPASS.LTC128B.128 [R179+0x3100], [R20.64], !P3 ;  /* 0x0310000014b37fae */ /* 0x0005ea000d901d48 */
[C---:B---3--:R-:W-:Y:S07]  /*38c0*/  HMMA.16816.F32.BF16 R68, R4.reuse, R36, RZ ;  /* 0x000000240444723c */ /* 0x048fee00000418ff */
[----:B------:R3:W-:Y:S01]  /*38d0*/  LDGSTS.E.BYPASS.LTC128B.128 [R179+0x5100], [R2.64], !P0 ;  /* 0x0510000002b37fae */ /* 0x0007e2000c101d48 */
[----:B------:R-:W-:Y:S01]  /*38e0*/  HMMA.16816.F32.BF16 R40, R4, R38, RZ ;  /* 0x000000260428723c */ /* 0x000fe200000418ff */
[----:B------:R-:W-:-:S02]  /*38f0*/  ISETP.GT.AND P0, PT, R101, R194, PT ;  /* 0x000000c26500720c */ /* 0x000fc40003f04270 */
[----:B------:R-:W-:Y:S04]  /*3900*/  LDSM.16.M88.4 R64, [R166+0x800] ;  /* 0x00080000a640783b */ /* 0x000fe80000000200 */
[----:B------:R-:W-:Y:S01]  /*3910*/  LDSM.16.M88.4 R72, [R166+0x1000] ;  /* 0x00100000a648783b */ /* 0x000fe20000000200 */
[C---:B-1----:R-:W-:Y:S03]  /*3920*/  HMMA.16816.F32.BF16 R12, R4.reuse, R24, RZ ;  /* 0x00000018040c723c */ /* 0x042fe600000418ff */
[----:B------:R-:W-:Y:S04]  /*3930*/  LDSM.16.M88.4 R36, [R166+0x1800] ;  /* 0x00180000a624783b */ /* 0x000fe80000000200 */
[----:B--2---:R-:W-:Y:S01]  /*3940*/  LDSM.16.M88.4 R20, [R166] ;  /* 0x00000000a614783b */ /* 0x004fe20000000200 */
[----:B------:R-:W-:Y:S03]  /*3950*/  HMMA.16816.F32.BF16 R24, R4, R26, RZ ;  /* 0x0000001a0418723c */ /* 0x000fe600000418ff */
[----:B------:R-:W1:Y:S04]  /*3960*/  LDSM.16.M88.4 R4, [R176] ;  /* 0x00000000b004783b */ /* 0x000e680000000200 */
[----:B------:R-:W-:Y:S01]  /*3970*/  LDSM.16.M88.4 R16, [R175] ;  /* 0x00000000af10783b */ /* 0x000fe20000000200 */
[----:B----4-:R-:W-:Y:S01]  /*3980*/  HMMA.16816.F32.BF16 R28, R8, R62, R28 ;  /* 0x0000003e081c723c */ /* 0x010fe2000004181c */
[----:B---3--:R-:W-:-:S02]  /*3990*/  IADD3 R2, R103, 0x4000, RZ ;  /* 0x0000400067027810 */ /* 0x008fc40007ffe0ff */
[----:B------:R-:W0:Y:S03]  /*39a0*/  LDGDEPBAR ;  /* 0x00000000000079af */ /* 0x000e260000000000 */
[----:B------:R-:W-:Y:S02]  /*39b0*/  IMAD.IADD R165, R2, 0x1, R0 ;  /* 0x0000000102a57824 */ /* 0x000fe400078e0200 */
[C---:B------:R-:W-:Y:S03]  /*39c0*/  HMMA.16816.F32.BF16 R44, R8.reuse, R48, R12 ;  /* 0x00000030082c723c */ /* 0x040fe6000004180c */
[----:B------:R-:W2:Y:S05]  /*39d0*/  LDSM.16.M88.4 R76, [R165+-0x4000] ;  /* 0xffc00000a54c783b */ /* 0x000eaa0000000200 */
[C---:B------:R-:W-:Y:S01]  /*39e0*/  HMMA.16816.F32.BF16 R12, R8.reuse, R50, R24 ;  /* 0x00000032080c723c */ /* 0x040fe20000041818 */
[----:B------:R-:W3:Y:S04]  /*39f0*/  LDSM.16.M88.4 R84, [R165+-0x3800] ;  /* 0xffc80000a554783b */ /* 0x000ee80000000200 */
[----:B------:R-:W4:Y:S03]  /*3a00*/  LDSM.16.M88.4 R92, [R165+-0x3000] ;  /* 0xffd00000a55c783b */ /* 0x000f260000000200 */
[C---:B------:R-:W-:Y:S01]  /*3a10*/  HMMA.16816.F32.BF16 R24, R8.reuse, R60, R32 ;  /* 0x0000003c0818723c */ /* 0x040fe20000041820 */
[----:B------:R-:W2:Y:S07]  /*3a20*/  LDSM.16.M88.4 R60, [R165+-0x2800] ;  /* 0xffd80000a53c783b */ /* 0x000eae0000000200 */
[C---:B-----5:R-:W-:Y:S08]  /*3a30*/  HMMA.16816.F32.BF16 R32, R8.reuse, R80, R52 ;  /* 0x000000500820723c */ /* 0x060ff00000041834 */
[C---:B------:R-:W-:Y:S01]  /*3a40*/  HMMA.16816.F32.BF16 R48, R8.reuse, R82, R56 ;  /* 0x000000520830723c */ /* 0x040fe20000041838 */
[----:B------:R-:W-:Y:S04]  /*3a50*/  LDSM.16.M88.4 R80, [R164+0x2800] ;  /* 0x00280000a450783b */ /* 0x000fe80000000200 */
[----:B------:R-:W-:Y:S03]  /*3a60*/  LDSM.16.M88.4 R56, [R164+0x3800] ;  /* 0x00380000a438783b */ /* 0x000fe60000000200 */
[C---:B------:R-:W-:Y:S01]  /*3a70*/  HMMA.16816.F32.BF16 R52, R8.reuse, R88, R68 ;  /* 0x000000580834723c */ /* 0x040fe20000041844 */
[----:B------:R-:W-:Y:S07]  /*3a80*/  LDSM.16.M88.4 R68, [R103+0x2000] ;  /* 0x002000006744783b */ /* 0x000fee0000000200 */
[----:B------:R-:W-:Y:S01]  /*3a90*/  HMMA.16816.F32.BF16 R40, R8, R90, R40 ;  /* 0x0000005a0828723c */ /* 0x000fe20000041828 */
[----:B------:R-:W-:Y:S07]  /*3aa0*/  LDSM.16.M88.4 R88, [R164+0x3000] ;  /* 0x00300000a458783b */ /* 0x000fee0000000200 */
[C---:B-1----:R-:W-:Y:S08]  /*3ab0*/  HMMA.16816.F32.BF16 R44, R4.reuse, R20, R44 ;  /* 0x00000014042c723c */ /* 0x042ff0000004182c */
[C---:B------:R-:W-:Y:S01]  /*3ac0*/  HMMA.16816.F32.BF16 R20, R4.reuse, R22, R12 ;  /* 0x000000160414723c */ /* 0x040fe2000004180c */
[----:B------:R-:W-:Y:S07]  /*3ad0*/  LDSM.16.M88.4 R12, [R173+0x4000] ;  /* 0x00400000ad0c783b */ /* 0x000fee0000000200 */
[C---:B------:R-:W-:Y:S08]  /*3ae0*/  HMMA.16816.F32.BF16 R8, R4.reuse, R64, R24 ;  /* 0x000000400408723c */ /* 0x040ff00000041818 */
[C---:B------:R-:W-:Y:S01]  /*3af0*/  HMMA.16816.F32.BF16 R28, R4.reuse, R66, R28 ;  /* 0x00000042041c723c */ /* 0x040fe2000004181c */
[----:B------:R-:W1:Y:S07]  /*3b00*/  LDSM.16.M88.4 R64, [R164+0x2000] ;  /* 0x00200000a440783b */ /* 0x000e6e0000000200 */
[C---:B------:R-:W-:Y:S08]  /*3b10*/  HMMA.16816.F32.BF16 R32, R4.reuse, R72, R32 ;  /* 0x000000480420723c */ /* 0x040ff00000041820 */
[C---:B------:R-:W-:Y:S01]  /*3b20*/  HMMA.16816.F32.BF16 R48, R4.reuse, R74, R48 ;  /* 0x0000004a0430723c */ /* 0x040fe20000041830 */
[----:B------:R-:W-:Y:S07]  /*3b30*/  LDSM.16.M88.4 R72, [R166+0x2000] ;  /* 0x00200000a648783b */ /* 0x000fee0000000200 */
[C---:B------:R-:W-:Y:S08]  /*3b40*/  HMMA.16816.F32.BF16 R52, R4.reuse, R36, R52 ;  /* 0x000000240434723c */ /* 0x040ff00000041834 */
[----:B------:R-:W-:Y:S08]  /*3b50*/  HMMA.16816.F32.BF16 R40, R4, R38, R40 ;  /* 0x000000260428723c */ /* 0x000ff00000041828 */
[C---:B--2---:R-:W-:Y:S08]  /*3b60*/  HMMA.16816.F32.BF16 R44, R16.reuse, R76, R44 ;  /* 0x0000004c102c723c */ /* 0x044ff0000004182c */
[C---:B------:R-:W-:Y:S01]  /*3b70*/  HMMA.16816.F32.BF16 R36, R16.reuse, R78, R20 ;  /* 0x0000004e1024723c */ /* 0x040fe20000041814 */
[----:B------:R-:W-:Y:S07]  /*3b80*/  LDSM.16.M88.4 R76, [R103+0x2800] ;  /* 0x00280000674c783b */ /* 0x000fee0000000200 */
[C---:B---3--:R-:W-:Y:S01]  /*3b90*/  HMMA.16816.F32.BF16 R24, R16.reuse, R84, R8 ;  /* 0x000000541018723c */ /* 0x048fe20000041808 */
[----:B------:R-:W2:Y:S07]  /*3ba0*/  LDSM.16.M88.4 R8, [R174+0x4000] ;  /* 0x00400000ae08783b */ /* 0x000eae0000000200 */
[C---:B------:R-:W-:Y:S01]  /*3bb0*/  HMMA.16816.F32.BF16 R20, R16.reuse, R86, R28 ;  /* 0x000000561014723c */ /* 0x040fe2000004181c */
[----:B------:R-:W-:Y:S07]  /*3bc0*/  LDSM.16.M88.4 R84, [R166+0x3000] ;  /* 0x00300000a654783b */ /* 0x000fee0000000200 */
[C---:B----4-:R-:W-:Y:S08]  /*3bd0*/  HMMA.16816.F32.BF16 R4, R16.reuse, R92, R32 ;  /* 0x0000005c1004723c */ /* 0x050ff00000041820 */
[C---:B------:R-:W-:Y:S01]  /*3be0*/  HMMA.16816.F32.BF16 R48, R16.reuse, R94, R48 ;  /* 0x0000005e1030723c */ /* 0x040fe20000041830 */
[----:B------:R-:W3:Y:S07]  /*3bf0*/  LDSM.16.M88.4 R92, [R103+0x3000] ;  /* 0x00300000675c783b */ /* 0x000eee0000000200 */
[C---:B------:R-:W-:Y:S08]  /*3c00*/  HMMA.16816.F32.BF16 R52, R16.reuse, R60, R52 ;  /* 0x0000003c1034723c */ /* 0x040ff00000041834 */
[----:B------:R-:W-:Y:S01]  /*3c10*/  HMMA.16816.F32.BF16 R16, R16, R62, R40 ;  /* 0x0000003e1010723c */ /* 0x000fe20000041828 */
[----:B------:R-:W4:Y:S07]  /*3c20*/  LDSM.16.M88.4 R60, [R103+0x3800] ;  /* 0x00380000673c783b */ /* 0x000f2e0000000200 */
[C---:B-1----:R-:W-:Y:S08]  /*3c30*/  HMMA.16816.F32.BF16 R40, R12.reuse, R64, R44 ;  /* 0x000000400c28723c */ /* 0x042ff0000004182c */
[C---:B------:R-:W-:Y:S08]  /*3c40*/  HMMA.16816.F32.BF16 R28, R12.reuse, R80, R24 ;  /* 0x000000500c1c723c */ /* 0x040ff00000041818 */
[C---:B------:R-:W-:Y:S01]  /*3c50*/  HMMA.16816.F32.BF16 R24, R12.reuse, R82, R20 ;  /* 0x000000520c18723c */ /* 0x040fe20000041814 */
[----:B------:R-:W-:Y:S07]  /*3c60*/  LDSM.16.M88.4 R80, [R166+0x2800] ;  /* 0x00280000a650783b */ /* 0x000fee0000000200 */
[C---:B------:R-:W-:Y:S01]  /*3c70*/  HMMA.16816.F32.BF16 R32, R12.reuse, R66, R36 ;  /* 0x000000420c20723c */ /* 0x040fe20000041824 */
[----:B------:R-:W-:Y:S07]  /*3c80*/  LDSM.16.M88.4 R64, [R166+0x3800] ;  /* 0x00380000a640783b */ /* 0x000fee0000000200 */
[C---:B------:R-:W-:Y:S01]  /*3c90*/  HMMA.16816.F32.BF16 R20, R12.reuse, R88, R4 ;  /* 0x000000580c14723c */ /* 0x040fe20000041804 */
[----:B------:R-:W1:Y:S07]  /*3ca0*/  LDSM.16.M88.4 R4, [R176+0x4000] ;  /* 0x00400000b004783b */ /* 0x000e6e0000000200 */
[C---:B------:R-:W-:Y:S08]  /*3cb0*/  HMMA.16816.F32.BF16 R48, R12.reuse, R90, R48 ;  /* 0x0000005a0c30723c */ /* 0x040ff00000041830 */
[C---:B------:R-:W-:Y:S08]  /*3cc0*/  HMMA.16816.F32.BF16 R44, R12.reuse, R56, R52 ;  /* 0x000000380c2c723c */ /* 0x040ff00000041834 */
[----:B------:R-:W-:Y:S08]  /*3cd0*/  HMMA.16816.F32.BF16 R16, R12, R58, R16 ;  /* 0x0000003a0c10723c */ /* 0x000ff00000041810 */
[C---:B--2---:R-:W-:Y:S01]  /*3ce0*/  HMMA.16816.F32.BF16 R12, R8.reuse, R68, R40 ;  /* 0x00000044080c723c */ /* 0x044fe20000041828 */
[----:B------:R-:W-:Y:S07]  /*3cf0*/  LDSM.16.M88.4 R40, [R165+-0x1000] ;  /* 0xfff00000a528783b */ /* 0x000fee0000000200 */
[C---:B------:R-:W-:Y:S08]  /*3d00*/  HMMA.16816.F32.BF16 R36, R8.reuse, R76, R28 ;  /* 0x0000004c0824723c */ /* 0x040ff0000004181c */
[C---:B------:R-:W-:Y:S01]  /*3d10*/  HMMA.16816.F32.BF16 R28, R8.reuse, R78, R24 ;  /* 0x0000004e081c723c */ /* 0x040fe20000041818 */
[----:B------:R-:W-:Y:S07]  /*3d20*/  LDSM.16.M88.4 R76, [R165+-0x1800] ;  /* 0xffe80000a54c783b */ /* 0x000fee0000000200 */
[C---:B------:R-:W-:Y:S01]  /*3d30*/  HMMA.16816.F32.BF16 R32, R8.reuse, R70, R32 ;  /* 0x000000460820723c */ /* 0x040fe20000041820 */
[----:B------:R-:W-:Y:S07]  /*3d40*/  LDSM.16.M88.4 R68, [R165+-0x2000] ;  /* 0xffe00000a544783b */ /* 0x000fee0000000200 */
[C---:B---3--:R-:W-:Y:S01]  /*3d50*/  HMMA.16816.F32.BF16 R24, R8.reuse, R92, R20 ;  /* 0x0000005c0818723c */ /* 0x048fe20000041814 */
[----:B------:R-:W2:Y:S07]  /*3d60*/  LDSM.16.M88.4 R20, [R175+0x4000] ;  /* 0x00400000af14783b */ /* 0x000eae0000000200 */
[C---:B------:R-:W-:Y:S08]  /*3d70*/  HMMA.16816.F32.BF16 R56, R8.reuse, R94, R48 ;  /* 0x0000005e0838723c */ /* 0x040ff00000041830 */
[C---:B----4-:R-:W-:Y:S08]  /*3d80*/  HMMA.16816.F32.BF16 R48, R8.reuse, R60, R44 ;  /* 0x0000003c0830723c */ /* 0x050ff0000004182c */
[----:B------:R-:W-:Y:S01]  /*3d90*/  HMMA.16816.F32.BF16 R44, R8, R62, R16 ;  /* 0x0000003e082c723c */ /* 0x000fe20000041810 */
[----:B------:R-:W-:Y:S04]  /*3da0*/  LDSM.16.M88.4 R16, [R173+0x8000] ;  /* 0x00800000ad10783b */ /* 0x000fe80000000200 */
[----:B------:R-:W3:Y:S03]  /*3db0*/  LDSM.16.M88.4 R60, [R164+0x4000] ;  /* 0x00400000a43c783b */ /* 0x000ee60000000200 */
[C---:B-1----:R-:W-:Y:S08]  /*3dc0*/  HMMA.16816.F32.BF16 R8, R4.reuse, R72, R12 ;  /* 0x000000480408723c */ /* 0x042ff0000004180c */
[C---:B------:R-:W-:Y:S01]  /*3dd0*/  HMMA.16816.F32.BF16 R12, R4.reuse, R74, R32 ;  /* 0x0000004a040c723c */ /* 0x040fe20000041820 */
[----:B------:R-:W-:Y:S07]  /*3de0*/  LDSM.16.M88.4 R72, [R164+0x5800] ;  /* 0x00580000a448783b */ /* 0x000fee0000000200 */
[C---:B------:R-:W-:Y:S08]  /*3df0*/  HMMA.16816.F32.BF16 R52, R4.reuse, R82, R28 ;  /* 0x000000520434723c */ /* 0x040ff0000004181c */
[C---:B------:R-:W-:Y:S08]  /*3e00*/  HMMA.16816.F32.BF16 R32, R4.reuse, R84, R24 ;  /* 0x000000540420723c */ /* 0x040ff00000041818 */
[C---:B------:R-:W-:Y:S01]  /*3e10*/  HMMA.16816.F32.BF16 R28, R4.reuse, R86, R56 ;  /* 0x00000056041c723c */ /* 0x040fe20000041838 */
[----:B------:R-:W1:Y:S04]  /*3e20*/  LDSM.16.M88.4 R84, [R165+-0x800] ;  /* 0xfff80000a554783b */ /* 0x000e680000000200 */
[----:B------:R-:W-:Y:S03]  /*3e30*/  LDSM.16.M88.4 R56, [R165] ;  /* 0x00000000a538783b */ /* 0x000fe60000000200 */
[C---:B------:R-:W-:Y:S08]  /*3e40*/  HMMA.16816.F32.BF16 R36, R4.reuse, R80, R36 ;  /* 0x000000500424723c */ /* 0x040ff00000041824 */
[C---:B------:R-:W-:Y:S08]  /*3e50*/  HMMA.16816.F32.BF16 R48, R4.reuse, R64, R48 ;  /* 0x000000400430723c */ /* 0x040ff00000041830 */
[----:B------:R-:W-:Y:S01]  /*3e60*/  HMMA.16816.F32.BF16 R92, R4, R66, R44 ;  /* 0x00000042045c723c */ /* 0x000fe2000004182c */
[----:B------:R-:W-:Y:S04]  /*3e70*/  LDSM.16.M88.4 R44, [R103+0x4000] ;  /* 0x00400000672c783b */ /* 0x000fe80000000200 */
[----:B------:R-:W-:Y:S03]  /*3e80*/  LDSM.16.M88.4 R64, [R103+0x4800] ;  /* 0x004800006740783b */ /* 0x000fe60000000200 */
[C---:B--2---:R-:W-:Y:S01]  /*3e90*/  HMMA.16816.F32.BF16 R4, R20.reuse, R68, R8 ;  /* 0x000000441404723c */ /* 0x044fe20000041808 */
[----:B------:R-:W-:Y:S07]  /*3ea0*/  LDSM.16.M88.4 R8, [R176+0x8000] ;  /* 0x00800000b008783b */ /* 0x000fee0000000200 */
[C---:B------:R-:W-:Y:S01]  /*3eb0*/  HMMA.16816.F32.BF16 R24, R20.reuse, R70, R12 ;  /* 0x000000461418723c */ /* 0x040fe2000004180c */
[----:B------:R-:W2:Y:S07]  /*3ec0*/  LDSM.16.M88.4 R12, [R174+0x8000] ;  /* 0x00800000ae0c783b */ /* 0x000eae0000000200 */
[----:B------:R-:W-:Y:S01]  /*3ed0*/  HMMA.16816.F32.BF16 R68, R20, R78, R52 ;  /* 0x0000004e1444723c */ /* 0x000fe20000041834 */
[----:B------:R-:W4:Y:S07]  /*3ee0*/  LDSM.16.M88.4 R52, [R164+0x4800] ;  /* 0x00480000a434783b */ /* 0x000f2e0000000200 */
[----:B---3--:R-:W-:Y:S08]  /*3ef0*/  HMMA.16816.F32.BF16 R4, R16, R60, R4 ;  /* 0x0000003c1004723c */ /* 0x008ff00000041804 */
[C---:B-1----:R-:W-:Y:S01]  /*3f00*/  HMMA.16816.F32.BF16 R88, R20.reuse, R84, R48 ;  /* 0x000000541458723c */ /* 0x042fe20000041830 */
[----:B------:R-:W1:Y:S07]  /*3f10*/  LDSM.16.M88.4 R48, [R166+0x4000] ;  /* 0x00400000a630783b */ /* 0x000e6e0000000200 */
[C---:B------:R-:W-:Y:S08]  /*3f20*/  HMMA.16816.F32.BF16 R36, R20.reuse, R76, R36 ;  /* 0x0000004c1424723c */ /* 0x040ff00000041824 */
[----:B------:R-:W-:Y:S08]  /*3f30*/  HMMA.16816.F32.BF16 R76, R20, R42, R28 ;  /* 0x0000002a144c723c */ /* 0x000ff0000004181c */
[----:B------:R-:W-:Y:S01]  /*3f40*/  HMMA.16816.F32.BF16 R28, R16, R62, R24 ;  /* 0x0000003e101c723c */ /* 0x000fe20000041818 */
[----:B------:R-:W-:Y:S07]  /*3f50*/  LDSM.16.M88.4 R60, [R166+0x4800] ;  /* 0x00480000a63c783b */ /* 0x000fee0000000200 */
[----:B--2---:R-:W-:Y:S01]  /*3f60*/  HMMA.16816.F32.BF16 R24, R12, R44, R4 ;  /* 0x0000002c0c18723c */ /* 0x004fe20000041804 */
[----:B------:R-:W2:Y:S07]  /*3f70*/  LDSM.16.M88.4 R4, [R175+0x8000] ;  /* 0x00800000af04783b */ /* 0x000eae0000000200 */
[----:B------:R-:W-:Y:S08]  /*3f80*/  HMMA.16816.F32.BF16 R80, R20, R40, R32 ;  /* 0x000000281450723c */ /* 0x000ff00000041820 */
[----:B------:R-:W-:Y:S01]  /*3f90*/  HMMA.16816.F32.BF16 R28, R12, R46, R28 ;  /* 0x0000002e0c1c723c */ /* 0x000fe2000004181c */
[----:B------:R-:W3:Y:S07]  /*3fa0*/  LDSM.16.M88.4 R44, [R164+0x5000] ;  /* 0x00500000a42c783b */ /* 0x000eee0000000200 */
[----:B----4-:R-:W-:Y:S08]  /*3fb0*/  HMMA.16816.F32.BF16 R32, R16, R52, R36 ;  /* 0x000000341020723c */ /* 0x010ff00000041824 */
[----:B-1----:R-:W-:Y:S08]  /*3fc0*/  HMMA.16816.F32.BF16 R24, R8, R48, R24 ;  /* 0x000000300818723c */ /* 0x002ff00000041818 */
[----:B------:R-:W-:Y:S01]  /*3fd0*/  HMMA.16816.F32.BF16 R40, R16, R54, R68 ;  /* 0x000000361028723c */ /* 0x000fe20000041844 */
[----:B------:R-:W1:Y:S04]  /*3fe0*/  LDSM.16.M88.4 R68, [R103+0x5000] ;  /* 0x005000006744783b */ /* 0x000e680000000200 */
[----:B------:R-:W4:Y:S03]  /*3ff0*/  LDSM.16.M88.4 R52, [R165+0x800] ;  /* 0x00080000a534783b */ /* 0x000f260000000200 */
[----:B------:R-:W-:Y:S08]  /*4000*/  HMMA.16816.F32.BF16 R28, R8, R50, R28 ;  /* 0x00000032081c723c */ /* 0x000ff0000004181c */
[----:B------:R-:W-:Y:S08]  /*4010*/  HMMA.16816.F32.BF16 R36, R12, R64, R32 ;  /* 0x000000400c24723c */ /* 0x000ff00000041820 */
[----:B--2---:R-:W-:Y:S08]  /*4020*/  HMMA.16816.F32.BF16 R48, R4, R56, R24 ;  /* 0x000000380430723c */ /* 0x004ff00000041818 */
[----:B------:R-:W-:Y:S08]  /*4030*/  HMMA.16816.F32.BF16 R84, R20, R86, R92 ;  /* 0x000000561454723c */ /* 0x000ff0000004185c */
[----:B---3--:R-:W-:Y:S08]  /*4040*/  HMMA.16816.F32.BF16 R20, R16, R44, R80 ;  /* 0x0000002c1014723c */ /* 0x008ff00000041850 */
[----:B------:R-:W-:Y:S01]  /*4050*/  HMMA.16816.F32.BF16 R32, R12, R66, R40 ;  /* 0x000000420c20723c */ /* 0x000fe20000041828 */
[----:B------:R-:W-:-:S07]  /*4060*/  FMUL.FTZ R0, R48, c[0x0][0x320] ;  /* 0x0000c80030007a20 */ /* 0x000fce0000410000 */
[----:B------:R-:W-:Y:S01]  /*4070*/  HMMA.16816.F32.BF16 R28, R4, R58, R28 ;  /* 0x0000003a041c723c */ /* 0x000fe2000004181c */
[----:B------:R-:W2:Y:S07]  /*4080*/  LDSM.16.M88.4 R56, [R166+0x5000] ;  /* 0x00500000a638783b */ /* 0x000eae0000000200 */
[----:B------:R-:W-:Y:S08]  /*4090*/  HMMA.16816.F32.BF16 R36, R8, R60, R36 ;  /* 0x0000003c0824723c */ /* 0x000ff00000041824 */
[----:B------:R-:W-:Y:S01]  /*40a0*/  HMMA.16816.F32.BF16 R44, R16, R46, R76 ;  /* 0x0000002e102c723c */ /* 0x000fe2000004184c */
[----:B------:R3:W2:Y:S07]  /*40b0*/  MUFU.TANH R76, R0 ;  /* 0x00000000004c7308 */ /* 0x0006ae0000002400 */
[----:B-1----:R-:W-:Y:S08]  /*40c0*/  HMMA.16816.F32.BF16 R24, R12, R68, R20 ;  /* 0x000000440c18723c */ /* 0x002ff00000041814 */
[----:B------:R-:W-:Y:S01]  /*40d0*/  HMMA.16816.F32.BF16 R20, R8, R62, R32 ;  /* 0x0000003e0814723c */ /* 0x000fe20000041820 */
[----:B---3--:R-:W-:Y:S01]  /*40e0*/  FMUL.FTZ R0, R49, c[0x0][0x320] ;  /* 0x0000c80031007a20 */ /* 0x008fe20000410000 */
[----:B------:R-:W1:Y:S06]  /*40f0*/  LDSM.16.M88.4 R60, [R103+0x5800] ;  /* 0x00580000673c783b */ /* 0x000e6c0000000200 */
[----:B------:R-:W-:Y:S01]  /*4100*/  HMMA.16816.F32.BF16 R64, R16, R72, R88 ;  /* 0x000000481040723c */ /* 0x000fe20000041858 */
[----:B------:R3:W1:Y:S07]  /*4110*/  MUFU.TANH R72, R0 ;  /* 0x0000000000487308 */ /* 0x00066e0000002400 */
[----:B----4-:R-:W-:Y:S08]  /*4120*/  HMMA.16816.F32.BF16 R36, R4, R52, R36 ;  /* 0x000000340424723c */ /* 0x010ff00000041824 */
[----:B------:R-:W-:Y:S01]  /*4130*/  HMMA.16816.F32.BF16 R40, R12, R70, R44 ;  /* 0x000000460c28723c */ /* 0x000fe2000004182c */
[----:B---3--:R-:W-:Y:S01]  /*4140*/  FMUL.FTZ R0, R50, c[0x0][0x320] ;  /* 0x0000c80032007a20 */ /* 0x008fe20000410000 */
[----:B------:R-:W3:Y:S03]  /*4150*/  LDSM.16.M88.4 R44, [R166+0x5800] ;  /* 0x00580000a62c783b */ /* 0x000ee60000000200 */
[----:B------:R4:W1:Y:S03]  /*4160*/  MUFU.TANH R77, R0 ;  /* 0x00000000004d7308 */ /* 0x0008660000002400 */
[----:B--2---:R-:W-:Y:S08]  /*4170*/  HMMA.16816.F32.BF16 R32, R8, R56, R24 ;  /* 0x000000380820723c */ /* 0x004ff00000041818 */
[----:B------:R-:W-:Y:S01]  /*4180*/  HMMA.16816.F32.BF16 R24, R4, R54, R20 ;  /* 0x000000360418723c */ /* 0x000fe20000041814 */
[----:B----4-:R-:W-:-:S02]  /*4190*/  FMUL.FTZ R0, R51, c[0x0][0x320] ;  /* 0x0000c80033007a20 */ /* 0x010fc40000410000 */
[----:B------:R-:W2:Y:S05]  /*41a0*/  LDSM.16.M88.4 R48, [R165+0x1000] ;  /* 0x00100000a530783b */ /* 0x000eaa0000000200 */
[----:B------:R-:W-:Y:S01]  /*41b0*/  HMMA.16816.F32.BF16 R16, R16, R74, R84 ;  /* 0x0000004a1010723c */ /* 0x000fe20000041854 */
[----:B------:R4:W2:Y:S07]  /*41c0*/  MUFU.TANH R73, R0 ;  /* 0x0000000000497308 */ /* 0x0008ae0000002400 */
[----:B-1----:R-:W-:Y:S01]  /*41d0*/  HMMA.16816.F32.BF16 R20, R12, R60, R64 ;  /* 0x0000003c0c14723c */ /* 0x002fe20000041840 */
[----:B----4-:R-:W-:-:S04]  /*41e0*/  FMUL.FTZ R0, R28, c[0x0][0x320] ;  /* 0x0000c8001c007a20 */ /* 0x010fc80000410000 */
[----:B------:R1:W4:Y:S11]  /*41f0*/  MUFU.TANH R69, R0 ;  /* 0x0000000000457308 */ /* 0x0003360000002400 */
[----:B------:R-:W-:Y:S08]  /*4200*/  HMMA.16816.F32.BF16 R12, R12, R62, R16 ;  /* 0x0000003e0c0c723c */ /* 0x000ff00000041810 */
[----:B---3--:R-:W-:Y:S01]  /*4210*/  HMMA.16816.F32.BF16 R16, R8, R44, R20 ;  /* 0x0000002c0810723c */ /* 0x008fe20000041814 */
[----:B-1----:R-:W-:-:S07]  /*4220*/  FMUL.FTZ R0, R29, c[0x0][0x320] ;  /* 0x0000c8001d007a20 */ /* 0x002fce0000410000 */
[----:B--2---:R-:W-:Y:S01]  /*4230*/  HMMA.16816.F32.BF16 R32, R4, R48, R32 ;  /* 0x000000300420723c */ /* 0x004fe20000041820 */
[----:B------:R1:W2:Y:S02]  /*4240*/  MUFU.TANH R68, R0 ;  /* 0x0000000000447308 */ /* 0x0002a40000002400 */
[----:B-1----:R-:W-:-:S06]  /*4250*/  FMUL.FTZ R0, R30, c[0x0][0x320] ;  /* 0x0000c8001e007a20 */ /* 0x002fcc0000410000 */
[----:B------:R1:W3:Y:S02]  /*4260*/  MUFU.TANH R70, R0 ;  /* 0x0000000000467308 */ /* 0x0002e40000002400 */
[----:B-1----:R-:W-:Y:S02]  /*4270*/  FMUL.FTZ R0, R31, c[0x0][0x320] ;  /* 0x0000c8001f007a20 */ /* 0x002fe40000410000 */
[C---:B------:R-:W-:Y:S04]  /*4280*/  HMMA.16816.F32.BF16 R28, R8.reuse, R58, R40 ;  /* 0x0000003a081c723c */ /* 0x040fe80000041828 */
[----:B------:R1:W1:Y:S04]  /*4290*/  MUFU.TANH R56, R0 ;  /* 0x0000000000387308 */ /* 0x0002680000002400 */
[----:B------:R-:W-:Y:S01]  /*42a0*/  HMMA.16816.F32.BF16 R8, R8, R46, R12 ;  /* 0x0000002e0808723c */ /* 0x000fe2000004180c */
[----:B-1----:R-:W-:-:S04]  /*42b0*/  FMUL.FTZ R0, R36, c[0x0][0x320] ;  /* 0x0000c80024007a20 */ /* 0x002fc80000410000 */
[----:B------:R1:W1:Y:S11]  /*42c0*/  MUFU.TANH R55, R0 ;  /* 0x0000000000377308 */ /* 0x0002760000002400 */
[----:B------:R-:W-:Y:S01]  /*42d0*/  HMMA.16816.F32.BF16 R20, R4, R50, R28 ;  /* 0x000000320414723c */ /* 0x000fe2000004181c */
[----:B-1----:R-:W-:-:S04]  /*42e0*/  FMUL.FTZ R0, R37, c[0x0][0x320] ;  /* 0x0000c80025007a20 */ /* 0x002fc80000410000 */
[----:B------:R1:W1:Y:S02]  /*42f0*/  MUFU.TANH R52, R0 ;  /* 0x0000000000347308 */ /* 0x0002640000002400 */
[----:B-1----:R-:W-:-:S06]  /*4300*/  FMUL.FTZ R0, R38, c[0x0][0x320] ;  /* 0x0000c80026007a20 */ /* 0x002fcc0000410000 */
[----:B------:R1:W1:Y:S02]  /*4310*/  MUFU.TANH R54, R0 ;  /* 0x0000000000367308 */ /* 0x0002640000002400 */
[----:B-1----:R-:W-:Y:S02]  /*4320*/  FMUL.FTZ R0, R39, c[0x0][0x320] ;  /* 0x0000c80027007a20 */ /* 0x002fe40000410000 */
[----:B------:R-:W1:Y:S01]  /*4330*/  LDSM.16.M88.4 R36, [R165+0x1800] ;  /* 0x00180000a524783b */ /* 0x000e620000000200 */
[----:B------:R-:W-:-:S04]  /*4340*/  DEPBAR.LE SB0, 0x0 ;  /* 0x000080000000791a */ /* 0x000fc80000000000 */
[----:B------:R5:W1:Y:S02]  /*4350*/  MUFU.TANH R53, R0 ;  /* 0x0000000000357308 */ /* 0x000a640000002400 */
[----:B-----5:R-:W-:-:S06]  /*4360*/  FMUL.FTZ R0, R24, c[0x0][0x320] ;  /* 0x0000c80018007a20 */ /* 0x020fcc0000410000 */
[----:B------:R5:W2:Y:S01]  /*4370*/  MUFU.TANH R41, R0 ;  /* 0x0000000000297308 */ /* 0x000aa20000002400 */
[----:B-1----:R-:W-:Y:S01]  /*4380*/  HMMA.16816.F32.BF16 R12, R4, R36, R16 ;  /* 0x00000024040c723c */ /* 0x002fe20000041810 */
[----:B-----5:R-:W-:-:S06]  /*4390*/  FMUL.FTZ R0, R25, c[0x0][0x320] ;  /* 0x0000c80019007a20 */ /* 0x020fcc0000410000 */
[----:B------:R1:W1:Y:S01]  /*43a0*/  MUFU.TANH R40, R0 ;  /* 0x0000000000287308 */ /* 0x0002620000002400 */
        /* <DEDUP_REMOVED lines=39> */
[----:B--234-:R-:W-:Y:S01]  /*4620*/  IADD3 R2, R197, R96, R201 ;  /* 0x00000060c5027210 */ /* 0x01cfe20007ffe0c9 */
[----:B------:R-:W-:-:S03]  /*4630*/  IMAD.MOV.U32 R180, RZ, RZ, RZ ;  /* 0x000000ffffb47224 */ /* 0x000fc600078e00ff */
[----:B------:R-:W-:-:S05]  /*4640*/  IADD3 R2, R2, -0x40, RZ ;  /* 0xffffffc002027810 */ /* 0x000fca0007ffe0ff */
        /* <DEDUP_REMOVED lines=25> */
.L_x_632:
[----:B------:R-:W-:Y:S05]  /*47e0*/  BRA.DIV ~URZ, `(.L_x_485) ;  /* 0x000123d27f007947 */ /* 0x000fea000b800000 */
[----:B------:R-:W3:Y:S01]  /*47f0*/  SHFL.IDX PT, R0, R12, RZ, 0x181f ;  /* 0x00181fff0c007589 */ /* 0x000ee200000e0000 */
[----:B------:R-:W-:-:S04]  /*4800*/  ISETP.GE.AND P2, PT, R184, c[0x0][0x1d4], PT ;  /* 0x00007500b8007a0c */ /* 0x000fc80003f46270 */
[----:B------:R-:W-:Y:S02]  /*4810*/  SEL R11, RZ, 0x10, P2 ;  /* 0x00000010ff0b7807 */ /* 0x000fe40001000000 */
[C---:B---3--:R-:W-:Y:S02]  /*4820*/  IADD3 R6, P0, R0.reuse, R102, RZ ;  /* 0x0000006600067210 */ /* 0x048fe40007f1e0ff */
[----:B------:R-:W-:-:S03]  /*4830*/  IADD3 R2, P1, R0, R104, RZ ;  /* 0x0000006800027210 */ /* 0x000fc60007f3e0ff */
[----:B--2---:R-:W-:Y:S01]  /*4840*/  IMAD.X R7, R4, 0x1, R97, P0 ;  /* 0x0000000104077824 */ /* 0x004fe200000e0661 */
[----:B------:R-:W-:Y:S01]  /*4850*/  IADD3 R8, P0, R0, R105, RZ ;  /* 0x0000006900087210 */ /* 0x000fe20007f1e0ff */
[----:B------:R-:W-:Y:S01]  /*4860*/  IMAD.X R3, R4, 0x1, R98, P1 ;  /* 0x0000000104037824 */ /* 0x000fe200008e0662 */
[----:B------:R-:W-:Y:S01]  /*4870*/  ISETP.GE.AND P1, PT, R192, c[0x0][0x1d4], PT ;  /* 0x00007500c0007a0c */ /* 0x000fe20003f26270 */
[----:B------:R-:W2:Y:S02]  /*4880*/  SHFL.IDX PT, R0, R12, 0x1, 0x181f ;  /* 0x00381f000c007f89 */ /* 0x000ea400000e0000 */
[----:B------:R-:W-:Y:S01]  /*4890*/  IMAD.X R9, R4, 0x1, R99, P0 ;  /* 0x0000000104097824 */ /* 0x000fe200000e0663 */
[----:B------:R-:W-:Y:S01]  /*48a0*/  ISETP.GE.AND P0, PT, R193, c[0x0][0x1d4], PT ;  /* 0x00007500c1007a0c */ /* 0x000fe20003f06270 */
[----:B------:R-:W-:Y:S01]  /*48b0*/  @!PT LDS RZ, [RZ] ;  /* 0x00000000fffff984 */ /* 0x000fe20000000800 */
[----:B------:R3:W-:Y:S01]  /*48c0*/  LDGSTS.E.BYPASS.LTC128B.128 [R179+0x6100], [R6.64], !P2 ;  /* 0x0610000006b37fae */ /* 0x0007e2000d101d48 */
[----:B------:R-:W-:-:S03]  /*48d0*/  SEL R10, RZ, 0x10, P1 ;  /* 0x00000010ff0a7807 */ /* 0x000fc60000800000 */
[----:B------:R4:W1:Y:S04]  /*48e0*/  SHFL.IDX PT, R4, R5, 0x1, 0x181f ;  /* 0x00381f0005047f89 */ /* 0x00086800000e0000 */
[----:B------:R3:W-:Y:S04]  /*48f0*/  LDGSTS.E.BYPASS.LTC128B.128 [R179+0x8100], [R2.64], !P1 ;  /* 0x0810000002b37fae */ /* 0x0007e8000c901d48 */
[----:B------:R3:W-:Y:S01]  /*4900*/  LDGSTS.E.BYPASS.LTC128B.128 [R179+0xa100], [R8.64], !P0 ;  /* 0x0a10000008b37fae */ /* 0x0007e2000c101d48 */
[----:B-1--4-:R-:W-:-:S03]  /*4910*/  SEL R5, RZ, 0x10, P0 ;  /* 0x00000010ff057807 */ /* 0x012fc60000000000 */
.L_x_633:
[----:B--23--:R-:W-:Y:S02]  /*4920*/  IADD3 R2, -R11, 0x10, RZ ;  /* 0x000000100b027810 */ /* 0x00cfe40007ffe1ff */
[----:B------:R-:W-:-:S02]  /*4930*/  IADD3 R3, -R10, 0x10, RZ ;  /* 0x000000100a037810 */ /* 0x000fc40007ffe1ff */
[----:B------:R-:W-:Y:S02]  /*4940*/  LOP3.LUT R2, R2, 0xf, RZ, 0xc0, !PT ;  /* 0x0000000f02027812 */ /* 0x000fe400078ec0ff */
[----:B------:R-:W-:Y:S02]  /*4950*/  ISETP.NE.U32.AND P2, PT, R11, RZ, PT ;  /* 0x000000ff0b00720c */ /* 0x000fe40003f45070 */
[----:B------:R-:W-:Y:S02]  /*4960*/  IADD3 R8, P1, P0, R2, R0, R102 ;  /* 0x0000000002087210 */ /* 0x000fe4000783e066 */
[----:B------:R-:W-:Y:S02]  /*4970*/  LOP3.LUT R2, R3, 0xf, RZ, 0xc0, !PT ;  /* 0x0000000f03027812 */ /* 0x000fe400078ec0ff */
[----:B------:R-:W-:Y:S02]  /*4980*/  IADD3 R3, -R5, 0x10, RZ ;  /* 0x0000001005037810 */ /* 0x000fe40007ffe1ff */
[----:B------:R-:W-:-:S02]  /*4990*/  IADD3.X R9, RZ, R4, R97, P1, P0 ;  /* 0x00000004ff097210 */ /* 0x000fc40000fe0461 */
[----:B------:R-:W-:Y:S02]  /*49a0*/  IADD3 R6, P1, P0, R2, R0, R104 ;  /* 0x0000000002067210 */ /* 0x000fe4000783e068 */
[----:B------:R-:W-:Y:S01]  /*49b0*/  LOP3.LUT R2, R3, 0xf, RZ, 0xc0, !PT ;  /* 0x0000000f03027812 */ /* 0x000fe200078ec0ff */
[----:B------:R-:W-:Y:S01]  /*49c0*/  @!PT LDS RZ, [RZ] ;  /* 0x00000000fffff984 */ /* 0x000fe20000000800 */
[----:B------:R-:W-:Y:S01]  /*49d0*/  @!PT LDS RZ, [RZ] ;  /* 0x00000000fffff984 */ /* 0x000fe20000000800 */
[----:B------:R-:W-:Y:S01]  /*49e0*/  @!PT LDS RZ, [RZ] ;  /* 0x00000000fffff984 */ /* 0x000fe20000000800 */
[----:B------:R1:W-:Y:S01]  /*49f0*/  LDGSTS.E.BYPASS.LTC128B.128.ZFILL [R179+0x7100], [R8.64], P2 ;  /* 0x0710000008b37fae */ /* 0x0003e20009141d48 */
[----:B------:R-:W-:Y:S02]  /*4a00*/  IADD3.X R7, RZ, R4, R98, P1, P0 ;  /* 0x00000004ff077210 */ /* 0x000fe40000fe0462 */
[----:B------:R-:W-:-:S04]  /*4a10*/  IADD3 R2, P1, P0, R2, R0, R105 ;  /* 0x0000000002027210 */ /* 0x000fc8000783e069 */
[----:B------:R-:W-:Y:S02]  /*4a20*/  IADD3.X R3, RZ, R4, R99, P1, P0 ;  /* 0x00000004ff037210 */ /* 0x000fe40000fe0463 */
[----:B------:R-:W-:Y:S02]  /*4a30*/  ISETP.NE.U32.AND P1, PT, R10, RZ, PT ;  /* 0x000000ff0a00720c */ /* 0x000fe40003f25070 */
[----:B------:R-:W-:-:S11]  /*4a40*/  ISETP.NE.U32.AND P0, PT, R5, RZ, PT ;  /* 0x000000ff0500720c */ /* 0x000fd60003f05070 */
[----:B------:R1:W-:Y:S04]  /*4a50*/  LDGSTS.E.BYPASS.LTC128B.128.ZFILL [R179+0x9100], [R6.64], P1 ;  /* 0x0910000006b37fae */ /* 0x0003e80008941d48 */
[----:B------:R1:W-:Y:S02]  /*4a60*/  LDGSTS.E.BYPASS.LTC128B.128.ZFILL [R179+0xb100], [R2.64], P0 ;  /* 0x0b10000002b37fae */ /* 0x0003e40008141d48 */
.L_x_483:
[----:B--234-:R-:W-:Y:S05]  /*4a70*/  BSYNC B0 ;  /* 0x0000000000007941 */ /* 0x01cfea0003800000 */
.L_x_482:
[----:B-1----:R-:W-:Y:S01]  /*4a80*/  IMAD.MOV.U32 R0, RZ, RZ, c[0x0][0x2c4] ;  /* 0x0000b100ff007624 */ /* 0x002fe200078e00ff */
[----:B------:R-:W-:Y:S01]  /*4a90*/  ULDC UR4, c[0x0][0x324] ;  /* 0x0000c90000047ab9 */ /* 0x000fe20000000800 */
[----:B------:R-:W-:Y:S01]  /*4aa0*/  IADD3 R2, R195, 0x1, -R96 ;  /* 0x00000001c3027810 */ /* 0x000fe20007ffe860 */
[----:B------:R-:W-:Y:S01]  /*4ab0*/  ULOP3.LUT UR4, URZ, UR4, URZ, 0x33, !UPT ;  /* 0x000000043f047292 */ /* 0x000fe2000f8e333f */
[----:B------:R-:W0:Y:S01]  /*4ac0*/  LDGDEPBAR ;  /* 0x00000000000079af */ /* 0x000e220000000000 */
[----:B------:R-:W-:Y:S01]  /*4ad0*/  ISETP.NE.AND P0, PT, R0, 0x1, PT ;  /* 0x000000010000780c */ /* 0x000fe20003f05270 */
[----:B------:R-:W-:-:S02]  /*4ae0*/  IMAD.IADD R0, R216, 0x1, R211 ;  /* 0x00000001d8007824 */ /* 0x000fc400078e02d3 */
[----:B------:R-:W-:Y:S02]  /*4af0*/  IMAD.IADD R8, R100, 0x1, -R199 ;  /* 0x0000000164087824 */ /* 0x000fe400078e0ac7 */
[----:B------:R-:W-:-:S08]  /*4b00*/  IMAD.MOV.U32 R4, RZ, RZ, R0 ;  /* 0x000000ffff047224 */ /* 0x000fd000078e0000 */
[----:B------:R-:W-:Y:S01]  /*4b10*/  @P0 IMAD.HI.U32 R3, R0, c[0x0][0x2c8], RZ ;  /* 0x0000b20000030a27 */ /* 0x000fe200078e00ff */
[----:B------:R-:W-:-:S04]  /*4b20*/  IADD3 R0, -R196, R2, -R199 ;  /* 0x00000002c4007210 */ /* 0x000fc80007ffe9c7 */
[C---:B------:R-:W-:Y:S02]  /*4b30*/  IADD3 R7, R0.reuse, UR4, RZ ;  /* 0x0000000400077c10 */ /* 0x040fe4000fffe0ff */
[----:B------:R-:W-:Y:S02]  /*4b40*/  @P0 SHF.R.U32.HI R4, RZ, c[0x0][0x2cc], R3 ;  /* 0x0000b300ff040a19 */ /* 0x000fe40000011603 */
[----:B------:R-:W-:Y:S01]  /*4b50*/  IADD3 R6, R0, c[0x0][0x328], RZ ;  /* 0x0000ca0000067a10 */ /* 0x000fe20007ffe0ff */
[----:B------:R-:W-:Y:S05]  /*4b60*/  BRA.DIV ~URZ, `(.L_x_486) ;  /* 0x000122927f007947 */ /* 0x000fea000b800000 */
[----:B------:R1:W2:Y:S02]  /*4b70*/  SHFL.IDX PT, R3, R4, RZ, 0x1c1f ;  /* 0x001c1fff04037589 */ /* 0x0002a400000e0000 */
.L_x_634:
[----:B------:R-:W-:Y:S01]  /*4b80*/  IMAD.MOV.U32 R0, RZ, RZ, c[0x0][0x32c] ;  /* 0x0000cb00ff007624 */ /* 0x000fe200078e00ff */
[----:B--2---:R-:W-:-:S04]  /*4b90*/  IADD3 R2, R6, R3, RZ ;  /* 0x0000000306027210 */ /* 0x004fc80007ffe0ff */
[----:B------:R-:W-:Y:S01]  /*4ba0*/  ISETP.GE.AND P0, PT, R0, 0x1, PT ;  /* 0x000000010000780c */ /* 0x000fe20003f06270 */
[----:B------:R-:W-:Y:S01]  /*4bb0*/  IMAD.IADD R0, R7, 0x1, R3 ;  /* 0x0000000107007824 */ /* 0x000fe200078e0203 */
[----:B------:R-:W-:-:S11]  /*4bc0*/  IMNMX R2, R8, R2, PT ;  /* 0x0000000208027217 */ /* 0x000fd60003800200 */
[----:B------:R-:W-:Y:S05]  /*4bd0*/  @!P0 BRA `(.L_x_487) ;  /* 0x0000015000008947 */ /* 0x000fea0003800000 */
[----:B------:R-:W-:Y:S01]  /*4be0*/  IADD3 R3, -R196, R195, R3 ;  /* 0x000000c3c4037210 */ /* 0x000fe20007ffe103 */
[----:B------:R-:W-:Y:S03]  /*4bf0*/  BSSY B0, `(.L_x_488) ;  /* 0x000000e000007945 */ /* 0x000fe60003800000 */
[----:B------:R-:W-:-:S13]  /*4c00*/  ISETP.GT.AND P0, PT, R3, -0x1, PT ;  /* 0xffffffff0300780c */ /* 0x000fda0003f04270 */
[----:B------:R-:W-:Y:S05]  /*4c10*/  @P0 BRA `(.L_x_489) ;  /* 0x0000007000000947 */ /* 0x000fea0003800000 */
[----:B------:R-:W-:Y:S01]  /*4c20*/  IMAD.MOV.U32 R5, RZ, RZ, 0x1 ;  /* 0x00000001ff057424 */ /* 0x000fe200078e00ff */
[----:B------:R-:W-:-:S04]  /*4c30*/  LOP3.LUT R3, RZ, R3, RZ, 0x33, !PT ;  /* 0x00000003ff037212 */ /* 0x000fc800078e33ff */
[----:B------:R-:W-:-:S13]  /*4c40*/  ISETP.NE.AND P0, PT, R5, c[0x0][0x32c], PT ;  /* 0x0000cb0005007a0c */ /* 0x000fda0003f05270 */
[----:B------:R-:W-:-:S05]  /*4c50*/  @P0 IMAD.HI.U32 R5, R3, c[0x0][0x330], RZ ;  /* 0x0000cc0003050a27 */ /* 0x000fca00078e00ff */
[----:B------:R-:W-:-:S04]  /*4c60*/  @P0 SHF.R.U32.HI R3, RZ, c[0x0][0x334], R5 ;  /* 0x0000cd00ff030a19 */ /* 0x000fc80000011605 */
[----:B------:R-:W-:Y:S01]  /*4c70*/  LOP3.LUT R3, RZ, R3, RZ, 0x33, !PT ;  /* 0x00000003ff037212 */ /* 0x000fe200078e33ff */
[----:B------:R-:W-:Y:S05]  /*4c80*/  BRA `(.L_x_490) ;  /* 0x0000004000007947 */ /* 0x000fea0003800000 */
.L_x_489:
[----:B------:R-:W-:-:S04]  /*4c90*/  MOV R5, 0x1 ;  /* 0x0000000100057802 */ /* 0x000fc80000000f00 */
[----:B------:R-:W-:-:S13]  /*4ca0*/  ISETP.NE.AND P0, PT, R5, c[0x0][0x32c], PT ;  /* 0x0000cb0005007a0c */ /* 0x000fda0003f05270 */
[----:B------:R-:W-:-:S05]  /*4cb0*/  @P0 IMAD.HI.U32 R5, R3, c[0x0][0x330], RZ ;  /* 0x0000cc0003050a27 */ /* 0x000fca00078e00ff */
[----:B------:R-:W-:Y:S02]  /*4cc0*/  @P0 SHF.R.U32.HI R3, RZ, c[0x0][0x334], R5 ;  /* 0x0000cd00ff030a19 */ /* 0x000fe40000011605 */
.L_x_490:
[----:B------:R-:W-:Y:S05]  /*4cd0*/  BSYNC B0 ;  /* 0x0000000000007941 */ /* 0x000fea0003800000 */
.L_x_488:
[----:B------:R-:W-:-:S04]  /*4ce0*/  IMAD R3, R3, c[0x0][0x32c], -R96 ;  /* 0x0000cb0003037a24 */ /* 0x000fc800078e0a60 */
[----:B------:R-:W-:-:S05]  /*4cf0*/  IMAD.IADD R3, R3, 0x1, -R199 ;  /* 0x0000000103037824 */ /* 0x000fca00078e0ac7 */
[----:B------:R-:W-:Y:S02]  /*4d00*/  IADD3 R5, R3, c[0x0][0x32c], RZ ;  /* 0x0000cb0003057a10 */ /* 0x000fe40007ffe0ff */
[----:B------:R-:W-:Y:S02]  /*4d10*/  IMNMX R0, R0, R3, !PT ;  /* 0x0000000300007217 */ /* 0x000fe40007800200 */
[----:B------:R-:W-:Y:S02]  /*4d20*/  IMNMX R2, R2, R5, PT ;  /* 0x0000000502027217 */ /* 0x000fe40003800200 */
.L_x_487:
[----:B------:R-:W-:-:S04]  /*4d30*/  ISETP.GT.AND P1, PT, R178, RZ, PT ;  /* 0x000000ffb200720c */ /* 0x000fc80003f24270 */
[C---:B------:R-:W-:Y:S02]  /*4d40*/  ISETP.GT.AND P2, PT, R0.reuse, RZ, P1 ;  /* 0x000000ff0000720c */ /* 0x040fe40000f44270 */
[----:B------:R-:W-:Y:S02]  /*4d50*/  ISETP.GT.AND P0, PT, R0, 0x1, P1 ;  /* 0x000000010000780c */ /* 0x000fe40000f04270 */
[C---:B------:R-:W-:Y:S02]  /*4d60*/  ISETP.LT.OR P2, PT, R2.reuse, 0x1, P2 ;  /* 0x000000010200780c */ /* 0x040fe40001741670 */
[----:B------:R-:W-:Y:S02]  /*4d70*/  ISETP.LT.OR P0, PT, R2, 0x2, P0 ;  /* 0x000000020200780c */ /* 0x000fe40000701670 */
[----:B------:R-:W-:Y:S02]  /*4d80*/  FSEL R9, R76, -INF , !P2 ;  /* 0xff8000004c097808 */ /* 0x000fe40005000000 */
[----:B------:R-:W-:-:S02]  /*4d90*/  FSEL R11, R72, -INF , !P0 ;  /* 0xff800000480b7808 */ /* 0x000fc40004000000 */
[C---:B------:R-:W-:Y:S02]  /*4da0*/  ISETP.GT.AND P2, PT, R0.reuse, 0x8, P1 ;  /* 0x000000080000780c */ /* 0x040fe40000f44270 */
        /* <DEDUP_REMOVED lines=40> */
[----:B------:R-:W-:Y:S01]  /*5030*/  FSEL R106, R13, -INF , !P0 ;  /* 0xff8000000d6a7808 */ /* 0x000fe20004000000 */
[----:B------:R-:W-:Y:S06]  /*5040*/  BRA.DIV ~URZ, `(.L_x_491) ;  /* 0x00011e227f007947 */ /* 0x000fec000b800000 */
[----:B------:R2:W3:Y:S02]  /*5050*/  SHFL.IDX PT, R3, R4, 0x1, 0x1c1f ;  /* 0x003c1f0004037f89 */ /* 0x0004e400000e0000 */
.L_x_635:
[----:B------:R-:W-:Y:S01]  /*5060*/  IMAD.MOV.U32 R0, RZ, RZ, c[0x0][0x32c] ;  /* 0x0000cb00ff007624 */ /* 0x000fe200078e00ff */
[----:B---3--:R-:W-:-:S04]  /*5070*/  IADD3 R2, R6, R3, RZ ;  /* 0x0000000306027210 */ /* 0x008fc80007ffe0ff */
        /* <DEDUP_REMOVED lines=8> */
[----:B-12---:R-:W-:Y:S01]  /*5100*/  IMAD.MOV.U32 R4, RZ, RZ, 0x1 ;  /* 0x00000001ff047424 */ /* 0x006fe200078e00ff */
[----:B------:R-:W-:-:S04]  /*5110*/  LOP3.LUT R3, RZ, R3, RZ, 0x33, !PT ;  /* 0x00000003ff037212 */ /* 0x000fc800078e33ff */
[----:B------:R-:W-:-:S13]  /*5120*/  ISETP.NE.AND P0, PT, R4, c[0x0][0x32c], PT ;  /* 0x0000cb0004007a0c */ /* 0x000fda0003f05270 */
[----:B------:R-:W-:-:S05]  /*5130*/  @P0 IMAD.HI.U32 R4, R3, c[0x0][0x330], RZ ;  /* 0x0000cc0003040a27 */ /* 0x000fca00078e00ff */
[----:B------:R-:W-:-:S04]  /*5140*/  @P0 SHF.R.U32.HI R3, RZ, c[0x0][0x334], R4 ;  /* 0x0000cd00ff030a19 */ /* 0x000fc80000011604 */
[----:B------:R-:W-:Y:S01]  /*5150*/  LOP3.LUT R3, RZ, R3, RZ, 0x33, !PT ;  /* 0x00000003ff037212 */ /* 0x000fe200078e33ff */
[----:B------:R-:W-:Y:S05]  /*5160*/  BRA `(.L_x_495) ;  /* 0x0000004000007947 */ /* 0x000fea0003800000 */
.L_x_494:
[----:B-12---:R-:W-:-:S04]  /*5170*/  MOV R4, 0x1 ;  /* 0x0000000100047802 */ /* 0x006fc80000000f00 */
[----:B------:R-:W-:-:S13]  /*5180*/  ISETP.NE.AND P0, PT, R4, c[0x0][0x32c], PT ;  /* 0x0000cb0004007a0c */ /* 0x000fda0003f05270 */
[----:B------:R-:W-:-:S05]  /*5190*/  @P0 IMAD.HI.U32 R4, R3, c[0x0][0x330], RZ ;  /* 0x0000cc0003040a27 */ /* 0x000fca00078e00ff */
[----:B------:R-:W-:Y:S02]  /*51a0*/  @P0 SHF.R.U32.HI R3, RZ, c[0x0][0x334], R4 ;  /* 0x0000cd00ff030a19 */ /* 0x000fe40000011604 */
.L_x_495:
[----:B------:R-:W-:Y:S05]  /*51b0*/  BSYNC B0 ;  /* 0x0000000000007941 */ /* 0x000fea0003800000 */
.L_x_493:
[----:B------:R-:W-:-:S04]  /*51c0*/  IMAD R3, R3, c[0x0][0x32c], -R96 ;  /* 0x0000cb0003037a24 */ /* 0x000fc800078e0a60 */
[----:B------:R-:W-:-:S05]  /*51d0*/  IMAD.IADD R3, R3, 0x1, -R199 ;  /* 0x0000000103037824 */ /* 0x000fca00078e0ac7 */
[----:B------:R-:W-:Y:S02]  /*51e0*/  IADD3 R4, R3, c[0x0][0x32c], RZ ;  /* 0x0000cb0003047a10 */ /* 0x000fe40007ffe0ff */
[----:B------:R-:W-:Y:S02]  /*51f0*/  IMNMX R0, R0, R3, !PT ;  /* 0x0000000300007217 */ /* 0x000fe40007800200 */
[----:B------:R-:W-:Y:S02]  /*5200*/  IMNMX R2, R2, R4, PT ;  /* 0x0000000402027217 */ /* 0x000fe40003800200 */
.L_x_492:
[C---:B------:R-:W-:Y:S02]  /*5210*/  ISETP.GT.AND P0, PT, R0.reuse, 0x1, P1 ;  /* 0x000000010000780c */ /* 0x040fe40000f04270 */
[----:B------:R-:W-:Y:S02]  /*5220*/  ISETP.GT.AND P2, PT, R0, 0x8, P1 ;  /* 0x000000080000780c */ /* 0x000fe40000f44270 */
[C---:B------:R-:W-:Y:S02]  /*5230*/  ISETP.LT.OR P0, PT, R2.reuse, 0x2, P0 ;  /* 0x000000020200780c */ /* 0x040fe40000701670 */
[----:B------:R-:W-:-:S02]  /*5240*/  ISETP.LT.OR P2, PT, R2, 0x9, P2 ;  /* 0x000000090200780c */ /* 0x000fc40001741670 */
[----:B------:R-:W-:Y:S02]  /*5250*/  FSEL R7, R73, -INF , !P0 ;  /* 0xff80000049077808 */ /* 0x000fe40004000000 */
[----:B------:R-:W-:Y:S02]  /*5260*/  ISETP.GT.AND P0, PT, R0, 0x9, P1 ;  /* 0x000000090000780c */ /* 0x000fe40000f04270 */
[----:B------:R-:W-:Y:S02]  /*5270*/  FSEL R8, R70, -INF , !P2 ;  /* 0xff80000046087808 */ /* 0x000fe40005000000 */
[----:B------:R-:W-:Y:S02]  /*5280*/  ISETP.LT.OR P0, PT, R2, 0xa, P0 ;  /* 0x0000000a0200780c */ /* 0x000fe40000701670 */
[----:B------:R-:W-:Y:S02]  /*5290*/  FMNMX.FTZ R3, R9, R11, !PT ;  /* 0x0000000b09037209 */ /* 0x000fe40007810000 */
[----:B------:R-:W-:-:S02]  /*52a0*/  FSEL R10, R56, -INF , !P0 ;  /* 0xff800000380a7808 */ /* 0x000fc40004000000 */
[C---:B------:R-:W-:Y:S02]  /*52b0*/  ISETP.GT.AND P0, PT, R0.reuse, 0x11, P1 ;  /* 0x000000110000780c */ /* 0x040fe40000f04270 */
[----:B------:R-:W-:Y:S02]  /*52c0*/  ISETP.GT.AND P3, PT, R0, 0x10, P1 ;  /* 0x000000100000780c */ /* 0x000fe40000f64270 */
[----:B------:R-:W-:Y:S02]  /*52d0*/  ISETP.LT.OR P2, PT, R2, 0x12, P0 ;  /* 0x000000120200780c */ /* 0x000fe40000741670 */
[C---:B------:R-:W-:Y:S02]  /*52e0*/  ISETP.GT.AND P0, PT, R0.reuse, 0x18, P1 ;  /* 0x000000180000780c */ /* 0x040fe40000f04270 */
[----:B------:R-:W-:Y:S02]  /*52f0*/  FSEL R14, R53, -INF , !P2 ;  /* 0xff800000350e7808 */ /* 0x000fe40005000000 */
[----:B------:R-:W-:-:S02]  /*5300*/  ISETP.GT.AND P2, PT, R0, RZ, P1 ;  /* 0x000000ff0000720c */ /* 0x000fc40000f44270 */
[----:B------:R-:W-:Y:S02]  /*5310*/  FMNMX.FTZ R3, R12, R3, !PT ;  /* 0x000000030c037209 */ /* 0x000fe40007810000 */
[C---:B------:R-:W-:Y:S02]  /*5320*/  ISETP.LT.OR P2, PT, R2.reuse, 0x1, P2 ;  /* 0x000000010200780c */ /* 0x040fe40001741670 */
[C---:B------:R-:W-:Y:S02]  /*5330*/  ISETP.LT.OR P3, PT, R2.reuse, 0x11, P3 ;  /* 0x000000110200780c */ /* 0x040fe40001f61670 */
[----:B------:R-:W-:Y:S02]  /*5340*/  FSEL R6, R77, -INF , !P2 ;  /* 0xff8000004d067808 */ /* 0x000fe40005000000 */
[----:B------:R-:W-:Y:S02]  /*5350*/  ISETP.LT.OR P0, PT, R2, 0x19, P0 ;  /* 0x000000190200780c */ /* 0x000fe40000701670 */
[----:B-12---:R-:W-:-:S02]  /*5360*/  FMNMX.FTZ R4, R6, R7, !PT ;  /* 0x0000000706047209 */ /* 0x006fc40007810000 */
[----:B------:R-:W-:Y:S02]  /*5370*/  FMNMX.FTZ R3, R15, R3, !PT ;  /* 0x000000030f037209 */ /* 0x000fe40007810000 */
[----:B------:R-:W-:Y:S02]  /*5380*/  FMNMX.FTZ R4, R8, R4, !PT ;  /* 0x0000000408047209 */ /* 0x000fe40007810000 */
[----:B------:R-:W-:Y:S02]  /*5390*/  FSEL R13, R54, -INF , !P3 ;  /* 0xff800000360d7808 */ /* 0x000fe40005800000 */
[----:B------:R-:W-:Y:S02]  /*53a0*/  FMNMX.FTZ R4, R10, R4, !PT ;  /* 0x000000040a047209 */ /* 0x000fe40007810000 */
[----:B------:R-:W-:Y:S02]  /*53b0*/  FSEL R17, R43, -INF , !P0 ;  /* 0xff8000002b117808 */ /* 0x000fe40004000000 */
[----:B------:R-:W-:-:S02]  /*53c0*/  ISETP.GT.AND P2, PT, R0, 0x19, P1 ;  /* 0x000000190000780c */ /* 0x000fc40000f44270 */
[----:B------:R-:W-:Y:S02]  /*53d0*/  ISETP.GT.AND P0, PT, R0, 0x20, P1 ;  /* 0x000000200000780c */ /* 0x000fe40000f04270 */
[----:B------:R-:W-:Y:S02]  /*53e0*/  FMNMX.FTZ R3, R16, R3, !PT ;  /* 0x0000000310037209 */ /* 0x000fe40007810000 */
[----:B------:R-:W-:Y:S02]  /*53f0*/  FMNMX.FTZ R4, R13, R4, !PT ;  /* 0x000000040d047209 */ /* 0x000fe40007810000 */
[C---:B------:R-:W-:Y:S02]  /*5400*/  ISETP.LT.OR P2, PT, R2.reuse, 0x1a, P2 ;  /* 0x0000001a0200780c */ /* 0x040fe40001741670 */
[----:B------:R-:W-:Y:S02]  /*5410*/  ISETP.LT.OR P0, PT, R2, 0x21, P0 ;  /* 0x000000210200780c */ /* 0x000fe40000701670 */
[----:B------:R-:W-:-:S02]  /*5420*/  FMNMX.FTZ R3, R18, R3, !PT ;  /* 0x0000000312037209 */ /* 0x000fc40007810000 */
[----:B------:R-:W-:Y:S02]  /*5430*/  FMNMX.FTZ R4, R14, R4, !PT ;  /* 0x000000040e047209 */ /* 0x000fe40007810000 */
[----:B------:R-:W-:Y:S02]  /*5440*/  FSEL R24, R42, -INF , !P2 ;  /* 0xff8000002a187808 */ /* 0x000fe40005000000 */
[C---:B------:R-:W-:Y:S02]  /*5450*/  ISETP.GT.AND P2, PT, R0.reuse, 0x21, P1 ;  /* 0x000000210000780c */ /* 0x040fe40000f44270 */
[----:B------:R-:W-:Y:S02]  /*5460*/  FSEL R79, R33, -INF , !P0 ;  /* 0xff800000214f7808 */ /* 0x000fe40004000000 */
[----:B------:R-:W-:Y:S02]  /*5470*/  FMNMX.FTZ R3, R19, R3, !PT ;  /* 0x0000000313037209 */ /* 0x000fe40007810000 */
[----:B------:R-:W-:-:S02]  /*5480*/  ISETP.GT.AND P0, PT, R0, 0x28, P1 ;  /* 0x000000280000780c */ /* 0x000fc40000f04270 */
[----:B------:R-:W-:Y:S02]  /*5490*/  FMNMX.FTZ R4, R17, R4, !PT ;  /* 0x0000000411047209 */ /* 0x000fe40007810000 */
[----:B------:R-:W-:Y:S02]  /*54a0*/  ISETP.LT.OR P2, PT, R2, 0x22, P2 ;  /* 0x000000220200780c */ /* 0x000fe40001741670 */
[----:B------:R-:W-:Y:S02]  /*54b0*/  FMNMX.FTZ R3, R20, R3, !PT ;  /* 0x0000000314037209 */ /* 0x000fe40007810000 */
[----:B------:R-:W-:Y:S02]  /*54c0*/  ISETP.LT.OR P0, PT, R2, 0x29, P0 ;  /* 0x000000290200780c */ /* 0x000fe40000701670 */
[----:B------:R-:W-:Y:S02]  /*54d0*/  FMNMX.FTZ R4, R24, R4, !PT ;  /* 0x0000000418047209 */ /* 0x000fe40007810000 */
[----:B------:R-:W-:-:S02]  /*54e0*/  FSEL R77, R32, -INF , !P2 ;  /* 0xff800000204d7808 */ /* 0x000fc40005000000 */
[----:B------:R-:W-:Y:S02]  /*54f0*/  FMNMX.FTZ R3, R105, R3, !PT ;  /* 0x0000000369037209 */ /* 0x000fe40007810000 */
[----:B------:R-:W-:Y:S02]  /*5500*/  ISETP.GT.AND P2, PT, R0, 0x29, P1 ;  /* 0x000000290000780c */ /* 0x000fe40000f44270 */
[----:B------:R-:W-:Y:S02]  /*5510*/  FSEL R78, R30, -INF , !P0 ;  /* 0xff8000001e4e7808 */ /* 0x000fe40004000000 */
[----:B------:R-:W-:Y:S02]  /*5520*/  FMNMX.FTZ R4, R79, R4, !PT ;  /* 0x000000044f047209 */ /* 0x000fe40007810000 */
[----:B------:R-:W-:Y:S02]  /*5530*/  ISETP.GT.AND P0, PT, R0, 0x30, P1 ;  /* 0x000000300000780c */ /* 0x000fe40000f04270 */
[----:B------:R-:W-:-:S02]  /*5540*/  FMNMX.FTZ R3, R104, R3, !PT ;  /* 0x0000000368037209 */ /* 0x000fc40007810000 */
[C---:B------:R-:W-:Y:S02]  /*5550*/  ISETP.LT.OR P2, PT, R2.reuse, 0x2a, P2 ;  /* 0x0000002a0200780c */ /* 0x040fe40001741670 */
[----:B------:R-:W-:Y:S02]  /*5560*/  FMNMX.FTZ R4, R77, R4, !PT ;  /* 0x000000044d047209 */ /* 0x000fe40007810000 */
[----:B------:R-:W-:Y:S02]  /*5570*/  ISETP.LT.OR P0, PT, R2, 0x31, P0 ;  /* 0x000000310200780c */ /* 0x000fe40000701670 */
[----:B------:R-:W-:Y:S02]  /*5580*/  FMNMX.FTZ R3, R102, R3, !PT ;  /* 0x0000000366037209 */ /* 0x000fe40007810000 */
[----:B------:R-:W-:Y:S02]  /*5590*/  FSEL R76, R31, -INF , !P2 ;  /* 0xff8000001f4c7808 */ /* 0x000fe40005000000 */
[----:B------:R-:W-:-:S02]  /*55a0*/  ISETP.GT.AND P3, PT, R0, 0x31, P1 ;  /* 0x000000310000780c */ /* 0x000fc40000f64270 */
[----:B------:R-:W-:Y:S02]  /*55b0*/  FMNMX.FTZ R4, R78, R4, !PT ;  /* 0x000000044e047209 */ /* 0x000fe40007810000 */
[----:B------:R-:W-:Y:S02]  /*55c0*/  FSEL R159, R26, -INF , !P0 ;  /* 0xff8000001a9f7808 */ /* 0x000fe40004000000 */
[C---:B------:R-:W-:Y:S02]  /*55d0*/  ISETP.GT.AND P2, PT, R0.reuse, 0x38, P1 ;  /* 0x000000380000780c */ /* 0x040fe40000f44270 */
[----:B------:R-:W-:Y:S02]  /*55e0*/  ISETP.GT.AND P0, PT, R0, 0x39, P1 ;  /* 0x000000390000780c */ /* 0x000fe40000f04270 */
[----:B------:R-:W-:Y:S02]  /*55f0*/  FMNMX.FTZ R0, R101, R3, !PT ;  /* 0x0000000365007209 */ /* 0x000fe40007810000 */
[----:B------:R-:W-:-:S02]  /*5600*/  ISETP.LT.OR P3, PT, R2, 0x32, P3 ;  /* 0x000000320200780c */ /* 0x000fc40001f61670 */
[----:B------:R-:W-:Y:S02]  /*5610*/  FMNMX.FTZ R3, R76, R4, !PT ;  /* 0x000000044c037209 */ /* 0x000fe40007810000 */
[C---:B------:R-:W-:Y:S02]  /*5620*/  ISETP.LT.OR P1, PT, R2.reuse, 0x39, P2 ;  /* 0x000000390200780c */ /* 0x040fe40001721670 */
[----:B------:R-:W-:Y:S02]  /*5630*/  FSEL R158, R27, -INF , !P3 ;  /* 0xff8000001b9e7808 */ /* 0x000fe40005800000 */
[----:B------:R-:W-:Y:S02]  /*5640*/  FMNMX.FTZ R0, R109, R0, !PT ;  /* 0x000000006d007209 */ /* 0x000fe40007810000 */
[----:B------:R-:W-:Y:S02]  /*5650*/  FMNMX.FTZ R3, R159, R3, !PT ;  /* 0x000000039f037209 */ /* 0x000fe40007810000 */
[----:B------:R-:W-:-:S02]  /*5660*/  ISETP.LT.OR P0, PT, R2, 0x3a, P0 ;  /* 0x0000003a0200780c */ /* 0x000fc40000701670 */
[----:B------:R-:W-:Y:S02]  /*5670*/  FSEL R157, R23, -INF , !P1 ;  /* 0xff800000179d7808 */ /* 0x000fe40004800000 */
[----:B------:R-:W-:Y:S02]  /*5680*/  FMNMX.FTZ R0, R108, R0, !PT ;  /* 0x000000006c007209 */ /* 0x000fe40007810000 */
[----:B------:R-:W-:Y:S02]  /*5690*/  FMNMX.FTZ R2, R158, R3, !PT ;  /* 0x000000039e027209 */ /* 0x000fe40007810000 */
[----:B------:R-:W-:Y:S02]  /*56a0*/  FSEL R156, R22, -INF , !P0 ;  /* 0xff800000169c7808 */ /* 0x000fe40004000000 */
[----:B------:R-:W-:Y:S02]  /*56b0*/  FMNMX.FTZ R0, R107, R0, !PT ;  /* 0x000000006b007209 */ /* 0x000fe40007810000 */
[----:B------:R-:W-:-:S02]  /*56c0*/  FMNMX.FTZ R2, R157, R2, !PT ;  /* 0x000000029d027209 */ /* 0x000fc40007810000 */
[----:B------:R-:W-:Y:S02]  /*56d0*/  FMNMX.FTZ R4, R106, R0, !PT ;  /* 0x000000006a047209 */ /* 0x000fe40007810000 */
[----:B------:R-:W-:Y:S01]  /*56e0*/  FMNMX.FTZ R5, R156, R2, !PT ;  /* 0x000000029c057209 */ /* 0x000fe20007810000 */
[----:B------:R-:W-:Y:S05]  /*56f0*/  BRA.DIV ~URZ, `(.L_x_496) ;  /* 0x000117e27f007947 */ /* 0x000fea000b800000 */
[----:B------:R1:W2:Y:S02]  /*5700*/  SHFL.BFLY PT, R0, R4, 0x2, 0x1f ;  /* 0x0c401f0004007f89 */ /* 0x0002a400000e0000 */
.L_x_636:
[----:B-12---:R-:W-:Y:S01]  /*5710*/  FMNMX.FTZ R4, R4, R0, !PT ;  /* 0x0000000004047209 */ /* 0x006fe20007810000 */
[----:B------:R-:W-:Y:S05]  /*5720*/  BRA.DIV ~URZ, `(.L_x_497) ;  /* 0x000117f27f007947 */ /* 0x000fea000b800000 */
[----:B------:R-:W1:Y:S04]  /*5730*/  SHFL.BFLY PT, R0, R5, 0x2, 0x1f ;  /* 0x0c401f0005007f89 */ /* 0x000e6800000e0000 */
[----:B------:R-:W2:Y:S01]  /*5740*/  SHFL.BFLY PT, R2, R4, 0x1, 0x1f ;  /* 0x0c201f0004027f89 */ /* 0x000ea200000e0000 */
[----:B-1----:R-:W-:Y:S02]  /*5750*/  FMNMX.FTZ R5, R5, R0, !PT ;  /* 0x0000000005057209 */ /* 0x002fe40007810000 */
[----:B--2---:R-:W-:-:S03]  /*5760*/  FMNMX.FTZ R100, R4, R2, !PT ;  /* 0x0000000204647209 */ /* 0x004fc60007810000 */
[----:B------:R1:W2:Y:S04]  /*5770*/  SHFL.BFLY PT, R3, R5, 0x1, 0x1f ;  /* 0x0c201f0005037f89 */ /* 0x0002a800000e0000 */
.L_x_637:
[C---:B------:R-:W-:Y:S01]  /*5780*/  FMUL.FTZ R0, R100.reuse, c[0x0][0x2d0] ;  /* 0x0000b40064007a20 */ /* 0x040fe20000410000 */
[----:B------:R-:W-:Y:S01]  /*5790*/  FSETP.NEU.FTZ.AND P0, PT, R100, -INF , PT ;  /* 0xff8000006400780b */ /* 0x000fe20003f1d000 */
[----:B------:R-:W-:Y:S01]  /*57a0*/  WARPSYNC 0xffffffff ;  /* 0xffffffff00007948 */ /* 0x000fe20003800000 */
[----:B------:R-:W-:Y:S01]  /*57b0*/  LDSM.16.MT88.4 R36, [R167+0x800] ;  /* 0x00080000a724783b */ /* 0x000fe20000004200 */
[----:B------:R-:W-:Y:S02]  /*57c0*/  IADD3 R178, R178, -0x2, RZ ;  /* 0xfffffffeb2b27810 */ /* 0x000fe40007ffe0ff */
[----:B------:R-:W-:Y:S01]  /*57d0*/  FSEL R0, R0, RZ, P0 ;  /* 0x000000ff00007208 */ /* 0x000fe20000000000 */
[----:B------:R-:W-:Y:S04]  /*57e0*/  LDSM.16.MT88.4 R32, [R168] ;  /* 0x00000000a820783b */ /* 0x000fe80000004200 */
[--C-:B------:R-:W-:Y:S01]  /*57f0*/  FFMA.FTZ R2, R9, c[0x0][0x2d0], -R0.reuse ;  /* 0x0000b40009027a23 */ /* 0x100fe20000010800 */
[----:B------:R-:W-:Y:S03]  /*5800*/  LDSM.16.MT88.4 R44, [R170] ;  /* 0x00000000aa2c783b */ /* 0x000fe60000004200 */
[----:B------:R3:W-:Y:S01]  /*5810*/  MUFU.EX2 R111, R2 ;  /* 0x00000002006f7308 */ /* 0x0007e20000000800 */
[----:B------:R-:W-:Y:S04]  /*5820*/  LDSM.16.MT88.4 R40, [R168+0x800] ;  /* 0x00080000a828783b */ /* 0x000fe80000004200 */
[----:B------:R-:W-:Y:S04]  /*5830*/  LDSM.16.MT88.4 R60, [R170+0x800] ;  /* 0x00080000aa3c783b */ /* 0x000fe80000004200 */
[----:B------:R-:W-:Y:S04]  /*5840*/  LDSM.16.MT88.4 R52, [R167+0x2000] ;  /* 0x00200000a734783b */ /* 0x000fe80000004200 */
[----:B------:R-:W-:Y:S01]  /*5850*/  LDSM.16.MT88.4 R48, [R169] ;  /* 0x00000000a930783b */ /* 0x000fe20000004200 */
[----:B---3--:R-:W-:-:S03]  /*5860*/  FFMA.FTZ R2, R11, c[0x0][0x2d0], -R0 ;  /* 0x0000b4000b027a23 */ /* 0x008fc60000010800 */
[----:B------:R-:W-:Y:S01]  /*5870*/  LDSM.16.MT88.4 R64, [R170+0x2000] ;  /* 0x00200000aa40783b */ /* 0x000fe20000004200 */
[----:B------:R3:W4:Y:S03]  /*5880*/  MUFU.EX2 R110, R2 ;  /* 0x00000002006e7308 */ /* 0x0007260000000800 */
[----:B------:R-:W-:Y:S04]  /*5890*/  LDSM.16.MT88.4 R72, [R169+0x2000] ;  /* 0x00200000a948783b */ /* 0x000fe80000004200 */
[----:B------:R-:W-:Y:S04]  /*58a0*/  LDSM.16.MT88.4 R56, [R169+0x800] ;  /* 0x00080000a938783b */ /* 0x000fe80000004200 */
[----:B------:R-:W-:Y:S01]  /*58b0*/  LDSM.16.MT88.4 R68, [R168+0x2800] ;  /* 0x00280000a844783b */ /* 0x000fe20000004200 */
[--C-:B---3--:R-:W-:Y:S01]  /*58c0*/  FFMA.FTZ R2, R12, c[0x0][0x2d0], -R0.reuse ;  /* 0x0000b4000c027a23 */ /* 0x108fe20000010800 */
[----:B--2---:R-:W-:Y:S01]  /*58d0*/  FMNMX.FTZ R12, R3, R5, !PT ;  /* 0x00000005030c7209 */ /* 0x004fe20007810000 */
[----:B------:R-:W-:-:S02]  /*58e0*/  FFMA.FTZ R3, R19, c[0x0][0x2d0], -R0 ;  /* 0x0000b40013037a23 */ /* 0x000fc40000010800 */
[----:B------:R2:W-:Y:S01]  /*58f0*/  MUFU.EX2 R187, R2 ;  /* 0x0000000200bb7308 */ /* 0x0005e20000000800 */
[----:B------:R-:W-:-:S07]  /*5900*/  FSETP.NEU.FTZ.AND P0, PT, R12, -INF , PT ;  /* 0xff8000000c00780b */ /* 0x000fce0003f1d000 */
[----:B------:R3:W-:Y:S01]  /*5910*/  MUFU.EX2 R221, R3 ;  /* 0x0000000300dd7308 */ /* 0x0007e20000000800 */
[----:B--2---:R-:W-:Y:S02]  /*5920*/  FFMA.FTZ R2, R15, c[0x0][0x2d0], -R0 ;  /* 0x0000b4000f027a23 */ /* 0x004fe40000010800 */
[----:B----4-:R-:W-:-:S05]  /*5930*/  FADD.FTZ R15, R111, R110 ;  /* 0x0000006e6f0f7221 */ /* 0x010fca0000010000 */
[----:B------:R2:W-:Y:S01]  /*5940*/  MUFU.EX2 R189, R2 ;  /* 0x0000000200bd7308 */ /* 0x0005e20000000800 */
[--C-:B---3--:R-:W-:Y:S02]  /*5950*/  FFMA.FTZ R3, R20, c[0x0][0x2d0], -R0.reuse ;  /* 0x0000b40014037a23 */ /* 0x108fe40000010800 */
[----:B------:R-:W3:Y:S05]  /*5960*/  LDSM.16.MT88.4 R20, [R167] ;  /* 0x00000000a714783b */ /* 0x000eea0000004200 */
[----:B------:R-:W-:Y:S01]  /*5970*/  MUFU.EX2 R220, R3 ;  /* 0x0000000300dc7308 */ /* 0x000fe20000000800 */
[----:B--2---:R-:W-:-:S07]  /*5980*/  FFMA.FTZ R2, R16, c[0x0][0x2d0], -R0 ;  /* 0x0000b40010027a23 */ /* 0x004fce0000010800 */
[----:B------:R2:W-:Y:S02]  /*5990*/  MUFU.EX2 R188, R2 ;  /* 0x0000000200bc7308 */ /* 0x0005e40000000800 */
[----:B--2---:R-:W-:-:S06]  /*59a0*/  FFMA.FTZ R2, R18, c[0x0][0x2d0], -R0 ;  /* 0x0000b40012027a23 */ /* 0x004fcc0000010800 */
[----:B------:R2:W4:Y:S02]  /*59b0*/  MUFU.EX2 R219, R2 ;  /* 0x0000000200db7308 */ /* 0x0005240000000800 */
[----:B--2---:R-:W-:Y:S01]  /*59c0*/  FMUL.FTZ R2, R12, c[0x0][0x2d0] ;  /* 0x0000b4000c027a20 */ /* 0x004fe20000410000 */
[----:B----4-:R-:W-:-:S04]  /*59d0*/  F2FP.BF16.PACK_AB R4, R219, R188 ;  /* 0x000000bcdb04723e */ /* 0x010fc800000010ff */
[----:B------:R-:W-:-:S05]  /*59e0*/  FSEL R2, R2, RZ, P0 ;  /* 0x000000ff02027208 */ /* 0x000fca0000000000 */
[----:B------:R-:W-:Y:S01]  /*59f0*/  FFMA.FTZ R3, R6, c[0x0][0x2d0], -R2 ;  /* 0x0000b40006037a23 */ /* 0x000fe20000010802 */
[----:B------:R-:W-:-:S03]  /*5a00*/  F2FP.BF16.PACK_AB R6, R220, R221 ;  /* 0x000000dddc06723e */ /* 0x000fc600000010ff */
[----:B------:R2:W-:Y:S02]  /*5a10*/  MUFU.EX2 R183, R3 ;  /* 0x0000000300b77308 */ /* 0x0005e40000000800 */
[----:B--2---:R-:W-:-:S06]  /*5a20*/  FFMA.FTZ R3, R7, c[0x0][0x2d0], -R2 ;  /* 0x0000b40007037a23 */ /* 0x004fcc0000010802 */
[----:B------:R2:W4:Y:S02]  /*5a30*/  MUFU.EX2 R177, R3 ;  /* 0x0000000300b17308 */ /* 0x0005240000000800 */
[----:B--2---:R-:W-:Y:S01]  /*5a40*/  FFMA.FTZ R3, R8, c[0x0][0x2d0], -R2 ;  /* 0x0000b40008037a23 */ /* 0x004fe20000010802 */
[----:B------:R-:W-:Y:S02]  /*5a50*/  F2FP.BF16.PACK_AB R8, R110, R111 ;  /* 0x0000006f6e08723e */ /* 0x000fe400000010ff */
[----:B----4-:R-:W-:-:S03]  /*5a60*/  F2FP.BF16.PACK_AB R9, R177, R183 ;  /* 0x000000b7b109723e */ /* 0x010fc600000010ff */
[----:B------:R2:W-:Y:S02]  /*5a70*/  MUFU.EX2 R182, R3 ;  /* 0x0000000300b67308 */ /* 0x0005e40000000800 */
[----:B--2---:R-:W-:Y:S01]  /*5a80*/  FFMA.FTZ R3, R10, c[0x0][0x2d0], -R2 ;  /* 0x0000b4000a037a23 */ /* 0x004fe20000010802 */
[----:B------:R-:W-:-:S05]  /*5a90*/  F2FP.BF16.PACK_AB R10, R189, R187 ;  /* 0x000000bbbd0a723e */ /* 0x000fca00000010ff */
[----:B------:R2:W4:Y:S02]  /*5aa0*/  MUFU.EX2 R186, R3 ;  /* 0x0000000300ba7308 */ /* 0x0005240000000800 */
[----:B--2---:R-:W-:Y:S01]  /*5ab0*/  FFMA.FTZ R3, R13, c[0x0][0x2d0], -R2 ;  /* 0x0000b4000d037a23 */ /* 0x004fe20000010802 */
[----:B----4-:R-:W-:Y:S01]  /*5ac0*/  F2FP.BF16.PACK_AB R11, R186, R182 ;  /* 0x000000b6ba0b723e */ /* 0x010fe200000010ff */
[----:B------:R-:W-:-:S04]  /*5ad0*/  FFMA.FTZ R13, R108, c[0x0][0x2d0], -R0 ;  /* 0x0000b4006c0d7a23 */ /* 0x000fc80000010800 */
[----:B------:R2:W-:Y:S02]  /*5ae0*/  MUFU.EX2 R185, R3 ;  /* 0x0000000300b97308 */ /* 0x0005e40000000800 */
[----:B---3--:R-:W-:Y:S06]  /*5af0*/  HMMA.16816.F32.BF16 R28, R8, R22, RZ ;  /* 0x00000016081c723c */ /* 0x008fec00000418ff */
[----:B------:R-:W-:Y:S01]  /*5b00*/  MUFU.EX2 R13, R13 ;  /* 0x0000000d000d7308 */ /* 0x000fe20000000800 */
[----:B--2---:R-:W-:Y:S02]  /*5b10*/  FFMA.FTZ R3, R14, c[0x0][0x2d0], -R2 ;  /* 0x0000b4000e037a23 */ /* 0x004fe40000010802 */
[----:B------:R-:W-:-:S05]  /*5b20*/  FFMA.FTZ R14, R109, c[0x0][0x2d0], -R0 ;  /* 0x0000b4006d0e7a23 */ /* 0x000fca0000010800 */
[----:B------:R2:W3:Y:S08]  /*5b30*/  MUFU.EX2 R200, R3 ;  /* 0x0000000300c87308 */ /* 0x0004f00000000800 */
[----:B------:R-:W-:Y:S01]  /*5b40*/  MUFU.EX2 R14, R14 ;  /* 0x0000000e000e7308 */ /* 0x000fe20000000800 */
[--C-:B--2---:R-:W-:Y:S01]  /*5b50*/  FFMA.FTZ R3, R17, c[0x0][0x2d0], -R2.reuse ;  /* 0x0000b40011037a23 */ /* 0x104fe20000010802 */
[----:B-1-3--:R-:W-:Y:S01]  /*5b60*/  F2FP.BF16.PACK_AB R5, R200, R185 ;  /* 0x000000b9c805723e */ /* 0x00afe200000010ff */
[C---:B------:R-:W-:Y:S05]  /*5b70*/  HMMA.16816.F32.BF16 R16, R8.reuse, R20, RZ ;  /* 0x000000140810723c */ /* 0x040fea00000418ff */
[----:B------:R1:W-:Y:S03]  /*5b80*/  MUFU.EX2 R218, R3 ;  /* 0x0000000300da7308 */ /* 0x0003e60000000800 */
[----:B------:R-:W-:Y:S01]  /*5b90*/  HMMA.16816.F32.BF16 R20, R8, R34, RZ ;  /* 0x000000220814723c */ /* 0x000fe200000418ff */
[----:B-1----:R-:W-:-:S07]  /*5ba0*/  FFMA.FTZ R3, R24, c[0x0][0x2d0], -R2 ;  /* 0x0000b40018037a23 */ /* 0x002fce0000010802 */
[C---:B------:R-:W-:Y:S01]  /*5bb0*/  HMMA.16816.F32.BF16 R24, R8.reuse, R32, RZ ;  /* 0x000000200818723c */ /* 0x040fe200000418ff */
[----:B------:R-:W1:Y:S07]  /*5bc0*/  MUFU.EX2 R213, R3 ;  /* 0x0000000300d57308 */ /* 0x000e6e0000000800 */
[----:B------:R-:W-:Y:S01]  /*5bd0*/  HMMA.16816.F32.BF16 R32, R8, R46, RZ ;  /* 0x0000002e0820723c */ /* 0x000fe200000418ff */
[----:B-1----:R-:W-:Y:S01]  /*5be0*/  F2FP.BF16.PACK_AB R7, R213, R218 ;  /* 0x000000dad507723e */ /* 0x002fe200000010ff */
[----:B------:R-:W-:-:S04]  /*5bf0*/  FFMA.FTZ R3, R105, c[0x0][0x2d0], -R0 ;  /* 0x0000b40069037a23 */ /* 0x000fc80000010800 */
[----:B------:R1:W-:Y:S02]  /*5c00*/  MUFU.EX2 R163, R3 ;  /* 0x0000000300a37308 */ /* 0x0003e40000000800 */
[----:B------:R-:W-:Y:S08]  /*5c10*/  HMMA.16816.F32.BF16 R132, R4, R36, R16 ;  /* 0x000000240484723c */ /* 0x000ff00000041810 */
[----:B------:R-:W-:Y:S01]  /*5c20*/  HMMA.16816.F32.BF16 R16, R8, R44, RZ ;  /* 0x0000002c0810723c */ /* 0x000fe200000418ff */
[----:B------:R-:W-:Y:S01]  /*5c30*/  LDSM.16.MT88.4 R44, [R170+0x2800] ;  /* 0x00280000aa2c783b */ /* 0x000fe20000004200 */
[----:B-1----:R-:W-:-:S06]  /*5c40*/  FFMA.FTZ R3, R104, c[0x0][0x2d0], -R0 ;  /* 0x0000b40068037a23 */ /* 0x002fcc0000010800 */
[C---:B------:R-:W-:Y:S01]  /*5c50*/  HMMA.16816.F32.BF16 R148, R4.reuse, R38, R28 ;  /* 0x000000260494723c */ /* 0x040fe2000004181c */
[----:B------:R-:W1:Y:S01]  /*5c60*/  LDSM.16.MT88.4 R36, [R167+0x2800] ;  /* 0x00280000a724783b */ /* 0x000e620000004200 */
[----:B------:R2:W3:Y:S06]  /*5c70*/  MUFU.EX2 R162, R3 ;  /* 0x0000000300a27308 */ /* 0x0004ec0000000800 */
[C---:B------:R-:W-:Y:S08]  /*5c80*/  HMMA.16816.F32.BF16 R144, R4.reuse, R42, R20 ;  /* 0x0000002a0490723c */ /* 0x040ff00000041814 */
[----:B------:R-:W-:Y:S01]  /*5c90*/  HMMA.16816.F32.BF16 R116, R4, R60, R16 ;  /* 0x0000003c0474723c */ /* 0x000fe20000041810 */
[----:B--2---:R-:W-:-:S04]  /*5ca0*/  FFMA.FTZ R3, R102, c[0x0][0x2d0], -R0 ;  /* 0x0000b40066037a23 */ /* 0x004fc80000010800 */
[----:B------:R2:W-:Y:S03]  /*5cb0*/  MUFU.EX2 R172, R3 ;  /* 0x0000000300ac7308 */ /* 0x0005e60000000800 */
[C---:B------:R-:W-:Y:S08]  /*5cc0*/  HMMA.16816.F32.BF16 R20, R8.reuse, R52, RZ ;  /* 0x000000340814723c */ /* 0x040ff000000418ff */
[----:B------:R-:W-:Y:S01]  /*5cd0*/  HMMA.16816.F32.BF16 R16, R8, R54, RZ ;  /* 0x000000360810723c */ /* 0x000fe200000418ff */
[----:B------:R-:W-:Y:S01]  /*5ce0*/  LDSM.16.MT88.4 R52, [R169+0x2800] ;  /* 0x00280000a934783b */ /* 0x000fe20000004200 */
[----:B--2---:R-:W-:-:S06]  /*5cf0*/  FFMA.FTZ R3, R101, c[0x0][0x2d0], -R0 ;  /* 0x0000b40065037a23 */ /* 0x004fcc0000010800 */
[----:B------:R-:W-:Y:S01]  /*5d00*/  HMMA.16816.F32.BF16 R124, R4, R40, R24 ;  /* 0x00000028047c723c */ /* 0x000fe20000041818 */
[----:B------:R-:W2:Y:S01]  /*5d10*/  LDSM.16.MT88.4 R40, [R168+0x2000] ;  /* 0x00200000a828783b */ /* 0x000ea20000004200 */
[----:B------:R4:W5:Y:S06]  /*5d20*/  MUFU.EX2 R171, R3 ;  /* 0x0000000300ab7308 */ /* 0x00096c0000000800 */
[C---:B------:R-:W-:Y:S08]  /*5d30*/  HMMA.16816.F32.BF16 R28, R8.reuse, R48, RZ ;  /* 0x00000030081c723c */ /* 0x040ff000000418ff */
[----:B------:R-:W-:Y:S01]  /*5d40*/  HMMA.16816.F32.BF16 R24, R8, R50, RZ ;  /* 0x000000320818723c */ /* 0x000fe200000418ff */
[----:B------:R-:W2:Y:S01]  /*5d50*/  LDSM.16.MT88.4 R48, [R167+0x4000] ;  /* 0x00400000a730783b */ /* 0x000ea20000004200 */
[----:B----4-:R-:W-:-:S04]  /*5d60*/  FFMA.FTZ R3, R79, c[0x0][0x2d0], -R2 ;  /* 0x0000b4004f037a23 */ /* 0x010fc80000010802 */
[----:B------:R4:W-:Y:S02]  /*5d70*/  MUFU.EX2 R102, R3 ;  /* 0x0000000300667308 */ /* 0x0009e40000000800 */
[C---:B------:R-:W-:Y:S08]  /*5d80*/  HMMA.16816.F32.BF16 R136, R4.reuse, R62, R32 ;  /* 0x0000003e0488723c */ /* 0x040ff00000041820 */
[----:B-1----:R-:W-:Y:S01]  /*5d90*/  HMMA.16816.F32.BF16 R60, R4, R36, R20 ;  /* 0x00000024043c723c */ /* 0x002fe20000041814 */
[----:B----4-:R-:W-:-:S07]  /*5da0*/  FFMA.FTZ R3, R77, c[0x0][0x2d0], -R2 ;  /* 0x0000b4004d037a23 */ /* 0x010fce0000010802 */
[----:B------:R-:W-:Y:S01]  /*5db0*/  HMMA.16816.F32.BF16 R128, R4, R38, R16 ;  /* 0x000000260480723c */ /* 0x000fe20000041810 */
[----:B------:R-:W1:Y:S01]  /*5dc0*/  LDSM.16.MT88.4 R36, [R167+0x4800] ;  /* 0x00480000a724783b */ /* 0x000e620000004200 */
[----:B------:R4:W1:Y:S06]  /*5dd0*/  MUFU.EX2 R101, R3 ;  /* 0x0000000300657308 */ /* 0x00086c0000000800 */
[C---:B------:R-:W-:Y:S08]  /*5de0*/  HMMA.16816.F32.BF16 R20, R8.reuse, R66, RZ ;  /* 0x000000420814723c */ /* 0x040ff000000418ff */
[----:B------:R-:W-:Y:S01]  /*5df0*/  HMMA.16816.F32.BF16 R16, R8, R72, RZ ;  /* 0x000000480810723c */ /* 0x000fe200000418ff */
[----:B----4-:R-:W-:-:S04]  /*5e00*/  FFMA.FTZ R3, R78, c[0x0][0x2d0], -R2 ;  /* 0x0000b4004e037a23 */ /* 0x010fc80000010802 */
[----:B------:R4:W-:Y:S03]  /*5e10*/  MUFU.EX2 R161, R3 ;  /* 0x0000000300a17308 */ /* 0x0009e60000000800 */
[----:B------:R-:W-:Y:S08]  /*5e20*/  HMMA.16816.F32.BF16 R140, R4, R56, R28 ;  /* 0x00000038048c723c */ /* 0x000ff0000004181c */
[----:B--2---:R-:W-:Y:S01]  /*5e30*/  HMMA.16816.F32.BF16 R32, R8, R40, RZ ;  /* 0x000000280820723c */ /* 0x004fe200000418ff */
[----:B----4-:R-:W-:-:S07]  /*5e40*/  FFMA.FTZ R3, R76, c[0x0][0x2d0], -R2 ;  /* 0x0000b4004c037a23 */ /* 0x010fce0000010802 */
[----:B------:R-:W-:Y:S01]  /*5e50*/  HMMA.16816.F32.BF16 R28, R8, R42, RZ ;  /* 0x0000002a081c723c */ /* 0x000fe200000418ff */
[----:B------:R-:W2:Y:S01]  /*5e60*/  LDSM.16.MT88.4 R40, [R170+0x4000] ;  /* 0x00400000aa28783b */ /* 0x000ea20000004200 */
[----:B------:R4:W1:Y:S06]  /*5e70*/  MUFU.EX2 R160, R3 ;  /* 0x0000000300a07308 */ /* 0x00086c0000000800 */
[C---:B------:R-:W-:Y:S08]  /*5e80*/  HMMA.16816.F32.BF16 R92, R4.reuse, R46, R20 ;  /* 0x0000002e045c723c */ /* 0x040ff00000041814 */
[----:B------:R-:W-:Y:S01]  /*5e90*/  HMMA.16816.F32.BF16 R88, R4, R52, R16 ;  /* 0x000000340458723c */ /* 0x000fe20000041810 */
[----:B----4-:R-:W-:-:S02]  /*5ea0*/  FFMA.FTZ R3, R107, c[0x0][0x2d0], -R0 ;  /* 0x0000b4006b037a23 */ /* 0x010fc40000010800 */
[----:B------:R-:W-:Y:S02]  /*5eb0*/  FFMA.FTZ R0, R106, c[0x0][0x2d0], -R0 ;  /* 0x0000b4006a007a23 */ /* 0x000fe40000010800 */
[----:B------:R-:W-:Y:S03]  /*5ec0*/  LDSM.16.MT88.4 R104, [R169+0x1800] ;  /* 0x00180000a968783b */ /* 0x000fe60000004200 */
[C---:B------:R-:W-:Y:S01]  /*5ed0*/  HMMA.16816.F32.BF16 R20, R8.reuse, R48, RZ ;  /* 0x000000300814723c */ /* 0x040fe200000418ff */
[----:B------:R4:W-:Y:S07]  /*5ee0*/  MUFU.EX2 R190, R0 ;  /* 0x0000000000be7308 */ /* 0x0009ee0000000800 */
[----:B------:R-:W-:Y:S08]  /*5ef0*/  HMMA.16816.F32.BF16 R16, R8, R50, RZ ;  /* 0x000000320810723c */ /* 0x000ff000000418ff */
[----:B------:R-:W-:Y:S01]  /*5f00*/  HMMA.16816.F32.BF16 R120, R4, R68, R32 ;  /* 0x000000440478723c */ /* 0x000fe20000041820 */
[----:B------:R-:W2:Y:S01]  /*5f10*/  LDSM.16.MT88.4 R32, [R168+0x4000] ;  /* 0x00400000a820783b */ /* 0x000ea20000004200 */
[----:B----4-:R-:W-:Y:S01]  /*5f20*/  FFMA.FTZ R0, R159, c[0x0][0x2d0], -R2 ;  /* 0x0000b4009f007a23 */ /* 0x010fe20000010802 */
[----:B------:R-:W-:-:S04]  /*5f30*/  MOV R159, c[0x0][0x2c4] ;  /* 0x0000b100009f7a02 */ /* 0x000fc80000000f00 */
[----:B------:R-:W-:Y:S01]  /*5f40*/  ISETP.NE.AND P1, PT, R159, 0x1, PT ;  /* 0x000000019f00780c */ /* 0x000fe20003f25270 */
[----:B------:R-:W-:Y:S01]  /*5f50*/  HMMA.16816.F32.BF16 R96, R4, R70, R28 ;  /* 0x000000460460723c */ /* 0x000fe2000004181c */
[----:B------:R-:W-:Y:S01]  /*5f60*/  LDSM.16.MT88.4 R28, [R168+0x4800] ;  /* 0x00480000a81c783b */ /* 0x000fe20000004200 */
[----:B------:R-:W-:-:S06]  /*5f70*/  MOV R159, c[0x0][0x32c] ;  /* 0x0000cb00009f7a02 */ /* 0x000fcc0000000f00 */
[C---:B-1----:R-:W-:Y:S08]  /*5f80*/  HMMA.16816.F32.BF16 R80, R4.reuse, R36, R20 ;  /* 0x000000240450723c */ /* 0x042ff00000041814 */
[C---:B------:R-:W-:Y:S01]  /*5f90*/  HMMA.16816.F32.BF16 R68, R4.reuse, R38, R16 ;  /* 0x000000260444723c */ /* 0x040fe20000041810 */
[----:B------:R-:W1:Y:S07]  /*5fa0*/  LDSM.16.MT88.4 R36, [R170+0x4800] ;  /* 0x00480000aa24783b */ /* 0x000e6e0000004200 */
[----:B------:R-:W-:Y:S08]  /*5fb0*/  HMMA.16816.F32.BF16 R56, R4, R58, R24 ;  /* 0x0000003a0438723c */ /* 0x000ff00000041818 */
[C---:B------:R-:W-:Y:S08]  /*5fc0*/  HMMA.16816.F32.BF16 R24, R8.reuse, R64, RZ ;  /* 0x000000400818723c */ /* 0x040ff000000418ff */
[C---:B--2---:R-:W-:Y:S08]  /*5fd0*/  HMMA.16816.F32.BF16 R16, R8.reuse, R40, RZ ;  /* 0x000000280810723c */ /* 0x044ff000000418ff */
[----:B------:R-:W-:Y:S08]  /*5fe0*/  HMMA.16816.F32.BF16 R20, R8, R34, RZ ;  /* 0x000000220814723c */ /* 0x000ff000000418ff */
[----:B------:R-:W-:Y:S08]  /*5ff0*/  HMMA.16816.F32.BF16 R112, R4, R44, R24 ;  /* 0x0000002c0470723c */ /* 0x000ff00000041818 */
[----:B------:R-:W-:Y:S08]  /*6000*/  HMMA.16816.F32.BF16 R24, R8, R74, RZ ;  /* 0x0000004a0818723c */ /* 0x000ff000000418ff */
[C---:B-1----:R-:W-:Y:S01]  /*6010*/  HMMA.16816.F32.BF16 R44, R4.reuse, R36, R16 ;  /* 0x00000024042c723c */ /* 0x042fe20000041810 */
[----:B------:R-:W1:Y:S07]  /*6020*/  LDSM.16.MT88.4 R16, [R169+0x4000] ;  /* 0x00400000a910783b */ /* 0x000e6e0000004200 */
[C---:B------:R-:W-:Y:S08]  /*6030*/  HMMA.16816.F32.BF16 R48, R4.reuse, R30, R20 ;  /* 0x0000001e0430723c */ /* 0x040ff00000041814 */
[----:B------:R-:W-:Y:S08]  /*6040*/  HMMA.16816.F32.BF16 R84, R4, R54, R24 ;  /* 0x000000360454723c */ /* 0x000ff00000041818 */
[C---:B------:R-:W-:Y:S08]  /*6050*/  HMMA.16816.F32.BF16 R24, R8.reuse, R32, RZ ;  /* 0x000000200818723c */ /* 0x040ff000000418ff */
[----:B------:R-:W-:Y:S01]  /*6060*/  HMMA.16816.F32.BF16 R20, R8, R42, RZ ;  /* 0x0000002a0814723c */ /* 0x000fe200000418ff */
[----:B------:R-:W-:Y:S11]  /*6070*/  LDSM.16.MT88.4 R40, [R167+0x3800] ;  /* 0x00380000a728783b */ /* 0x000ff60000004200 */
[----:B------:R-:W-:Y:S04]  /*6080*/  @!UPT UIADD3 URZ, URZ, URZ, URZ ;  /* 0x0000003f3f3ff290 */ /* 0x000fe8000fffe03f */
[----:B------:R-:W-:Y:S08]  /*6090*/  HMMA.16816.F32.BF16 R52, R4, R28, R24 ;  /* 0x0000001c0434723c */ /* 0x000ff00000041818 */
[C---:B-1----:R-:W-:Y:S08]  /*60a0*/  HMMA.16816.F32.BF16 R24, R8.reuse, R16, RZ ;  /* 0x000000100818723c */ /* 0x042ff000000418ff */
[----:B------:R-:W-:Y:S01]  /*60b0*/  HMMA.16816.F32.BF16 R8, R8, R18, RZ ;  /* 0x000000120808723c */ /* 0x000fe200000418ff */
[----:B------:R-:W1:Y:S07]  /*60c0*/  LDSM.16.MT88.4 R16, [R169+0x4800] ;  /* 0x00480000a910783b */ /* 0x000e6e0000004200 */
[C---:B------:R-:W-:Y:S08]  /*60d0*/  HMMA.16816.F32.BF16 R20, R4.reuse, R38, R20 ;  /* 0x000000260414723c */ /* 0x040ff00000041814 */
[C---:B-1----:R-:W-:Y:S08]  /*60e0*/  HMMA.16816.F32.BF16 R24, R4.reuse, R16, R24 ;  /* 0x000000100418723c */ /* 0x042ff00000041818 */
[----:B------:R-:W-:Y:S01]  /*60f0*/  HMMA.16816.F32.BF16 R16, R4, R18, R8 ;  /* 0x000000120410723c */ /* 0x000fe20000041808 */
[----:B------:R-:W1:Y:S06]  /*6100*/  LDSM.16.MT88.4 R8, [R167+0x1000] ;  /* 0x00100000a708783b */ /* 0x000e6c0000004200 */
[----:B---3--:R-:W-:-:S02]  /*6110*/  F2FP.BF16.PACK_AB R4, R162, R163 ;  /* 0x000000a3a204723e */ /* 0x008fc400000010ff */
[----:B-----5:R-:W-:Y:S02]  /*6120*/  F2FP.BF16.PACK_AB R6, R171, R172 ;  /* 0x000000acab06723e */ /* 0x020fe400000010ff */
[----:B------:R-:W-:Y:S02]  /*6130*/  F2FP.BF16.PACK_AB R5, R101, R102 ;  /* 0x000000666505723e */ /* 0x000fe400000010ff */
        /* <DEDUP_REMOVED lines=20> */
[----:B------:R-:W1:Y:S06]  /*6280*/  LDSM.16.MT88.4 R8, [R170+0x3000] ;  /* 0x00300000aa08783b */ /* 0x000e6c0000004200 */
[----:B------:R-:W-:Y:S01]  /*6290*/  F2FP.BF16.PACK_AB R96, R13, R14 ;  /* 0x0000000e0d60723e */ /* 0x000fe200000010ff */
[C---:B-1----:R-:W-:Y:S01]  /*62a0*/  HMMA.16816.F32.BF16 R152, R4.reuse, R8, R112 ;  /* 0x000000080498723c */ /* 0x042fe20000041870 */
[----:B------:R-:W-:Y:S07]  /*62b0*/  LDSM.16.MT88.4 R112, [R170+0x1800] ;  /* 0x00180000aa70783b */ /* 0x000fee0000004200 */
        /* <DEDUP_REMOVED lines=12> */
[C---:B-1----:R-:W-:Y:S08]  /*6380*/  HMMA.16816.F32.BF16 R92, R4.reuse, R8, R44 ;  /* 0x00000008045c723c */ /* 0x042ff0000004182c */
[C---:B------:R-:W-:Y:S01]  /*6390*/  HMMA.16816.F32.BF16 R20, R4.reuse, R10, R20 ;  /* 0x0000000a0414723c */ /* 0x040fe20000041814 */
[----:B------:R-:W1:Y:S07]  /*63a0*/  LDSM.16.MT88.4 R8, [R169+0x5000] ;  /* 0x00500000a908783b */ /* 0x000e6e0000004200 */
[C---:B-1----:R-:W-:Y:S01]  /*63b0*/  HMMA.16816.F32.BF16 R24, R4.reuse, R8, R24 ;  /* 0x000000080418723c */ /* 0x042fe20000041818 */
[----:B------:R1:W-:Y:S07]  /*63c0*/  MUFU.EX2 R9, R0 ;  /* 0x0000000000097308 */ /* 0x0003ee0000000800 */
[----:B------:R-:W-:Y:S01]  /*63d0*/  HMMA.16816.F32.BF16 R16, R4, R10, R16 ;  /* 0x0000000a0410723c */ /* 0x000fe20000041810 */
[----:B------:R-:W2:Y:S06]  /*63e0*/  MUFU.EX2 R11, R3 ;  /* 0x00000003000b7308 */ /* 0x000eac0000000800 */
[----:B------:R-:W-:-:S02]  /*63f0*/  FADD.FTZ R4, R187, R15 ;  /* 0x0000000fbb047221 */ /* 0x000fc40000010000 */
[----:B-1----:R-:W-:-:S04]  /*6400*/  FFMA.FTZ R0, R158, c[0x0][0x2d0], -R2 ;  /* 0x0000b4009e007a23 */ /* 0x002fc80000010802 */
[----:B------:R1:W3:Y:S01]  /*6410*/  MUFU.EX2 R10, R0 ;  /* 0x00000000000a7308 */ /* 0x0002e20000000800 */
[----:B--2---:R-:W-:Y:S01]  /*6420*/  F2FP.BF16.PACK_AB R98, R190, R11 ;  /* 0x0000000bbe62723e */ /* 0x004fe200000010ff */
[----:B------:R-:W-:-:S04]  /*6430*/  FADD.FTZ R3, R183, R177 ;  /* 0x000000b1b7037221 */ /* 0x000fc80000010000 */
[----:B------:R-:W-:Y:S02]  /*6440*/  FADD.FTZ R3, R182, R3 ;  /* 0x00000003b6037221 */ /* 0x000fe40000010000 */
[--C-:B-1----:R-:W-:Y:S01]  /*6450*/  FFMA.FTZ R0, R157, c[0x0][0x2d0], -R2.reuse ;  /* 0x0000b4009d007a23 */ /* 0x102fe20000010802 */
[----:B---3--:R-:W-:Y:S01]  /*6460*/  F2FP.BF16.PACK_AB R97, R10, R9 ;  /* 0x000000090a61723e */ /* 0x008fe200000010ff */
[----:B------:R-:W-:Y:S02]  /*6470*/  FFMA.FTZ R2, R156, c[0x0][0x2d0], -R2 ;  /* 0x0000b4009c027a23 */ /* 0x000fe40000010802 */
[----:B------:R1:W-:Y:S08]  /*6480*/  MUFU.EX2 R8, R0 ;  /* 0x0000000000087308 */ /* 0x0003f00000000800 */
[----:B------:R-:W2:Y:S01]  /*6490*/  MUFU.EX2 R191, R2 ;  /* 0x0000000200bf7308 */ /* 0x000ea20000000800 */
[----:B-1----:R-:W-:-:S04]  /*64a0*/  FADD.FTZ R0, R186, R3 ;  /* 0x00000003ba007221 */ /* 0x002fc80000010000 */
[----:B------:R-:W-:Y:S01]  /*64b0*/  FADD.FTZ R3, R185, R0 ;  /* 0x00000000b9037221 */ /* 0x000fe20000010000 */
[----:B--2---:R-:W-:Y:S01]  /*64c0*/  F2FP.BF16.PACK_AB R99, R191, R8 ;  /* 0x00000008bf63723e */ /* 0x004fe200000010ff */
[----:B------:R-:W-:Y:S02]  /*64d0*/  FADD.FTZ R2, R189, R4 ;  /* 0x00000004bd027221 */ /* 0x000fe40000010000 */
[----:B------:R-:W-:Y:S01]  /*64e0*/  LDSM.16.MT88.4 R4, [R169+0x5800] ;  /* 0x00580000a904783b */ /* 0x000fe20000004200 */
[----:B------:R-:W-:Y:S02]  /*64f0*/  FADD.FTZ R3, R200, R3 ;  /* 0x00000003c8037221 */ /* 0x000fe40000010000 */
[----:B------:R-:W-:Y:S01]  /*6500*/  FADD.FTZ R2, R188, R2 ;  /* 0x00000002bc027221 */ /* 0x000fe20000010000 */
[----:B------:R-:W-:Y:S03]  /*6510*/  HMMA.16816.F32.BF16 R116, R96, R112, R116 ;  /* 0x000000706074723c */ /* 0x000fe60000041874 */
[----:B------:R-:W-:-:S04]  /*6520*/  FADD.FTZ R0, R219, R2 ;  /* 0x00000002db007221 */ /* 0x000fc80000010000 */
[----:B------:R-:W-:Y:S01]  /*6530*/  FADD.FTZ R2, R221, R0 ;  /* 0x00000000dd027221 */ /* 0x000fe20000010000 */
[C---:B------:R-:W-:Y:S01]  /*6540*/  HMMA.16816.F32.BF16 R112, R96.reuse, R114, R36 ;  /* 0x000000726070723c */ /* 0x040fe20000041824 */
[----:B------:R-:W-:Y:S02]  /*6550*/  FADD.FTZ R0, R218, R3 ;  /* 0x00000003da007221 */ /* 0x000fe40000010000 */
[----:B------:R-:W-:Y:S02]  /*6560*/  FADD.FTZ R2, R220, R2 ;  /* 0x00000002dc027221 */ /* 0x000fe40000010000 */
[----:B------:R-:W-:Y:S02]  /*6570*/  FADD.FTZ R0, R213, R0 ;  /* 0x00000000d5007221 */ /* 0x000fe40000010000 */
[----:B------:R-:W-:Y:S01]  /*6580*/  FADD.FTZ R2, R163, R2 ;  /* 0x00000002a3027221 */ /* 0x000fe20000010000 */
[----:B------:R-:W-:Y:S01]  /*6590*/  HMMA.16816.F32.BF16 R36, R96, R40, R60 ;  /* 0x000000286024723c */ /* 0x000fe2000004183c */
[----:B------:R-:W-:-:S02]  /*65a0*/  FADD.FTZ R0, R102, R0 ;  /* 0x0000000066007221 */ /* 0x000fc40000010000 */
[----:B------:R-:W-:Y:S02]  /*65b0*/  FADD.FTZ R2, R162, R2 ;  /* 0x00000002a2027221 */ /* 0x000fe40000010000 */
[----:B------:R-:W-:Y:S02]  /*65c0*/  FADD.FTZ R0, R101, R0 ;  /* 0x0000000065007221 */ /* 0x000fe40000010000 */
[----:B------:R-:W-:Y:S01]  /*65d0*/  FADD.FTZ R2, R172, R2 ;  /* 0x00000002ac027221 */ /* 0x000fe20000010000 */
[----:B------:R-:W-:Y:S01]  /*65e0*/  HMMA.16816.F32.BF16 R40, R96, R42, R64 ;  /* 0x0000002a6028723c */ /* 0x000fe20000041840 */
[----:B------:R-:W1:Y:S01]  /*65f0*/  LDSM.16.MT88.4 R64, [R169+0x3800] ;  /* 0x00380000a940783b */ /* 0x000e620000004200 */
[----:B------:R-:W-:Y:S02]  /*6600*/  FADD.FTZ R0, R161, R0 ;  /* 0x00000000a1007221 */ /* 0x000fe40000010000 */
[----:B------:R-:W-:Y:S02]  /*6610*/  FADD.FTZ R2, R171, R2 ;  /* 0x00000002ab027221 */ /* 0x000fe40000010000 */
[----:B------:R-:W-:-:S02]  /*6620*/  FADD.FTZ R0, R160, R0 ;  /* 0x00000000a0007221 */ /* 0x000fc40000010000 */
[----:B------:R-:W-:Y:S01]  /*6630*/  HMMA.16816.F32.BF16 R44, R96, R48, R72 ;  /* 0x00000030602c723c */ /* 0x000fe20000041848 */
[----:B------:R-:W2:Y:S01]  /*6640*/  LDSM.16.MT88.4 R72, [R167+0x5800] ;  /* 0x00580000a748783b */ /* 0x000ea20000004200 */
[----:B------:R-:W-:-:S04]  /*6650*/  FADD.FTZ R2, R14, R2 ;  /* 0x000000020e027221 */ /* 0x000fc80000010000 */
[----:B------:R-:W-:Y:S02]  /*6660*/  FADD.FTZ R3, R13, R2 ;  /* 0x000000020d037221 */ /* 0x000fe40000010000 */
[C---:B------:R-:W-:Y:S08]  /*6670*/  HMMA.16816.F32.BF16 R108, R96.reuse, R104, R108 ;  /* 0x00000068606c723c */ /* 0x040ff0000004186c */
[C---:B------:R-:W-:Y:S01]  /*6680*/  HMMA.16816.F32.BF16 R104, R96.reuse, R106, R56 ;  /* 0x0000006a6068723c */ /* 0x040fe20000041838 */
[----:B------:R-:W3:Y:S07]  /*6690*/  LDSM.16.MT88.4 R56, [R170+0x3800] ;  /* 0x00380000aa38783b */ /* 0x000eee0000004200 */
[C---:B------:R-:W-:Y:S08]  /*66a0*/  HMMA.16816.F32.BF16 R48, R96.reuse, R50, R76 ;  /* 0x000000326030723c */ /* 0x040ff0000004184c */
[C---:B------:R-:W-:Y:S08]  /*66b0*/  HMMA.16816.F32.BF16 R132, R96.reuse, R128, R132 ;  /* 0x000000806084723c */ /* 0x040ff00000041884 */
[C---:B-1----:R-:W-:Y:S01]  /*66c0*/  HMMA.16816.F32.BF16 R60, R96.reuse, R64, R88 ;  /* 0x00000040603c723c */ /* 0x042fe20000041858 */
[----:B------:R-:W1:Y:S07]  /*66d0*/  LDSM.16.MT88.4 R88, [R170+0x5800] ;  /* 0x00580000aa58783b */ /* 0x000e6e0000004200 */
[C---:B--2---:R-:W-:Y:S01]  /*66e0*/  HMMA.16816.F32.BF16 R68, R96.reuse, R72, R80 ;  /* 0x000000486044723c */ /* 0x044fe20000041850 */
[----:B------:R-:W2:Y:S07]  /*66f0*/  LDSM.16.MT88.4 R80, [R168+0x5800] ;  /* 0x00580000a850783b */ /* 0x000eae0000004200 */
[C---:B------:R-:W-:Y:S08]  /*6700*/  HMMA.16816.F32.BF16 R64, R96.reuse, R66, R84 ;  /* 0x000000426040723c */ /* 0x040ff00000041854 */
[C---:B------:R-:W-:Y:S08]  /*6710*/  HMMA.16816.F32.BF16 R124, R96.reuse, R120, R124 ;  /* 0x00000078607c723c */ /* 0x040ff0000004187c */
[C---:B---3--:R-:W-:Y:S08]  /*6720*/  HMMA.16816.F32.BF16 R52, R96.reuse, R56, R152 ;  /* 0x000000386034723c */ /* 0x048ff00000041898 */
[C---:B------:R-:W-:Y:S08]  /*6730*/  HMMA.16816.F32.BF16 R128, R96.reuse, R130, R28 ;  /* 0x000000826080723c */ /* 0x040ff0000004181c */
[C---:B-1----:R-:W-:Y:S08]  /*6740*/  HMMA.16816.F32.BF16 R84, R96.reuse, R88, R92 ;  /* 0x000000586054723c */ /* 0x042ff0000004185c */
[C---:B------:R-:W-:Y:S07]  /*6750*/  HMMA.16816.F32.BF16 R92, R96.reuse, R4, R24 ;  /* 0x00000004605c723c */ /* 0x040fee0000041818 */
[----:B------:R-:W-:Y:S01]  /*6760*/  @P1 IMAD.HI.U32 R5, R211, c[0x0][0x2c8], RZ ;  /* 0x0000b200d3051a27 */ /* 0x000fe200078e00ff */
[----:B--2---:R-:W-:Y:S03]  /*6770*/  HMMA.16816.F32.BF16 R76, R96, R80, R148 ;  /* 0x00000050604c723c */ /* 0x004fe60000041894 */
[----:B------:R-:W-:Y:S01]  /*6780*/  FADD.FTZ R4, R9, R0 ;  /* 0x0000000009047221 */ /* 0x000fe20000010000 */
[----:B------:R-:W-:-:S02]  /*6790*/  MOV R0, R211 ;  /* 0x000000d300007202 */ /* 0x000fc40000000f00 */
[----:B------:R-:W-:Y:S01]  /*67a0*/  @P1 SHF.R.U32.HI R0, RZ, c[0x0][0x2cc], R5 ;  /* 0x0000b300ff001a19 */ /* 0x000fe20000011605 */
[----:B------:R-:W-:Y:S01]  /*67b0*/  FADD.FTZ R2, R10, R4 ;  /* 0x000000040a027221 */ /* 0x000fe20000010000 */
[----:B------:R-:W-:Y:S01]  /*67c0*/  ISETP.GE.AND P1, PT, R159, 0x1, PT ;  /* 0x000000019f00780c */ /* 0x000fe20003f26270 */
[----:B------:R-:W-:Y:S01]  /*67d0*/  FADD.FTZ R4, R11, R3 ;  /* 0x000000030b047221 */ /* 0x000fe20000010000 */
[----:B------:R-:W-:Y:S01]  /*67e0*/  HMMA.16816.F32.BF16 R120, R96, R122, R32 ;  /* 0x0000007a6078723c */ /* 0x000fe20000041820 */
[----:B------:R-:W-:Y:S01]  /*67f0*/  FADD.FTZ R3, R8, R2 ;  /* 0x0000000208037221 */ /* 0x000fe20000010000 */
[----:B------:R-:W-:Y:S01]  /*6800*/  IADD3 R2, R222, R0, RZ ;  /* 0x00000000de027210 */ /* 0x000fe20007ffe0ff */
[----:B------:R-:W-:Y:S02]  /*6810*/  FADD.FTZ R190, R190, R4 ;  /* 0x00000004bebe7221 */ /* 0x000fe40000010000 */
[----:B------:R-:W-:Y:S01]  /*6820*/  FADD.FTZ R191, R191, R3 ;  /* 0x00000003bfbf7221 */ /* 0x000fe20000010000 */
[----:B------:R-:W-:-:S02]  /*6830*/  IADD3 R0, R2, c[0x0][0x328], RZ ;  /* 0x0000ca0002007a10 */ /* 0x000fc40007ffe0ff */
[C---:B------:R-:W-:Y:S08]  /*6840*/  HMMA.16816.F32.BF16 R56, R96.reuse, R58, R144 ;  /* 0x0000003a6038723c */ /* 0x040ff00000041890 */
[C---:B------:R-:W-:Y:S08]  /*6850*/  HMMA.16816.F32.BF16 R72, R96.reuse, R74, R140 ;  /* 0x0000004a6048723c */ /* 0x040ff0000004188c */
[C---:B------:R-:W-:Y:S08]  /*6860*/  HMMA.16816.F32.BF16 R80, R96.reuse, R82, R136 ;  /* 0x000000526050723c */ /* 0x040ff00000041888 */
[C---:B------:R-:W-:Y:S08]  /*6870*/  HMMA.16816.F32.BF16 R88, R96.reuse, R90, R20 ;  /* 0x0000005a6058723c */ /* 0x040ff00000041814 */
[----:B------:R-:W-:Y:S01]  /*6880*/  HMMA.16816.F32.BF16 R96, R96, R6, R16 ;  /* 0x000000066060723c */ /* 0x000fe20000041810 */
[----:B------:R-:W-:Y:S07]  /*6890*/  @!P1 BRA `(.L_x_498) ;  /* 0x0000013000009947 */ /* 0x000fee0003800000 */
[C---:B------:R-:W-:Y:S01]  /*68a0*/  ISETP.GT.AND P0, PT, R2.reuse, RZ, PT ;  /* 0x000000ff0200720c */ /* 0x040fe20003f04270 */
[----:B------:R-:W-:Y:S01]  /*68b0*/  BSSY B0, `(.L_x_499) ;  /* 0x000000e000007945 */ /* 0x000fe20003800000 */
[----:B------:R-:W-:-:S11]  /*68c0*/  IADD3 R3, R2, -0x1, RZ ;  /* 0xffffffff02037810 */ /* 0x000fd60007ffe0ff */
[----:B------:R-:W-:Y:S05]  /*68d0*/  @P0 BRA `(.L_x_500) ;  /* 0x0000007000000947 */ /* 0x000fea0003800000 */
[----:B------:R-:W-:Y:S02]  /*68e0*/  IMAD.MOV.U32 R3, RZ, RZ, 0x1 ;  /* 0x00000001ff037424 */ /* 0x000fe400078e00ff */
[----:B------:R-:W-:-:S03]  /*68f0*/  IMAD.MOV R2, RZ, RZ, -R2 ;  /* 0x000000ffff027224 */ /* 0x000fc600078e0a02 */
[----:B------:R-:W-:-:S13]  /*6900*/  ISETP.NE.AND P0, PT, R3, c[0x0][0x32c], PT ;  /* 0x0000cb0003007a0c */ /* 0x000fda0003f05270 */
[----:B------:R-:W-:-:S05]  /*6910*/  @P0 IMAD.HI.U32 R3, R2, c[0x0][0x330], RZ ;  /* 0x0000cc0002030a27 */ /* 0x000fca00078e00ff */
[----:B------:R-:W-:-:S04]  /*6920*/  @P0 SHF.R.U32.HI R2, RZ, c[0x0][0x334], R3 ;  /* 0x0000cd00ff020a19 */ /* 0x000fc80000011603 */
[----:B------:R-:W-:Y:S01]  /*6930*/  LOP3.LUT R3, RZ, R2, RZ, 0x33, !PT ;  /* 0x00000002ff037212 */ /* 0x000fe200078e33ff */
[----:B------:R-:W-:Y:S05]  /*6940*/  BRA `(.L_x_501) ;  /* 0x0000004000007947 */ /* 0x000fea0003800000 */
.L_x_500:
[----:B------:R-:W-:-:S04]  /*6950*/  MOV R2, 0x1 ;  /* 0x0000000100027802 */ /* 0x000fc80000000f00 */
[----:B------:R-:W-:-:S13]  /*6960*/  ISETP.NE.AND P0, PT, R2, c[0x0][0x32c], PT ;  /* 0x0000cb0002007a0c */ /* 0x000fda0003f05270 */
[----:B------:R-:W-:-:S05]  /*6970*/  @P0 IMAD.HI.U32 R2, R3, c[0x0][0x330], RZ ;  /* 0x0000cc0003020a27 */ /* 0x000fca00078e00ff */
[----:B------:R-:W-:Y:S02]  /*6980*/  @P0 SHF.R.U32.HI R3, RZ, c[0x0][0x334], R2 ;  /* 0x0000cd00ff030a19 */ /* 0x000fe40000011602 */
.L_x_501:
[----:B------:R-:W-:Y:S05]  /*6990*/  BSYNC B0 ;  /* 0x0000000000007941 */ /* 0x000fea0003800000 */
.L_x_499:
[----:B------:R-:W-:-:S05]  /*69a0*/  MOV R2, c[0x0][0x32c] ;  /* 0x0000cb0000027a02 */ /* 0x000fca0000000f00 */
[----:B------:R-:W-:-:S05]  /*69b0*/  IMAD R3, R3, R2, c[0x0][0x32c] ;  /* 0x0000cb0003037624 */ /* 0x000fca00078e0202 */
[----:B------:R-:W-:-:S04]  /*69c0*/  IMNMX R0, R0, R3, PT ;  /* 0x0000000300007217 */ /* 0x000fc80003800200 */
.L_x_498:
[----:B------:R-:W-:-:S04]  /*69d0*/  SHF.R.S32.HI R2, RZ, 0x1f, R0 ;  /* 0x0000001fff027819 */ /* 0x000fc80000011400 */
[----:B------:R-:W-:-:S04]  /*69e0*/  LEA.HI R0, R2, R0, RZ, 0x6 ;  /* 0x0000000002007211 */ /* 0x000fc800078f30ff */
[----:B------:R-:W-:-:S04]  /*69f0*/  SHF.R.S32.HI R0, RZ, 0x6, R0 ;  /* 0x00000006ff007819 */ /* 0x000fc80000011400 */
[----:B------:R-:W-:-:S04]  /*6a00*/  IMNMX R200, R194, R0, !PT ;  /* 0x00000000c2c87217 */ /* 0x000fc80007800200 */
[----:B------:R-:W-:-:S13]  /*6a10*/  ISETP.GE.AND P0, PT, R178, R200, PT ;  /* 0x000000c8b200720c */ /* 0x000fda0003f06270 */
[----:B------:R-:W-:Y:S05]  /*6a20*/  @!P0 BRA `(.L_x_502) ;  /* 0x00003cf000008947 */ /* 0x000fea0003800000 */
[----:B------:R-:W-:Y:S02]  /*6a30*/  MOV R102, R12 ;  /* 0x0000000c00667202 */ /* 0x000fe40000000f00 */
[----:B------:R-:W-:Y:S02]  /*6a40*/  MOV R101, R100 ;  /* 0x0000006400657202 */ /* 0x000fe40000000f00 */
.L_x_523:
[----:B------:R-:W-:Y:S04]  /*6a50*/  DEPBAR.LE SB0, 0x0 ;  /* 0x000080000000791a */ /* 0x000fe80000000000 */
[----:B------:R-:W-:Y:S01]  /*6a60*/  WARPSYNC 0xffffffff ;  /* 0xffffffff00007948 */ /* 0x000fe20003800000 */
[----:B------:R-:W-:Y:S01]  /*6a70*/  BAR.SYNC.DEFER_BLOCKING 0x0 ;  /* 0x0000000000007b1d */ /* 0x000fe20000010000 */
[----:B------:R-:W-:Y:S05]  /*6a80*/  ISETP.GT.AND P0, PT, R194, R178, PT ;  /* 0x000000b2c200720c */ /* 0x000fea0003f04270 */
[----:B------:R1:W2:Y:S01]  /*6a90*/  LDSM.16.M88.4 R32, [R173] ;  /* 0x00000000ad20783b */ /* 0x0002a20000000200 */
[----:B------:R-:W-:Y:S03]  /*6aa0*/  BSSY B0, `(.L_x_503) ;  /* 0x000004e000007945 */ /* 0x000fe60003800000 */
[----:B------:R1:W3:Y:S04]  /*6ab0*/  LDSM.16.M88.4 R8, [R164] ;  /* 0x00000000a408783b */ /* 0x0002e80000000200 */
[----:B------:R1:W4:Y:S04]  /*6ac0*/  LDSM.16.M88.4 R16, [R164+0x800] ;  /* 0x00080000a410783b */ /* 0x0003280000000200 */
[----:B------:R1:W1:Y:S04]  /*6ad0*/  LDSM.16.M88.4 R24, [R164+0x1000] ;  /* 0x00100000a418783b */ /* 0x0002680000000200 */
[----:B------:R1:W1:Y:S04]  /*6ae0*/  LDSM.16.M88.4 R136, [R164+0x1800] ;  /* 0x00180000a488783b */ /* 0x0002680000000200 */
[----:B------:R1:W1:Y:S04]  /*6af0*/  LDSM.16.M88.4 R140, [R174] ;  /* 0x00000000ae8c783b */ /* 0x0002680000000200 */
[----:B------:R1:W1:Y:S04]  /*6b00*/  LDSM.16.M88.4 R144, [R103] ;  /* 0x000000006790783b */ /* 0x0002680000000200 */
[----:B------:R1:W1:Y:S04]  /*6b10*/  LDSM.16.M88.4 R148, [R103+0x800] ;  /* 0x000800006794783b */ /* 0x0002680000000200 */
[----:B------:R1:W1:Y:S04]  /*6b20*/  LDSM.16.M88.4 R152, [R103+0x1000] ;  /* 0x001000006798783b */ /* 0x0002680000000200 */
[----:B------:R1:W1:Y:S01]  /*6b30*/  LDSM.16.M88.4 R156, [R103+0x1800] ;  /* 0x00180000679c783b */ /* 0x0002620000000200 */
[----:B------:R-:W-:-:S05]  /*6b40*/  @P0 BRA `(.L_x_504) ;  /* 0x0000043000000947 */ /* 0x000fca0003800000 */
[----:B------:R-:W-:Y:S01]  /*6b50*/  IMAD.WIDE.U32 R2, R181, c[0x0][0x208], RZ ;  /* 0x00008200b5027a25 */ /* 0x000fe200078e00ff */
[----:B------:R-:W-:Y:S02]  /*6b60*/  SHF.R.S32.HI R0, RZ, 0x1f, R181 ;  /* 0x0000001fff007819 */ /* 0x000fe400000114b5 */
[----:B------:R-:W-:Y:S01]  /*6b70*/  SHF.R.S32.HI R4, RZ, 0x1f, R180 ;  /* 0x0000001fff047819 */ /* 0x000fe200000114b4 */
[----:B------:R-:W-:Y:S01]  /*6b80*/  IMAD.SHL.U32 R23, R193, 0x2, RZ ;  /* 0x00000002c1177824 */ /* 0x000fe200078e00ff */
[----:B------:R-:W-:Y:S01]  /*6b90*/  SHF.R.S32.HI R5, RZ, 0x1f, R193 ;  /* 0x0000001fff057819 */ /* 0x000fe200000114c1 */
[----:B------:R-:W-:Y:S01]  /*6ba0*/  IMAD R0, R0, c[0x0][0x208], RZ ;  /* 0x0000820000007a24 */ /* 0x000fe200078e02ff */
[----:B------:R-:W-:Y:S01]  /*6bb0*/  SHF.R.S32.HI R7, RZ, 0x1f, R192 ;  /* 0x0000001fff077819 */ /* 0x000fe200000114c0 */
[----:B------:R-:W-:Y:S01]  /*6bc0*/  IMAD R4, R4, c[0x0][0x218], RZ ;  /* 0x0000860004047a24 */ /* 0x000fe200078e02ff */
[----:B------:R-:W-:Y:S01]  /*6bd0*/  SHF.R.S32.HI R6, RZ, 0x1f, R184 ;  /* 0x0000001fff067819 */ /* 0x000fe200000114b8 */
[----:B------:R-:W-:Y:S01]  /*6be0*/  IMAD R0, R181, c[0x0][0x20c], R0 ;  /* 0x00008300b5007a24 */ /* 0x000fe200078e0200 */
[----:B------:R-:W-:Y:S01]  /*6bf0*/  SHF.L.U64.HI R20, R193, 0x1, R5 ;  /* 0x00000001c1147819 */ /* 0x000fe20000010205 */
[----:B------:R-:W-:Y:S01]  /*6c00*/  IMAD R4, R180, c[0x0][0x21c], R4 ;  /* 0x00008700b4047a24 */ /* 0x000fe200078e0204 */
[----:B------:R-:W-:Y:S01]  /*6c10*/  SHF.L.U64.HI R15, R192, 0x1, R7 ;  /* 0x00000001c00f7819 */ /* 0x000fe20000010207 */
[----:B------:R-:W-:Y:S01]  /*6c20*/  IMAD.IADD R3, R3, 0x1, R0 ;  /* 0x0000000103037824 */ /* 0x000fe200078e0200 */
[----:B------:R-:W-:Y:S01]  /*6c30*/  SHF.L.U64.HI R14, R184, 0x1, R6 ;  /* 0x00000001b80e7819 */ /* 0x000fe20000010206 */
[----:B------:R-:W-:Y:S02]  /*6c40*/  IMAD.SHL.U32 R22, R192, 0x2, RZ ;  /* 0x00000002c0167824 */ /* 0x000fe400078e00ff */
[----:B------:R-:W-:Y:S04]  /*6c50*/  IMAD.WIDE.U32 R2, R180, c[0x0][0x218], R2 ;  /* 0x00008600b4027a25 */ /* 0x000fe800078e0002 */
[----:B------:R-:W-:Y:S01]  /*6c60*/  IMAD.SHL.U32 R21, R184, 0x2, RZ ;  /* 0x00000002b8157824 */ /* 0x000fe200078e00ff */
[----:B------:R-:W-:Y:S04]  /*6c70*/  IADD3 R0, P0, R206, R2, RZ ;  /* 0x00000002ce007210 */ /* 0x000fe80007f1e0ff */
[----:B------:R-:W-:Y:S02]  /*6c80*/  IADD3.X R2, R210, R3, R4, P0, !PT ;  /* 0x00000003d2027210 */ /* 0x000fe400007fe404 */
[C---:B------:R-:W-:Y:S04]  /*6c90*/  LEA R13, P0, R0.reuse, c[0x0][0x1f8], 0x1 ;  /* 0x00007e00000d7a11 */ /* 0x040fe800078008ff */
[----:B------:R-:W-:Y:S01]  /*6ca0*/  LEA.HI.X R5, R0, c[0x0][0x1fc], R2, 0x1, P0 ;  /* 0x00007f0000057a11 */ /* 0x000fe200000f0c02 */
[----:B------:R-:W-:-:S06]  /*6cb0*/  BRA.DIV ~URZ, `(.L_x_505) ;  /* 0x000103527f007947 */ /* 0x000fcc000b800000 */
[----:B------:R4:W3:Y:S02]  /*6cc0*/  SHFL.IDX PT, R4, R5, RZ, 0x181f ;  /* 0x00181fff05047589 */ /* 0x0008e400000e0000 */
.L_x_638:
[----:B------:R-:W-:-:S05]  /*6cd0*/  BRA.DIV ~URZ, `(.L_x_506) ;  /* 0x000103a27f007947 */ /* 0x000fca000b800000 */
[----:B------:R-:W5:Y:S01]  /*6ce0*/  SHFL.IDX PT, R0, R13, RZ, 0x181f ;  /* 0x00181fff0d007589 */ /* 0x000f6200000e0000 */
[----:B------:R-:W-:Y:S02]  /*6cf0*/  ISETP.GE.AND P2, PT, R184, c[0x0][0x1d4], PT ;  /* 0x00007500b8007a0c */ /* 0x000fe40003f46270 */
[----:B------:R-:W-:Y:S02]  /*6d00*/  ISETP.GE.AND P1, PT, R192, c[0x0][0x1d4], PT ;  /* 0x00007500c0007a0c */ /* 0x000fe40003f26270 */
[----:B-----5:R-:W-:Y:S05]  /*6d10*/  IADD3 R2, P0, R0, R21, RZ ;  /* 0x0000001500027210 */ /* 0x020fea0007f1e0ff */
[----:B---3--:R-:W-:Y:S01]  /*6d20*/  IMAD.X R3, R4, 0x1, R14, P0 ;  /* 0x0000000104037824 */ /* 0x008fe200000e060e */
[----:B------:R-:W-:Y:S04]  /*6d30*/  IADD3 R6, P0, R0, R22, RZ ;  /* 0x0000001600067210 */ /* 0x000fe80007f1e0ff */
[----:B------:R-:W-:Y:S01]  /*6d40*/  @!PT LDS RZ, [RZ] ;  /* 0x00000000fffff984 */ /* 0x000fe20000000800 */
[----:B------:R-:W-:Y:S01]  /*6d50*/  @!PT LDS RZ, [RZ] ;  /* 0x00000000fffff984 */ /* 0x000fe20000000800 */
[----:B------:R3:W-:Y:S01]  /*6d60*/  LDGSTS.E.BYPASS.LTC128B.128 [R179+0x100], [R2.64], !P2 ;  /* 0x0010000002b37fae */ /* 0x0007e2000d101d48 */
[----:B------:R-:W-:Y:S05]  /*6d70*/  IMAD.X R7, R4, 0x1, R15, P0 ;  /* 0x0000000104077824 */ /* 0x000fea00000e060f */
[----:B------:R5:W-:Y:S01]  /*6d80*/  LDGSTS.E.BYPASS.LTC128B.128 [R179+0x2100], [R6.64], !P1 ;  /* 0x0210000006b37fae */ /* 0x000be2000c901d48 */
[----:B---3--:R-:W-:Y:S03]  /*6d90*/  IADD3 R2, P0, R0, R23, RZ ;  /* 0x0000001700027210 */ /* 0x008fe60007f1e0ff */
[----:B------:R-:W3:Y:S02]  /*6da0*/  SHFL.IDX PT, R0, R13, 0x1, 0x181f ;  /* 0x00381f000d007f89 */ /* 0x000ee400000e0000 */
[----:B------:R-:W-:Y:S01]  /*6db0*/  IMAD.X R3, R4, 0x1, R20, P0 ;  /* 0x0000000104037824 */ /* 0x000fe200000e0614 */
[----:B------:R-:W-:Y:S01]  /*6dc0*/  ISETP.GE.AND P0, PT, R193, c[0x0][0x1d4], PT ;  /* 0x00007500c1007a0c */ /* 0x000fe20003f06270 */
[----:B------:R4:W2:Y:S01]  /*6dd0*/  SHFL.IDX PT, R4, R5, 0x1, 0x181f ;  /* 0x00381f0005047f89 */ /* 0x0008a200000e0000 */
[----:B-----5:R-:W-:Y:S02]  /*6de0*/  SEL R6, RZ, 0x10, P1 ;  /* 0x00000010ff067807 */ /* 0x020fe40000800000 */
[----:B------:R-:W-:Y:S09]  /*6df0*/  SEL R12, RZ, 0x10, P0 ;  /* 0x00000010ff0c7807 */ /* 0x000ff20000000000 */
[----:B------:R1:W-:Y:S01]  /*6e00*/  LDGSTS.E.BYPASS.LTC128B.128 [R179+0x4100], [R2.64], !P0 ;  /* 0x0410000002b37fae */ /* 0x0003e2000c101d48 */
[----:B----4-:R-:W-:Y:S04]  /*6e10*/  SEL R5, RZ, 0x10, P2 ;  /* 0x00000010ff057807 */ /* 0x010fe80001000000 */
.L_x_639:
[C---:B-1-3--:R-:W-:Y:S02]  /*6e20*/  IADD3 R2, -R5.reuse, 0x10, RZ ;  /* 0x0000001005027810 */ /* 0x04afe40007ffe1ff */
[----:B------:R-:W-:Y:S02]  /*6e30*/  ISETP.NE.U32.AND P2, PT, R5, RZ, PT ;  /* 0x000000ff0500720c */ /* 0x000fe40003f45070 */
[----:B------:R-:W-:Y:S04]  /*6e40*/  LOP3.LUT R2, R2, 0xf, RZ, 0xc0, !PT ;  /* 0x0000000f02027812 */ /* 0x000fe800078ec0ff */
[----:B------:R-:W-:Y:S04]  /*6e50*/  IADD3 R2, P1, P0, R2, R0, R21 ;  /* 0x0000000002027210 */ /* 0x000fe8000783e015 */
[----:B--2---:R-:W-:Y:S05]  /*6e60*/  IADD3.X R3, RZ, R4, R14, P1, P0 ;  /* 0x00000004ff037210 */ /* 0x004fea0000fe040e */
[----:B------:R-:W-:Y:S01]  /*6e70*/  @!PT LDS RZ, [RZ] ;  /* 0x00000000fffff984 */ /* 0x000fe20000000800 */
[----:B------:R-:W-:Y:S01]  /*6e80*/  @!PT LDS RZ, [RZ] ;  /* 0x00000000fffff984 */ /* 0x000fe20000000800 */
[----:B------:R-:W-:Y:S01]  /*6e90*/  @!PT LDS RZ, [RZ] ;  /* 0x00000000fffff984 */ /* 0x000fe20000000800 */
[----:B------:R1:W-:Y:S01]  /*6ea0*/  LDGSTS.E.BYPASS.LTC128B.128.ZFILL [R179+0x1100], [R2.64], P2 ;  /* 0x0110000002b37fae */ /* 0x0003e20009141d48 */
[C---:B------:R-:W-:Y:S02]  /*6eb0*/  ISETP.NE.U32.AND P2, PT, R6.reuse, RZ, PT ;  /* 0x000000ff0600720c */ /* 0x040fe40003f45070 */
[----:B-1----:R-:W-:Y:S04]  /*6ec0*/  IADD3 R2, -R6, 0x10, RZ ;  /* 0x0000001006027810 */ /* 0x002fe80007ffe1ff */
[----:B------:R-:W-:Y:S04]  /*6ed0*/  LOP3.LUT R2, R2, 0xf, RZ, 0xc0, !PT ;  /* 0x0000000f02027812 */ /* 0x000fe800078ec0ff */
[----:B------:R-:W-:Y:S02]  /*6ee0*/  IADD3 R6, P1, P0, R2, R0, R22 ;  /* 0x0000000002067210 */ /* 0x000fe4000783e016 */
[----:B------:R-:W-:Y:S02]  /*6ef0*/  IADD3 R2, -R12, 0x10, RZ ;  /* 0x000000100c027810 */ /* 0x000fe40007ffe1ff */
[----:B------:R-:W-:Y:S02]  /*6f00*/  IADD3.X R7, RZ, R4, R15, P1, P0 ;  /* 0x00000004ff077210 */ /* 0x000fe40000fe040f */
[----:B------:R-:W-:Y:S03]  /*6f10*/  LOP3.LUT R2, R2, 0xf, RZ, 0xc0, !PT ;  /* 0x0000000f02027812 */ /* 0x000fe600078ec0ff */
[----:B------:R1:W-:Y:S01]  /*6f20*/  LDGSTS.E.BYPASS.LTC128B.128.ZFILL [R179+0x3100], [R6.64], P2 ;  /* 0x0310000006b37fae */ /* 0x0003e20009141d48 */
[----:B------:R-:W-:Y:S04]  /*6f30*/  IADD3 R2, P1, P0, R2, R0, R23 ;  /* 0x0000000002027210 */ /* 0x000fe8000783e017 */
[----:B------:R-:W-:Y:S02]  /*6f40*/  IADD3.X R3, RZ, R4, R20, P1, P0 ;  /* 0x00000004ff037210 */ /* 0x000fe40000fe0414 */
[----:B------:R-:W-:Y:S11]  /*6f50*/  ISETP.NE.U32.AND P0, PT, R12, RZ, PT ;  /* 0x000000ff0c00720c */ /* 0x000ff60003f05070 */
[----:B------:R-:W-:Y:S02]  /*6f60*/  @!UPT UIADD3 URZ, URZ, URZ, URZ ;  /* 0x0000003f3f3ff290 */ /* 0x000fe4000fffe03f */
[----:B------:R1:W-:Y:S02]  /*6f70*/  LDGSTS.E.BYPASS.LTC128B.128.ZFILL [R179+0x5100], [R2.64], P0 ;  /* 0x0510000002b37fae */ /* 0x0003e40008141d48 */
.L_x_504:
[----:B------:R-:W-:Y:S05]  /*6f80*/  BSYNC B0 ;  /* 0x0000000000007941 */ /* 0x000fea0003800000 */
.L_x_503:
[----:B------:R-:W0:Y:S01]  /*6f90*/  LDGDEPBAR ;  /* 0x00000000000079af */ /* 0x000e220000000000 */
[----:B------:R-:W-:Y:S01]  /*6fa0*/  WARPSYNC 0xffffffff ;  /* 0xffffffff00007948 */ /* 0x000fe20003800000 */
[C---:B-123--:R-:W-:Y:S01]  /*6fb0*/  HMMA.16816.F32.BF16 R4, R32.reuse, R8, RZ ;  /* 0x000000082004723c */ /* 0x04efe200000418ff */
[----:B------:R-:W-:Y:S02]  /*6fc0*/  BSSY B0, `(.L_x_507) ;  /* 0x0000128000007945 */ /* 0x000fe40003800000 */
[----:B------:R-:W-:Y:S05]  /*6fd0*/  ISETP.GT.AND P0, PT, R178, R194, PT ;  /* 0x000000c2b200720c */ /* 0x000fea0003f04270 */
[C---:B------:R-:W-:Y:S08]  /*6fe0*/  HMMA.16816.F32.BF16 R8, R32.reuse, R10, RZ ;  /* 0x0000000a2008723c */ /* 0x040ff000000418ff */
[C---:B----4-:R-:W-:Y:S08]  /*6ff0*/  HMMA.16816.F32.BF16 R12, R32.reuse, R16, RZ ;  /* 0x00000010200c723c */ /* 0x050ff000000418ff */
[C---:B------:R-:W-:Y:S08]  /*7000*/  HMMA.16816.F32.BF16 R16, R32.reuse, R18, RZ ;  /* 0x000000122010723c */ /* 0x040ff000000418ff */
[C---:B------:R-:W-:Y:S08]  /*7010*/  HMMA.16816.F32.BF16 R20, R32.reuse, R24, RZ ;  /* 0x000000182014723c */ /* 0x040ff000000418ff */
[C---:B------:R-:W-:Y:S08]  /*7020*/  HMMA.16816.F32.BF16 R24, R32.reuse, R26, RZ ;  /* 0x0000001a2018723c */ /* 0x040ff000000418ff */
[C---:B------:R-:W-:Y:S08]  /*7030*/  HMMA.16816.F32.BF16 R28, R32.reuse, R136, RZ ;  /* 0x00000088201c723c */ /* 0x040ff000000418ff */
[----:B------:R-:W-:Y:S01]  /*7040*/  HMMA.16816.F32.BF16 R32, R32, R138, RZ ;  /* 0x0000008a2020723c */ /* 0x000fe200000418ff */
[----:B------:R-:W-:Y:S07]  /*7050*/  LDSM.16.M88.4 R136, [R176] ;  /* 0x00000000b088783b */ /* 0x000fee0000000200 */
[C---:B------:R-:W-:Y:S08]  /*7060*/  HMMA.16816.F32.BF16 R4, R140.reuse, R144, R4 ;  /* 0x000000908c04723c */ /* 0x040ff00000041804 */
[C---:B------:R-:W-:Y:S01]  /*7070*/  HMMA.16816.F32.BF16 R8, R140.reuse, R146, R8 ;  /* 0x000000928c08723c */ /* 0x040fe20000041808 */
[----:B------:R-:W1:Y:S07]  /*7080*/  LDSM.16.M88.4 R144, [R166] ;  /* 0x00000000a690783b */ /* 0x000e6e0000000200 */
[C---:B------:R-:W-:Y:S08]  /*7090*/  HMMA.16816.F32.BF16 R12, R140.reuse, R148, R12 ;  /* 0x000000948c0c723c */ /* 0x040ff0000004180c */
[C---:B------:R-:W-:Y:S01]  /*70a0*/  HMMA.16816.F32.BF16 R16, R140.reuse, R150, R16 ;  /* 0x000000968c10723c */ /* 0x040fe20000041810 */
[----:B------:R-:W2:Y:S07]  /*70b0*/  LDSM.16.M88.4 R148, [R166+0x800] ;  /* 0x00080000a694783b */ /* 0x000eae0000000200 */
[C---:B------:R-:W-:Y:S08]  /*70c0*/  HMMA.16816.F32.BF16 R20, R140.reuse, R152, R20 ;  /* 0x000000988c14723c */ /* 0x040ff00000041814 */
[C---:B------:R-:W-:Y:S01]  /*70d0*/  HMMA.16816.F32.BF16 R24, R140.reuse, R154, R24 ;  /* 0x0000009a8c18723c */ /* 0x040fe20000041818 */
[----:B------:R-:W-:Y:S07]  /*70e0*/  LDSM.16.M88.4 R152, [R166+0x1800] ;  /* 0x00180000a698783b */ /* 0x000fee0000000200 */
[C---:B------:R-:W-:Y:S08]  /*70f0*/  HMMA.16816.F32.BF16 R28, R140.reuse, R156, R28 ;  /* 0x0000009c8c1c723c */ /* 0x040ff0000004181c */
[----:B------:R-:W-:Y:S01]  /*7100*/  HMMA.16816.F32.BF16 R32, R140, R158, R32 ;  /* 0x0000009e8c20723c */ /* 0x000fe20000041820 */
[----:B------:R-:W3:Y:S07]  /*7110*/  LDSM.16.M88.4 R140, [R166+0x1000] ;  /* 0x00100000a68c783b */ /* 0x000eee0000000200 */
[C---:B-1----:R-:W-:Y:S08]  /*7120*/  HMMA.16816.F32.BF16 R4, R136.reuse, R144, R4 ;  /* 0x000000908804723c */ /* 0x042ff00000041804 */
[C---:B------:R-:W-:Y:S01]  /*7130*/  HMMA.16816.F32.BF16 R8, R136.reuse, R146, R8 ;  /* 0x000000928808723c */ /* 0x040fe20000041808 */
[----:B------:R-:W-:Y:S07]  /*7140*/  LDSM.16.M88.4 R144, [R165+-0x4000] ;  /* 0xffc00000a590783b */ /* 0x000fee0000000200 */
[C---:B--2---:R-:W-:Y:S08]  /*7150*/  HMMA.16816.F32.BF16 R12, R136.reuse, R148, R12 ;  /* 0x00000094880c723c */ /* 0x044ff0000004180c */
[C---:B------:R-:W-:Y:S01]  /*7160*/  HMMA.16816.F32.BF16 R16, R136.reuse, R150, R16 ;  /* 0x000000968810723c */ /* 0x040fe20000041810 */
[----:B------:R-:W-:Y:S07]  /*7170*/  LDSM.16.M88.4 R148, [R165+-0x3800] ;  /* 0xffc80000a594783b */ /* 0x000fee0000000200 */
[C---:B---3--:R-:W-:Y:S08]  /*7180*/  HMMA.16816.F32.BF16 R20, R136.reuse, R140, R20 ;  /* 0x0000008c8814723c */ /* 0x048ff00000041814 */
[C---:B------:R-:W-:Y:S01]  /*7190*/  HMMA.16816.F32.BF16 R24, R136.reuse, R142, R24 ;  /* 0x0000008e8818723c */ /* 0x040fe20000041818 */
[----:B------:R-:W1:Y:S07]  /*71a0*/  LDSM.16.M88.4 R140, [R175] ;  /* 0x00000000af8c783b */ /* 0x000e6e0000000200 */
[C---:B------:R-:W-:Y:S08]  /*71b0*/  HMMA.16816.F32.BF16 R28, R136.reuse, R152, R28 ;  /* 0x00000098881c723c */ /* 0x040ff0000004181c */
[----:B------:R-:W-:Y:S01]  /*71c0*/  HMMA.16816.F32.BF16 R32, R136, R154, R32 ;  /* 0x0000009a8820723c */ /* 0x000fe20000041820 */
[----:B------:R-:W2:Y:S08]  /*71d0*/  LDSM.16.M88.4 R136, [R165+-0x3000] ;  /* 0xffd00000a588783b */ /* 0x000eb00000000200 */
[----:B------:R-:W3:Y:S01]  /*71e0*/  LDSM.16.M88.4 R152, [R165+-0x2800] ;  /* 0xffd80000a598783b */ /* 0x000ee20000000200 */
[C---:B-1----:R-:W-:Y:S08]  /*71f0*/  HMMA.16816.F32.BF16 R4, R140.reuse, R144, R4 ;  /* 0x000000908c04723c */ /* 0x042ff00000041804 */
[C---:B------:R-:W-:Y:S01]  /*7200*/  HMMA.16816.F32.BF16 R8, R140.reuse, R146, R8 ;  /* 0x000000928c08723c */ /* 0x040fe20000041808 */
[----:B------:R-:W-:Y:S07]  /*7210*/  LDSM.16.M88.4 R144, [R164+0x2000] ;  /* 0x00200000a490783b */ /* 0x000fee0000000200 */
[C---:B------:R-:W-:Y:S08]  /*7220*/  HMMA.16816.F32.BF16 R12, R140.reuse, R148, R12 ;  /* 0x000000948c0c723c */ /* 0x040ff0000004180c */
[C---:B------:R-:W-:Y:S01]  /*7230*/  HMMA.16816.F32.BF16 R16, R140.reuse, R150, R16 ;  /* 0x000000968c10723c */ /* 0x040fe20000041810 */
[----:B------:R-:W-:Y:S07]  /*7240*/  LDSM.16.M88.4 R148, [R164+0x2800] ;  /* 0x00280000a494783b */ /* 0x000fee0000000200 */
[C---:B--2---:R-:W-:Y:S08]  /*7250*/  HMMA.16816.F32.BF16 R20, R140.reuse, R136, R20 ;  /* 0x000000888c14723c */ /* 0x044ff00000041814 */
[C---:B------:R-:W-:Y:S01]  /*7260*/  HMMA.16816.F32.BF16 R24, R140.reuse, R138, R24 ;  /* 0x0000008a8c18723c */ /* 0x040fe20000041818 */
[----:B------:R-:W1:Y:S07]  /*7270*/  LDSM.16.M88.4 R136, [R173+0x4000] ;  /* 0x00400000ad88783b */ /* 0x000e6e0000000200 */
[C---:B---3--:R-:W-:Y:S08]  /*7280*/  HMMA.16816.F32.BF16 R28, R140.reuse, R152, R28 ;  /* 0x000000988c1c723c */ /* 0x048ff0000004181c */
[----:B------:R-:W-:Y:S01]  /*7290*/  HMMA.16816.F32.BF16 R32, R140, R154, R32 ;  /* 0x0000009a8c20723c */ /* 0x000fe20000041820 */
[----:B------:R-:W2:Y:S08]  /*72a0*/  LDSM.16.M88.4 R140, [R164+0x3000] ;  /* 0x00300000a48c783b */ /* 0x000eb00000000200 */
[----:B------:R-:W3:Y:S01]  /*72b0*/  LDSM.16.M88.4 R152, [R164+0x3800] ;  /* 0x00380000a498783b */ /* 0x000ee20000000200 */
        /* <DEDUP_REMOVED lines=28> */
[----:B------:R-:W-:Y:S07]  /*7480*/  LDSM.16.M88.4 R144, [R165+-0x2000] ;  /* 0xffe00000a590783b */ /* 0x000fee0000000200 */
[C---:B------:R-:W-:Y:S08]  /*7490*/  HMMA.16816.F32.BF16 R12, R136.reuse, R148, R12 ;  /* 0x00000094880c723c */ /* 0x040ff0000004180c */
[C---:B------:R-:W-:Y:S01]  /*74a0*/  HMMA.16816.F32.BF16 R16, R136.reuse, R150, R16 ;  /* 0x000000968810723c */ /* 0x040fe20000041810 */
[----:B------:R-:W-:Y:S07]  /*74b0*/  LDSM.16.M88.4 R148, [R165+-0x1800] ;  /* 0xffe80000a594783b */ /* 0x000fee0000000200 */
[C---:B--2---:R-:W-:Y:S08]  /*74c0*/  HMMA.16816.F32.BF16 R20, R136.reuse, R140, R20 ;  /* 0x0000008c8814723c */ /* 0x044ff00000041814 */
[C---:B------:R-:W-:Y:S01]  /*74d0*/  HMMA.16816.F32.BF16 R24, R136.reuse, R142, R24 ;  /* 0x0000008e8818723c */ /* 0x040fe20000041818 */
[----:B------:R-:W1:Y:S07]  /*74e0*/  LDSM.16.M88.4 R140, [R175+0x4000] ;  /* 0x00400000af8c783b */ /* 0x000e6e0000000200 */
[C---:B---3--:R-:W-:Y:S08]  /*74f0*/  HMMA.16816.F32.BF16 R28, R136.reuse, R152, R28 ;  /* 0x00000098881c723c */ /* 0x048ff0000004181c */
        /* <DEDUP_REMOVED lines=41> */
[----:B------:R-:W-:Y:S01]  /*7790*/  LDSM.16.M88.4 R152, [R165] ;  /* 0x00000000a598783b */ /* 0x000fe20000000200 */
[C---:B-1----:R-:W-:Y:S08]  /*77a0*/  HMMA.16816.F32.BF16 R4, R136.reuse, R144, R4 ;  /* 0x000000908804723c */ /* 0x042ff00000041804 */
[C---:B------:R-:W-:Y:S01]  /*77b0*/  HMMA.16816.F32.BF16 R8, R136.reuse, R146, R8 ;  /* 0x000000928808723c */ /* 0x040fe20000041808 */
[----:B------:R-:W1:Y:S07]  /*77c0*/  LDSM.16.M88.4 R144, [R166+0x5800] ;  /* 0x00580000a690783b */ /* 0x000e6e0000000200 */
[C---:B------:R-:W-:Y:S08]  /*77d0*/  HMMA.16816.F32.BF16 R12, R136.reuse, R148, R12 ;  /* 0x00000094880c723c */ /* 0x040ff0000004180c */
[C---:B------:R-:W-:Y:S01]  /*77e0*/  HMMA.16816.F32.BF16 R16, R136.reuse, R150, R16 ;  /* 0x000000968810723c */ /* 0x040fe20000041810 */
[----:B------:R-:W3:Y:S07]  /*77f0*/  LDSM.16.M88.4 R148, [R175+0x8000] ;  /* 0x00800000af94783b */ /* 0x000eee0000000200 */
[C---:B--2---:R-:W-:Y:S08]  /*7800*/  HMMA.16816.F32.BF16 R20, R136.reuse, R140, R20 ;  /* 0x0000008c8814723c */ /* 0x044ff00000041814 */
[C---:B------:R-:W-:Y:S08]  /*7810*/  HMMA.16816.F32.BF16 R24, R136.reuse, R142, R24 ;  /* 0x0000008e8818723c */ /* 0x040ff00000041818 */
[C---:B-1----:R-:W-:Y:S08]  /*7820*/  HMMA.16816.F32.BF16 R28, R136.reuse, R144, R28 ;  /* 0x00000090881c723c */ /* 0x042ff0000004181c */
[----:B------:R-:W-:Y:S01]  /*7830*/  HMMA.16816.F32.BF16 R32, R136, R146, R32 ;  /* 0x000000928820723c */ /* 0x000fe20000041820 */
[----:B------:R-:W1:Y:S07]  /*7840*/  LDSM.16.M88.4 R136, [R165+0x800] ;  /* 0x00080000a588783b */ /* 0x000e6e0000000200 */
[C---:B---3--:R-:W-:Y:S08]  /*7850*/  HMMA.16816.F32.BF16 R4, R148.reuse, R152, R4 ;  /* 0x000000989404723c */ /* 0x048ff00000041804 */
[C---:B------:R-:W-:Y:S11]  /*7860*/  HMMA.16816.F32.BF16 R8, R148.reuse, R154, R8 ;  /* 0x0000009a9408723c */ /* 0x040ff60000041808 */
[----:B------:R-:W-:Y:S05]  /*7870*/  @!UPT UIADD3 URZ, URZ, URZ, URZ ;  /* 0x0000003f3f3ff290 */ /* 0x000fea000fffe03f */
[----:B------:R-:W-:Y:S04]  /*7880*/  FMUL.FTZ R0, R4, c[0x0][0x320] ;  /* 0x0000c80004007a20 */ /* 0x000fe80000410000 */
[----:B------:R2:W3:Y:S04]  /*7890*/  MUFU.TANH R158, R0 ;  /* 0x00000000009e7308 */ /* 0x0004e80000002400 */
[----:B------:R-:W-:Y:S01]  /*78a0*/  FMUL.FTZ R2, R11, c[0x0][0x320] ;  /* 0x0000c8000b027a20 */ /* 0x000fe20000410000 */
[C---:B-1----:R-:W-:Y:S05]  /*78b0*/  HMMA.16816.F32.BF16 R12, R148.reuse, R136, R12 ;  /* 0x00000088940c723c */ /* 0x042fea000004180c */
[----:B------:R1:W4:Y:S03]  /*78c0*/  MUFU.TANH R159, R2 ;  /* 0x00000002009f7308 */ /* 0x0003260000002400 */
[C---:B------:R-:W-:Y:S04]  /*78d0*/  HMMA.16816.F32.BF16 R16, R148.reuse, R138, R16 ;  /* 0x0000008a9410723c */ /* 0x040fe80000041810 */
[----:B--2---:R-:W-:Y:S04]  /*78e0*/  FMUL.FTZ R0, R5, c[0x0][0x320] ;  /* 0x0000c80005007a20 */ /* 0x004fe80000410000 */
[----:B------:R2:W2:Y:S11]  /*78f0*/  MUFU.TANH R157, R0 ;  /* 0x00000000009d7308 */ /* 0x0004b60000002400 */
[----:B------:R-:W-:Y:S05]  /*7900*/  @!UPT UIADD3 URZ, URZ, URZ, URZ ;  /* 0x0000003f3f3ff290 */ /* 0x000fea000fffe03f */
[----:B-1----:R-:W-:Y:S04]  /*7910*/  FMUL.FTZ R2, R19, c[0x0][0x320] ;  /* 0x0000c80013027a20 */ /* 0x002fe80000410000 */
[----:B------:R-:W1:Y:S01]  /*7920*/  MUFU.TANH R153, R2 ;  /* 0x0000000200997308 */ /* 0x000e620000002400 */
[----:B--2---:R-:W-:Y:S09]  /*7930*/  FMUL.FTZ R0, R6, c[0x0][0x320] ;  /* 0x0000c80006007a20 */ /* 0x004ff20000410000 */
[----:B------:R2:W1:Y:S02]  /*7940*/  MUFU.TANH R162, R0 ;  /* 0x0000000000a27308 */ /* 0x0004640000002400 */
[----:B--2---:R-:W-:Y:S02]  /*7950*/  FMUL.FTZ R0, R7, c[0x0][0x320] ;  /* 0x0000c80007007a20 */ /* 0x004fe40000410000 */
[----:B------:R-:W2:Y:S06]  /*7960*/  LDSM.16.M88.4 R4, [R165+0x1000] ;  /* 0x00100000a504783b */ /* 0x000eac0000000200 */
[----:B------:R5:W1:Y:S02]  /*7970*/  MUFU.TANH R161, R0 ;  /* 0x0000000000a17308 */ /* 0x000a640000002400 */
[----:B-----5:R-:W-:Y:S08]  /*7980*/  FMUL.FTZ R0, R8, c[0x0][0x320] ;  /* 0x0000c80008007a20 */ /* 0x020ff00000410000 */
[----:B------:R5:W1:Y:S01]  /*7990*/  MUFU.TANH R154, R0 ;  /* 0x00000000009a7308 */ /* 0x000a620000002400 */
[C---:B--2---:R-:W-:Y:S08]  /*79a0*/  HMMA.16816.F32.BF16 R20, R148.reuse, R4, R20 ;  /* 0x000000049414723c */ /* 0x044ff00000041814 */
[C---:B------:R-:W-:Y:S04]  /*79b0*/  HMMA.16816.F32.BF16 R24, R148.reuse, R6, R24 ;  /* 0x000000069418723c */ /* 0x040fe80000041818 */
[----:B-----5:R-:W-:Y:S04]  /*79c0*/  FMUL.FTZ R0, R9, c[0x0][0x320] ;  /* 0x0000c80009007a20 */ /* 0x020fe80000410000 */
[----:B------:R2:W1:Y:S04]  /*79d0*/  MUFU.TANH R147, R0 ;  /* 0x0000000000937308 */ /* 0x0004680000002400 */
[----:B--2---:R-:W-:Y:S02]  /*79e0*/  FMUL.FTZ R0, R10, c[0x0][0x320] ;  /* 0x0000c8000a007a20 */ /* 0x004fe40000410000 */
[----:B------:R-:W2:Y:S01]  /*79f0*/  LDSM.16.M88.4 R8, [R165+0x1800] ;  /* 0x00180000a508783b */ /* 0x000ea20000000200 */
[----:B------:R-:W-:Y:S04]  /*7a00*/  DEPBAR.LE SB0, 0x0 ;  /* 0x000080000000791a */ /* 0x000fe80000000000 */
[----:B------:R5:W1:Y:S03]  /*7a10*/  MUFU.TANH R160, R0 ;  /* 0x0000000000a07308 */ /* 0x000a660000002400 */
[----:B------:R-:W-:Y:S01]  /*7a20*/  BAR.SYNC.DEFER_BLOCKING 0x0 ;  /* 0x0000000000007b1d */ /* 0x000fe20000010000 */
[----:B-----5:R-:W-:Y:S06]  /*7a30*/  FMUL.FTZ R0, R12, c[0x0][0x320] ;  /* 0x0000c8000c007a20 */ /* 0x020fec0000410000 */
[----:B------:R5:W1:Y:S01]  /*7a40*/  MUFU.TANH R137, R0 ;  /* 0x0000000000897308 */ /* 0x000a620000002400 */
[C---:B--2---:R-:W-:Y:S08]  /*7a50*/  HMMA.16816.F32.BF16 R28, R148.reuse, R8, R28 ;  /* 0x00000008941c723c */ /* 0x044ff0000004181c */
[----:B------:R-:W-:Y:S04]  /*7a60*/  HMMA.16816.F32.BF16 R32, R148, R10, R32 ;  /* 0x0000000a9420723c */ /* 0x000fe80000041820 */
[----:B-----5:R-:W-:Y:S04]  /*7a70*/  FMUL.FTZ R0, R13, c[0x0][0x320] ;  /* 0x0000c8000d007a20 */ /* 0x020fe80000410000 */
[----:B------:R2:W1:Y:S04]  /*7a80*/  MUFU.TANH R136, R0 ;  /* 0x0000000000887308 */ /* 0x0004680000002400 */
[----:B--2---:R-:W-:Y:S06]  /*7a90*/  FMUL.FTZ R0, R14, c[0x0][0x320] ;  /* 0x0000c8000e007a20 */ /* 0x004fec0000410000 */
[----:B------:R2:W1:Y:S02]  /*7aa0*/  MUFU.TANH R156, R0 ;  /* 0x00000000009c7308 */ /* 0x0004640000002400 */
[----:B--2---:R-:W-:Y:S08]  /*7ab0*/  FMUL.FTZ R0, R15, c[0x0][0x320] ;  /* 0x0000c8000f007a20 */ /* 0x004ff00000410000 */
        /* <DEDUP_REMOVED lines=38> */
[----:B------:R2:W1:Y:S01]  /*7d20*/  MUFU.TANH R141, R0 ;  /* 0x00000000008d7308 */ /* 0x0004620000002400 */
[----:B------:R-:W-:-:S05]  /*7d30*/  @!P0 BRA `(.L_x_508) ;  /* 0x0000050000008947 */ /* 0x000fca0003800000 */
[----:B---34-:R-:W-:Y:S01]  /*7d40*/  IMAD R2, R178, 0x40, R201 ;  /* 0x00000040b2027824 */ /* 0x018fe200078e02c9 */
[----:B------:R-:W-:Y:S01]  /*7d50*/  SHF.R.S32.HI R163, RZ, 0x1f, R193 ;  /* 0x0000001fffa37819 */ /* 0x000fe200000114c1 */
[----:B------:R-:W-:Y:S01]  /*7d60*/  IMAD.MOV.U32 R180, RZ, RZ, RZ ;  /* 0x000000ffffb47224 */ /* 0x000fe200078e00ff */
[----:B------:R-:W-:Y:S01]  /*7d70*/  SHF.R.S32.HI R171, RZ, 0x1f, R192 ;  /* 0x0000001fffab7819 */ /* 0x000fe200000114c0 */
[C---:B------:R-:W-:Y:S01]  /*7d80*/  IMAD.SHL.U32 R23, R193.reuse, 0x2, RZ ;  /* 0x00000002c1177824 */ /* 0x040fe200078e00ff */
[----:B------:R-:W-:Y:S01]  /*7d90*/  IADD3 R2, R2, -0x40, R197 ;  /* 0xffffffc002027810 */ /* 0x000fe20007ffe0c5 */
[----:B------:R-:W-:Y:S01]  /*7da0*/  IMAD.SHL.U32 R22, R192, 0x2, RZ ;  /* 0x00000002c0167824 */ /* 0x000fe200078e00ff */
[----:B------:R-:W-:Y:S01]  /*7db0*/  SHF.L.U64.HI R12, R193, 0x1, R163 ;  /* 0x00000001c10c7819 */ /* 0x000fe200000102a3 */
[----:B------:R-:W-:Y:S01]  /*7dc0*/  IMAD.SHL.U32 R21, R184, 0x2, RZ ;  /* 0x00000002b8157824 */ /* 0x000fe200078e00ff */
[----:B------:R-:W-:Y:S01]  /*7dd0*/  SHF.R.S32.HI R163, RZ, 0x1f, R184 ;  /* 0x0000001fffa37819 */ /* 0x000fe200000114b8 */
[----:B------:R-:W-:Y:S01]  /*7de0*/  @P6 IMAD.HI.U32 R3, R2, c[0x0][0x2bc], RZ ;  /* 0x0000af0002036a27 */ /* 0x000fe200078e00ff */
[----:B------:R-:W-:Y:S02]  /*7df0*/  SHF.L.U64.HI R11, R192, 0x1, R171 ;  /* 0x00000001c00b7819 */ /* 0x000fe400000102ab */
[----:B------:R-:W-:Y:S01]  /*7e00*/  SHF.L.U64.HI R10, R184, 0x1, R163 ;  /* 0x00000001b80a7819 */ /* 0x000fe200000102a3 */
[----:B--2---:R-:W-:Y:S01]  /*7e10*/  IMAD.MOV.U32 R0, RZ, RZ, R2 ;  /* 0x000000ffff007224 */ /* 0x004fe200078e0002 */
        /* <DEDUP_REMOVED lines=22> */
[----:B------:R2:W3:Y:S02]  /*7f80*/  SHFL.IDX PT, R4, R5, RZ, 0x181f ;  /* 0x00181fff05047589 */ /* 0x0004e400000e0000 */
.L_x_640:
[----:B------:R-:W-:-:S05]  /*7f90*/  BRA.DIV ~URZ, `(.L_x_510) ;  /* 0x0000f3927f007947 */ /* 0x000fca000b800000 */
[----:B------:R-:W4:Y:S01]  /*7fa0*/  SHFL.IDX PT, R0, R9, RZ, 0x181f ;  /* 0x00181fff09007589 */ /* 0x000f2200000e0000 */
[----:B------:R-:W-:Y:S02]  /*7fb0*/  ISETP.GE.AND P2, PT, R184, c[0x0][0x1d4], PT ;  /* 0x00007500b8007a0c */ /* 0x000fe40003f46270 */
[----:B------:R-:W-:Y:S02]  /*7fc0*/  ISETP.GE.AND P1, PT, R192, c[0x0][0x1d4], PT ;  /* 0x00007500c0007a0c */ /* 0x000fe40003f26270 */
[----:B----4-:R-:W-:Y:S05]  /*7fd0*/  IADD3 R2, P0, R0, R21, RZ ;  /* 0x0000001500027210 */ /* 0x010fea0007f1e0ff */
        /* <DEDUP_REMOVED lines=12> */
[----:B----4-:R-:W-:Y:S02]  /*80a0*/  SEL R6, RZ, 0x10, P1 ;  /* 0x00000010ff067807 */ /* 0x010fe40000800000 */
[----:B------:R-:W-:Y:S09]  /*80b0*/  SEL R8, RZ, 0x10, P0 ;  /* 0x00000010ff087807 */ /* 0x000ff20000000000 */
[----:B------:R4:W-:Y:S01]  /*80c0*/  LDGSTS.E.BYPASS.LTC128B.128 [R179+0xa100], [R2.64], !P0 ;  /* 0x0a10000002b37fae */ /* 0x0009e2000c101d48 */
[----:B--2--5:R-:W-:Y:S04]  /*80d0*/  SEL R5, RZ, 0x10, P2 ;  /* 0x00000010ff057807 */ /* 0x024fe80001000000 */
.L_x_641:
[C---:B---34-:R-:W-:Y:S02]  /*80e0*/  IADD3 R2, -R5.reuse, 0x10, RZ ;  /* 0x0000001005027810 */ /* 0x058fe40007ffe1ff */
        /* <DEDUP_REMOVED lines=8> */
[C---:B------:R-:W-:Y:S02]  /*8170*/  ISETP.NE.U32.AND P2, PT, R6.reuse, RZ, PT ;  /* 0x000000ff0600720c */ /* 0x040fe40003f45070 */
[----:B--2---:R-:W-:Y:S04]  /*8180*/  IADD3 R2, -R6, 0x10, RZ ;  /* 0x0000001006027810 */ /* 0x004fe80007ffe1ff */
        /* <DEDUP_REMOVED lines=11> */
.L_x_508:
[----:B---34-:R-:W-:Y:S05]  /*8240*/  BSYNC B0 ;  /* 0x0000000000007941 */ /* 0x018fea0003800000 */
.L_x_507:
[----:B--2---:R-:W-:Y:S01]  /*8250*/  IMAD.MOV.U32 R0, RZ, RZ, c[0x0][0x2c4] ;  /* 0x0000b100ff007624 */ /* 0x004fe200078e00ff */
[----:B------:R-:W0:Y:S01]  /*8260*/  LDGDEPBAR ;  /* 0x00000000000079af */ /* 0x000e220000000000 */
[----:B------:R-:W-:Y:S01]  /*8270*/  IMAD.SHL.U32 R5, R178, 0x40, RZ ;  /* 0x00000040b2057824 */ /* 0x000fe200078e00ff */
[----:B------:R-:W-:Y:S01]  /*8280*/  ULDC UR4, c[0x0][0x324] ;  /* 0x0000c90000047ab9 */ /* 0x000fe20000000800 */
[----:B------:R-:W-:Y:S01]  /*8290*/  IMAD.IADD R4, R216, 0x1, R211 ;  /* 0x00000001d8047824 */ /* 0x000fe200078e02d3 */
[----:B------:R-:W-:Y:S01]  /*82a0*/  ISETP.NE.AND P0, PT, R0, 0x1, PT ;  /* 0x000000010000780c */ /* 0x000fe20003f05270 */
[----:B------:R-:W-:Y:S01]  /*82b0*/  ULOP3.LUT UR4, URZ, UR4, URZ, 0x33, !UPT ;  /* 0x000000043f047292 */ /* 0x000fe2000f8e333f */
[----:B------:R-:W-:Y:S04]  /*82c0*/  IADD3 R0, -R199, 0x1, -R5 ;  /* 0x00000001c7007810 */ /* 0x000fe80007ffe905 */
[----:B------:R-:W-:Y:S04]  /*82d0*/  IADD3 R0, -R196, R0, R195 ;  /* 0x00000000c4007210 */ /* 0x000fe80007ffe1c3 */
[C---:B------:R-:W-:Y:S02]  /*82e0*/  IADD3 R6, R0.reuse, UR4, RZ ;  /* 0x0000000400067c10 */ /* 0x040fe4000fffe0ff */
[----:B------:R-:W-:Y:S01]  /*82f0*/  IADD3 R7, R0, c[0x0][0x328], RZ ;  /* 0x0000ca0000077a10 */ /* 0x000fe20007ffe0ff */
[----:B------:R-:W-:Y:S05]  /*8300*/  @P0 IMAD.HI.U32 R2, R4, c[0x0][0x2c8], RZ ;  /* 0x0000b20004020a27 */ /* 0x000fea00078e00ff */
[----:B------:R-:W-:Y:S01]  /*8310*/  @P0 SHF.R.U32.HI R4, RZ, c[0x0][0x2cc], R2 ;  /* 0x0000b300ff040a19 */ /* 0x000fe20000011602 */
[----:B------:R-:W-:-:S05]  /*8320*/  BRA.DIV ~URZ, `(.L_x_511) ;  /* 0x0000f2427f007947 */ /* 0x000fca000b800000 */
[----:B------:R2:W3:Y:S02]  /*8330*/  SHFL.IDX PT, R3, R4, RZ, 0x1c1f ;  /* 0x001c1fff04037589 */ /* 0x0004e400000e0000 */
.L_x_642:
[----:B---3--:R-:W-:Y:S01]  /*8340*/  IADD3 R2, R7, R3, RZ ;  /* 0x0000000307027210 */ /* 0x008fe20007ffe0ff */
[----:B------:R-:W-:Y:S05]  /*8350*/  IMAD.MOV.U32 R0, RZ, RZ, c[0x0][0x32c] ;  /* 0x0000cb00ff007624 */ /* 0x000fea00078e00ff */
[----:B------:R-:W-:Y:S01]  /*8360*/  ISETP.GE.AND P0, PT, R0, 0x1, PT ;  /* 0x000000010000780c */ /* 0x000fe20003f06270 */
[----:B------:R-:W-:Y:S11]  /*8370*/  IMAD.IADD R0, R6, 0x1, R3 ;  /* 0x0000000106007824 */ /* 0x000ff600078e0203 */
[----:B------:R-:W-:Y:S01]  /*8380*/  @!UPT UIADD3 URZ, URZ, URZ, URZ ;  /* 0x0000003f3f3ff290 */ /* 0x000fe2000fffe03f */
[----:B------:R-:W-:-:S05]  /*8390*/  @!P0 BRA `(.L_x_512) ;  /* 0x0000018000008947 */ /* 0x000fca0003800000 */
[----:B------:R-:W-:Y:S01]  /*83a0*/  IADD3 R3, -R196, R195, R3 ;  /* 0x000000c3c4037210 */ /* 0x000fe20007ffe103 */
[----:B------:R-:W-:Y:S03]  /*83b0*/  BSSY B0, `(.L_x_513) ;  /* 0x0000011000007945 */ /* 0x000fe60003800000 */
        /* <DEDUP_REMOVED lines=11> */
.L_x_514:
[----:B------:R-:W-:Y:S04]  /*8470*/  MOV R8, 0x1 ;  /* 0x0000000100087802 */ /* 0x000fe80000000f00 */
[----:B------:R-:W-:Y:S11]  /*8480*/  ISETP.NE.AND P0, PT, R8, c[0x0][0x32c], PT ;  /* 0x0000cb0008007a0c */ /* 0x000ff60003f05270 */
[----:B------:R-:W-:Y:S02]  /*8490*/  @!UPT UIADD3 URZ, URZ, URZ, URZ ;  /* 0x0000003f3f3ff290 */ /* 0x000fe4000fffe03f */
[----:B------:R-:W-:Y:S05]  /*84a0*/  @P0 IMAD.HI.U32 R8, R3, c[0x0][0x330], RZ ;  /* 0x0000cc0003080a27 */ /* 0x000fea00078e00ff */
[----:B------:R-:W-:Y:S02]  /*84b0*/  @P0 SHF.R.U32.HI R3, RZ, c[0x0][0x334], R8 ;  /* 0x0000cd00ff030a19 */ /* 0x000fe40000011608 */
.L_x_515:
[----:B------:R-:W-:Y:S05]  /*84c0*/  BSYNC B0 ;  /* 0x0000000000007941 */ /* 0x000fea0003800000 */
.L_x_513:
[----:B------:R-:W-:Y:S04]  /*84d0*/  IMAD R3, R3, c[0x0][0x32c], -R5 ;  /* 0x0000cb0003037a24 */ /* 0x000fe800078e0a05 */
[----:B------:R-:W-:Y:S05]  /*84e0*/  IMAD.IADD R3, R3, 0x1, -R199 ;  /* 0x0000000103037824 */ /* 0x000fea00078e0ac7 */
[----:B------:R-:W-:Y:S02]  /*84f0*/  IMNMX R0, R0, R3, !PT ;  /* 0x0000000300007217 */ /* 0x000fe40007800200 */
[----:B------:R-:W-:Y:S04]  /*8500*/  IADD3 R3, R3, c[0x0][0x32c], RZ ;  /* 0x0000cb0003037a10 */ /* 0x000fe80007ffe0ff */
[----:B------:R-:W-:Y:S02]  /*8510*/  IMNMX R2, R2, R3, PT ;  /* 0x0000000302027217 */ /* 0x000fe40003800200 */
.L_x_512:
[----:B------:R-:W-:Y:S04]  /*8520*/  ISETP.GT.AND P1, PT, R178, -0x1, PT ;  /* 0xffffffffb200780c */ /* 0x000fe80003f24270 */
[C---:B------:R-:W-:Y:S02]  /*8530*/  ISETP.GT.AND P2, PT, R0.reuse, RZ, P1 ;  /* 0x000000ff0000720c */ /* 0x040fe40000f44270 */
[----:B------:R-:W-:Y:S02]  /*8540*/  ISETP.GT.AND P0, PT, R0, 0x1, P1 ;  /* 0x000000010000780c */ /* 0x000fe40000f04270 */
[C---:B------:R-:W-:Y:S02]  /*8550*/  ISETP.LT.OR P2, PT, R2.reuse, 0x1, P2 ;  /* 0x000000010200780c */ /* 0x040fe40001741670 */
[----:B------:R-:W-:Y:S02]  /*8560*/  ISETP.LT.OR P0, PT, R2, 0x2, P0 ;  /* 0x000000020200780c */ /* 0x000fe40000701670 */
[----:B------:R-:W-:Y:S02]  /*8570*/  FSEL R23, R158, -INF , !P2 ;  /* 0xff8000009e177808 */ /* 0x000fe40005000000 */
[C---:B------:R-:W-:Y:S02]  /*8580*/  ISETP.GT.AND P2, PT, R0.reuse, 0x8, P1 ;  /* 0x000000080000780c */ /* 0x040fe40000f44270 */
[----:B------:R-:W-:Y:S02]  /*8590*/  FSEL R25, R157, -INF , !P0 ;  /* 0xff8000009d197808 */ /* 0x000fe40004000000 */
[----:B------:R-:W-:Y:S02]  /*85a0*/  ISETP.GT.AND P0, PT, R0, 0x9, P1 ;  /* 0x000000090000780c */ /* 0x000fe40000f04270 */
[C---:B------:R-:W-:Y:S02]  /*85b0*/  ISETP.LT.OR P2, PT, R2.reuse, 0x9, P2 ;  /* 0x000000090200780c */ /* 0x040fe40001741670 */
[----:B------:R-:W-:Y:S02]  /*85c0*/  ISETP.LT.OR P0, PT, R2, 0xa, P0 ;  /* 0x0000000a0200780c */ /* 0x000fe40000701670 */
[----:B-1----:R-:W-:Y:S02]  /*85d0*/  FSEL R24, R154, -INF , !P2 ;  /* 0xff8000009a187808 */ /* 0x002fe40005000000 */
[C---:B------:R-:W-:Y:S02]  /*85e0*/  ISETP.GT.AND P2, PT, R0.reuse, 0x10, P1 ;  /* 0x000000100000780c */ /* 0x040fe40000f44270 */
[----:B------:R-:W-:Y:S02]  /*85f0*/  FSEL R26, R147, -INF , !P0 ;  /* 0xff800000931a7808 */ /* 0x000fe40004000000 */
[----:B------:R-:W-:Y:S02]  /*8600*/  ISETP.GT.AND P0, PT, R0, 0x11, P1 ;  /* 0x000000110000780c */ /* 0x000fe40000f04270 */
[C---:B------:R-:W-:Y:S02]  /*8610*/  ISETP.LT.OR P2, PT, R2.reuse, 0x11, P2 ;  /* 0x000000110200780c */ /* 0x040fe40001741670 */
[----:B------:R-:W-:Y:S02]  /*8620*/  ISETP.LT.OR P0, PT, R2, 0x12, P0 ;  /* 0x000000120200780c */ /* 0x000fe40000701670 */
[----:B------:R-:W-:Y:S02]  /*8630*/  FSEL R137, R137, -INF , !P2 ;  /* 0xff80000089897808 */ /* 0x000fe40005000000 */
[----:B------:R-:W-:Y:S02]  /*8640*/  ISETP.GT.AND P2, PT, R0, 0x18, P1 ;  /* 0x000000180000780c */ /* 0x000fe40000f44270 */
        /* <DEDUP_REMOVED lines=29> */
[----:B------:R-:W-:Y:S01]  /*8820*/  FSEL R27, R13, -INF , !P0 ;  /* 0xff8000000d1b7808 */ /* 0x000fe20004000000 */
[----:B------:R-:W-:-:S06]  /*8830*/  BRA.DIV ~URZ, `(.L_x_516) ;  /* 0x0000eda27f007947 */ /* 0x000fcc000b800000 */
[----:B------:R1:W3:Y:S02]  /*8840*/  SHFL.IDX PT, R3, R4, 0x1, 0x1c1f ;  /* 0x003c1f0004037f89 */ /* 0x0002e400000e0000 */
.L_x_643:
        /* <DEDUP_REMOVED lines=12> */
[----:B-12---:R-:W-:Y:S05]  /*8910*/  IMAD.MOV.U32 R4, RZ, RZ, 0x1 ;  /* 0x00000001ff047424 */ /* 0x006fea00078e00ff */
[----:B------:R-:W-:Y:S11]  /*8920*/  ISETP.NE.AND P0, PT, R4, c[0x0][0x32c], PT ;  /* 0x0000cb0004007a0c */ /* 0x000ff60003f05270 */
[----:B------:R-:W-:Y:S02]  /*8930*/  @!UPT UIADD3 URZ, URZ, URZ, URZ ;  /* 0x0000003f3f3ff290 */ /* 0x000fe4000fffe03f */
[----:B------:R-:W-:Y:S05]  /*8940*/  @P0 IMAD.HI.U32 R4, R3, c[0x0][0x330], RZ ;  /* 0x0000cc0003040a27 */ /* 0x000fea00078e00ff */
[----:B------:R-:W-:Y:S04]  /*8950*/  @P0 SHF.R.U32.HI R3, RZ, c[0x0][0x334], R4 ;  /* 0x0000cd00ff030a19 */ /* 0x000fe80000011604 */
[----:B------:R-:W-:Y:S01]  /*8960*/  LOP3.LUT R3, RZ, R3, RZ, 0x33, !PT ;  /* 0x00000003ff037212 */ /* 0x000fe200078e33ff */
[----:B------:R-:W-:-:S05]  /*8970*/  BRA `(.L_x_520) ;  /* 0x0000005000007947 */ /* 0x000fca0003800000 */
.L_x_519:
[----:B-12---:R-:W-:Y:S04]  /*8980*/  MOV R4, 0x1 ;  /* 0x0000000100047802 */ /* 0x006fe80000000f00 */
[----:B------:R-:W-:Y:S11]  /*8990*/  ISETP.NE.AND P0, PT, R4, c[0x0][0x32c], PT ;  /* 0x0000cb0004007a0c */ /* 0x000ff60003f05270 */
[----:B------:R-:W-:Y:S02]  /*89a0*/  @!UPT UIADD3 URZ, URZ, URZ, URZ ;  /* 0x0000003f3f3ff290 */ /* 0x000fe4000fffe03f */
[----:B------:R-:W-:Y:S05]  /*89b0*/  @P0 IMAD.HI.U32 R4, R3, c[0x0][0x330], RZ ;  /* 0x0000cc0003040a27 */ /* 0x000fea00078e00ff */
[----:B------:R-:W-:Y:S02]  /*89c0*/  @P0 SHF.R.U32.HI R3, RZ, c[0x0][0x334], R4 ;  /* 0x0000cd00ff030a19 */ /* 0x000fe40000011604 */
.L_x_520:
[----:B------:R-:W-:Y:S05]  /*89d0*/  BSYNC B0 ;  /* 0x0000000000007941 */ /* 0x000fea0003800000 */
.L_x_518:
[----:B------:R-:W-:Y:S04]  /*89e0*/  IMAD R5, R3, c[0x0][0x32c], -R5 ;  /* 0x0000cb0003057a24 */ /* 0x000fe800078e0a05 */
[----:B------:R-:W-:Y:S05]  /*89f0*/  IMAD.IADD R3, R5, 0x1, -R199 ;  /* 0x0000000105037824 */ /* 0x000fea00078e0ac7 */
[----:B------:R-:W-:Y:S02]  /*8a00*/  IADD3 R4, R3, c[0x0][0x32c], RZ ;  /* 0x0000cb0003047a10 */ /* 0x000fe40007ffe0ff */
[----:B------:R-:W-:Y:S02]  /*8a10*/  IMNMX R0, R0, R3, !PT ;  /* 0x0000000300007217 */ /* 0x000fe40007800200 */
[----:B------:R-:W-:Y:S02]  /*8a20*/  IMNMX R2, R2, R4, PT ;  /* 0x0000000402027217 */ /* 0x000fe40003800200 */
.L_x_517:
[C---:B------:R-:W-:Y:S02]  /*8a30*/  ISETP.GT.AND P0, PT, R0.reuse, RZ, P1 ;  /* 0x000000ff0000720c */ /* 0x040fe40000f04270 */
[----:B------:R-:W-:Y:S02]  /*8a40*/  ISETP.GT.AND P2, PT, R0, 0x1, P1 ;  /* 0x000000010000780c */ /* 0x000fe40000f44270 */
[C---:B------:R-:W-:Y:S02]  /*8a50*/  ISETP.LT.OR P0, PT, R2.reuse, 0x1, P0 ;  /* 0x000000010200780c */ /* 0x040fe40000701670 */
[----:B------:R-:W-:Y:S02]  /*8a60*/  ISETP.LT.OR P2, PT, R2, 0x2, P2 ;  /* 0x000000020200780c */ /* 0x000fe40001741670 */
[----:B------:R-:W-:Y:S02]  /*8a70*/  FSEL R7, R162, -INF , !P0 ;  /* 0xff800000a2077808 */ /* 0x000fe40004000000 */
[----:B------:R-:W-:Y:S02]  /*8a80*/  ISETP.GT.AND P0, PT, R0, 0x8, P1 ;  /* 0x000000080000780c */ /* 0x000fe40000f04270 */
[----:B------:R-:W-:Y:S02]  /*8a90*/  FSEL R10, R161, -INF , !P2 ;  /* 0xff800000a10a7808 */ /* 0x000fe40005000000 */
[----:B------:R-:W-:Y:S02]  /*8aa0*/  ISETP.LT.OR P0, PT, R2, 0x9, P0 ;  /* 0x000000090200780c */ /* 0x000fe40000701670 */
[----:B------:R-:W-:Y:S02]  /*8ab0*/  ISETP.GT.AND P2, PT, R0, 0x9, P1 ;  /* 0x000000090000780c */ /* 0x000fe40000f44270 */
[----:B------:R-:W-:Y:S02]  /*8ac0*/  FMNMX.FTZ R3, R23, R101, !PT ;  /* 0x0000006517037209 */ /* 0x000fe40007810000 */
[----:B------:R-:W-:Y:S02]  /*8ad0*/  FMNMX.FTZ R5, R7, R102, !PT ;  /* 0x0000006607057209 */ /* 0x000fe40007810000 */
[----:B------:R-:W-:Y:S02]  /*8ae0*/  FSEL R9, R160, -INF , !P0 ;  /* 0xff800000a0097808 */ /* 0x000fe40004000000 */
[----:B------:R-:W-:Y:S02]  /*8af0*/  ISETP.GT.AND P0, PT, R0, 0x10, P1 ;  /* 0x000000100000780c */ /* 0x000fe40000f04270 */
[----:B------:R-:W-:Y:S02]  /*8b00*/  ISETP.LT.OR P2, PT, R2, 0xa, P2 ;  /* 0x0000000a0200780c */ /* 0x000fe40001741670 */
[----:B-12---:R-:W-:Y:S02]  /*8b10*/  FMNMX.FTZ R4, R25, R3, !PT ;  /* 0x0000000319047209 */ /* 0x006fe40007810000 */
[----:B------:R-:W-:Y:S02]  /*8b20*/  FMNMX.FTZ R3, R10, R5, !PT ;  /* 0x000000050a037209 */ /* 0x000fe40007810000 */
[----:B------:R-:W-:Y:S02]  /*8b30*/  ISETP.LT.OR P0, PT, R2, 0x11, P0 ;  /* 0x000000110200780c */ /* 0x000fe40000701670 */
[----:B------:R-:W-:Y:S02]  /*8b40*/  FSEL R22, R159, -INF , !P2 ;  /* 0xff8000009f167808 */ /* 0x000fe40005000000 */
[----:B------:R-:W-:Y:S02]  /*8b50*/  ISETP.GT.AND P2, PT, R0, 0x11, P1 ;  /* 0x000000110000780c */ /* 0x000fe40000f44270 */
[----:B------:R-:W-:Y:S02]  /*8b60*/  FMNMX.FTZ R4, R24, R4, !PT ;  /* 0x0000000418047209 */ /* 0x000fe40007810000 */
[----:B------:R-:W-:Y:S02]  /*8b70*/  FMNMX.FTZ R3, R9, R3, !PT ;  /* 0x0000000309037209 */ /* 0x000fe40007810000 */
[----:B------:R-:W-:Y:S02]  /*8b80*/  FSEL R21, R156, -INF , !P0 ;  /* 0xff8000009c157808 */ /* 0x000fe40004000000 */
[----:B------:R-:W-:Y:S02]  /*8b90*/  ISETP.GT.AND P0, PT, R0, 0x18, P1 ;  /* 0x000000180000780c */ /* 0x000fe40000f04270 */
[----:B------:R-:W-:Y:S02]  /*8ba0*/  ISETP.LT.OR P2, PT, R2, 0x12, P2 ;  /* 0x000000120200780c */ /* 0x000fe40001741670 */
[----:B------:R-:W-:Y:S02]  /*8bb0*/  FMNMX.FTZ R4, R26, R4, !PT ;  /* 0x000000041a047209 */ /* 0x000fe40007810000 */
        /* <DEDUP_REMOVED lines=13> */
[C---:B------:R-:W-:Y:S02]  /*8c90*/  ISETP.GT.AND P2, PT, R0.reuse, 0x21, P1 ;  /* 0x000000210000780c */ /* 0x040fe40000f44270 */
        /* <DEDUP_REMOVED lines=23> */
[C---:B------:R-:W-:Y:S02]  /*8e10*/  ISETP.GT.AND P2, PT, R0.reuse, 0x38, P1 ;  /* 0x000000380000780c */ /* 0x040fe40000f44270 */
[----:B------:R-:W-:Y:S02]  /*8e20*/  ISETP.GT.AND P0, PT, R0, 0x39, P1 ;  /* 0x000000390000780c */ /* 0x000fe40000f04270 */
[----:B------:R-:W-:Y:S02]  /*8e30*/  ISETP.LT.OR P3, PT, R2, 0x32, P3 ;  /* 0x000000320200780c */ /* 0x000fe40001f61670 */
[----:B------:R-:W-:Y:S02]  /*8e40*/  FMNMX.FTZ R4, R30, R4, !PT ;  /* 0x000000041e047209 */ /* 0x000fe40007810000 */
[----:B------:R-:W-:Y:S02]  /*8e50*/  FMNMX.FTZ R0, R14, R3, !PT ;  /* 0x000000030e007209 */ /* 0x000fe40007810000 */
[----:B------:R-:W-:Y:S02]  /*8e60*/  ISETP.LT.OR P1, PT, R2, 0x39, P2 ;  /* 0x000000390200780c */ /* 0x000fe40001721670 */
[----:B------:R-:W-:Y:S02]  /*8e70*/  FSEL R12, R142, -INF , !P3 ;  /* 0xff8000008e0c7808 */ /* 0x000fe40005800000 */
[----:B------:R-:W-:Y:S02]  /*8e80*/  FMNMX.FTZ R3, R29, R4, !PT ;  /* 0x000000041d037209 */ /* 0x000fe40007810000 */
[----:B------:R-:W-:Y:S02]  /*8e90*/  FMNMX.FTZ R0, R13, R0, !PT ;  /* 0x000000000d007209 */ /* 0x000fe40007810000 */
[----:B------:R-:W-:Y:S02]  /*8ea0*/  ISETP.LT.OR P0, PT, R2, 0x3a, P0 ;  /* 0x0000003a0200780c */ /* 0x000fe40000701670 */
[----:B------:R-:W-:Y:S02]  /*8eb0*/  FSEL R8, R139, -INF , !P1 ;  /* 0xff8000008b087808 */ /* 0x000fe40004800000 */
[----:B------:R-:W-:Y:S02]  /*8ec0*/  FMNMX.FTZ R2, R138, R3, !PT ;  /* 0x000000038a027209 */ /* 0x000fe40007810000 */
[----:B------:R-:W-:Y:S02]  /*8ed0*/  FMNMX.FTZ R0, R12, R0, !PT ;  /* 0x000000000c007209 */ /* 0x000fe40007810000 */
[----:B------:R-:W-:Y:S02]  /*8ee0*/  FSEL R11, R141, -INF , !P0 ;  /* 0xff8000008d0b7808 */ /* 0x000fe40004000000 */
[----:B------:R-:W-:Y:S02]  /*8ef0*/  FMNMX.FTZ R2, R28, R2, !PT ;  /* 0x000000021c027209 */ /* 0x000fe40007810000 */
[----:B------:R-:W-:Y:S02]  /*8f00*/  FMNMX.FTZ R0, R8, R0, !PT ;  /* 0x0000000008007209 */ /* 0x000fe40007810000 */
[----:B------:R-:W-:Y:S02]  /*8f10*/  FMNMX.FTZ R4, R27, R2, !PT ;  /* 0x000000021b047209 */ /* 0x000fe40007810000 */
[----:B------:R-:W-:Y:S01]  /*8f20*/  FMNMX.FTZ R6, R11, R0, !PT ;  /* 0x000000000b067209 */ /* 0x000fe20007810000 */
[----:B------:R-:W-:-:S05]  /*8f30*/  BRA.DIV ~URZ, `(.L_x_521) ;  /* 0x0000e7127f007947 */ /* 0x000fca000b800000 */
[----:B------:R1:W2:Y:S02]  /*8f40*/  SHFL.BFLY PT, R0, R4, 0x2, 0x1f ;  /* 0x0c401f0004007f89 */ /* 0x0002a400000e0000 */
.L_x_644:
[----:B--2---:R-:W-:Y:S01]  /*8f50*/  FMNMX.FTZ R5, R4, R0, !PT ;  /* 0x0000000004057209 */ /* 0x004fe20007810000 */
[----:B------:R-:W-:-:S05]  /*8f60*/  BRA.DIV ~URZ, `(.L_x_522) ;  /* 0x0000e7227f007947 */ /* 0x000fca000b800000 */
[----:B------:R-:W-:Y:S04]  /*8f70*/  SHFL.BFLY PT, R0, R6, 0x2, 0x1f ;  /* 0x0c401f0006007f89 */ /* 0x000fe800000e0000 */
[----:B------:R-:W2:Y:S02]  /*8f80*/  SHFL.BFLY PT, R2, R5, 0x1, 0x1f ;  /* 0x0c201f0005027f89 */ /* 0x000ea400000e0000 */
[----:B--2---:R-:W-:Y:S02]  /*8f90*/  FMNMX.FTZ R100, R5, R2, !PT ;  /* 0x0000000205647209 */ /* 0x004fe40007810000 */
[----:B-1----:R-:W-:Y:S05]  /*8fa0*/  FMNMX.FTZ R4, R6, R0, !PT ;  /* 0x0000000006047209 */ /* 0x002fea0007810000 */
[----:B------:R1:W2:Y:S02]  /*8fb0*/  SHFL.BFLY PT, R0, R4, 0x1, 0x1f ;  /* 0x0c201f0004007f89 */ /* 0x0002a400000e0000 */
.L_x_645:
[C---:B------:R-:W-:Y:S01]  /*8fc0*/  FMUL.FTZ R2, R100.reuse, c[0x0][0x2d0] ;  /* 0x0000b40064027a20 */ /* 0x040fe20000410000 */
[----:B------:R-:W-:Y:S01]  /*8fd0*/  FSETP.NEU.FTZ.AND P0, PT, R100, -INF , PT ;  /* 0xff8000006400780b */ /* 0x000fe20003f1d000 */
[----:B------:R-:W-:Y:S01]  /*8fe0*/  WARPSYNC 0xffffffff ;  /* 0xffffffff00007948 */ /* 0x000fe20003800000 */
[----:B--2---:R-:W-:Y:S01]  /*8ff0*/  FMNMX.FTZ R3, R0, R4, !PT ;  /* 0x0000000400037209 */ /* 0x004fe20007810000 */
[----:B------:R-:W2:Y:S01]  /*9000*/  LDSM.16.MT88.4 R140, [R167] ;  /* 0x00000000a78c783b */ /* 0x000ea20000004200 */
[----:B------:R-:W-:Y:S03]  /*9010*/  FSEL R5, R2, RZ, P0 ;  /* 0x000000ff02057208 */ /* 0x000fe60000000000 */
[----:B-1----:R-:W-:Y:S02]  /*9020*/  FMUL.FTZ R4, R3, c[0x0][0x2d0] ;  /* 0x0000b40003047a20 */ /* 0x002fe40000410000 */
[--C-:B------:R-:W-:Y:S02]  /*9030*/  FFMA.FTZ R2, R23, c[0x0][0x2d0], -R5.reuse ;  /* 0x0000b40017027a23 */ /* 0x100fe40000010805 */
[--C-:B------:R-:W-:Y:S02]  /*9040*/  FFMA.FTZ R6, R26, c[0x0][0x2d0], -R5.reuse ;  /* 0x0000b4001a067a23 */ /* 0x100fe40000010805 */
[----:B------:R1:W-:Y:S01]  /*9050*/  MUFU.EX2 R23, R2 ;  /* 0x0000000200177308 */ /* 0x0003e20000000800 */
        /* <DEDUP_REMOVED lines=14> */
[--C-:B-1----:R-:W-:Y:S05]  /*9140*/  FFMA.FTZ R2, R25, c[0x0][0x2d0], -R5.reuse ;  /* 0x0000b40019027a23 */ /* 0x102fea0000010805 */
[----:B------:R1:W-:Y:S10]  /*9150*/  MUFU.EX2 R182, R2 ;  /* 0x0000000200b67308 */ /* 0x0003f40000000800 */
[----:B------:R-:W-:Y:S10]  /*9160*/  MUFU.EX2 R156, R156 ;  /* 0x0000009c009c7308 */ /* 0x000ff40000000800 */
[----:B------:R-:W-:Y:S01]  /*9170*/  MUFU.EX2 R155, R155 ;  /* 0x0000009b009b7308 */ /* 0x000fe20000000800 */
[----:B-1----:R-:W-:Y:S09]  /*9180*/  FFMA.FTZ R2, R24, c[0x0][0x2d0], -R5 ;  /* 0x0000b40018027a23 */ /* 0x002ff20000010805 */
[----:B------:R1:W-:Y:S10]  /*9190*/  MUFU.EX2 R187, R2 ;  /* 0x0000000200bb7308 */ /* 0x0003f40000000800 */
[----:B------:R-:W-:Y:S10]  /*91a0*/  MUFU.EX2 R153, R153 ;  /* 0x0000009900997308 */ /* 0x000ff40000000800 */
[----:B------:R-:W-:Y:S01]  /*91b0*/  MUFU.EX2 R145, R163 ;  /* 0x000000a300917308 */ /* 0x000fe20000000800 */
[----:B-1----:R-:W-:Y:S02]  /*91c0*/  FSEL R2, R100, RZ, P0 ;  /* 0x000000ff64027208 */ /* 0x002fe40000000000 */
[----:B------:R-:W-:Y:S03]  /*91d0*/  FSETP.NEU.FTZ.AND P0, PT, R3, -INF , PT ;  /* 0xff8000000300780b */ /* 0x000fe60003f1d000 */
[----:B------:R-:W-:Y:S01]  /*91e0*/  FADD.FTZ R0, -R2, R101 ;  /* 0x0000006502007221 */ /* 0x000fe20000010100 */
[----:B------:R-:W-:Y:S03]  /*91f0*/  FSEL R4, R4, RZ, P0 ;  /* 0x000000ff04047208 */ /* 0x000fe60000000000 */
[----:B------:R-:W-:Y:S02]  /*9200*/  FMUL.FTZ R0, R0, c[0x0][0x2d0] ;  /* 0x0000b40000007a20 */ /* 0x000fe40000410000 */
[--C-:B------:R-:W-:Y:S02]  /*9210*/  FFMA.FTZ R6, R9, c[0x0][0x2d0], -R4.reuse ;  /* 0x0000b40009067a23 */ /* 0x100fe40000010804 */
[----:B------:R1:W3:Y:S01]  /*9220*/  MUFU.EX2 R2, R0 ;  /* 0x0000000000027308 */ /* 0x0002e20000000800 */
        /* <DEDUP_REMOVED lines=19> */
[----:B------:R1:W4:Y:S02]  /*9360*/  MUFU.EX2 R158, R0 ;  /* 0x00000000009e7308 */ /* 0x0003240000000800 */
[----:B-1----:R-:W-:Y:S01]  /*9370*/  FSEL R0, R3, RZ, P0 ;  /* 0x000000ff03007208 */ /* 0x002fe20000000000 */
[----:B---3--:R-:W-:Y:S01]  /*9380*/  FMUL.FTZ R8, R2, R128 ;  /* 0x0000008002087220 */ /* 0x008fe20000410000 */
[----:B------:R-:W-:Y:S01]  /*9390*/  F2FP.BF16.PACK_AB R136, R182, R23 ;  /* 0x00000017b688723e */ /* 0x000fe200000010ff */
[----:B------:R-:W-:Y:S01]  /*93a0*/  FMUL.FTZ R9, R2, R129 ;  /* 0x0000008102097220 */ /* 0x000fe20000410000 */
[----:B------:R-:W-:Y:S01]  /*93b0*/  F2FP.BF16.PACK_AB R138, R188, R187 ;  /* 0x000000bbbc8a723e */ /* 0x000fe200000010ff */
[----:B------:R-:W-:Y:S01]  /*93c0*/  FADD.FTZ R0, -R0, R102 ;  /* 0x0000006600007221 */ /* 0x000fe20000010100 */
[----:B----4-:R-:W-:Y:S01]  /*93d0*/  F2FP.BF16.PACK_AB R137, R158, R159 ;  /* 0x0000009f9e89723e */ /* 0x010fe200000010ff */
[----:B------:R-:W-:Y:S01]  /*93e0*/  FMUL.FTZ R16, R2, R120 ;  /* 0x0000007802107220 */ /* 0x000fe20000410000 */
[----:B------:R-:W-:Y:S01]  /*93f0*/  F2FP.BF16.PACK_AB R139, R185, R186 ;  /* 0x000000bab98b723e */ /* 0x000fe200000010ff */
[----:B------:R-:W-:Y:S01]  /*9400*/  FMUL.FTZ R0, R0, c[0x0][0x2d0] ;  /* 0x0000b40000007a20 */ /* 0x000fe20000410000 */
[----:B------:R-:W-:Y:S01]  /*9410*/  ISETP.GT.AND P0, PT, R178, R200, PT ;  /* 0x000000c8b200720c */ /* 0x000fe20003f04270 */
[----:B------:R-:W-:Y:S01]  /*9420*/  FMUL.FTZ R17, R2, R121 ;  /* 0x0000007902117220 */ /* 0x000fe20000410000 */
[----:B------:R-:W-:Y:S01]  /*9430*/  IADD3 R178, R178, -0x1, RZ ;  /* 0xffffffffb2b27810 */ /* 0x000fe20007ffe0ff */
[----:B------:R-:W-:Y:S02]  /*9440*/  FFMA.FTZ R102, R20, c[0x0][0x2d0], -R4 ;  /* 0x0000b40014667a23 */ /* 0x000fe40000010804 */
[----:B------:R-:W1:Y:S01]  /*9450*/  MUFU.EX2 R0, R0 ;  /* 0x0000000000007308 */ /* 0x000e620000000800 */
[C---:B------:R-:W-:Y:S02]  /*9460*/  FMUL.FTZ R4, R2.reuse, R132 ;  /* 0x0000008402047220 */ /* 0x040fe40000410000 */
[C---:B------:R-:W-:Y:S02]  /*9470*/  FMUL.FTZ R5, R2.reuse, R133 ;  /* 0x0000008502057220 */ /* 0x040fe40000410000 */
[C---:B------:R-:W-:Y:S02]  /*9480*/  FMUL.FTZ R24, R2.reuse, R112 ;  /* 0x0000007002187220 */ /* 0x040fe40000410000 */
[C---:B------:R-:W-:Y:S02]  /*9490*/  FMUL.FTZ R25, R2.reuse, R113 ;  /* 0x0000007102197220 */ /* 0x040fe40000410000 */
[C---:B------:R-:W-:Y:S01]  /*94a0*/  FMUL.FTZ R12, R2.reuse, R124 ;  /* 0x0000007c020c7220 */ /* 0x040fe20000410000 */
[----:B------:R-:W-:Y:S01]  /*94b0*/  MUFU.EX2 R132, R148 ;  /* 0x0000009400847308 */ /* 0x000fe20000000800 */
[C---:B------:R-:W-:Y:S02]  /*94c0*/  FMUL.FTZ R13, R2.reuse, R125 ;  /* 0x0000007d020d7220 */ /* 0x040fe40000410000 */
[C---:B------:R-:W-:Y:S02]  /*94d0*/  FMUL.FTZ R32, R2.reuse, R104 ;  /* 0x0000006802207220 */ /* 0x040fe40000410000 */
[C---:B------:R-:W-:Y:S02]  /*94e0*/  FMUL.FTZ R33, R2.reuse, R105 ;  /* 0x0000006902217220 */ /* 0x040fe40000410000 */
[C---:B------:R-:W-:Y:S02]  /*94f0*/  FMUL.FTZ R20, R2.reuse, R116 ;  /* 0x0000007402147220 */ /* 0x040fe40000410000 */
[C---:B------:R-:W-:Y:S01]  /*9500*/  FMUL.FTZ R21, R2.reuse, R117 ;  /* 0x0000007502157220 */ /* 0x040fe20000410000 */
[----:B------:R-:W-:Y:S01]  /*9510*/  MUFU.EX2 R133, R146 ;  /* 0x0000009200857308 */ /* 0x000fe20000000800 */
[C---:B------:R-:W-:Y:S02]  /*9520*/  FMUL.FTZ R28, R2.reuse, R108 ;  /* 0x0000006c021c7220 */ /* 0x040fe40000410000 */
[----:B------:R-:W-:Y:S02]  /*9530*/  FMUL.FTZ R29, R2, R109 ;  /* 0x0000006d021d7220 */ /* 0x000fe40000410000 */
[C---:B-1----:R-:W-:Y:S02]  /*9540*/  FMUL.FTZ R10, R0.reuse, R130 ;  /* 0x00000082000a7220 */ /* 0x042fe40000410000 */
[C---:B------:R-:W-:Y:S02]  /*9550*/  FMUL.FTZ R11, R0.reuse, R131 ;  /* 0x00000083000b7220 */ /* 0x040fe40000410000 */
[----:B------:R-:W1:Y:S01]  /*9560*/  LDSM.16.MT88.4 R128, [R168] ;  /* 0x00000000a880783b */ /* 0x000e620000004200 */
[C---:B------:R-:W-:Y:S01]  /*9570*/  FMUL.FTZ R18, R0.reuse, R122 ;  /* 0x0000007a00127220 */ /* 0x040fe20000410000 */
[----:B------:R-:W-:Y:S01]  /*9580*/  MUFU.EX2 R125, R102 ;  /* 0x00000066007d7308 */ /* 0x000fe20000000800 */
[C---:B------:R-:W-:Y:S02]  /*9590*/  FMUL.FTZ R19, R0.reuse, R123 ;  /* 0x0000007b00137220 */ /* 0x040fe40000410000 */
[C---:B------:R-:W-:Y:S02]  /*95a0*/  FMUL.FTZ R6, R0.reuse, R134 ;  /* 0x0000008600067220 */ /* 0x040fe40000410000 */
[C---:B------:R-:W-:Y:S01]  /*95b0*/  FMUL.FTZ R7, R0.reuse, R135 ;  /* 0x0000008700077220 */ /* 0x040fe20000410000 */
[----:B------:R-:W3:Y:S01]  /*95c0*/  LDSM.16.MT88.4 R120, [R170] ;  /* 0x00000000aa78783b */ /* 0x000ee20000004200 */
[C---:B------:R-:W-:Y:S02]  /*95d0*/  FMUL.FTZ R26, R0.reuse, R114 ;  /* 0x00000072001a7220 */ /* 0x040fe40000410000 */
[C---:B------:R-:W-:Y:S01]  /*95e0*/  FMUL.FTZ R27, R0.reuse, R115 ;  /* 0x00000073001b7220 */ /* 0x040fe20000410000 */
[----:B------:R-:W-:Y:S01]  /*95f0*/  MUFU.EX2 R124, R144 ;  /* 0x00000090007c7308 */ /* 0x000fe20000000800 */
[C---:B------:R-:W-:Y:S01]  /*9600*/  FMUL.FTZ R34, R0.reuse, R106 ;  /* 0x0000006a00227220 */ /* 0x040fe20000410000 */
[C---:B--2---:R-:W-:Y:S02]  /*9610*/  HMMA.16816.F32.BF16 R4, R136.reuse, R140, R4 ;  /* 0x0000008c8804723c */ /* 0x044fe40000041804 */
[----:B------:R-:W2:Y:S03]  /*9620*/  LDSM.16.MT88.4 R112, [R169] ;  /* 0x00000000a970783b */ /* 0x000ea60000004200 */
[C---:B------:R-:W-:Y:S02]  /*9630*/  FMUL.FTZ R35, R0.reuse, R107 ;  /* 0x0000006b00237220 */ /* 0x040fe40000410000 */
[C---:B------:R-:W-:Y:S01]  /*9640*/  FMUL.FTZ R22, R0.reuse, R118 ;  /* 0x0000007600167220 */ /* 0x040fe20000410000 */
[C---:B------:R-:W-:Y:S01]  /*9650*/  HMMA.16816.F32.BF16 R8, R136.reuse, R142, R8 ;  /* 0x0000008e8808723c */ /* 0x040fe20000041808 */
[----:B------:R-:W-:Y:S01]  /*9660*/  MUFU.EX2 R148, R152 ;  /* 0x0000009800947308 */ /* 0x000fe20000000800 */
[----:B------:R-:W4:Y:S02]  /*9670*/  LDSM.16.MT88.4 R104, [R167+0x2000] ;  /* 0x00200000a768783b */ /* 0x000f240000004200 */
[C---:B------:R-:W-:Y:S02]  /*9680*/  FMUL.FTZ R14, R0.reuse, R126 ;  /* 0x0000007e000e7220 */ /* 0x040fe40000410000 */
[C---:B------:R-:W-:Y:S02]  /*9690*/  FMUL.FTZ R15, R0.reuse, R127 ;  /* 0x0000007f000f7220 */ /* 0x040fe40000410000 */
[C---:B------:R-:W-:Y:S03]  /*96a0*/  FMUL.FTZ R30, R0.reuse, R110 ;  /* 0x0000006e001e7220 */ /* 0x040fe60000410000 */
[----:B------:R-:W5:Y:S01]  /*96b0*/  MUFU.EX2 R127, R149 ;  /* 0x00000095007f7308 */ /* 0x000f620000000800 */
[----:B------:R-:W-:Y:S02]  /*96c0*/  FMUL.FTZ R31, R0, R111 ;  /* 0x0000006f001f7220 */ /* 0x000fe40000410000 */
[----:B------:R-:W-:Y:S01]  /*96d0*/  LDSM.16.MT88.4 R108, [R167+0x800] ;  /* 0x00080000a76c783b */ /* 0x000fe20000004200 */
[C---:B------:R-:W-:Y:S02]  /*96e0*/  FMUL.FTZ R36, R2.reuse, R36 ;  /* 0x0000002402247220 */ /* 0x040fe40000410000 */
[C---:B------:R-:W-:Y:S01]  /*96f0*/  FMUL.FTZ R37, R2.reuse, R37 ;  /* 0x0000002502257220 */ /* 0x040fe20000410000 */
[C---:B-1----:R-:W-:Y:S03]  /*9700*/  HMMA.16816.F32.BF16 R12, R136.reuse, R128, R12 ;  /* 0x00000080880c723c */ /* 0x042fe6000004180c */
[C---:B------:R-:W-:Y:S01]  /*9710*/  FMUL.FTZ R40, R2.reuse, R40 ;  /* 0x0000002802287220 */ /* 0x040fe20000410000 */
[----:B------:R1:W1:Y:S01]  /*9720*/  MUFU.EX2 R126, R101 ;  /* 0x00000065007e7308 */ /* 0x0002620000000800 */
[C---:B------:R-:W-:Y:S02]  /*9730*/  FMUL.FTZ R41, R2.reuse, R41 ;  /* 0x0000002902297220 */ /* 0x040fe40000410000 */
[C---:B------:R-:W-:Y:S01]  /*9740*/  FMUL.FTZ R44, R2.reuse, R44 ;  /* 0x0000002c022c7220 */ /* 0x040fe20000410000 */
[C---:B------:R-:W-:Y:S01]  /*9750*/  HMMA.16816.F32.BF16 R16, R136.reuse, R130, R16 ;  /* 0x000000828810723c */ /* 0x040fe20000041810 */
[----:B------:R-:W-:Y:S03]  /*9760*/  LDSM.16.MT88.4 R128, [R167+0x1800] ;  /* 0x00180000a780783b */ /* 0x000fe60000004200 */
[C---:B------:R-:W-:Y:S02]  /*9770*/  FMUL.FTZ R45, R2.reuse, R45 ;  /* 0x0000002d022d7220 */ /* 0x040fe40000410000 */
[C---:B------:R-:W-:Y:S01]  /*9780*/  FMUL.FTZ R48, R2.reuse, R48 ;  /* 0x0000003002307220 */ /* 0x040fe20000410000 */
[----:B------:R-:W-:Y:S01]  /*9790*/  MUFU.EX2 R149, R157 ;  /* 0x0000009d00957308 */ /* 0x000fe20000000800 */
[C---:B------:R-:W-:Y:S04]  /*97a0*/  FMUL.FTZ R49, R2.reuse, R49 ;  /* 0x0000003102317220 */ /* 0x040fe80000410000 */
        /* <DEDUP_REMOVED lines=29> */
[----:B------:R-:W-:Y:S02]  /*9980*/  FFMA.FTZ R2, R2, R190, R23 ;  /* 0x000000be02027223 */ /* 0x000fe40000010017 */
[C---:B------:R-:W-:Y:S02]  /*9990*/  FMUL.FTZ R23, R0.reuse, R119 ;  /* 0x0000007700177220 */ /* 0x040fe40000410000 */
[----:B------:R-:W-:Y:S01]  /*99a0*/  LDSM.16.MT88.4 R116, [R168+0x1000] ;  /* 0x00100000a874783b */ /* 0x000fe20000004200 */
[C---:B------:R-:W-:Y:S02]  /*99b0*/  FMUL.FTZ R38, R0.reuse, R38 ;  /* 0x0000002600267220 */ /* 0x040fe40000410000 */
[C---:B------:R-:W-:Y:S01]  /*99c0*/  FMUL.FTZ R39, R0.reuse, R39 ;  /* 0x0000002700277220 */ /* 0x040fe20000410000 */
[----:B------:R-:W-:Y:S01]  /*99d0*/  MUFU.EX2 R140, R177 ;  /* 0x000000b1008c7308 */ /* 0x000fe20000000800 */
[C---:B---3--:R-:W-:Y:S03]  /*99e0*/  HMMA.16816.F32.BF16 R20, R136.reuse, R120, R20 ;  /* 0x000000788814723c */ /* 0x048fe60000041814 */
[C---:B------:R-:W-:Y:S02]  /*99f0*/  FMUL.FTZ R42, R0.reuse, R42 ;  /* 0x0000002a002a7220 */ /* 0x040fe40000410000 */
[C---:B------:R-:W-:Y:S02]  /*9a00*/  FMUL.FTZ R43, R0.reuse, R43 ;  /* 0x0000002b002b7220 */ /* 0x040fe40000410000 */
[C---:B------:R-:W-:Y:S01]  /*9a10*/  FMUL.FTZ R46, R0.reuse, R46 ;  /* 0x0000002e002e7220 */ /* 0x040fe20000410000 */
[C---:B------:R-:W-:Y:S01]  /*9a20*/  HMMA.16816.F32.BF16 R24, R136.reuse, R122, R24 ;  /* 0x0000007a8818723c */ /* 0x040fe20000041818 */
[----:B------:R-:W-:Y:S01]  /*9a30*/  LDSM.16.MT88.4 R120, [R168+0x1800] ;  /* 0x00180000a878783b */ /* 0x000fe20000004200 */
[----:B------:R-:W-:Y:S02]  /*9a40*/  MUFU.EX2 R102, R183 ;  /* 0x000000b700667308 */ /* 0x000fe40000000800 */
[C---:B------:R-:W-:Y:S02]  /*9a50*/  FMUL.FTZ R47, R0.reuse, R47 ;  /* 0x0000002f002f7220 */ /* 0x040fe40000410000 */
[C---:B------:R-:W-:Y:S02]  /*9a60*/  FMUL.FTZ R50, R0.reuse, R50 ;  /* 0x0000003200327220 */ /* 0x040fe40000410000 */
[C---:B--2---:R-:W-:Y:S04]  /*9a70*/  HMMA.16816.F32.BF16 R28, R136.reuse, R112, R28 ;  /* 0x00000070881c723c */ /* 0x044fe8000004181c */
        /* <DEDUP_REMOVED lines=9> */
[C---:B------:R-:W-:Y:S01]  /*9b10*/  HMMA.16816.F32.BF16 R40, R136.reuse, R106, R40 ;  /* 0x0000006a8828723c */ /* 0x040fe20000041828 */
[----:B------:R-:W2:Y:S03]  /*9b20*/  LDSM.16.MT88.4 R104, [R168+0x2000] ;  /* 0x00200000a868783b */ /* 0x000ea60000004200 */
[C---:B------:R-:W-:Y:S02]  /*9b30*/  FMUL.FTZ R63, R0.reuse, R63 ;  /* 0x0000003f003f7220 */ /* 0x040fe40000410000 */
[C---:B------:R-:W-:Y:S02]  /*9b40*/  FMUL.FTZ R66, R0.reuse, R66 ;  /* 0x0000004200427220 */ /* 0x040fe40000410000 */
[C---:B------:R-:W-:Y:S04]  /*9b50*/  FMUL.FTZ R67, R0.reuse, R67 ;  /* 0x0000004300437220 */ /* 0x040fe80000410000 */
        /* <DEDUP_REMOVED lines=14> */
[C---:B------:R-:W-:Y:S01]  /*9c40*/  FMUL.FTZ R98, R0.reuse, R98 ;  /* 0x0000006200627220 */ /* 0x040fe20000410000 */
[C---:B--2---:R-:W-:Y:S03]  /*9c50*/  HMMA.16816.F32.BF16 R44, R136.reuse, R104, R44 ;  /* 0x00000068882c723c */ /* 0x044fe6000004182c */
[C---:B------:R-:W-:Y:S02]  /*9c60*/  FMUL.FTZ R99, R0.reuse, R99 ;  /* 0x0000006300637220 */ /* 0x040fe40000410000 */
[----:B------:R-:W-:Y:S02]  /*9c70*/  FFMA.FTZ R0, R0, R191, R159 ;  /* 0x000000bf00007223 */ /* 0x000fe4000001009f */
[----:B------:R-:W2:Y:S01]  /*9c80*/  MUFU.EX2 R159, R147 ;  /* 0x00000093009f7308 */ /* 0x000ea20000000800 */
[C---:B------:R-:W-:Y:S01]  /*9c90*/  HMMA.16816.F32.BF16 R48, R136.reuse, R106, R48 ;  /* 0x0000006a8830723c */ /* 0x040fe20000041830 */
[----:B------:R-:W3:Y:S03]  /*9ca0*/  LDSM.16.MT88.4 R104, [R170+0x2000] ;  /* 0x00200000aa68783b */ /* 0x000ee60000004200 */
[----:B-1----:R-:W-:Y:S02]  /*9cb0*/  FADD.FTZ R101, R158, R0 ;  /* 0x000000009e657221 */ /* 0x002fe40000010000 */
[----:B------:R-:W-:Y:S03]  /*9cc0*/  FADD.FTZ R2, R182, R2 ;  /* 0x00000002b6027221 */ /* 0x000fe60000010000 */
[----:B------:R-:W1:Y:S03]  /*9cd0*/  MUFU.EX2 R147, R154 ;  /* 0x0000009a00937308 */ /* 0x000e660000000800 */
[----:B------:R-:W-:Y:S02]  /*9ce0*/  FADD.FTZ R0, R187, R2 ;  /* 0x00000002bb007221 */ /* 0x000fe40000010000 */
[----:B------:R-:W-:Y:S02]  /*9cf0*/  FADD.FTZ R2, R186, R101 ;  /* 0x00000065ba027221 */ /* 0x000fe40000010000 */
[----:B------:R-:W-:Y:S02]  /*9d00*/  FADD.FTZ R0, R188, R0 ;  /* 0x00000000bc007221 */ /* 0x000fe40000010000 */
[----:B------:R-:W-:Y:S02]  /*9d10*/  FADD.FTZ R2, R185, R2 ;  /* 0x00000002b9027221 */ /* 0x000fe40000010000 */
[----:B-----5:R-:W-:Y:S02]  /*9d20*/  FADD.FTZ R0, R127, R0 ;  /* 0x000000007f007221 */ /* 0x020fe40000010000 */
[----:B------:R-:W-:Y:S02]  /*9d30*/  FADD.FTZ R101, R126, R2 ;  /* 0x000000027e657221 */ /* 0x000fe40000010000 */
[----:B------:R-:W-:Y:S02]  /*9d40*/  FADD.FTZ R2, R132, R0 ;  /* 0x0000000084027221 */ /* 0x000fe40000010000 */
[----:B------:R-:W-:Y:S02]  /*9d50*/  FADD.FTZ R0, R125, R101 ;  /* 0x000000657d007221 */ /* 0x000fe40000010000 */
[----:B------:R-:W-:Y:S02]  /*9d60*/  FADD.FTZ R101, R133, R2 ;  /* 0x0000000285657221 */ /* 0x000fe40000010000 */
[----:B------:R-:W-:Y:S02]  /*9d70*/  FADD.FTZ R2, R124, R0 ;  /* 0x000000007c027221 */ /* 0x000fe40000010000 */
[----:B------:R-:W-:Y:S01]  /*9d80*/  FADD.FTZ R0, R189, R101 ;  /* 0x00000065bd007221 */ /* 0x000fe20000010000 */
[----:B------:R-:W-:Y:S01]  /*9d90*/  MOV R101, R100 ;  /* 0x0000006400657202 */ /* 0x000fe20000000f00 */
[----:B--2---:R-:W-:Y:S02]  /*9da0*/  FADD.FTZ R2, R159, R2 ;  /* 0x000000029f027221 */ /* 0x004fe40000010000 */
[----:B------:R-:W-:Y:S02]  /*9db0*/  FADD.FTZ R0, R149, R0 ;  /* 0x0000000095007221 */ /* 0x000fe40000010000 */
[----:B------:R-:W-:Y:S02]  /*9dc0*/  FADD.FTZ R2, R151, R2 ;  /* 0x0000000297027221 */ /* 0x000fe40000010000 */
[----:B------:R-:W-:Y:S01]  /*9dd0*/  FADD.FTZ R0, R156, R0 ;  /* 0x000000009c007221 */ /* 0x000fe20000010000 */
[C---:B---3--:R-:W-:Y:S03]  /*9de0*/  HMMA.16816.F32.BF16 R52, R136.reuse, R104, R52 ;  /* 0x000000688834723c */ /* 0x048fe60000041834 */
[----:B------:R-:W-:Y:S02]  /*9df0*/  FADD.FTZ R2, R150, R2 ;  /* 0x0000000296027221 */ /* 0x000fe40000010000 */
[----:B------:R-:W-:Y:S02]  /*9e00*/  FADD.FTZ R0, R155, R0 ;  /* 0x000000009b007221 */ /* 0x000fe40000010000 */
[----:B------:R-:W-:Y:S01]  /*9e10*/  FADD.FTZ R2, R148, R2 ;  /* 0x0000000294027221 */ /* 0x000fe20000010000 */
[C---:B------:R-:W-:Y:S01]  /*9e20*/  HMMA.16816.F32.BF16 R56, R136.reuse, R106, R56 ;  /* 0x0000006a8838723c */ /* 0x040fe20000041838 */
[----:B------:R-:W2:Y:S03]  /*9e30*/  LDSM.16.MT88.4 R104, [R169+0x2000] ;  /* 0x00200000a968783b */ /* 0x000ea60000004200 */
[----:B------:R-:W-:Y:S04]  /*9e40*/  FADD.FTZ R0, R153, R0 ;  /* 0x0000000099007221 */ /* 0x000fe80000010000 */
[C---:B--2---:R-:W-:Y:S08]  /*9e50*/  HMMA.16816.F32.BF16 R60, R136.reuse, R104, R60 ;  /* 0x00000068883c723c */ /* 0x044ff0000004183c */
[C---:B------:R-:W-:Y:S01]  /*9e60*/  HMMA.16816.F32.BF16 R64, R136.reuse, R106, R64 ;  /* 0x0000006a8840723c */ /* 0x040fe20000041840 */
[----:B------:R-:W2:Y:S07]  /*9e70*/  LDSM.16.MT88.4 R104, [R167+0x4000] ;  /* 0x00400000a768783b */ /* 0x000eae0000004200 */
        /* <DEDUP_REMOVED lines=9> */
[C---:B--2---:R-:W-:Y:S07]  /*9f10*/  HMMA.16816.F32.BF16 R92, R136.reuse, R104, R92 ;  /* 0x00000068885c723c */ /* 0x044fee000004185c */
[----:B------:R-:W-:Y:S01]  /*9f20*/  F2FP.BF16.PACK_AB R104, R132, R127 ;  /* 0x0000007f8468723e */ /* 0x000fe200000010ff */
[----:B------:R-:W-:Y:S04]  /*9f30*/  HMMA.16816.F32.BF16 R96, R136, R106, R96 ;  /* 0x0000006a8860723c */ /* 0x000fe80000041860 */
[----:B------:R-:W-:Y:S03]  /*9f40*/  F2FP.BF16.PACK_AB R105, R125, R126 ;  /* 0x0000007e7d69723e */ /* 0x000fe600000010ff */
[----:B------:R-:W-:Y:S02]  /*9f50*/  F2FP.BF16.PACK_AB R106, R189, R133 ;  /* 0x00000085bd6a723e */ /* 0x000fe400000010ff */
[----:B------:R-:W-:Y:S03]  /*9f60*/  F2FP.BF16.PACK_AB R107, R159, R124 ;  /* 0x0000007c9f6b723e */ /* 0x000fe600000010ff */
[----:B------:R-:W-:Y:S02]  /*9f70*/  F2FP.BF16.PACK_AB R136, R144, R142 ;  /* 0x0000008e9088723e */ /* 0x000fe400000010ff */
[----:B------:R-:W-:Y:S02]  /*9f80*/  F2FP.BF16.PACK_AB R138, R146, R145 ;  /* 0x00000091928a723e */ /* 0x000fe400000010ff */
[C---:B------:R-:W-:Y:S05]  /*9f90*/  HMMA.16816.F32.BF16 R4, R104.reuse, R108, R4 ;  /* 0x0000006c6804723c */ /* 0x040fea0000041804 */
[----:B------:R-:W-:Y:S02]  /*9fa0*/  F2FP.BF16.PACK_AB R137, R141, R143 ;  /* 0x0000008f8d89723e */ /* 0x000fe400000010ff */
[----:B------:R-:W-:Y:S01]  /*9fb0*/  F2FP.BF16.PACK_AB R139, R102, R140 ;  /* 0x0000008c668b723e */ /* 0x000fe200000010ff */
[C---:B------:R-:W-:Y:S01]  /*9fc0*/  HMMA.16816.F32.BF16 R8, R104.reuse, R110, R8 ;  /* 0x0000006e6808723c */ /* 0x040fe20000041808 */
[----:B------:R-:W2:Y:S07]  /*9fd0*/  LDSM.16.MT88.4 R108, [R170+0x800] ;  /* 0x00080000aa6c783b */ /* 0x000eae0000004200 */
[C---:B------:R-:W-:Y:S08]  /*9fe0*/  HMMA.16816.F32.BF16 R12, R104.reuse, R112, R12 ;  /* 0x00000070680c723c */ /* 0x040ff0000004180c */
[C---:B------:R-:W-:Y:S01]  /*9ff0*/  HMMA.16816.F32.BF16 R16, R104.reuse, R114, R16 ;  /* 0x000000726810723c */ /* 0x040fe20000041810 */
[----:B------:R-:W3:Y:S07]  /*a000*/  LDSM.16.MT88.4 R112, [R169+0x800] ;  /* 0x00080000a970783b */ /* 0x000eee0000004200 */
[C---:B--2---:R-:W-:Y:S08]  /*a010*/  HMMA.16816.F32.BF16 R20, R104.reuse, R108, R20 ;  /* 0x0000006c6814723c */ /* 0x044ff00000041814 */
[C---:B------:R-:W-:Y:S01]  /*a020*/  HMMA.16816.F32.BF16 R24, R104.reuse, R110, R24 ;  /* 0x0000006e6818723c */ /* 0x040fe20000041818 */
[----:B------:R-:W2:Y:S07]  /*a030*/  LDSM.16.MT88.4 R108, [R167+0x2800] ;  /* 0x00280000a76c783b */ /* 0x000eae0000004200 */
[C---:B---3--:R-:W-:Y:S08]  /*a040*/  HMMA.16816.F32.BF16 R28, R104.reuse, R112, R28 ;  /* 0x00000070681c723c */ /* 0x048ff0000004181c */
        /* <DEDUP_REMOVED lines=24> */
[----:B------:R-:W-:Y:S01]  /*a1d0*/  HMMA.16816.F32.BF16 R96, R104, R114, R96 ;  /* 0x000000726860723c */ /* 0x000fe20000041860 */
[----:B------:R-:W-:Y:S06]  /*a1e0*/  LDSM.16.MT88.4 R112, [R169+0x1000] ;  /* 0x00100000a970783b */ /* 0x000fec0000004200 */
[----:B------:R-:W-:Y:S02]  /*a1f0*/  F2FP.BF16.PACK_AB R104, R156, R149 ;  /* 0x000000959c68723e */ /* 0x000fe400000010ff */
[----:B------:R-:W-:Y:S03]  /*a200*/  F2FP.BF16.PACK_AB R106, R153, R155 ;  /* 0x0000009b996a723e */ /* 0x000fe600000010ff */
[----:B------:R-:W-:Y:S02]  /*a210*/  F2FP.BF16.PACK_AB R105, R150, R151 ;  /* 0x000000979669723e */ /* 0x000fe400000010ff */
[C---:B-1----:R-:W-:Y:S07]  /*a220*/  F2FP.BF16.PACK_AB R107, R147.reuse, R148 ;  /* 0x00000094936b723e */ /* 0x042fee00000010ff */
[C---:B--2---:R-:W-:Y:S08]  /*a230*/  HMMA.16816.F32.BF16 R4, R104.reuse, R108, R4 ;  /* 0x0000006c6804723c */ /* 0x044ff00000041804 */
[C---:B------:R-:W-:Y:S01]  /*a240*/  HMMA.16816.F32.BF16 R8, R104.reuse, R110, R8 ;  /* 0x0000006e6808723c */ /* 0x040fe20000041808 */
[----:B------:R-:W1:Y:S07]  /*a250*/  LDSM.16.MT88.4 R108, [R170+0x1000] ;  /* 0x00100000aa6c783b */ /* 0x000e6e0000004200 */
[C---:B------:R-:W-:Y:S08]  /*a260*/  HMMA.16816.F32.BF16 R12, R104.reuse, R116, R12 ;  /* 0x00000074680c723c */ /* 0x040ff0000004180c */
[C---:B------:R-:W-:Y:S01]  /*a270*/  HMMA.16816.F32.BF16 R16, R104.reuse, R118, R16 ;  /* 0x000000766810723c */ /* 0x040fe20000041810 */
[----:B------:R-:W-:Y:S07]  /*a280*/  LDSM.16.MT88.4 R116, [R168+0x3000] ;  /* 0x00300000a874783b */ /* 0x000fee0000004200 */
[C---:B-1----:R-:W-:Y:S08]  /*a290*/  HMMA.16816.F32.BF16 R20, R104.reuse, R108, R20 ;  /* 0x0000006c6814723c */ /* 0x042ff00000041814 */
        /* <DEDUP_REMOVED lines=22> */
[C---:B-1----:R-:W-:Y:S08]  /*a400*/  HMMA.16816.F32.BF16 R84, R104.reuse, R108, R84 ;  /* 0x0000006c6854723c */ /* 0x042ff00000041854 */
[C---:B------:R-:W-:Y:S08]  /*a410*/  HMMA.16816.F32.BF16 R88, R104.reuse, R110, R88 ;  /* 0x0000006e6858723c */ /* 0x040ff00000041858 */
[C---:B------:R-:W-:Y:S08]  /*a420*/  HMMA.16816.F32.BF16 R92, R104.reuse, R112, R92 ;  /* 0x00000070685c723c */ /* 0x040ff0000004185c */
[----:B------:R-:W-:Y:S01]  /*a430*/  HMMA.16816.F32.BF16 R96, R104, R114, R96 ;  /* 0x000000726860723c */ /* 0x000fe20000041860 */
[----:B------:R-:W1:Y:S07]  /*a440*/  LDSM.16.MT88.4 R112, [R170+0x1800] ;  /* 0x00180000aa70783b */ /* 0x000e6e0000004200 */
[C---:B------:R-:W-:Y:S01]  /*a450*/  HMMA.16816.F32.BF16 R132, R136.reuse, R128, R4 ;  /* 0x000000808884723c */ /* 0x040fe20000041804 */
[----:B------:R-:W2:Y:S07]  /*a460*/  LDSM.16.MT88.4 R104, [R169+0x1800] ;  /* 0x00180000a968783b */ /* 0x000eae0000004200 */
[C---:B------:R-:W-:Y:S01]  /*a470*/  HMMA.16816.F32.BF16 R128, R136.reuse, R130, R8 ;  /* 0x000000828880723c */ /* 0x040fe20000041808 */
[----:B------:R-:W3:Y:S07]  /*a480*/  LDSM.16.MT88.4 R4, [R167+0x3800] ;  /* 0x00380000a704783b */ /* 0x000eee0000004200 */
[C---:B------:R-:W-:Y:S01]  /*a490*/  HMMA.16816.F32.BF16 R124, R136.reuse, R120, R12 ;  /* 0x00000078887c723c */ /* 0x040fe2000004180c */
[----:B------:R-:W4:Y:S07]  /*a4a0*/  LDSM.16.MT88.4 R8, [R168+0x3800] ;  /* 0x00380000a808783b */ /* 0x000f2e0000004200 */
[C---:B------:R-:W-:Y:S01]  /*a4b0*/  HMMA.16816.F32.BF16 R120, R136.reuse, R122, R16 ;  /* 0x0000007a8878723c */ /* 0x040fe20000041810 */
[----:B------:R-:W5:Y:S07]  /*a4c0*/  LDSM.16.MT88.4 R12, [R170+0x3800] ;  /* 0x00380000aa0c783b */ /* 0x000f6e0000004200 */
[C---:B-1----:R-:W-:Y:S01]  /*a4d0*/  HMMA.16816.F32.BF16 R116, R136.reuse, R112, R20 ;  /* 0x000000708874723c */ /* 0x042fe20000041814 */
[----:B------:R-:W1:Y:S07]  /*a4e0*/  LDSM.16.MT88.4 R16, [R169+0x3800] ;  /* 0x00380000a910783b */ /* 0x000e6e0000004200 */
[C---:B------:R-:W-:Y:S08]  /*a4f0*/  HMMA.16816.F32.BF16 R112, R136.reuse, R114, R24 ;  /* 0x000000728870723c */ /* 0x040ff00000041818 */
[C---:B--2---:R-:W-:Y:S08]  /*a500*/  HMMA.16816.F32.BF16 R108, R136.reuse, R104, R28 ;  /* 0x00000068886c723c */ /* 0x044ff0000004181c */
[C---:B------:R-:W-:Y:S08]  /*a510*/  HMMA.16816.F32.BF16 R104, R136.reuse, R106, R32 ;  /* 0x0000006a8868723c */ /* 0x040ff00000041820 */
[C---:B---3--:R-:W-:Y:S08]  /*a520*/  HMMA.16816.F32.BF16 R36, R136.reuse, R4, R36 ;  /* 0x000000048824723c */ /* 0x048ff00000041824 */
[C---:B------:R-:W-:Y:S01]  /*a530*/  HMMA.16816.F32.BF16 R40, R136.reuse, R6, R40 ;  /* 0x000000068828723c */ /* 0x040fe20000041828 */
[----:B------:R-:W2:Y:S07]  /*a540*/  LDSM.16.MT88.4 R4, [R167+0x5800] ;  /* 0x00580000a704783b */ /* 0x000eae0000004200 */
[C---:B----4-:R-:W-:Y:S08]  /*a550*/  HMMA.16816.F32.BF16 R44, R136.reuse, R8, R44 ;  /* 0x00000008882c723c */ /* 0x050ff0000004182c */
[C---:B------:R-:W-:Y:S01]  /*a560*/  HMMA.16816.F32.BF16 R48, R136.reuse, R10, R48 ;  /* 0x0000000a8830723c */ /* 0x040fe20000041830 */
[----:B------:R-:W3:Y:S07]  /*a570*/  LDSM.16.MT88.4 R8, [R168+0x5800] ;  /* 0x00580000a808783b */ /* 0x000eee0000004200 */
[C---:B-----5:R-:W-:Y:S08]  /*a580*/  HMMA.16816.F32.BF16 R52, R136.reuse, R12, R52 ;  /* 0x0000000c8834723c */ /* 0x060ff00000041834 */
[C---:B------:R-:W-:Y:S01]  /*a590*/  HMMA.16816.F32.BF16 R56, R136.reuse, R14, R56 ;  /* 0x0000000e8838723c */ /* 0x040fe20000041838 */
[----:B------:R-:W4:Y:S07]  /*a5a0*/  LDSM.16.MT88.4 R12, [R170+0x5800] ;  /* 0x00580000aa0c783b */ /* 0x000f2e0000004200 */
[C---:B-1----:R-:W-:Y:S08]  /*a5b0*/  HMMA.16816.F32.BF16 R60, R136.reuse, R16, R60 ;  /* 0x00000010883c723c */ /* 0x042ff0000004183c */
[C---:B------:R-:W-:Y:S01]  /*a5c0*/  HMMA.16816.F32.BF16 R64, R136.reuse, R18, R64 ;  /* 0x000000128840723c */ /* 0x040fe20000041840 */
[----:B------:R-:W1:Y:S07]  /*a5d0*/  LDSM.16.MT88.4 R16, [R169+0x5800] ;  /* 0x00580000a910783b */ /* 0x000e6e0000004200 */
[C---:B--2---:R-:W-:Y:S07]  /*a5e0*/  HMMA.16816.F32.BF16 R68, R136.reuse, R4, R68 ;  /* 0x000000048844723c */ /* 0x044fee0000041844 */
[----:B------:R-:W-:Y:S01]  /*a5f0*/  FADD.FTZ R4, R147, R2 ;  /* 0x0000000293047221 */ /* 0x000fe20000010000 */
[C---:B------:R-:W-:Y:S04]  /*a600*/  HMMA.16816.F32.BF16 R72, R136.reuse, R6, R72 ;  /* 0x000000068848723c */ /* 0x040fe80000041848 */
[----:B------:R-:W-:Y:S02]  /*a610*/  FADD.FTZ R2, R142, R0 ;  /* 0x000000008e027221 */ /* 0x000fe40000010000 */
[----:B------:R-:W-:Y:S02]  /*a620*/  FADD.FTZ R0, R143, R4 ;  /* 0x000000048f007221 */ /* 0x000fe40000010000 */
[C---:B---3--:R-:W-:Y:S04]  /*a630*/  HMMA.16816.F32.BF16 R76, R136.reuse, R8, R76 ;  /* 0x00000008884c723c */ /* 0x048fe8000004184c */
[----:B------:R-:W-:Y:S02]  /*a640*/  FADD.FTZ R2, R144, R2 ;  /* 0x0000000290027221 */ /* 0x000fe40000010000 */
[----:B------:R-:W-:Y:S02]  /*a650*/  FADD.FTZ R0, R141, R0 ;  /* 0x000000008d007221 */ /* 0x000fe40000010000 */
[C---:B------:R-:W-:Y:S04]  /*a660*/  HMMA.16816.F32.BF16 R80, R136.reuse, R10, R80 ;  /* 0x0000000a8850723c */ /* 0x040fe80000041850 */
[----:B------:R-:W-:Y:S02]  /*a670*/  FADD.FTZ R2, R145, R2 ;  /* 0x0000000291027221 */ /* 0x000fe40000010000 */
[----:B------:R-:W-:Y:S02]  /*a680*/  FADD.FTZ R0, R140, R0 ;  /* 0x000000008c007221 */ /* 0x000fe40000010000 */
[C---:B----4-:R-:W-:Y:S04]  /*a690*/  HMMA.16816.F32.BF16 R84, R136.reuse, R12, R84 ;  /* 0x0000000c8854723c */ /* 0x050fe80000041854 */
[----:B------:R-:W-:Y:S02]  /*a6a0*/  FADD.FTZ R190, R146, R2 ;  /* 0x0000000292be7221 */ /* 0x000fe40000010000 */
[----:B------:R-:W-:Y:S01]  /*a6b0*/  FADD.FTZ R191, R102, R0 ;  /* 0x0000000066bf7221 */ /* 0x000fe20000010000 */
[-C--:B------:R-:W-:Y:S01]  /*a6c0*/  MOV R12, R3.reuse ;  /* 0x00000003000c7202 */ /* 0x080fe20000000f00 */
[C---:B------:R-:W-:Y:S04]  /*a6d0*/  HMMA.16816.F32.BF16 R88, R136.reuse, R14, R88 ;  /* 0x0000000e8858723c */ /* 0x040fe80000041858 */
[----:B------:R-:W-:Y:S04]  /*a6e0*/  MOV R102, R3 ;  /* 0x0000000300667202 */ /* 0x000fe80000000f00 */
[C---:B-1----:R-:W-:Y:S08]  /*a6f0*/  HMMA.16816.F32.BF16 R92, R136.reuse, R16, R92 ;  /* 0x00000010885c723c */ /* 0x042ff0000004185c */
[----:B------:R-:W-:Y:S01]  /*a700*/  HMMA.16816.F32.BF16 R96, R136, R18, R96 ;  /* 0x000000128860723c */ /* 0x000fe20000041860 */
[----:B------:R-:W-:-:S07]  /*a710*/  @P0 BRA `(.L_x_523) ;  /* 0xffffc33000000947 */ /* 0x000fce000383ffff */
.L_x_502:
[----:B------:R-:W-:Y:S01]  /*a720*/  IMAD.MOV.U32 R0, RZ, RZ, c[0x0][0x2c4] ;  /* 0x0000b100ff007624 */ /* 0x000fe200078e00ff */
[----:B------:R-:W-:Y:S01]  /*a730*/  IADD3 R2, R195, 0x1, -R196 ;  /* 0x00000001c3027810 */ /* 0x000fe20007ffe8c4 */
[----:B------:R-:W-:-:S03]  /*a740*/  IMAD.MOV.U32 R4, RZ, RZ, c[0x0][0x32c] ;  /* 0x0000cb00ff047624 */ /* 0x000fc600078e00ff */
[----:B------:R-:W-:Y:S02]  /*a750*/  ISETP.NE.AND P1, PT, R0, 0x1, PT ;  /* 0x000000010000780c */ /* 0x000fe40003f25270 */
[----:B------:R-:W-:Y:S02]  /*a760*/  IADD3 R0, R211, 0x7f, RZ ;  /* 0x0000007fd3007810 */ /* 0x000fe40007ffe0ff */
[----:B------:R-:W-:-:S09]  /*a770*/  ISETP.GE.AND P0, PT, R4, 0x1, PT ;  /* 0x000000010400780c */ /* 0x000fd20003f06270 */
[----:B------:R-:W-:-:S05]  /*a780*/  @P1 IMAD.HI.U32 R3, R0, c[0x0][0x2c8], RZ ;  /* 0x0000b20000031a27 */ /* 0x000fca00078e00ff */
[----:B------:R-:W-:-:S05]  /*a790*/  @P1 SHF.R.U32.HI R0, RZ, c[0x0][0x2cc], R3 ;  /* 0x0000b300ff001a19 */ /* 0x000fca0000011603 */
[----:B------:R-:W-:-:S05]  /*a7a0*/  IMAD.IADD R0, R2, 0x1, R0 ;  /* 0x0000000102007824 */ /* 0x000fca00078e0200 */
[----:B------:R-:W-:Y:S01]  /*a7b0*/  IADD3 R2, R0, -c[0x0][0x324], RZ ;  /* 0x8000c90000027a10 */ /* 0x000fe20007ffe0ff */
[----:B------:R-:W-:Y:S05]  /*a7c0*/  @!P0 BRA `(.L_x_524) ;  /* 0x0000011000008947 */ /* 0x000fea0003800000 */
[----:B------:R-:W-:Y:S01]  /*a7d0*/  ISETP.GT.AND P0, PT, R0, -0x1, PT ;  /* 0xffffffff0000780c */ /* 0x000fe20003f04270 */
[----:B------:R-:W-:-:S12]  /*a7e0*/  BSSY B0, `(.L_x_525) ;  /* 0x000000d000007945 */ /* 0x000fd80003800000 */
        /* <DEDUP_REMOVED lines=8> */
.L_x_526:
[----:B------:R-:W-:-:S04]  /*a870*/  MOV R3, 0x1 ;  /* 0x0000000100037802 */ /* 0x000fc80000000f00 */
[----:B------:R-:W-:-:S13]  /*a880*/  ISETP.NE.AND P0, PT, R3, c[0x0][0x32c], PT ;  /* 0x0000cb0003007a0c */ /* 0x000fda0003f05270 */
[----:B------:R-:W-:-:S05]  /*a890*/  @P0 IMAD.HI.U32 R3, R0, c[0x0][0x330], RZ ;  /* 0x0000cc0000030a27 */ /* 0x000fca00078e00ff */
[----:B------:R-:W-:Y:S02]  /*a8a0*/  @P0 SHF.R.U32.HI R0, RZ, c[0x0][0x334], R3 ;  /* 0x0000cd00ff000a19 */ /* 0x000fe40000011603 */
.L_x_527:
[----:B------:R-:W-:Y:S05]  /*a8b0*/  BSYNC B0 ;  /* 0x0000000000007941 */ /* 0x000fea0003800000 */
.L_x_525:
[----:B------:R-:W-:-:S05]  /*a8c0*/  IMAD R0, R0, c[0x0][0x32c], RZ ;  /* 0x0000cb0000007a24 */ /* 0x000fca00078e02ff */
[----:B------:R-:W-:-:S04]  /*a8d0*/  IMNMX R2, R2, R0, !PT ;  /* 0x0000000002027217 */ /* 0x000fc80007800200 */
.L_x_524:
[----:B------:R-:W-:-:S04]  /*a8e0*/  IADD3 R2, R2, 0x3f, RZ ;  /* 0x0000003f02027810 */ /* 0x000fc80007ffe0ff */
        /* <DEDUP_REMOVED lines=8> */
.L_x_539:
        /* <DEDUP_REMOVED lines=40> */
.L_x_646:
        /* <DEDUP_REMOVED lines=21> */
.L_x_647:
        /* <DEDUP_REMOVED lines=22> */
.L_x_530:
[----:B------:R-:W-:Y:S05]  /*aea0*/  BSYNC B0 ;  /* 0x0000000000007941 */ /* 0x000fea0003800000 */
.L_x_529:
        /* <DEDUP_REMOVED lines=146> */
[C---:B-1----:R-:W-:Y:S03]  /*b7d0*/  HMMA.16816.F32.BF16 R12, R148.reuse, R136, R12 ;  /* 0x00000088940c723c */ /* 0x042fe6000004180c */
[----:B------:R-:W-:Y:S02]  /*b7e0*/  FMUL.FTZ R3, R11, c[0x0][0x320] ;  /* 0x0000c8000b037a20 */ /* 0x000fe40000410000 */
[----:B------:R-:W1:Y:S03]  /*b7f0*/  MUFU.TANH R137, R10 ;  /* 0x0000000a00897308 */ /* 0x000e660000002400 */
[C---:B------:R-:W-:Y:S07]  /*b800*/  HMMA.16816.F32.BF16 R16, R148.reuse, R138, R16 ;  /* 0x0000008a9410723c */ /* 0x040fee0000041810 */
[----:B------:R-:W4:Y:S01]  /*b810*/  MUFU.TANH R145, R3 ;  /* 0x0000000300917308 */ /* 0x000f220000002400 */
[----:B--2---:R-:W-:Y:S08]  /*b820*/  FMUL.FTZ R0, R5, c[0x0][0x320] ;  /* 0x0000c80005007a20 */ /* 0x004ff00000410000 */
[----:B------:R-:W-:Y:S01]  /*b830*/  FMUL.FTZ R2, R12, c[0x0][0x320] ;  /* 0x0000c8000c027a20 */ /* 0x000fe20000410000 */
[----:B------:R2:W1:Y:S10]  /*b840*/  MUFU.TANH R143, R0 ;  /* 0x00000000008f7308 */ /* 0x0004740000002400 */
[----:B------:R5:W1:Y:S01]  /*b850*/  MUFU.TANH R155, R2 ;  /* 0x00000002009b7308 */ /* 0x000a620000002400 */
[----:B--2---:R-:W-:Y:S09]  /*b860*/  FMUL.FTZ R0, R6, c[0x0][0x320] ;  /* 0x0000c80006007a20 */ /* 0x004ff20000410000 */
[----:B------:R2:W1:Y:S01]  /*b870*/  MUFU.TANH R142, R0 ;  /* 0x00000000008e7308 */ /* 0x0004620000002400 */
[----:B-----5:R-:W-:Y:S09]  /*b880*/  FMUL.FTZ R2, R19, c[0x0][0x320] ;  /* 0x0000c80013027a20 */ /* 0x020ff20000410000 */
[----:B------:R-:W1:Y:S01]  /*b890*/  MUFU.TANH R156, R2 ;  /* 0x00000002009c7308 */ /* 0x000e620000002400 */
[----:B--2---:R-:W-:Y:S02]  /*b8a0*/  FMUL.FTZ R0, R7, c[0x0][0x320] ;  /* 0x0000c80007007a20 */ /* 0x004fe40000410000 */
[----:B------:R-:W2:Y:S07]  /*b8b0*/  LDSM.16.M88.4 R4, [R165+0x1000] ;  /* 0x00100000a504783b */ /* 0x000eae0000000200 */
[----:B------:R5:W1:Y:S02]  /*b8c0*/  MUFU.TANH R144, R0 ;  /* 0x0000000000907308 */ /* 0x000a640000002400 */
[----:B-----5:R-:W-:Y:S08]  /*b8d0*/  FMUL.FTZ R0, R8, c[0x0][0x320] ;  /* 0x0000c80008007a20 */ /* 0x020ff00000410000 */
[----:B------:R5:W1:Y:S01]  /*b8e0*/  MUFU.TANH R141, R0 ;  /* 0x00000000008d7308 */ /* 0x000a620000002400 */
[C---:B--2---:R-:W-:Y:S08]  /*b8f0*/  HMMA.16816.F32.BF16 R20, R148.reuse, R4, R20 ;  /* 0x000000049414723c */ /* 0x044ff00000041814 */
[C---:B------:R-:W-:Y:S04]  /*b900*/  HMMA.16816.F32.BF16 R24, R148.reuse, R6, R24 ;  /* 0x000000069418723c */ /* 0x040fe80000041818 */
[----:B-----5:R-:W-:Y:S02]  /*b910*/  FMUL.FTZ R0, R9, c[0x0][0x320] ;  /* 0x0000c80009007a20 */ /* 0x020fe40000410000 */
[----:B------:R-:W2:Y:S02]  /*b920*/  LDSM.16.M88.4 R8, [R165+0x1800] ;  /* 0x00180000a508783b */ /* 0x000ea40000000200 */
[----:B------:R-:W-:Y:S04]  /*b930*/  DEPBAR.LE SB0, 0x0 ;  /* 0x000080000000791a */ /* 0x000fe80000000000 */
[----:B------:R5:W1:Y:S02]  /*b940*/  MUFU.TANH R136, R0 ;  /* 0x0000000000887308 */ /* 0x000a640000002400 */
[----:B------:R-:W-:Y:S01]  /*b950*/  BAR.SYNC.DEFER_BLOCKING 0x0 ;  /* 0x0000000000007b1d */ /* 0x000fe20000010000 */
[----:B-----5:R-:W-:Y:S07]  /*b960*/  FMUL.FTZ R0, R13, c[0x0][0x320] ;  /* 0x0000c8000d007a20 */ /* 0x020fee0000410000 */
        /* <DEDUP_REMOVED lines=83> */
.L_x_648:
        /* <DEDUP_REMOVED lines=21> */
.L_x_649:
        /* <DEDUP_REMOVED lines=22> */
.L_x_534:
[----:B---34-:R-:W-:Y:S05]  /*c150*/  BSYNC B0 ;  /* 0x0000000000007941 */ /* 0x018fea0003800000 */
.L_x_533:
[----:B--2---:R-:W-:Y:S01]  /*c160*/  FMNMX.FTZ R2, R140, R101, !PT ;  /* 0x000000658c027209 */ /* 0x004fe20007810000 */
        /* <DEDUP_REMOVED lines=33> */
[----:B------:R1:W2:Y:S02]  /*c380*/  SHFL.BFLY PT, R0, R4, 0x2, 0x1f ;  /* 0x0c401f0004007f89 */ /* 0x0002a400000e0000 */
.L_x_650:
[----:B--2---:R-:W-:Y:S01]  /*c390*/  FMNMX.FTZ R5, R4, R0, !PT ;  /* 0x0000000004057209 */ /* 0x004fe20007810000 */
[----:B------:R-:W-:-:S05]  /*c3a0*/  BRA.DIV ~URZ, `(.L_x_538) ;  /* 0x0000b9627f007947 */ /* 0x000fca000b800000 */
[----:B------:R-:W-:Y:S04]  /*c3b0*/  SHFL.BFLY PT, R0, R6, 0x2, 0x1f ;  /* 0x0c401f0006007f89 */ /* 0x000fe800000e0000 */
[----:B------:R-:W2:Y:S02]  /*c3c0*/  SHFL.BFLY PT, R2, R5, 0x1, 0x1f ;  /* 0x0c201f0005027f89 */ /* 0x000ea400000e0000 */
[----:B--2---:R-:W-:Y:S02]  /*c3d0*/  FMNMX.FTZ R100, R5, R2, !PT ;  /* 0x0000000205647209 */ /* 0x004fe40007810000 */
[----:B-1----:R-:W-:Y:S05]  /*c3e0*/  FMNMX.FTZ R4, R6, R0, !PT ;  /* 0x0000000006047209 */ /* 0x002fea0007810000 */
[----:B------:R1:W2:Y:S02]  /*c3f0*/  SHFL.BFLY PT, R0, R4, 0x1, 0x1f ;  /* 0x0c201f0004007f89 */ /* 0x0002a400000e0000 */
.L_x_651:
[C---:B------:R-:W-:Y:S01]  /*c400*/  FMUL.FTZ R139, R100.reuse, c[0x0][0x2d0] ;  /* 0x0000b400648b7a20 */ /* 0x040fe20000410000 */
[----:B------:R-:W-:Y:S01]  /*c410*/  WARPSYNC 0xffffffff ;  /* 0xffffffff00007948 */ /* 0x000fe20003800000 */
[----:B------:R-:W-:Y:S01]  /*c420*/  FADD.FTZ R2, -R100, R101 ;  /* 0x0000006564027221 */ /* 0x000fe20000010100 */
[----:B------:R-:W-:Y:S01]  /*c430*/  ISETP.GT.AND P0, PT, R178, R188, PT ;  /* 0x000000bcb200720c */ /* 0x000fe20003f04270 */
[--C-:B------:R-:W-:Y:S01]  /*c440*/  FFMA.FTZ R3, R140, c[0x0][0x2d0], -R139.reuse ;  /* 0x0000b4008c037a23 */ /* 0x100fe2000001088b */
[----:B------:R-:W-:Y:S01]  /*c450*/  IADD3 R178, R178, -0x1, RZ ;  /* 0xffffffffb2b27810 */ /* 0x000fe20007ffe0ff */
[----:B------:R-:W-:Y:S02]  /*c460*/  FMUL.FTZ R2, R2, c[0x0][0x2d0] ;  /* 0x0000b40002027a20 */ /* 0x000fe40000410000 */
[----:B------:R3:W-:Y:S10]  /*c470*/  MUFU.EX2 R140, R3 ;  /* 0x00000003008c7308 */ /* 0x0007f40000000800 */
[----:B------:R-:W4:Y:S01]  /*c480*/  MUFU.EX2 R2, R2 ;  /* 0x0000000200027308 */ /* 0x000f220000000800 */
[--C-:B---3--:R-:W-:Y:S09]  /*c490*/  FFMA.FTZ R3, R143, c[0x0][0x2d0], -R139.reuse ;  /* 0x0000b4008f037a23 */ /* 0x108ff2000001088b */
[----:B------:R3:W5:Y:S02]  /*c4a0*/  MUFU.EX2 R143, R3 ;  /* 0x00000003008f7308 */ /* 0x0007640000000800 */
[--C-:B---3--:R-:W-:Y:S02]  /*c4b0*/  FFMA.FTZ R3, R141, c[0x0][0x2d0], -R139.reuse ;  /* 0x0000b4008d037a23 */ /* 0x108fe4000001088b */
        /* <DEDUP_REMOVED lines=14> */
[----:B--23--:R-:W-:Y:S01]  /*c5a0*/  FMNMX.FTZ R3, R0, R4, !PT ;  /* 0x0000000400037209 */ /* 0x00cfe20007810000 */
[----:B------:R-:W-:Y:S02]  /*c5b0*/  FFMA.FTZ R0, R136, c[0x0][0x2d0], -R139 ;  /* 0x0000b40088007a23 */ /* 0x000fe4000001088b */
[C---:B------:R-:W-:Y:S01]  /*c5c0*/  FMUL.FTZ R32, R2.reuse, R104 ;  /* 0x0000006802207220 */ /* 0x040fe20000410000 */
[----:B-----5:R-:W-:Y:S01]  /*c5d0*/  F2FP.BF16.PACK_AB R104, R143, R140 ;  /* 0x0000008c8f68723e */ /* 0x020fe200000010ff */
[----:B------:R2:W-:Y:S01]  /*c5e0*/  MUFU.EX2 R185, R0 ;  /* 0x0000000000b97308 */ /* 0x0005e20000000800 */
[C---:B------:R-:W-:Y:S02]  /*c5f0*/  FMUL.FTZ R101, R3.reuse, c[0x0][0x2d0] ;  /* 0x0000b40003657a20 */ /* 0x040fe40000410000 */
[----:B------:R-:W-:Y:S02]  /*c600*/  FMUL.FTZ R33, R2, R105 ;  /* 0x0000006902217220 */ /* 0x000fe40000410000 */
[--C-:B------:R-:W-:Y:S02]  /*c610*/  FFMA.FTZ R6, R144, c[0x0][0x2d0], -R101.reuse ;  /* 0x0000b40090067a23 */ /* 0x100fe40000010865 */
[--C-:B-1----:R-:W-:Y:S02]  /*c620*/  FFMA.FTZ R4, R142, c[0x0][0x2d0], -R101.reuse ;  /* 0x0000b4008e047a23 */ /* 0x102fe40000010865 */
[C---:B------:R-:W-:Y:S01]  /*c630*/  FMUL.FTZ R36, R2.reuse, R36 ;  /* 0x0000002402247220 */ /* 0x040fe20000410000 */
[----:B------:R-:W-:Y:S01]  /*c640*/  MUFU.EX2 R113, R6 ;  /* 0x0000000600717308 */ /* 0x000fe20000000800 */
        /* <DEDUP_REMOVED lines=8> */
[----:B--2---:R-:W-:Y:S02]  /*c6d0*/  FADD.FTZ R0, -R3, R102 ;  /* 0x0000006603007221 */ /* 0x004fe40000010100 */
[----:B------:R-:W-:Y:S02]  /*c6e0*/  FMUL.FTZ R52, R2, R52 ;  /* 0x0000003402347220 */ /* 0x000fe40000410000 */
[----:B------:R-:W-:Y:S02]  /*c6f0*/  FMUL.FTZ R0, R0, c[0x0][0x2d0] ;  /* 0x0000b40000007a20 */ /* 0x000fe40000410000 */
[C---:B------:R-:W-:Y:S02]  /*c700*/  FMUL.FTZ R53, R2.reuse, R53 ;  /* 0x0000003502357220 */ /* 0x040fe40000410000 */
[C---:B------:R-:W-:Y:S02]  /*c710*/  FMUL.FTZ R56, R2.reuse, R56 ;  /* 0x0000003802387220 */ /* 0x040fe40000410000 */
[----:B------:R-:W2:Y:S01]  /*c720*/  MUFU.EX2 R0, R0 ;  /* 0x0000000000007308 */ /* 0x000ea20000000800 */
[C---:B------:R-:W-:Y:S02]  /*c730*/  FMUL.FTZ R57, R2.reuse, R57 ;  /* 0x0000003902397220 */ /* 0x040fe40000410000 */
[C---:B------:R-:W-:Y:S02]  /*c740*/  FMUL.FTZ R60, R2.reuse, R60 ;  /* 0x0000003c023c7220 */ /* 0x040fe40000410000 */
[C---:B------:R-:W-:Y:S02]  /*c750*/  FMUL.FTZ R61, R2.reuse, R61 ;  /* 0x0000003d023d7220 */ /* 0x040fe40000410000 */
[C---:B------:R-:W-:Y:S02]  /*c760*/  FMUL.FTZ R64, R2.reuse, R64 ;  /* 0x0000004002407220 */ /* 0x040fe40000410000 */
[C---:B-1----:R-:W-:Y:S01]  /*c770*/  FMUL.FTZ R4, R2.reuse, R132 ;  /* 0x0000008402047220 */ /* 0x042fe20000410000 */
[----:B---3--:R-:W-:Y:S01]  /*c780*/  F2FP.BF16.PACK_AB R105, R113, R136 ;  /* 0x000000887169723e */ /* 0x008fe200000010ff */
[C---:B------:R-:W-:Y:S02]  /*c790*/  FMUL.FTZ R65, R2.reuse, R65 ;  /* 0x0000004102417220 */ /* 0x040fe40000410000 */
[C---:B------:R-:W-:Y:S02]  /*c7a0*/  FMUL.FTZ R68, R2.reuse, R68 ;  /* 0x0000004402447220 */ /* 0x040fe40000410000 */
[C---:B------:R-:W-:Y:S02]  /*c7b0*/  FMUL.FTZ R69, R2.reuse, R69 ;  /* 0x0000004502457220 */ /* 0x040fe40000410000 */
[C---:B------:R-:W-:Y:S02]  /*c7c0*/  FMUL.FTZ R72, R2.reuse, R72 ;  /* 0x0000004802487220 */ /* 0x040fe40000410000 */
[C---:B------:R-:W-:Y:S02]  /*c7d0*/  FMUL.FTZ R73, R2.reuse, R73 ;  /* 0x0000004902497220 */ /* 0x040fe40000410000 */
[C---:B------:R-:W-:Y:S02]  /*c7e0*/  FMUL.FTZ R76, R2.reuse, R76 ;  /* 0x0000004c024c7220 */ /* 0x040fe40000410000 */
[----:B------:R-:W-:Y:S02]  /*c7f0*/  FMUL.FTZ R77, R2, R77 ;  /* 0x0000004d024d7220 */ /* 0x000fe40000410000 */
[C---:B--2---:R-:W-:Y:S02]  /*c800*/  FMUL.FTZ R30, R0.reuse, R110 ;  /* 0x0000006e001e7220 */ /* 0x044fe40000410000 */
[C---:B------:R-:W-:Y:S02]  /*c810*/  FMUL.FTZ R31, R0.reuse, R111 ;  /* 0x0000006f001f7220 */ /* 0x040fe40000410000 */
[----:B------:R-:W1:Y:S01]  /*c820*/  LDSM.16.MT88.4 R108, [R167] ;  /* 0x00000000a76c783b */ /* 0x000e620000004200 */
[C---:B------:R-:W-:Y:S02]  /*c830*/  FMUL.FTZ R10, R0.reuse, R130 ;  /* 0x00000082000a7220 */ /* 0x040fe40000410000 */
[C---:B------:R-:W-:Y:S02]  /*c840*/  FMUL.FTZ R11, R0.reuse, R131 ;  /* 0x00000083000b7220 */ /* 0x040fe40000410000 */
[C---:B------:R-:W-:Y:S02]  /*c850*/  FMUL.FTZ R22, R0.reuse, R118 ;  /* 0x0000007600167220 */ /* 0x040fe40000410000 */
[C---:B------:R-:W-:Y:S01]  /*c860*/  FMUL.FTZ R23, R0.reuse, R119 ;  /* 0x0000007700177220 */ /* 0x040fe20000410000 */
[----:B------:R-:W-:Y:S01]  /*c870*/  LDSM.16.MT88.4 R128, [R167+0x1800] ;  /* 0x00180000a780783b */ /* 0x000fe20000004200 */
[C---:B------:R-:W-:Y:S02]  /*c880*/  FMUL.FTZ R26, R0.reuse, R114 ;  /* 0x00000072001a7220 */ /* 0x040fe40000410000 */
[C---:B------:R-:W-:Y:S02]  /*c890*/  FMUL.FTZ R27, R0.reuse, R115 ;  /* 0x00000073001b7220 */ /* 0x040fe40000410000 */
[----:B------:R-:W-:Y:S02]  /*c8a0*/  FFMA.FTZ R112, R0, R191, R136 ;  /* 0x000000bf00707223 */ /* 0x000fe40000010088 */
        /* <DEDUP_REMOVED lines=9> */
[----:B------:R-:W-:Y:S02]  /*c940*/  FMUL.FTZ R97, R2, R97 ;  /* 0x0000006102617220 */ /* 0x000fe40000410000 */
[C---:B------:R-:W-:Y:S02]  /*c950*/  FMUL.FTZ R6, R0.reuse, R134 ;  /* 0x0000008600067220 */ /* 0x040fe40000410000 */
[C---:B------:R-:W-:Y:S02]  /*c960*/  FMUL.FTZ R7, R0.reuse, R135 ;  /* 0x0000008700077220 */ /* 0x040fe40000410000 */
[C---:B------:R-:W-:Y:S02]  /*c970*/  FMUL.FTZ R14, R0.reuse, R126 ;  /* 0x0000007e000e7220 */ /* 0x040fe40000410000 */
[C---:B------:R-:W-:Y:S02]  /*c980*/  FMUL.FTZ R15, R0.reuse, R127 ;  /* 0x0000007f000f7220 */ /* 0x040fe40000410000 */
[C---:B------:R-:W-:Y:S02]  /*c990*/  FMUL.FTZ R18, R0.reuse, R122 ;  /* 0x0000007a00127220 */ /* 0x040fe40000410000 */
[C---:B------:R-:W-:Y:S02]  /*c9a0*/  FMUL.FTZ R19, R0.reuse, R123 ;  /* 0x0000007b00137220 */ /* 0x040fe40000410000 */
[C---:B------:R-:W-:Y:S01]  /*c9b0*/  FMUL.FTZ R34, R0.reuse, R106 ;  /* 0x0000006a00227220 */ /* 0x040fe20000410000 */
[----:B------:R-:W-:Y:S01]  /*c9c0*/  F2FP.BF16.PACK_AB R106, R185, R141 ;  /* 0x0000008db96a723e */ /* 0x000fe200000010ff */
        /* <DEDUP_REMOVED lines=33> */
[--C-:B------:R-:W-:Y:S02]  /*cbe0*/  FFMA.FTZ R0, R145, c[0x0][0x2d0], -R101.reuse ;  /* 0x0000b40091007a23 */ /* 0x100fe40000010865 */
[----:B------:R-:W-:Y:S02]  /*cbf0*/  FFMA.FTZ R102, R2, R190, R140 ;  /* 0x000000be02667223 */ /* 0x000fe4000001008c */
[----:B------:R-:W-:Y:S01]  /*cc00*/  FFMA.FTZ R2, R137, c[0x0][0x2d0], -R101 ;  /* 0x0000b40089027a23 */ /* 0x000fe20000010865 */
[----:B------:R2:W-:Y:S01]  /*cc10*/  MUFU.EX2 R117, R0 ;  /* 0x0000000000757308 */ /* 0x0005e20000000800 */
[--C-:B------:R-:W-:Y:S02]  /*cc20*/  FFMA.FTZ R121, R151, c[0x0][0x2d0], -R139.reuse ;  /* 0x0000b40097797a23 */ /* 0x100fe4000001088b */
[--C-:B------:R-:W-:Y:S02]  /*cc30*/  FFMA.FTZ R120, R150, c[0x0][0x2d0], -R139.reuse ;  /* 0x0000b40096787a23 */ /* 0x100fe4000001088b */
[----:B------:R-:W-:Y:S04]  /*cc40*/  FADD.FTZ R102, R143, R102 ;  /* 0x000000668f667221 */ /* 0x000fe80000010000 */
[----:B------:R-:W-:Y:S01]  /*cc50*/  FADD.FTZ R102, R141, R102 ;  /* 0x000000668d667221 */ /* 0x000fe20000010000 */
[----:B------:R-:W3:Y:S10]  /*cc60*/  MUFU.EX2 R116, R2 ;  /* 0x0000000200747308 */ /* 0x000ef40000000800 */
[----:B------:R-:W-:Y:S01]  /*cc70*/  MUFU.EX2 R143, R121 ;  /* 0x00000079008f7308 */ /* 0x000fe20000000800 */
[----:B--2---:R-:W-:Y:S09]  /*cc80*/  FFMA.FTZ R0, R155, c[0x0][0x2d0], -R139 ;  /* 0x0000b4009b007a23 */ /* 0x004ff2000001088b */
[----:B------:R2:W-:Y:S01]  /*cc90*/  MUFU.EX2 R122, R0 ;  /* 0x00000000007a7308 */ /* 0x0005e20000000800 */
[----:B---3--:R-:W-:Y:S01]  /*cca0*/  F2FP.BF16.PACK_AB R107, R117, R116 ;  /* 0x00000074756b723e */ /* 0x008fe200000010ff */
[----:B------:R-:W-:Y:S08]  /*ccb0*/  FFMA.FTZ R2, R146, c[0x0][0x2d0], -R101 ;  /* 0x0000b40092027a23 */ /* 0x000ff00000010865 */
[----:B------:R-:W3:Y:S01]  /*ccc0*/  MUFU.EX2 R144, R120 ;  /* 0x0000007800907308 */ /* 0x000ee20000000800 */
[C---:B-1----:R-:W-:Y:S08]  /*ccd0*/  HMMA.16816.F32.BF16 R4, R104.reuse, R108, R4 ;  /* 0x0000006c6804723c */ /* 0x042ff00000041804 */
[C---:B------:R-:W-:Y:S01]  /*cce0*/  HMMA.16816.F32.BF16 R8, R104.reuse, R110, R8 ;  /* 0x0000006e6808723c */ /* 0x040fe20000041808 */
[----:B------:R-:W1:Y:S01]  /*ccf0*/  LDSM.16.MT88.4 R108, [R168] ;  /* 0x00000000a86c783b */ /* 0x000e620000004200 */
[----:B------:R4:W-:Y:S02]  /*cd00*/  MUFU.EX2 R127, R2 ;  /* 0x00000002007f7308 */ /* 0x0009e40000000800 */
[--C-:B--2---:R-:W-:Y:S08]  /*cd10*/  FFMA.FTZ R0, R153, c[0x0][0x2d0], -R139.reuse ;  /* 0x0000b40099007a23 */ /* 0x104ff0000001088b */
[----:B------:R2:W-:Y:S01]  /*cd20*/  MUFU.EX2 R126, R0 ;  /* 0x00000000007e7308 */ /* 0x0005e20000000800 */
[----:B---3--:R-:W-:Y:S01]  /*cd30*/  F2FP.BF16.PACK_AB R136, R144, R143 ;  /* 0x0000008f9088723e */ /* 0x008fe200000010ff */
[----:B----4-:R-:W-:Y:S02]  /*cd40*/  FADD.FTZ R2, R113, R112 ;  /* 0x0000007071027221 */ /* 0x010fe40000010000 */
[----:B------:R-:W-:Y:S02]  /*cd50*/  LDSM.16.MT88.4 R112, [R168+0x800] ;  /* 0x00080000a870783b */ /* 0x000fe40000004200 */
[----:B------:R-:W-:Y:S02]  /*cd60*/  FADD.FTZ R116, R116, R2 ;  /* 0x0000000274747221 */ /* 0x000fe40000010000 */
[--C-:B------:R-:W-:Y:S02]  /*cd70*/  FFMA.FTZ R2, R148, c[0x0][0x2d0], -R139.reuse ;  /* 0x0000b40094027a23 */ /* 0x100fe4000001088b */
[----:B------:R-:W-:Y:S02]  /*cd80*/  FADD.FTZ R123, R117, R116 ;  /* 0x00000074757b7221 */ /* 0x000fe40000010000 */
[----:B------:R-:W-:Y:S01]  /*cd90*/  LDSM.16.MT88.4 R116, [R170+0x1000] ;  /* 0x00100000aa74783b */ /* 0x000fe20000004200 */
[----:B------:R-:W-:Y:S01]  /*cda0*/  MUFU.EX2 R146, R2 ;  /* 0x0000000200927308 */ /* 0x000fe20000000800 */
[--C-:B--2---:R-:W-:Y:S01]  /*cdb0*/  FFMA.FTZ R0, R147, c[0x0][0x2d0], -R139.reuse ;  /* 0x0000b40093007a23 */ /* 0x104fe2000001088b */
[C---:B-1----:R-:W-:Y:S08]  /*cdc0*/  HMMA.16816.F32.BF16 R12, R104.reuse, R108, R12 ;  /* 0x0000006c680c723c */ /* 0x042ff0000004180c */
[----:B------:R1:W-:Y:S01]  /*cdd0*/  MUFU.EX2 R132, R0 ;  /* 0x0000000000847308 */ /* 0x0003e20000000800 */
[C---:B------:R-:W-:Y:S01]  /*cde0*/  HMMA.16816.F32.BF16 R16, R104.reuse, R110, R16 ;  /* 0x0000006e6810723c */ /* 0x040fe20000041810 */
[----:B------:R-:W2:Y:S02]  /*cdf0*/  LDSM.16.MT88.4 R108, [R170] ;  /* 0x00000000aa6c783b */ /* 0x000ea40000004200 */
[----:B-1----:R-:W-:Y:S06]  /*ce00*/  FFMA.FTZ R0, R138, c[0x0][0x2d0], -R139 ;  /* 0x0000b4008a007a23 */ /* 0x002fec000001088b */
[----:B------:R1:W-:Y:S01]  /*ce10*/  MUFU.EX2 R187, R0 ;  /* 0x0000000000bb7308 */ /* 0x0003e20000000800 */
[C---:B--2---:R-:W-:Y:S08]  /*ce20*/  HMMA.16816.F32.BF16 R20, R104.reuse, R108, R20 ;  /* 0x0000006c6814723c */ /* 0x044ff00000041814 */
[C---:B------:R-:W-:Y:S01]  /*ce30*/  HMMA.16816.F32.BF16 R24, R104.reuse, R110, R24 ;  /* 0x0000006e6818723c */ /* 0x040fe20000041818 */
[----:B------:R-:W2:Y:S03]  /*ce40*/  LDSM.16.MT88.4 R108, [R169] ;  /* 0x00000000a96c783b */ /* 0x000ea60000004200 */
[----:B-1----:R-:W-:Y:S04]  /*ce50*/  FFMA.FTZ R0, R154, c[0x0][0x2d0], -R101 ;  /* 0x0000b4009a007a23 */ /* 0x002fe80000010865 */
[----:B------:R-:W1:Y:S04]  /*ce60*/  MUFU.EX2 R124, R0 ;  /* 0x00000000007c7308 */ /* 0x000e680000000800 */
[----:B-1----:R-:W-:Y:S02]  /*ce70*/  FADD.FTZ R2, R124, R123 ;  /* 0x0000007b7c027221 */ /* 0x002fe40000010000 */
[--C-:B------:R-:W-:Y:S04]  /*ce80*/  FFMA.FTZ R0, R152, c[0x0][0x2d0], -R101.reuse ;  /* 0x0000b40098007a23 */ /* 0x100fe80000010865 */
[----:B------:R-:W1:Y:S01]  /*ce90*/  MUFU.EX2 R125, R0 ;  /* 0x00000000007d7308 */ /* 0x000e620000000800 */
[C---:B--2---:R-:W-:Y:S08]  /*cea0*/  HMMA.16816.F32.BF16 R28, R104.reuse, R108, R28 ;  /* 0x0000006c681c723c */ /* 0x044ff0000004181c */
[C---:B------:R-:W-:Y:S01]  /*ceb0*/  HMMA.16816.F32.BF16 R32, R104.reuse, R110, R32 ;  /* 0x0000006e6820723c */ /* 0x040fe20000041820 */
[----:B------:R-:W2:Y:S03]  /*cec0*/  LDSM.16.MT88.4 R108, [R167+0x2000] ;  /* 0x00200000a76c783b */ /* 0x000ea60000004200 */
[----:B-1----:R-:W-:Y:S02]  /*ced0*/  FADD.FTZ R2, R125, R2 ;  /* 0x000000027d027221 */ /* 0x002fe40000010000 */
[----:B------:R-:W-:Y:S02]  /*cee0*/  FFMA.FTZ R0, R156, c[0x0][0x2d0], -R101 ;  /* 0x0000b4009c007a23 */ /* 0x000fe40000010865 */
[----:B------:R-:W-:Y:S02]  /*cef0*/  FADD.FTZ R2, R127, R2 ;  /* 0x000000027f027221 */ /* 0x000fe40000010000 */
[----:B------:R1:W3:Y:S01]  /*cf00*/  MUFU.EX2 R186, R0 ;  /* 0x0000000000ba7308 */ /* 0x0002e20000000800 */
[C---:B--2---:R-:W-:Y:S03]  /*cf10*/  HMMA.16816.F32.BF16 R36, R104.reuse, R108, R36 ;  /* 0x0000006c6824723c */ /* 0x044fe60000041824 */
[--C-:B-1----:R-:W-:Y:S02]  /*cf20*/  FFMA.FTZ R0, R162, c[0x0][0x2d0], -R139.reuse ;  /* 0x0000b400a2007a23 */ /* 0x102fe4000001088b */
[----:B---3--:R-:W-:Y:S04]  /*cf30*/  FADD.FTZ R2, R186, R2 ;  /* 0x00000002ba027221 */ /* 0x008fe80000010000 */
[----:B------:R1:W-:Y:S01]  /*cf40*/  MUFU.EX2 R155, R0 ;  /* 0x00000000009b7308 */ /* 0x0003e20000000800 */
[C---:B------:R-:W-:Y:S01]  /*cf50*/  HMMA.16816.F32.BF16 R40, R104.reuse, R110, R40 ;  /* 0x0000006e6828723c */ /* 0x040fe20000041828 */
[----:B------:R-:W2:Y:S02]  /*cf60*/  LDSM.16.MT88.4 R108, [R168+0x2000] ;  /* 0x00200000a86c783b */ /* 0x000ea40000004200 */
[--C-:B-1----:R-:W-:Y:S06]  /*cf70*/  FFMA.FTZ R0, R160, c[0x0][0x2d0], -R139.reuse ;  /* 0x0000b400a0007a23 */ /* 0x102fec000001088b */
[----:B------:R1:W-:Y:S01]  /*cf80*/  MUFU.EX2 R160, R0 ;  /* 0x0000000000a07308 */ /* 0x0003e20000000800 */
[C---:B--2---:R-:W-:Y:S08]  /*cf90*/  HMMA.16816.F32.BF16 R44, R104.reuse, R108, R44 ;  /* 0x0000006c682c723c */ /* 0x044ff0000004182c */
[C---:B------:R-:W-:Y:S01]  /*cfa0*/  HMMA.16816.F32.BF16 R48, R104.reuse, R110, R48 ;  /* 0x0000006e6830723c */ /* 0x040fe20000041830 */
[----:B------:R-:W2:Y:S03]  /*cfb0*/  LDSM.16.MT88.4 R108, [R170+0x2000] ;  /* 0x00200000aa6c783b */ /* 0x000ea60000004200 */
[--C-:B-1----:R-:W-:Y:S04]  /*cfc0*/  FFMA.FTZ R0, R158, c[0x0][0x2d0], -R139.reuse ;  /* 0x0000b4009e007a23 */ /* 0x102fe8000001088b */
[----:B------:R1:W-:Y:S04]  /*cfd0*/  MUFU.EX2 R156, R0 ;  /* 0x00000000009c7308 */ /* 0x0003e80000000800 */
[----:B-1----:R-:W-:Y:S06]  /*cfe0*/  FFMA.FTZ R0, R157, c[0x0][0x2d0], -R139 ;  /* 0x0000b4009d007a23 */ /* 0x002fec000001088b */
[----:B------:R1:W-:Y:S01]  /*cff0*/  MUFU.EX2 R157, R0 ;  /* 0x00000000009d7308 */ /* 0x0003e20000000800 */
[C---:B--2---:R-:W-:Y:S08]  /*d000*/  HMMA.16816.F32.BF16 R52, R104.reuse, R108, R52 ;  /* 0x0000006c6834723c */ /* 0x044ff00000041834 */
[C---:B------:R-:W-:Y:S01]  /*d010*/  HMMA.16816.F32.BF16 R56, R104.reuse, R110, R56 ;  /* 0x0000006e6838723c */ /* 0x040fe20000041838 */
[----:B------:R-:W2:Y:S03]  /*d020*/  LDSM.16.MT88.4 R108, [R169+0x2000] ;  /* 0x00200000a96c783b */ /* 0x000ea60000004200 */
[--C-:B-1----:R-:W-:Y:S04]  /*d030*/  FFMA.FTZ R0, R161, c[0x0][0x2d0], -R101.reuse ;  /* 0x0000b400a1007a23 */ /* 0x102fe80000010865 */
[----:B------:R1:W3:Y:S04]  /*d040*/  MUFU.EX2 R154, R0 ;  /* 0x00000000009a7308 */ /* 0x0002e80000000800 */
[--C-:B-1----:R-:W-:Y:S01]  /*d050*/  FFMA.FTZ R0, R163, c[0x0][0x2d0], -R101.reuse ;  /* 0x0000b400a3007a23 */ /* 0x102fe20000010865 */
[C---:B--2---:R-:W-:Y:S05]  /*d060*/  HMMA.16816.F32.BF16 R60, R104.reuse, R108, R60 ;  /* 0x0000006c683c723c */ /* 0x044fea000004183c */
[----:B------:R1:W2:Y:S01]  /*d070*/  MUFU.EX2 R153, R0 ;  /* 0x0000000000997308 */ /* 0x0002a20000000800 */
[----:B---3--:R-:W-:Y:S02]  /*d080*/  FADD.FTZ R2, R154, R2 ;  /* 0x000000029a027221 */ /* 0x008fe40000010000 */
[C---:B------:R-:W-:Y:S01]  /*d090*/  HMMA.16816.F32.BF16 R64, R104.reuse, R110, R64 ;  /* 0x0000006e6840723c */ /* 0x040fe20000041840 */
[----:B------:R-:W3:Y:S03]  /*d0a0*/  LDSM.16.MT88.4 R108, [R167+0x4000] ;  /* 0x00400000a76c783b */ /* 0x000ee60000004200 */
[--C-:B-1----:R-:W-:Y:S02]  /*d0b0*/  FFMA.FTZ R0, R159, c[0x0][0x2d0], -R101.reuse ;  /* 0x0000b4009f007a23 */ /* 0x102fe40000010865 */
[----:B--2---:R-:W-:Y:S02]  /*d0c0*/  FADD.FTZ R2, R153, R2 ;  /* 0x0000000299027221 */ /* 0x004fe40000010000 */
[----:B------:R1:W2:Y:S01]  /*d0d0*/  MUFU.EX2 R152, R0 ;  /* 0x0000000000987308 */ /* 0x0002a20000000800 */
[C---:B---3--:R-:W-:Y:S03]  /*d0e0*/  HMMA.16816.F32.BF16 R68, R104.reuse, R108, R68 ;  /* 0x0000006c6844723c */ /* 0x048fe60000041844 */
[----:B-1----:R-:W-:Y:S05]  /*d0f0*/  FFMA.FTZ R0, R171, c[0x0][0x2d0], -R101 ;  /* 0x0000b400ab007a23 */ /* 0x002fea0000010865 */
[C---:B------:R-:W-:Y:S01]  /*d100*/  HMMA.16816.F32.BF16 R72, R104.reuse, R110, R72 ;  /* 0x0000006e6848723c */ /* 0x040fe20000041848 */
[----:B------:R-:W1:Y:S01]  /*d110*/  LDSM.16.MT88.4 R108, [R168+0x4000] ;  /* 0x00400000a86c783b */ /* 0x000e620000004200 */
[----:B------:R3:W-:Y:S02]  /*d120*/  MUFU.EX2 R147, R0 ;  /* 0x0000000000937308 */ /* 0x0007e40000000800 */
[----:B--2---:R-:W-:Y:S02]  /*d130*/  FADD.FTZ R2, R152, R2 ;  /* 0x0000000298027221 */ /* 0x004fe40000010000 */
[----:B---3--:R-:W-:Y:S02]  /*d140*/  FADD.FTZ R0, R185, R102 ;  /* 0x00000066b9007221 */ /* 0x008fe40000010000 */
[----:B------:R-:W-:Y:S04]  /*d150*/  FFMA.FTZ R102, R149, c[0x0][0x2d0], -R139 ;  /* 0x0000b40095667a23 */ /* 0x000fe8000001088b */
[----:B------:R-:W2:Y:S01]  /*d160*/  MUFU.EX2 R145, R102 ;  /* 0x0000006600917308 */ /* 0x000ea20000000800 */
[C---:B-1----:R-:W-:Y:S08]  /*d170*/  HMMA.16816.F32.BF16 R76, R104.reuse, R108, R76 ;  /* 0x0000006c684c723c */ /* 0x042ff0000004184c */
[C---:B------:R-:W-:Y:S01]  /*d180*/  HMMA.16816.F32.BF16 R80, R104.reuse, R110, R80 ;  /* 0x0000006e6850723c */ /* 0x040fe20000041850 */
[----:B------:R-:W1:Y:S03]  /*d190*/  LDSM.16.MT88.4 R108, [R170+0x4000] ;  /* 0x00400000aa6c783b */ /* 0x000e660000004200 */
[----:B--2---:R-:W-:Y:S04]  /*d1a0*/  F2FP.BF16.PACK_AB R138, R146, R145 ;  /* 0x00000091928a723e */ /* 0x004fe800000010ff */
[C---:B-1----:R-:W-:Y:S08]  /*d1b0*/  HMMA.16816.F32.BF16 R84, R104.reuse, R108, R84 ;  /* 0x0000006c6854723c */ /* 0x042ff00000041854 */
[C---:B------:R-:W-:Y:S01]  /*d1c0*/  HMMA.16816.F32.BF16 R88, R104.reuse, R110, R88 ;  /* 0x0000006e6858723c */ /* 0x040fe20000041858 */
[----:B------:R-:W1:Y:S07]  /*d1d0*/  LDSM.16.MT88.4 R108, [R169+0x4000] ;  /* 0x00400000a96c783b */ /* 0x000e6e0000004200 */
[C---:B-1----:R-:W-:Y:S08]  /*d1e0*/  HMMA.16816.F32.BF16 R92, R104.reuse, R108, R92 ;  /* 0x0000006c685c723c */ /* 0x042ff0000004185c */
[----:B------:R-:W-:Y:S01]  /*d1f0*/  HMMA.16816.F32.BF16 R96, R104, R110, R96 ;  /* 0x0000006e6860723c */ /* 0x000fe20000041860 */
[----:B------:R-:W1:Y:S06]  /*d200*/  LDSM.16.MT88.4 R108, [R167+0x800] ;  /* 0x00080000a76c783b */ /* 0x000e6c0000004200 */
[----:B------:R-:W-:Y:S01]  /*d210*/  F2FP.BF16.PACK_AB R104, R126, R122 ;  /* 0x0000007a7e68723e */ /* 0x000fe200000010ff */
[----:B------:R-:W-:Y:S01]  /*d220*/  FADD.FTZ R122, R122, R0 ;  /* 0x000000007a7a7221 */ /* 0x000fe20000010000 */
[----:B------:R-:W-:Y:S03]  /*d230*/  F2FP.BF16.PACK_AB R106, R187, R132 ;  /* 0x00000084bb6a723e */ /* 0x000fe600000010ff */
[----:B------:R-:W-:Y:S01]  /*d240*/  F2FP.BF16.PACK_AB R105, R125, R124 ;  /* 0x0000007c7d69723e */ /* 0x000fe200000010ff */
[----:B------:R-:W-:Y:S01]  /*d250*/  FADD.FTZ R102, R126, R122 ;  /* 0x0000007a7e667221 */ /* 0x000fe20000010000 */
[----:B------:R-:W-:Y:S01]  /*d260*/  F2FP.BF16.PACK_AB R107, R186, R127 ;  /* 0x0000007fba6b723e */ /* 0x000fe200000010ff */
[----:B------:R-:W-:Y:S01]  /*d270*/  LDSM.16.MT88.4 R120, [R168+0x1800] ;  /* 0x00180000a878783b */ /* 0x000fe20000004200 */
[--C-:B------:R-:W-:Y:S04]  /*d280*/  FFMA.FTZ R0, R172, c[0x0][0x2d0], -R101.reuse ;  /* 0x0000b400ac007a23 */ /* 0x100fe80000010865 */
[----:B------:R2:W-:Y:S01]  /*d290*/  MUFU.EX2 R142, R0 ;  /* 0x00000000008e7308 */ /* 0x0005e20000000800 */
[C---:B-1----:R-:W-:Y:S03]  /*d2a0*/  HMMA.16816.F32.BF16 R4, R104.reuse, R108, R4 ;  /* 0x0000006c6804723c */ /* 0x042fe60000041804 */
[--C-:B--2---:R-:W-:Y:S06]  /*d2b0*/  FFMA.FTZ R0, R183, c[0x0][0x2d0], -R101.reuse ;  /* 0x0000b400b7007a23 */ /* 0x104fec0000010865 */
[----:B------:R-:W1:Y:S01]  /*d2c0*/  MUFU.EX2 R141, R0 ;  /* 0x00000000008d7308 */ /* 0x000e620000000800 */
[C---:B------:R-:W-:Y:S01]  /*d2d0*/  HMMA.16816.F32.BF16 R8, R104.reuse, R110, R8 ;  /* 0x0000006e6808723c */ /* 0x040fe20000041808 */
[----:B------:R-:W2:Y:S07]  /*d2e0*/  LDSM.16.MT88.4 R108, [R170+0x800] ;  /* 0x00080000aa6c783b */ /* 0x000eae0000004200 */
[C---:B------:R-:W-:Y:S08]  /*d2f0*/  HMMA.16816.F32.BF16 R12, R104.reuse, R112, R12 ;  /* 0x00000070680c723c */ /* 0x040ff0000004180c */
[C---:B------:R-:W-:Y:S01]  /*d300*/  HMMA.16816.F32.BF16 R16, R104.reuse, R114, R16 ;  /* 0x000000726810723c */ /* 0x040fe20000041810 */
[----:B------:R-:W3:Y:S03]  /*d310*/  LDSM.16.MT88.4 R112, [R169+0x800] ;  /* 0x00080000a970783b */ /* 0x000ee60000004200 */
[----:B-1----:R-:W-:Y:S01]  /*d320*/  F2FP.BF16.PACK_AB R137, R141, R142 ;  /* 0x0000008e8d89723e */ /* 0x002fe200000010ff */
[--C-:B------:R-:W-:Y:S04]  /*d330*/  FFMA.FTZ R0, R182, c[0x0][0x2d0], -R101.reuse ;  /* 0x0000b400b6007a23 */ /* 0x100fe80000010865 */
[----:B------:R1:W-:Y:S03]  /*d340*/  MUFU.EX2 R140, R0 ;  /* 0x00000000008c7308 */ /* 0x0003e60000000800 */
[----:B------:R-:W-:Y:S07]  /*d350*/  FFMA.FTZ R101, R177, c[0x0][0x2d0], -R101 ;  /* 0x0000b400b1657a23 */ /* 0x000fee0000010865 */
[----:B------:R-:W4:Y:S01]  /*d360*/  MUFU.EX2 R101, R101 ;  /* 0x0000006500657308 */ /* 0x000f220000000800 */
[C---:B--2---:R-:W-:Y:S08]  /*d370*/  HMMA.16816.F32.BF16 R20, R104.reuse, R108, R20 ;  /* 0x0000006c6814723c */ /* 0x044ff00000041814 */
[C---:B------:R-:W-:Y:S01]  /*d380*/  HMMA.16816.F32.BF16 R24, R104.reuse, R110, R24 ;  /* 0x0000006e6818723c */ /* 0x040fe20000041818 */
[----:B------:R-:W2:Y:S03]  /*d390*/  LDSM.16.MT88.4 R108, [R167+0x2800] ;  /* 0x00280000a76c783b */ /* 0x000ea60000004200 */
[----:B-1----:R-:W-:Y:S01]  /*d3a0*/  FADD.FTZ R0, R132, R102 ;  /* 0x0000006684007221 */ /* 0x002fe20000010000 */
[----:B------:R-:W-:Y:S03]  /*d3b0*/  MOV R102, R3 ;  /* 0x0000000300667202 */ /* 0x000fe60000000f00 */
[C---:B---3--:R-:W-:Y:S04]  /*d3c0*/  HMMA.16816.F32.BF16 R28, R104.reuse, R112, R28 ;  /* 0x00000070681c723c */ /* 0x048fe8000004181c */
[----:B------:R-:W-:Y:S01]  /*d3d0*/  FADD.FTZ R0, R187, R0 ;  /* 0x00000000bb007221 */ /* 0x000fe20000010000 */
[----:B----4-:R-:W-:Y:S03]  /*d3e0*/  F2FP.BF16.PACK_AB R139, R101, R140 ;  /* 0x0000008c658b723e */ /* 0x010fe600000010ff */
[C---:B------:R-:W-:Y:S01]  /*d3f0*/  HMMA.16816.F32.BF16 R32, R104.reuse, R114, R32 ;  /* 0x000000726820723c */ /* 0x040fe20000041820 */
[----:B------:R-:W1:Y:S03]  /*d400*/  LDSM.16.MT88.4 R112, [R168+0x2800] ;  /* 0x00280000a870783b */ /* 0x000e660000004200 */
[----:B------:R-:W-:Y:S04]  /*d410*/  FADD.FTZ R0, R155, R0 ;  /* 0x000000009b007221 */ /* 0x000fe80000010000 */
[----:B------:R-:W-:Y:S04]  /*d420*/  FADD.FTZ R0, R160, R0 ;  /* 0x00000000a0007221 */ /* 0x000fe80000010000 */
        /* <DEDUP_REMOVED lines=99> */
[----:B------:R-:W-:Y:S02]  /*da60*/  FADD.FTZ R0, R140, R0 ;  /* 0x000000008c007221 */ /* 0x000fe40000010000 */
[C---:B---3--:R-:W-:Y:S04]  /*da70*/  HMMA.16816.F32.BF16 R84, R136.reuse, R12, R84 ;  /* 0x0000000c8854723c */ /* 0x048fe80000041854 */
[----:B------:R-:W-:Y:S02]  /*da80*/  FADD.FTZ R190, R146, R2 ;  /* 0x0000000292be7221 */ /* 0x000fe40000010000 */
[----:B------:R-:W-:Y:S01]  /*da90*/  FADD.FTZ R191, R101, R0 ;  /* 0x0000000065bf7221 */ /* 0x000fe20000010000 */
[----:B------:R-:W-:Y:S01]  /*daa0*/  MOV R12, R3 ;  /* 0x00000003000c7202 */ /* 0x000fe20000000f00 */
[C---:B------:R-:W-:Y:S04]  /*dab0*/  HMMA.16816.F32.BF16 R88, R136.reuse, R14, R88 ;  /* 0x0000000e8858723c */ /* 0x040fe80000041858 */
[----:B------:R-:W-:Y:S04]  /*dac0*/  MOV R101, R100 ;  /* 0x0000006400657202 */ /* 0x000fe80000000f00 */
[C---:B----4-:R-:W-:Y:S08]  /*dad0*/  HMMA.16816.F32.BF16 R92, R136.reuse, R16, R92 ;  /* 0x00000010885c723c */ /* 0x050ff0000004185c */
[----:B------:R-:W-:Y:S01]  /*dae0*/  HMMA.16816.F32.BF16 R96, R136, R18, R96 ;  /* 0x000000128860723c */ /* 0x000fe20000041860 */
[----:B------:R-:W-:-:S07]  /*daf0*/  @P0 BRA `(.L_x_539) ;  /* 0xffffce7000000947 */ /* 0x000fce000383ffff */
.L_x_528:
[----:B------:R-:W-:-:S13]  /*db00*/  ISETP.GE.AND P0, PT, R178, R194, PT ;  /* 0x000000c2b200720c */ /* 0x000fda0003f06270 */
[----:B------:R-:W-:Y:S05]  /*db10*/  @!P0 BRA `(.L_x_540) ;  /* 0x00003c4000008947 */ /* 0x000fea0003800000 */
[----:B------:R-:W-:Y:S02]  /*db20*/  MOV R102, R12 ;  /* 0x0000000c00667202 */ /* 0x000fe40000000f00 */
[----:B------:R-:W-:Y:S02]  /*db30*/  MOV R101, R100 ;  /* 0x0000006400657202 */ /* 0x000fe40000000f00 */
.L_x_558:
[----:B------:R-:W-:Y:S04]  /*db40*/  DEPBAR.LE SB0, 0x0 ;  /* 0x000080000000791a */ /* 0x000fe80000000000 */
[----:B------:R-:W-:Y:S01]  /*db50*/  WARPSYNC 0xffffffff ;  /* 0xffffffff00007948 */ /* 0x000fe20003800000 */
[----:B------:R-:W-:Y:S01]  /*db60*/  BAR.SYNC.DEFER_BLOCKING 0x0 ;  /* 0x0000000000007b1d */ /* 0x000fe20000010000 */
[----:B------:R-:W-:Y:S01]  /*db70*/  SHF.R.S32.HI R0, RZ, 0x1f, R181 ;  /* 0x0000001fff007819 */ /* 0x000fe200000114b5 */
[----:B------:R-:W-:Y:S01]  /*db80*/  IMAD.WIDE.U32 R2, R181, c[0x0][0x208], RZ ;  /* 0x00008200b5027a25 */ /* 0x000fe200078e00ff */
[----:B------:R-:W-:Y:S02]  /*db90*/  SHF.R.S32.HI R4, RZ, 0x1f, R180 ;  /* 0x0000001fff047819 */ /* 0x000fe400000114b4 */
[----:B------:R-:W-:Y:S01]  /*dba0*/  SHF.R.S32.HI R5, RZ, 0x1f, R193 ;  /* 0x0000001fff057819 */ /* 0x000fe200000114c1 */
[----:B------:R-:W-:Y:S01]  /*dbb0*/  IMAD R0, R0, c[0x0][0x208], RZ ;  /* 0x0000820000007a24 */ /* 0x000fe200078e02ff */
[----:B------:R-:W-:Y:S01]  /*dbc0*/  SHF.R.S32.HI R6, RZ, 0x1f, R192 ;  /* 0x0000001fff067819 */ /* 0x000fe200000114c0 */
[----:B------:R-:W-:Y:S01]  /*dbd0*/  IMAD R4, R4, c[0x0][0x218], RZ ;  /* 0x0000860004047a24 */ /* 0x000fe200078e02ff */
[----:B------:R-:W-:Y:S01]  /*dbe0*/  SHF.L.U64.HI R22, R193, 0x1, R5 ;  /* 0x00000001c1167819 */ /* 0x000fe20000010205 */
[----:B------:R-:W-:Y:S01]  /*dbf0*/  IMAD R0, R181, c[0x0][0x20c], R0 ;  /* 0x00008300b5007a24 */ /* 0x000fe200078e0200 */
[----:B------:R-:W-:Y:S01]  /*dc00*/  SHF.R.S32.HI R5, RZ, 0x1f, R184 ;  /* 0x0000001fff057819 */ /* 0x000fe200000114b8 */
[C---:B------:R-:W-:Y:S01]  /*dc10*/  IMAD R4, R180.reuse, c[0x0][0x21c], R4 ;  /* 0x00008700b4047a24 */ /* 0x040fe200078e0204 */
[----:B------:R-:W-:Y:S01]  /*dc20*/  IADD3 R172, R103, 0x5800, RZ ;  /* 0x0000580067ac7810 */ /* 0x000fe20007ffe0ff */
[----:B------:R-:W-:Y:S01]  /*dc30*/  IMAD.IADD R3, R3, 0x1, R0 ;  /* 0x0000000103037824 */ /* 0x000fe200078e0200 */
[----:B------:R-:W-:Y:S01]  /*dc40*/  IADD3 R171, R103, 0x5000, RZ ;  /* 0x0000500067ab7810 */ /* 0x000fe20007ffe0ff */
[----:B------:R-:W-:Y:S01]  /*dc50*/  IMAD.SHL.U32 R28, R193, 0x2, RZ ;  /* 0x00000002c11c7824 */ /* 0x000fe200078e00ff */
[C---:B------:R-:W-:Y:S01]  /*dc60*/  IADD3 R163, R103.reuse, 0x4800, RZ ;  /* 0x0000480067a37810 */ /* 0x040fe20007ffe0ff */
[----:B------:R-:W-:Y:S01]  /*dc70*/  IMAD.WIDE.U32 R2, R180, c[0x0][0x218], R2 ;  /* 0x00008600b4027a25 */ /* 0x000fe200078e0002 */
[C---:B------:R-:W-:Y:S02]  /*dc80*/  IADD3 R162, R103.reuse, 0x4000, RZ ;  /* 0x0000400067a27810 */ /* 0x040fe40007ffe0ff */
[C---:B------:R-:W-:Y:S01]  /*dc90*/  IADD3 R161, R103.reuse, 0x3800, RZ ;  /* 0x0000380067a17810 */ /* 0x040fe20007ffe0ff */
[----:B------:R-:W-:Y:S01]  /*dca0*/  IMAD.SHL.U32 R23, R192, 0x2, RZ ;  /* 0x00000002c0177824 */ /* 0x000fe200078e00ff */
[----:B------:R-:W-:Y:S01]  /*dcb0*/  IADD3 R0, P0, R206, R2, RZ ;  /* 0x00000002ce007210 */ /* 0x000fe20007f1e0ff */
[----:B------:R1:W2:Y:S01]  /*dcc0*/  LDSM.16.M88.4 R32, [R173] ;  /* 0x00000000ad20783b */ /* 0x0002a20000000200 */
[C---:B------:R-:W-:Y:S01]  /*dcd0*/  IADD3 R160, R103.reuse, 0x3000, RZ ;  /* 0x0000300067a07810 */ /* 0x040fe20007ffe0ff */
[----:B------:R-:W-:Y:S01]  /*dce0*/  IMAD.SHL.U32 R14, R184, 0x2, RZ ;  /* 0x00000002b80e7824 */ /* 0x000fe200078e00ff */
[----:B------:R-:W-:Y:S01]  /*dcf0*/  IADD3.X R2, R210, R3, R4, P0, !PT ;  /* 0x00000003d2027210 */ /* 0x000fe200007fe404 */
[----:B------:R1:W3:Y:S01]  /*dd00*/  LDSM.16.M88.4 R8, [R164] ;  /* 0x00000000a408783b */ /* 0x0002e20000000200 */
[C---:B------:R-:W-:Y:S02]  /*dd10*/  LEA R4, P0, R0.reuse, c[0x0][0x1f8], 0x1 ;  /* 0x00007e0000047a11 */ /* 0x040fe400078008ff */
[C---:B------:R-:W-:Y:S01]  /*dd20*/  IADD3 R100, R103.reuse, 0x2800, RZ ;  /* 0x0000280067647810 */ /* 0x040fe20007ffe0ff */
[----:B------:R1:W4:Y:S01]  /*dd30*/  LDSM.16.M88.4 R16, [R164+0x800] ;  /* 0x00080000a410783b */ /* 0x0003220000000200 */
[----:B------:R-:W-:Y:S02]  /*dd40*/  LEA.HI.X R12, R0, c[0x0][0x1fc], R2, 0x1, P0 ;  /* 0x00007f00000c7a11 */ /* 0x000fe400000f0c02 */
[----:B------:R-:W-:Y:S01]  /*dd50*/  IADD3 R0, R103, 0x2000, RZ ;  /* 0x0000200067007810 */ /* 0x000fe20007ffe0ff */
[----:B------:R1:W1:Y:S01]  /*dd60*/  LDSM.16.M88.4 R24, [R164+0x1000] ;  /* 0x00100000a418783b */ /* 0x0002620000000200 */
[----:B------:R-:W-:Y:S02]  /*dd70*/  SHF.L.U64.HI R15, R192, 0x1, R6 ;  /* 0x00000001c00f7819 */ /* 0x000fe40000010206 */
[----:B------:R-:W-:Y:S01]  /*dd80*/  SHF.L.U64.HI R13, R184, 0x1, R5 ;  /* 0x00000001b80d7819 */ /* 0x000fe20000010205 */
[----:B------:R1:W1:Y:S04]  /*dd90*/  LDSM.16.M88.4 R136, [R164+0x1800] ;  /* 0x00180000a488783b */ /* 0x0002680000000200 */
[----:B------:R1:W1:Y:S04]  /*dda0*/  LDSM.16.M88.4 R140, [R174] ;  /* 0x00000000ae8c783b */ /* 0x0002680000000200 */
[----:B------:R1:W1:Y:S04]  /*ddb0*/  LDSM.16.M88.4 R144, [R103] ;  /* 0x000000006790783b */ /* 0x0002680000000200 */
[----:B------:R1:W1:Y:S04]  /*ddc0*/  LDSM.16.M88.4 R148, [R103+0x800] ;  /* 0x000800006794783b */ /* 0x0002680000000200 */
[----:B------:R1:W1:Y:S04]  /*ddd0*/  LDSM.16.M88.4 R152, [R103+0x1000] ;  /* 0x001000006798783b */ /* 0x0002680000000200 */
[----:B------:R1:W1:Y:S01]  /*dde0*/  LDSM.16.M88.4 R156, [R103+0x1800] ;  /* 0x00180000679c783b */ /* 0x0002620000000200 */
[----:B------:R-:W-:-:S05]  /*ddf0*/  BRA.DIV ~URZ, `(.L_x_541) ;  /* 0x00009ff27f007947 */ /* 0x000fca000b800000 */
[----:B------:R4:W3:Y:S02]  /*de00*/  SHFL.IDX PT, R2, R12, RZ, 0x181f ;  /* 0x00181fff0c027589 */ /* 0x0008e400000e0000 */
.L_x_652:
[----:B------:R-:W5:Y:S01]  /*de10*/  SHFL.IDX PT, R5, R4, RZ, 0x181f ;  /* 0x00181fff04057589 */ /* 0x000f6200000e0000 */
[----:B------:R-:W-:Y:S01]  /*de20*/  ISETP.GE.AND P1, PT, R184, c[0x0][0x1d4], PT ;  /* 0x00007500b8007a0c */ /* 0x000fe20003f26270 */
[----:B------:R-:W-:Y:S01]  /*de30*/  BSSY B0, `(.L_x_542) ;  /* 0x0000145000007945 */ /* 0x000fe20003800000 */
[----:B------:R-:W-:Y:S02]  /*de40*/  ISETP.GE.AND P4, PT, R192, c[0x0][0x1d4], PT ;  /* 0x00007500c0007a0c */ /* 0x000fe40003f86270 */
[----:B------:R-:W-:Y:S02]  /*de50*/  SEL R177, RZ, 0x10, P1 ;  /* 0x00000010ffb17807 */ /* 0x000fe40000800000 */
[----:B------:R-:W-:Y:S01]  /*de60*/  ISETP.GE.AND P3, PT, R193, c[0x0][0x1d4], PT ;  /* 0x00007500c1007a0c */ /* 0x000fe20003f66270 */
[----:B------:R-:W4:Y:S08]  /*de70*/  SHFL.IDX PT, R3, R4, 0x1, 0x181f ;  /* 0x00381f0004037f89 */ /* 0x000f3000000e0000 */
[----:B------:R3:W2:Y:S01]  /*de80*/  SHFL.IDX PT, R4, R12, 0x1, 0x181f ;  /* 0x00381f000c047f89 */ /* 0x0006a200000e0000 */
[C---:B-----5:R-:W-:Y:S04]  /*de90*/  IADD3 R6, P0, R5.reuse, R14, RZ ;  /* 0x0000000e05067210 */ /* 0x060fe80007f1e0ff */
[C---:B---3--:R-:W-:Y:S05]  /*dea0*/  IADD3.X R7, R2.reuse, R13, RZ, P0, !PT ;  /* 0x0000000d02077210 */ /* 0x048fea00007fe4ff */
[----:B------:R3:W-:Y:S01]  /*deb0*/  LDGSTS.E.BYPASS.LTC128B.128 [R179+0x100], [R6.64], !P1 ;  /* 0x0010000006b37fae */ /* 0x0007e2000c901d48 */
[C---:B----4-:R-:W-:Y:S02]  /*dec0*/  IADD3 R12, P2, R5.reuse, R28, RZ ;  /* 0x0000001c050c7210 */ /* 0x050fe40007f5e0ff */
[----:B---3--:R-:W-:Y:S04]  /*ded0*/  IADD3 R6, P0, R5, R23, RZ ;  /* 0x0000001705067210 */ /* 0x008fe80007f1e0ff */
[----:B------:R-:W-:Y:S05]  /*dee0*/  IADD3.X R7, R2, R15, RZ, P0, !PT ;  /* 0x0000000f02077210 */ /* 0x000fea00007fe4ff */
[----:B------:R3:W-:Y:S02]  /*def0*/  LDGSTS.E.BYPASS.LTC128B.128 [R179+0x2100], [R6.64], !P4 ;  /* 0x0210000006b37fae */ /* 0x0007e4000e101d48 */
[----:B---3--:R-:W-:Y:S04]  /*df00*/  IADD3 R6, -R177, 0x10, RZ ;  /* 0x00000010b1067810 */ /* 0x008fe80007ffe1ff */
[----:B------:R-:W-:Y:S04]  /*df10*/  LOP3.LUT R6, R6, 0xf, RZ, 0xc0, !PT ;  /* 0x0000000f06067812 */ /* 0x000fe800078ec0ff */
[-C--:B------:R-:W-:Y:S02]  /*df20*/  IADD3 R20, P1, P0, R6, R3.reuse, R14 ;  /* 0x0000000306147210 */ /* 0x080fe4000783e00e */
[----:B------:R-:W-:Y:S02]  /*df30*/  SEL R6, RZ, 0x10, P4 ;  /* 0x00000010ff067807 */ /* 0x000fe40002000000 */
[-C--:B--2---:R-:W-:Y:S02]  /*df40*/  IADD3.X R21, RZ, R4.reuse, R13, P1, P0 ;  /* 0x00000004ff157210 */ /* 0x084fe40000fe040d */
[----:B------:R-:W-:Y:S04]  /*df50*/  IADD3 R7, -R6, 0x10, RZ ;  /* 0x0000001006077810 */ /* 0x000fe80007ffe1ff */
[----:B------:R-:W-:Y:S04]  /*df60*/  LOP3.LUT R7, R7, 0xf, RZ, 0xc0, !PT ;  /* 0x0000000f07077812 */ /* 0x000fe800078ec0ff */
[-C--:B------:R-:W-:Y:S02]  /*df70*/  IADD3 R14, P1, P0, R7, R3.reuse, R23 ;  /* 0x00000003070e7210 */ /* 0x080fe4000783e017 */
[----:B------:R-:W-:Y:S02]  /*df80*/  SEL R7, RZ, 0x10, P3 ;  /* 0x00000010ff077807 */ /* 0x000fe40001800000 */
[----:B------:R-:W-:Y:S02]  /*df90*/  IADD3.X R15, RZ, R4, R15, P1, P0 ;  /* 0x00000004ff0f7210 */ /* 0x000fe40000fe040f */
[----:B------:R-:W-:Y:S04]  /*dfa0*/  IADD3 R13, -R7, 0x10, RZ ;  /* 0x00000010070d7810 */ /* 0x000fe80007ffe1ff */
[----:B------:R-:W-:Y:S04]  /*dfb0*/  LOP3.LUT R13, R13, 0xf, RZ, 0xc0, !PT ;  /* 0x0000000f0d0d7812 */ /* 0x000fe800078ec0ff */
[----:B------:R-:W-:Y:S02]  /*dfc0*/  IADD3 R28, P1, P0, R13, R3, R28 ;  /* 0x000000030d1c7210 */ /* 0x000fe4000783e01c */
[----:B------:R-:W-:Y:S02]  /*dfd0*/  IADD3.X R13, R2, R22, RZ, P2, !PT ;  /* 0x00000016020d7210 */ /* 0x000fe400017fe4ff */
[----:B------:R-:W-:Y:S02]  /*dfe0*/  IADD3.X R29, RZ, R4, R22, P1, P0 ;  /* 0x00000004ff1d7210 */ /* 0x000fe40000fe0416 */
[----:B------:R-:W-:Y:S01]  /*dff0*/  ISETP.NE.U32.AND P0, PT, R177, RZ, PT ;  /* 0x000000ffb100720c */ /* 0x000fe20003f05070 */
[----:B------:R2:W-:Y:S11]  /*e000*/  LDGSTS.E.BYPASS.LTC128B.128 [R179+0x4100], [R12.64], !P3 ;  /* 0x041000000cb37fae */ /* 0x0005f6000d901d48 */
[----:B------:R-:W-:Y:S01]  /*e010*/  @!UPT UIADD3 URZ, URZ, URZ, URZ ;  /* 0x0000003f3f3ff290 */ /* 0x000fe2000fffe03f */
[----:B------:R3:W-:Y:S01]  /*e020*/  LDGSTS.E.BYPASS.LTC128B.128.ZFILL [R179+0x1100], [R20.64], P0 ;  /* 0x0110000014b37fae */ /* 0x0007e20008141d48 */
[----:B------:R-:W-:Y:S11]  /*e030*/  ISETP.NE.U32.AND P0, PT, R6, RZ, PT ;  /* 0x000000ff0600720c */ /* 0x000ff60003f05070 */
[----:B------:R-:W-:Y:S02]  /*e040*/  @!UPT UIADD3 URZ, URZ, URZ, URZ ;  /* 0x0000003f3f3ff290 */ /* 0x000fe4000fffe03f */
[----:B------:R2:W-:Y:S01]  /*e050*/  LDGSTS.E.BYPASS.LTC128B.128.ZFILL [R179+0x3100], [R14.64], P0 ;  /* 0x031000000eb37fae */ /* 0x0005e20008141d48 */
[----:B------:R-:W-:Y:S02]  /*e060*/  ISETP.NE.U32.AND P0, PT, R7, RZ, PT ;  /* 0x000000ff0700720c */ /* 0x000fe40003f05070 */
[C---:B------:R-:W-:Y:S08]  /*e070*/  HMMA.16816.F32.BF16 R4, R32.reuse, R8, RZ ;  /* 0x000000082004723c */ /* 0x040ff000000418ff */
[C---:B------:R-:W-:Y:S03]  /*e080*/  HMMA.16816.F32.BF16 R8, R32.reuse, R10, RZ ;  /* 0x0000000a2008723c */ /* 0x040fe600000418ff */
[----:B------:R4:W-:Y:S01]  /*e090*/  LDGSTS.E.BYPASS.LTC128B.128.ZFILL [R179+0x5100], [R28.64], P0 ;  /* 0x051000001cb37fae */ /* 0x0009e20008141d48 */
[----:B------:R-:W-:Y:S07]  /*e0a0*/  ISETP.GT.AND P0, PT, R178, R194, PT ;  /* 0x000000c2b200720c */ /* 0x000fee0003f04270 */
[----:B------:R-:W0:Y:S01]  /*e0b0*/  LDGDEPBAR ;  /* 0x00000000000079af */ /* 0x000e220000000000 */
[C---:B--2---:R-:W-:Y:S08]  /*e0c0*/  HMMA.16816.F32.BF16 R12, R32.reuse, R16, RZ ;  /* 0x00000010200c723c */ /* 0x044ff000000418ff */
[C---:B------:R-:W-:Y:S08]  /*e0d0*/  HMMA.16816.F32.BF16 R16, R32.reuse, R18, RZ ;  /* 0x000000122010723c */ /* 0x040ff000000418ff */
        /* <DEDUP_REMOVED lines=17> */
[C---:B-1----:R-:W-:Y:S01]  /*e1f0*/  HMMA.16816.F32.BF16 R4, R136.reuse, R144, R4 ;  /* 0x000000908804723c */ /* 0x042fe20000041804 */
[----:B------:R-:W-:Y:S07]  /*e200*/  LDSM.16.M88.4 R156, [R160] ;  /* 0x00000000a09c783b */ /* 0x000fee0000000200 */
        /* <DEDUP_REMOVED lines=27> */
[----:B------:R-:W-:Y:S07]  /*e3c0*/  LDSM.16.M88.4 R144, [R0] ;  /* 0x000000000090783b */ /* 0x000fee0000000200 */
[C---:B------:R-:W-:Y:S08]  /*e3d0*/  HMMA.16816.F32.BF16 R12, R136.reuse, R148, R12 ;  /* 0x00000094880c723c */ /* 0x040ff0000004180c */
[C---:B------:R-:W-:Y:S01]  /*e3e0*/  HMMA.16816.F32.BF16 R16, R136.reuse, R150, R16 ;  /* 0x000000968810723c */ /* 0x040fe20000041810 */
[----:B------:R-:W-:Y:S07]  /*e3f0*/  LDSM.16.M88.4 R148, [R100] ;  /* 0x000000006494783b */ /* 0x000fee0000000200 */
[C---:B--2---:R-:W-:Y:S08]  /*e400*/  HMMA.16816.F32.BF16 R20, R136.reuse, R140, R20 ;  /* 0x0000008c8814723c */ /* 0x044ff00000041814 */
[C---:B------:R-:W-:Y:S01]  /*e410*/  HMMA.16816.F32.BF16 R24, R136.reuse, R142, R24 ;  /* 0x0000008e8818723c */ /* 0x040fe20000041818 */
[----:B------:R-:W1:Y:S07]  /*e420*/  LDSM.16.M88.4 R140, [R174+0x4000] ;  /* 0x00400000ae8c783b */ /* 0x000e6e0000000200 */
[C---:B---3--:R-:W-:Y:S08]  /*e430*/  HMMA.16816.F32.BF16 R28, R136.reuse, R152, R28 ;  /* 0x00000098881c723c */ /* 0x048ff0000004181c */
[----:B------:R-:W-:Y:S01]  /*e440*/  HMMA.16816.F32.BF16 R32, R136, R154, R32 ;  /* 0x0000009a8820723c */ /* 0x000fe20000041820 */
[----:B------:R-:W2:Y:S08]  /*e450*/  LDSM.16.M88.4 R136, [R161] ;  /* 0x00000000a188783b */ /* 0x000eb00000000200 */
[----:B------:R-:W-:Y:S01]  /*e460*/  LDSM.16.M88.4 R152, [R166+0x2800] ;  /* 0x00280000a698783b */ /* 0x000fe20000000200 */
        /* <DEDUP_REMOVED lines=8> */
[----:B------:R-:W3:Y:S07]  /*e4f0*/  LDSM.16.M88.4 R156, [R166+0x3000] ;  /* 0x00300000a69c783b */ /* 0x000eee0000000200 */
[C---:B--2---:R-:W-:Y:S08]  /*e500*/  HMMA.16816.F32.BF16 R28, R140.reuse, R136, R28 ;  /* 0x000000888c1c723c */ /* 0x044ff0000004181c */
[----:B------:R-:W-:Y:S01]  /*e510*/  HMMA.16816.F32.BF16 R32, R140, R138, R32 ;  /* 0x0000008a8c20723c */ /* 0x000fe20000041820 */
[----:B------:R-:W2:Y:S07]  /*e520*/  LDSM.16.M88.4 R136, [R166+0x3800] ;  /* 0x00380000a688783b */ /* 0x000eae0000000200 */
[C---:B-1----:R-:W-:Y:S01]  /*e530*/  HMMA.16816.F32.BF16 R4, R144.reuse, R148, R4 ;  /* 0x000000949004723c */ /* 0x042fe20000041804 */
[----:B------:R-:W-:Y:S07]  /*e540*/  LDSM.16.M88.4 R140, [R175+0x4000] ;  /* 0x00400000af8c783b */ /* 0x000fee0000000200 */
[C---:B------:R-:W-:Y:S01]  /*e550*/  HMMA.16816.F32.BF16 R8, R144.reuse, R150, R8 ;  /* 0x000000969008723c */ /* 0x040fe20000041808 */
[----:B------:R-:W1:Y:S07]  /*e560*/  LDSM.16.M88.4 R148, [R165+-0x2000] ;  /* 0xffe00000a594783b */ /* 0x000e6e0000000200 */
[C---:B------:R-:W-:Y:S08]  /*e570*/  HMMA.16816.F32.BF16 R12, R144.reuse, R152, R12 ;  /* 0x00000098900c723c */ /* 0x040ff0000004180c */
[C---:B------:R-:W-:Y:S01]  /*e580*/  HMMA.16816.F32.BF16 R16, R144.reuse, R154, R16 ;  /* 0x0000009a9010723c */ /* 0x040fe20000041810 */
[----:B------:R-:W4:Y:S07]  /*e590*/  LDSM.16.M88.4 R152, [R165+-0x1800] ;  /* 0xffe80000a598783b */ /* 0x000f2e0000000200 */
[C---:B---3--:R-:W-:Y:S08]  /*e5a0*/  HMMA.16816.F32.BF16 R20, R144.reuse, R156, R20 ;  /* 0x0000009c9014723c */ /* 0x048ff00000041814 */
[C---:B------:R-:W-:Y:S01]  /*e5b0*/  HMMA.16816.F32.BF16 R24, R144.reuse, R158, R24 ;  /* 0x0000009e9018723c */ /* 0x040fe20000041818 */
[----:B------:R-:W3:Y:S07]  /*e5c0*/  LDSM.16.M88.4 R156, [R165+-0x1000] ;  /* 0xfff00000a59c783b */ /* 0x000eee0000000200 */
[C---:B--2---:R-:W-:Y:S08]  /*e5d0*/  HMMA.16816.F32.BF16 R28, R144.reuse, R136, R28 ;  /* 0x00000088901c723c */ /* 0x044ff0000004181c */
[----:B------:R-:W-:Y:S01]  /*e5e0*/  HMMA.16816.F32.BF16 R32, R144, R138, R32 ;  /* 0x0000008a9020723c */ /* 0x000fe20000041820 */
[----:B------:R-:W2:Y:S07]  /*e5f0*/  LDSM.16.M88.4 R136, [R165+-0x800] ;  /* 0xfff80000a588783b */ /* 0x000eae0000000200 */
[C---:B-1----:R-:W-:Y:S01]  /*e600*/  HMMA.16816.F32.BF16 R4, R140.reuse, R148, R4 ;  /* 0x000000948c04723c */ /* 0x042fe20000041804 */
[----:B------:R-:W-:Y:S07]  /*e610*/  LDSM.16.M88.4 R144, [R173+0x8000] ;  /* 0x00800000ad90783b */ /* 0x000fee0000000200 */
[C---:B------:R-:W-:Y:S01]  /*e620*/  HMMA.16816.F32.BF16 R8, R140.reuse, R150, R8 ;  /* 0x000000968c08723c */ /* 0x040fe20000041808 */
[----:B------:R-:W1:Y:S07]  /*e630*/  LDSM.16.M88.4 R148, [R164+0x4000] ;  /* 0x00400000a494783b */ /* 0x000e6e0000000200 */
[C---:B----4-:R-:W-:Y:S08]  /*e640*/  HMMA.16816.F32.BF16 R12, R140.reuse, R152, R12 ;  /* 0x000000988c0c723c */ /* 0x050ff0000004180c */
[C---:B------:R-:W-:Y:S01]  /*e650*/  HMMA.16816.F32.BF16 R16, R140.reuse, R154, R16 ;  /* 0x0000009a8c10723c */ /* 0x040fe20000041810 */
[----:B------:R-:W4:Y:S07]  /*e660*/  LDSM.16.M88.4 R152, [R164+0x4800] ;  /* 0x00480000a498783b */ /* 0x000f2e0000000200 */
[C---:B---3--:R-:W-:Y:S08]  /*e670*/  HMMA.16816.F32.BF16 R20, R140.reuse, R156, R20 ;  /* 0x0000009c8c14723c */ /* 0x048ff00000041814 */
        /* <DEDUP_REMOVED lines=8> */
[----:B------:R-:W1:Y:S07]  /*e700*/  LDSM.16.M88.4 R148, [R162] ;  /* 0x00000000a294783b */ /* 0x000e6e0000000200 */
[C---:B----4-:R-:W-:Y:S08]  /*e710*/  HMMA.16816.F32.BF16 R12, R144.reuse, R152, R12 ;  /* 0x00000098900c723c */ /* 0x050ff0000004180c */
[C---:B------:R-:W-:Y:S01]  /*e720*/  HMMA.16816.F32.BF16 R16, R144.reuse, R154, R16 ;  /* 0x0000009a9010723c */ /* 0x040fe20000041810 */
[----:B------:R-:W4:Y:S07]  /*e730*/  LDSM.16.M88.4 R152, [R163] ;  /* 0x00000000a398783b */ /* 0x000f2e0000000200 */
[C---:B---3--:R-:W-:Y:S01]  /*e740*/  HMMA.16816.F32.BF16 R20, R144.reuse, R156, R20 ;  /* 0x0000009c9014723c */ /* 0x048fe20000041814 */
[----:B------:R-:W-:Y:S07]  /*e750*/  LDSM.16.M88.4 R160, [R172] ;  /* 0x00000000aca0783b */ /* 0x000fee0000000200 */
[C---:B------:R-:W-:Y:S01]  /*e760*/  HMMA.16816.F32.BF16 R24, R144.reuse, R158, R24 ;  /* 0x0000009e9018723c */ /* 0x040fe20000041818 */
[----:B------:R-:W3:Y:S07]  /*e770*/  LDSM.16.M88.4 R156, [R171] ;  /* 0x00000000ab9c783b */ /* 0x000eee0000000200 */
[C---:B--2---:R-:W-:Y:S08]  /*e780*/  HMMA.16816.F32.BF16 R28, R144.reuse, R136, R28 ;  /* 0x00000088901c723c */ /* 0x044ff0000004181c */
[----:B------:R-:W-:Y:S01]  /*e790*/  HMMA.16816.F32.BF16 R32, R144, R138, R32 ;  /* 0x0000008a9020723c */ /* 0x000fe20000041820 */
[----:B------:R-:W-:Y:S07]  /*e7a0*/  LDSM.16.M88.4 R136, [R176+0x8000] ;  /* 0x00800000b088783b */ /* 0x000fee0000000200 */
[C---:B-1----:R-:W-:Y:S01]  /*e7b0*/  HMMA.16816.F32.BF16 R4, R140.reuse, R148, R4 ;  /* 0x000000948c04723c */ /* 0x042fe20000041804 */
[----:B------:R-:W1:Y:S07]  /*e7c0*/  LDSM.16.M88.4 R144, [R166+0x4000] ;  /* 0x00400000a690783b */ /* 0x000e6e0000000200 */
[C---:B------:R-:W-:Y:S01]  /*e7d0*/  HMMA.16816.F32.BF16 R8, R140.reuse, R150, R8 ;  /* 0x000000968c08723c */ /* 0x040fe20000041808 */
[----:B------:R-:W2:Y:S07]  /*e7e0*/  LDSM.16.M88.4 R148, [R166+0x4800] ;  /* 0x00480000a694783b */ /* 0x000eae0000000200 */
[C---:B----4-:R-:W-:Y:S08]  /*e7f0*/  HMMA.16816.F32.BF16 R12, R140.reuse, R152, R12 ;  /* 0x000000988c0c723c */ /* 0x050ff0000004180c */
[C---:B------:R-:W-:Y:S01]  /*e800*/  HMMA.16816.F32.BF16 R16, R140.reuse, R154, R16 ;  /* 0x0000009a8c10723c */ /* 0x040fe20000041810 */
[----:B------:R-:W4:Y:S07]  /*e810*/  LDSM.16.M88.4 R152, [R166+0x5000] ;  /* 0x00500000a698783b */ /* 0x000f2e0000000200 */
[C---:B---3--:R-:W-:Y:S08]  /*e820*/  HMMA.16816.F32.BF16 R20, R140.reuse, R156, R20 ;  /* 0x0000009c8c14723c */ /* 0x048ff00000041814 */
[C---:B------:R-:W-:Y:S01]  /*e830*/  HMMA.16816.F32.BF16 R24, R140.reuse, R158, R24 ;  /* 0x0000009e8c18723c */ /* 0x040fe20000041818 */
[----:B------:R-:W-:Y:S07]  /*e840*/  LDSM.16.M88.4 R156, [R175+0x8000] ;  /* 0x00800000af9c783b */ /* 0x000fee0000000200 */
[C---:B------:R-:W-:Y:S08]  /*e850*/  HMMA.16816.F32.BF16 R28, R140.reuse, R160, R28 ;  /* 0x000000a08c1c723c */ /* 0x040ff0000004181c */
[----:B------:R-:W-:Y:S01]  /*e860*/  HMMA.16816.F32.BF16 R32, R140, R162, R32 ;  /* 0x000000a28c20723c */ /* 0x000fe20000041820 */
[----:B------:R-:W3:Y:S07]  /*e870*/  LDSM.16.M88.4 R140, [R166+0x5800] ;  /* 0x00580000a68c783b */ /* 0x000eee0000000200 */
[C---:B-1----:R-:W-:Y:S01]  /*e880*/  HMMA.16816.F32.BF16 R4, R136.reuse, R144, R4 ;  /* 0x000000908804723c */ /* 0x042fe20000041804 */
[----:B------:R-:W1:Y:S07]  /*e890*/  LDSM.16.M88.4 R160, [R165] ;  /* 0x00000000a5a0783b */ /* 0x000e6e0000000200 */
[C---:B------:R-:W-:Y:S08]  /*e8a0*/  HMMA.16816.F32.BF16 R8, R136.reuse, R146, R8 ;  /* 0x000000928808723c */ /* 0x040ff00000041808 */
[C---:B--2---:R-:W-:Y:S08]  /*e8b0*/  HMMA.16816.F32.BF16 R12, R136.reuse, R148, R12 ;  /* 0x00000094880c723c */ /* 0x044ff0000004180c */
[C---:B------:R-:W-:Y:S08]  /*e8c0*/  HMMA.16816.F32.BF16 R16, R136.reuse, R150, R16 ;  /* 0x000000968810723c */ /* 0x040ff00000041810 */
[C---:B----4-:R-:W-:Y:S08]  /*e8d0*/  HMMA.16816.F32.BF16 R20, R136.reuse, R152, R20 ;  /* 0x000000988814723c */ /* 0x050ff00000041814 */
[C---:B------:R-:W-:Y:S08]  /*e8e0*/  HMMA.16816.F32.BF16 R24, R136.reuse, R154, R24 ;  /* 0x0000009a8818723c */ /* 0x040ff00000041818 */
[C---:B---3--:R-:W-:Y:S08]  /*e8f0*/  HMMA.16816.F32.BF16 R28, R136.reuse, R140, R28 ;  /* 0x0000008c881c723c */ /* 0x048ff0000004181c */
[----:B------:R-:W-:Y:S01]  /*e900*/  HMMA.16816.F32.BF16 R32, R136, R142, R32 ;  /* 0x0000008e8820723c */ /* 0x000fe20000041820 */
[----:B------:R-:W2:Y:S07]  /*e910*/  LDSM.16.M88.4 R136, [R165+0x800] ;  /* 0x00080000a588783b */ /* 0x000eae0000000200 */
[C---:B-1----:R-:W-:Y:S08]  /*e920*/  HMMA.16816.F32.BF16 R4, R156.reuse, R160, R4 ;  /* 0x000000a09c04723c */ /* 0x042ff00000041804 */
[C---:B------:R-:W-:Y:S11]  /*e930*/  HMMA.16816.F32.BF16 R8, R156.reuse, R162, R8 ;  /* 0x000000a29c08723c */ /* 0x040ff60000041808 */
[----:B------:R-:W-:Y:S05]  /*e940*/  @!UPT UIADD3 URZ, URZ, URZ, URZ ;  /* 0x0000003f3f3ff290 */ /* 0x000fea000fffe03f */
[----:B------:R-:W-:Y:S04]  /*e950*/  FMUL.FTZ R0, R4, c[0x0][0x320] ;  /* 0x0000c80004007a20 */ /* 0x000fe80000410000 */
[----:B------:R1:W3:Y:S04]  /*e960*/  MUFU.TANH R150, R0 ;  /* 0x0000000000967308 */ /* 0x0002e80000002400 */
[----:B------:R-:W-:Y:S01]  /*e970*/  FMUL.FTZ R2, R11, c[0x0][0x320] ;  /* 0x0000c8000b027a20 */ /* 0x000fe20000410000 */
[C---:B--2---:R-:W-:Y:S05]  /*e980*/  HMMA.16816.F32.BF16 R12, R156.reuse, R136, R12 ;  /* 0x000000889c0c723c */ /* 0x044fea000004180c */
[----:B------:R2:W4:Y:S03]  /*e990*/  MUFU.TANH R153, R2 ;  /* 0x0000000200997308 */ /* 0x0005260000002400 */
[C---:B------:R-:W-:Y:S04]  /*e9a0*/  HMMA.16816.F32.BF16 R16, R156.reuse, R138, R16 ;  /* 0x0000008a9c10723c */ /* 0x040fe80000041810 */
[----:B-1----:R-:W-:Y:S04]  /*e9b0*/  FMUL.FTZ R0, R5, c[0x0][0x320] ;  /* 0x0000c80005007a20 */ /* 0x002fe80000410000 */
[----:B------:R1:W1:Y:S11]  /*e9c0*/  MUFU.TANH R149, R0 ;  /* 0x0000000000957308 */ /* 0x0002760000002400 */
[----:B------:R-:W-:Y:S05]  /*e9d0*/  @!UPT UIADD3 URZ, URZ, URZ, URZ ;  /* 0x0000003f3f3ff290 */ /* 0x000fea000fffe03f */
[----:B--2---:R-:W-:Y:S04]  /*e9e0*/  FMUL.FTZ R2, R19, c[0x0][0x320] ;  /* 0x0000c80013027a20 */ /* 0x004fe80000410000 */
[----:B------:R-:W2:Y:S01]  /*e9f0*/  MUFU.TANH R143, R2 ;  /* 0x00000002008f7308 */ /* 0x000ea20000002400 */
        /* <DEDUP_REMOVED lines=9> */
[----:B-----5:R-:W-:Y:S04]  /*ea90*/  FMUL.FTZ R0, R9, c[0x0][0x320] ;  /* 0x0000c80009007a20 */ /* 0x020fe80000410000 */
[----:B------:R1:W1:Y:S04]  /*eaa0*/  MUFU.TANH R147, R0 ;  /* 0x0000000000937308 */ /* 0x0002680000002400 */
[----:B-1----:R-:W-:Y:S02]  /*eab0*/  FMUL.FTZ R0, R10, c[0x0][0x320] ;  /* 0x0000c8000a007a20 */ /* 0x002fe40000410000 */
[----:B------:R-:W1:Y:S01]  /*eac0*/  LDSM.16.M88.4 R8, [R165+0x1800] ;  /* 0x00180000a508783b */ /* 0x000e620000000200 */
[----:B------:R-:W-:Y:S04]  /*ead0*/  DEPBAR.LE SB0, 0x0 ;  /* 0x000080000000791a */ /* 0x000fe80000000000 */
[----:B------:R5:W1:Y:S03]  /*eae0*/  MUFU.TANH R154, R0 ;  /* 0x00000000009a7308 */ /* 0x000a660000002400 */
[----:B------:R-:W-:Y:S01]  /*eaf0*/  BAR.SYNC.DEFER_BLOCKING 0x0 ;  /* 0x0000000000007b1d */ /* 0x000fe20000010000 */
[----:B-----5:R-:W-:Y:S06]  /*eb00*/  FMUL.FTZ R0, R12, c[0x0][0x320] ;  /* 0x0000c8000c007a20 */ /* 0x020fec0000410000 */
        /* <DEDUP_REMOVED lines=48> */
[----:B--234-:R-:W-:Y:S01]  /*ee10*/  IMAD R2, R178, 0x40, R201 ;  /* 0x00000040b2027824 */ /* 0x01cfe200078e02c9 */
        /* <DEDUP_REMOVED lines=12> */
[----:B-1----:R-:W-:Y:S01]  /*eee0*/  IMAD.MOV.U32 R0, RZ, RZ, R2 ;  /* 0x000000ffff007224 */ /* 0x002fe200078e0002 */
        /* <DEDUP_REMOVED lines=23> */
.L_x_653:
[----:B------:R-:W-:-:S05]  /*f060*/  BRA.DIV ~URZ, `(.L_x_545) ;  /* 0x00008e627f007947 */ /* 0x000fca000b800000 */
[----:B------:R-:W3:Y:S01]  /*f070*/  SHFL.IDX PT, R0, R8, RZ, 0x181f ;  /* 0x00181fff08007589 */ /* 0x000ee200000e0000 */
[C---:B------:R-:W-:Y:S04]  /*f080*/  IADD3 R2, -R177.reuse, 0x10, RZ ;  /* 0x00000010b1027810 */ /* 0x040fe80007ffe1ff */
[----:B------:R-:W-:Y:S04]  /*f090*/  LOP3.LUT R2, R2, 0xf, RZ, 0xc0, !PT ;  /* 0x0000000f02027812 */ /* 0x000fe800078ec0ff */
[----:B---3--:R-:W-:Y:S04]  /*f0a0*/  IADD3 R2, P1, P0, R2, R0, R12 ;  /* 0x0000000002027210 */ /* 0x008fe8000783e00c */
[----:B--2---:R-:W-:Y:S02]  /*f0b0*/  IADD3.X R3, RZ, R4, R9, P1, P0 ;  /* 0x00000004ff037210 */ /* 0x004fe40000fe0409 */
[----:B------:R-:W-:Y:S11]  /*f0c0*/  ISETP.NE.U32.AND P0, PT, R177, RZ, PT ;  /* 0x000000ffb100720c */ /* 0x000ff60003f05070 */
[----:B------:R-:W-:Y:S02]  /*f0d0*/  @!UPT UIADD3 URZ, URZ, URZ, URZ ;  /* 0x0000003f3f3ff290 */ /* 0x000fe4000fffe03f */
        /* <DEDUP_REMOVED lines=11> */
.L_x_654:
[C---:B---3--:R-:W-:Y:S02]  /*f190*/  IADD3 R2, -R177.reuse, 0x10, RZ ;  /* 0x00000010b1027810 */ /* 0x048fe40007ffe1ff */
[----:B------:R-:W-:Y:S02]  /*f1a0*/  ISETP.NE.U32.AND P0, PT, R177, RZ, PT ;  /* 0x000000ffb100720c */ /* 0x000fe40003f05070 */
[----:B------:R-:W-:Y:S04]  /*f1b0*/  LOP3.LUT R2, R2, 0xf, RZ, 0xc0, !PT ;  /* 0x0000000f02027812 */ /* 0x000fe800078ec0ff */
[----:B--2---:R-:W-:Y:S04]  /*f1c0*/  IADD3 R2, P2, P1, R2, R0, R12 ;  /* 0x0000000002027210 */ /* 0x004fe8000795e00c */
[----:B----4-:R-:W-:Y:S05]  /*f1d0*/  IADD3.X R3, RZ, R4, R9, P2, P1 ;  /* 0x00000004ff037210 */ /* 0x010fea00017e2409 */
[----:B------:R-:W-:Y:S01]  /*f1e0*/  @!PT LDS RZ, [RZ] ;  /* 0x00000000fffff984 */ /* 0x000fe20000000800 */
[----:B------:R-:W-:Y:S01]  /*f1f0*/  @!PT LDS RZ, [RZ] ;  /* 0x00000000fffff984 */ /* 0x000fe20000000800 */
[----:B------:R-:W-:Y:S01]  /*f200*/  @!PT LDS RZ, [RZ] ;  /* 0x00000000fffff984 */ /* 0x000fe20000000800 */
[----:B------:R2:W-:Y:S01]  /*f210*/  LDGSTS.E.BYPASS.LTC128B.128.ZFILL [R179+0x7100], [R2.64], P0 ;  /* 0x0710000002b37fae */ /* 0x0005e20008141d48 */
[----:B------:R-:W-:Y:S05]  /*f220*/  IADD3 R6, P0, R0, R13, RZ ;  /* 0x0000000d00067210 */ /* 0x000fea0007f1e0ff */
[----:B------:R-:W-:Y:S05]  /*f230*/  IMAD.X R7, R4, 0x1, R10, P0 ;  /* 0x0000000104077824 */ /* 0x000fea00000e060a */
[----:B------:R3:W-:Y:S01]  /*f240*/  LDGSTS.E.BYPASS.LTC128B.128 [R179+0x9100], [R6.64], !P4 ;  /* 0x0910000006b37fae */ /* 0x0007e2000e101d48 */
[----:B--2---:R-:W-:Y:S05]  /*f250*/  IADD3 R2, P0, R0, R26, RZ ;  /* 0x0000001a00027210 */ /* 0x004fea0007f1e0ff */
[----:B------:R-:W-:Y:S05]  /*f260*/  IMAD.X R3, R4, 0x1, R11, P0 ;  /* 0x0000000104037824 */ /* 0x000fea00000e060b */
[----:B------:R3:W-:Y:S03]  /*f270*/  LDGSTS.E.BYPASS.LTC128B.128 [R179+0xb100], [R2.64], !P3 ;  /* 0x0b10000002b37fae */ /* 0x0007e6000d901d48 */
.L_x_543:
[----:B--234-:R-:W-:Y:S05]  /*f280*/  BSYNC B0 ;  /* 0x0000000000007941 */ /* 0x01cfea0003800000 */
.L_x_542:
[----:B------:R-:W-:Y:S01]  /*f290*/  LOP3.LUT R6, RZ, c[0x0][0x324], RZ, 0x33, !PT ;  /* 0x0000c900ff067a12 */ /* 0x000fe200078e33ff */
[----:B-1----:R-:W-:Y:S01]  /*f2a0*/  IMAD.MOV.U32 R0, RZ, RZ, c[0x0][0x2c4] ;  /* 0x0000b100ff007624 */ /* 0x002fe200078e00ff */
[----:B------:R-:W0:Y:S01]  /*f2b0*/  LDGDEPBAR ;  /* 0x00000000000079af */ /* 0x000e220000000000 */
[----:B------:R-:W-:Y:S02]  /*f2c0*/  IMAD.SHL.U32 R5, R178, 0x40, RZ ;  /* 0x00000040b2057824 */ /* 0x000fe400078e00ff */
[----:B------:R-:W-:Y:S01]  /*f2d0*/  IMAD.IADD R4, R216, 0x1, R211 ;  /* 0x00000001d8047824 */ /* 0x000fe200078e02d3 */
[----:B------:R-:W-:Y:S02]  /*f2e0*/  ISETP.NE.AND P0, PT, R0, 0x1, PT ;  /* 0x000000010000780c */ /* 0x000fe40003f05270 */
[----:B------:R-:W-:Y:S04]  /*f2f0*/  IADD3 R0, -R199, 0x1, -R5 ;  /* 0x00000001c7007810 */ /* 0x000fe80007ffe905 */
[----:B------:R-:W-:Y:S04]  /*f300*/  IADD3 R0, -R196, R0, R195 ;  /* 0x00000000c4007210 */ /* 0x000fe80007ffe1c3 */
[----:B------:R-:W-:Y:S03]  /*f310*/  IADD3 R7, R0, c[0x0][0x328], RZ ;  /* 0x0000ca0000077a10 */ /* 0x000fe60007ffe0ff */
[----:B------:R-:W-:Y:S05]  /*f320*/  @P0 IMAD.HI.U32 R2, R4, c[0x0][0x2c8], RZ ;  /* 0x0000b20004020a27 */ /* 0x000fea00078e00ff */
[----:B------:R-:W-:Y:S01]  /*f330*/  @P0 SHF.R.U32.HI R4, RZ, c[0x0][0x2cc], R2 ;  /* 0x0000b300ff040a19 */ /* 0x000fe20000011602 */
[----:B------:R-:W-:-:S05]  /*f340*/  BRA.DIV ~URZ, `(.L_x_546) ;  /* 0x00008da27f007947 */ /* 0x000fca000b800000 */
[----:B------:R1:W2:Y:S02]  /*f350*/  SHFL.IDX PT, R3, R4, RZ, 0x1c1f ;  /* 0x001c1fff04037589 */ /* 0x0002a400000e0000 */
.L_x_655:
[----:B------:R-:W-:Y:S02]  /*f360*/  IMAD.MOV.U32 R2, RZ, RZ, c[0x0][0x32c] ;  /* 0x0000cb00ff027624 */ /* 0x000fe400078e00ff */
[----:B------:R-:W-:Y:S03]  /*f370*/  IMAD.IADD R6, R6, 0x1, R0 ;  /* 0x0000000106067824 */ /* 0x000fe600078e0200 */
[----:B------:R-:W-:Y:S02]  /*f380*/  ISETP.GE.AND P0, PT, R2, 0x1, PT ;  /* 0x000000010200780c */ /* 0x000fe40003f06270 */
[-C--:B--2---:R-:W-:Y:S02]  /*f390*/  IADD3 R2, R7, R3.reuse, RZ ;  /* 0x0000000307027210 */ /* 0x084fe40007ffe0ff */
[----:B------:R-:W-:Y:S09]  /*f3a0*/  IADD3 R0, R6, R3, RZ ;  /* 0x0000000306007210 */ /* 0x000ff20007ffe0ff */
        /* <DEDUP_REMOVED lines=14> */
.L_x_549:
[----:B------:R-:W-:Y:S04]  /*f490*/  MOV R8, 0x1 ;  /* 0x0000000100087802 */ /* 0x000fe80000000f00 */
[----:B------:R-:W-:Y:S11]  /*f4a0*/  ISETP.NE.AND P0, PT, R8, c[0x0][0x32c], PT ;  /* 0x0000cb0008007a0c */ /* 0x000ff60003f05270 */
[----:B------:R-:W-:Y:S02]  /*f4b0*/  @!UPT UIADD3 URZ, URZ, URZ, URZ ;  /* 0x0000003f3f3ff290 */ /* 0x000fe4000fffe03f */
[----:B------:R-:W-:Y:S05]  /*f4c0*/  @P0 IMAD.HI.U32 R8, R3, c[0x0][0x330], RZ ;  /* 0x0000cc0003080a27 */ /* 0x000fea00078e00ff */
[----:B------:R-:W-:Y:S02]  /*f4d0*/  @P0 SHF.R.U32.HI R3, RZ, c[0x0][0x334], R8 ;  /* 0x0000cd00ff030a19 */ /* 0x000fe40000011608 */
.L_x_550:
[----:B------:R-:W-:Y:S05]  /*f4e0*/  BSYNC B0 ;  /* 0x0000000000007941 */ /* 0x000fea0003800000 */
.L_x_548:
[----:B------:R-:W-:Y:S04]  /*f4f0*/  IMAD R3, R3, c[0x0][0x32c], -R5 ;  /* 0x0000cb0003037a24 */ /* 0x000fe800078e0a05 */
[----:B------:R-:W-:Y:S05]  /*f500*/  IMAD.IADD R3, R3, 0x1, -R199 ;  /* 0x0000000103037824 */ /* 0x000fea00078e0ac7 */
[----:B------:R-:W-:Y:S02]  /*f510*/  IMNMX R0, R0, R3, !PT ;  /* 0x0000000300007217 */ /* 0x000fe40007800200 */
[----:B------:R-:W-:Y:S04]  /*f520*/  IADD3 R3, R3, c[0x0][0x32c], RZ ;  /* 0x0000cb0003037a10 */ /* 0x000fe80007ffe0ff */
[----:B------:R-:W-:Y:S02]  /*f530*/  IMNMX R2, R2, R3, PT ;  /* 0x0000000302027217 */ /* 0x000fe40003800200 */
.L_x_547:
        /* <DEDUP_REMOVED lines=51> */
.L_x_656:
        /* <DEDUP_REMOVED lines=19> */
.L_x_554:
[----:B-12---:R-:W-:Y:S04]  /*f9a0*/  MOV R4, 0x1 ;  /* 0x0000000100047802 */ /* 0x006fe80000000f00 */
[----:B------:R-:W-:Y:S11]  /*f9b0*/  ISETP.NE.AND P0, PT, R4, c[0x0][0x32c], PT ;  /* 0x0000cb0004007a0c */ /* 0x000ff60003f05270 */
[----:B------:R-:W-:Y:S02]  /*f9c0*/  @!UPT UIADD3 URZ, URZ, URZ, URZ ;  /* 0x0000003f3f3ff290 */ /* 0x000fe4000fffe03f */
[----:B------:R-:W-:Y:S05]  /*f9d0*/  @P0 IMAD.HI.U32 R4, R3, c[0x0][0x330], RZ ;  /* 0x0000cc0003040a27 */ /* 0x000fea00078e00ff */
[----:B------:R-:W-:Y:S02]  /*f9e0*/  @P0 SHF.R.U32.HI R3, RZ, c[0x0][0x334], R4 ;  /* 0x0000cd00ff030a19 */ /* 0x000fe40000011604 */
.L_x_555:
[----:B------:R-:W-:Y:S05]  /*f9f0*/  BSYNC B0 ;  /* 0x0000000000007941 */ /* 0x000fea0003800000 */
.L_x_553:
[----:B------:R-:W-:Y:S04]  /*fa00*/  IMAD R5, R3, c[0x0][0x32c], -R5 ;  /* 0x0000cb0003057a24 */ /* 0x000fe800078e0a05 */
[----:B------:R-:W-:Y:S05]  /*fa10*/  IMAD.IADD R3, R5, 0x1, -R199 ;  /* 0x0000000105037824 */ /* 0x000fea00078e0ac7 */
[----:B------:R-:W-:Y:S02]  /*fa20*/  IADD3 R4, R3, c[0x0][0x32c], RZ ;  /* 0x0000cb0003047a10 */ /* 0x000fe40007ffe0ff */
[----:B------:R-:W-:Y:S02]  /*fa30*/  IMNMX R0, R0, R3, !PT ;  /* 0x0000000300007217 */ /* 0x000fe40007800200 */
[----:B------:R-:W-:Y:S02]  /*fa40*/  IMNMX R2, R2, R4, PT ;  /* 0x0000000402027217 */ /* 0x000fe40003800200 */
.L_x_552:
        /* <DEDUP_REMOVED lines=10> */
[----:B-12---:R-:W-:Y:S02]  /*faf0*/  FMNMX.FTZ R4, R7, R102, !PT ;  /* 0x0000006607047209 */ /* 0x006fe40007810000 */
        /* <DEDUP_REMOVED lines=42> */
[C---:B------:R-:W-:Y:S02]  /*fda0*/  ISETP.LT.OR P2, PT, R2.reuse, 0x2a, P2 ;  /* 0x0000002a0200780c */ /* 0x040fe40001741670 */
        /* <DEDUP_REMOVED lines=28> */
.L_x_657:
[----:B--2---:R-:W-:Y:S01]  /*ff70*/  FMNMX.FTZ R5, R4, R0, !PT ;  /* 0x0000000004057209 */ /* 0x004fe20007810000 */
[----:B------:R-:W-:-:S05]  /*ff80*/  BRA.DIV ~URZ, `(.L_x_557) ;  /* 0x000082827f007947 */ /* 0x000fca000b800000 */
[----:B------:R-:W-:Y:S04]  /*ff90*/  SHFL.BFLY PT, R0, R6, 0x2, 0x1f ;  /* 0x0c401f0006007f89 */ /* 0x000fe800000e0000 */
[----:B------:R-:W2:Y:S02]  /*ffa0*/  SHFL.BFLY PT, R2, R5, 0x1, 0x1f ;  /* 0x0c201f0005027f89 */ /* 0x000ea400000e0000 */
[----:B--2---:R-:W-:Y:S02]  /*ffb0*/  FMNMX.FTZ R100, R5, R2, !PT ;  /* 0x0000000205647209 */ /* 0x004fe40007810000 */
[----:B-1----:R-:W-:Y:S05]  /*ffc0*/  FMNMX.FTZ R4, R6, R0, !PT ;  /* 0x0000000006047209 */ /* 0x002fea0007810000 */
[----:B------:R1:W2:Y:S02]  /*ffd0*/  SHFL.BFLY PT, R0, R4, 0x1, 0x1f ;  /* 0x0c201f0004007f89 */ /* 0x0002a400000e0000 */
.L_x_658:
        /* <DEDUP_REMOVED lines=9> */
[----:B------:R1:W-:Y:S10]  /*10070*/  MUFU.EX2 R6, R2 ;  /* 0x0000000200067308 */ /* 0x0003f40000000800 */
[----:B------:R-:W-:Y:S01]  /*10080*/  MUFU.EX2 R189, R5 ;  /* 0x0000000500bd7308 */ /* 0x000fe20000000800 */
[--C-:B-1----:R-:W-:Y:S09]  /*10090*/  FFMA.FTZ R2, R12, c[0x0][0x2d0], -R144.reuse ;  /* 0x0000b4000c027a23 */ /* 0x102ff20000010890 */
[----:B------:R1:W3:Y:S02]  /*100a0*/  MUFU.EX2 R186, R2 ;  /* 0x0000000200ba7308 */ /* 0x0002e40000000800 */
[----:B-1----:R-:W-:Y:S01]  /*100b0*/  FFMA.FTZ R2, R11, c[0x0][0x2d0], -R144 ;  /* 0x0000b4000b027a23 */ /* 0x002fe20000010890 */
[----:B---3--:R-:W-:Y:S07]  /*100c0*/  F2FP.BF16.PACK_AB R136, R186, R6 ;  /* 0x00000006ba88723e */ /* 0x008fee00000010ff */
[----:B------:R1:W3:Y:S02]  /*100d0*/  MUFU.EX2 R187, R2 ;  /* 0x0000000200bb7308 */ /* 0x0002e40000000800 */
[----:B-1----:R-:W-:Y:S02]  /*100e0*/  FSEL R2, R100, RZ, P0 ;  /* 0x000000ff64027208 */ /* 0x002fe40000000000 */
[----:B------:R-:W-:Y:S02]  /*100f0*/  FSETP.NEU.FTZ.AND P0, PT, R3, -INF , PT ;  /* 0xff8000000300780b */ /* 0x000fe40003f1d000 */
[----:B---3--:R-:W-:Y:S01]  /*10100*/  F2FP.BF16.PACK_AB R138, R189, R187 ;  /* 0x000000bbbd8a723e */ /* 0x008fe200000010ff */
[----:B------:R-:W-:Y:S01]  /*10110*/  FADD.FTZ R0, -R2, R101 ;  /* 0x0000006502007221 */ /* 0x000fe20000010100 */
[----:B------:R-:W-:Y:S03]  /*10120*/  FSEL R101, R4, RZ, P0 ;  /* 0x000000ff04657208 */ /* 0x000fe60000000000 */
[----:B------:R-:W-:Y:S02]  /*10130*/  FMUL.FTZ R0, R0, c[0x0][0x2d0] ;  /* 0x0000b40000007a20 */ /* 0x000fe40000410000 */
[--C-:B------:R-:W-:Y:S02]  /*10140*/  FFMA.FTZ R4, R9, c[0x0][0x2d0], -R101.reuse ;  /* 0x0000b40009047a23 */ /* 0x100fe40000010865 */
[----:B------:R1:W3:Y:S01]  /*10150*/  MUFU.EX2 R2, R0 ;  /* 0x0000000000027308 */ /* 0x0002e20000000800 */
[--C-:B------:R-:W-:Y:S09]  /*10160*/  FFMA.FTZ R7, R7, c[0x0][0x2d0], -R101.reuse ;  /* 0x0000b40007077a23 */ /* 0x100ff20000010865 */
[----:B------:R-:W-:Y:S10]  /*10170*/  MUFU.EX2 R188, R4 ;  /* 0x0000000400bc7308 */ /* 0x000ff40000000800 */
[----:B------:R-:W-:Y:S01]  /*10180*/  MUFU.EX2 R7, R7 ;  /* 0x0000000700077308 */ /* 0x000fe20000000800 */
[--C-:B-1----:R-:W-:Y:S02]  /*10190*/  FFMA.FTZ R0, R8, c[0x0][0x2d0], -R101.reuse ;  /* 0x0000b40008007a23 */ /* 0x102fe40000010865 */
[C---:B---3--:R-:W-:Y:S02]  /*101a0*/  FMUL.FTZ R8, R2.reuse, R128 ;  /* 0x0000008002087220 */ /* 0x048fe40000410000 */
[C---:B------:R-:W-:Y:S05]  /*101b0*/  FMUL.FTZ R9, R2.reuse, R129 ;  /* 0x0000008102097220 */ /* 0x040fea0000410000 */
[----:B------:R1:W3:Y:S01]  /*101c0*/  MUFU.EX2 R185, R0 ;  /* 0x0000000000b97308 */ /* 0x0002e20000000800 */
        /* <DEDUP_REMOVED lines=12> */
[----:B-1----:R-:W-:Y:S01]  /*10290*/  FSEL R0, R3, RZ, P0 ;  /* 0x000000ff03007208 */ /* 0x002fe20000000000 */
[C---:B------:R-:W-:Y:S01]  /*102a0*/  FMUL.FTZ R36, R2.reuse, R36 ;  /* 0x0000002402247220 */ /* 0x040fe20000410000 */
[----:B---3--:R-:W-:Y:S01]  /*102b0*/  F2FP.BF16.PACK_AB R137, R185, R7 ;  /* 0x00000007b989723e */ /* 0x008fe200000010ff */
[----:B------:R-:W-:Y:S01]  /*102c0*/  FMUL.FTZ R37, R2, R37 ;  /* 0x0000002502257220 */ /* 0x000fe20000410000 */
[----:B------:R-:W-:Y:S01]  /*102d0*/  ISETP.GT.AND P0, PT, R178, R194, PT ;  /* 0x000000c2b200720c */ /* 0x000fe20003f04270 */
[----:B------:R-:W-:Y:S02]  /*102e0*/  FADD.FTZ R0, -R0, R102 ;  /* 0x0000006600007221 */ /* 0x000fe40000010100 */
[----:B------:R-:W-:Y:S02]  /*102f0*/  FMUL.FTZ R40, R2, R40 ;  /* 0x0000002802287220 */ /* 0x000fe40000410000 */
[----:B------:R-:W-:Y:S02]  /*10300*/  FMUL.FTZ R0, R0, c[0x0][0x2d0] ;  /* 0x0000b40000007a20 */ /* 0x000fe40000410000 */
[C---:B------:R-:W-:Y:S02]  /*10310*/  FMUL.FTZ R41, R2.reuse, R41 ;  /* 0x0000002902297220 */ /* 0x040fe40000410000 */
[C---:B------:R-:W-:Y:S02]  /*10320*/  FMUL.FTZ R44, R2.reuse, R44 ;  /* 0x0000002c022c7220 */ /* 0x040fe40000410000 */
[----:B------:R-:W1:Y:S01]  /*10330*/  MUFU.EX2 R0, R0 ;  /* 0x0000000000007308 */ /* 0x000e620000000800 */
        /* <DEDUP_REMOVED lines=29> */
[----:B------:R-:W-:Y:S02]  /*10510*/  FFMA.FTZ R102, R2, R190, R6 ;  /* 0x000000be02667223 */ /* 0x000fe40000010006 */
[----:B------:R-:W-:Y:S02]  /*10520*/  FFMA.FTZ R2, R14, c[0x0][0x2d0], -R101 ;  /* 0x0000b4000e027a23 */ /* 0x000fe40000010865 */
[C---:B-1----:R-:W-:Y:S02]  /*10530*/  FMUL.FTZ R10, R0.reuse, R130 ;  /* 0x00000082000a7220 */ /* 0x042fe40000410000 */
[----:B------:R-:W1:Y:S01]  /*10540*/  MUFU.EX2 R132, R2 ;  /* 0x0000000200847308 */ /* 0x000e620000000800 */
[C---:B------:R-:W-:Y:S02]  /*10550*/  FMUL.FTZ R11, R0.reuse, R131 ;  /* 0x00000083000b7220 */ /* 0x040fe40000410000 */
[----:B------:R-:W3:Y:S01]  /*10560*/  LDSM.16.MT88.4 R128, [R168] ;  /* 0x00000000a880783b */ /* 0x000ee20000004200 */
[C---:B------:R-:W-:Y:S02]  /*10570*/  FMUL.FTZ R18, R0.reuse, R122 ;  /* 0x0000007a00127220 */ /* 0x040fe40000410000 */
[C---:B------:R-:W-:Y:S02]  /*10580*/  FMUL.FTZ R19, R0.reuse, R123 ;  /* 0x0000007b00137220 */ /* 0x040fe40000410000 */
[C---:B------:R-:W-:Y:S02]  /*10590*/  FFMA.FTZ R116, R0.reuse, R191, R7 ;  /* 0x000000bf00747223 */ /* 0x040fe40000010007 */
[C---:B------:R-:W-:Y:S01]  /*105a0*/  FMUL.FTZ R6, R0.reuse, R134 ;  /* 0x0000008600067220 */ /* 0x040fe20000410000 */
[----:B------:R-:W4:Y:S01]  /*105b0*/  LDSM.16.MT88.4 R120, [R170] ;  /* 0x00000000aa78783b */ /* 0x000f220000004200 */
[C---:B------:R-:W-:Y:S02]  /*105c0*/  FMUL.FTZ R7, R0.reuse, R135 ;  /* 0x0000008700077220 */ /* 0x040fe40000410000 */
[C---:B------:R-:W-:Y:S02]  /*105d0*/  FMUL.FTZ R26, R0.reuse, R114 ;  /* 0x00000072001a7220 */ /* 0x040fe40000410000 */
[C---:B------:R-:W-:Y:S02]  /*105e0*/  FMUL.FTZ R27, R0.reuse, R115 ;  /* 0x00000073001b7220 */ /* 0x040fe40000410000 */
[C---:B------:R-:W-:Y:S01]  /*105f0*/  FMUL.FTZ R14, R0.reuse, R126 ;  /* 0x0000007e000e7220 */ /* 0x040fe20000410000 */
[----:B------:R-:W5:Y:S01]  /*10600*/  LDSM.16.MT88.4 R112, [R169] ;  /* 0x00000000a970783b */ /* 0x000f620000004200 */
[C---:B------:R-:W-:Y:S02]  /*10610*/  FMUL.FTZ R15, R0.reuse, R127 ;  /* 0x0000007f000f7220 */ /* 0x040fe40000410000 */
[----:B------:R-:W-:Y:S01]  /*10620*/  FMUL.FTZ R34, R0, R106 ;  /* 0x0000006a00227220 */ /* 0x000fe20000410000 */
[----:B-1----:R-:W-:Y:S01]  /*10630*/  F2FP.BF16.PACK_AB R139, R132, R188 ;  /* 0x000000bc848b723e */ /* 0x002fe200000010ff */
[C---:B------:R-:W-:Y:S03]  /*10640*/  FMUL.FTZ R35, R0.reuse, R107 ;  /* 0x0000006b00237220 */ /* 0x040fe60000410000 */
[----:B------:R-:W1:Y:S01]  /*10650*/  LDSM.16.MT88.4 R104, [R167+0x2000] ;  /* 0x00200000a768783b */ /* 0x000e620000004200 */
[C---:B------:R-:W-:Y:S02]  /*10660*/  FMUL.FTZ R22, R0.reuse, R118 ;  /* 0x0000007600167220 */ /* 0x040fe40000410000 */
[C---:B------:R-:W-:Y:S01]  /*10670*/  FMUL.FTZ R23, R0.reuse, R119 ;  /* 0x0000007700177220 */ /* 0x040fe20000410000 */
[C---:B--2---:R-:W-:Y:S05]  /*10680*/  HMMA.16816.F32.BF16 R4, R136.reuse, R140, R4 ;  /* 0x0000008c8804723c */ /* 0x044fea0000041804 */
[C---:B------:R-:W-:Y:S02]  /*10690*/  FMUL.FTZ R30, R0.reuse, R110 ;  /* 0x0000006e001e7220 */ /* 0x040fe40000410000 */
[C---:B------:R-:W-:Y:S01]  /*106a0*/  FMUL.FTZ R31, R0.reuse, R111 ;  /* 0x0000006f001f7220 */ /* 0x040fe20000410000 */
[C---:B------:R-:W-:Y:S01]  /*106b0*/  HMMA.16816.F32.BF16 R8, R136.reuse, R142, R8 ;  /* 0x0000008e8808723c */ /* 0x040fe20000041808 */
[----:B------:R-:W-:Y:S03]  /*106c0*/  LDSM.16.MT88.4 R108, [R167+0x800] ;  /* 0x00080000a76c783b */ /* 0x000fe60000004200 */
[C---:B------:R-:W-:Y:S02]  /*106d0*/  FMUL.FTZ R38, R0.reuse, R38 ;  /* 0x0000002600267220 */ /* 0x040fe40000410000 */
[C---:B------:R-:W-:Y:S02]  /*106e0*/  FMUL.FTZ R39, R0.reuse, R39 ;  /* 0x0000002700277220 */ /* 0x040fe40000410000 */
[C---:B---3--:R-:W-:Y:S04]  /*106f0*/  HMMA.16816.F32.BF16 R12, R136.reuse, R128, R12 ;  /* 0x00000080880c723c */ /* 0x048fe8000004180c */
        /* <DEDUP_REMOVED lines=8> */
[----:B------:R-:W-:Y:S02]  /*10780*/  FMUL.FTZ R51, R0, R51 ;  /* 0x0000003300337220 */ /* 0x000fe40000410000 */
        /* <DEDUP_REMOVED lines=11> */
[C---:B-1----:R-:W-:Y:S04]  /*10840*/  HMMA.16816.F32.BF16 R36, R136.reuse, R104, R36 ;  /* 0x000000688824723c */ /* 0x042fe80000041824 */
[C---:B------:R-:W-:Y:S02]  /*10850*/  FMUL.FTZ R63, R0.reuse, R63 ;  /* 0x0000003f003f7220 */ /* 0x040fe40000410000 */
[C---:B------:R-:W-:Y:S02]  /*10860*/  FMUL.FTZ R66, R0.reuse, R66 ;  /* 0x0000004200427220 */ /* 0x040fe40000410000 */
[C---:B------:R-:W-:Y:S01]  /*10870*/  HMMA.16816.F32.BF16 R40, R136.reuse, R106, R40 ;  /* 0x0000006a8828723c */ /* 0x040fe20000041828 */
[----:B------:R-:W1:Y:S03]  /*10880*/  LDSM.16.MT88.4 R104, [R168+0x2000] ;  /* 0x00200000a868783b */ /* 0x000e660000004200 */
        /* <DEDUP_REMOVED lines=14> */
[C---:B------:R-:W-:Y:S02]  /*10970*/  FMUL.FTZ R94, R0.reuse, R94 ;  /* 0x0000005e005e7220 */ /* 0x040fe40000410000 */
[----:B------:R2:W-:Y:S01]  /*10980*/  MUFU.EX2 R124, R2 ;  /* 0x00000002007c7308 */ /* 0x0005e20000000800 */
[C---:B------:R-:W-:Y:S02]  /*10990*/  FMUL.FTZ R95, R0.reuse, R95 ;  /* 0x0000005f005f7220 */ /* 0x040fe40000410000 */
[C---:B------:R-:W-:Y:S01]  /*109a0*/  FMUL.FTZ R98, R0.reuse, R98 ;  /* 0x0000006200627220 */ /* 0x040fe20000410000 */
[C---:B-1----:R-:W-:Y:S03]  /*109b0*/  HMMA.16816.F32.BF16 R44, R136.reuse, R104, R44 ;  /* 0x00000068882c723c */ /* 0x042fe6000004182c */
[----:B------:R-:W-:Y:S02]  /*109c0*/  FMUL.FTZ R99, R0, R99 ;  /* 0x0000006300637220 */ /* 0x000fe40000410000 */
[--C-:B------:R-:W-:Y:S03]  /*109d0*/  FFMA.FTZ R0, R147, c[0x0][0x2d0], -R101.reuse ;  /* 0x0000b40093007a23 */ /* 0x100fe60000010865 */
[C---:B------:R-:W-:Y:S01]  /*109e0*/  HMMA.16816.F32.BF16 R48, R136.reuse, R106, R48 ;  /* 0x0000006a8830723c */ /* 0x040fe20000041830 */
[----:B------:R-:W1:Y:S01]  /*109f0*/  LDSM.16.MT88.4 R104, [R170+0x2000] ;  /* 0x00200000aa68783b */ /* 0x000e620000004200 */
[----:B------:R3:W-:Y:S02]  /*10a00*/  MUFU.EX2 R190, R0 ;  /* 0x0000000000be7308 */ /* 0x0007e40000000800 */
[----:B--2---:R-:W-:Y:S08]  /*10a10*/  FFMA.FTZ R2, R151, c[0x0][0x2d0], -R144 ;  /* 0x0000b40097027a23 */ /* 0x004ff00000010890 */
[----:B------:R2:W-:Y:S01]  /*10a20*/  MUFU.EX2 R125, R2 ;  /* 0x00000002007d7308 */ /* 0x0005e20000000800 */
[----:B---3--:R-:W-:Y:S02]  /*10a30*/  FADD.FTZ R0, R186, R102 ;  /* 0x00000066ba007221 */ /* 0x008fe40000010000 */
[--C-:B------:R-:W-:Y:S02]  /*10a40*/  FFMA.FTZ R102, R171, c[0x0][0x2d0], -R144.reuse ;  /* 0x0000b400ab667a23 */ /* 0x100fe40000010890 */
[--C-:B--2---:R-:W-:Y:S01]  /*10a50*/  FFMA.FTZ R2, R150, c[0x0][0x2d0], -R144.reuse ;  /* 0x0000b40096027a23 */ /* 0x104fe20000010890 */
[C---:B-1----:R-:W-:Y:S04]  /*10a60*/  HMMA.16816.F32.BF16 R52, R136.reuse, R104, R52 ;  /* 0x000000688834723c */ /* 0x042fe80000041834 */
[----:B------:R1:W-:Y:S04]  /*10a70*/  MUFU.EX2 R127, R2 ;  /* 0x00000002007f7308 */ /* 0x0003e80000000800 */
[C---:B------:R-:W-:Y:S01]  /*10a80*/  HMMA.16816.F32.BF16 R56, R136.reuse, R106, R56 ;  /* 0x0000006a8838723c */ /* 0x040fe20000041838 */
[----:B------:R-:W2:Y:S03]  /*10a90*/  LDSM.16.MT88.4 R104, [R169+0x2000] ;  /* 0x00200000a968783b */ /* 0x000ea60000004200 */
[----:B-1----:R-:W-:Y:S04]  /*10aa0*/  FFMA.FTZ R2, R149, c[0x0][0x2d0], -R144 ;  /* 0x0000b40095027a23 */ /* 0x002fe80000010890 */
[----:B------:R1:W-:Y:S01]  /*10ab0*/  MUFU.EX2 R191, R2 ;  /* 0x0000000200bf7308 */ /* 0x0003e20000000800 */
[C---:B--2---:R-:W-:Y:S03]  /*10ac0*/  HMMA.16816.F32.BF16 R60, R136.reuse, R104, R60 ;  /* 0x00000068883c723c */ /* 0x044fe6000004183c */
[--C-:B-1----:R-:W-:Y:S05]  /*10ad0*/  FFMA.FTZ R2, R145, c[0x0][0x2d0], -R101.reuse ;  /* 0x0000b40091027a23 */ /* 0x102fea0000010865 */
[C---:B------:R-:W-:Y:S01]  /*10ae0*/  HMMA.16816.F32.BF16 R64, R136.reuse, R106, R64 ;  /* 0x0000006a8840723c */ /* 0x040fe20000041840 */
[----:B------:R-:W1:Y:S01]  /*10af0*/  LDSM.16.MT88.4 R104, [R167+0x4000] ;  /* 0x00400000a768783b */ /* 0x000e620000004200 */
[----:B------:R2:W-:Y:S10]  /*10b00*/  MUFU.EX2 R123, R2 ;  /* 0x00000002007b7308 */ /* 0x0005f40000000800 */
[----:B------:R-:W-:Y:S01]  /*10b10*/  MUFU.EX2 R145, R102 ;  /* 0x0000006600917308 */ /* 0x000fe20000000800 */
[--C-:B--2---:R-:W-:Y:S09]  /*10b20*/  FFMA.FTZ R2, R146, c[0x0][0x2d0], -R101.reuse ;  /* 0x0000b40092027a23 */ /* 0x104ff20000010865 */
[----:B------:R2:W3:Y:S01]  /*10b30*/  MUFU.EX2 R126, R2 ;  /* 0x00000002007e7308 */ /* 0x0004e20000000800 */
[C---:B-1----:R-:W-:Y:S08]  /*10b40*/  HMMA.16816.F32.BF16 R68, R136.reuse, R104, R68 ;  /* 0x000000688844723c */ /* 0x042ff00000041844 */
[C---:B------:R-:W-:Y:S01]  /*10b50*/  HMMA.16816.F32.BF16 R72, R136.reuse, R106, R72 ;  /* 0x0000006a8848723c */ /* 0x040fe20000041848 */
[----:B------:R-:W1:Y:S03]  /*10b60*/  LDSM.16.MT88.4 R104, [R168+0x4000] ;  /* 0x00400000a868783b */ /* 0x000e660000004200 */
[--C-:B--2---:R-:W-:Y:S04]  /*10b70*/  FFMA.FTZ R2, R148, c[0x0][0x2d0], -R101.reuse ;  /* 0x0000b40094027a23 */ /* 0x104fe80000010865 */
[----:B------:R2:W4:Y:S04]  /*10b80*/  MUFU.EX2 R186, R2 ;  /* 0x0000000200ba7308 */ /* 0x0005280000000800 */
[----:B--2---:R-:W-:Y:S02]  /*10b90*/  FADD.FTZ R2, R185, R116 ;  /* 0x00000074b9027221 */ /* 0x004fe40000010000 */
[----:B------:R-:W-:Y:S02]  /*10ba0*/  FADD.FTZ R116, R187, R0 ;  /* 0x00000000bb747221 */ /* 0x000fe40000010000 */
[----:B------:R-:W-:Y:S02]  /*10bb0*/  FFMA.FTZ R0, R161, c[0x0][0x2d0], -R144 ;  /* 0x0000b400a1007a23 */ /* 0x000fe40000010890 */
[----:B------:R-:W-:Y:S01]  /*10bc0*/  FADD.FTZ R122, R189, R116 ;  /* 0x00000074bd7a7221 */ /* 0x000fe20000010000 */
[C---:B-1----:R-:W-:Y:S01]  /*10bd0*/  HMMA.16816.F32.BF16 R76, R136.reuse, R104, R76 ;  /* 0x00000068884c723c */ /* 0x042fe2000004184c */
[----:B------:R-:W-:Y:S01]  /*10be0*/  LDSM.16.MT88.4 R116, [R170+0x1000] ;  /* 0x00100000aa74783b */ /* 0x000fe20000004200 */
[----:B------:R1:W-:Y:S06]  /*10bf0*/  MUFU.EX2 R151, R0 ;  /* 0x0000000000977308 */ /* 0x0003ec0000000800 */
[C---:B------:R-:W-:Y:S01]  /*10c00*/  HMMA.16816.F32.BF16 R80, R136.reuse, R106, R80 ;  /* 0x0000006a8850723c */ /* 0x040fe20000041850 */
[----:B------:R-:W2:Y:S03]  /*10c10*/  LDSM.16.MT88.4 R104, [R170+0x4000] ;  /* 0x00400000aa68783b */ /* 0x000ea60000004200 */
[--C-:B-1----:R-:W-:Y:S04]  /*10c20*/  FFMA.FTZ R0, R159, c[0x0][0x2d0], -R144.reuse ;  /* 0x0000b4009f007a23 */ /* 0x102fe80000010890 */
[----:B------:R1:W-:Y:S01]  /*10c30*/  MUFU.EX2 R159, R0 ;  /* 0x00000000009f7308 */ /* 0x0003e20000000800 */
[C---:B--2---:R-:W-:Y:S03]  /*10c40*/  HMMA.16816.F32.BF16 R84, R136.reuse, R104, R84 ;  /* 0x000000688854723c */ /* 0x044fe60000041854 */
[--C-:B-1----:R-:W-:Y:S05]  /*10c50*/  FFMA.FTZ R0, R158, c[0x0][0x2d0], -R144.reuse ;  /* 0x0000b4009e007a23 */ /* 0x102fea0000010890 */
[C---:B------:R-:W-:Y:S01]  /*10c60*/  HMMA.16816.F32.BF16 R88, R136.reuse, R106, R88 ;  /* 0x0000006a8858723c */ /* 0x040fe20000041858 */
[----:B------:R-:W1:Y:S01]  /*10c70*/  LDSM.16.MT88.4 R104, [R169+0x4000] ;  /* 0x00400000a968783b */ /* 0x000e620000004200 */
[----:B------:R2:W-:Y:S02]  /*10c80*/  MUFU.EX2 R152, R0 ;  /* 0x0000000000987308 */ /* 0x0005e40000000800 */
[----:B--2---:R-:W-:Y:S08]  /*10c90*/  FFMA.FTZ R0, R157, c[0x0][0x2d0], -R144 ;  /* 0x0000b4009d007a23 */ /* 0x004ff00000010890 */
[----:B------:R2:W-:Y:S01]  /*10ca0*/  MUFU.EX2 R157, R0 ;  /* 0x00000000009d7308 */ /* 0x0005e20000000800 */
[C---:B-1----:R-:W-:Y:S07]  /*10cb0*/  HMMA.16816.F32.BF16 R92, R136.reuse, R104, R92 ;  /* 0x00000068885c723c */ /* 0x042fee000004185c */
[----:B---3--:R-:W-:Y:S01]  /*10cc0*/  F2FP.BF16.PACK_AB R105, R126, R123 ;  /* 0x0000007b7e69723e */ /* 0x008fe200000010ff */
[----:B------:R-:W-:Y:S04]  /*10cd0*/  HMMA.16816.F32.BF16 R96, R136, R106, R96 ;  /* 0x0000006a8860723c */ /* 0x000fe80000041860 */
[----:B------:R-:W-:Y:S01]  /*10ce0*/  F2FP.BF16.PACK_AB R104, R125, R124 ;  /* 0x0000007c7d68723e */ /* 0x000fe200000010ff */
[--C-:B--2---:R-:W-:Y:S02]  /*10cf0*/  FFMA.FTZ R0, R154, c[0x0][0x2d0], -R101.reuse ;  /* 0x0000b4009a007a23 */ /* 0x104fe40000010865 */
[----:B------:R-:W-:Y:S02]  /*10d00*/  F2FP.BF16.PACK_AB R106, R191, R127 ;  /* 0x0000007fbf6a723e */ /* 0x000fe400000010ff */
[----:B----4-:R-:W-:Y:S01]  /*10d10*/  F2FP.BF16.PACK_AB R107, R186, R190 ;  /* 0x000000beba6b723e */ /* 0x010fe200000010ff */
[----:B------:R1:W-:Y:S02]  /*10d20*/  MUFU.EX2 R150, R0 ;  /* 0x0000000000967308 */ /* 0x0003e40000000800 */
[----:B------:R-:W-:Y:S04]  /*10d30*/  F2FP.BF16.PACK_AB R136, R145, R143 ;  /* 0x0000008f9188723e */ /* 0x000fe800000010ff */
[C---:B------:R-:W-:Y:S08]  /*10d40*/  HMMA.16816.F32.BF16 R4, R104.reuse, R108, R4 ;  /* 0x0000006c6804723c */ /* 0x040ff00000041804 */
[C---:B------:R-:W-:Y:S01]  /*10d50*/  HMMA.16816.F32.BF16 R8, R104.reuse, R110, R8 ;  /* 0x0000006e6808723c */ /* 0x040fe20000041808 */
[----:B------:R-:W2:Y:S07]  /*10d60*/  LDSM.16.MT88.4 R108, [R170+0x800] ;  /* 0x00080000aa6c783b */ /* 0x000eae0000004200 */
[C---:B------:R-:W-:Y:S04]  /*10d70*/  HMMA.16816.F32.BF16 R12, R104.reuse, R112, R12 ;  /* 0x00000070680c723c */ /* 0x040fe8000004180c */
[--C-:B-1----:R-:W-:Y:S04]  /*10d80*/  FFMA.FTZ R0, R153, c[0x0][0x2d0], -R101.reuse ;  /* 0x0000b40099007a23 */ /* 0x102fe80000010865 */
[C---:B------:R-:W-:Y:S01]  /*10d90*/  HMMA.16816.F32.BF16 R16, R104.reuse, R114, R16 ;  /* 0x000000726810723c */ /* 0x040fe20000041810 */
[----:B------:R-:W1:Y:S01]  /*10da0*/  LDSM.16.MT88.4 R112, [R169+0x800] ;  /* 0x00080000a970783b */ /* 0x000e620000004200 */
[----:B------:R3:W-:Y:S06]  /*10db0*/  MUFU.EX2 R149, R0 ;  /* 0x0000000000957308 */ /* 0x0007ec0000000800 */
[C---:B--2---:R-:W-:Y:S04]  /*10dc0*/  HMMA.16816.F32.BF16 R20, R104.reuse, R108, R20 ;  /* 0x0000006c6814723c */ /* 0x044fe80000041814 */
[--C-:B---3--:R-:W-:Y:S04]  /*10dd0*/  FFMA.FTZ R0, R155, c[0x0][0x2d0], -R101.reuse ;  /* 0x0000b4009b007a23 */ /* 0x108fe80000010865 */
[----:B------:R2:W-:Y:S01]  /*10de0*/  MUFU.EX2 R148, R0 ;  /* 0x0000000000947308 */ /* 0x0005e20000000800 */
[C---:B------:R-:W-:Y:S01]  /*10df0*/  HMMA.16816.F32.BF16 R24, R104.reuse, R110, R24 ;  /* 0x0000006e6818723c */ /* 0x040fe20000041818 */
[----:B------:R-:W3:Y:S07]  /*10e00*/  LDSM.16.MT88.4 R108, [R167+0x2800] ;  /* 0x00280000a76c783b */ /* 0x000eee0000004200 */
[C---:B-1----:R-:W-:Y:S08]  /*10e10*/  HMMA.16816.F32.BF16 R28, R104.reuse, R112, R28 ;  /* 0x00000070681c723c */ /* 0x042ff0000004181c */
[C---:B------:R-:W-:Y:S01]  /*10e20*/  HMMA.16816.F32.BF16 R32, R104.reuse, R114, R32 ;  /* 0x000000726820723c */ /* 0x040fe20000041820 */
[----:B------:R-:W1:Y:S03]  /*10e30*/  LDSM.16.MT88.4 R112, [R168+0x2800] ;  /* 0x00280000a870783b */ /* 0x000e660000004200 */
[--C-:B--2---:R-:W-:Y:S04]  /*10e40*/  FFMA.FTZ R0, R156, c[0x0][0x2d0], -R101.reuse ;  /* 0x0000b4009c007a23 */ /* 0x104fe80000010865 */
[----:B------:R2:W-:Y:S01]  /*10e50*/  MUFU.EX2 R147, R0 ;  /* 0x0000000000937308 */ /* 0x0005e20000000800 */
[C---:B---3--:R-:W-:Y:S08]  /*10e60*/  HMMA.16816.F32.BF16 R36, R104.reuse, R108, R36 ;  /* 0x0000006c6824723c */ /* 0x048ff00000041824 */
[C---:B------:R-:W-:Y:S01]  /*10e70*/  HMMA.16816.F32.BF16 R40, R104.reuse, R110, R40 ;  /* 0x0000006e6828723c */ /* 0x040fe20000041828 */
[----:B------:R-:W3:Y:S03]  /*10e80*/  LDSM.16.MT88.4 R108, [R170+0x2800] ;  /* 0x00280000aa6c783b */ /* 0x000ee60000004200 */
[----:B--2---:R-:W-:Y:S02]  /*10e90*/  FADD.FTZ R0, R188, R2 ;  /* 0x00000002bc007221 */ /* 0x004fe40000010000 */
[----:B------:R-:W-:Y:S02]  /*10ea0*/  FFMA.FTZ R2, R163, c[0x0][0x2d0], -R144 ;  /* 0x0000b400a3027a23 */ /* 0x000fe40000010890 */
[C---:B-1----:R-:W-:Y:S02]  /*10eb0*/  HMMA.16816.F32.BF16 R44, R104.reuse, R112, R44 ;  /* 0x00000070682c723c */ /* 0x042fe4000004182c */
[----:B------:R1:W-:Y:S02]  /*10ec0*/  MUFU.EX2 R146, R2 ;  /* 0x0000000200927308 */ /* 0x0003e40000000800 */
[----:B------:R-:W-:Y:S02]  /*10ed0*/  FADD.FTZ R121, R132, R0 ;  /* 0x0000000084797221 */ /* 0x000fe40000010000 */
[----:B------:R-:W-:Y:S02]  /*10ee0*/  FFMA.FTZ R0, R182, c[0x0][0x2d0], -R101 ;  /* 0x0000b400b6007a23 */ /* 0x000fe40000010865 */
[C---:B------:R-:W-:Y:S01]  /*10ef0*/  HMMA.16816.F32.BF16 R48, R104.reuse, R114, R48 ;  /* 0x000000726830723c */ /* 0x040fe20000041830 */
[----:B------:R-:W2:Y:S03]  /*10f00*/  LDSM.16.MT88.4 R112, [R169+0x2800] ;  /* 0x00280000a970783b */ /* 0x000ea60000004200 */
[----:B------:R-:W-:Y:S01]  /*10f10*/  FADD.FTZ R102, R123, R121 ;  /* 0x000000797b667221 */ /* 0x000fe20000010000 */
[----:B------:R4:W-:Y:S01]  /*10f20*/  MUFU.EX2 R142, R0 ;  /* 0x00000000008e7308 */ /* 0x0009e20000000800 */
[----:B------:R-:W-:Y:S02]  /*10f30*/  FFMA.FTZ R144, R162, c[0x0][0x2d0], -R144 ;  /* 0x0000b400a2907a23 */ /* 0x000fe40000010890 */
[----:B------:R-:W-:Y:S07]  /*10f40*/  FADD.FTZ R102, R126, R102 ;  /* 0x000000667e667221 */ /* 0x000fee0000010000 */
[----:B------:R-:W5:Y:S01]  /*10f50*/  MUFU.EX2 R144, R144 ;  /* 0x0000009000907308 */ /* 0x000f620000000800 */
[----:B-1----:R-:W-:Y:S02]  /*10f60*/  FADD.FTZ R2, R124, R122 ;  /* 0x0000007a7c027221 */ /* 0x002fe40000010000 */
[----:B------:R-:W-:Y:S02]  /*10f70*/  LDSM.16.MT88.4 R120, [R168+0x1800] ;  /* 0x00180000a878783b */ /* 0x000fe40000004200 */
[----:B------:R-:W-:Y:S01]  /*10f80*/  FADD.FTZ R2, R125, R2 ;  /* 0x000000027d027221 */ /* 0x000fe20000010000 */
[C---:B---3--:R-:W-:Y:S03]  /*10f90*/  HMMA.16816.F32.BF16 R52, R104.reuse, R108, R52 ;  /* 0x0000006c6834723c */ /* 0x048fe60000041834 */
[--C-:B----4-:R-:W-:Y:S05]  /*10fa0*/  FFMA.FTZ R0, R177, c[0x0][0x2d0], -R101.reuse ;  /* 0x0000b400b1007a23 */ /* 0x110fea0000010865 */
[C---:B------:R-:W-:Y:S01]  /*10fb0*/  HMMA.16816.F32.BF16 R56, R104.reuse, R110, R56 ;  /* 0x0000006e6838723c */ /* 0x040fe20000041838 */
[----:B------:R-:W1:Y:S01]  /*10fc0*/  LDSM.16.MT88.4 R108, [R167+0x4800] ;  /* 0x00480000a76c783b */ /* 0x000e620000004200 */
[----:B------:R-:W3:Y:S02]  /*10fd0*/  MUFU.EX2 R141, R0 ;  /* 0x00000000008d7308 */ /* 0x000ee40000000800 */
[----:B-----5:R-:W-:Y:S04]  /*10fe0*/  F2FP.BF16.PACK_AB R138, R144, R146 ;  /* 0x00000092908a723e */ /* 0x020fe800000010ff */
[C---:B--2---:R-:W-:Y:S08]  /*10ff0*/  HMMA.16816.F32.BF16 R60, R104.reuse, R112, R60 ;  /* 0x00000070683c723c */ /* 0x044ff0000004183c */
[C---:B------:R-:W-:Y:S01]  /*11000*/  HMMA.16816.F32.BF16 R64, R104.reuse, R114, R64 ;  /* 0x000000726840723c */ /* 0x040fe20000041840 */
[----:B------:R-:W2:Y:S03]  /*11010*/  LDSM.16.MT88.4 R112, [R168+0x4800] ;  /* 0x00480000a870783b */ /* 0x000ea60000004200 */
[----:B---3--:R-:W-:Y:S01]  /*11020*/  F2FP.BF16.PACK_AB R137, R141, R142 ;  /* 0x0000008e8d89723e */ /* 0x008fe200000010ff */
[--C-:B------:R-:W-:Y:S02]  /*11030*/  FFMA.FTZ R0, R183, c[0x0][0x2d0], -R101.reuse ;  /* 0x0000b400b7007a23 */ /* 0x100fe40000010865 */
[----:B------:R-:W-:Y:S02]  /*11040*/  FFMA.FTZ R101, R160, c[0x0][0x2d0], -R101 ;  /* 0x0000b400a0657a23 */ /* 0x000fe40000010865 */
[----:B------:R3:W-:Y:S01]  /*11050*/  MUFU.EX2 R140, R0 ;  /* 0x00000000008c7308 */ /* 0x0007e20000000800 */
[C---:B-1----:R-:W-:Y:S09]  /*11060*/  HMMA.16816.F32.BF16 R68, R104.reuse, R108, R68 ;  /* 0x0000006c6844723c */ /* 0x042ff20000041844 */
[----:B------:R-:W1:Y:S01]  /*11070*/  MUFU.EX2 R101, R101 ;  /* 0x0000006500657308 */ /* 0x000e620000000800 */
[C---:B------:R-:W-:Y:S01]  /*11080*/  HMMA.16816.F32.BF16 R72, R104.reuse, R110, R72 ;  /* 0x0000006e6848723c */ /* 0x040fe20000041848 */
[----:B------:R-:W4:Y:S07]  /*11090*/  LDSM.16.MT88.4 R108, [R170+0x4800] ;  /* 0x00480000aa6c783b */ /* 0x000f2e0000004200 */
[C---:B--2---:R-:W-:Y:S04]  /*110a0*/  HMMA.16816.F32.BF16 R76, R104.reuse, R112, R76 ;  /* 0x00000070684c723c */ /* 0x044fe8000004184c */
[----:B---3--:R-:W-:Y:S02]  /*110b0*/  FADD.FTZ R0, R127, R2 ;  /* 0x000000027f007221 */ /* 0x008fe40000010000 */
[----:B------:R-:W-:Y:S01]  /*110c0*/  FADD.FTZ R2, R190, R102 ;  /* 0x00000066be027221 */ /* 0x000fe20000010000 */
[----:B------:R-:W-:Y:S01]  /*110d0*/  MOV R102, R3 ;  /* 0x0000000300667202 */ /* 0x000fe20000000f00 */
[C---:B------:R-:W-:Y:S01]  /*110e0*/  HMMA.16816.F32.BF16 R80, R104.reuse, R114, R80 ;  /* 0x000000726850723c */ /* 0x040fe20000041850 */
[----:B------:R-:W2:Y:S03]  /*110f0*/  LDSM.16.MT88.4 R112, [R169+0x4800] ;  /* 0x00480000a970783b */ /* 0x000ea60000004200 */
[----:B-1----:R-:W-:Y:S01]  /*11100*/  F2FP.BF16.PACK_AB R139, R101, R140 ;  /* 0x0000008c658b723e */ /* 0x002fe200000010ff */
[----:B------:R-:W-:Y:S02]  /*11110*/  FADD.FTZ R0, R191, R0 ;  /* 0x00000000bf007221 */ /* 0x000fe40000010000 */
[----:B------:R-:W-:Y:S02]  /*11120*/  FADD.FTZ R2, R186, R2 ;  /* 0x00000002ba027221 */ /* 0x000fe40000010000 */
[----:B------:R-:W-:Y:S03]  /*11130*/  FADD.FTZ R0, R151, R0 ;  /* 0x0000000097007221 */ /* 0x000fe60000010000 */
[----:B------:R-:W-:Y:S02]  /*11140*/  FADD.FTZ R2, R150, R2 ;  /* 0x0000000296027221 */ /* 0x000fe40000010000 */
[----:B------:R-:W-:Y:S02]  /*11150*/  FADD.FTZ R0, R159, R0 ;  /* 0x000000009f007221 */ /* 0x000fe40000010000 */
[----:B------:R-:W-:Y:S02]  /*11160*/  FADD.FTZ R2, R149, R2 ;  /* 0x0000000295027221 */ /* 0x000fe40000010000 */
[----:B------:R-:W-:Y:S02]  /*11170*/  FADD.FTZ R0, R152, R0 ;  /* 0x0000000098007221 */ /* 0x000fe40000010000 */
[----:B------:R-:W-:Y:S02]  /*11180*/  FADD.FTZ R2, R148, R2 ;  /* 0x0000000294027221 */ /* 0x000fe40000010000 */
[----:B------:R-:W-:Y:S01]  /*11190*/  FADD.FTZ R0, R157, R0 ;  /* 0x000000009d007221 */ /* 0x000fe20000010000 */
[C---:B----4-:R-:W-:Y:S08]  /*111a0*/  HMMA.16816.F32.BF16 R84, R104.reuse, R108, R84 ;  /* 0x0000006c6854723c */ /* 0x050ff00000041854 */
[C---:B------:R-:W-:Y:S01]  /*111b0*/  HMMA.16816.F32.BF16 R88, R104.reuse, R110, R88 ;  /* 0x0000006e6858723c */ /* 0x040fe20000041858 */
[----:B------:R-:W1:Y:S07]  /*111c0*/  LDSM.16.MT88.4 R108, [R167+0x1000] ;  /* 0x00100000a76c783b */ /* 0x000e6e0000004200 */
[C---:B--2---:R-:W-:Y:S08]  /*111d0*/  HMMA.16816.F32.BF16 R92, R104.reuse, R112, R92 ;  /* 0x00000070685c723c */ /* 0x044ff0000004185c */
[----:B------:R-:W-:Y:S01]  /*111e0*/  HMMA.16816.F32.BF16 R96, R104, R114, R96 ;  /* 0x000000726860723c */ /* 0x000fe20000041860 */
[----:B------:R-:W2:Y:S06]  /*111f0*/  LDSM.16.MT88.4 R112, [R168+0x1000] ;  /* 0x00100000a870783b */ /* 0x000eac0000004200 */
[----:B------:R-:W-:Y:S02]  /*11200*/  F2FP.BF16.PACK_AB R104, R159, R151 ;  /* 0x000000979f68723e */ /* 0x000fe400000010ff */
[----:B------:R-:W-:Y:S03]  /*11210*/  F2FP.BF16.PACK_AB R106, R157, R152 ;  /* 0x000000989d6a723e */ /* 0x000fe600000010ff */
[----:B------:R-:W-:Y:S02]  /*11220*/  F2FP.BF16.PACK_AB R105, R149, R150 ;  /* 0x000000969569723e */ /* 0x000fe400000010ff */
[C---:B------:R-:W-:Y:S07]  /*11230*/  F2FP.BF16.PACK_AB R107, R147.reuse, R148 ;  /* 0x00000094936b723e */ /* 0x040fee00000010ff */
        /* <DEDUP_REMOVED lines=8> */
[----:B------:R-:W3:Y:S07]  /*112c0*/  LDSM.16.MT88.4 R116, [R168+0x3000] ;  /* 0x00300000a874783b */ /* 0x000eee0000004200 */
[C---:B-1----:R-:W-:Y:S08]  /*112d0*/  HMMA.16816.F32.BF16 R28, R104.reuse, R108, R28 ;  /* 0x0000006c681c723c */ /* 0x042ff0000004181c */
[C---:B------:R-:W-:Y:S01]  /*112e0*/  HMMA.16816.F32.BF16 R32, R104.reuse, R110, R32 ;  /* 0x0000006e6820723c */ /* 0x040fe20000041820 */
[----:B------:R-:W1:Y:S07]  /*112f0*/  LDSM.16.MT88.4 R108, [R170+0x3000] ;  /* 0x00300000aa6c783b */ /* 0x000e6e0000004200 */
[C---:B--2---:R-:W-:Y:S08]  /*11300*/  HMMA.16816.F32.BF16 R36, R104.reuse, R112, R36 ;  /* 0x000000706824723c */ /* 0x044ff00000041824 */
[C---:B------:R-:W-:Y:S01]  /*11310*/  HMMA.16816.F32.BF16 R40, R104.reuse, R114, R40 ;  /* 0x000000726828723c */ /* 0x040fe20000041828 */
[----:B------:R-:W2:Y:S07]  /*11320*/  LDSM.16.MT88.4 R112, [R169+0x3000] ;  /* 0x00300000a970783b */ /* 0x000eae0000004200 */
[C---:B---3--:R-:W-:Y:S08]  /*11330*/  HMMA.16816.F32.BF16 R44, R104.reuse, R116, R44 ;  /* 0x00000074682c723c */ /* 0x048ff0000004182c */
        /* <DEDUP_REMOVED lines=12> */
[C---:B------:R-:W-:Y:S08]  /*11400*/  HMMA.16816.F32.BF16 R80, R104.reuse, R110, R80 ;  /* 0x0000006e6850723c */ /* 0x040ff00000041850 */
[C---:B--2---:R-:W-:Y:S08]  /*11410*/  HMMA.16816.F32.BF16 R84, R104.reuse, R112, R84 ;  /* 0x000000706854723c */ /* 0x044ff00000041854 */
        /* <DEDUP_REMOVED lines=52> */
.L_x_540:
[----:B------:R-:W-:Y:S05]  /*11760*/  BRA.DIV ~URZ, `(.L_x_559) ;  /* 0x00006b827f007947 */ /* 0x000fea000b800000 */
[----:B------:R1:W2:Y:S02]  /*11770*/  SHFL.BFLY PT, R0, R190, 0x2, 0x1f ;  /* 0x0c401f00be007f89 */ /* 0x0002a400000e0000 */
.L_x_659:
[----:B--2---:R-:W-:Y:S01]  /*11780*/  FADD.FTZ R5, R0, R190 ;  /* 0x000000be00057221 */ /* 0x004fe20000010000 */
[----:B------:R-:W-:Y:S05]  /*11790*/  BRA.DIV ~URZ, `(.L_x_560) ;  /* 0x00006ba27f007947 */ /* 0x000fea000b800000 */
[----:B------:R-:W2:Y:S04]  /*117a0*/  SHFL.BFLY PT, R0, R191, 0x2, 0x1f ;  /* 0x0c401f00bf007f89 */ /* 0x000ea800000e0000 */
[----:B------:R-:W3:Y:S01]  /*117b0*/  SHFL.BFLY PT, R2, R5, 0x1, 0x1f ;  /* 0x0c201f0005027f89 */ /* 0x000ee200000e0000 */
[----:B--2---:R-:W-:-:S02]  /*117c0*/  FADD.FTZ R4, R0, R191 ;  /* 0x000000bf00047221 */ /* 0x004fc40000010000 */
[----:B---3--:R-:W-:-:S03]  /*117d0*/  FADD.FTZ R5, R5, R2 ;  /* 0x0000000205057221 */ /* 0x008fc60000010000 */
[----:B------:R2:W3:Y:S04]  /*117e0*/  SHFL.BFLY PT, R3, R4, 0x1, 0x1f ;  /* 0x0c201f0004037f89 */ /* 0x0004e800000e0000 */
.L_x_660:
        /* <DEDUP_REMOVED lines=71> */
[C---:B------:R-:W-:Y:S01]  /*11c60*/  FMUL.FTZ R93, R0.reuse, R123 ;  /* 0x0000007b005d7220 */ /* 0x040fe20000410000 */
[----:B--2---:R-:W-:Y:S01]  /*11c70*/  @P0 MOV R3, 0x3f317218 ;  /* 0x3f31721800030802 */ /* 0x004fe20000000f00 */
[C---:B------:R-:W-:Y:S02]  /*11c80*/  FMUL.FTZ R38, R0.reuse, R46 ;  /* 0x0000002e00267220 */ /* 0x040fe40000410000 */
[----:B------:R-:W-:Y:S02]  /*11c90*/  FMUL.FTZ R39, R0, R47 ;  /* 0x0000002f00277220 */ /* 0x000fe40000410000 */
[----:B----4-:R-:W-:-:S02]  /*11ca0*/  @P0 FMUL.FTZ R2, R2, 0.69314718246459960938 ;  /* 0x3f31721802020820 */ /* 0x010fc40000410000 */
[----:B------:R-:W-:Y:S02]  /*11cb0*/  @P0 FMUL.FTZ R3, R3, c[0x0][0x2d0] ;  /* 0x0000b40003030a20 */ /* 0x000fe40000410000 */
        /* <DEDUP_REMOVED lines=40> */
.L_x_469:
        /* <DEDUP_REMOVED lines=17> */
.L_x_562:
[----:B------:R-:W-:Y:S05]  /*12050*/  BSYNC B0 ;  /* 0x0000000000007941 */ /* 0x000fea0003800000 */
.L_x_561:
        /* <DEDUP_REMOVED lines=8> */
[----:B------:R-:W4:Y:S01]  /*120e0*/  LDL R8, [R1] ;  /* 0x0000000001087983 */ /* 0x000f220000100800 */
[----:B------:R-:W-:Y:S01]  /*120f0*/  WARPSYNC 0xffffffff ;  /* 0xffffffff00007948 */ /* 0x000fe20003800000 */
[----:B------:R-:W-:Y:S01]  /*12100*/  F2FP.BF16.PACK_AB R0, R133, R132 ;  /* 0x000000848500723e */ /* 0x000fe200000010ff */
[----:B------:R-:W-:Y:S01]  /*12110*/  IMAD.MOV.U32 R15, RZ, RZ, c[0x0][0x388] ;  /* 0x0000e200ff0f7624 */ /* 0x000fe200078e00ff */
[----:B------:R-:W-:Y:S01]  /*12120*/  BAR.SYNC.DEFER_BLOCKING 0x1, 0x100 ;  /* 0x0044000000007b1d */ /* 0x000fe20000010000 */
[----:B------:R-:W-:-:S02]  /*12130*/  F2FP.BF16.PACK_AB R2, R85, R84 ;  /* 0x000000545502723e */ /* 0x000fc400000010ff */
[----:B------:R-:W-:Y:S02]  /*12140*/  F2FP.BF16.PACK_AB R3, R29, R28 ;  /* 0x0000001c1d03723e */ /* 0x000fe400000010ff */
[----:B------:R-:W-:Y:S02]  /*12150*/  F2FP.BF16.PACK_AB R4, R113, R112 ;  /* 0x000000707104723e */ /* 0x000fe400000010ff */
[----:B------:R-:W-:Y:S02]  /*12160*/  ISETP.NE.U32.AND P0, PT, RZ, c[0x0][0x508], PT ;  /* 0x00014200ff007a0c */ /* 0x000fe40003f05070 */
[----:B------:R-:W-:Y:S02]  /*12170*/  ISETP.NE.U32.AND P2, PT, RZ, c[0x0][0x500], PT ;  /* 0x00014000ff007a0c */ /* 0x000fe40003f45070 */
[----:B------:R-:W-:Y:S02]  /*12180*/  ISETP.NE.AND.EX P1, PT, RZ, c[0x0][0x50c], PT, P0 ;  /* 0x00014300ff007a0c */ /* 0x000fe40003f25300 */
[----:B------:R-:W-:Y:S01]  /*12190*/  ISETP.NE.AND.EX P2, PT, RZ, c[0x0][0x504], PT, P2 ;  /* 0x00014100ff007a0c */ /* 0x000fe20003f45320 */
[----:B------:R1:W-:Y:S04]  /*121a0*/  STS [R226], R0 ;  /* 0x00000000e2007388 */ /* 0x0003e80000000800 */
[----:B------:R1:W-:Y:S04]  /*121b0*/  STS [R226+0x400], R2 ;  /* 0x00040002e2007388 */ /* 0x0003e80000000800 */
[----:B------:R1:W-:Y:S02]  /*121c0*/  STS [R227], R3 ;  /* 0x00000003e3007388 */ /* 0x0003e40000000800 */
[----:B-1----:R-:W-:-:S02]  /*121d0*/  F2FP.BF16.PACK_AB R0, R27, R26 ;  /* 0x0000001a1b00723e */ /* 0x002fc400000010ff */
[----:B------:R-:W-:-:S03]  /*121e0*/  F2FP.BF16.PACK_AB R2, R31, R30 ;  /* 0x0000001e1f02723e */ /* 0x000fc600000010ff */
[----:B------:R1:W-:Y:S01]  /*121f0*/  STS [R227+0x400], R0 ;  /* 0x00040000e3007388 */ /* 0x0003e20000000800 */
[----:B------:R-:W-:-:S03]  /*12200*/  F2FP.BF16.PACK_AB R3, R121, R120 ;  /* 0x000000787903723e */ /* 0x000fc600000010ff */
[----:B------:R1:W-:Y:S04]  /*12210*/  STS [R229], R2 ;  /* 0x00000002e5007388 */ /* 0x0003e80000000800 */
[----:B------:R1:W-:Y:S02]  /*12220*/  STS [R229+0x400], R3 ;  /* 0x00040003e5007388 */ /* 0x0003e40000000800 */
[----:B-1----:R-:W-:Y:S02]  /*12230*/  F2FP.BF16.PACK_AB R0, R33, R32 ;  /* 0x000000202100723e */ /* 0x002fe400000010ff */
[----:B------:R-:W-:-:S03]  /*12240*/  F2FP.BF16.PACK_AB R2, R93, R92 ;  /* 0x0000005c5d02723e */ /* 0x000fc600000010ff */
[----:B------:R1:W-:Y:S01]  /*12250*/  STS [R228], R0 ;  /* 0x00000000e4007388 */ /* 0x0003e20000000800 */
[----:B------:R-:W-:-:S03]  /*12260*/  F2FP.BF16.PACK_AB R3, R35, R34 ;  /* 0x000000222303723e */ /* 0x000fc600000010ff */
[----:B------:R1:W-:Y:S02]  /*12270*/  STS [R228+0x400], R2 ;  /* 0x00040002e4007388 */ /* 0x0003e40000000800 */
[----:B-1----:R-:W-:Y:S02]  /*12280*/  F2FP.BF16.PACK_AB R0, R37, R36 ;  /* 0x000000242500723e */ /* 0x002fe400000010ff */
[----:B------:R-:W-:Y:S01]  /*12290*/  F2FP.BF16.PACK_AB R2, R101, R100 ;  /* 0x000000646502723e */ /* 0x000fe200000010ff */
[----:B--2---:R1:W-:Y:S04]  /*122a0*/  STS [R7], R3 ;  /* 0x0000000307007388 */ /* 0x0043e80000000800 */
[----:B------:R2:W-:Y:S04]  /*122b0*/  STS [R7+0x400], R0 ;  /* 0x0004000007007388 */ /* 0x0005e80000000800 */
[----:B---3--:R3:W-:Y:S01]  /*122c0*/  STS [R6], R2 ;  /* 0x0000000206007388 */ /* 0x0087e20000000800 */
[----:B-1----:R-:W-:-:S02]  /*122d0*/  F2FP.BF16.PACK_AB R3, R115, R114 ;  /* 0x000000727303723e */ /* 0x002fc400000010ff */
[----:B--2---:R-:W-:-:S03]  /*122e0*/  F2FP.BF16.PACK_AB R0, R103, R102 ;  /* 0x000000666700723e */ /* 0x004fc600000010ff */
[----:B------:R1:W-:Y:S01]  /*122f0*/  STS [R6+0x400], R3 ;  /* 0x0004000306007388 */ /* 0x0003e20000000800 */
[----:B---3--:R-:W-:-:S03]  /*12300*/  F2FP.BF16.PACK_AB R2, R97, R96 ;  /* 0x000000606102723e */ /* 0x008fc600000010ff */
[----:B----4-:R2:W-:Y:S04]  /*12310*/  STS [R5], R0 ;  /* 0x0000000005007388 */ /* 0x0105e80000000800 */
        /* <DEDUP_REMOVED lines=58> */
[----:B----4-:R-:W-:-:S03]  /*126c0*/  F2FP.BF16.PACK_AB R2, R81, R80 ;  /* 0x000000505102723e */ /* 0x010fc600000010ff */
[----:B------:R2:W-:Y:S04]  /*126d0*/  STS [R6+0x8000], R4 ;  /* 0x0080000406007388 */ /* 0x0005e80000000800 */
[----:B------:R-:W-:Y:S04]  /*126e0*/  STS [R6+0x8400], R3 ;  /* 0x0084000306007388 */ /* 0x000fe80000000800 */
[----:B------:R3:W-:Y:S01]  /*126f0*/  STS [R5+0x8000], R2 ;  /* 0x0080000205007388 */ /* 0x0007e20000000800 */
[----:B-1----:R-:W-:-:S05]  /*12700*/  F2FP.BF16.PACK_AB R0, R55, R54 ;  /* 0x000000363700723e */ /* 0x002fca00000010ff */
[----:B------:R1:W-:Y:S01]  /*12710*/  STS [R5+0x8400], R0 ;  /* 0x0084000005007388 */ /* 0x0003e20000000800 */
[----:B--2---:R-:W-:Y:S01]  /*12720*/  F2FP.BF16.PACK_AB R4, R43, R42 ;  /* 0x0000002a2b04723e */ /* 0x004fe200000010ff */
[----:B---3--:R-:W-:-:S04]  /*12730*/  IMAD.MOV.U32 R2, RZ, RZ, 0x4 ;  /* 0x00000004ff027424 */ /* 0x008fc800078e00ff */
[----:B------:R-:W-:-:S04]  /*12740*/  @P1 IMAD.WIDE R6, R215, R2, c[0x0][0x508] ;  /* 0x00014200d7061625 */ /* 0x000fc800078e0202 */
[----:B------:R-:W-:Y:S01]  /*12750*/  IMAD.WIDE R2, R215, R2, c[0x0][0x500] ;  /* 0x00014000d7027625 */ /* 0x000fe200078e0202 */
[----:B-1----:R-:W-:-:S03]  /*12760*/  F2FP.BF16.PACK_AB R5, R25, R24 ;  /* 0x000000181905723e */ /* 0x002fc600000010ff */
[----:B------:R-:W-:Y:S02]  /*12770*/  IMAD.MOV.U32 R0, RZ, RZ, RZ ;  /* 0x000000ffff007224 */ /* 0x000fe400078e00ff */
[----:B------:R1:W-:Y:S04]  /*12780*/  STS [R8+0x8000], R5 ;  /* 0x0080000508007388 */ /* 0x0003e80000000800 */
[----:B------:R2:W-:Y:S04]  /*12790*/  STS [R8+0x8400], R4 ;  /* 0x0084000408007388 */ /* 0x0005e80000000800 */
[----:B------:R-:W-:Y:S06]  /*127a0*/  BAR.SYNC.DEFER_BLOCKING 0x1, 0x100 ;  /* 0x0044000000007b1d */ /* 0x000fec0000010000 */
[----:B------:R2:W5:Y:S04]  /*127b0*/  @P1 LDG.E R15, [R6.64] ;  /* 0x00000008060f1981 */ /* 0x000568000c1e1900 */
[----:B------:R2:W5:Y:S01]  /*127c0*/  @P2 LDG.E R0, [R2.64] ;  /* 0x0000000802002981 */ /* 0x000562000c1e1900 */
[----:B------:R-:W-:-:S04]  /*127d0*/  ISETP.NE.AND P0, PT, R224, RZ, PT ;  /* 0x000000ffe000720c */ /* 0x000fc80003f05270 */
[----:B-1----:R-:W-:Y:S01]  /*127e0*/  SEL R5, R224, c[0x0][0x3d4], P0 ;  /* 0x0000f500e0057a07 */ /* 0x002fe20000000000 */
[----:B------:R-:W-:Y:S05]  /*127f0*/  @P1 BRA `(.L_x_565) ;  /* 0x0000004000001947 */ /* 0x000fea0003800000 */
[----:B------:R-:W-:Y:S05]  /*12800*/  @!P2 BRA `(.L_x_565) ;  /* 0x000000300000a947 */ /* 0x000fea0003800000 */
[----:B--2---:R1:W2:Y:S04]  /*12810*/  LDG.E R4, [R2.64] ;  /* 0x0000000802047981 */ /* 0x0042a8000c1e1900 */
[----:B-1----:R-:W2:Y:S02]  /*12820*/  LDG.E R2, [R2.64+0x4] ;  /* 0x0000040802027981 */ /* 0x002ea4000c1e1900 */
[----:B--2--5:R-:W-:Y:S02]  /*12830*/  IADD3 R15, -R4, R2, RZ ;  /* 0x00000002040f7210 */ /* 0x024fe40007ffe1ff */
.L_x_565:
[----:B------:R-:W3:Y:S01]  /*12840*/  LDL R86, [R1+0x10] ;  /* 0x0000100001567983 */ /* 0x000ee20000100800 */
[----:B------:R-:W-:Y:S01]  /*12850*/  IMAD.MOV.U32 R9, RZ, RZ, 0x368 ;  /* 0x00000368ff097424 */ /* 0x000fe200078e00ff */
[----:B------:R-:W-:Y:S01]  /*12860*/  ISETP.GT.AND P2, PT, R5, 0x1, PT ;  /* 0x000000010500780c */ /* 0x000fe20003f44270 */
[----:B--2---:R-:W-:Y:S01]  /*12870*/  IMAD.MOV.U32 R2, RZ, RZ, c[0x0][0x4e8] ;  /* 0x00013a00ff027624 */ /* 0x004fe200078e00ff */
[----:B------:R-:W-:Y:S01]  /*12880*/  ISETP.NE.U32.AND P0, PT, RZ, c[0x0][0x500], PT ;  /* 0x00014000ff007a0c */ /* 0x000fe20003f05070 */
[----:B------:R-:W-:Y:S01]  /*12890*/  IMAD.IADD R11, R216, 0x1, R211 ;  /* 0x00000001d80b7824 */ /* 0x000fe200078e02d3 */
[----:B------:R-:W-:Y:S01]  /*128a0*/  SEL R9, R9, 0x328, P2 ;  /* 0x0000032809097807 */ /* 0x000fe20001000000 */
[----:B------:R-:W1:Y:S01]  /*128b0*/  S2R R87, SR_TID.X ;  /* 0x0000000000577919 */ /* 0x000e620000002100 */
[----:B------:R-:W-:-:S02]  /*128c0*/  ISETP.NE.AND.EX P0, PT, RZ, c[0x0][0x504], PT, P0 ;  /* 0x00014100ff007a0c */ /* 0x000fc40003f05300 */
[----:B------:R-:W2:Y:S01]  /*128d0*/  LDC.64 R4, c[0x0][R9+0x170] ;  /* 0x00005c0009047b82 */ /* 0x000ea20000000a00 */
[----:B------:R-:W-:Y:S02]  /*128e0*/  ISETP.NE.AND P3, PT, R2, 0x1, PT ;  /* 0x000000010200780c */ /* 0x000fe40003f65270 */
[----:B------:R-:W-:Y:S02]  /*128f0*/  SHF.R.S32.HI R2, RZ, 0x1f, R215 ;  /* 0x0000001fff027819 */ /* 0x000fe400000114d7 */
[----:B------:R-:W-:Y:S02]  /*12900*/  SEL R8, R215, RZ, !P0 ;  /* 0x000000ffd7087207 */ /* 0x000fe40004000000 */
[----:B------:R-:W-:Y:S01]  /*12910*/  SEL R3, R2, RZ, !P0 ;  /* 0x000000ff02037207 */ /* 0x000fe20004000000 */
[----:B------:R-:W4:Y:S01]  /*12920*/  LDC.64 R16, c[0x0][R9+0x168] ;  /* 0x00005a0009107b82 */ /* 0x000f220000000a00 */
[----:B------:R-:W-:-:S07]  /*12930*/  LOP3.LUT R10, R214, 0xffff, RZ, 0xc0, !PT ;  /* 0x0000ffffd60a7812 */ /* 0x000fce00078ec0ff */
[----:B------:R2:W4:Y:S01]  /*12940*/  LDC.64 R18, c[0x0][R9+0x178] ;  /* 0x00005e0009127b82 */ /* 0x0005220000000a00 */
[----:B-1----:R-:W-:-:S07]  /*12950*/  SHF.R.S32.HI R83, RZ, 0x1f, R87 ;  /* 0x0000001fff537819 */ /* 0x002fce0000011457 */
[----:B------:R1:W1:Y:S01]  /*12960*/  LDC.64 R20, c[0x0][R9+0x160] ;  /* 0x0000580009147b82 */ /* 0x0002620000000a00 */
[----:B------:R-:W-:-:S04]  /*12970*/  LEA.HI R83, R83, R87, RZ, 0x5 ;  /* 0x0000005753537211 */ /* 0x000fc800078f28ff */
[----:B------:R-:W-:-:S05]  /*12980*/  LOP3.LUT R83, R83, 0xffffffe0, RZ, 0xc0, !PT ;  /* 0xffffffe053537812 */ /* 0x000fca00078ec0ff */
[----:B------:R-:W-:Y:S02]  /*12990*/  IMAD.IADD R83, R87, 0x1, -R83 ;  /* 0x0000000157537824 */ /* 0x000fe400078e0a53 */
[----:B--2---:R-:W-:-:S04]  /*129a0*/  IMAD R2, R5, R8, RZ ;  /* 0x0000000805027224 */ /* 0x004fc800078e02ff */
[----:B------:R-:W-:Y:S02]  /*129b0*/  IMAD R12, R4, R3, R2 ;  /* 0x00000003040c7224 */ /* 0x000fe400078e0202 */
[----:B------:R-:W-:-:S04]  /*129c0*/  @P3 IMAD.HI.U32 R3, R11, c[0x0][0x4ec], RZ ;  /* 0x00013b000b033a27 */ /* 0x000fc800078e00ff */
[----:B------:R-:W-:-:S04]  /*129d0*/  IMAD.WIDE.U32 R4, R4, R8, RZ ;  /* 0x0000000804047225 */ /* 0x000fc800078e00ff */
[----:B----4-:R-:W-:-:S04]  /*129e0*/  IMAD.WIDE.U32 R6, R16, R10, RZ ;  /* 0x0000000a10067225 */ /* 0x010fc800078e00ff */
[----:B------:R-:W-:Y:S01]  /*129f0*/  IMAD.MOV.U32 R2, RZ, RZ, R11 ;  /* 0x000000ffff027224 */ /* 0x000fe200078e000b */
[----:B------:R-:W-:Y:S01]  /*12a00*/  @P3 SHF.R.U32.HI R2, RZ, c[0x0][0x4f0], R3 ;  /* 0x00013c00ff023a19 */ /* 0x000fe20000011603 */
[----:B-1----:R-:W-:Y:S01]  /*12a10*/  IMAD R9, R17, R10, RZ ;  /* 0x0000000a11097224 */ /* 0x002fe200078e02ff */
[----:B------:R-:W-:Y:S01]  /*12a20*/  SEL R3, R225, RZ, P2 ;  /* 0x000000ffe1037207 */ /* 0x000fe20001000000 */
[----:B------:R-:W-:Y:S01]  /*12a30*/  IMAD.IADD R13, R5, 0x1, R12 ;  /* 0x00000001050d7824 */ /* 0x000fe200078e020c */
[--C-:B-----5:R-:W-:Y:S01]  /*12a40*/  IADD3 R14, P1, P0, R4, R6, R0.reuse ;  /* 0x00000006040e7210 */ /* 0x120fe2000783e000 */
[----:B------:R-:W-:Y:S01]  /*12a50*/  IMAD.IADD R6, R7, 0x1, R9 ;  /* 0x0000000107067824 */ /* 0x000fe200078e0209 */
[----:B------:R-:W-:Y:S01]  /*12a60*/  SHF.R.S32.HI R9, RZ, 0x1f, R0 ;  /* 0x0000001fff097819 */ /* 0x000fe20000011400 */
[----:B------:R-:W-:Y:S02]  /*12a70*/  IMAD.MOV R7, RZ, RZ, -R2 ;  /* 0x000000ffff077224 */ /* 0x000fe400078e0a02 */
[-C--:B------:R-:W-:Y:S01]  /*12a80*/  IMAD R12, R19, R3.reuse, RZ ;  /* 0x00000003130c7224 */ /* 0x080fe200078e02ff */
[----:B------:R-:W-:Y:S01]  /*12a90*/  IADD3.X R13, R13, R6, R9, P1, P0 ;  /* 0x000000060d0d7210 */ /* 0x000fe20000fe0409 */
[----:B------:R-:W-:-:S04]  /*12aa0*/  IMAD.WIDE.U32 R4, R18, R3, RZ ;  /* 0x0000000312047225 */ /* 0x000fc800078e00ff */
[----:B------:R-:W-:Y:S01]  /*12ab0*/  IMAD R3, R7, c[0x0][0x4e8], R11 ;  /* 0x00013a0007037a24 */ /* 0x000fe200078e020b */
[----:B------:R-:W-:Y:S01]  /*12ac0*/  IADD3 R4, P1, P0, R2, R14, R4 ;  /* 0x0000000e02047210 */ /* 0x000fe2000783e004 */
[----:B------:R-:W-:Y:S01]  /*12ad0*/  IMAD.IADD R12, R5, 0x1, R12 ;  /* 0x00000001050c7824 */ /* 0x000fe200078e020c */
[----:B------:R-:W-:Y:S01]  /*12ae0*/  SHF.R.S32.HI R5, RZ, 0x1f, R2 ;  /* 0x0000001fff057819 */ /* 0x000fe20000011402 */
[----:B------:R-:W-:Y:S01]  /*12af0*/  IMAD R2, R21, R3, RZ ;  /* 0x0000000315027224 */ /* 0x000fe200078e02ff */
[----:B------:R-:W-:Y:S01]  /*12b00*/  SHF.R.S32.HI R6, RZ, 0x1f, R3 ;  /* 0x0000001fff067819 */ /* 0x000fe20000011403 */
[----:B------:R-:W-:Y:S01]  /*12b10*/  IMAD.MOV.U32 R7, RZ, RZ, c[0x0][0x4a8] ;  /* 0x00012a00ff077624 */ /* 0x000fe200078e00ff */
[----:B------:R-:W-:Y:S01]  /*12b20*/  IADD3.X R5, R5, R13, R12, P1, P0 ;  /* 0x0000000d05057210 */ /* 0x000fe20000fe040c */
[----:B------:R-:W-:Y:S02]  /*12b30*/  IMAD R12, R15, c[0x0][0x4e8], RZ ;  /* 0x00013a000f0c7a24 */ /* 0x000fe400078e02ff */
[----:B------:R-:W-:-:S02]  /*12b40*/  IMAD R6, R20, R6, R2 ;  /* 0x0000000614067224 */ /* 0x000fc400078e0202 */
[----:B------:R-:W-:Y:S01]  /*12b50*/  IMAD.WIDE.U32 R2, R20, R3, R4 ;  /* 0x0000000314027225 */ /* 0x000fe200078e0004 */
[----:B------:R-:W-:-:S03]  /*12b60*/  SEL R4, R7, c[0x0][0x450], P2 ;  /* 0x0001140007047a07 */ /* 0x000fc60001000000 */
[----:B------:R-:W-:Y:S01]  /*12b70*/  IMAD.MOV.U32 R5, RZ, RZ, c[0x0][0x4ac] ;  /* 0x00012b00ff057624 */ /* 0x000fe200078e00ff */
[----:B------:R-:W-:Y:S01]  /*12b80*/  LEA R4, P0, R2, R4, 0x2 ;  /* 0x0000000402047211 */ /* 0x000fe200078010ff */
[----:B------:R-:W-:-:S03]  /*12b90*/  IMAD.IADD R3, R3, 0x1, R6 ;  /* 0x0000000103037824 */ /* 0x000fc600078e0206 */
[----:B------:R-:W-:Y:S01]  /*12ba0*/  SEL R5, R5, c[0x0][0x454], P2 ;  /* 0x0001150005057a07 */ /* 0x000fe20001000000 */
[----:B------:R-:W-:Y:S03]  /*12bb0*/  SHFL.IDX PT, R6, R4, RZ, 0x1c1f ;  /* 0x001c1fff04067589 */ /* 0x000fe600000e0000 */
[----:B------:R-:W-:Y:S01]  /*12bc0*/  LEA.HI.X R2, R2, R5, R3, 0x2, P0 ;  /* 0x0000000502027211 */ /* 0x000fe200000f1403 */
[----:B------:R-:W-:Y:S01]  /*12bd0*/  SHFL.IDX PT, R4, R4, 0x1, 0x1c1f ;  /* 0x003c1f0004047f89 */ /* 0x000fe200000e0000 */
[----:B------:R-:W-:-:S03]  /*12be0*/  LOP3.LUT P0, RZ, R83, 0x3, RZ, 0xc0, !PT ;  /* 0x0000000353ff7812 */ /* 0x000fc6000780c0ff */
[----:B------:R-:W1:Y:S04]  /*12bf0*/  SHFL.IDX PT, R7, R2, RZ, 0x1c1f ;  /* 0x001c1fff02077589 */ /* 0x000e6800000e0000 */
[----:B------:R3:W2:Y:S02]  /*12c00*/  SHFL.IDX PT, R5, R2, 0x1, 0x1c1f ;  /* 0x003c1f0002057f89 */ /* 0x0006a400000e0000 */
[----:B---3--:R-:W-:-:S05]  /*12c10*/  IMAD.IADD R2, R86, 0x1, R211 ;  /* 0x0000000156027824 */ /* 0x008fca00078e02d3 */
[C---:B------:R-:W-:Y:S02]  /*12c20*/  IADD3 R3, R2.reuse, 0x8, RZ ;  /* 0x0000000802037810 */ /* 0x040fe40007ffe0ff */
[-C--:B------:R-:W-:Y:S02]  /*12c30*/  ISETP.GE.OR P1, PT, R2, R12.reuse, P0 ;  /* 0x0000000c0200720c */ /* 0x080fe40000726670 */
[----:B------:R-:W-:-:S11]  /*12c40*/  ISETP.GE.OR P0, PT, R3, R12, P0 ;  /* 0x0000000c0300720c */ /* 0x000fd60000706670 */
[----:B-1----:R1:W-:Y:S01]  /*12c50*/  @!P1 ST.E [R6.64], R23 ;  /* 0x0000001706009985 */ /* 0x0023e2000c101908 */
[----:B------:R-:W-:-:S03]  /*12c60*/  ISETP.GE.AND P1, PT, R3, R12, PT ;  /* 0x0000000c0300720c */ /* 0x000fc60003f26270 */
[----:B--2---:R1:W-:Y:S01]  /*12c70*/  @!P0 ST.E [R4.64], R22 ;  /* 0x0000001604008985 */ /* 0x0043e2000c101908 */
[----:B------:R-:W-:Y:S02]  /*12c80*/  ISETP.GE.AND P0, PT, R2, R12, PT ;  /* 0x0000000c0200720c */ /* 0x000fe40003f06270 */
[----:B------:R-:W-:Y:S01]  /*12c90*/  P2R R13, PR, RZ, 0x2 ;  /* 0x00000002ff0d7803 */ /* 0x000fe20000000000 */
[----:B------:R-:W-:Y:S05]  /*12ca0*/  @P2 BRA `(.L_x_566) ;  /* 0x0000087000002947 */ /* 0x000fea0003800000 */
[----:B-1----:R-:W-:Y:S01]  /*12cb0*/  IMAD R4, R9, c[0x0][0x3a0], RZ ;  /* 0x0000e80009047a24 */ /* 0x002fe200078e02ff */
[----:B------:R-:W-:Y:S01]  /*12cc0*/  SHF.R.S32.HI R5, RZ, 0x1f, R8 ;  /* 0x0000001fff057819 */ /* 0x000fe20000011408 */
[C---:B------:R-:W-:Y:S01]  /*12cd0*/  IMAD.WIDE.U32 R2, R0.reuse, c[0x0][0x3a0], RZ ;  /* 0x0000e80000027a25 */ /* 0x040fe200078e00ff */
[----:B------:R1:W2:Y:S03]  /*12ce0*/  LDS.128 R24, [R179+0x80] ;  /* 0x00008000b3187984 */ /* 0x0002a60000000c00 */
[----:B------:R-:W-:Y:S01]  /*12cf0*/  IMAD R0, R0, c[0x0][0x3a4], R4 ;  /* 0x0000e90000007a24 */ /* 0x000fe200078e0204 */
[----:B------:R-:W-:Y:S01]  /*12d00*/  IADD3 R4, R197, R211, RZ ;  /* 0x000000d3c5047210 */ /* 0x000fe20007ffe0ff */
[----:B------:R1:W3:Y:S01]  /*12d10*/  LDS.128 R36, [R179+0x1080] ;  /* 0x00108000b3247984 */ /* 0x0002e20000000c00 */
[----:B------:R-:W-:-:S02]  /*12d20*/  IMAD R5, R5, c[0x0][0x3f0], RZ ;  /* 0x0000fc0005057a24 */ /* 0x000fc400078e02ff */
[----:B------:R-:W-:Y:S01]  /*12d30*/  IADD3 R3, R3, R0, RZ ;  /* 0x0000000003037210 */ /* 0x000fe20007ffe0ff */
[----:B------:R-:W-:Y:S01]  /*12d40*/  @P3 IMAD.HI.U32 R6, R4, c[0x0][0x4ec], RZ ;  /* 0x00013b0004063a27 */ /* 0x000fe200078e00ff */
[----:B------:R1:W4:Y:S01]  /*12d50*/  LDS.128 R48, [R179+0x2080] ;  /* 0x00208000b3307984 */ /* 0x0003220000000c00 */
[----:B------:R-:W-:Y:S02]  /*12d60*/  MOV R0, R4 ;  /* 0x0000000400007202 */ /* 0x000fe40000000f00 */
[C---:B------:R-:W-:Y:S01]  /*12d70*/  IMAD.WIDE.U32 R2, R10.reuse, c[0x0][0x3e8], R2 ;  /* 0x0000fa000a027a25 */ /* 0x040fe200078e0002 */
[----:B------:R1:W1:Y:S01]  /*12d80*/  LDS.128 R56, [R179+0x3080] ;  /* 0x00308000b3387984 */ /* 0x0002620000000c00 */
[----:B------:R-:W-:Y:S02]  /*12d90*/  @P3 SHF.R.U32.HI R0, RZ, c[0x0][0x4f0], R6 ;  /* 0x00013c00ff003a19 */ /* 0x000fe40000011606 */
[----:B------:R-:W-:Y:S01]  /*12da0*/  IMAD R3, R10, c[0x0][0x3ec], R3 ;  /* 0x0000fb000a037a24 */ /* 0x000fe200078e0203 */
[----:B------:R1:W1:Y:S01]  /*12db0*/  LDS.128 R20, [R179+0x4080] ;  /* 0x00408000b3147984 */ /* 0x0002620000000c00 */
[C---:B------:R-:W-:Y:S01]  /*12dc0*/  IMAD R7, R8.reuse, c[0x0][0x3f4], R5 ;  /* 0x0000fd0008077a24 */ /* 0x040fe200078e0205 */
[----:B------:R-:W-:Y:S01]  /*12dd0*/  SHF.R.S32.HI R6, RZ, 0x1f, R0 ;  /* 0x0000001fff067819 */ /* 0x000fe20000011400 */
[----:B------:R-:W-:Y:S01]  /*12de0*/  IMAD.WIDE.U32 R2, R8, c[0x0][0x3f0], R2 ;  /* 0x0000fc0008027a25 */ /* 0x000fe200078e0002 */
[----:B------:R1:W1:Y:S01]  /*12df0*/  LDS.128 R32, [R179+0x5080] ;  /* 0x00508000b3207984 */ /* 0x0002620000000c00 */
[----:B------:R-:W-:-:S02]  /*12e00*/  IADD3 R5, -R0, RZ, RZ ;  /* 0x000000ff00057210 */ /* 0x000fc40007ffe1ff */
[----:B------:R-:W-:Y:S01]  /*12e10*/  IMAD R6, R6, c[0x0][0x3e0], RZ ;  /* 0x0000f80006067a24 */ /* 0x000fe200078e02ff */
[----:B------:R1:W1:Y:S01]  /*12e20*/  LDS.128 R44, [R179+0x6080] ;  /* 0x00608000b32c7984 */ /* 0x0002620000000c00 */
[----:B------:R-:W-:Y:S01]  /*12e30*/  IADD3 R3, R3, R7, RZ ;  /* 0x0000000703037210 */ /* 0x000fe20007ffe0ff */
[----:B------:R-:W-:Y:S02]  /*12e40*/  IMAD R4, R5, c[0x0][0x4e8], R4 ;  /* 0x00013a0005047a24 */ /* 0x000fe400078e0204 */
[----:B------:R1:W1:Y:S01]  /*12e50*/  LDS.128 R52, [R179+0x7080] ;  /* 0x00708000b3347984 */ /* 0x0002620000000c00 */
[C---:B------:R-:W-:Y:S02]  /*12e60*/  IMAD R5, R0.reuse, c[0x0][0x3e4], R6 ;  /* 0x0000f90000057a24 */ /* 0x040fe400078e0206 */
[----:B------:R-:W-:Y:S01]  /*12e70*/  IMAD.WIDE.U32 R2, R0, c[0x0][0x3e0], R2 ;  /* 0x0000f80000027a25 */ /* 0x000fe200078e0002 */
[----:B------:R1:W1:Y:S01]  /*12e80*/  LDS.128 R16, [R179+0x8080] ;  /* 0x00808000b3107984 */ /* 0x0002620000000c00 */
[----:B------:R-:W-:-:S03]  /*12e90*/  SHF.R.S32.HI R0, RZ, 0x1f, R4 ;  /* 0x0000001fff007819 */ /* 0x000fc60000011404 */
[----:B------:R1:W1:Y:S01]  /*12ea0*/  LDS.128 R28, [R179+0x9080] ;  /* 0x00908000b31c7984 */ /* 0x0002620000000c00 */
[----:B------:R-:W-:Y:S01]  /*12eb0*/  IADD3 R3, R3, R5, RZ ;  /* 0x0000000503037210 */ /* 0x000fe20007ffe0ff */
[----:B------:R-:W-:Y:S02]  /*12ec0*/  IMAD R0, R0, c[0x0][0x3d8], RZ ;  /* 0x0000f60000007a24 */ /* 0x000fe400078e02ff */
[----:B------:R1:W1:Y:S02]  /*12ed0*/  LDS.128 R40, [R179+0xa080] ;  /* 0x00a08000b3287984 */ /* 0x0002640000000c00 */
[C---:B------:R-:W-:Y:S02]  /*12ee0*/  IMAD.WIDE.U32 R2, R4.reuse, c[0x0][0x3d8], R2 ;  /* 0x0000f60004027a25 */ /* 0x040fe400078e0002 */
[----:B------:R1:W1:Y:S02]  /*12ef0*/  LDS.128 R60, [R179+0xb080] ;  /* 0x00b08000b33c7984 */ /* 0x0002640000000c00 */
[----:B------:R-:W-:Y:S01]  /*12f00*/  IMAD R0, R4, c[0x0][0x3dc], R0 ;  /* 0x0000f70004007a24 */ /* 0x000fe200078e0200 */
[----:B------:R-:W-:-:S04]  /*12f10*/  LEA R11, P0, R2, c[0x0][0x380], 0x1 ;  /* 0x0000e000020b7a11 */ /* 0x000fc800078008ff */
[----:B------:R-:W-:-:S04]  /*12f20*/  IADD3 R0, R3, R0, RZ ;  /* 0x0000000003007210 */ /* 0x000fc80007ffe0ff */
[----:B------:R-:W-:Y:S01]  /*12f30*/  LEA.HI.X R9, R2, c[0x0][0x384], R0, 0x1, P0 ;  /* 0x0000e10002097a11 */ /* 0x000fe200000f0c00 */
[----:B------:R-:W-:Y:S05]  /*12f40*/  BRA.DIV ~URZ, `(.L_x_567) ;  /* 0x000054e27f007947 */ /* 0x000fea000b800000 */
[----:B--234-:R2:W3:Y:S02]  /*12f50*/  SHFL.IDX PT, R8, R9, RZ, 0x181f ;  /* 0x00181fff09087589 */ /* 0x01c4e400000e0000 */
.L_x_661:
[----:B------:R-:W-:Y:S05]  /*12f60*/  BRA.DIV ~URZ, `(.L_x_568) ;  /* 0x000055327f007947 */ /* 0x000fea000b800000 */
[----:B------:R4:W2:Y:S02]  /*12f70*/  SHFL.IDX PT, R0, R11, RZ, 0x181f ;  /* 0x00181fff0b007589 */ /* 0x0008a400000e0000 */
.L_x_662:
[----:B------:R-:W-:Y:S01]  /*12f80*/  IADD3 R10, R217, R211, RZ ;  /* 0x000000d3d90a7210 */ /* 0x000fe20007ffe0ff */
        /* <DEDUP_REMOVED lines=10> */
[-C--:B------:R-:W-:Y:S02]  /*13030*/  @!P1 LEA R4, P4, R192, R0.reuse, 0x1 ;  /* 0x00000000c0049211 */ /* 0x080fe400078808ff */
[C---:B------:R-:W-:Y:S02]  /*13040*/  @!P0 LEA R2, P3, R193.reuse, R0, 0x1 ;  /* 0x00000000c1028211 */ /* 0x040fe400078608ff */
[-C--:B---3--:R-:W-:Y:S02]  /*13050*/  @!P2 LEA.HI.X R7, R184, R8.reuse, R15, 0x1, P5 ;  /* 0x00000008b807a211 */ /* 0x088fe400028f0c0f */
[-C--:B------:R-:W-:Y:S02]  /*13060*/  @!P1 LEA.HI.X R5, R192, R8.reuse, R14, 0x1, P4 ;  /* 0x00000008c0059211 */ /* 0x080fe400020f0c0e */
[----:B------:R-:W-:Y:S01]  /*13070*/  @!P0 LEA.HI.X R3, R193, R8, R13, 0x1, P3 ;  /* 0x00000008c1038211 */ /* 0x000fe200018f0c0d */
[----:B------:R2:W-:Y:S04]  /*13080*/  @!P2 ST.E.128 [R6.64], R24 ;  /* 0x000000180600a985 */ /* 0x0005e8000c101d08 */
[----:B-1----:R2:W-:Y:S04]  /*13090*/  @!P1 ST.E.128 [R4.64], R20 ;  /* 0x0000001404009985 */ /* 0x0025e8000c101d08 */
[----:B------:R2:W-:Y:S02]  /*130a0*/  @!P0 ST.E.128 [R2.64], R16 ;  /* 0x0000001002008985 */ /* 0x0005e4000c101d08 */
.L_x_570:
[----:B------:R-:W-:Y:S05]  /*130b0*/  BSYNC B0 ;  /* 0x0000000000007941 */ /* 0x000fea0003800000 */
.L_x_569:
[----:B------:R-:W-:Y:S05]  /*130c0*/  BRA.DIV ~URZ, `(.L_x_571) ;  /* 0x000054427f007947 */ /* 0x000fea000b800000 */
[----:B---3--:R3:W4:Y:S04]  /*130d0*/  SHFL.IDX PT, R8, R9, 0x1, 0x181f ;  /* 0x00381f0009087f89 */ /* 0x00872800000e0000 */
[----:B--2---:R3:W2:Y:S02]  /*130e0*/  SHFL.IDX PT, R0, R11, 0x1, 0x181f ;  /* 0x00381f000b007f89 */ /* 0x0046a400000e0000 */
.L_x_663:
        /* <DEDUP_REMOVED lines=13> */
[-C--:B----4-:R-:W-:Y:S02]  /*131c0*/  @!P2 LEA.HI.X R7, R184, R8.reuse, R15, 0x1, P5 ;  /* 0x00000008b807a211 */ /* 0x090fe400028f0c0f */
[-C--:B------:R-:W-:Y:S02]  /*131d0*/  @!P1 LEA.HI.X R5, R192, R8.reuse, R14, 0x1, P4 ;  /* 0x00000008c0059211 */ /* 0x080fe400020f0c0e */
[----:B------:R-:W-:Y:S01]  /*131e0*/  @!P0 LEA.HI.X R3, R193, R8, R13, 0x1, P3 ;  /* 0x00000008c1038211 */ /* 0x000fe200018f0c0d */
[----:B------:R2:W-:Y:S04]  /*131f0*/  @!P2 ST.E.128 [R6.64], R36 ;  /* 0x000000240600a985 */ /* 0x0005e8000c101d08 */
[----:B-1----:R2:W-:Y:S04]  /*13200*/  @!P1 ST.E.128 [R4.64], R32 ;  /* 0x0000002004009985 */ /* 0x0025e8000c101d08 */
[----:B------:R2:W-:Y:S02]  /*13210*/  @!P0 ST.E.128 [R2.64], R28 ;  /* 0x0000001c02008985 */ /* 0x0005e4000c101d08 */
.L_x_573:
[----:B------:R-:W-:Y:S05]  /*13220*/  BSYNC B0 ;  /* 0x0000000000007941 */ /* 0x000fea0003800000 */
.L_x_572:
[----:B------:R-:W-:Y:S05]  /*13230*/  BRA.DIV ~URZ, `(.L_x_574) ;  /* 0x000053a27f007947 */ /* 0x000fea000b800000 */
[----:B----4-:R4:W3:Y:S02]  /*13240*/  SHFL.IDX PT, R8, R9, 0x2, 0x181f ;  /* 0x00581f0009087f89 */ /* 0x0108e400000e0000 */
.L_x_664:
[----:B------:R-:W-:Y:S05]  /*13250*/  BRA.DIV ~URZ, `(.L_x_575) ;  /* 0x000053f27f007947 */ /* 0x000fea000b800000 */
[----:B--2---:R2:W4:Y:S02]  /*13260*/  SHFL.IDX PT, R0, R11, 0x2, 0x181f ;  /* 0x00581f000b007f89 */ /* 0x00452400000e0000 */
.L_x_665:
        /* <DEDUP_REMOVED lines=19> */
.L_x_577:
[----:B------:R-:W-:Y:S05]  /*133a0*/  BSYNC B0 ;  /* 0x0000000000007941 */ /* 0x000fea0003800000 */
.L_x_576:
[----:B------:R-:W-:Y:S05]  /*133b0*/  BRA.DIV ~URZ, `(.L_x_578) ;  /* 0x000053027f007947 */ /* 0x000fea000b800000 */
[----:B---3--:R3:W2:Y:S04]  /*133c0*/  SHFL.IDX PT, R6, R9, 0x3, 0x181f ;  /* 0x00781f0009067f89 */ /* 0x0086a800000e0000 */
[----:B----4-:R3:W4:Y:S02]  /*133d0*/  SHFL.IDX PT, R0, R11, 0x3, 0x181f ;  /* 0x00781f000b007f89 */ /* 0x01072400000e0000 */
.L_x_666:
[----:B------:R-:W-:-:S04]  /*133e0*/  IADD3 R2, R10, 0x60, RZ ;  /* 0x000000600a027810 */ /* 0x000fc80007ffe0ff */
[----:B------:R-:W-:-:S13]  /*133f0*/  ISETP.GE.AND P0, PT, R2, R12, PT ;  /* 0x0000000c0200720c */ /* 0x000fda0003f06270 */
[----:B------:R-:W-:Y:S05]  /*13400*/  @P0 BRA `(.L_x_579) ;  /* 0x0000201000000947 */ /* 0x000fea0003800000 */
[----:B------:R-:W-:Y:S02]  /*13410*/  ISETP.GE.AND P1, PT, R184, c[0x0][0x3c8], PT ;  /* 0x0000f200b8007a0c */ /* 0x000fe40003f26270 */
[----:B------:R-:W-:Y:S02]  /*13420*/  ISETP.GE.AND P0, PT, R192, c[0x0][0x3c8], PT ;  /* 0x0000f200c0007a0c */ /* 0x000fe40003f06270 */
[----:B------:R-:W-:Y:S02]  /*13430*/  SHF.R.S32.HI R8, RZ, 0x1f, R184 ;  /* 0x0000001fff087819 */ /* 0x000fe400000114b8 */
[----:B------:R-:W-:-:S07]  /*13440*/  SHF.R.S32.HI R7, RZ, 0x1f, R192 ;  /* 0x0000001fff077819 */ /* 0x000fce00000114c0 */
[-C--:B----4-:R-:W-:Y:S02]  /*13450*/  @!P1 LEA R4, P3, R184, R0.reuse, 0x1 ;  /* 0x00000000b8049211 */ /* 0x090fe400078608ff */
[----:B------:R-:W-:Y:S02]  /*13460*/  @!P0 LEA R2, P2, R192, R0, 0x1 ;  /* 0x00000000c0028211 */ /* 0x000fe400078408ff */
        /* <DEDUP_REMOVED lines=11> */
.L_x_566:
        /* <DEDUP_REMOVED lines=32> */
.L_x_667:
[----:B------:R-:W-:Y:S05]  /*13720*/  BRA.DIV ~URZ, `(.L_x_581) ;  /* 0x000050d27f007947 */ /* 0x000fea000b800000 */
[----:B------:R3:W4:Y:S02]  /*13730*/  SHFL.IDX PT, R0, R12, RZ, 0x1c1f ;  /* 0x001c1fff0c007589 */ /* 0x00072400000e0000 */
.L_x_668:
[----:B------:R-:W-:Y:S01]  /*13740*/  BSSY B0, `(.L_x_582) ;  /* 0x000007a000007945 */ /* 0x000fe20003800000 */
[----:B------:R-:W-:Y:S05]  /*13750*/  @P0 BRA `(.L_x_583) ;  /* 0x0000078000000947 */ /* 0x000fea0003800000 */
[----:B------:R-:W-:Y:S02]  /*13760*/  ISETP.GE.AND P1, PT, R199, c[0x0][0x3c8], PT ;  /* 0x0000f200c7007a0c */ /* 0x000fe40003f26270 */
[----:B------:R-:W-:Y:S02]  /*13770*/  ISETP.GE.AND P0, PT, R252, c[0x0][0x3c8], PT ;  /* 0x0000f200fc007a0c */ /* 0x000fe40003f06270 */
[----:B------:R-:W-:Y:S02]  /*13780*/  ISETP.GE.AND P3, PT, R251, c[0x0][0x3c8], PT ;  /* 0x0000f200fb007a0c */ /* 0x000fe40003f66270 */
[----:B------:R-:W-:Y:S02]  /*13790*/  SHF.R.S32.HI R9, RZ, 0x1f, R199 ;  /* 0x0000001fff097819 */ /* 0x000fe400000114c7 */
[----:B------:R-:W-:-:S02]  /*137a0*/  ISETP.GE.AND P4, PT, R250, c[0x0][0x3c8], PT ;  /* 0x0000f200fa007a0c */ /* 0x000fc40003f86270 */
[----:B------:R-:W-:Y:S02]  /*137b0*/  SHF.R.S32.HI R8, RZ, 0x1f, R252 ;  /* 0x0000001fff087819 */ /* 0x000fe400000114fc */
[----:B------:R-:W-:Y:S02]  /*137c0*/  SHF.R.S32.HI R11, RZ, 0x1f, R241 ;  /* 0x0000001fff0b7819 */ /* 0x000fe400000114f1 */
[CC--:B----4-:R-:W-:Y:S02]  /*137d0*/  @!P1 LEA R2, P5, R199.reuse, R0.reuse, 0x2 ;  /* 0x00000000c7029211 */ /* 0x0d0fe400078a10ff */
[C---:B------:R-:W-:Y:S02]  /*137e0*/  @!P0 LEA R6, P2, R252.reuse, R0, 0x2 ;  /* 0x00000000fc068211 */ /* 0x040fe400078410ff */
[-C--:B--2---:R-:W-:Y:S02]  /*137f0*/  @!P1 LEA.HI.X R3, R199, R4.reuse, R9, 0x2, P5 ;  /* 0x00000004c7039211 */ /* 0x084fe400028f1409 */
[----:B------:R-:W-:-:S02]  /*13800*/  @!P0 LEA.HI.X R7, R252, R4, R8, 0x2, P2 ;  /* 0x00000004fc078211 */ /* 0x000fc400010f1408 */
[----:B------:R-:W-:Y:S01]  /*13810*/  ISETP.GE.AND P2, PT, R249, c[0x0][0x3c8], PT ;  /* 0x0000f200f9007a0c */ /* 0x000fe20003f46270 */
[----:B------:R2:W-:Y:S01]  /*13820*/  @!P1 ST.E.64 [R2.64], R132 ;  /* 0x0000008402009985 */ /* 0x0005e2000c101b08 */
[----:B------:R-:W-:Y:S02]  /*13830*/  SHF.R.S32.HI R9, RZ, 0x1f, R251 ;  /* 0x0000001fff097819 */ /* 0x000fe400000114fb */
[----:B------:R-:W-:Y:S01]  /*13840*/  ISETP.GE.AND P1, PT, R248, c[0x0][0x3c8], PT ;  /* 0x0000f200f8007a0c */ /* 0x000fe20003f26270 */
[----:B------:R4:W-:Y:S01]  /*13850*/  @!P0 ST.E.64 [R6.64], R28 ;  /* 0x0000001c06008985 */ /* 0x0009e2000c101b08 */
[----:B------:R-:W-:Y:S02]  /*13860*/  SHF.R.S32.HI R8, RZ, 0x1f, R250 ;  /* 0x0000001fff087819 */ /* 0x000fe400000114fa */
[----:B------:R-:W-:Y:S02]  /*13870*/  SHF.R.S32.HI R10, RZ, 0x1f, R240 ;  /* 0x0000001fff0a7819 */ /* 0x000fe400000114f0 */
[----:B------:R-:W-:-:S02]  /*13880*/  ISETP.GE.AND P6, PT, R235, c[0x0][0x3c8], PT ;  /* 0x0000f200eb007a0c */ /* 0x000fc40003fc6270 */
[----:B------:R-:W-:Y:S02]  /*13890*/  SHF.R.S32.HI R14, RZ, 0x1f, R233 ;  /* 0x0000001fff0e7819 */ /* 0x000fe400000114e9 */
[----:B------:R-:W-:Y:S02]  /*138a0*/  SHF.R.S32.HI R16, RZ, 0x1f, R232 ;  /* 0x0000001fff107819 */ /* 0x000fe400000114e8 */
[----:B------:R-:W-:Y:S02]  /*138b0*/  SHF.R.S32.HI R15, RZ, 0x1f, R231 ;  /* 0x0000001fff0f7819 */ /* 0x000fe400000114e7 */
[CC--:B--2---:R-:W-:Y:S02]  /*138c0*/  @!P3 LEA R2, P5, R251.reuse, R0.reuse, 0x2 ;  /* 0x00000000fb02b211 */ /* 0x0c4fe400078a10ff */
[----:B----4-:R-:W-:Y:S02]  /*138d0*/  @!P4 LEA R6, P0, R250, R0, 0x2 ;  /* 0x00000000fa06c211 */ /* 0x010fe400078010ff */
[----:B------:R-:W-:-:S02]  /*138e0*/  @!P3 LEA.HI.X R3, R251, R4, R9, 0x2, P5 ;  /* 0x00000004fb03b211 */ /* 0x000fc400028f1409 */
[----:B------:R-:W-:Y:S02]  /*138f0*/  @!P4 LEA.HI.X R7, R250, R4, R8, 0x2, P0 ;  /* 0x00000004fa07c211 */ /* 0x000fe400000f1408 */
[----:B------:R-:W-:Y:S01]  /*13900*/  SHF.R.S32.HI R9, RZ, 0x1f, R249 ;  /* 0x0000001fff097819 */ /* 0x000fe200000114f9 */
[----:B------:R2:W-:Y:S01]  /*13910*/  @!P3 ST.E.64 [R2.64], R30 ;  /* 0x0000001e0200b985 */ /* 0x0005e2000c101b08 */
[----:B------:R-:W-:Y:S02]  /*13920*/  ISETP.GE.AND P3, PT, R247, c[0x0][0x3c8], PT ;  /* 0x0000f200f7007a0c */ /* 0x000fe40003f66270 */
[----:B------:R-:W-:Y:S01]  /*13930*/  SHF.R.S32.HI R8, RZ, 0x1f, R248 ;  /* 0x0000001fff087819 */ /* 0x000fe200000114f8 */
[----:B------:R4:W-:Y:S01]  /*13940*/  @!P4 ST.E.64 [R6.64], R32 ;  /* 0x000000200600c985 */ /* 0x0009e2000c101b08 */
[----:B------:R-:W-:Y:S02]  /*13950*/  ISETP.GE.AND P4, PT, R246, c[0x0][0x3c8], PT ;  /* 0x0000f200f6007a0c */ /* 0x000fe40003f86270 */
        /* <DEDUP_REMOVED lines=33> */
[----:B------:R-:W-:-:S05]  /*13b70*/  @!P4 LEA.HI.X R7, R242, R4, R8, 0x2, P0 ;  /* 0x00000004f207c211 */ /* 0x000fca00000f1408 */
[C---:B------:R-:W-:Y:S01]  /*13b80*/  @!P1 LEA R8, P0, R240.reuse, R0, 0x2 ;  /* 0x00000000f0089211 */ /* 0x040fe200078010ff */
[----:B------:R2:W-:Y:S01]  /*13b90*/  @!P3 ST.E.64 [R2.64], R44 ;  /* 0x0000002c0200b985 */ /* 0x0005e2000c101b08 */
[----:B------:R-:W-:Y:S02]  /*13ba0*/  ISETP.GE.AND P3, PT, R239, c[0x0][0x3c8], PT ;  /* 0x0000f200ef007a0c */ /* 0x000fe40003f66270 */
[----:B------:R-:W-:Y:S01]  /*13bb0*/  @!P1 LEA.HI.X R9, R240, R4, R10, 0x2, P0 ;  /* 0x00000004f0099211 */ /* 0x000fe200000f140a */
[----:B------:R4:W-:Y:S01]  /*13bc0*/  @!P4 ST.E.64 [R6.64], R48 ;  /* 0x000000300600c985 */ /* 0x0009e2000c101b08 */
[----:B------:R-:W-:Y:S02]  /*13bd0*/  ISETP.GE.AND P4, PT, R238, c[0x0][0x3c8], PT ;  /* 0x0000f200ee007a0c */ /* 0x000fe40003f86270 */
[----:B------:R-:W-:Y:S02]  /*13be0*/  SHF.R.S32.HI R10, RZ, 0x1f, R238 ;  /* 0x0000001fff0a7819 */ /* 0x000fe400000114ee */
[----:B--2---:R-:W-:-:S04]  /*13bf0*/  @!P2 LEA R2, P5, R241, R0, 0x2 ;  /* 0x00000000f102a211 */ /* 0x004fc800078a10ff */
[----:B------:R-:W-:Y:S02]  /*13c00*/  @!P2 LEA.HI.X R3, R241, R4, R11, 0x2, P5 ;  /* 0x00000004f103a211 */ /* 0x000fe400028f140b */
[----:B----4-:R-:W-:Y:S02]  /*13c10*/  @!P3 LEA R6, P5, R239, R0, 0x2 ;  /* 0x00000000ef06b211 */ /* 0x010fe400078a10ff */
[----:B------:R-:W-:Y:S01]  /*13c20*/  SHF.R.S32.HI R11, RZ, 0x1f, R239 ;  /* 0x0000001fff0b7819 */ /* 0x000fe200000114ef */
[----:B------:R2:W-:Y:S01]  /*13c30*/  @!P2 ST.E.64 [R2.64], R52 ;  /* 0x000000340200a985 */ /* 0x0005e2000c101b08 */
[----:B------:R-:W-:Y:S02]  /*13c40*/  ISETP.GE.AND P2, PT, R237, c[0x0][0x3c8], PT ;  /* 0x0000f200ed007a0c */ /* 0x000fe40003f46270 */
[----:B------:R-:W-:Y:S01]  /*13c50*/  @!P3 LEA.HI.X R7, R239, R4, R11, 0x2, P5 ;  /* 0x00000004ef07b211 */ /* 0x000fe200028f140b */
[----:B------:R4:W-:Y:S01]  /*13c60*/  @!P1 ST.E.64 [R8.64], R56 ;  /* 0x0000003808009985 */ /* 0x0009e2000c101b08 */
[----:B------:R-:W-:-:S02]  /*13c70*/  ISETP.GE.AND P1, PT, R236, c[0x0][0x3c8], PT ;  /* 0x0000f200ec007a0c */ /* 0x000fc40003f26270 */
[----:B------:R-:W-:Y:S01]  /*13c80*/  ISETP.GE.AND P5, PT, R234, c[0x0][0x3c8], PT ;  /* 0x0000f200ea007a0c */ /* 0x000fe20003fa6270 */
[----:B------:R5:W-:Y:S01]  /*13c90*/  @!P3 ST.E.64 [R6.64], R60 ;  /* 0x0000003c0600b985 */ /* 0x000be2000c101b08 */
[----:B------:R-:W-:Y:S02]  /*13ca0*/  SHF.R.S32.HI R11, RZ, 0x1f, R236 ;  /* 0x0000001fff0b7819 */ /* 0x000fe400000114ec */
[----:B--2---:R-:W-:-:S04]  /*13cb0*/  @!P4 LEA R2, P0, R238, R0, 0x2 ;  /* 0x00000000ee02c211 */ /* 0x004fc800078010ff */
[----:B------:R-:W-:Y:S02]  /*13cc0*/  @!P4 LEA.HI.X R3, R238, R4, R10, 0x2, P0 ;  /* 0x00000004ee03c211 */ /* 0x000fe400000f140a */
[----:B----4-:R-:W-:Y:S02]  /*13cd0*/  @!P2 LEA R8, P0, R237, R0, 0x2 ;  /* 0x00000000ed08a211 */ /* 0x010fe400078010ff */
[----:B------:R-:W-:Y:S01]  /*13ce0*/  SHF.R.S32.HI R10, RZ, 0x1f, R237 ;  /* 0x0000001fff0a7819 */ /* 0x000fe200000114ed */
[----:B------:R2:W-:Y:S01]  /*13cf0*/  @!P4 ST.E.64 [R2.64], R64 ;  /* 0x000000400200c985 */ /* 0x0005e2000c101b08 */
[----:B------:R-:W-:Y:S02]  /*13d00*/  ISETP.GE.AND P4, PT, R233, c[0x0][0x3c8], PT ;  /* 0x0000f200e9007a0c */ /* 0x000fe40003f86270 */
[----:B------:R-:W-:Y:S02]  /*13d10*/  @!P2 LEA.HI.X R9, R237, R4, R10, 0x2, P0 ;  /* 0x00000004ed09a211 */ /* 0x000fe400000f140a */
[----:B-----5:R-:W-:-:S02]  /*13d20*/  @!P6 LEA R6, P0, R235, R0, 0x2 ;  /* 0x00000000eb06e211 */ /* 0x020fc400078010ff */
[----:B------:R-:W-:Y:S01]  /*13d30*/  SHF.R.S32.HI R10, RZ, 0x1f, R235 ;  /* 0x0000001fff0a7819 */ /* 0x000fe200000114eb */
[----:B------:R-:W-:Y:S01]  /*13d40*/  @!P2 ST.E.64 [R8.64], R112 ;  /* 0x000000700800a985 */ /* 0x000fe2000c101b08 */
[----:B------:R-:W-:Y:S02]  /*13d50*/  ISETP.GE.AND P2, PT, R232, c[0x0][0x3c8], PT ;  /* 0x0000f200e8007a0c */ /* 0x000fe40003f46270 */
[----:B------:R-:W-:Y:S02]  /*13d60*/  @!P6 LEA.HI.X R7, R235, R4, R10, 0x2, P0 ;  /* 0x00000004eb07e211 */ /* 0x000fe400000f140a */
[----:B------:R-:W-:Y:S02]  /*13d70*/  ISETP.GE.AND P0, PT, R230, c[0x0][0x3c8], PT ;  /* 0x0000f200e6007a0c */ /* 0x000fe40003f06270 */
[----:B------:R-:W-:Y:S02]  /*13d80*/  SHF.R.S32.HI R10, RZ, 0x1f, R234 ;  /* 0x0000001fff0a7819 */ /* 0x000fe400000114ea */
[----:B--2---:R-:W-:-:S04]  /*13d90*/  @!P1 LEA R2, P3, R236, R0, 0x2 ;  /* 0x00000000ec029211 */ /* 0x004fc800078610ff */
[----:B------:R-:W-:-:S05]  /*13da0*/  @!P1 LEA.HI.X R3, R236, R4, R11, 0x2, P3 ;  /* 0x00000004ec039211 */ /* 0x000fca00018f140b */
[----:B------:R2:W-:Y:S01]  /*13db0*/  @!P1 ST.E.64 [R2.64], R68 ;  /* 0x0000004402009985 */ /* 0x0005e2000c101b08 */
[----:B------:R-:W-:-:S03]  /*13dc0*/  ISETP.GE.AND P1, PT, R231, c[0x0][0x3c8], PT ;  /* 0x0000f200e7007a0c */ /* 0x000fc60003f26270 */
[----:B------:R4:W-:Y:S01]  /*13dd0*/  @!P6 ST.E.64 [R6.64], R72 ;  /* 0x000000480600e985 */ /* 0x0009e2000c101b08 */
[----:B--2---:R-:W-:-:S04]  /*13de0*/  @!P5 LEA R2, P3, R234, R0, 0x2 ;  /* 0x00000000ea02d211 */ /* 0x004fc800078610ff */
[----:B------:R-:W-:Y:S02]  /*13df0*/  @!P5 LEA.HI.X R3, R234, R4, R10, 0x2, P3 ;  /* 0x00000004ea03d211 */ /* 0x000fe400018f140a */
[CC--:B------:R-:W-:Y:S02]  /*13e00*/  @!P4 LEA R10, P6, R233.reuse, R0.reuse, 0x2 ;  /* 0x00000000e90ac211 */ /* 0x0c0fe400078c10ff */
[C---:B------:R-:W-:Y:S01]  /*13e10*/  @!P2 LEA R8, P3, R232.reuse, R0, 0x2 ;  /* 0x00000000e808a211 */ /* 0x040fe200078610ff */
[----:B------:R2:W-:Y:S01]  /*13e20*/  @!P5 ST.E.64 [R2.64], R76 ;  /* 0x0000004c0200d985 */ /* 0x0005e2000c101b08 */
[----:B------:R-:W-:Y:S02]  /*13e30*/  @!P4 LEA.HI.X R11, R233, R4, R14, 0x2, P6 ;  /* 0x00000004e90bc211 */ /* 0x000fe400030f140e */
[----:B----4-:R-:W-:Y:S02]  /*13e40*/  @!P1 LEA R6, P5, R231, R0, 0x2 ;  /* 0x00000000e7069211 */ /* 0x010fe400078a10ff */
[----:B------:R-:W-:Y:S01]  /*13e50*/  @!P2 LEA.HI.X R9, R232, R4, R16, 0x2, P3 ;  /* 0x00000004e809a211 */ /* 0x000fe200018f1410 */
[----:B------:R4:W-:Y:S01]  /*13e60*/  @!P4 ST.E.64 [R10.64], R124 ;  /* 0x0000007c0a00c985 */ /* 0x0009e2000c101b08 */
[----:B------:R-:W-:-:S02]  /*13e70*/  SHF.R.S32.HI R14, RZ, 0x1f, R230 ;  /* 0x0000001fff0e7819 */ /* 0x000fc400000114e6 */
[----:B------:R-:W-:Y:S01]  /*13e80*/  @!P1 LEA.HI.X R7, R231, R4, R15, 0x2, P5 ;  /* 0x00000004e7079211 */ /* 0x000fe200028f140f */
[----:B------:R4:W-:Y:S04]  /*13e90*/  @!P2 ST.E.64 [R8.64], R116 ;  /* 0x000000740800a985 */ /* 0x0009e8000c101b08 */
[----:B------:R4:W-:Y:S01]  /*13ea0*/  @!P1 ST.E.64 [R6.64], R80 ;  /* 0x0000005006009985 */ /* 0x0009e2000c101b08 */
[----:B--2---:R-:W-:-:S04]  /*13eb0*/  @!P0 LEA R2, P3, R230, R0, 0x2 ;  /* 0x00000000e6028211 */ /* 0x004fc800078610ff */
[----:B------:R-:W-:-:S05]  /*13ec0*/  @!P0 LEA.HI.X R3, R230, R4, R14, 0x2, P3 ;  /* 0x00000004e6038211 */ /* 0x000fca00018f140e */
[----:B------:R4:W-:Y:S04]  /*13ed0*/  @!P0 ST.E.64 [R2.64], R24 ;  /* 0x0000001802008985 */ /* 0x0009e8000c101b08 */
.L_x_583:
[----:B------:R-:W-:Y:S05]  /*13ee0*/  BSYNC B0 ;  /* 0x0000000000007941 */ /* 0x000fea0003800000 */
.L_x_582:
[----:B------:R-:W-:Y:S05]  /*13ef0*/  BRA.DIV ~URZ, `(.L_x_584) ;  /* 0x000049727f007947 */ /* 0x000fea000b800000 */
[----:B--2---:R2:W1:Y:S04]  /*13f00*/  SHFL.IDX PT, R4, R5, 0x1, 0x1c1f ;  /* 0x003c1f0005047f89 */ /* 0x00446800000e0000 */
[----:B----4-:R2:W4:Y:S02]  /*13f10*/  SHFL.IDX PT, R0, R12, 0x1, 0x1c1f ;  /* 0x003c1f000c007f89 */ /* 0x01052400000e0000 */
.L_x_669:
[----:B------:R-:W-:-:S13]  /*13f20*/  ISETP.NE.AND P0, PT, R13, RZ, PT ;  /* 0x000000ff0d00720c */ /* 0x000fda0003f05270 */
[----:B------:R-:W-:Y:S05]  /*13f30*/  @P0 BRA `(.L_x_579) ;  /* 0x000014e000000947 */ /* 0x000fea0003800000 */
[----:B------:R-:W-:Y:S02]  /*13f40*/  ISETP.GE.AND P4, PT, R199, c[0x0][0x3c8], PT ;  /* 0x0000f200c7007a0c */ /* 0x000fe40003f86270 */
[----:B------:R-:W-:Y:S02]  /*13f50*/  ISETP.GE.AND P1, PT, R250, c[0x0][0x3c8], PT ;  /* 0x0000f200fa007a0c */ /* 0x000fe40003f26270 */
[----:B------:R-:W-:Y:S02]  /*13f60*/  ISETP.GE.AND P3, PT, R252, c[0x0][0x3c8], PT ;  /* 0x0000f200fc007a0c */ /* 0x000fe40003f66270 */
[----:B------:R-:W-:Y:S02]  /*13f70*/  SHF.R.S32.HI R8, RZ, 0x1f, R199 ;  /* 0x0000001fff087819 */ /* 0x000fe400000114c7 */
[----:B------:R-:W-:Y:S02]  /*13f80*/  ISETP.GE.AND P2, PT, R251, c[0x0][0x3c8], PT ;  /* 0x0000f200fb007a0c */ /* 0x000fe40003f46270 */
[----:B-12---:R-:W-:-:S02]  /*13f90*/  SHF.R.S32.HI R5, RZ, 0x1f, R252 ;  /* 0x0000001fff057819 */ /* 0x006fc400000114fc */
[----:B------:R-:W-:Y:S02]  /*13fa0*/  SHF.R.S32.HI R10, RZ, 0x1f, R250 ;  /* 0x0000001fff0a7819 */ /* 0x000fe400000114fa */
[C---:B----4-:R-:W-:Y:S02]  /*13fb0*/  @!P4 LEA R6, P0, R199.reuse, R0, 0x2 ;  /* 0x00000000c706c211 */ /* 0x050fe400078010ff */
[----:B------:R-:W-:Y:S02]  /*13fc0*/  SHF.R.S32.HI R13, RZ, 0x1f, R233 ;  /* 0x0000001fff0d7819 */ /* 0x000fe400000114e9 */
[----:B------:R-:W-:Y:S02]  /*13fd0*/  @!P4 LEA.HI.X R7, R199, R4, R8, 0x2, P0 ;  /* 0x00000004c707c211 */ /* 0x000fe400000f1408 */
[C---:B------:R-:W-:Y:S02]  /*13fe0*/  @!P3 LEA R2, P5, R252.reuse, R0, 0x2 ;  /* 0x00000000fc02b211 */ /* 0x040fe400078a10ff */
[----:B------:R-:W-:Y:S01]  /*13ff0*/  ISETP.GE.AND P0, PT, R249, c[0x0][0x3c8], PT ;  /* 0x0000f200f9007a0c */ /* 0x000fe20003f06270 */
[----:B------:R1:W-:Y:S01]  /*14000*/  @!P4 ST.E.64 [R6.64], R84 ;  /* 0x000000540600c985 */ /* 0x0003e2000c101b08 */
[----:B------:R-:W-:-:S02]  /*14010*/  @!P3 LEA.HI.X R3, R252, R4, R5, 0x2, P5 ;  /* 0x00000004fc03b211 */ /* 0x000fc400028f1405 */
[----:B------:R-:W-:Y:S02]  /*14020*/  SHF.R.S32.HI R5, RZ, 0x1f, R251 ;  /* 0x0000001fff057819 */ /* 0x000fe400000114fb */
[----:B------:R-:W-:Y:S01]  /*14030*/  ISETP.GE.AND P5, PT, R248, c[0x0][0x3c8], PT ;  /* 0x0000f200f8007a0c */ /* 0x000fe20003fa6270 */
[----:B------:R2:W-:Y:S01]  /*14040*/  @!P3 ST.E.64 [R2.64], R26 ;  /* 0x0000001a0200b985 */ /* 0x0005e2000c101b08 */
[----:B------:R-:W-:Y:S02]  /*14050*/  @!P2 LEA R8, P3, R251, R0, 0x2 ;  /* 0x00000000fb08a211 */ /* 0x000fe400078610ff */
[----:B------:R-:W-:Y:S02]  /*14060*/  ISETP.GE.AND P4, PT, R247, c[0x0][0x3c8], PT ;  /* 0x0000f200f7007a0c */ /* 0x000fe40003f86270 */
[----:B------:R-:W-:Y:S02]  /*14070*/  @!P2 LEA.HI.X R9, R251, R4, R5, 0x2, P3 ;  /* 0x00000004fb09a211 */ /* 0x000fe400018f1405 */
[----:B------:R-:W-:-:S02]  /*14080*/  SHF.R.S32.HI R5, RZ, 0x1f, R249 ;  /* 0x0000001fff057819 */ /* 0x000fc400000114f9 */
[----:B---3--:R-:W-:Y:S01]  /*14090*/  SHF.R.S32.HI R12, RZ, 0x1f, R232 ;  /* 0x0000001fff0c7819 */ /* 0x008fe200000114e8 */
[----:B------:R3:W-:Y:S01]  /*140a0*/  @!P2 ST.E.64 [R8.64], R120 ;  /* 0x000000780800a985 */ /* 0x0007e2000c101b08 */
[----:B------:R-:W-:Y:S02]  /*140b0*/  ISETP.GE.AND P2, PT, R245, c[0x0][0x3c8], PT ;  /* 0x0000f200f5007a0c */ /* 0x000fe40003f46270 */
[----:B-1----:R-:W-:-:S13]  /*140c0*/  @!P1 LEA R6, P6, R250, R0, 0x2 ;  /* 0x00000000fa069211 */ /* 0x002fda00078c10ff */
[----:B--2---:R-:W-:-:S04]  /*140d0*/  P2R R2, PR, RZ, 0x40 ;  /* 0x00000040ff027803 */ /* 0x004fc80000000000 */
[----:B------:R-:W-:Y:S02]  /*140e0*/  ISETP.NE.AND P3, PT, R2, RZ, PT ;  /* 0x000000ff0200720c */ /* 0x000fe40003f65270 */
[C---:B------:R-:W-:Y:S02]  /*140f0*/  @!P0 LEA R2, P6, R249.reuse, R0, 0x2 ;  /* 0x00000000f9028211 */ /* 0x040fe400078c10ff */
[-C--:B------:R-:W-:Y:S02]  /*14100*/  @!P1 LEA.HI.X R7, R250, R4.reuse, R10, 0x2, P3 ;  /* 0x00000004fa079211 */ /* 0x080fe400018f140a */
[----:B------:R-:W-:Y:S02]  /*14110*/  ISETP.GE.AND P3, PT, R246, c[0x0][0x3c8], PT ;  /* 0x0000f200f6007a0c */ /* 0x000fe40003f66270 */
[----:B------:R-:W-:Y:S01]  /*14120*/  @!P0 LEA.HI.X R3, R249, R4, R5, 0x2, P6 ;  /* 0x00000004f9038211 */ /* 0x000fe200030f1405 */
[----:B------:R1:W-:Y:S01]  /*14130*/  @!P1 ST.E.64 [R6.64], R92 ;  /* 0x0000005c06009985 */ /* 0x0003e2000c101b08 */
[----:B------:R-:W-:-:S02]  /*14140*/  SHF.R.S32.HI R5, RZ, 0x1f, R248 ;  /* 0x0000001fff057819 */ /* 0x000fc400000114f8 */
[----:B------:R-:W-:Y:S01]  /*14150*/  SHF.R.S32.HI R10, RZ, 0x1f, R247 ;  /* 0x0000001fff0a7819 */ /* 0x000fe200000114f7 */
[----:B------:R2:W-:Y:S01]  /*14160*/  @!P0 ST.E.64 [R2.64], R36 ;  /* 0x0000002402008985 */ /* 0x0005e2000c101b08 */
[----:B---3--:R-:W-:-:S04]  /*14170*/  @!P5 LEA R8, P0, R248, R0, 0x2 ;  /* 0x00000000f808d211 */ /* 0x008fc800078010ff */
[----:B------:R-:W-:Y:S02]  /*14180*/  @!P5 LEA.HI.X R9, R248, R4, R5, 0x2, P0 ;  /* 0x00000004f809d211 */ /* 0x000fe400000f1405 */
[----:B------:R-:W-:Y:S02]  /*14190*/  SHF.R.S32.HI R5, RZ, 0x1f, R246 ;  /* 0x0000001fff057819 */ /* 0x000fe400000114f6 */
[----:B------:R-:W-:Y:S01]  /*141a0*/  ISETP.GE.AND P0, PT, R243, c[0x0][0x3c8], PT ;  /* 0x0000f200f3007a0c */ /* 0x000fe20003f06270 */
[----:B------:R3:W-:Y:S01]  /*141b0*/  @!P5 ST.E.64 [R8.64], R114 ;  /* 0x000000720800d985 */ /* 0x0007e2000c101b08 */
[----:B------:R-:W-:Y:S02]  /*141c0*/  ISETP.GE.AND P5, PT, R242, c[0x0][0x3c8], PT ;  /* 0x0000f200f2007a0c */ /* 0x000fe40003fa6270 */
[-C--:B-1----:R-:W-:Y:S02]  /*141d0*/  @!P4 LEA R6, P6, R247, R0.reuse, 0x2 ;  /* 0x00000000f706c211 */ /* 0x082fe400078c10ff */
[----:B--2---:R-:W-:-:S02]  /*141e0*/  @!P3 LEA R2, P1, R246, R0, 0x2 ;  /* 0x00000000f602b211 */ /* 0x004fc400078210ff */
[----:B------:R-:W-:Y:S02]  /*141f0*/  @!P4 LEA.HI.X R7, R247, R4, R10, 0x2, P6 ;  /* 0x00000004f707c211 */ /* 0x000fe400030f140a */
[----:B------:R-:W-:-:S03]  /*14200*/  SHF.R.S32.HI R10, RZ, 0x1f, R244 ;  /* 0x0000001fff0a7819 */ /* 0x000fc600000114f4 */
[----:B------:R1:W-:Y:S01]  /*14210*/  @!P4 ST.E.64 [R6.64], R96 ;  /* 0x000000600600c985 */ /* 0x0003e2000c101b08 */
[----:B------:R-:W-:-:S05]  /*14220*/  ISETP.GE.AND P4, PT, R241, c[0x0][0x3c8], PT ;  /* 0x0000f200f1007a0c */ /* 0x000fca0003f86270 */
[----:B------:R-:W-:Y:S02]  /*14230*/  P2R R3, PR, RZ, 0x2 ;  /* 0x00000002ff037803 */ /* 0x000fe40000000000 */
[----:B------:R-:W-:Y:S02]  /*14240*/  ISETP.GE.AND P1, PT, R244, c[0x0][0x3c8], PT ;  /* 0x0000f200f4007a0c */ /* 0x000fe40003f26270 */
[----:B------:R-:W-:-:S04]  /*14250*/  ISETP.NE.AND P6, PT, R3, RZ, PT ;  /* 0x000000ff0300720c */ /* 0x000fc80003fc5270 */
[----:B------:R-:W-:Y:S02]  /*14260*/  @!P3 LEA.HI.X R3, R246, R4, R5, 0x2, P6 ;  /* 0x00000004f603b211 */ /* 0x000fe400030f1405 */
[----:B------:R-:W-:-:S03]  /*14270*/  SHF.R.S32.HI R5, RZ, 0x1f, R245 ;  /* 0x0000001fff057819 */ /* 0x000fc600000114f5 */
[----:B------:R2:W-:Y:S01]  /*14280*/  @!P3 ST.E.64 [R2.64], R88 ;  /* 0x000000580200b985 */ /* 0x0005e2000c101b08 */
[----:B---3--:R-:W-:-:S04]  /*14290*/  @!P2 LEA R8, P3, R245, R0, 0x2 ;  /* 0x00000000f508a211 */ /* 0x008fc800078610ff */
[----:B------:R-:W-:Y:S02]  /*142a0*/  @!P2 LEA.HI.X R9, R245, R4, R5, 0x2, P3 ;  /* 0x00000004f509a211 */ /* 0x000fe400018f1405 */
[----:B------:R-:W-:Y:S02]  /*142b0*/  SHF.R.S32.HI R5, RZ, 0x1f, R243 ;  /* 0x0000001fff057819 */ /* 0x000fe400000114f3 */
[----:B-1----:R-:W-:Y:S01]  /*142c0*/  @!P1 LEA R6, P6, R244, R0, 0x2 ;  /* 0x00000000f4069211 */ /* 0x002fe200078c10ff */
[----:B------:R1:W-:Y:S01]  /*142d0*/  @!P2 ST.E.64 [R8.64], R118 ;  /* 0x000000760800a985 */ /* 0x0003e2000c101b08 */
[----:B------:R-:W-:-:S11]  /*142e0*/  ISETP.GE.AND P2, PT, R239, c[0x0][0x3c8], PT ;  /* 0x0000f200ef007a0c */ /* 0x000fd60003f46270 */
[----:B--2---:R-:W-:-:S04]  /*142f0*/  P2R R2, PR, RZ, 0x40 ;  /* 0x00000040ff027803 */ /* 0x004fc80000000000 */
[----:B------:R-:W-:Y:S02]  /*14300*/  ISETP.NE.AND P3, PT, R2, RZ, PT ;  /* 0x000000ff0200720c */ /* 0x000fe40003f65270 */
[C---:B------:R-:W-:Y:S02]  /*14310*/  @!P0 LEA R2, P6, R243.reuse, R0, 0x2 ;  /* 0x00000000f3028211 */ /* 0x040fe400078c10ff */
[-C--:B------:R-:W-:Y:S02]  /*14320*/  @!P1 LEA.HI.X R7, R244, R4.reuse, R10, 0x2, P3 ;  /* 0x00000004f4079211 */ /* 0x080fe400018f140a */
[----:B------:R-:W-:Y:S02]  /*14330*/  @!P0 LEA.HI.X R3, R243, R4, R5, 0x2, P6 ;  /* 0x00000004f3038211 */ /* 0x000fe400030f1405 */
[----:B------:R-:W-:Y:S01]  /*14340*/  SHF.R.S32.HI R5, RZ, 0x1f, R242 ;  /* 0x0000001fff057819 */ /* 0x000fe200000114f2 */
[----:B------:R2:W-:Y:S01]  /*14350*/  @!P1 ST.E.64 [R6.64], R106 ;  /* 0x0000006a06009985 */ /* 0x0005e2000c101b08 */
[----:B------:R-:W-:-:S02]  /*14360*/  ISETP.GE.AND P1, PT, R238, c[0x0][0x3c8], PT ;  /* 0x0000f200ee007a0c */ /* 0x000fc40003f26270 */
[----:B------:R-:W-:Y:S01]  /*14370*/  ISETP.GE.AND P3, PT, R240, c[0x0][0x3c8], PT ;  /* 0x0000f200f0007a0c */ /* 0x000fe20003f66270 */
[----:B------:R3:W-:Y:S01]  /*14380*/  @!P0 ST.E.64 [R2.64], R38 ;  /* 0x0000002602008985 */ /* 0x0007e2000c101b08 */
[C---:B-1----:R-:W-:Y:S02]  /*14390*/  @!P5 LEA R8, P0, R242.reuse, R0, 0x2 ;  /* 0x00000000f208d211 */ /* 0x042fe400078010ff */
[----:B------:R-:W-:Y:S02]  /*143a0*/  SHF.R.S32.HI R10, RZ, 0x1f, R241 ;  /* 0x0000001fff0a7819 */ /* 0x000fe400000114f1 */
[----:B------:R-:W-:Y:S02]  /*143b0*/  @!P5 LEA.HI.X R9, R242, R4, R5, 0x2, P0 ;  /* 0x00000004f209d211 */ /* 0x000fe400000f1405 */
[----:B------:R-:W-:-:S03]  /*143c0*/  SHF.R.S32.HI R5, RZ, 0x1f, R240 ;  /* 0x0000001fff057819 */ /* 0x000fc600000114f0 */
[----:B------:R1:W-:Y:S01]  /*143d0*/  @!P5 ST.E.64 [R8.64], R122 ;  /* 0x0000007a0800d985 */ /* 0x0003e2000c101b08 */
[----:B------:R-:W-:Y:S02]  /*143e0*/  ISETP.GE.AND P5, PT, R236, c[0x0][0x3c8], PT ;  /* 0x0000f200ec007a0c */ /* 0x000fe40003fa6270 */
[----:B--2---:R-:W-:-:S13]  /*143f0*/  @!P4 LEA R6, P6, R241, R0, 0x2 ;  /* 0x00000000f106c211 */ /* 0x004fda00078c10ff */
[----:B---3--:R-:W-:-:S04]  /*14400*/  P2R R2, PR, RZ, 0x40 ;  /* 0x00000040ff027803 */ /* 0x008fc80000000000 */
        /* <DEDUP_REMOVED lines=9> */
[----:B-1----:R-:W-:-:S04]  /*144a0*/  @!P2 LEA R8, P3, R239, R0, 0x2 ;  /* 0x00000000ef08a211 */ /* 0x002fc800078610ff */
[----:B------:R-:W-:Y:S02]  /*144b0*/  @!P2 LEA.HI.X R9, R239, R4, R5, 0x2, P3 ;  /* 0x00000004ef09a211 */ /* 0x000fe400018f1405 */
[----:B------:R-:W-:-:S03]  /*144c0*/  SHF.R.S32.HI R5, RZ, 0x1f, R237 ;  /* 0x0000001fff057819 */ /* 0x000fc600000114ed */
[----:B------:R-:W-:Y:S01]  /*144d0*/  @!P2 ST.E.64 [R8.64], R126 ;  /* 0x0000007e0800a985 */ /* 0x000fe2000c101b08 */
        /* <DEDUP_REMOVED lines=8> */
[----:B------:R-:W-:-:S02]  /*14560*/  ISETP.GE.AND P3, PT, R234, c[0x0][0x3c8], PT ;  /* 0x0000f200ea007a0c */ /* 0x000fc40003f66270 */
[----:B------:R-:W-:Y:S01]  /*14570*/  SHF.R.S32.HI R10, RZ, 0x1f, R236 ;  /* 0x0000001fff0a7819 */ /* 0x000fe200000114ec */
[----:B------:R1:W-:Y:S01]  /*14580*/  @!P1 ST.E.64 [R6.64], R66 ;  /* 0x0000004206009985 */ /* 0x0003e2000c101b08 */
[----:B------:R-:W-:Y:S02]  /*14590*/  SHF.R.S32.HI R5, RZ, 0x1f, R235 ;  /* 0x0000001fff057819 */ /* 0x000fe400000114eb */
[----:B------:R-:W-:Y:S01]  /*145a0*/  ISETP.GE.AND P1, PT, R232, c[0x0][0x3c8], PT ;  /* 0x0000f200e8007a0c */ /* 0x000fe20003f26270 */
[----:B------:R2:W-:Y:S01]  /*145b0*/  @!P0 ST.E.64 [R2.64], R50 ;  /* 0x0000003202008985 */ /* 0x0005e2000c101b08 */
[----:B-1----:R-:W-:-:S04]  /*145c0*/  @!P5 LEA R6, P0, R236, R0, 0x2 ;  /* 0x00000000ec06d211 */ /* 0x002fc800078010ff */
[----:B------:R-:W-:Y:S02]  /*145d0*/  @!P5 LEA.HI.X R7, R236, R4, R10, 0x2, P0 ;  /* 0x00000004ec07d211 */ /* 0x000fe400000f140a */
[-C--:B--2---:R-:W-:Y:S02]  /*145e0*/  @!P4 LEA R2, P6, R235, R0.reuse, 0x2 ;  /* 0x00000000eb02c211 */ /* 0x084fe400078c10ff */
[----:B------:R-:W-:Y:S01]  /*145f0*/  ISETP.GE.AND P0, PT, R231, c[0x0][0x3c8], PT ;  /* 0x0000f200e7007a0c */ /* 0x000fe20003f06270 */
[----:B------:R-:W-:Y:S01]  /*14600*/  @!P5 ST.E.64 [R6.64], R58 ;  /* 0x0000003a0600d985 */ /* 0x000fe2000c101b08 */
[----:B------:R-:W-:Y:S02]  /*14610*/  @!P3 LEA R10, P5, R234, R0, 0x2 ;  /* 0x00000000ea0ab211 */ /* 0x000fe400078a10ff */
[----:B------:R-:W-:Y:S02]  /*14620*/  @!P4 LEA.HI.X R3, R235, R4, R5, 0x2, P6 ;  /* 0x00000004eb03c211 */ /* 0x000fe400030f1405 */
[----:B------:R-:W-:-:S02]  /*14630*/  SHF.R.S32.HI R5, RZ, 0x1f, R234 ;  /* 0x0000001fff057819 */ /* 0x000fc400000114ea */
[C---:B------:R-:W-:Y:S01]  /*14640*/  @!P2 LEA R8, P6, R233.reuse, R0, 0x2 ;  /* 0x00000000e908a211 */ /* 0x040fe200078c10ff */
[----:B------:R1:W-:Y:S03]  /*14650*/  @!P4 ST.E.64 [R2.64], R62 ;  /* 0x0000003e0200c985 */ /* 0x0003e6000c101b08 */
[----:B------:R-:W-:-:S03]  /*14660*/  @!P2 LEA.HI.X R9, R233, R4, R13, 0x2, P6 ;  /* 0x00000004e909a211 */ /* 0x000fc600030f140d */
[----:B-1----:R-:W-:Y:S02]  /*14670*/  P2R R2, PR, RZ, 0x20 ;  /* 0x00000020ff027803 */ /* 0x002fe40000000000 */
[----:B------:R-:W-:Y:S02]  /*14680*/  @!P1 LEA R6, P5, R232, R0, 0x2 ;  /* 0x00000000e8069211 */ /* 0x000fe400078a10ff */
[----:B------:R-:W-:Y:S02]  /*14690*/  ISETP.NE.AND P4, PT, R2, RZ, PT ;  /* 0x000000ff0200720c */ /* 0x000fe40003f85270 */
[-C--:B------:R-:W-:Y:S02]  /*146a0*/  @!P1 LEA.HI.X R7, R232, R4.reuse, R12, 0x2, P5 ;  /* 0x00000004e8079211 */ /* 0x080fe400028f140c */
[----:B------:R-:W-:Y:S02]  /*146b0*/  @!P3 LEA.HI.X R11, R234, R4, R5, 0x2, P4 ;  /* 0x00000004ea0bb211 */ /* 0x000fe400020f1405 */
[----:B------:R-:W-:-:S02]  /*146c0*/  SHF.R.S32.HI R5, RZ, 0x1f, R231 ;  /* 0x0000001fff057819 */ /* 0x000fc400000114e7 */
[C---:B------:R-:W-:Y:S01]  /*146d0*/  @!P0 LEA R2, P4, R231.reuse, R0, 0x2 ;  /* 0x00000000e7028211 */ /* 0x040fe200078810ff */
[----:B------:R1:W-:Y:S03]  /*146e0*/  @!P3 ST.E.64 [R10.64], R78 ;  /* 0x0000004e0a00b985 */ /* 0x0003e6000c101b08 */
[----:B------:R-:W-:Y:S01]  /*146f0*/  @!P0 LEA.HI.X R3, R231, R4, R5, 0x2, P4 ;  /* 0x00000004e7038211 */ /* 0x000fe200020f1405 */
[----:B------:R1:W-:Y:S04]  /*14700*/  @!P2 ST.E.64 [R8.64], R74 ;  /* 0x0000004a0800a985 */ /* 0x0003e8000c101b08 */
        /* <DEDUP_REMOVED lines=9> */
.L_x_564:
[----:B------:R-:W-:Y:S01]  /*147a0*/  ISETP.NE.U32.AND P0, PT, RZ, c[0x0][0x508], PT ;  /* 0x00014200ff007a0c */ /* 0x000fe20003f05070 */
[----:B------:R-:W-:Y:S01]  /*147b0*/  IMAD.MOV.U32 R4, RZ, RZ, 0x4 ;  /* 0x00000004ff047424 */ /* 0x000fe200078e00ff */
[----:B------:R-:W-:Y:S01]  /*147c0*/  ISETP.NE.U32.AND P2, PT, RZ, c[0x0][0x500], PT ;  /* 0x00014000ff007a0c */ /* 0x000fe20003f45070 */
[----:B------:R-:W-:Y:S01]  /*147d0*/  IMAD.MOV.U32 R20, RZ, RZ, c[0x0][0x388] ;  /* 0x0000e200ff147624 */ /* 0x000fe200078e00ff */
[----:B------:R-:W-:Y:S01]  /*147e0*/  ISETP.NE.AND.EX P0, PT, RZ, c[0x0][0x50c], PT, P0 ;  /* 0x00014300ff007a0c */ /* 0x000fe20003f05300 */
[----:B------:R-:W-:Y:S01]  /*147f0*/  IMAD.MOV.U32 R10, RZ, RZ, RZ ;  /* 0x000000ffff0a7224 */ /* 0x000fe200078e00ff */
[----:B------:R-:W-:Y:S01]  /*14800*/  ISETP.NE.AND.EX P2, PT, RZ, c[0x0][0x504], PT, P2 ;  /* 0x00014100ff007a0c */ /* 0x000fe20003f45320 */
[----:B------:R-:W-:-:S10]  /*14810*/  IMAD.WIDE R2, R215, R4, c[0x0][0x500] ;  /* 0x00014000d7027625 */ /* 0x000fd400078e0204 */
[----:B------:R-:W-:Y:S02]  /*14820*/  @P0 IMAD.WIDE R4, R215, R4, c[0x0][0x508] ;  /* 0x00014200d7040625 */ /* 0x000fe400078e0204 */
[----:B------:R2:W5:Y:S04]  /*14830*/  @P2 LDG.E R10, [R2.64] ;  /* 0x00000008020a2981 */ /* 0x000568000c1e1900 */
        /* <DEDUP_REMOVED lines=8> */
.L_x_585:
[----:B--2---:R-:W2:Y:S01]  /*148c0*/  S2R R2, SR_TID.X ;  /* 0x0000000000027919 */ /* 0x004ea20000002100 */
[----:B------:R-:W-:Y:S01]  /*148d0*/  SHF.R.S32.HI R0, RZ, 0x1f, R215 ;  /* 0x0000001fff007819 */ /* 0x000fe200000114d7 */
[----:B------:R-:W-:Y:S01]  /*148e0*/  BSSY B0, `(.L_x_586) ;  /* 0x0000036000007945 */ /* 0x000fe20003800000 */
[----:B------:R-:W-:-:S02]  /*148f0*/  LOP3.LUT R14, R214, 0xffff, RZ, 0xc0, !PT ;  /* 0x0000ffffd60e7812 */ /* 0x000fc400078ec0ff */
[----:B-----5:R-:W-:Y:S02]  /*14900*/  SHF.R.S32.HI R18, RZ, 0x1f, R10 ;  /* 0x0000001fff127819 */ /* 0x020fe4000001140a */
[----:B------:R-:W-:Y:S02]  /*14910*/  SEL R15, R215, RZ, !P2 ;  /* 0x000000ffd70f7207 */ /* 0x000fe40005000000 */
[----:B------:R-:W-:Y:S02]  /*14920*/  SEL R21, R0, RZ, !P2 ;  /* 0x000000ff00157207 */ /* 0x000fe40005000000 */
[----:B--2---:R-:W-:-:S13]  /*14930*/  ISETP.GT.AND P0, PT, R2, 0x7f, PT ;  /* 0x0000007f0200780c */ /* 0x004fda0003f04270 */
[----:B------:R-:W-:Y:S05]  /*14940*/  @P0 BRA `(.L_x_587) ;  /* 0x000002f000000947 */ /* 0x000fea0003800000 */
[----:B------:R-:W-:Y:S01]  /*14950*/  IMAD R0, R20, c[0x0][0x4e8], RZ ;  /* 0x00013a0014007a24 */ /* 0x000fe200078e02ff */
[----:B------:R-:W-:-:S04]  /*14960*/  IADD3 R11, R211, R2, RZ ;  /* 0x00000002d30b7210 */ /* 0x000fc80007ffe0ff */
        /* <DEDUP_REMOVED lines=45> */
.L_x_587:
[----:B------:R-:W-:Y:S05]  /*14c40*/  BSYNC B0 ;  /* 0x0000000000007941 */ /* 0x000fea0003800000 */
.L_x_586:
[----:B------:R-:W-:-:S13]  /*14c50*/  ISETP.GT.AND P0, PT, R19, 0x1, PT ;  /* 0x000000011300780c */ /* 0x000fda0003f04270 */
[----:B------:R-:W-:Y:S05]  /*14c60*/  @P0 BRA `(.L_x_579) ;  /* 0x000007b000000947 */ /* 0x000fea0003800000 */
[----:B------:R-:W-:Y:S01]  /*14c70*/  MOV R2, c[0x0][0x4e8] ;  /* 0x00013a0000027a02 */ /* 0x000fe20000000f00 */
[----:B-1----:R-:W-:Y:S01]  /*14c80*/  IMAD R0, R18, c[0x0][0x3a0], RZ ;  /* 0x0000e80012007a24 */ /* 0x002fe200078e02ff */
[----:B------:R-:W-:Y:S01]  /*14c90*/  IADD3 R4, R197, R211, RZ ;  /* 0x000000d3c5047210 */ /* 0x000fe20007ffe0ff */
[----:B------:R-:W-:Y:S01]  /*14ca0*/  IMAD R5, R21, c[0x0][0x3f0], RZ ;  /* 0x0000fc0015057a24 */ /* 0x000fe200078e02ff */
[----:B------:R-:W-:Y:S01]  /*14cb0*/  ISETP.NE.AND P0, PT, R2, 0x1, PT ;  /* 0x000000010200780c */ /* 0x000fe20003f05270 */
[----:B------:R-:W-:-:S04]  /*14cc0*/  IMAD.WIDE.U32 R2, R10, c[0x0][0x3a0], RZ ;  /* 0x0000e8000a027a25 */ /* 0x000fc800078e00ff */
        /* <DEDUP_REMOVED lines=26> */
.L_x_670:
[----:B------:R-:W-:Y:S05]  /*14e70*/  BRA.DIV ~URZ, `(.L_x_589) ;  /* 0x00003b327f007947 */ /* 0x000fea000b800000 */
[----:B------:R3:W4:Y:S02]  /*14e80*/  SHFL.IDX PT, R0, R12, RZ, 0x181f ;  /* 0x00181fff0c007589 */ /* 0x00072400000e0000 */
.L_x_671:
[----:B------:R-:W-:Y:S01]  /*14e90*/  IMAD R11, R20, c[0x0][0x4e8], RZ ;  /* 0x00013a00140b7a24 */ /* 0x000fe200078e02ff */
        /* <DEDUP_REMOVED lines=13> */
[-C--:B--2---:R-:W-:Y:S02]  /*14f70*/  @!P2 LEA.HI.X R7, R184, R8.reuse, R15, 0x1, P5 ;  /* 0x00000008b807a211 */ /* 0x084fe400028f0c0f */
[-C--:B------:R-:W-:Y:S02]  /*14f80*/  @!P1 LEA.HI.X R5, R192, R8.reuse, R14, 0x1, P4 ;  /* 0x00000008c0059211 */ /* 0x080fe400020f0c0e */
[----:B------:R-:W-:Y:S01]  /*14f90*/  @!P0 LEA.HI.X R3, R193, R8, R13, 0x1, P3 ;  /* 0x00000008c1038211 */ /* 0x000fe200018f0c0d */
[----:B------:R2:W-:Y:S04]  /*14fa0*/  @!P2 ST.E.128 [R6.64], RZ ;  /* 0x000000ff0600a985 */ /* 0x0005e8000c101d08 */
[----:B------:R2:W-:Y:S04]  /*14fb0*/  @!P1 ST.E.128 [R4.64], RZ ;  /* 0x000000ff04009985 */ /* 0x0005e8000c101d08 */
[----:B------:R2:W-:Y:S02]  /*14fc0*/  @!P0 ST.E.128 [R2.64], RZ ;  /* 0x000000ff02008985 */ /* 0x0005e4000c101d08 */
.L_x_591:
[----:B------:R-:W-:Y:S05]  /*14fd0*/  BSYNC B0 ;  /* 0x0000000000007941 */ /* 0x000fea0003800000 */
.L_x_590:
[----:B------:R-:W-:Y:S05]  /*14fe0*/  BRA.DIV ~URZ, `(.L_x_592) ;  /* 0x00003a327f007947 */ /* 0x000fea000b800000 */
[----:B--2---:R2:W1:Y:S04]  /*14ff0*/  SHFL.IDX PT, R8, R9, 0x1, 0x181f ;  /* 0x00381f0009087f89 */ /* 0x00446800000e0000 */
[----:B----4-:R2:W4:Y:S02]  /*15000*/  SHFL.IDX PT, R0, R12, 0x1, 0x181f ;  /* 0x00381f000c007f89 */ /* 0x01052400000e0000 */
.L_x_672:
        /* <DEDUP_REMOVED lines=13> */
[-C--:B-1----:R-:W-:Y:S02]  /*150e0*/  @!P2 LEA.HI.X R7, R184, R8.reuse, R15, 0x1, P5 ;  /* 0x00000008b807a211 */ /* 0x082fe400028f0c0f */
[-C--:B------:R-:W-:Y:S02]  /*150f0*/  @!P1 LEA.HI.X R5, R192, R8.reuse, R14, 0x1, P4 ;  /* 0x00000008c0059211 */ /* 0x080fe400020f0c0e */
[----:B------:R-:W-:Y:S01]  /*15100*/  @!P0 LEA.HI.X R3, R193, R8, R13, 0x1, P3 ;  /* 0x00000008c1038211 */ /* 0x000fe200018f0c0d */
[----:B------:R1:W-:Y:S04]  /*15110*/  @!P2 ST.E.128 [R6.64], RZ ;  /* 0x000000ff0600a985 */ /* 0x0003e8000c101d08 */
[----:B------:R1:W-:Y:S04]  /*15120*/  @!P1 ST.E.128 [R4.64], RZ ;  /* 0x000000ff04009985 */ /* 0x0003e8000c101d08 */
[----:B------:R1:W-:Y:S02]  /*15130*/  @!P0 ST.E.128 [R2.64], RZ ;  /* 0x000000ff02008985 */ /* 0x0003e4000c101d08 */
.L_x_594:
[----:B------:R-:W-:Y:S05]  /*15140*/  BSYNC B0 ;  /* 0x0000000000007941 */ /* 0x000fea0003800000 */
.L_x_593:
[----:B------:R-:W-:Y:S05]  /*15150*/  BRA.DIV ~URZ, `(.L_x_595) ;  /* 0x000039927f007947 */ /* 0x000fea000b800000 */
[----:B-1----:R1:W2:Y:S02]  /*15160*/  SHFL.IDX PT, R8, R9, 0x2, 0x181f ;  /* 0x00581f0009087f89 */ /* 0x0022a400000e0000 */
.L_x_673:
[----:B------:R-:W-:Y:S05]  /*15170*/  BRA.DIV ~URZ, `(.L_x_596) ;  /* 0x000039e27f007947 */ /* 0x000fea000b800000 */
[----:B----4-:R4:W1:Y:S02]  /*15180*/  SHFL.IDX PT, R0, R12, 0x2, 0x181f ;  /* 0x00581f000c007f89 */ /* 0x01086400000e0000 */
.L_x_674:
        /* <DEDUP_REMOVED lines=19> */
.L_x_598:
[----:B------:R-:W-:Y:S05]  /*152c0*/  BSYNC B0 ;  /* 0x0000000000007941 */ /* 0x000fea0003800000 */
.L_x_597:
[----:B------:R-:W-:Y:S05]  /*152d0*/  BRA.DIV ~URZ, `(.L_x_599) ;  /* 0x000038f27f007947 */ /* 0x000fea000b800000 */
[----:B--2---:R2:W3:Y:S04]  /*152e0*/  SHFL.IDX PT, R8, R9, 0x3, 0x181f ;  /* 0x00781f0009087f89 */ /* 0x0044e800000e0000 */
[----:B-1----:R2:W1:Y:S02]  /*152f0*/  SHFL.IDX PT, R0, R12, 0x3, 0x181f ;  /* 0x00781f000c007f89 */ /* 0x00246400000e0000 */
.L_x_675:
        /* <DEDUP_REMOVED lines=10> */
[-C--:B------:R-:W-:Y:S02]  /*153a0*/  @!P1 LEA R4, P4, R192, R0.reuse, 0x1 ;  /* 0x00000000c0049211 */ /* 0x080fe400078808ff */
[C---:B------:R-:W-:Y:S02]  /*153b0*/  @!P0 LEA R2, P3, R193.reuse, R0, 0x1 ;  /* 0x00000000c1028211 */ /* 0x040fe400078608ff */
[-C--:B------:R-:W-:Y:S02]  /*153c0*/  @!P2 LEA.HI.X R7, R184, R8.reuse, R13, 0x1, P5 ;  /* 0x00000008b807a211 */ /* 0x080fe400028f0c0d */
[-C--:B------:R-:W-:Y:S02]  /*153d0*/  @!P1 LEA.HI.X R5, R192, R8.reuse, R12, 0x1, P4 ;  /* 0x00000008c0059211 */ /* 0x080fe400020f0c0c */
[----:B------:R-:W-:Y:S01]  /*153e0*/  @!P0 LEA.HI.X R3, R193, R8, R9, 0x1, P3 ;  /* 0x00000008c1038211 */ /* 0x000fe200018f0c09 */
[----:B------:R1:W-:Y:S04]  /*153f0*/  @!P2 ST.E.128 [R6.64], RZ ;  /* 0x000000ff0600a985 */ /* 0x0003e8000c101d08 */
[----:B------:R1:W-:Y:S04]  /*15400*/  @!P1 ST.E.128 [R4.64], RZ ;  /* 0x000000ff04009985 */ /* 0x0003e8000c101d08 */
[----:B------:R1:W-:Y:S02]  /*15410*/  @!P0 ST.E.128 [R2.64], RZ ;  /* 0x000000ff02008985 */ /* 0x0003e4000c101d08 */
.L_x_579:
[----:B------:R-:W-:Y:S05]  /*15420*/  BSYNC B1 ;  /* 0x0000000000017941 */ /* 0x000fea0003800000 */
.L_x_563:
[----:B------:R-:W-:-:S13]  /*15430*/  ISETP.NE.AND P0, PT, RZ, UR6, PT ;  /* 0x00000006ff007c0c */ /* 0x000fda000bf05270 */
[----:B------:R-:W-:Y:S01]  /*15440*/  @P0 WARPSYNC 0xffffffff ;  /* 0xffffffff00000948 */ /* 0x000fe20003800000 */
[----:B------:R-:W-:Y:S06]  /*15450*/  @P0 BAR.SYNC.DEFER_BLOCKING 0x5, 0x100 ;  /* 0x0144000000000b1d */ /* 0x000fec0000010000 */
[----:B------:R-:W4:Y:S04]  /*15460*/  @P0 LDS.128 R212, [0x18100] ;  /* 0x01810000ffd40984 */ /* 0x000f280000000c00 */
[----:B------:R-:W-:Y:S06]  /*15470*/  @P0 BAR.ARV 0x4, 0x100 ;  /* 0x0104000000000b1d */ /* 0x000fec0000002000 */
[----:B------:R-:W-:Y:S05]  /*15480*/  @P0 BRA `(.L_x_600) ;  /* 0x00000f6000000947 */ /* 0x000fea0003800000 */
[----:B-1--4-:R-:W1:Y:S01]  /*15490*/  S2R R0, SR_TID.X ;  /* 0x0000000000007919 */ /* 0x012e620000002100 */
[----:B------:R-:W-:Y:S01]  /*154a0*/  IMAD.MOV.U32 R7, RZ, RZ, RZ ;  /* 0x000000ffff077224 */ /* 0x000fe200078e00ff */
[----:B-123--:R-:W-:-:S04]  /*154b0*/  LOP3.LUT R12, R0, 0x1f, RZ, 0xc0, !PT ;  /* 0x0000001f000c7812 */ /* 0x00efc800078ec0ff */
[----:B------:R-:W-:Y:S01]  /*154c0*/  ISETP.NE.AND P6, PT, R12, 0x1f, PT ;  /* 0x0000001f0c00780c */ /* 0x000fe20003fc5270 */
[----:B------:R-:W-:Y:S10]  /*154d0*/  BRA.DIV ~URZ, `(.L_x_601) ;  /* 0x000037c27f007947 */ /* 0x000ff4000b800000 */
[----:B------:R1:W2:Y:S02]  /*154e0*/  SHFL.IDX PT, R9, R82, RZ, 0x1f ;  /* 0x00001fff52097589 */ /* 0x0002a400000e0000 */
.L_x_676:
[----:B------:R-:W-:Y:S05]  /*154f0*/  BRA.DIV ~URZ, `(.L_x_602) ;  /* 0x000038127f007947 */ /* 0x000fea000b800000 */
[----:B------:R3:W4:Y:S02]  /*15500*/  SHFL.IDX PT, R8, R82, 0x1, 0x1f ;  /* 0x00201f0052087f89 */ /* 0x00072400000e0000 */
.L_x_677:
[----:B------:R-:W-:Y:S02]  /*15510*/  IMAD.IADD R0, R215, 0x1, R12 ;  /* 0x00000001d7007824 */ /* 0x000fe400078e020c */
        /* <DEDUP_REMOVED lines=16> */
[----:B------:R1:W3:Y:S02]  /*15620*/  SHFL.UP PT, R4, R0, 0x1, RZ ;  /* 0x0420000000047989 */ /* 0x0002e400000e00ff */
.L_x_678:
        /* <DEDUP_REMOVED lines=16> */
.L_x_679:
[----:B---3--:R-:W-:Y:S01]  /*15730*/  IMAD R0, R0, c[0x0][0x538], RZ ;  /* 0x00014e0000007a24 */ /* 0x008fe200078e02ff */
[----:B------:R-:W-:Y:S04]  /*15740*/  BSSY B1, `(.L_x_605) ;  /* 0x00000c5000017945 */ /* 0x000fe80003800000 */
[----:B----4-:R-:W-:-:S04]  /*15750*/  IADD3 R8, R0, R8, RZ ;  /* 0x0000000800087210 */ /* 0x010fc80007ffe0ff */
[----:B--2---:R-:W-:-:S13]  /*15760*/  ISETP.GT.AND P0, PT, R8, R9, PT ;  /* 0x000000090800720c */ /* 0x004fda0003f04270 */
[----:B------:R-:W-:Y:S05]  /*15770*/  @P0 BRA `(.L_x_606) ;  /* 0x0000024000000947 */ /* 0x000fea0003800000 */
.L_x_610:
        /* <DEDUP_REMOVED lines=16> */
.L_x_680:
        /* <DEDUP_REMOVED lines=16> */
.L_x_681:
[----:B--2---:R-:W-:-:S05]  /*15980*/  IMAD R0, R0, c[0x0][0x538], RZ ;  /* 0x00014e0000007a24 */ /* 0x004fca00078e02ff */
[----:B------:R-:W-:-:S04]  /*15990*/  IADD3 R8, R0, R8, RZ ;  /* 0x0000000800087210 */ /* 0x000fc80007ffe0ff */
[----:B------:R-:W-:-:S13]  /*159a0*/  ISETP.GT.AND P0, PT, R8, R9, PT ;  /* 0x000000090800720c */ /* 0x000fda0003f04270 */
[----:B-1----:R-:W-:Y:S05]  /*159b0*/  @!P0 BRA `(.L_x_610) ;  /* 0xfffffdc000008947 */ /* 0x002fea000383ffff */
.L_x_606:
[----:B------:R-:W-:-:S05]  /*159c0*/  IADD3 R8, -R0, R8, RZ ;  /* 0x0000000800087210 */ /* 0x000fca0007ffe1ff */
[----:B------:R-:W-:-:S05]  /*159d0*/  IMAD R0, R4, c[0x0][0x538], R8 ;  /* 0x00014e0004007a24 */ /* 0x000fca00078e0208 */
[----:B------:R-:W-:Y:S01]  /*159e0*/  ISETP.GT.AND P0, PT, R0, R9, PT ;  /* 0x000000090000720c */ /* 0x000fe20003f04270 */
[----:B------:R-:W-:-:S12]  /*159f0*/  BRA.DIV ~URZ, `(.L_x_611) ;  /* 0x000037727f007947 */ /* 0x000fd8000b800000 */
[----:B------:R-:W-:-:S04]  /*15a00*/  VOTE.ANY R5, PT, !P0 ;  /* 0x0000000000057806 */ /* 0x000fc800040e0100 */
.L_x_682:
[----:B------:R-:W2:Y:S02]  /*15a10*/  POPC R0, R5 ;  /* 0x0000000500007309 */ /* 0x000ea40000000000 */
[----:B--2---:R-:W-:Y:S01]  /*15a20*/  IADD3 R215, R0, R215, RZ ;  /* 0x000000d700d77210 */ /* 0x004fe20007ffe0ff */
[----:B------:R-:W-:Y:S05]  /*15a30*/  BRA.DIV ~URZ, `(.L_x_612) ;  /* 0x000037827f007947 */ /* 0x000fea000b800000 */
[----:B------:R2:W3:Y:S04]  /*15a40*/  SHFL.IDX PT, R10, R6, R0, 0x1f ;  /* 0x00001f00060a7589 */ /* 0x0004e800000e0000 */
[----:B------:R2:W4:Y:S02]  /*15a50*/  SHFL.IDX PT, R7, R7, R0, 0x1f ;  /* 0x00001f0007077589 */ /* 0x00052400000e0000 */
.L_x_683:
[----:B------:R-:W-:Y:S01]  /*15a60*/  ISETP.NE.AND P0, PT, R5, RZ, PT ;  /* 0x000000ff0500720c */ /* 0x000fe20003f05270 */
[----:B------:R-:W-:-:S12]  /*15a70*/  BSSY B0, `(.L_x_613) ;  /* 0x0000005000007945 */ /* 0x000fd80003800000 */
[----:B------:R-:W-:Y:S05]  /*15a80*/  @!P0 BRA `(.L_x_614) ;  /* 0x0000003000008947 */ /* 0x000fea0003800000 */
[----:B--2---:R-:W-:Y:S01]  /*15a90*/  IADD3 R0, R0, -0x1, RZ ;  /* 0xffffffff00007810 */ /* 0x004fe20007ffe0ff */
[----:B------:R-:W-:Y:S05]  /*15aa0*/  BRA.DIV ~URZ, `(.L_x_615) ;  /* 0x000037e27f007947 */ /* 0x000fea000b800000 */
[----:B------:R2:W1:Y:S02]  /*15ab0*/  SHFL.IDX PT, R11, R4, R0, 0x1f ;  /* 0x00001f00040b7589 */ /* 0x00046400000e0000 */
.L_x_614:
[----:B------:R-:W-:Y:S05]  /*15ac0*/  BSYNC B0 ;  /* 0x0000000000007941 */ /* 0x000fea0003800000 */
.L_x_613:
[----:B----4-:R-:W-:Y:S01]  /*15ad0*/  ISETP.NE.AND P0, PT, R7, 0x1, PT ;  /* 0x000000010700780c */ /* 0x010fe20003f05270 */
[----:B-1----:R-:W-:Y:S01]  /*15ae0*/  IMAD R212, R11, c[0x0][0x538], R8 ;  /* 0x00014e000bd47a24 */ /* 0x002fe200078e0208 */
[----:B------:R-:W-:Y:S04]  /*15af0*/  BSSY B0, `(.L_x_616) ;  /* 0x0000082000007945 */ /* 0x000fe80003800000 */
[----:B------:R-:W-:-:S07]  /*15b00*/  IADD3 R9, -R212, R9, RZ ;  /* 0x00000009d4097210 */ /* 0x000fce0007ffe1ff */
[----:B------:R-:W-:Y:S05]  /*15b10*/  @!P0 BRA `(.L_x_617) ;  /* 0x000003d000008947 */ /* 0x000fea0003800000 */
[-C--:B---3--:R-:W-:Y:S02]  /*15b20*/  IABS R2, R10.reuse ;  /* 0x0000000a00027213 */ /* 0x088fe40000000000 */
[----:B------:R-:W-:Y:S02]  /*15b30*/  IABS R8, R10 ;  /* 0x0000000a00087213 */ /* 0x000fe40000000000 */
[----:B--2---:R-:W1:Y:S08]  /*15b40*/  I2F.RP R0, R2 ;  /* 0x0000000200007306 */ /* 0x004e700000209400 */
[----:B-1----:R-:W1:Y:S02]  /*15b50*/  MUFU.RCP R0, R0 ;  /* 0x0000000000007308 */ /* 0x002e640000001000 */
[----:B-1----:R-:W-:-:S06]  /*15b60*/  IADD3 R0, R0, 0xffffffe, RZ ;  /* 0x0ffffffe00007810 */ /* 0x002fcc0007ffe0ff */
[----:B------:R-:W1:Y:S02]  /*15b70*/  F2I.FTZ.U32.TRUNC.NTZ R5, R0 ;  /* 0x0000000000057305 */ /* 0x000e64000021f000 */
[----:B-1----:R-:W-:Y:S01]  /*15b80*/  IMAD.MOV R3, RZ, RZ, -R5 ;  /* 0x000000ffff037224 */ /* 0x002fe200078e0a05 */
[----:B------:R-:W-:-:S03]  /*15b90*/  IABS R0, R7 ;  /* 0x0000000700007213 */ /* 0x000fc60000000000 */
[----:B------:R-:W-:Y:S01]  /*15ba0*/  IMAD.MOV.U32 R4, RZ, RZ, R3 ;  /* 0x000000ffff047224 */ /* 0x000fe200078e0003 */
[----:B------:R-:W-:Y:S01]  /*15bb0*/  IABS R3, R9 ;  /* 0x0000000900037213 */ /* 0x000fe20000000000 */
[----:B------:R-:W-:Y:S02]  /*15bc0*/  IMAD.MOV.U32 R6, RZ, RZ, R0 ;  /* 0x000000ffff067224 */ /* 0x000fe400078e0000 */
[----:B------:R-:W-:Y:S02]  /*15bd0*/  IMAD R0, R4, R2, RZ ;  /* 0x0000000204007224 */ /* 0x000fe400078e02ff */
[----:B------:R-:W-:Y:S01]  /*15be0*/  IMAD.MOV.U32 R4, RZ, RZ, RZ ;  /* 0x000000ffff047224 */ /* 0x000fe200078e00ff */
[----:B------:R-:W1:Y:S03]  /*15bf0*/  I2F.RP R11, R6 ;  /* 0x00000006000b7306 */ /* 0x000e660000209400 */
[----:B------:R-:W-:-:S04]  /*15c00*/  IMAD.HI.U32 R5, R5, R0, R4 ;  /* 0x0000000005057227 */ /* 0x000fc800078e0004 */
[----:B------:R-:W-:-:S05]  /*15c10*/  IMAD.MOV R0, RZ, RZ, -R8 ;  /* 0x000000ffff007224 */ /* 0x000fca00078e0a08 */
[----:B------:R-:W-:Y:S01]  /*15c20*/  MOV R4, R0 ;  /* 0x0000000000047202 */ /* 0x000fe20000000f00 */
[----:B------:R-:W-:-:S04]  /*15c30*/  IMAD.HI.U32 R0, R5, R3, RZ ;  /* 0x0000000305007227 */ /* 0x000fc800078e00ff */
[----:B------:R-:W-:Y:S02]  /*15c40*/  IMAD R3, R0, R4, R3 ;  /* 0x0000000400037224 */ /* 0x000fe400078e0203 */
[----:B-1----:R-:W1:Y:S03]  /*15c50*/  MUFU.RCP R4, R11 ;  /* 0x0000000b00047308 */ /* 0x002e660000001000 */
[----:B------:R-:W-:-:S13]  /*15c60*/  ISETP.GT.U32.AND P0, PT, R2, R3, PT ;  /* 0x000000030200720c */ /* 0x000fda0003f04070 */
[----:B------:R-:W-:Y:S01]  /*15c70*/  @!P0 IMAD.IADD R3, R3, 0x1, -R2 ;  /* 0x0000000103038824 */ /* 0x000fe200078e0a02 */
[----:B-1----:R-:W-:Y:S02]  /*15c80*/  IADD3 R4, R4, 0xffffffe, RZ ;  /* 0x0ffffffe04047810 */ /* 0x002fe40007ffe0ff */
[----:B------:R-:W-:Y:S02]  /*15c90*/  @!P0 IADD3 R0, R0, 0x1, RZ ;  /* 0x0000000100008810 */ /* 0x000fe40007ffe0ff */
[----:B------:R-:W-:Y:S02]  /*15ca0*/  ISETP.GE.U32.AND P2, PT, R3, R2, PT ;  /* 0x000000020300720c */ /* 0x000fe40003f46070 */
[----:B------:R-:W1:Y:S01]  /*15cb0*/  F2I.FTZ.U32.TRUNC.NTZ R3, R4 ;  /* 0x0000000400037305 */ /* 0x000e62000021f000 */
[----:B------:R-:W-:Y:S02]  /*15cc0*/  LOP3.LUT R2, R9, R10, RZ, 0x3c, !PT ;  /* 0x0000000a09027212 */ /* 0x000fe400078e3cff */
[----:B------:R-:W-:-:S02]  /*15cd0*/  ISETP.NE.AND P0, PT, R10, RZ, PT ;  /* 0x000000ff0a00720c */ /* 0x000fc40003f05270 */
[----:B------:R-:W-:-:S06]  /*15ce0*/  ISETP.GE.AND P1, PT, R2, RZ, PT ;  /* 0x000000ff0200720c */ /* 0x000fcc0003f26270 */
[----:B------:R-:W-:Y:S01]  /*15cf0*/  @P2 IADD3 R0, R0, 0x1, RZ ;  /* 0x0000000100002810 */ /* 0x000fe20007ffe0ff */
[----:B-1----:R-:W-:-:S06]  /*15d00*/  IMAD.MOV R2, RZ, RZ, -R3 ;  /* 0x000000ffff027224 */ /* 0x002fcc00078e0a03 */
[----:B------:R-:W-:Y:S01]  /*15d10*/  @!P1 IMAD.MOV R0, RZ, RZ, -R0 ;  /* 0x000000ffff009224 */ /* 0x000fe200078e0a00 */
[----:B------:R-:W-:Y:S02]  /*15d20*/  @!P0 LOP3.LUT R0, RZ, R10, RZ, 0x33, !PT ;  /* 0x0000000aff008212 */ /* 0x000fe400078e33ff */
[----:B------:R-:W-:Y:S02]  /*15d30*/  MOV R4, R2 ;  /* 0x0000000200047202 */ /* 0x000fe40000000f00 */
[----:B------:R-:W-:Y:S02]  /*15d40*/  IABS R2, R7 ;  /* 0x0000000700027213 */ /* 0x000fe40000000000 */
[----:B------:R-:W-:Y:S01]  /*15d50*/  IABS R8, R0 ;  /* 0x0000000000087213 */ /* 0x000fe20000000000 */
[----:B------:R-:W-:Y:S02]  /*15d60*/  IMAD R4, R4, R6, RZ ;  /* 0x0000000604047224 */ /* 0x000fe400078e02ff */
[----:B------:R-:W-:-:S02]  /*15d70*/  IMAD.MOV R5, RZ, RZ, -R2 ;  /* 0x000000ffff057224 */ /* 0x000fc400078e0a02 */
[----:B------:R-:W-:-:S04]  /*15d80*/  IMAD.MOV.U32 R2, RZ, RZ, RZ ;  /* 0x000000ffff027224 */ /* 0x000fc800078e00ff */
[----:B------:R-:W-:Y:S01]  /*15d90*/  IMAD.HI.U32 R2, R3, R4, R2 ;  /* 0x0000000403027227 */ /* 0x000fe200078e0002 */
[----:B------:R-:W-:-:S03]  /*15da0*/  MOV R4, R5 ;  /* 0x0000000500047202 */ /* 0x000fc60000000f00 */
[----:B------:R-:W-:-:S04]  /*15db0*/  IMAD.MOV.U32 R3, RZ, RZ, R8 ;  /* 0x000000ffff037224 */ /* 0x000fc800078e0008 */
[----:B------:R-:W-:-:S04]  /*15dc0*/  IMAD.HI.U32 R2, R2, R3, RZ ;  /* 0x0000000302027227 */ /* 0x000fc800078e00ff */
[----:B------:R-:W-:Y:S01]  /*15dd0*/  IMAD R3, R2, R4, R3 ;  /* 0x0000000402037224 */ /* 0x000fe200078e0203 */
[----:B------:R-:W-:-:S04]  /*15de0*/  IADD3 R4, -R0, RZ, RZ ;  /* 0x000000ff00047210 */ /* 0x000fc80007ffe1ff */
        /* <DEDUP_REMOVED lines=9> */
[----:B------:R-:W-:-:S05]  /*15e80*/  @!P0 LOP3.LUT R2, RZ, R7, RZ, 0x33, !PT ;  /* 0x00000007ff028212 */ /* 0x000fca00078e33ff */
[--C-:B------:R-:W-:Y:S02]  /*15e90*/  IMAD.MOV R3, RZ, RZ, -R2.reuse ;  /* 0x000000ffff037224 */ /* 0x100fe400078e0a02 */
[C---:B------:R-:W-:Y:S02]  /*15ea0*/  IMAD R2, R7.reuse, 0x1000000, R2 ;  /* 0x0100000007027824 */ /* 0x040fe400078e0202 */
[----:B------:R-:W-:Y:S02]  /*15eb0*/  IMAD R3, R7, R3, R0 ;  /* 0x0000000307037224 */ /* 0x000fe400078e0200 */
[----:B------:R-:W-:Y:S02]  /*15ec0*/  IMAD R0, R10, R4, R9 ;  /* 0x000000040a007224 */ /* 0x000fe400078e0209 */
[----:B------:R-:W-:Y:S01]  /*15ed0*/  IMAD R214, R3, 0x10000, R2 ;  /* 0x0001000003d67824 */ /* 0x000fe200078e0202 */
[----:B------:R-:W-:Y:S05]  /*15ee0*/  BRA `(.L_x_618) ;  /* 0x0000042000007947 */ /* 0x000fea0003800000 */
.L_x_617:
[----:B------:R-:W-:-:S04]  /*15ef0*/  IMAD.MOV.U32 R2, RZ, RZ, 0x4 ;  /* 0x00000004ff027424 */ /* 0x000fc800078e00ff */
[----:B------:R-:W-:-:S05]  /*15f00*/  IMAD.WIDE R2, R215, R2, c[0x0][0x590] ;  /* 0x00016400d7027625 */ /* 0x000fca00078e0202 */
[----:B--2---:R-:W2:Y:S02]  /*15f10*/  LDG.E R4, [R2.64] ;  /* 0x0000000802047981 */ /* 0x004ea4000c1e1900 */
[----:B--23--:R-:W-:-:S05]  /*15f20*/  IMAD R8, R4, R10, RZ ;  /* 0x0000000a04087224 */ /* 0x00cfca00078e02ff */
        /* <DEDUP_REMOVED lines=27> */
[----:B------:R-:W-:Y:S02]  /*160e0*/  IMAD R11, R4, R0, RZ ;  /* 0x00000000040b7224 */ /* 0x000fe400078e02ff */
[----:B------:R-:W-:-:S03]  /*160f0*/  IMAD.MOV R0, RZ, RZ, -R0 ;  /* 0x000000ffff007224 */ /* 0x000fc600078e0a00 */
[----:B------:R-:W-:Y:S01]  /*16100*/  IADD3 R2, -R11, c[0x0][0x538], RZ ;  /* 0x00014e000b027a10 */ /* 0x000fe20007ffe1ff */
[----:B------:R-:W-:-:S03]  /*16110*/  IMAD R7, R8, R0, R9 ;  /* 0x0000000008077224 */ /* 0x000fc600078e0209 */
[----:B------:R-:W-:Y:S01]  /*16120*/  IMNMX R2, R4, R2, PT ;  /* 0x0000000204027217 */ /* 0x000fe20003800200 */
[----:B------:R-:W-:-:S03]  /*16130*/  IMAD.MOV.U32 R4, RZ, RZ, RZ ;  /* 0x000000ffff047224 */ /* 0x000fc600078e00ff */
[-C--:B------:R-:W-:Y:S02]  /*16140*/  IABS R3, R2.reuse ;  /* 0x0000000200037213 */ /* 0x080fe40000000000 */
[----:B------:R-:W-:-:S03]  /*16150*/  IABS R8, R2 ;  /* 0x0000000200087213 */ /* 0x000fc60000000000 */
[----:B------:R-:W-:-:S04]  /*16160*/  IMAD.MOV.U32 R6, RZ, RZ, R3 ;  /* 0x000000ffff067224 */ /* 0x000fc800078e0003 */
[----:B------:R-:W1:Y:S08]  /*16170*/  I2F.RP R3, R6 ;  /* 0x0000000600037306 */ /* 0x000e700000209400 */
[----:B-1----:R-:W1:Y:S02]  /*16180*/  MUFU.RCP R3, R3 ;  /* 0x0000000300037308 */ /* 0x002e640000001000 */
[----:B-1----:R-:W-:-:S06]  /*16190*/  IADD3 R3, R3, 0xffffffe, RZ ;  /* 0x0ffffffe03037810 */ /* 0x002fcc0007ffe0ff */
[----:B------:R-:W1:Y:S02]  /*161a0*/  F2I.FTZ.U32.TRUNC.NTZ R5, R3 ;  /* 0x0000000300057305 */ /* 0x000e64000021f000 */
[----:B-1----:R-:W-:-:S05]  /*161b0*/  IMAD.MOV R3, RZ, RZ, -R5 ;  /* 0x000000ffff037224 */ /* 0x002fca00078e0a05 */
[----:B------:R-:W-:Y:S02]  /*161c0*/  MOV R0, R3 ;  /* 0x0000000300007202 */ /* 0x000fe40000000f00 */
[----:B------:R-:W-:-:S03]  /*161d0*/  IABS R3, R7 ;  /* 0x0000000700037213 */ /* 0x000fc60000000000 */
[----:B------:R-:W-:-:S04]  /*161e0*/  IMAD R0, R0, R6, RZ ;  /* 0x0000000600007224 */ /* 0x000fc800078e02ff */
[----:B------:R-:W-:-:S04]  /*161f0*/  IMAD.HI.U32 R5, R5, R0, R4 ;  /* 0x0000000005057227 */ /* 0x000fc800078e0004 */
[----:B------:R-:W-:-:S04]  /*16200*/  IMAD.MOV R0, RZ, RZ, -R8 ;  /* 0x000000ffff007224 */ /* 0x000fc800078e0a08 */
[----:B------:R-:W-:Y:S02]  /*16210*/  IMAD.MOV.U32 R4, RZ, RZ, R0 ;  /* 0x000000ffff047224 */ /* 0x000fe400078e0000 */
[----:B------:R-:W-:-:S04]  /*16220*/  IMAD.HI.U32 R0, R5, R3, RZ ;  /* 0x0000000305007227 */ /* 0x000fc800078e00ff */
[----:B------:R-:W-:-:S05]  /*16230*/  IMAD R3, R0, R4, R3 ;  /* 0x0000000400037224 */ /* 0x000fca00078e0203 */
[----:B------:R-:W-:-:S13]  /*16240*/  ISETP.GT.U32.AND P0, PT, R6, R3, PT ;  /* 0x000000030600720c */ /* 0x000fda0003f04070 */
[-C--:B------:R-:W-:Y:S02]  /*16250*/  @!P0 IADD3 R3, R3, -R6.reuse, RZ ;  /* 0x8000000603038210 */ /* 0x080fe40007ffe0ff */
[----:B------:R-:W-:Y:S02]  /*16260*/  @!P0 IADD3 R0, R0, 0x1, RZ ;  /* 0x0000000100008810 */ /* 0x000fe40007ffe0ff */
[----:B------:R-:W-:Y:S02]  /*16270*/  ISETP.GE.U32.AND P2, PT, R3, R6, PT ;  /* 0x000000060300720c */ /* 0x000fe40003f46070 */
[----:B------:R-:W-:Y:S02]  /*16280*/  LOP3.LUT R3, R7, R2, RZ, 0x3c, !PT ;  /* 0x0000000207037212 */ /* 0x000fe400078e3cff */
[----:B------:R-:W-:Y:S02]  /*16290*/  ISETP.NE.AND P0, PT, R2, RZ, PT ;  /* 0x000000ff0200720c */ /* 0x000fe40003f05270 */
[----:B------:R-:W-:Y:S01]  /*162a0*/  ISETP.GE.AND P1, PT, R3, RZ, PT ;  /* 0x000000ff0300720c */ /* 0x000fe20003f26270 */
[----:B------:R-:W-:Y:S01]  /*162b0*/  IMAD.MOV R3, RZ, RZ, -R2 ;  /* 0x000000ffff037224 */ /* 0x000fe200078e0a02 */
[----:B------:R-:W-:-:S05]  /*162c0*/  IADD3 R7, R11, 0x1000000, R7 ;  /* 0x010000000b077810 */ /* 0x000fca0007ffe007 */
[----:B------:R-:W-:-:S06]  /*162d0*/  @P2 IADD3 R0, R0, 0x1, RZ ;  /* 0x0000000100002810 */ /* 0x000fcc0007ffe0ff */
[----:B------:R-:W-:Y:S01]  /*162e0*/  @!P1 IMAD.MOV R0, RZ, RZ, -R0 ;  /* 0x000000ffff009224 */ /* 0x000fe200078e0a00 */
[----:B------:R-:W-:-:S05]  /*162f0*/  @!P0 LOP3.LUT R0, RZ, R2, RZ, 0x33, !PT ;  /* 0x00000002ff008212 */ /* 0x000fca00078e33ff */
[----:B------:R-:W-:Y:S02]  /*16300*/  IMAD R214, R0, R3, R7 ;  /* 0x0000000300d67224 */ /* 0x000fe400078e0207 */
.L_x_618:
[----:B------:R-:W-:Y:S05]  /*16310*/  BSYNC B0 ;  /* 0x0000000000007941 */ /* 0x000fea0003800000 */
.L_x_616:
[----:B------:R-:W-:-:S04]  /*16320*/  LOP3.LUT R0, RZ, R0, RZ, 0x33, !PT ;  /* 0x00000000ff007212 */ /* 0x000fc800078e33ff */
[----:B------:R-:W-:Y:S01]  /*16330*/  IADD3 R213, R0, R10, RZ ;  /* 0x0000000a00d57210 */ /* 0x000fe20007ffe0ff */
[----:B------:R-:W-:Y:S05]  /*16340*/  BRA `(.L_x_619) ;  /* 0x0000004000007947 */ /* 0x000fea0003800000 */
.L_x_607:
[----:B------:R-:W-:Y:S01]  /*16350*/  IMAD.MOV.U32 R212, RZ, RZ, R9 ;  /* 0x000000ffffd47224 */ /* 0x000fe200078e0009 */
[----:B------:R-:W-:Y:S01]  /*16360*/  MOV R214, RZ ;  /* 0x000000ff00d67202 */ /* 0x000fe20000000f00 */
[----:B------:R-:W-:Y:S01]  /*16370*/  IMAD.MOV.U32 R213, RZ, RZ, RZ ;  /* 0x000000ffffd57224 */ /* 0x000fe200078e00ff */
[----:B------:R-:W-:Y:S02]  /*16380*/  MOV R215, c[0x0][0x53c] ;  /* 0x00014f0000d77a02 */ /* 0x000fe40000000f00 */
.L_x_619:
[----:B------:R-:W-:Y:S05]  /*16390*/  BSYNC B1 ;  /* 0x0000000000017941 */ /* 0x000fea0003800000 */
.L_x_605:
[----:B------:R-:W-:Y:S01]  /*163a0*/  WARPSYNC 0xffffffff ;  /* 0xffffffff00007948 */ /* 0x000fe20003800000 */
[----:B------:R-:W-:Y:S01]  /*163b0*/  BAR.SYNC.DEFER_BLOCKING 0x4, 0x100 ;  /* 0x0104000000007b1d */ /* 0x000fe20000010000 */
[----:B------:R-:W-:-:S13]  /*163c0*/  ISETP.NE.AND P0, PT, R12, RZ, PT ;  /* 0x000000ff0c00720c */ /* 0x000fda0003f05270 */
[----:B------:R2:W-:Y:S04]  /*163d0*/  @!P0 STS.128 [0x18100], R212 ;  /* 0x018100d4ff008388 */ /* 0x0005e80000000c00 */
[----:B------:R-:W-:Y:S06]  /*163e0*/  BAR.ARV 0x5, 0x100 ;  /* 0x0144000000007b1d */ /* 0x000fec0000002000 */
.L_x_600:
[----:B----4-:R-:W-:-:S13]  /*163f0*/  ISETP.GE.AND P0, PT, R215, c[0x0][0x53c], PT ;  /* 0x00014f00d7007a0c */ /* 0x010fda0003f06270 */
[----:B-123--:R-:W-:Y:S01]  /*16400*/  @P0 CALL.REL.NOINC `(.L_x_620) ;  /* 0x0000001000000944 */ /* 0x00efe20003c00000 */
[----:B------:R-:W-:Y:S05]  /*16410*/  BRA `(.L_x_621) ;  /* 0xfffeb63000007947 */ /* 0x000fea000383ffff */
.L_x_620:
[----:B------:R-:W-:Y:S05]  /*16420*/  EXIT ;  /* 0x000000000000794d */ /* 0x000fea0003800000 */
.L_x_444:
[----:B------:R-:W-:Y:S01]  /*16430*/  IMAD.MOV.U32 R0, RZ, RZ, R5 ;  /* 0x000000ffff007224 */ /* 0x000fe200078e0005 */
[----:B------:R-:W-:Y:S02]  /*16440*/  MOV R2, 0x1 ;  /* 0x0000000100027802 */ /* 0x000fe40000000f00 */
[----:B------:R-:W-:Y:S02]  /*16450*/  MOV R3, 0x16470 ;  /* 0x0001647000037802 */ /* 0x000fe40000000f00 */
[----:B-1----:R-:W-:Y:S05]  /*16460*/  CALL.REL.NOINC `($__internal_10_$__cuda_sm70_shflsync_up_p) ;  /* 0x00002f5000007944 */ /* 0x002fea0003c00000 */
[----:B------:R-:W-:Y:S01]  /*16470*/  MOV R0, R4 ;  /* 0x0000000400007202 */ /* 0x000fe20000000f00 */
[----:B------:R-:W-:Y:S05]  /*16480*/  BRA `(.L_x_622) ;  /* 0xfffe9fb000007947 */ /* 0x000fea000383ffff */
.L_x_445:
[----:B------:R-:W-:Y:S01]  /*16490*/  IMAD.MOV.U32 R0, RZ, RZ, R5 ;  /* 0x000000ffff007224 */ /* 0x000fe200078e0005 */
[----:B------:R-:W-:Y:S02]  /*164a0*/  MOV R2, 0x2 ;  /* 0x0000000200027802 */ /* 0x000fe40000000f00 */
[----:B------:R-:W-:Y:S02]  /*164b0*/  MOV R3, 0x164d0 ;  /* 0x000164d000037802 */ /* 0x000fe40000000f00 */
[----:B-1----:R-:W-:Y:S05]  /*164c0*/  CALL.REL.NOINC `($__internal_10_$__cuda_sm70_shflsync_up_p) ;  /* 0x00002ef000007944 */ /* 0x002fea0003c00000 */
[----:B------:R-:W-:Y:S01]  /*164d0*/  SEL R0, R4, RZ, P4 ;  /* 0x000000ff04007207 */ /* 0x000fe20002000000 */
[----:B------:R-:W-:Y:S01]  /*164e0*/  IMAD.MOV.U32 R2, RZ, RZ, 0x4 ;  /* 0x00000004ff027424 */ /* 0x000fe200078e00ff */
[----:B------:R-:W-:-:S03]  /*164f0*/  MOV R3, 0x16520 ;  /* 0x0001652000037802 */ /* 0x000fc60000000f00 */
[----:B------:R-:W-:Y:S02]  /*16500*/  IMAD.IADD R0, R5, 0x1, R0 ;  /* 0x0000000105007824 */ /* 0x000fe400078e0200 */
[----:B------:R-:W-:Y:S05]  /*16510*/  CALL.REL.NOINC `($__internal_10_$__cuda_sm70_shflsync_up_p) ;  /* 0x00002ea000007944 */ /* 0x000fea0003c00000 */
        /* <DEDUP_REMOVED lines=12> */
[----:B------:R-:W-:Y:S02]  /*165e0*/  MOV R186, 0x1f ;  /* 0x0000001f00ba7802 */ /* 0x000fe40000000f00 */
[----:B------:R-:W-:Y:S01]  /*165f0*/  MOV R3, 0x16630 ;  /* 0x0001663000037802 */ /* 0x000fe20000000f00 */
[----:B------:R-:W-:-:S04]  /*16600*/  IMAD.IADD R4, R0, 0x1, R4 ;  /* 0x0000000100047824 */ /* 0x000fc800078e0204 */
[----:B------:R-:W-:Y:S02]  /*16610*/  IMAD.MOV.U32 R185, RZ, RZ, R4 ;  /* 0x000000ffffb97224 */ /* 0x000fe400078e0004 */
[----:B------:R-:W-:Y:S05]  /*16620*/  CALL.REL.NOINC `($__internal_9_$__cuda_sm70_shflsync_idx_p) ;  /* 0x00002d3000007944 */ /* 0x000fea0003c00000 */
[----:B------:R-:W-:Y:S01]  /*16630*/  MOV R0, R186 ;  /* 0x000000ba00007202 */ /* 0x000fe20000000f00 */
[----:B------:R-:W-:Y:S05]  /*16640*/  BRA `(.L_x_623) ;  /* 0xfffe9ef000007947 */ /* 0x000fea000383ffff */
.L_x_447:
[----:B------:R-:W-:Y:S02]  /*16650*/  SEL R0, RZ, 0x1, P0 ;  /* 0x00000001ff007807 */ /* 0x000fe40000000000 */
[----:B------:R-:W-:Y:S02]  /*16660*/  MOV R2, 0x16680 ;  /* 0x0001668000027802 */ /* 0x000fe40000000f00 */
[----:B-1----:R-:W-:Y:S05]  /*16670*/  CALL.REL.NOINC `($__internal_11_$__cuda_sm70_votesync_ballot) ;  /* 0x00002db000007944 */ /* 0x002fea0003c00000 */
[----:B------:R-:W-:Y:S01]  /*16680*/  MOV R6, R0 ;  /* 0x0000000000067202 */ /* 0x000fe20000000f00 */
[----:B------:R-:W-:Y:S05]  /*16690*/  BRA `(.L_x_624) ;  /* 0xfffe9f3000007947 */ /* 0x000fea000383ffff */
.L_x_448:
[----:B------:R-:W-:Y:S01]  /*166a0*/  IMAD.MOV.U32 R185, RZ, RZ, R9 ;  /* 0x000000ffffb97224 */ /* 0x000fe200078e0009 */
[----:B------:R-:W-:Y:S01]  /*166b0*/  MOV R2, R0 ;  /* 0x0000000000027202 */ /* 0x000fe20000000f00 */
[----:B------:R-:W-:Y:S01]  /*166c0*/  IMAD.MOV.U32 R186, RZ, RZ, 0x1f ;  /* 0x0000001fffba7424 */ /* 0x000fe200078e00ff */
[----:B------:R-:W-:Y:S02]  /*166d0*/  MOV R3, 0x166f0 ;  /* 0x000166f000037802 */ /* 0x000fe40000000f00 */
[----:B------:R-:W-:Y:S05]  /*166e0*/  CALL.REL.NOINC `($__internal_9_$__cuda_sm70_shflsync_idx_p) ;  /* 0x00002c7000007944 */ /* 0x000fea0003c00000 */
[----:B------:R-:W-:Y:S01]  /*166f0*/  IMAD.MOV.U32 R12, RZ, RZ, R186 ;  /* 0x000000ffff0c7224 */ /* 0x000fe200078e00ba */
[----:B------:R-:W-:Y:S01]  /*16700*/  MOV R185, R8 ;  /* 0x0000000800b97202 */ /* 0x000fe20000000f00 */
[----:B------:R-:W-:Y:S01]  /*16710*/  IMAD.MOV.U32 R5, RZ, RZ, RZ ;  /* 0x000000ffff057224 */ /* 0x000fe200078e00ff */
[----:B------:R-:W-:Y:S01]  /*16720*/  MOV R2, R0 ;  /* 0x0000000000027202 */ /* 0x000fe20000000f00 */
[----:B------:R-:W-:Y:S01]  /*16730*/  IMAD.MOV.U32 R186, RZ, RZ, 0x1f ;  /* 0x0000001fffba7424 */ /* 0x000fe200078e00ff */
[----:B------:R-:W-:-:S02]  /*16740*/  MOV R3, 0x16760 ;  /* 0x0001676000037802 */ /* 0x000fc40000000f00 */
[----:B------:R-:W-:Y:S05]  /*16750*/  CALL.REL.NOINC `($__internal_9_$__cuda_sm70_shflsync_idx_p) ;  /* 0x00002c0000007944 */ /* 0x000fea0003c00000 */
[----:B------:R-:W-:Y:S01]  /*16760*/  MOV R9, R186 ;  /* 0x000000ba00097202 */ /* 0x000fe20000000f00 */
[----:B------:R-:W-:Y:S05]  /*16770*/  BRA `(.L_x_625) ;  /* 0xfffe9eb000007947 */ /* 0x000fea000383ffff */
.L_x_451:
[----:B------:R-:W-:Y:S01]  /*16780*/  IMAD.MOV.U32 R185, RZ, RZ, R4 ;  /* 0x000000ffffb97224 */ /* 0x000fe200078e0004 */
[----:B------:R-:W-:Y:S01]  /*16790*/  MOV R2, R0 ;  /* 0x0000000000027202 */ /* 0x000fe20000000f00 */
[----:B------:R-:W-:Y:S01]  /*167a0*/  IMAD.MOV.U32 R186, RZ, RZ, 0x1f ;  /* 0x0000001fffba7424 */ /* 0x000fe200078e00ff */
[----:B------:R-:W-:-:S02]  /*167b0*/  MOV R3, 0x167d0 ;  /* 0x000167d000037802 */ /* 0x000fc40000000f00 */
[----:B--23--:R-:W-:Y:S05]  /*167c0*/  CALL.REL.NOINC `($__internal_9_$__cuda_sm70_shflsync_idx_p) ;  /* 0x00002b9000007944 */ /* 0x00cfea0003c00000 */
[----:B------:R-:W-:Y:S01]  /*167d0*/  MOV R5, R186 ;  /* 0x000000ba00057202 */ /* 0x000fe20000000f00 */
[----:B------:R-:W-:Y:S05]  /*167e0*/  BRA `(.L_x_450) ;  /* 0xfffe9ea000007947 */ /* 0x000fea000383ffff */
.L_x_470:
[----:B------:R-:W-:Y:S01]  /*167f0*/  IMAD.MOV.U32 R185, RZ, RZ, R9 ;  /* 0x000000ffffb97224 */ /* 0x000fe200078e0009 */
[----:B------:R-:W-:Y:S01]  /*16800*/  MOV R2, RZ ;  /* 0x000000ff00027202 */ /* 0x000fe20000000f00 */
[----:B------:R-:W-:Y:S01]  /*16810*/  IMAD.MOV.U32 R186, RZ, RZ, 0x181f ;  /* 0x0000181fffba7424 */ /* 0x000fe200078e00ff */
[----:B------:R-:W-:-:S02]  /*16820*/  MOV R3, 0x16840 ;  /* 0x0001684000037802 */ /* 0x000fc40000000f00 */
[----:B-----5:R-:W-:Y:S05]  /*16830*/  CALL.REL.NOINC `($__internal_9_$__cuda_sm70_shflsync_idx_p) ;  /* 0x00002b2000007944 */ /* 0x020fea0003c00000 */
[----:B------:R-:W-:Y:S01]  /*16840*/  MOV R8, R186 ;  /* 0x000000ba00087202 */ /* 0x000fe20000000f00 */
[----:B------:R-:W-:Y:S05]  /*16850*/  BRA `(.L_x_626) ;  /* 0xfffec15000007947 */ /* 0x000fea000383ffff */
.L_x_471:
[----:B------:R-:W-:Y:S01]  /*16860*/  IMAD.MOV.U32 R185, RZ, RZ, R12 ;  /* 0x000000ffffb97224 */ /* 0x000fe200078e000c */
[----:B------:R-:W-:Y:S01]  /*16870*/  MOV R2, RZ ;  /* 0x000000ff00027202 */ /* 0x000fe20000000f00 */
[----:B------:R-:W-:Y:S01]  /*16880*/  IMAD.MOV.U32 R186, RZ, RZ, 0x181f ;  /* 0x0000181fffba7424 */ /* 0x000fe200078e00ff */
[----:B------:R-:W-:-:S02]  /*16890*/  MOV R3, 0x168b0 ;  /* 0x000168b000037802 */ /* 0x000fc40000000f00 */
[----:B-12--5:R-:W-:Y:S05]  /*168a0*/  CALL.REL.NOINC `($__internal_9_$__cuda_sm70_shflsync_idx_p) ;  /* 0x00002ab000007944 */ /* 0x026fea0003c00000 */
[----:B------:R-:W-:Y:S01]  /*168b0*/  MOV R0, R186 ;  /* 0x000000ba00007202 */ /* 0x000fe20000000f00 */
[----:B------:R-:W-:Y:S05]  /*168c0*/  BRA `(.L_x_627) ;  /* 0xfffec10000007947 */ /* 0x000fea000383ffff */
.L_x_474:
[----:B------:R-:W-:Y:S01]  /*168d0*/  IMAD.MOV.U32 R185, RZ, RZ, R9 ;  /* 0x000000ffffb97224 */ /* 0x000fe200078e0009 */
[----:B--2---:R-:W-:Y:S01]  /*168e0*/  MOV R2, 0x1 ;  /* 0x0000000100027802 */ /* 0x004fe20000000f00 */
[----:B------:R-:W-:Y:S01]  /*168f0*/  IMAD.MOV.U32 R186, RZ, RZ, 0x181f ;  /* 0x0000181fffba7424 */ /* 0x000fe200078e00ff */
[----:B------:R-:W-:-:S02]  /*16900*/  MOV R3, 0x16920 ;  /* 0x0001692000037802 */ /* 0x000fc40000000f00 */
[----:B-1-345:R-:W-:Y:S05]  /*16910*/  CALL.REL.NOINC `($__internal_9_$__cuda_sm70_shflsync_idx_p) ;  /* 0x00002a4000007944 */ /* 0x03afea0003c00000 */
[----:B------:R-:W-:Y:S01]  /*16920*/  IMAD.MOV.U32 R8, RZ, RZ, R186 ;  /* 0x000000ffff087224 */ /* 0x000fe200078e00ba */
[----:B------:R-:W-:Y:S01]  /*16930*/  MOV R2, 0x1 ;  /* 0x0000000100027802 */ /* 0x000fe20000000f00 */
[----:B------:R-:W-:Y:S01]  /*16940*/  IMAD.MOV.U32 R185, RZ, RZ, R12 ;  /* 0x000000ffffb97224 */ /* 0x000fe200078e000c */
[----:B------:R-:W-:-:S02]  /*16950*/  MOV R186, 0x181f ;  /* 0x0000181f00ba7802 */ /* 0x000fc40000000f00 */
[----:B------:R-:W-:Y:S02]  /*16960*/  MOV R3, 0x16980 ;  /* 0x0001698000037802 */ /* 0x000fe40000000f00 */
[----:B------:R-:W-:Y:S05]  /*16970*/  CALL.REL.NOINC `($__internal_9_$__cuda_sm70_shflsync_idx_p) ;  /* 0x000029e000007944 */ /* 0x000fea0003c00000 */
[----:B------:R-:W-:Y:S01]  /*16980*/  MOV R0, R186 ;  /* 0x000000ba00007202 */ /* 0x000fe20000000f00 */
[----:B------:R-:W-:Y:S05]  /*16990*/  BRA `(.L_x_628) ;  /* 0xfffec1b000007947 */ /* 0x000fea000383ffff */
.L_x_477:
[----:B------:R-:W-:Y:S01]  /*169a0*/  IMAD.MOV.U32 R185, RZ, RZ, R9 ;  /* 0x000000ffffb97224 */ /* 0x000fe200078e0009 */
[----:B-1----:R-:W-:Y:S01]  /*169b0*/  MOV R2, 0x2 ;  /* 0x0000000200027802 */ /* 0x002fe20000000f00 */
[----:B------:R-:W-:Y:S01]  /*169c0*/  IMAD.MOV.U32 R186, RZ, RZ, 0x181f ;  /* 0x0000181fffba7424 */ /* 0x000fe200078e00ff */
[----:B------:R-:W-:Y:S02]  /*169d0*/  MOV R3, 0x169f0 ;  /* 0x000169f000037802 */ /* 0x000fe40000000f00 */
[----:B--2345:R-:W-:Y:S05]  /*169e0*/  CALL.REL.NOINC `($__internal_9_$__cuda_sm70_shflsync_idx_p) ;  /* 0x0000297000007944 */ /* 0x03cfea0003c00000 */
[----:B------:R-:W-:Y:S01]  /*169f0*/  MOV R8, R186 ;  /* 0x000000ba00087202 */ /* 0x000fe20000000f00 */
[----:B------:R-:W-:Y:S05]  /*16a00*/  BRA `(.L_x_629) ;  /* 0xfffec2a000007947 */ /* 0x000fea000383ffff */
.L_x_478:
[----:B------:R-:W-:Y:S01]  /*16a10*/  IMAD.MOV.U32 R185, RZ, RZ, R12 ;  /* 0x000000ffffb97224 */ /* 0x000fe200078e000c */
[----:B------:R-:W-:Y:S01]  /*16a20*/  MOV R2, 0x2 ;  /* 0x0000000200027802 */ /* 0x000fe20000000f00 */
[----:B------:R-:W-:Y:S01]  /*16a30*/  IMAD.MOV.U32 R186, RZ, RZ, 0x181f ;  /* 0x0000181fffba7424 */ /* 0x000fe200078e00ff */
[----:B------:R-:W-:Y:S02]  /*16a40*/  MOV R3, 0x16a60 ;  /* 0x00016a6000037802 */ /* 0x000fe40000000f00 */
[----:B-12345:R-:W-:Y:S05]  /*16a50*/  CALL.REL.NOINC `($__internal_9_$__cuda_sm70_shflsync_idx_p) ;  /* 0x0000290000007944 */ /* 0x03efea0003c00000 */
[----:B------:R-:W-:Y:S01]  /*16a60*/  MOV R0, R186 ;  /* 0x000000ba00007202 */ /* 0x000fe20000000f00 */
[----:B------:R-:W-:Y:S05]  /*16a70*/  BRA `(.L_x_630) ;  /* 0xfffec25000007947 */ /* 0x000fea000383ffff */
.L_x_481:
[----:B------:R-:W-:Y:S01]  /*16a80*/  IMAD.MOV.U32 R185, RZ, RZ, R9 ;  /* 0x000000ffffb97224 */ /* 0x000fe200078e0009 */
[----:B-1----:R-:W-:Y:S01]  /*16a90*/  MOV R2, 0x3 ;  /* 0x0000000300027802 */ /* 0x002fe20000000f00 */
[----:B------:R-:W-:Y:S01]  /*16aa0*/  IMAD.MOV.U32 R186, RZ, RZ, 0x181f ;  /* 0x0000181fffba7424 */ /* 0x000fe200078e00ff */
[----:B------:R-:W-:-:S02]  /*16ab0*/  MOV R3, 0x16ad0 ;  /* 0x00016ad000037802 */ /* 0x000fc40000000f00 */
[----:B--2345:R-:W-:Y:S05]  /*16ac0*/  CALL.REL.NOINC `($__internal_9_$__cuda_sm70_shflsync_idx_p) ;  /* 0x0000289000007944 */ /* 0x03cfea0003c00000 */
        /* <DEDUP_REMOVED lines=8> */
.L_x_484:
[----:B------:R-:W-:Y:S01]  /*16b50*/  IMAD.MOV.U32 R185, RZ, RZ, R5 ;  /* 0x000000ffffb97224 */ /* 0x000fe200078e0005 */
[----:B------:R-:W-:Y:S01]  /*16b60*/  MOV R2, RZ ;  /* 0x000000ff00027202 */ /* 0x000fe20000000f00 */
[----:B------:R-:W-:Y:S01]  /*16b70*/  IMAD.MOV.U32 R186, RZ, RZ, 0x181f ;  /* 0x0000181fffba7424 */ /* 0x000fe200078e00ff */
[----:B------:R-:W-:Y:S02]  /*16b80*/  MOV R3, 0x16ba0 ;  /* 0x00016ba000037802 */ /* 0x000fe40000000f00 */
[----:B------:R-:W-:Y:S05]  /*16b90*/  CALL.REL.NOINC `($__internal_9_$__cuda_sm70_shflsync_idx_p) ;  /* 0x000027c000007944 */ /* 0x000fea0003c00000 */
[----:B------:R-:W-:Y:S01]  /*16ba0*/  MOV R4, R186 ;  /* 0x000000ba00047202 */ /* 0x000fe20000000f00 */
[----:B------:R-:W-:Y:S05]  /*16bb0*/  BRA `(.L_x_632) ;  /* 0xfffedc2000007947 */ /* 0x000fea000383ffff */
.L_x_485:
[----:B------:R-:W-:Y:S01]  /*16bc0*/  IMAD.MOV.U32 R185, RZ, RZ, R12 ;  /* 0x000000ffffb97224 */ /* 0x000fe200078e000c */
[----:B------:R-:W-:Y:S01]  /*16bd0*/  MOV R2, RZ ;  /* 0x000000ff00027202 */ /* 0x000fe20000000f00 */
[----:B------:R-:W-:Y:S01]  /*16be0*/  IMAD.MOV.U32 R186, RZ, RZ, 0x181f ;  /* 0x0000181fffba7424 */ /* 0x000fe200078e00ff */
[----:B------:R-:W-:Y:S02]  /*16bf0*/  MOV R3, 0x16c10 ;  /* 0x00016c1000037802 */ /* 0x000fe40000000f00 */
[----:B-12---:R-:W-:Y:S05]  /*16c00*/  CALL.REL.NOINC `($__internal_9_$__cuda_sm70_shflsync_idx_p) ;  /* 0x0000275000007944 */ /* 0x006fea0003c00000 */
[C---:B------:R-:W-:Y:S01]  /*16c10*/  IADD3 R6, P1, R186.reuse, R104, RZ ;  /* 0x00000068ba067210 */ /* 0x040fe20007f3e0ff */
[----:B------:R-:W-:Y:S01]  /*16c20*/  IMAD.MOV.U32 R185, RZ, RZ, R5 ;  /* 0x000000ffffb97224 */ /* 0x000fe200078e0005 */
[----:B------:R-:W-:-:S02]  /*16c30*/  IADD3 R8, P0, R186, R102, RZ ;  /* 0x00000066ba087210 */ /* 0x000fc40007f1e0ff */
[----:B------:R-:W-:Y:S01]  /*16c40*/  ISETP.GE.AND P2, PT, R184, c[0x0][0x1d4], PT ;  /* 0x00007500b8007a0c */ /* 0x000fe20003f46270 */
[----:B------:R-:W-:Y:S01]  /*16c50*/  IMAD.X R7, R4, 0x1, R98, P1 ;  /* 0x0000000104077824 */ /* 0x000fe200008e0662 */
[----:B------:R-:W-:Y:S01]  /*16c60*/  ISETP.GE.AND P1, PT, R192, c[0x0][0x1d4], PT ;  /* 0x00007500c0007a0c */ /* 0x000fe20003f26270 */
[----:B------:R-:W-:Y:S01]  /*16c70*/  IMAD.X R9, R4, 0x1, R97, P0 ;  /* 0x0000000104097824 */ /* 0x000fe200000e0661 */
[----:B------:R-:W-:Y:S02]  /*16c80*/  ISETP.GE.AND P0, PT, R193, c[0x0][0x1d4], PT ;  /* 0x00007500c1007a0c */ /* 0x000fe40003f06270 */
[----:B------:R-:W-:Y:S01]  /*16c90*/  IADD3 R2, P3, R186, R105, RZ ;  /* 0x00000069ba027210 */ /* 0x000fe20007f7e0ff */
[----:B------:R-:W-:Y:S01]  /*16ca0*/  IMAD.MOV.U32 R186, RZ, RZ, 0x181f ;  /* 0x0000181fffba7424 */ /* 0x000fe200078e00ff */
[----:B------:R-:W-:Y:S02]  /*16cb0*/  SEL R11, RZ, 0x10, P2 ;  /* 0x00000010ff0b7807 */ /* 0x000fe40001000000 */
[----:B------:R-:W-:Y:S01]  /*16cc0*/  SEL R10, RZ, 0x10, P1 ;  /* 0x00000010ff0a7807 */ /* 0x000fe20000800000 */
[----:B------:R-:W-:Y:S01]  /*16cd0*/  IMAD.X R3, R4, 0x1, R99, P3 ;  /* 0x0000000104037824 */ /* 0x000fe200018e0663 */
[----:B------:R-:W-:Y:S01]  /*16ce0*/  SEL R5, RZ, 0x10, P0 ;  /* 0x00000010ff057807 */ /* 0x000fe20000000000 */
[----:B------:R-:W-:Y:S01]  /*16cf0*/  @!PT LDS RZ, [RZ] ;  /* 0x00000000fffff984 */ /* 0x000fe20000000800 */
[----:B------:R-:W-:Y:S01]  /*16d00*/  @!PT LDS RZ, [RZ] ;  /* 0x00000000fffff984 */ /* 0x000fe20000000800 */
[----:B------:R-:W-:Y:S01]  /*16d10*/  @!PT LDS RZ, [RZ] ;  /* 0x00000000fffff984 */ /* 0x000fe20000000800 */
[----:B------:R1:W-:Y:S04]  /*16d20*/  LDGSTS.E.BYPASS.LTC128B.128 [R179+0x6100], [R8.64], !P2 ;  /* 0x0610000008b37fae */ /* 0x0003e8000d101d48 */
[----:B------:R1:W-:Y:S04]  /*16d30*/  LDGSTS.E.BYPASS.LTC128B.128 [R179+0x8100], [R6.64], !P1 ;  /* 0x0810000006b37fae */ /* 0x0003e8000c901d48 */
[----:B------:R2:W-:Y:S02]  /*16d40*/  LDGSTS.E.BYPASS.LTC128B.128 [R179+0xa100], [R2.64], !P0 ;  /* 0x0a10000002b37fae */ /* 0x0005e4000c101d48 */
[----:B--2---:R-:W-:Y:S01]  /*16d50*/  IMAD.MOV.U32 R2, RZ, RZ, 0x1 ;  /* 0x00000001ff027424 */ /* 0x004fe200078e00ff */
[----:B------:R-:W-:-:S02]  /*16d60*/  MOV R3, 0x16d80 ;  /* 0x00016d8000037802 */ /* 0x000fc40000000f00 */
[----:B-1----:R-:W-:Y:S05]  /*16d70*/  CALL.REL.NOINC `($__internal_9_$__cuda_sm70_shflsync_idx_p) ;  /* 0x000025e000007944 */ /* 0x002fea0003c00000 */
        /* <DEDUP_REMOVED lines=8> */
.L_x_486:
[----:B------:R-:W-:Y:S01]  /*16e00*/  IMAD.MOV.U32 R185, RZ, RZ, R4 ;  /* 0x000000ffffb97224 */ /* 0x000fe200078e0004 */
[----:B------:R-:W-:Y:S01]  /*16e10*/  MOV R2, RZ ;  /* 0x000000ff00027202 */ /* 0x000fe20000000f00 */
[----:B------:R-:W-:Y:S01]  /*16e20*/  IMAD.MOV.U32 R186, RZ, RZ, 0x1c1f ;  /* 0x00001c1fffba7424 */ /* 0x000fe200078e00ff */
[----:B------:R-:W-:Y:S02]  /*16e30*/  MOV R3, 0x16e50 ;  /* 0x00016e5000037802 */ /* 0x000fe40000000f00 */
[----:B------:R-:W-:Y:S05]  /*16e40*/  CALL.REL.NOINC `($__internal_9_$__cuda_sm70_shflsync_idx_p) ;  /* 0x0000251000007944 */ /* 0x000fea0003c00000 */
[----:B------:R-:W-:Y:S01]  /*16e50*/  MOV R3, R186 ;  /* 0x000000ba00037202 */ /* 0x000fe20000000f00 */
[----:B------:R-:W-:Y:S05]  /*16e60*/  BRA `(.L_x_634) ;  /* 0xfffedd1000007947 */ /* 0x000fea000383ffff */
.L_x_491:
[----:B------:R-:W-:Y:S01]  /*16e70*/  IMAD.MOV.U32 R185, RZ, RZ, R4 ;  /* 0x000000ffffb97224 */ /* 0x000fe200078e0004 */
[----:B------:R-:W-:Y:S01]  /*16e80*/  MOV R2, 0x1 ;  /* 0x0000000100027802 */ /* 0x000fe20000000f00 */
[----:B------:R-:W-:Y:S01]  /*16e90*/  IMAD.MOV.U32 R186, RZ, RZ, 0x1c1f ;  /* 0x00001c1fffba7424 */ /* 0x000fe200078e00ff */
[----:B------:R-:W-:Y:S02]  /*16ea0*/  MOV R3, 0x16ec0 ;  /* 0x00016ec000037802 */ /* 0x000fe40000000f00 */
[----:B-1----:R-:W-:Y:S05]  /*16eb0*/  CALL.REL.NOINC `($__internal_9_$__cuda_sm70_shflsync_idx_p) ;  /* 0x000024a000007944 */ /* 0x002fea0003c00000 */
[----:B------:R-:W-:Y:S01]  /*16ec0*/  MOV R3, R186 ;  /* 0x000000ba00037202 */ /* 0x000fe20000000f00 */
[----:B------:R-:W-:Y:S05]  /*16ed0*/  BRA `(.L_x_635) ;  /* 0xfffee18000007947 */ /* 0x000fea000383ffff */
.L_x_496:
[----:B------:R-:W-:Y:S02]  /*16ee0*/  MOV R0, 0x2 ;  /* 0x0000000200007802 */ /* 0x000fe40000000f00 */
[----:B------:R-:W-:-:S02]  /*16ef0*/  MOV R2, 0x16f10 ;  /* 0x00016f1000027802 */ /* 0x000fc40000000f00 */
[----:B------:R-:W-:Y:S05]  /*16f00*/  CALL.REL.NOINC `($__internal_8_$__cuda_sm70_shflsync_bfly_p) ;  /* 0x000023f000007944 */ /* 0x000fea0003c00000 */
[----:B------:R-:W-:Y:S05]  /*16f10*/  BRA `(.L_x_636) ;  /* 0xfffee7f000007947 */ /* 0x000fea000383ffff */
.L_x_497:
[----:B------:R-:W-:Y:S02]  /*16f20*/  MOV R0, 0x1 ;  /* 0x0000000100007802 */ /* 0x000fe40000000f00 */
[----:B------:R-:W-:-:S02]  /*16f30*/  MOV R2, 0x16f50 ;  /* 0x00016f5000027802 */ /* 0x000fc40000000f00 */
[----:B------:R-:W-:Y:S05]  /*16f40*/  CALL.REL.NOINC `($__internal_8_$__cuda_sm70_shflsync_bfly_p) ;  /* 0x000023b000007944 */ /* 0x000fea0003c00000 */
[----:B------:R-:W-:Y:S01]  /*16f50*/  FMNMX.FTZ R100, R4, R0, !PT ;  /* 0x0000000004647209 */ /* 0x000fe20007810000 */
[----:B------:R-:W-:Y:S01]  /*16f60*/  IMAD.MOV.U32 R4, RZ, RZ, R5 ;  /* 0x000000ffff047224 */ /* 0x000fe200078e0005 */
[----:B------:R-:W-:Y:S01]  /*16f70*/  MOV R2, 0x16fa0 ;  /* 0x00016fa000027802 */ /* 0x000fe20000000f00 */
[----:B------:R-:W-:-:S02]  /*16f80*/  IMAD.MOV.U32 R0, RZ, RZ, 0x2 ;  /* 0x00000002ff007424 */ /* 0x000fc400078e00ff */
[----:B------:R-:W-:Y:S05]  /*16f90*/  CALL.REL.NOINC `($__internal_8_$__cuda_sm70_shflsync_bfly_p) ;  /* 0x0000236000007944 */ /* 0x000fea0003c00000 */
[----:B------:R-:W-:Y:S01]  /*16fa0*/  FMNMX.FTZ R5, R5, R0, !PT ;  /* 0x0000000005057209 */ /* 0x000fe20007810000 */
[----:B------:R-:W-:Y:S01]  /*16fb0*/  IMAD.MOV.U32 R0, RZ, RZ, 0x1 ;  /* 0x00000001ff007424 */ /* 0x000fe200078e00ff */
[----:B------:R-:W-:-:S03]  /*16fc0*/  MOV R2, 0x16ff0 ;  /* 0x00016ff000027802 */ /* 0x000fc60000000f00 */
[----:B------:R-:W-:Y:S02]  /*16fd0*/  IMAD.MOV.U32 R4, RZ, RZ, R5 ;  /* 0x000000ffff047224 */ /* 0x000fe400078e0005 */
[----:B------:R-:W-:Y:S05]  /*16fe0*/  CALL.REL.NOINC `($__internal_8_$__cuda_sm70_shflsync_bfly_p) ;  /* 0x0000231000007944 */ /* 0x000fea0003c00000 */
[----:B------:R-:W-:Y:S01]  /*16ff0*/  MOV R3, R0 ;  /* 0x0000000000037202 */ /* 0x000fe20000000f00 */
[----:B------:R-:W-:Y:S05]  /*17000*/  BRA `(.L_x_637) ;  /* 0xfffee77000007947 */ /* 0x000fea000383ffff */
.L_x_505:
[----:B------:R-:W-:Y:S01]  /*17010*/  MOV R2, RZ ;  /* 0x000000ff00027202 */ /* 0x000fe20000000f00 */
[----:B------:R-:W-:Y:S01]  /*17020*/  IMAD.MOV.U32 R185, RZ, RZ, R5 ;  /* 0x000000ffffb97224 */ /* 0x000fe200078e0005 */
[----:B------:R-:W-:Y:S01]  /*17030*/  MOV R3, 0x17060 ;  /* 0x0001706000037802 */ /* 0x000fe20000000f00 */
[----:B------:R-:W-:Y:S02]  /*17040*/  IMAD.MOV.U32 R186, RZ, RZ, 0x181f ;  /* 0x0000181fffba7424 */ /* 0x000fe400078e00ff */
[----:B-1234-:R-:W-:Y:S05]  /*17050*/  CALL.REL.NOINC `($__internal_9_$__cuda_sm70_shflsync_idx_p) ;  /* 0x0000230000007944 */ /* 0x01efea0003c00000 */
[----:B------:R-:W-:Y:S01]  /*17060*/  MOV R4, R186 ;  /* 0x000000ba00047202 */ /* 0x000fe20000000f00 */
[----:B------:R-:W-:-:S05]  /*17070*/  BRA `(.L_x_638) ;  /* 0xfffefc5000007947 */ /* 0x000fca000383ffff */
.L_x_506:
[----:B------:R-:W-:Y:S01]  /*17080*/  MOV R2, RZ ;  /* 0x000000ff00027202 */ /* 0x000fe20000000f00 */
[----:B------:R-:W-:Y:S01]  /*17090*/  IMAD.MOV.U32 R185, RZ, RZ, R13 ;  /* 0x000000ffffb97224 */ /* 0x000fe200078e000d */
[----:B------:R-:W-:Y:S01]  /*170a0*/  MOV R3, 0x170d0 ;  /* 0x000170d000037802 */ /* 0x000fe20000000f00 */
[----:B------:R-:W-:Y:S02]  /*170b0*/  IMAD.MOV.U32 R186, RZ, RZ, 0x181f ;  /* 0x0000181fffba7424 */ /* 0x000fe400078e00ff */
[----:B-1234-:R-:W-:Y:S05]  /*170c0*/  CALL.REL.NOINC `($__internal_9_$__cuda_sm70_shflsync_idx_p) ;  /* 0x0000229000007944 */ /* 0x01efea0003c00000 */
[----:B------:R-:W-:Y:S01]  /*170d0*/  ISETP.GE.AND P2, PT, R184, c[0x0][0x1d4], PT ;  /* 0x00007500b8007a0c */ /* 0x000fe20003f46270 */
[----:B------:R-:W-:Y:S01]  /*170e0*/  IMAD.MOV.U32 R185, RZ, RZ, R5 ;  /* 0x000000ffffb97224 */ /* 0x000fe200078e0005 */
[----:B------:R-:W-:Y:S02]  /*170f0*/  IADD3 R2, P0, R186, R21, RZ ;  /* 0x00000015ba027210 */ /* 0x000fe40007f1e0ff */
[----:B------:R-:W-:Y:S02]  /*17100*/  ISETP.GE.AND P1, PT, R192, c[0x0][0x1d4], PT ;  /* 0x00007500c0007a0c */ /* 0x000fe40003f26270 */
[----:B------:R-:W-:Y:S01]  /*17110*/  SEL R5, RZ, 0x10, P2 ;  /* 0x00000010ff057807 */ /* 0x000fe20001000000 */
[----:B------:R-:W-:Y:S01]  /*17120*/  IMAD.X R3, R4, 0x1, R14, P0 ;  /* 0x0000000104037824 */ /* 0x000fe200000e060e */
[----:B------:R-:W-:Y:S05]  /*17130*/  IADD3 R6, P0, R186, R22, RZ ;  /* 0x00000016ba067210 */ /* 0x000fea0007f1e0ff */
[----:B------:R-:W-:Y:S01]  /*17140*/  @!PT LDS RZ, [RZ] ;  /* 0x00000000fffff984 */ /* 0x000fe20000000800 */
[----:B------:R-:W-:Y:S01]  /*17150*/  @!PT LDS RZ, [RZ] ;  /* 0x00000000fffff984 */ /* 0x000fe20000000800 */
[----:B------:R-:W-:Y:S01]  /*17160*/  @!PT LDS RZ, [RZ] ;  /* 0x00000000fffff984 */ /* 0x000fe20000000800 */
[----:B------:R1:W-:Y:S01]  /*17170*/  LDGSTS.E.BYPASS.LTC128B.128 [R179+0x100], [R2.64], !P2 ;  /* 0x0010000002b37fae */ /* 0x0003e2000d101d48 */
[----:B------:R-:W-:Y:S05]  /*17180*/  IMAD.X R7, R4, 0x1, R15, P0 ;  /* 0x0000000104077824 */ /* 0x000fea00000e060f */
[----:B------:R2:W-:Y:S01]  /*17190*/  LDGSTS.E.BYPASS.LTC128B.128 [R179+0x2100], [R6.64], !P1 ;  /* 0x0210000006b37fae */ /* 0x0005e2000c901d48 */
[----:B-1----:R-:W-:Y:S01]  /*171a0*/  IADD3 R2, P0, R186, R23, RZ ;  /* 0x00000017ba027210 */ /* 0x002fe20007f1e0ff */
[----:B------:R-:W-:Y:S04]  /*171b0*/  IMAD.MOV.U32 R186, RZ, RZ, 0x181f ;  /* 0x0000181fffba7424 */ /* 0x000fe800078e00ff */
[----:B------:R-:W-:Y:S01]  /*171c0*/  IMAD.X R3, R4, 0x1, R20, P0 ;  /* 0x0000000104037824 */ /* 0x000fe200000e0614 */
[----:B------:R-:W-:Y:S02]  /*171d0*/  ISETP.GE.AND P0, PT, R193, c[0x0][0x1d4], PT ;  /* 0x00007500c1007a0c */ /* 0x000fe40003f06270 */
[----:B--2---:R-:W-:Y:S02]  /*171e0*/  SEL R6, RZ, 0x10, P1 ;  /* 0x00000010ff067807 */ /* 0x004fe40000800000 */
[----:B------:R-:W-:Y:S09]  /*171f0*/  SEL R12, RZ, 0x10, P0 ;  /* 0x00000010ff0c7807 */ /* 0x000ff20000000000 */
[----:B------:R1:W-:Y:S02]  /*17200*/  LDGSTS.E.BYPASS.LTC128B.128 [R179+0x4100], [R2.64], !P0 ;  /* 0x0410000002b37fae */ /* 0x0003e4000c101d48 */
[----:B-1----:R-:W-:Y:S01]  /*17210*/  MOV R3, 0x17240 ;  /* 0x0001724000037802 */ /* 0x002fe20000000f00 */
[----:B------:R-:W-:Y:S02]  /*17220*/  IMAD.MOV.U32 R2, RZ, RZ, 0x1 ;  /* 0x00000001ff027424 */ /* 0x000fe400078e00ff */
[----:B------:R-:W-:Y:S05]  /*17230*/  CALL.REL.NOINC `($__internal_9_$__cuda_sm70_shflsync_idx_p) ;  /* 0x0000212000007944 */ /* 0x000fea0003c00000 */
[----:B------:R-:W-:Y:S01]  /*17240*/  MOV R2, 0x1 ;  /* 0x0000000100027802 */ /* 0x000fe20000000f00 */
[----:B------:R-:W-:Y:S01]  /*17250*/  IMAD.MOV.U32 R4, RZ, RZ, R186 ;  /* 0x000000ffff047224 */ /* 0x000fe200078e00ba */
[----:B------:R-:W-:Y:S01]  /*17260*/  MOV R186, 0x181f ;  /* 0x0000181f00ba7802 */ /* 0x000fe20000000f00 */
[----:B------:R-:W-:Y:S01]  /*17270*/  IMAD.MOV.U32 R185, RZ, RZ, R13 ;  /* 0x000000ffffb97224 */ /* 0x000fe200078e000d */
[----:B------:R-:W-:Y:S02]  /*17280*/  MOV R3, 0x172a0 ;  /* 0x000172a000037802 */ /* 0x000fe40000000f00 */
[----:B------:R-:W-:Y:S05]  /*17290*/  CALL.REL.NOINC `($__internal_9_$__cuda_sm70_shflsync_idx_p) ;  /* 0x000020c000007944 */ /* 0x000fea0003c00000 */
[----:B------:R-:W-:Y:S01]  /*172a0*/  MOV R0, R186 ;  /* 0x000000ba00007202 */ /* 0x000fe20000000f00 */
[----:B------:R-:W-:-:S05]  /*172b0*/  BRA `(.L_x_639) ;  /* 0xfffefb6000007947 */ /* 0x000fca000383ffff */
.L_x_509:
[----:B------:R-:W-:Y:S01]  /*172c0*/  MOV R2, RZ ;  /* 0x000000ff00027202 */ /* 0x000fe20000000f00 */
[----:B------:R-:W-:Y:S01]  /*172d0*/  IMAD.MOV.U32 R185, RZ, RZ, R5 ;  /* 0x000000ffffb97224 */ /* 0x000fe200078e0005 */
[----:B------:R-:W-:Y:S01]  /*172e0*/  MOV R3, 0x17310 ;  /* 0x0001731000037802 */ /* 0x000fe20000000f00 */
[----:B------:R-:W-:Y:S02]  /*172f0*/  IMAD.MOV.U32 R186, RZ, RZ, 0x181f ;  /* 0x0000181fffba7424 */ /* 0x000fe400078e00ff */
[----:B-1----:R-:W-:Y:S05]  /*17300*/  CALL.REL.NOINC `($__internal_9_$__cuda_sm70_shflsync_idx_p) ;  /* 0x0000205000007944 */ /* 0x002fea0003c00000 */
[----:B------:R-:W-:Y:S01]  /*17310*/  MOV R4, R186 ;  /* 0x000000ba00047202 */ /* 0x000fe20000000f00 */
[----:B------:R-:W-:-:S05]  /*17320*/  BRA `(.L_x_640) ;  /* 0xffff0c6000007947 */ /* 0x000fca000383ffff */
.L_x_510:
[----:B------:R-:W-:Y:S01]  /*17330*/  MOV R2, RZ ;  /* 0x000000ff00027202 */ /* 0x000fe20000000f00 */
[----:B------:R-:W-:Y:S01]  /*17340*/  IMAD.MOV.U32 R185, RZ, RZ, R9 ;  /* 0x000000ffffb97224 */ /* 0x000fe200078e0009 */
[----:B------:R-:W-:Y:S01]  /*17350*/  MOV R3, 0x17380 ;  /* 0x0001738000037802 */ /* 0x000fe20000000f00 */
[----:B------:R-:W-:Y:S02]  /*17360*/  IMAD.MOV.U32 R186, RZ, RZ, 0x181f ;  /* 0x0000181fffba7424 */ /* 0x000fe400078e00ff */
[----:B-123--:R-:W-:Y:S05]  /*17370*/  CALL.REL.NOINC `($__internal_9_$__cuda_sm70_shflsync_idx_p) ;  /* 0x00001fe000007944 */ /* 0x00efea0003c00000 */
        /* <DEDUP_REMOVED lines=31> */
.L_x_511:
[----:B------:R-:W-:Y:S01]  /*17570*/  MOV R2, RZ ;  /* 0x000000ff00027202 */ /* 0x000fe20000000f00 */
[----:B------:R-:W-:Y:S01]  /*17580*/  IMAD.MOV.U32 R185, RZ, RZ, R4 ;  /* 0x000000ffffb97224 */ /* 0x000fe200078e0004 */
[----:B------:R-:W-:Y:S01]  /*17590*/  MOV R3, 0x175c0 ;  /* 0x000175c000037802 */ /* 0x000fe20000000f00 */
[----:B------:R-:W-:Y:S02]  /*175a0*/  IMAD.MOV.U32 R186, RZ, RZ, 0x1c1f ;  /* 0x00001c1fffba7424 */ /* 0x000fe400078e00ff */
[----:B-1----:R-:W-:Y:S05]  /*175b0*/  CALL.REL.NOINC `($__internal_9_$__cuda_sm70_shflsync_idx_p) ;  /* 0x00001da000007944 */ /* 0x002fea0003c00000 */
[----:B------:R-:W-:Y:S01]  /*175c0*/  MOV R3, R186 ;  /* 0x000000ba00037202 */ /* 0x000fe20000000f00 */
[----:B------:R-:W-:-:S05]  /*175d0*/  BRA `(.L_x_642) ;  /* 0xffff0d6000007947 */ /* 0x000fca000383ffff */
.L_x_516:
[----:B------:R-:W-:Y:S01]  /*175e0*/  MOV R2, 0x1 ;  /* 0x0000000100027802 */ /* 0x000fe20000000f00 */
[----:B------:R-:W-:Y:S01]  /*175f0*/  IMAD.MOV.U32 R185, RZ, RZ, R4 ;  /* 0x000000ffffb97224 */ /* 0x000fe200078e0004 */
[----:B------:R-:W-:Y:S01]  /*17600*/  MOV R3, 0x17630 ;  /* 0x0001763000037802 */ /* 0x000fe20000000f00 */
[----:B------:R-:W-:Y:S02]  /*17610*/  IMAD.MOV.U32 R186, RZ, RZ, 0x1c1f ;  /* 0x00001c1fffba7424 */ /* 0x000fe400078e00ff */
[----:B--2---:R-:W-:Y:S05]  /*17620*/  CALL.REL.NOINC `($__internal_9_$__cuda_sm70_shflsync_idx_p) ;  /* 0x00001d3000007944 */ /* 0x004fea0003c00000 */
[----:B------:R-:W-:Y:S01]  /*17630*/  MOV R3, R186 ;  /* 0x000000ba00037202 */ /* 0x000fe20000000f00 */
[----:B------:R-:W-:-:S05]  /*17640*/  BRA `(.L_x_643) ;  /* 0xffff120000007947 */ /* 0x000fca000383ffff */
.L_x_521:
[----:B------:R-:W-:Y:S02]  /*17650*/  MOV R0, 0x2 ;  /* 0x0000000200007802 */ /* 0x000fe40000000f00 */
[----:B------:R-:W-:Y:S02]  /*17660*/  MOV R2, 0x17680 ;  /* 0x0001768000027802 */ /* 0x000fe40000000f00 */
[----:B------:R-:W-:Y:S05]  /*17670*/  CALL.REL.NOINC `($__internal_8_$__cuda_sm70_shflsync_bfly_p) ;  /* 0x00001c8000007944 */ /* 0x000fea0003c00000 */
[----:B------:R-:W-:-:S05]  /*17680*/  BRA `(.L_x_644) ;  /* 0xffff18c000007947 */ /* 0x000fca000383ffff */
.L_x_522:
[----:B------:R-:W-:Y:S01]  /*17690*/  MOV R0, 0x1 ;  /* 0x0000000100007802 */ /* 0x000fe20000000f00 */
[----:B-1----:R-:W-:Y:S01]  /*176a0*/  IMAD.MOV.U32 R4, RZ, RZ, R5 ;  /* 0x000000ffff047224 */ /* 0x002fe200078e0005 */
[----:B------:R-:W-:Y:S02]  /*176b0*/  MOV R2, 0x176d0 ;  /* 0x000176d000027802 */ /* 0x000fe40000000f00 */
[----:B------:R-:W-:Y:S05]  /*176c0*/  CALL.REL.NOINC `($__internal_8_$__cuda_sm70_shflsync_bfly_p) ;  /* 0x00001c3000007944 */ /* 0x000fea0003c00000 */
[----:B------:R-:W-:Y:S01]  /*176d0*/  IMAD.MOV.U32 R4, RZ, RZ, R6 ;  /* 0x000000ffff047224 */ /* 0x000fe200078e0006 */
[----:B------:R-:W-:Y:S01]  /*176e0*/  FMNMX.FTZ R100, R5, R0, !PT ;  /* 0x0000000005647209 */ /* 0x000fe20007810000 */
[----:B------:R-:W-:Y:S01]  /*176f0*/  IMAD.MOV.U32 R0, RZ, RZ, 0x2 ;  /* 0x00000002ff007424 */ /* 0x000fe200078e00ff */
[----:B------:R-:W-:Y:S02]  /*17700*/  MOV R2, 0x17720 ;  /* 0x0001772000027802 */ /* 0x000fe40000000f00 */
[----:B------:R-:W-:Y:S05]  /*17710*/  CALL.REL.NOINC `($__internal_8_$__cuda_sm70_shflsync_bfly_p) ;  /* 0x00001be000007944 */ /* 0x000fea0003c00000 */
[----:B------:R-:W-:Y:S01]  /*17720*/  FMNMX.FTZ R4, R6, R0, !PT ;  /* 0x0000000006047209 */ /* 0x000fe20007810000 */
[----:B------:R-:W-:Y:S01]  /*17730*/  IMAD.MOV.U32 R0, RZ, RZ, 0x1 ;  /* 0x00000001ff007424 */ /* 0x000fe200078e00ff */
[----:B------:R-:W-:Y:S02]  /*17740*/  MOV R2, 0x17760 ;  /* 0x0001776000027802 */ /* 0x000fe40000000f00 */
[----:B------:R-:W-:Y:S05]  /*17750*/  CALL.REL.NOINC `($__internal_8_$__cuda_sm70_shflsync_bfly_p) ;  /* 0x00001ba000007944 */ /* 0x000fea0003c00000 */
[----:B------:R-:W-:-:S05]  /*17760*/  BRA `(.L_x_645) ;  /* 0xffff185000007947 */ /* 0x000fca000383ffff */
.L_x_531:
[----:B------:R-:W-:Y:S01]  /*17770*/  MOV R2, RZ ;  /* 0x000000ff00027202 */ /* 0x000fe20000000f00 */
[----:B------:R-:W-:Y:S01]  /*17780*/  IMAD.MOV.U32 R185, RZ, RZ, R5 ;  /* 0x000000ffffb97224 */ /* 0x000fe200078e0005 */
[----:B------:R-:W-:Y:S01]  /*17790*/  MOV R3, 0x177c0 ;  /* 0x000177c000037802 */ /* 0x000fe20000000f00 */
[----:B------:R-:W-:Y:S02]  /*177a0*/  IMAD.MOV.U32 R186, RZ, RZ, 0x181f ;  /* 0x0000181fffba7424 */ /* 0x000fe400078e00ff */
[----:B-1234-:R-:W-:Y:S05]  /*177b0*/  CALL.REL.NOINC `($__internal_9_$__cuda_sm70_shflsync_idx_p) ;  /* 0x00001ba000007944 */ /* 0x01efea0003c00000 */
[----:B------:R-:W-:Y:S01]  /*177c0*/  MOV R4, R186 ;  /* 0x000000ba00047202 */ /* 0x000fe20000000f00 */
[----:B------:R-:W-:-:S05]  /*177d0*/  BRA `(.L_x_646) ;  /* 0xffff341000007947 */ /* 0x000fca000383ffff */
.L_x_532:
        /* <DEDUP_REMOVED lines=36> */
.L_x_535:
[----:B------:R-:W-:Y:S01]  /*17a20*/  MOV R2, RZ ;  /* 0x000000ff00027202 */ /* 0x000fe20000000f00 */
[----:B------:R-:W-:Y:S01]  /*17a30*/  IMAD.MOV.U32 R185, RZ, RZ, R5 ;  /* 0x000000ffffb97224 */ /* 0x000fe200078e0005 */
[----:B------:R-:W-:Y:S01]  /*17a40*/  MOV R3, 0x17a70 ;  /* 0x00017a7000037802 */ /* 0x000fe20000000f00 */
[----:B------:R-:W-:Y:S02]  /*17a50*/  IMAD.MOV.U32 R186, RZ, RZ, 0x181f ;  /* 0x0000181fffba7424 */ /* 0x000fe400078e00ff */
[----:B-1----:R-:W-:Y:S05]  /*17a60*/  CALL.REL.NOINC `($__internal_9_$__cuda_sm70_shflsync_idx_p) ;  /* 0x000018f000007944 */ /* 0x002fea0003c00000 */
[----:B------:R-:W-:Y:S01]  /*17a70*/  MOV R4, R186 ;  /* 0x000000ba00047202 */ /* 0x000fe20000000f00 */
[----:B------:R-:W-:-:S05]  /*17a80*/  BRA `(.L_x_648) ;  /* 0xffff441000007947 */ /* 0x000fca000383ffff */
.L_x_536:
        /* <DEDUP_REMOVED lines=36> */
.L_x_537:
[----:B------:R-:W-:Y:S02]  /*17cd0*/  MOV R0, 0x2 ;  /* 0x0000000200007802 */ /* 0x000fe40000000f00 */
[----:B------:R-:W-:Y:S02]  /*17ce0*/  MOV R2, 0x17d00 ;  /* 0x00017d0000027802 */ /* 0x000fe40000000f00 */
[----:B------:R-:W-:Y:S05]  /*17cf0*/  CALL.REL.NOINC `($__internal_8_$__cuda_sm70_shflsync_bfly_p) ;  /* 0x0000160000007944 */ /* 0x000fea0003c00000 */
[----:B------:R-:W-:-:S05]  /*17d00*/  BRA `(.L_x_650) ;  /* 0xffff468000007947 */ /* 0x000fca000383ffff */
.L_x_538:
        /* <DEDUP_REMOVED lines=14> */
.L_x_541:
[----:B------:R-:W-:Y:S01]  /*17df0*/  MOV R2, RZ ;  /* 0x000000ff00027202 */ /* 0x000fe20000000f00 */
[----:B------:R-:W-:Y:S01]  /*17e00*/  IMAD.MOV.U32 R185, RZ, RZ, R12 ;  /* 0x000000ffffb97224 */ /* 0x000fe200078e000c */
[----:B------:R-:W-:Y:S01]  /*17e10*/  MOV R3, 0x17e40 ;  /* 0x00017e4000037802 */ /* 0x000fe20000000f00 */
[----:B------:R-:W-:Y:S02]  /*17e20*/  IMAD.MOV.U32 R186, RZ, RZ, 0x181f ;  /* 0x0000181fffba7424 */ /* 0x000fe400078e00ff */
[----:B-1234-:R-:W-:Y:S05]  /*17e30*/  CALL.REL.NOINC `($__internal_9_$__cuda_sm70_shflsync_idx_p) ;  /* 0x0000152000007944 */ /* 0x01efea0003c00000 */
[----:B------:R-:W-:Y:S01]  /*17e40*/  MOV R2, R186 ;  /* 0x000000ba00027202 */ /* 0x000fe20000000f00 */
[----:B------:R-:W-:-:S05]  /*17e50*/  BRA `(.L_x_652) ;  /* 0xffff5fb000007947 */ /* 0x000fca000383ffff */
.L_x_544:
[----:B------:R-:W-:Y:S01]  /*17e60*/  MOV R2, RZ ;  /* 0x000000ff00027202 */ /* 0x000fe20000000f00 */
[----:B------:R-:W-:Y:S01]  /*17e70*/  IMAD.MOV.U32 R185, RZ, RZ, R5 ;  /* 0x000000ffffb97224 */ /* 0x000fe200078e0005 */
[----:B------:R-:W-:Y:S01]  /*17e80*/  MOV R3, 0x17eb0 ;  /* 0x00017eb000037802 */ /* 0x000fe20000000f00 */
[----:B------:R-:W-:Y:S02]  /*17e90*/  IMAD.MOV.U32 R186, RZ, RZ, 0x181f ;  /* 0x0000181fffba7424 */ /* 0x000fe400078e00ff */
[----:B------:R-:W-:Y:S05]  /*17ea0*/  CALL.REL.NOINC `($__internal_9_$__cuda_sm70_shflsync_idx_p) ;  /* 0x000014b000007944 */ /* 0x000fea0003c00000 */
[----:B------:R-:W-:Y:S01]  /*17eb0*/  MOV R4, R186 ;  /* 0x000000ba00047202 */ /* 0x000fe20000000f00 */
[----:B------:R-:W-:-:S05]  /*17ec0*/  BRA `(.L_x_653) ;  /* 0xffff719000007947 */ /* 0x000fca000383ffff */
.L_x_545:
[----:B------:R-:W-:Y:S01]  /*17ed0*/  MOV R2, RZ ;  /* 0x000000ff00027202 */ /* 0x000fe20000000f00 */
[----:B------:R-:W-:Y:S01]  /*17ee0*/  IMAD.MOV.U32 R185, RZ, RZ, R8 ;  /* 0x000000ffffb97224 */ /* 0x000fe200078e0008 */
[----:B------:R-:W-:Y:S01]  /*17ef0*/  MOV R3, 0x17f20 ;  /* 0x00017f2000037802 */ /* 0x000fe20000000f00 */
[----:B------:R-:W-:Y:S02]  /*17f00*/  IMAD.MOV.U32 R186, RZ, RZ, 0x181f ;  /* 0x0000181fffba7424 */ /* 0x000fe400078e00ff */
[----:B-12---:R-:W-:Y:S05]  /*17f10*/  CALL.REL.NOINC `($__internal_9_$__cuda_sm70_shflsync_idx_p) ;  /* 0x0000144000007944 */ /* 0x006fea0003c00000 */
[C---:B------:R-:W-:Y:S01]  /*17f20*/  IADD3 R2, -R177.reuse, 0x10, RZ ;  /* 0x00000010b1027810 */ /* 0x040fe20007ffe1ff */
[----:B------:R-:W-:Y:S03]  /*17f30*/  IMAD.MOV.U32 R185, RZ, RZ, R5 ;  /* 0x000000ffffb97224 */ /* 0x000fe600078e0005 */
[----:B------:R-:W-:Y:S04]  /*17f40*/  LOP3.LUT R2, R2, 0xf, RZ, 0xc0, !PT ;  /* 0x0000000f02027812 */ /* 0x000fe800078ec0ff */
[----:B------:R-:W-:Y:S04]  /*17f50*/  IADD3 R2, P1, P0, R2, R186, R12 ;  /* 0x000000ba02027210 */ /* 0x000fe8000783e00c */
[----:B------:R-:W-:Y:S02]  /*17f60*/  IADD3.X R3, RZ, R4, R9, P1, P0 ;  /* 0x00000004ff037210 */ /* 0x000fe40000fe0409 */
[----:B------:R-:W-:Y:S11]  /*17f70*/  ISETP.NE.U32.AND P0, PT, R177, RZ, PT ;  /* 0x000000ffb100720c */ /* 0x000ff60003f05070 */
[----:B------:R-:W-:Y:S02]  /*17f80*/  @!UPT UIADD3 URZ, URZ, URZ, URZ ;  /* 0x0000003f3f3ff290 */ /* 0x000fe4000fffe03f */
        /* <DEDUP_REMOVED lines=8> */
[----:B------:R-:W-:Y:S04]  /*18010*/  IMAD.MOV.U32 R186, RZ, RZ, 0x181f ;  /* 0x0000181fffba7424 */ /* 0x000fe800078e00ff */
[----:B------:R-:W-:Y:S05]  /*18020*/  IMAD.X R3, R4, 0x1, R11, P0 ;  /* 0x0000000104037824 */ /* 0x000fea00000e060b */
[----:B------:R1:W-:Y:S02]  /*18030*/  LDGSTS.E.BYPASS.LTC128B.128 [R179+0xa100], [R2.64], !P3 ;  /* 0x0a10000002b37fae */ /* 0x0003e4000d901d48 */
[----:B-1----:R-:W-:Y:S01]  /*18040*/  MOV R3, 0x18070 ;  /* 0x0001807000037802 */ /* 0x002fe20000000f00 */
[----:B------:R-:W-:Y:S02]  /*18050*/  IMAD.MOV.U32 R2, RZ, RZ, 0x1 ;  /* 0x00000001ff027424 */ /* 0x000fe400078e00ff */
[----:B--2---:R-:W-:Y:S05]  /*18060*/  CALL.REL.NOINC `($__internal_9_$__cuda_sm70_shflsync_idx_p) ;  /* 0x000012f000007944 */ /* 0x004fea0003c00000 */
        /* <DEDUP_REMOVED lines=8> */
.L_x_546:
[----:B------:R-:W-:Y:S01]  /*180f0*/  MOV R2, RZ ;  /* 0x000000ff00027202 */ /* 0x000fe20000000f00 */
[----:B------:R-:W-:Y:S01]  /*18100*/  IMAD.MOV.U32 R185, RZ, RZ, R4 ;  /* 0x000000ffffb97224 */ /* 0x000fe200078e0004 */
[----:B------:R-:W-:Y:S01]  /*18110*/  MOV R3, 0x18140 ;  /* 0x0001814000037802 */ /* 0x000fe20000000f00 */
[----:B------:R-:W-:Y:S02]  /*18120*/  IMAD.MOV.U32 R186, RZ, RZ, 0x1c1f ;  /* 0x00001c1fffba7424 */ /* 0x000fe400078e00ff */
[----:B------:R-:W-:Y:S05]  /*18130*/  CALL.REL.NOINC `($__internal_9_$__cuda_sm70_shflsync_idx_p) ;  /* 0x0000122000007944 */ /* 0x000fea0003c00000 */
[----:B------:R-:W-:Y:S01]  /*18140*/  MOV R3, R186 ;  /* 0x000000ba00037202 */ /* 0x000fe20000000f00 */
[----:B------:R-:W-:-:S05]  /*18150*/  BRA `(.L_x_655) ;  /* 0xffff720000007947 */ /* 0x000fca000383ffff */
.L_x_551:
[----:B------:R-:W-:Y:S01]  /*18160*/  MOV R2, 0x1 ;  /* 0x0000000100027802 */ /* 0x000fe20000000f00 */
[----:B------:R-:W-:Y:S01]  /*18170*/  IMAD.MOV.U32 R185, RZ, RZ, R4 ;  /* 0x000000ffffb97224 */ /* 0x000fe200078e0004 */
[----:B------:R-:W-:Y:S01]  /*18180*/  MOV R3, 0x181b0 ;  /* 0x000181b000037802 */ /* 0x000fe20000000f00 */
[----:B------:R-:W-:Y:S02]  /*18190*/  IMAD.MOV.U32 R186, RZ, RZ, 0x1c1f ;  /* 0x00001c1fffba7424 */ /* 0x000fe400078e00ff */
[----:B-1----:R-:W-:Y:S05]  /*181a0*/  CALL.REL.NOINC `($__internal_9_$__cuda_sm70_shflsync_idx_p) ;  /* 0x000011b000007944 */ /* 0x002fea0003c00000 */
[----:B------:R-:W-:Y:S01]  /*181b0*/  MOV R3, R186 ;  /* 0x000000ba00037202 */ /* 0x000fe20000000f00 */
[----:B------:R-:W-:-:S05]  /*181c0*/  BRA `(.L_x_656) ;  /* 0xffff76a000007947 */ /* 0x000fca000383ffff */
.L_x_556:
[----:B------:R-:W-:Y:S02]  /*181d0*/  MOV R0, 0x2 ;  /* 0x0000000200007802 */ /* 0x000fe40000000f00 */
[----:B------:R-:W-:Y:S02]  /*181e0*/  MOV R2, 0x18200 ;  /* 0x0001820000027802 */ /* 0x000fe40000000f00 */
[----:B------:R-:W-:Y:S05]  /*181f0*/  CALL.REL.NOINC `($__internal_8_$__cuda_sm70_shflsync_bfly_p) ;  /* 0x0000110000007944 */ /* 0x000fea0003c00000 */
[----:B------:R-:W-:-:S05]  /*18200*/  BRA `(.L_x_657) ;  /* 0xffff7d6000007947 */ /* 0x000fca000383ffff */
.L_x_557:
        /* <DEDUP_REMOVED lines=14> */
.L_x_559:
[----:B------:R-:W-:Y:S01]  /*182f0*/  IMAD.MOV.U32 R4, RZ, RZ, R190 ;  /* 0x000000ffff047224 */ /* 0x000fe200078e00be */
[----:B------:R-:W-:-:S02]  /*18300*/  MOV R0, 0x2 ;  /* 0x0000000200007802 */ /* 0x000fc40000000f00 */
[----:B------:R-:W-:Y:S02]  /*18310*/  MOV R2, 0x18330 ;  /* 0x0001833000027802 */ /* 0x000fe40000000f00 */
[----:B------:R-:W-:Y:S05]  /*18320*/  CALL.REL.NOINC `($__internal_8_$__cuda_sm70_shflsync_bfly_p) ;  /* 0x00000fd000007944 */ /* 0x000fea0003c00000 */
[----:B------:R-:W-:Y:S05]  /*18330*/  BRA `(.L_x_659) ;  /* 0xffff944000007947 */ /* 0x000fea000383ffff */
.L_x_560:
[----:B------:R-:W-:Y:S01]  /*18340*/  IMAD.MOV.U32 R4, RZ, RZ, R5 ;  /* 0x000000ffff047224 */ /* 0x000fe200078e0005 */
[----:B------:R-:W-:Y:S02]  /*18350*/  MOV R0, 0x1 ;  /* 0x0000000100007802 */ /* 0x000fe40000000f00 */
[----:B------:R-:W-:Y:S02]  /*18360*/  MOV R2, 0x18380 ;  /* 0x0001838000027802 */ /* 0x000fe40000000f00 */
[----:B-1----:R-:W-:Y:S05]  /*18370*/  CALL.REL.NOINC `($__internal_8_$__cuda_sm70_shflsync_bfly_p) ;  /* 0x00000f8000007944 */ /* 0x002fea0003c00000 */
[----:B------:R-:W-:Y:S01]  /*18380*/  FADD.FTZ R5, R5, R0 ;  /* 0x0000000005057221 */ /* 0x000fe20000010000 */
[----:B------:R-:W-:Y:S02]  /*18390*/  MOV R4, R191 ;  /* 0x000000bf00047202 */ /* 0x000fe40000000f00 */
[----:B------:R-:W-:Y:S02]  /*183a0*/  MOV R0, 0x2 ;  /* 0x0000000200007802 */ /* 0x000fe40000000f00 */
[----:B------:R-:W-:Y:S02]  /*183b0*/  MOV R2, 0x183d0 ;  /* 0x000183d000027802 */ /* 0x000fe40000000f00 */
[----:B------:R-:W-:Y:S05]  /*183c0*/  CALL.REL.NOINC `($__internal_8_$__cuda_sm70_shflsync_bfly_p) ;  /* 0x00000f3000007944 */ /* 0x000fea0003c00000 */
[----:B------:R-:W-:Y:S01]  /*183d0*/  FADD.FTZ R4, R191, R0 ;  /* 0x00000000bf047221 */ /* 0x000fe20000010000 */
[----:B------:R-:W-:Y:S02]  /*183e0*/  MOV R0, 0x1 ;  /* 0x0000000100007802 */ /* 0x000fe40000000f00 */
[----:B------:R-:W-:-:S02]  /*183f0*/  MOV R2, 0x18410 ;  /* 0x0001841000027802 */ /* 0x000fc40000000f00 */
[----:B------:R-:W-:Y:S05]  /*18400*/  CALL.REL.NOINC `($__internal_8_$__cuda_sm70_shflsync_bfly_p) ;  /* 0x00000ef000007944 */ /* 0x000fea0003c00000 */
[----:B------:R-:W-:Y:S01]  /*18410*/  MOV R3, R0 ;  /* 0x0000000000037202 */ /* 0x000fe20000000f00 */
[----:B------:R-:W-:Y:S05]  /*18420*/  BRA `(.L_x_660) ;  /* 0xffff93c000007947 */ /* 0x000fea000383ffff */
.L_x_567:
[----:B--234-:R-:W-:Y:S01]  /*18430*/  IMAD.MOV.U32 R185, RZ, RZ, R9 ;  /* 0x000000ffffb97224 */ /* 0x01cfe200078e0009 */
[----:B------:R-:W-:Y:S01]  /*18440*/  MOV R2, RZ ;  /* 0x000000ff00027202 */ /* 0x000fe20000000f00 */
[----:B------:R-:W-:Y:S01]  /*18450*/  IMAD.MOV.U32 R186, RZ, RZ, 0x181f ;  /* 0x0000181fffba7424 */ /* 0x000fe200078e00ff */
[----:B------:R-:W-:-:S02]  /*18460*/  MOV R3, 0x18480 ;  /* 0x0001848000037802 */ /* 0x000fc40000000f00 */
[----:B-1----:R-:W-:Y:S05]  /*18470*/  CALL.REL.NOINC `($__internal_9_$__cuda_sm70_shflsync_idx_p) ;  /* 0x00000ee000007944 */ /* 0x002fea0003c00000 */
[----:B------:R-:W-:Y:S01]  /*18480*/  MOV R8, R186 ;  /* 0x000000ba00087202 */ /* 0x000fe20000000f00 */
[----:B------:R-:W-:Y:S05]  /*18490*/  BRA `(.L_x_661) ;  /* 0xffffaac000007947 */ /* 0x000fea000383ffff */
.L_x_568:
[----:B------:R-:W-:Y:S01]  /*184a0*/  IMAD.MOV.U32 R185, RZ, RZ, R11 ;  /* 0x000000ffffb97224 */ /* 0x000fe200078e000b */
[----:B------:R-:W-:Y:S01]  /*184b0*/  MOV R2, RZ ;  /* 0x000000ff00027202 */ /* 0x000fe20000000f00 */
[----:B------:R-:W-:Y:S01]  /*184c0*/  IMAD.MOV.U32 R186, RZ, RZ, 0x181f ;  /* 0x0000181fffba7424 */ /* 0x000fe200078e00ff */
[----:B------:R-:W-:-:S02]  /*184d0*/  MOV R3, 0x184f0 ;  /* 0x000184f000037802 */ /* 0x000fc40000000f00 */
[----:B-123--:R-:W-:Y:S05]  /*184e0*/  CALL.REL.NOINC `($__internal_9_$__cuda_sm70_shflsync_idx_p) ;  /* 0x00000e7000007944 */ /* 0x00efea0003c00000 */
[----:B------:R-:W-:Y:S01]  /*184f0*/  MOV R0, R186 ;  /* 0x000000ba00007202 */ /* 0x000fe20000000f00 */
[----:B------:R-:W-:Y:S05]  /*18500*/  BRA `(.L_x_662) ;  /* 0xffffaa7000007947 */ /* 0x000fea000383ffff */
.L_x_571:
[----:B------:R-:W-:Y:S01]  /*18510*/  IMAD.MOV.U32 R185, RZ, RZ, R9 ;  /* 0x000000ffffb97224 */ /* 0x000fe200078e0009 */
[----:B--2---:R-:W-:Y:S01]  /*18520*/  MOV R2, 0x1 ;  /* 0x0000000100027802 */ /* 0x004fe20000000f00 */
[----:B------:R-:W-:Y:S01]  /*18530*/  IMAD.MOV.U32 R186, RZ, RZ, 0x181f ;  /* 0x0000181fffba7424 */ /* 0x000fe200078e00ff */
[----:B------:R-:W-:-:S02]  /*18540*/  MOV R3, 0x18560 ;  /* 0x0001856000037802 */ /* 0x000fc40000000f00 */
[----:B-1-34-:R-:W-:Y:S05]  /*18550*/  CALL.REL.NOINC `($__internal_9_$__cuda_sm70_shflsync_idx_p) ;  /* 0x00000e0000007944 */ /* 0x01afea0003c00000 */
        /* <DEDUP_REMOVED lines=8> */
.L_x_574:
[----:B------:R-:W-:Y:S01]  /*185e0*/  IMAD.MOV.U32 R185, RZ, RZ, R9 ;  /* 0x000000ffffb97224 */ /* 0x000fe200078e0009 */
[----:B--2---:R-:W-:Y:S01]  /*185f0*/  MOV R2, 0x2 ;  /* 0x0000000200027802 */ /* 0x004fe20000000f00 */
[----:B------:R-:W-:Y:S01]  /*18600*/  IMAD.MOV.U32 R186, RZ, RZ, 0x181f ;  /* 0x0000181fffba7424 */ /* 0x000fe200078e00ff */
[----:B------:R-:W-:Y:S02]  /*18610*/  MOV R3, 0x18630 ;  /* 0x0001863000037802 */ /* 0x000fe40000000f00 */
[----:B-1-34-:R-:W-:Y:S05]  /*18620*/  CALL.REL.NOINC `($__internal_9_$__cuda_sm70_shflsync_idx_p) ;  /* 0x00000d3000007944 */ /* 0x01afea0003c00000 */
[----:B------:R-:W-:Y:S01]  /*18630*/  MOV R8, R186 ;  /* 0x000000ba00087202 */ /* 0x000fe20000000f00 */
[----:B------:R-:W-:Y:S05]  /*18640*/  BRA `(.L_x_664) ;  /* 0xffffac0000007947 */ /* 0x000fea000383ffff */
.L_x_575:
[----:B------:R-:W-:Y:S01]  /*18650*/  IMAD.MOV.U32 R185, RZ, RZ, R11 ;  /* 0x000000ffffb97224 */ /* 0x000fe200078e000b */
[----:B--2---:R-:W-:Y:S01]  /*18660*/  MOV R2, 0x2 ;  /* 0x0000000200027802 */ /* 0x004fe20000000f00 */
[----:B------:R-:W-:Y:S01]  /*18670*/  IMAD.MOV.U32 R186, RZ, RZ, 0x181f ;  /* 0x0000181fffba7424 */ /* 0x000fe200078e00ff */
[----:B------:R-:W-:Y:S02]  /*18680*/  MOV R3, 0x186a0 ;  /* 0x000186a000037802 */ /* 0x000fe40000000f00 */
[----:B-1-34-:R-:W-:Y:S05]  /*18690*/  CALL.REL.NOINC `($__internal_9_$__cuda_sm70_shflsync_idx_p) ;  /* 0x00000cc000007944 */ /* 0x01afea0003c00000 */
[----:B------:R-:W-:Y:S01]  /*186a0*/  MOV R0, R186 ;  /* 0x000000ba00007202 */ /* 0x000fe20000000f00 */
[----:B------:R-:W-:Y:S05]  /*186b0*/  BRA `(.L_x_665) ;  /* 0xffffabb000007947 */ /* 0x000fea000383ffff */
.L_x_578:
[----:B------:R-:W-:Y:S01]  /*186c0*/  IMAD.MOV.U32 R185, RZ, RZ, R9 ;  /* 0x000000ffffb97224 */ /* 0x000fe200078e0009 */
[----:B---3--:R-:W-:Y:S01]  /*186d0*/  MOV R2, 0x3 ;  /* 0x0000000300027802 */ /* 0x008fe20000000f00 */
        /* <DEDUP_REMOVED lines=11> */
.L_x_580:
[----:B------:R-:W-:Y:S01]  /*18790*/  IMAD.MOV.U32 R185, RZ, RZ, R5 ;  /* 0x000000ffffb97224 */ /* 0x000fe200078e0005 */
[----:B------:R-:W-:Y:S01]  /*187a0*/  MOV R2, RZ ;  /* 0x000000ff00027202 */ /* 0x000fe20000000f00 */
[----:B------:R-:W-:Y:S01]  /*187b0*/  IMAD.MOV.U32 R186, RZ, RZ, 0x1c1f ;  /* 0x00001c1fffba7424 */ /* 0x000fe200078e00ff */
[----:B------:R-:W-:Y:S02]  /*187c0*/  MOV R3, 0x187e0 ;  /* 0x000187e000037802 */ /* 0x000fe40000000f00 */
[----:B------:R-:W-:Y:S05]  /*187d0*/  CALL.REL.NOINC `($__internal_9_$__cuda_sm70_shflsync_idx_p) ;  /* 0x00000b8000007944 */ /* 0x000fea0003c00000 */
[----:B------:R-:W-:Y:S01]  /*187e0*/  MOV R4, R186 ;  /* 0x000000ba00047202 */ /* 0x000fe20000000f00 */
[----:B------:R-:W-:Y:S05]  /*187f0*/  BRA `(.L_x_667) ;  /* 0xffffaf2000007947 */ /* 0x000fea000383ffff */
.L_x_581:
[----:B------:R-:W-:Y:S01]  /*18800*/  IMAD.MOV.U32 R185, RZ, RZ, R12 ;  /* 0x000000ffffb97224 */ /* 0x000fe200078e000c */
[----:B------:R-:W-:Y:S01]  /*18810*/  MOV R2, RZ ;  /* 0x000000ff00027202 */ /* 0x000fe20000000f00 */
[----:B------:R-:W-:Y:S01]  /*18820*/  IMAD.MOV.U32 R186, RZ, RZ, 0x1c1f ;  /* 0x00001c1fffba7424 */ /* 0x000fe200078e00ff */
[----:B------:R-:W-:Y:S02]  /*18830*/  MOV R3, 0x18850 ;  /* 0x0001885000037802 */ /* 0x000fe40000000f00 */
[----:B-12---:R-:W-:Y:S05]  /*18840*/  CALL.REL.NOINC `($__internal_9_$__cuda_sm70_shflsync_idx_p) ;  /* 0x00000b1000007944 */ /* 0x006fea0003c00000 */
[----:B------:R-:W-:Y:S01]  /*18850*/  MOV R0, R186 ;  /* 0x000000ba00007202 */ /* 0x000fe20000000f00 */
[----:B------:R-:W-:Y:S05]  /*18860*/  BRA `(.L_x_668) ;  /* 0xffffaed000007947 */ /* 0x000fea000383ffff */
.L_x_584:
[----:B------:R-:W-:Y:S01]  /*18870*/  IMAD.MOV.U32 R185, RZ, RZ, R5 ;  /* 0x000000ffffb97224 */ /* 0x000fe200078e0005 */
[----:B----4-:R-:W-:Y:S01]  /*18880*/  MOV R2, 0x1 ;  /* 0x0000000100027802 */ /* 0x010fe20000000f00 */
[----:B------:R-:W-:Y:S01]  /*18890*/  IMAD.MOV.U32 R186, RZ, RZ, 0x1c1f ;  /* 0x00001c1fffba7424 */ /* 0x000fe200078e00ff */
[----:B------:R-:W-:-:S02]  /*188a0*/  MOV R3, 0x188c0 ;  /* 0x000188c000037802 */ /* 0x000fc40000000f00 */
[----:B-123--:R-:W-:Y:S05]  /*188b0*/  CALL.REL.NOINC `($__internal_9_$__cuda_sm70_shflsync_idx_p) ;  /* 0x00000aa000007944 */ /* 0x00efea0003c00000 */
        /* <DEDUP_REMOVED lines=8> */
.L_x_588:
[----:B------:R-:W-:Y:S01]  /*18940*/  IMAD.MOV.U32 R185, RZ, RZ, R9 ;  /* 0x000000ffffb97224 */ /* 0x000fe200078e0009 */
[----:B------:R-:W-:Y:S01]  /*18950*/  MOV R2, RZ ;  /* 0x000000ff00027202 */ /* 0x000fe20000000f00 */
[----:B------:R-:W-:Y:S01]  /*18960*/  IMAD.MOV.U32 R186, RZ, RZ, 0x181f ;  /* 0x0000181fffba7424 */ /* 0x000fe200078e00ff */
[----:B------:R-:W-:Y:S02]  /*18970*/  MOV R3, 0x18990 ;  /* 0x0001899000037802 */ /* 0x000fe40000000f00 */
[----:B------:R-:W-:Y:S05]  /*18980*/  CALL.REL.NOINC `($__internal_9_$__cuda_sm70_shflsync_idx_p) ;  /* 0x000009d000007944 */ /* 0x000fea0003c00000 */
[----:B------:R-:W-:Y:S01]  /*18990*/  MOV R8, R186 ;  /* 0x000000ba00087202 */ /* 0x000fe20000000f00 */
[----:B------:R-:W-:Y:S05]  /*189a0*/  BRA `(.L_x_670) ;  /* 0xffffc4c000007947 */ /* 0x000fea000383ffff */
.L_x_589:
[----:B------:R-:W-:Y:S01]  /*189b0*/  IMAD.MOV.U32 R185, RZ, RZ, R12 ;  /* 0x000000ffffb97224 */ /* 0x000fe200078e000c */
[----:B------:R-:W-:Y:S01]  /*189c0*/  MOV R2, RZ ;  /* 0x000000ff00027202 */ /* 0x000fe20000000f00 */
[----:B------:R-:W-:Y:S01]  /*189d0*/  IMAD.MOV.U32 R186, RZ, RZ, 0x181f ;  /* 0x0000181fffba7424 */ /* 0x000fe200078e00ff */
[----:B------:R-:W-:Y:S02]  /*189e0*/  MOV R3, 0x18a00 ;  /* 0x00018a0000037802 */ /* 0x000fe40000000f00 */
[----:B-12---:R-:W-:Y:S05]  /*189f0*/  CALL.REL.NOINC `($__internal_9_$__cuda_sm70_shflsync_idx_p) ;  /* 0x0000096000007944 */ /* 0x006fea0003c00000 */
[----:B------:R-:W-:Y:S01]  /*18a00*/  MOV R0, R186 ;  /* 0x000000ba00007202 */ /* 0x000fe20000000f00 */
[----:B------:R-:W-:Y:S05]  /*18a10*/  BRA `(.L_x_671) ;  /* 0xffffc47000007947 */ /* 0x000fea000383ffff */
.L_x_592:
        /* <DEDUP_REMOVED lines=13> */
.L_x_595:
[----:B------:R-:W-:Y:S01]  /*18af0*/  IMAD.MOV.U32 R185, RZ, RZ, R9 ;  /* 0x000000ffffb97224 */ /* 0x000fe200078e0009 */
[----:B-1----:R-:W-:Y:S01]  /*18b00*/  MOV R2, 0x2 ;  /* 0x0000000200027802 */ /* 0x002fe20000000f00 */
[----:B------:R-:W-:Y:S01]  /*18b10*/  IMAD.MOV.U32 R186, RZ, RZ, 0x181f ;  /* 0x0000181fffba7424 */ /* 0x000fe200078e00ff */
[----:B------:R-:W-:Y:S02]  /*18b20*/  MOV R3, 0x18b40 ;  /* 0x00018b4000037802 */ /* 0x000fe40000000f00 */
[----:B--234-:R-:W-:Y:S05]  /*18b30*/  CALL.REL.NOINC `($__internal_9_$__cuda_sm70_shflsync_idx_p) ;  /* 0x0000082000007944 */ /* 0x01cfea0003c00000 */
[----:B------:R-:W-:Y:S01]  /*18b40*/  MOV R8, R186 ;  /* 0x000000ba00087202 */ /* 0x000fe20000000f00 */
[----:B------:R-:W-:Y:S05]  /*18b50*/  BRA `(.L_x_673) ;  /* 0xffffc61000007947 */ /* 0x000fea000383ffff */
.L_x_596:
[----:B------:R-:W-:Y:S01]  /*18b60*/  IMAD.MOV.U32 R185, RZ, RZ, R12 ;  /* 0x000000ffffb97224 */ /* 0x000fe200078e000c */
[----:B------:R-:W-:Y:S01]  /*18b70*/  MOV R2, 0x2 ;  /* 0x0000000200027802 */ /* 0x000fe20000000f00 */
[----:B------:R-:W-:Y:S01]  /*18b80*/  IMAD.MOV.U32 R186, RZ, RZ, 0x181f ;  /* 0x0000181fffba7424 */ /* 0x000fe200078e00ff */
[----:B------:R-:W-:Y:S02]  /*18b90*/  MOV R3, 0x18bb0 ;  /* 0x00018bb000037802 */ /* 0x000fe40000000f00 */
[----:B-1234-:R-:W-:Y:S05]  /*18ba0*/  CALL.REL.NOINC `($__internal_9_$__cuda_sm70_shflsync_idx_p) ;  /* 0x000007b000007944 */ /* 0x01efea0003c00000 */
[----:B------:R-:W-:Y:S01]  /*18bb0*/  MOV R0, R186 ;  /* 0x000000ba00007202 */ /* 0x000fe20000000f00 */
[----:B------:R-:W-:Y:S05]  /*18bc0*/  BRA `(.L_x_674) ;  /* 0xffffc5c000007947 */ /* 0x000fea000383ffff */
.L_x_599:
[----:B------:R-:W-:Y:S01]  /*18bd0*/  IMAD.MOV.U32 R185, RZ, RZ, R9 ;  /* 0x000000ffffb97224 */ /* 0x000fe200078e0009 */
[----:B-1----:R-:W-:Y:S01]  /*18be0*/  MOV R2, 0x3 ;  /* 0x0000000300027802 */ /* 0x002fe20000000f00 */
[----:B------:R-:W-:Y:S01]  /*18bf0*/  IMAD.MOV.U32 R186, RZ, RZ, 0x181f ;  /* 0x0000181fffba7424 */ /* 0x000fe200078e00ff */
[----:B------:R-:W-:-:S02]  /*18c00*/  MOV R3, 0x18c20 ;  /* 0x00018c2000037802 */ /* 0x000fc40000000f00 */
[----:B--234-:R-:W-:Y:S05]  /*18c10*/  CALL.REL.NOINC `($__internal_9_$__cuda_sm70_shflsync_idx_p) ;  /* 0x0000074000007944 */ /* 0x01cfea0003c00000 */
        /* <DEDUP_REMOVED lines=8> */
.L_x_601:
[----:B------:R-:W-:Y:S01]  /*18ca0*/  IMAD.MOV.U32 R185, RZ, RZ, R82 ;  /* 0x000000ffffb97224 */ /* 0x000fe200078e0052 */
[----:B------:R-:W-:Y:S01]  /*18cb0*/  MOV R2, RZ ;  /* 0x000000ff00027202 */ /* 0x000fe20000000f00 */
[----:B------:R-:W-:Y:S01]  /*18cc0*/  IMAD.MOV.U32 R186, RZ, RZ, 0x1f ;  /* 0x0000001fffba7424 */ /* 0x000fe200078e00ff */
[----:B------:R-:W-:Y:S02]  /*18cd0*/  MOV R3, 0x18cf0 ;  /* 0x00018cf000037802 */ /* 0x000fe40000000f00 */
[----:B------:R-:W-:Y:S05]  /*18ce0*/  CALL.REL.NOINC `($__internal_9_$__cuda_sm70_shflsync_idx_p) ;  /* 0x0000067000007944 */ /* 0x000fea0003c00000 */
[----:B------:R-:W-:Y:S01]  /*18cf0*/  MOV R9, R186 ;  /* 0x000000ba00097202 */ /* 0x000fe20000000f00 */
[----:B------:R-:W-:Y:S05]  /*18d00*/  BRA `(.L_x_676) ;  /* 0xffffc7e000007947 */ /* 0x000fea000383ffff */
.L_x_602:
[----:B------:R-:W-:Y:S01]  /*18d10*/  IMAD.MOV.U32 R185, RZ, RZ, R82 ;  /* 0x000000ffffb97224 */ /* 0x000fe200078e0052 */
[----:B------:R-:W-:Y:S01]  /*18d20*/  MOV R2, 0x1 ;  /* 0x0000000100027802 */ /* 0x000fe20000000f00 */
[----:B------:R-:W-:Y:S01]  /*18d30*/  IMAD.MOV.U32 R186, RZ, RZ, 0x1f ;  /* 0x0000001fffba7424 */ /* 0x000fe200078e00ff */
[----:B------:R-:W-:Y:S02]  /*18d40*/  MOV R3, 0x18d60 ;  /* 0x00018d6000037802 */ /* 0x000fe40000000f00 */
[----:B-12---:R-:W-:Y:S05]  /*18d50*/  CALL.REL.NOINC `($__internal_9_$__cuda_sm70_shflsync_idx_p) ;  /* 0x0000060000007944 */ /* 0x006fea0003c00000 */
[----:B------:R-:W-:Y:S01]  /*18d60*/  MOV R8, R186 ;  /* 0x000000ba00087202 */ /* 0x000fe20000000f00 */
[----:B------:R-:W-:Y:S05]  /*18d70*/  BRA `(.L_x_677) ;  /* 0xffffc79000007947 */ /* 0x000fea000383ffff */
.L_x_603:
[----:B------:R-:W-:Y:S02]  /*18d80*/  MOV R2, 0x1 ;  /* 0x0000000100027802 */ /* 0x000fe40000000f00 */
[----:B------:R-:W-:-:S02]  /*18d90*/  MOV R3, 0x18db0 ;  /* 0x00018db000037802 */ /* 0x000fc40000000f00 */
[----:B-1234-:R-:W-:Y:S05]  /*18da0*/  CALL.REL.NOINC `($__internal_10_$__cuda_sm70_shflsync_up_p) ;  /* 0x0000061000007944 */ /* 0x01efea0003c00000 */
[----:B------:R-:W-:Y:S05]  /*18db0*/  BRA `(.L_x_678) ;  /* 0xffffc87000007947 */ /* 0x000fea000383ffff */
.L_x_604:
[----:B------:R-:W-:Y:S02]  /*18dc0*/  MOV R2, 0x2 ;  /* 0x0000000200027802 */ /* 0x000fe40000000f00 */
[----:B------:R-:W-:-:S02]  /*18dd0*/  MOV R3, 0x18df0 ;  /* 0x00018df000037802 */ /* 0x000fc40000000f00 */
[----:B--2-4-:R-:W-:Y:S05]  /*18de0*/  CALL.REL.NOINC `($__internal_10_$__cuda_sm70_shflsync_up_p) ;  /* 0x000005d000007944 */ /* 0x014fea0003c00000 */
        /* <DEDUP_REMOVED lines=24> */
.L_x_608:
[----:B------:R-:W-:Y:S02]  /*18f70*/  MOV R2, 0x1 ;  /* 0x0000000100027802 */ /* 0x000fe40000000f00 */
[----:B------:R-:W-:Y:S02]  /*18f80*/  MOV R3, 0x18fa0 ;  /* 0x00018fa000037802 */ /* 0x000fe40000000f00 */
[----:B------:R-:W-:Y:S05]  /*18f90*/  CALL.REL.NOINC `($__internal_10_$__cuda_sm70_shflsync_up_p) ;  /* 0x0000042000007944 */ /* 0x000fea0003c00000 */
[----:B------:R-:W-:Y:S01]  /*18fa0*/  MOV R2, R4 ;  /* 0x0000000400027202 */ /* 0x000fe20000000f00 */
[----:B------:R-:W-:Y:S05]  /*18fb0*/  BRA `(.L_x_680) ;  /* 0xffffc8c000007947 */ /* 0x000fea000383ffff */
.L_x_609:
[----:B------:R-:W-:Y:S02]  /*18fc0*/  MOV R2, 0x2 ;  /* 0x0000000200027802 */ /* 0x000fe40000000f00 */
[----:B------:R-:W-:Y:S02]  /*18fd0*/  MOV R3, 0x18ff0 ;  /* 0x00018ff000037802 */ /* 0x000fe40000000f00 */
        /* <DEDUP_REMOVED lines=25> */
.L_x_611:
[----:B------:R-:W-:Y:S02]  /*19170*/  SEL R0, RZ, 0x1, P0 ;  /* 0x00000001ff007807 */ /* 0x000fe40000000000 */
[----:B------:R-:W-:Y:S02]  /*19180*/  MOV R2, 0x191a0 ;  /* 0x000191a000027802 */ /* 0x000fe40000000f00 */
[----:B-1----:R-:W-:Y:S05]  /*19190*/  CALL.REL.NOINC `($__internal_11_$__cuda_sm70_votesync_ballot) ;  /* 0x0000029000007944 */ /* 0x002fea0003c00000 */
[----:B------:R-:W-:Y:S01]  /*191a0*/  MOV R5, R0 ;  /* 0x0000000000057202 */ /* 0x000fe20000000f00 */
[----:B------:R-:W-:Y:S05]  /*191b0*/  BRA `(.L_x_682) ;  /* 0xffffc85000007947 */ /* 0x000fea000383ffff */
.L_x_612:
[----:B------:R-:W-:Y:S01]  /*191c0*/  IMAD.MOV.U32 R185, RZ, RZ, R6 ;  /* 0x000000ffffb97224 */ /* 0x000fe200078e0006 */
[----:B------:R-:W-:Y:S01]  /*191d0*/  MOV R2, R0 ;  /* 0x0000000000027202 */ /* 0x000fe20000000f00 */
[----:B------:R-:W-:Y:S01]  /*191e0*/  IMAD.MOV.U32 R186, RZ, RZ, 0x1f ;  /* 0x0000001fffba7424 */ /* 0x000fe200078e00ff */
[----:B------:R-:W-:Y:S02]  /*191f0*/  MOV R3, 0x19210 ;  /* 0x0001921000037802 */ /* 0x000fe40000000f00 */
[----:B-1----:R-:W-:Y:S05]  /*19200*/  CALL.REL.NOINC `($__internal_9_$__cuda_sm70_shflsync_idx_p) ;  /* 0x0000015000007944 */ /* 0x002fea0003c00000 */
[----:B------:R-:W-:Y:S01]  /*19210*/  IMAD.MOV.U32 R10, RZ, RZ, R186 ;  /* 0x000000ffff0a7224 */ /* 0x000fe200078e00ba */
[----:B------:R-:W-:Y:S01]  /*19220*/  MOV R2, R0 ;  /* 0x0000000000027202 */ /* 0x000fe20000000f00 */
[----:B------:R-:W-:Y:S01]  /*19230*/  IMAD.MOV.U32 R185, RZ, RZ, R7 ;  /* 0x000000ffffb97224 */ /* 0x000fe200078e0007 */
[----:B------:R-:W-:-:S02]  /*19240*/  MOV R186, 0x1f ;  /* 0x0000001f00ba7802 */ /* 0x000fc40000000f00 */
[----:B------:R-:W-:Y:S02]  /*19250*/  MOV R3, 0x19270 ;  /* 0x0001927000037802 */ /* 0x000fe40000000f00 */
[----:B------:R-:W-:Y:S05]  /*19260*/  CALL.REL.NOINC `($__internal_9_$__cuda_sm70_shflsync_idx_p) ;  /* 0x000000f000007944 */ /* 0x000fea0003c00000 */
[----:B------:R-:W-:Y:S01]  /*19270*/  MOV R7, R186 ;  /* 0x000000ba00077202 */ /* 0x000fe20000000f00 */
[----:B------:R-:W-:Y:S05]  /*19280*/  BRA `(.L_x_683) ;  /* 0xffffc7d000007947 */ /* 0x000fea000383ffff */
.L_x_615:
[----:B------:R-:W-:Y:S01]  /*19290*/  IMAD.MOV.U32 R185, RZ, RZ, R4 ;  /* 0x000000ffffb97224 */ /* 0x000fe200078e0004 */
[----:B------:R-:W-:Y:S01]  /*192a0*/  MOV R2, R0 ;  /* 0x0000000000027202 */ /* 0x000fe20000000f00 */
[----:B------:R-:W-:Y:S01]  /*192b0*/  IMAD.MOV.U32 R186, RZ, RZ, 0x1f ;  /* 0x0000001fffba7424 */ /* 0x000fe200078e00ff */
[----:B------:R-:W-:Y:S02]  /*192c0*/  MOV R3, 0x192e0 ;  /* 0x000192e000037802 */ /* 0x000fe40000000f00 */
[----:B-1-34-:R-:W-:Y:S05]  /*192d0*/  CALL.REL.NOINC `($__internal_9_$__cuda_sm70_shflsync_idx_p) ;  /* 0x0000008000007944 */ /* 0x01afea0003c00000 */
[----:B------:R-:W-:Y:S01]  /*192e0*/  MOV R11, R186 ;  /* 0x000000ba000b7202 */ /* 0x000fe20000000f00 */
[----:B------:R-:W-:Y:S05]  /*192f0*/  BRA `(.L_x_614) ;  /* 0xffffc7c000007947 */ /* 0x000fea000383ffff */
        .weak           $__internal_8_$__cuda_sm70_shflsync_bfly_p
        .type           $__internal_8_$__cuda_sm70_shflsync_bfly_p,@function
        .size           $__internal_8_$__cuda_sm70_shflsync_bfly_p,($__internal_9_$__cuda_sm70_shflsync_idx_p - $__internal_8_$__cuda_sm70_shflsync_bfly_p)
$__internal_8_$__cuda_sm70_shflsync_bfly_p:
[----:B------:R-:W-:Y:S02]  /*19300*/  MOV R139, 0xffffffff ;  /* 0xffffffff008b7802 */ /* 0x000fe40000000f00 */
[----:B------:R-:W-:Y:S02]  /*19310*/  MOV R3, 0x1f ;  /* 0x0000001f00037802 */ /* 0x000fe40000000f00 */
[----:B------:R-:W-:Y:S04]  /*19320*/  WARPSYNC R139 ;  /* 0x0000008b00007348 */ /* 0x000fe80003800000 */
[----:B------:R1:W2:Y:S02]  /*19330*/  SHFL.BFLY PT, R0, R4, R0, R3 ;  /* 0x0c00000004007389 */ /* 0x0002a400000e0003 */
[----:B-1----:R-:W-:-:S04]  /*19340*/  MOV R3, 0x0 ;  /* 0x0000000000037802 */ /* 0x002fc80000000f00 */
[----:B--2---:R-:W-:Y:S05]  /*19350*/  RET.REL.NODEC R2 `(_ZN7cutlass13device_kernelIN5flash19enable_sm80_to_sm89INS1_16FlashAttnFwdSm80INS1_25CollectiveMainloopFwdSm80ILi8ELi1ELb0EN4cute5tupleIJNS5_1CILi128EEENS7_ILi64EEENS7_ILi192EEEEEELi192ENS_10bfloat16_tEfNS_4arch4Sm80ELb0ELb1ELb1ELb1ELb1ELb0ELb1ELb1EEENS1_21CollectiveEpilogueFwdINS6_IJS8_SA_S9_EEENS6_IJNS7_ILi1EEESI_SI_EEESC_SE_Li256ELb1ELb1ELb1ELb0EEENS1_36VarlenDynamicPersistentTileSchedulerILi128ELi64ELi256ELi256ELb1ELb1ELb0ELb1ELb0ELb1EEEEEEEEEvNT_6ParamsE) ;  /* 0xfffe6ca002007950 */ /* 0x004fea0003c3ffff */
        .weak           $__internal_9_$__cuda_sm70_shflsync_idx_p
        .type           $__internal_9_$__cuda_sm70_shflsync_idx_p,@function
        .size           $__internal_9_$__cuda_sm70_shflsync_idx_p,($__internal_10_$__cuda_sm70_shflsync_up_p - $__internal_9_$__cuda_sm70_shflsync_idx_p)
$__internal_9_$__cuda_sm70_shflsync_idx_p:
[----:B------:R-:W-:-:S04]  /*19360*/  MOV R187, 0xffffffff ;  /* 0xffffffff00bb7802 */ /* 0x000fc80000000f00 */
[----:B------:R-:W-:Y:S04]  /*19370*/  WARPSYNC R187 ;  /* 0x000000bb00007348 */ /* 0x000fe80003800000 */
[----:B------:R1:W2:Y:S02]  /*19380*/  SHFL.IDX PT, R186, R185, R2, R186 ;  /* 0x00000002b9ba7389 */ /* 0x0002a400000e00ba */
[----:B-1----:R-:W-:Y:S02]  /*19390*/  MOV R2, R3 ;  /* 0x0000000300027202 */ /* 0x002fe40000000f00 */
[----:B------:R-:W-:-:S04]  /*193a0*/  MOV R3, 0x0 ;  /* 0x0000000000037802 */ /* 0x000fc80000000f00 */
[----:B--2---:R-:W-:Y:S05]  /*193b0*/  RET.REL.NODEC R2 `(_ZN7cutlass13device_kernelIN5flash19enable_sm80_to_sm89INS1_16FlashAttnFwdSm80INS1_25CollectiveMainloopFwdSm80ILi8ELi1ELb0EN4cute5tupleIJNS5_1CILi128EEENS7_ILi64EEENS7_ILi192EEEEEELi192ENS_10bfloat16_tEfNS_4arch4Sm80ELb0ELb1ELb1ELb1ELb1ELb0ELb1ELb1EEENS1_21CollectiveEpilogueFwdINS6_IJS8_SA_S9_EEENS6_IJNS7_ILi1EEESI_SI_EEESC_SE_Li256ELb1ELb1ELb1ELb0EEENS1_36VarlenDynamicPersistentTileSchedulerILi128ELi64ELi256ELi256ELb1ELb1ELb0ELb1ELb0ELb1EEEEEEEEEvNT_6ParamsE) ;  /* 0xfffe6c4002007950 */ /* 0x004fea0003c3ffff */
        .weak           $__internal_10_$__cuda_sm70_shflsync_up_p
        .type           $__internal_10_$__cuda_sm70_shflsync_up_p,@function
        .size           $__internal_10_$__cuda_sm70_shflsync_up_p,($__internal_11_$__cuda_sm70_votesync_ballot - $__internal_10_$__cuda_sm70_shflsync_up_p)
$__internal_10_$__cuda_sm70_shflsync_up_p:
[----:B------:R-:W-:Y:S02]  /*193c0*/  IMAD.MOV.U32 R4, RZ, RZ, RZ ;  /* 0x000000ffff047224 */ /* 0x000fe400078e00ff */
[----:B------:R-:W-:-:S04]  /*193d0*/  IMAD.MOV.U32 R10, RZ, RZ, -0x1 ;  /* 0xffffffffff0a7424 */ /* 0x000fc800078e00ff */
[----:B------:R-:W-:Y:S04]  /*193e0*/  WARPSYNC R10 ;  /* 0x0000000a00007348 */ /* 0x000fe80003800000 */
[----:B------:R1:W2:Y:S02]  /*193f0*/  SHFL.UP PT, R4, R0, R2, R4 ;  /* 0x0400000200047389 */ /* 0x0002a400000e0004 */
[----:B-1----:R-:W-:Y:S02]  /*19400*/  MOV R2, R3 ;  /* 0x0000000300027202 */ /* 0x002fe40000000f00 */
[----:B------:R-:W-:-:S04]  /*19410*/  MOV R3, 0x0 ;  /* 0x0000000000037802 */ /* 0x000fc80000000f00 */
[----:B--2---:R-:W-:Y:S05]  /*19420*/  RET.REL.NODEC R2 `(_ZN7cutlass13device_kernelIN5flash19enable_sm80_to_sm89INS1_16FlashAttnFwdSm80INS1_25CollectiveMainloopFwdSm80ILi8ELi1ELb0EN4cute5tupleIJNS5_1CILi128EEENS7_ILi64EEENS7_ILi192EEEEEELi192ENS_10bfloat16_tEfNS_4arch4Sm80ELb0ELb1ELb1ELb1ELb1ELb0ELb1ELb1EEENS1_21CollectiveEpilogueFwdINS6_IJS8_SA_S9_EEENS6_IJNS7_ILi1EEESI_SI_EEESC_SE_Li256ELb1ELb1ELb1ELb0EEENS1_36VarlenDynamicPersistentTileSchedulerILi128ELi64ELi256ELi256ELb1ELb1ELb0ELb1ELb0ELb1EEEEEEEEEvNT_6ParamsE) ;  /* 0xfffe6bd002007950 */ /* 0x004fea0003c3ffff */
        .weak           $__internal_11_$__cuda_sm70_votesync_ballot
        .type           $__internal_11_$__cuda_sm70_votesync_ballot,@function
        .size           $__internal_11_$__cuda_sm70_votesync_ballot,(.L_x_3117 - $__internal_11_$__cuda_sm70_votesync_ballot)
$__internal_11_$__cuda_sm70_votesync_ballot:
[----:B------:R-:W-:Y:S01]  /*19430*/  ISETP.NE.U32.AND P0, PT, R0, 0x1, PT ;  /* 0x000000010000780c */ /* 0x000fe20003f05070 */
[----:B------:R-:W-:-:S04]  /*19440*/  IMAD.MOV.U32 R3, RZ, RZ, -0x1 ;  /* 0xffffffffff037424 */ /* 0x000fc800078e00ff */
[----:B------:R-:W-:Y:S08]  /*19450*/  WARPSYNC R3 ;  /* 0x0000000300007348 */ /* 0x000ff00003800000 */
[----:B------:R-:W-:-:S04]  /*19460*/  VOTE.ANY R0, PT, !P0 ;  /* 0x0000000000007806 */ /* 0x000fc800040e0100 */
[----:B------:R-:W-:Y:S01]  /*19470*/  LOP3.LUT R0, R0, R3, RZ, 0xc0, !PT ;  /* 0x0000000300007212 */ /* 0x000fe200078ec0ff */
[----:B------:R-:W-:-:S04]  /*19480*/  IMAD.MOV.U32 R3, RZ, RZ, 0x0 ;  /* 0x00000000ff037424 */ /* 0x000fc800078e00ff */
[----:B------:R-:W-:Y:S05]  /*19490*/  RET.REL.NODEC R2 `(_ZN7cutlass13device_kernelIN5flash19enable_sm80_to_sm89INS1_16FlashAttnFwdSm80INS1_25CollectiveMainloopFwdSm80ILi8ELi1ELb0EN4cute5tupleIJNS5_1CILi128EEENS7_ILi64EEENS7_ILi192EEEEEELi192ENS_10bfloat16_tEfNS_4arch4Sm80ELb0ELb1ELb1ELb1ELb1ELb0ELb1ELb1EEENS1_21CollectiveEpilogueFwdINS6_IJS8_SA_S9_EEENS6_IJNS7_ILi1EEESI_SI_EEESC_SE_Li256ELb1ELb1ELb1ELb0EEENS1_36VarlenDynamicPersistentTileSchedulerILi128ELi64ELi256ELi256ELb1ELb1ELb0ELb1ELb0ELb1EEEEEEEEEvNT_6ParamsE) ;  /* 0xfffe6b6002007950 */ /* 0x000fea0003c3ffff */
.L_x_684:
        /* <DEDUP_REMOVED lines=14> */
.L_x_3117:


//--------------------- .text._ZN7cutlass13device_kernelIN5flash19enable_sm80_to_sm89INS1_16FlashAttnFwdSm80INS1_25CollectiveMainloopFwdSm80ILi8ELi1ELb0EN4cute5tupleIJNS5_1CILi128EEENS7_ILi64EEENS7_ILi192EEEEEELi192ENS_10bfloat16_tEfNS_4arch4Sm80ELb0ELb1ELb1ELb1ELb1ELb1ELb1ELb1EEENS1_21CollectiveEpilogueFwdINS6_IJS8_SA_S9_EEENS6_IJNS7_ILi1EEESI_SI_EEESC_SE_Li256ELb1ELb1ELb1ELb0EEENS1_36VarlenDynamicPersistentTileSchedulerILi128ELi64ELi256ELi256ELb1ELb1ELb0ELb1ELb0ELb1EEEEEEEEEvNT_6ParamsE --------------------------
	.section	.text._ZN7cutlass13device_kernelIN5flash19enable_sm80_to_sm89INS1_16FlashAttnFwdSm80INS1_25CollectiveMainloopFwdSm80ILi8ELi1ELb0EN4cute5tupleIJNS5_1CILi128EEENS7_ILi64EEENS7_ILi192EEEEEELi192ENS_10bfloat16_tEfNS_4arch4Sm80ELb0ELb1ELb1ELb1ELb1ELb1ELb1ELb1EEENS1_21CollectiveEpilogueFwdINS6_IJS8_SA_S9_EEENS6_IJNS7_ILi1EEESI_SI_EEESC_SE_Li256ELb1ELb1ELb1ELb0EEENS1_36VarlenDynamicPersistentTileSchedulerILi128ELi64ELi256ELi256ELb1ELb1ELb0ELb1ELb0ELb1EEEEEEEEEvNT_6ParamsE,"ax",@progbits
	.sectioninfo	@"SHI_REGISTERS=255"
	.align	128
.text._ZN7cutlass13device_kernelIN5flash19enable_sm80_to_sm89INS1_16FlashAttnFwdSm80INS1_25CollectiveMainloopFwdSm80ILi8ELi1ELb0EN4cute5tupleIJNS5_1CILi128EEENS7_ILi64EEENS7_ILi192EEEEEELi192ENS_10bfloat16_tEfNS_4arch4Sm80ELb0ELb1ELb1ELb1ELb1ELb1ELb1ELb1EEENS1_21CollectiveEpilogueFwdINS6_IJS8_SA_S9_EEENS6_IJNS7_ILi1EEESI_SI_EEESC_SE_Li256ELb1ELb1ELb1ELb0EEENS1_36VarlenDynamicPersistentTileSchedulerILi128ELi64ELi256ELi256ELb1ELb1ELb0ELb1ELb0ELb1EEEEEEEEEvNT_6ParamsE:
        .type           _ZN7cutlass13device_kernelIN5flash19enable_sm80_to_sm89INS1_16FlashAttnFwdSm80INS1_25CollectiveMainloopFwdSm80ILi8ELi1ELb0EN4cute5tupleIJNS5_1CILi128EEENS7_ILi64EEENS7_ILi192EEEEEELi192ENS_10bfloat16_tEfNS_4arch4Sm80ELb0ELb1ELb1ELb1ELb1ELb1ELb1ELb1EEENS1_21CollectiveEpilogueFwdINS6_IJS8_SA_S9_EEENS6_IJNS7_ILi1EEESI_SI_EEESC_SE_Li256ELb1ELb1ELb1ELb0EEENS1_36VarlenDynamicPersistentTileSchedulerILi128ELi64ELi256ELi256ELb1ELb1ELb0ELb1ELb0ELb1EEEEEEEEEvNT_6ParamsE,@function
        .size           _ZN7cutlass13device_kernelIN5flash19enable_sm80_to_sm89INS1_16FlashAttnFwdSm80INS1_25CollectiveMainloopFwdSm80ILi8ELi1ELb0EN4cute5tupleIJNS5_1CILi128EEENS7_ILi64EEENS7_ILi192EEEEEELi192ENS_10bfloat16_tEfNS_4arch4Sm80ELb0ELb1ELb1ELb1ELb1ELb1ELb1ELb1EEENS1_21CollectiveEpilogueFwdINS6_IJS8_SA_S9_EEENS6_IJNS7_ILi1EEESI_SI_EEESC_SE_Li256ELb1ELb1ELb1ELb0EEENS1_36VarlenDynamicPersistentTileSchedulerILi128ELi64ELi256ELi256ELb1ELb1ELb0ELb1ELb0ELb1EEEEEEEEEvNT_6ParamsE,(.L_x_3122 - _ZN7cutlass13device_kernelIN5flash19enable_sm80_to_sm89INS1_16FlashAttnFwdSm80INS1_25CollectiveMainloopFwdSm80ILi8ELi1ELb0EN4cute5tupleIJNS5_1CILi128EEENS7_ILi64EEENS7_ILi192EEEEEELi192ENS_10bfloat16_tEfNS_4arch4Sm80ELb0ELb1ELb1ELb1ELb1ELb1ELb1ELb1EEENS1_21CollectiveEpilogueFwdINS6_IJS8_SA_S9_EEENS6_IJNS7_ILi1EEESI_SI_EEESC_SE_Li256ELb1ELb1ELb1ELb0EEENS1_36VarlenDynamicPersistentTileSchedulerILi128ELi64ELi256ELi256ELb1ELb1ELb0ELb1ELb0ELb1EEEEEEEEEvNT_6ParamsE)
        .other          _ZN7cutlass13device_kernelIN5flash19enable_sm80_to_sm89INS1_16FlashAttnFwdSm80INS1_25CollectiveMainloopFwdSm80ILi8ELi1ELb0EN4cute5tupleIJNS5_1CILi128EEENS7_ILi64EEENS7_ILi192EEEEEELi192ENS_10bfloat16_tEfNS_4arch4Sm80ELb0ELb1ELb1ELb1ELb1ELb1ELb1ELb1EEENS1_21CollectiveEpilogueFwdINS6_IJS8_SA_S9_EEENS6_IJNS7_ILi1EEESI_SI_EEESC_SE_Li256ELb1ELb1ELb1ELb0EEENS1_36VarlenDynamicPersistentTileSchedulerILi128ELi64ELi256ELi256ELb1ELb1ELb0ELb1ELb0ELb1EEEEEEEEEvNT_6ParamsE,@"STO_CUDA_ENTRY STV_DEFAULT"
_ZN7cutlass13device_kernelIN5flash19enable_sm80_to_sm89INS1_16FlashAttnFwdSm80INS1_25CollectiveMainloopFwdSm80ILi8ELi1ELb0EN4cute5tupleIJNS5_1CILi128EEENS7_ILi64EEENS7_ILi192EEEEEELi192ENS_10bfloat16_tEfNS_4arch4Sm80ELb0ELb1ELb1ELb1ELb1ELb1ELb1ELb1EEENS1_21CollectiveEpilogueFwdINS6_IJS8_SA_S9_EEENS6_IJNS7_ILi1EEESI_SI_EEESC_SE_Li256ELb1ELb1ELb1ELb0EEENS1_36VarlenDynamicPersistentTileSchedulerILi128ELi64ELi256ELi256ELb1ELb1ELb0ELb1ELb0ELb1EEEEEEEEEvNT_6ParamsE:
[----:B------:R-:W-:-:S03]  /*0000*/  MOV R1, c[0x0][0x28] ;  /* 0x00000a0000017a02 */ /* 0x000fc60000000f00 */
[----:B------:R-:W1:Y:S01]  /*0010*/  S2R R2, SR_TID.X ;  /* 0x0000000000027919 */ /* 0x000e620000002100 */
[----:B------:R-:W-:Y:S01]  /*0020*/  IADD3 R1, R1, -0x170, RZ ;  /* 0xfffffe9001017810 */ /* 0x000fe20007ffe0ff */
[----:B------:R-:W-:-:S03]  /*0030*/  ULDC.64 UR10, c[0x0][0x118] ;  /* 0x00004600000a7ab9 */ /* 0x000fc60000000a00 */
[----:B------:R2:W3:Y:S01]  /*0040*/  R2UR UR4, R1 ;  /* 0x00000000010473c2 */ /* 0x0004e200000e0000 */
[----:B-1----:R-:W-:-:S06]  /*0050*/  SHF.R.U32.HI R0, RZ, 0x5, R2 ;  /* 0x00000005ff007819 */ /* 0x002fcc0000011602 */
[----:B------:R-:W1:Y:S02]  /*0060*/  SHFL.IDX PT, R0, R0, RZ, 0x1f ;  /* 0x00001fff00007589 */ /* 0x000e6400000e0000 */
[----:B-1----:R-:W1:Y:S02]  /*0070*/  R2UR UR8, R0 ;  /* 0x00000000000873c2 */ /* 0x002e6400000e0000 */
[----:B-1----:R-:W-:-:S13]  /*0080*/  ISETP.NE.AND P0, PT, RZ, UR8, PT ;  /* 0x00000008ff007c0c */ /* 0x002fda000bf05270 */
[----:B------:R-:W-:Y:S06]  /*0090*/  @P0 BAR.SYNC.DEFER_BLOCKING 0x5, 0x100 ;  /* 0x0144000000000b1d */ /* 0x000fec0000010000 */
[----:B------:R-:W1:Y:S02]  /*00a0*/  @P0 LDS.128 R4, [0x18100] ;  /* 0x01810000ff040984 */ /* 0x000e640000000c00 */
[----:B-1----:R-:W-:Y:S01]  /*00b0*/  @P0 IMAD.MOV.U32 R0, RZ, RZ, R5 ;  /* 0x000000ffff000224 */ /* 0x002fe200078e0005 */
[----:B------:R-:W-:Y:S01]  /*00c0*/  @P0 MOV R239, R7 ;  /* 0x0000000700ef0202 */ /* 0x000fe20000000f00 */
[----:B------:R-:W-:-:S02]  /*00d0*/  @P0 IMAD.MOV.U32 R236, RZ, RZ, R4 ;  /* 0x000000ffffec0224 */ /* 0x000fc400078e0004 */
[----:B------:R-:W-:Y:S01]  /*00e0*/  @P0 IMAD.MOV.U32 R238, RZ, RZ, R6 ;  /* 0x000000ffffee0224 */ /* 0x000fe200078e0006 */
[----:B------:R1:W-:Y:S02]  /*00f0*/  @P0 STL [R1+0x104], R0 ;  /* 0x0001040001000387 */ /* 0x0003e40000100800 */
[----:B-1----:R-:W-:-:S05]  /*0100*/  @P0 MOV R0, R236 ;  /* 0x000000ec00000202 */ /* 0x002fca0000000f00 */
[----:B------:R2:W-:Y:S04]  /*0110*/  @P0 STL [R1+0x7c], R0 ;  /* 0x00007c0001000387 */ /* 0x0005e80000100800 */
[----:B------:R-:W-:Y:S06]  /*0120*/  @P0 BAR.ARV 0x4, 0x100 ;  /* 0x0104000000000b1d */ /* 0x000fec0000002000 */
[----:B------:R-:W-:Y:S05]  /*0130*/  @P0 BRA `(.L_x_685) ;  /* 0x00000fb000000947 */ /* 0x000fea0003800000 */
[----:B---3--:R-:W-:Y:S01]  /*0140*/  LOP3.LUT R13, R2, 0x1f, RZ, 0xc0, !PT ;  /* 0x0000001f020d7812 */ /* 0x008fe200078ec0ff */
[----:B------:R-:W-:-:S03]  /*0150*/  CS2R R8, SRZ ;  /* 0x0000000000087805 */ /* 0x000fc6000001ff00 */
        /* <DEDUP_REMOVED lines=10> */
[C---:B------:R-:W-:Y:S01]  /*0200*/  ISETP.GE.U32.AND P4, PT, R13.reuse, 0x2, PT ;  /* 0x000000020d00780c */ /* 0x040fe20003f86070 */
[----:B------:R-:W-:Y:S01]  /*0210*/  IMAD.MOV.U32 R7, RZ, RZ, RZ ;  /* 0x000000ffff077224 */ /* 0x000fe200078e00ff */
[----:B------:R-:W-:-:S02]  /*0220*/  ISETP.GE.U32.AND P3, PT, R13, 0x4, PT ;  /* 0x000000040d00780c */ /* 0x000fc40003f66070 */
[C---:B------:R-:W-:Y:S02]  /*0230*/  ISETP.GE.U32.AND P2, PT, R13.reuse, 0x8, PT ;  /* 0x000000080d00780c */ /* 0x040fe40003f46070 */
[----:B------:R-:W-:Y:S01]  /*0240*/  ISETP.GE.U32.AND P1, PT, R13, 0x10, PT ;  /* 0x000000100d00780c */ /* 0x000fe20003f26070 */
[----:B---3--:R-:W-:-:S05]  /*0250*/  IMAD R4, R9, R8, RZ ;  /* 0x0000000809047224 */ /* 0x008fca00078e02ff */
[----:B--2---:R-:W2:Y:S02]  /*0260*/  SHFL.UP PT, R0, R4, 0x1, RZ ;  /* 0x0420000004007989 */ /* 0x004ea400000e00ff */
        /* <DEDUP_REMOVED lines=17> */
[----:B-1----:R-:W-:-:S13]  /*0380*/  ISETP.GT.AND P0, PT, R6, UR5, PT ;  /* 0x0000000506007c0c */ /* 0x002fda000bf04270 */
[----:B------:R-:W-:Y:S05]  /*0390*/  @P0 BRA `(.L_x_686) ;  /* 0x0000027000000947 */ /* 0x000fea0003800000 */
[----:B------:R-:W-:Y:S02]  /*03a0*/  MOV R6, R0 ;  /* 0x0000000000067202 */ /* 0x000fe40000000f00 */
[----:B------:R-:W-:-:S04]  /*03b0*/  MOV R7, RZ ;  /* 0x000000ff00077202 */ /* 0x000fc80000000f00 */
.L_x_690:
[----:B------:R-:W-:Y:S01]  /*03c0*/  IADD3 R0, R7, 0x1f, RZ ;  /* 0x0000001f07007810 */ /* 0x000fe20007ffe0ff */
[----:B------:R-:W-:-:S03]  /*03d0*/  IMAD.MOV.U32 R239, RZ, RZ, c[0x0][0x53c] ;  /* 0x00014f00ffef7624 */ /* 0x000fc600078e00ff */
        /* <DEDUP_REMOVED lines=14> */
[----:B------:R1:W2:Y:S02]  /*04c0*/  SHFL.UP PT, R0, R5, 0x1, RZ ;  /* 0x0420000005007989 */ /* 0x0002a400000e00ff */
.L_x_904:
        /* <DEDUP_REMOVED lines=16> */
.L_x_905:
[----:B--2---:R-:W-:-:S05]  /*05d0*/  IMAD R0, R0, c[0x0][0x538], RZ ;  /* 0x00014e0000007a24 */ /* 0x004fca00078e02ff */
[----:B------:R-:W-:-:S04]  /*05e0*/  IADD3 R6, R0, R6, RZ ;  /* 0x0000000600067210 */ /* 0x000fc80007ffe0ff */
[----:B------:R-:W-:-:S13]  /*05f0*/  ISETP.GT.AND P0, PT, R6, UR5, PT ;  /* 0x0000000506007c0c */ /* 0x000fda000bf04270 */
[----:B-1----:R-:W-:Y:S05]  /*0600*/  @!P0 BRA `(.L_x_690) ;  /* 0xfffffdb000008947 */ /* 0x002fea000383ffff */
.L_x_686:
[----:B------:R-:W-:-:S05]  /*0610*/  IADD3 R10, -R0, R6, RZ ;  /* 0x00000006000a7210 */ /* 0x000fca0007ffe1ff */
[----:B------:R-:W-:-:S05]  /*0620*/  IMAD R0, R4, c[0x0][0x538], R10 ;  /* 0x00014e0004007a24 */ /* 0x000fca00078e020a */
[----:B------:R-:W-:Y:S01]  /*0630*/  ISETP.GT.AND P0, PT, R0, UR5, PT ;  /* 0x0000000500007c0c */ /* 0x000fe2000bf04270 */
[----:B------:R-:W-:-:S12]  /*0640*/  BRA.DIV ~URZ, `(.L_x_691) ;  /* 0x0001c7a27f007947 */ /* 0x000fd8000b800000 */
[----:B------:R-:W-:-:S04]  /*0650*/  VOTE.ANY R6, PT, !P0 ;  /* 0x0000000000067806 */ /* 0x000fc800040e0100 */
.L_x_906:
[----:B------:R-:W1:Y:S02]  /*0660*/  POPC R0, R6 ;  /* 0x0000000600007309 */ /* 0x000e640000000000 */
[----:B-1----:R-:W-:Y:S01]  /*0670*/  IADD3 R239, R0, R7, RZ ;  /* 0x0000000700ef7210 */ /* 0x002fe20007ffe0ff */
[----:B------:R-:W-:Y:S05]  /*0680*/  BRA.DIV ~URZ, `(.L_x_692) ;  /* 0x0001c7b27f007947 */ /* 0x000fea000b800000 */
[----:B------:R1:W2:Y:S01]  /*0690*/  SHFL.IDX PT, R12, R9, R0, 0x1f ;  /* 0x00001f00090c7589 */ /* 0x0002a200000e0000 */
[----:B------:R-:W-:-:S03]  /*06a0*/  MOV R5, RZ ;  /* 0x000000ff00057202 */ /* 0x000fc60000000f00 */
[----:B------:R1:W3:Y:S04]  /*06b0*/  SHFL.IDX PT, R9, R8, R0, 0x1f ;  /* 0x00001f0008097589 */ /* 0x0002e800000e0000 */
.L_x_907:
[----:B------:R-:W-:Y:S01]  /*06c0*/  ISETP.NE.AND P0, PT, R6, RZ, PT ;  /* 0x000000ff0600720c */ /* 0x000fe20003f05270 */
[----:B------:R-:W-:-:S12]  /*06d0*/  BSSY B0, `(.L_x_693) ;  /* 0x0000005000007945 */ /* 0x000fd80003800000 */
[----:B------:R-:W-:Y:S05]  /*06e0*/  @!P0 BRA `(.L_x_694) ;  /* 0x0000003000008947 */ /* 0x000fea0003800000 */
[----:B-1----:R-:W-:Y:S01]  /*06f0*/  IADD3 R0, R0, -0x1, RZ ;  /* 0xffffffff00007810 */ /* 0x002fe20007ffe0ff */
[----:B------:R-:W-:Y:S05]  /*0700*/  BRA.DIV ~URZ, `(.L_x_695) ;  /* 0x0001c8327f007947 */ /* 0x000fea000b800000 */
[----:B------:R1:W4:Y:S02]  /*0710*/  SHFL.IDX PT, R5, R4, R0, 0x1f ;  /* 0x00001f0004057589 */ /* 0x00032400000e0000 */
.L_x_694:
[----:B------:R-:W-:Y:S05]  /*0720*/  BSYNC B0 ;  /* 0x0000000000007941 */ /* 0x000fea0003800000 */
.L_x_693:
[----:B-1--4-:R-:W-:Y:S01]  /*0730*/  IMAD R0, R5, c[0x0][0x538], R10 ;  /* 0x00014e0005007a24 */ /* 0x012fe200078e020a */
[----:B---3--:R-:W-:Y:S01]  /*0740*/  ISETP.NE.AND P0, PT, R9, 0x1, PT ;  /* 0x000000010900780c */ /* 0x008fe20003f05270 */
[----:B------:R-:W-:Y:S03]  /*0750*/  BSSY B0, `(.L_x_696) ;  /* 0x0000086000007945 */ /* 0x000fe60003800000 */
[----:B------:R1:W-:Y:S01]  /*0760*/  STL [R1+0x7c], R0 ;  /* 0x00007c0001007387 */ /* 0x0003e20000100800 */
[----:B------:R-:W-:-:S08]  /*0770*/  IADD3 R11, -R0, UR5, RZ ;  /* 0x00000005000b7c10 */ /* 0x000fd0000fffe1ff */
        /* <DEDUP_REMOVED lines=30> */
[----:B------:R-:W-:Y:S02]  /*0960*/  @P2 IADD3 R2, R2, 0x1, RZ ;  /* 0x0000000102022810 */ /* 0x000fe40007ffe0ff */
[----:B-1----:R-:W-:-:S03]  /*0970*/  IADD3 R0, RZ, -R3, RZ ;  /* 0x80000003ff007210 */ /* 0x002fc60007ffe0ff */
[----:B------:R-:W-:Y:S01]  /*0980*/  IMAD.MOV.U32 R4, RZ, RZ, R2 ;  /* 0x000000ffff047224 */ /* 0x000fe200078e0002 */
[----:B------:R-:W-:-:S03]  /*0990*/  MOV R2, RZ ;  /* 0x000000ff00027202 */ /* 0x000fc60000000f00 */
[----:B------:R-:W-:Y:S01]  /*09a0*/  @!P1 IMAD.MOV R4, RZ, RZ, -R4 ;  /* 0x000000ffff049224 */ /* 0x000fe200078e0a04 */
[----:B------:R-:W-:Y:S01]  /*09b0*/  @!P0 LOP3.LUT R4, RZ, R12, RZ, 0x33, !PT ;  /* 0x0000000cff048212 */ /* 0x000fe200078e33ff */
[----:B------:R-:W-:Y:S01]  /*09c0*/  IMAD.MOV.U32 R5, RZ, RZ, R0 ;  /* 0x000000ffff057224 */ /* 0x000fe200078e0000 */
[----:B------:R-:W-:Y:S02]  /*09d0*/  IABS R0, R9 ;  /* 0x0000000900007213 */ /* 0x000fe40000000000 */
[----:B------:R-:W-:Y:S01]  /*09e0*/  IABS R7, R4 ;  /* 0x0000000400077213 */ /* 0x000fe20000000000 */
[----:B------:R-:W-:Y:S02]  /*09f0*/  IMAD R5, R5, R8, RZ ;  /* 0x0000000805057224 */ /* 0x000fe400078e02ff */
[----:B------:R-:W-:Y:S02]  /*0a00*/  IMAD.MOV R6, RZ, RZ, -R0 ;  /* 0x000000ffff067224 */ /* 0x000fe400078e0a00 */
        /* <DEDUP_REMOVED lines=22> */
.L_x_697:
[----:B------:R-:W-:-:S04]  /*0b70*/  IMAD.MOV.U32 R2, RZ, RZ, 0x4 ;  /* 0x00000004ff027424 */ /* 0x000fc800078e00ff */
[----:B------:R-:W-:-:S05]  /*0b80*/  IMAD.WIDE R2, R239, R2, c[0x0][0x590] ;  /* 0x00016400ef027625 */ /* 0x000fca00078e0202 */
[----:B------:R-:W3:Y:S02]  /*0b90*/  LDG.E R7, [R2.64] ;  /* 0x0000000a02077981 */ /* 0x000ee4000c1e1900 */
[----:B--23--:R-:W-:-:S05]  /*0ba0*/  IMAD R9, R7, R12, RZ ;  /* 0x0000000c07097224 */ /* 0x00cfca00078e02ff */
[-C--:B-1----:R-:W-:Y:S02]  /*0bb0*/  IABS R0, R9.reuse ;  /* 0x0000000900007213 */ /* 0x082fe40000000000 */
[----:B------:R-:W-:-:S03]  /*0bc0*/  IABS R8, R9 ;  /* 0x0000000900087213 */ /* 0x000fc60000000000 */
[----:B------:R-:W-:-:S04]  /*0bd0*/  IMAD.MOV.U32 R6, RZ, RZ, R0 ;  /* 0x000000ffff067224 */ /* 0x000fc800078e0000 */
[----:B------:R-:W1:Y:S08]  /*0be0*/  I2F.RP R2, R6 ;  /* 0x0000000600027306 */ /* 0x000e700000209400 */
[----:B-1----:R-:W1:Y:S02]  /*0bf0*/  MUFU.RCP R2, R2 ;  /* 0x0000000200027308 */ /* 0x002e640000001000 */
[----:B-1----:R-:W-:-:S06]  /*0c00*/  IADD3 R2, R2, 0xffffffe, RZ ;  /* 0x0ffffffe02027810 */ /* 0x002fcc0007ffe0ff */
[----:B------:R-:W1:Y:S02]  /*0c10*/  F2I.FTZ.U32.TRUNC.NTZ R3, R2 ;  /* 0x0000000200037305 */ /* 0x000e64000021f000 */
[----:B-1----:R-:W-:Y:S02]  /*0c20*/  IMAD.MOV R0, RZ, RZ, -R3 ;  /* 0x000000ffff007224 */ /* 0x002fe400078e0a03 */
[----:B------:R-:W-:Y:S02]  /*0c30*/  IMAD.MOV.U32 R2, RZ, RZ, RZ ;  /* 0x000000ffff027224 */ /* 0x000fe400078e00ff */
[----:B------:R-:W-:Y:S01]  /*0c40*/  IMAD.MOV.U32 R4, RZ, RZ, R0 ;  /* 0x000000ffff047224 */ /* 0x000fe200078e0000 */
[----:B------:R-:W-:-:S03]  /*0c50*/  IABS R0, R11 ;  /* 0x0000000b00007213 */ /* 0x000fc60000000000 */
[----:B------:R-:W-:Y:S01]  /*0c60*/  IMAD R4, R4, R6, RZ ;  /* 0x0000000604047224 */ /* 0x000fe200078e02ff */
[----:B------:R-:W-:-:S03]  /*0c70*/  MOV R5, R0 ;  /* 0x0000000000057202 */ /* 0x000fc60000000f00 */
        /* <DEDUP_REMOVED lines=15> */
[----:B------:R-:W-:Y:S02]  /*0d70*/  IMAD R10, R7, R4, RZ ;  /* 0x00000004070a7224 */ /* 0x000fe400078e02ff */
[----:B------:R-:W-:-:S03]  /*0d80*/  IMAD.MOV R4, RZ, RZ, -R4 ;  /* 0x000000ffff047224 */ /* 0x000fc600078e0a04 */
[----:B------:R-:W-:Y:S01]  /*0d90*/  IADD3 R0, -R10, c[0x0][0x538], RZ ;  /* 0x00014e000a007a10 */ /* 0x000fe20007ffe1ff */
[----:B------:R-:W-:-:S03]  /*0da0*/  IMAD R8, R9, R4, R11 ;  /* 0x0000000409087224 */ /* 0x000fc600078e020b */
[----:B------:R-:W-:-:S04]  /*0db0*/  IMNMX R6, R7, R0, PT ;  /* 0x0000000007067217 */ /* 0x000fc80003800200 */
[-C--:B------:R-:W-:Y:S02]  /*0dc0*/  IABS R0, R6.reuse ;  /* 0x0000000600007213 */ /* 0x080fe40000000000 */
[----:B------:R-:W-:-:S03]  /*0dd0*/  IABS R9, R6 ;  /* 0x0000000600097213 */ /* 0x000fc60000000000 */
[----:B------:R-:W-:-:S04]  /*0de0*/  IMAD.MOV.U32 R5, RZ, RZ, R0 ;  /* 0x000000ffff057224 */ /* 0x000fc800078e0000 */
[----:B------:R-:W1:Y:S08]  /*0df0*/  I2F.RP R2, R5 ;  /* 0x0000000500027306 */ /* 0x000e700000209400 */
[----:B-1----:R-:W1:Y:S02]  /*0e00*/  MUFU.RCP R2, R2 ;  /* 0x0000000200027308 */ /* 0x002e640000001000 */
[----:B-1----:R-:W-:-:S06]  /*0e10*/  IADD3 R2, R2, 0xffffffe, RZ ;  /* 0x0ffffffe02027810 */ /* 0x002fcc0007ffe0ff */
[----:B------:R-:W1:Y:S02]  /*0e20*/  F2I.FTZ.U32.TRUNC.NTZ R3, R2 ;  /* 0x0000000200037305 */ /* 0x000e64000021f000 */
[----:B-1----:R-:W-:Y:S01]  /*0e30*/  IADD3 R0, RZ, -R3, RZ ;  /* 0x80000003ff007210 */ /* 0x002fe20007ffe0ff */
[----:B------:R-:W-:-:S04]  /*0e40*/  IMAD.MOV.U32 R2, RZ, RZ, RZ ;  /* 0x000000ffff027224 */ /* 0x000fc800078e00ff */
[----:B------:R-:W-:Y:S01]  /*0e50*/  IMAD.MOV.U32 R7, RZ, RZ, R0 ;  /* 0x000000ffff077224 */ /* 0x000fe200078e0000 */
[----:B------:R-:W-:-:S03]  /*0e60*/  IABS R0, R8 ;  /* 0x0000000800007213 */ /* 0x000fc60000000000 */
[----:B------:R-:W-:Y:S02]  /*0e70*/  IMAD R7, R7, R5, RZ ;  /* 0x0000000507077224 */ /* 0x000fe400078e02ff */
        /* <DEDUP_REMOVED lines=19> */
.L_x_698:
[----:B------:R-:W-:Y:S05]  /*0fb0*/  BSYNC B0 ;  /* 0x0000000000007941 */ /* 0x000fea0003800000 */
.L_x_696:
[----:B------:R-:W-:-:S04]  /*0fc0*/  LOP3.LUT R0, RZ, R0, RZ, 0x33, !PT ;  /* 0x00000000ff007212 */ /* 0x000fc800078e33ff */
[----:B------:R-:W-:-:S05]  /*0fd0*/  IADD3 R0, R0, R12, RZ ;  /* 0x0000000c00007210 */ /* 0x000fca0007ffe0ff */
[----:B------:R1:W-:Y:S01]  /*0fe0*/  STL [R1+0x104], R0 ;  /* 0x0001040001007387 */ /* 0x0003e20000100800 */
[----:B------:R-:W-:Y:S05]  /*0ff0*/  BRA `(.L_x_699) ;  /* 0x0000004000007947 */ /* 0x000fea0003800000 */
.L_x_687:
[----:B------:R-:W-:Y:S01]  /*1000*/  MOV R0, UR5 ;  /* 0x0000000500007c02 */ /* 0x000fe20008000f00 */
[----:B------:R1:W-:Y:S01]  /*1010*/  STL [R1+0x104], RZ ;  /* 0x000104ff01007387 */ /* 0x0003e20000100800 */
[----:B------:R-:W-:-:S03]  /*1020*/  MOV R238, RZ ;  /* 0x000000ff00ee7202 */ /* 0x000fc60000000f00 */
[----:B------:R1:W-:Y:S04]  /*1030*/  STL [R1+0x7c], R0 ;  /* 0x00007c0001007387 */ /* 0x0003e80000100800 */
.L_x_699:
[----:B------:R-:W2:Y:S04]  /*1040*/  LDL R2, [R1+0x7c] ;  /* 0x00007c0001027983 */ /* 0x000ea80000100800 */
[----:B-1----:R-:W3:Y:S01]  /*1050*/  LDL R0, [R1+0x104] ;  /* 0x0001040001007983 */ /* 0x002ee20000100800 */
[----:B------:R-:W-:Y:S01]  /*1060*/  ISETP.NE.AND P0, PT, R13, RZ, PT ;  /* 0x000000ff0d00720c */ /* 0x000fe20003f05270 */
[----:B------:R-:W-:Y:S01]  /*1070*/  IMAD.MOV.U32 R6, RZ, RZ, R238 ;  /* 0x000000ffff067224 */ /* 0x000fe200078e00ee */
[----:B------:R-:W-:Y:S01]  /*1080*/  MOV R7, R239 ;  /* 0x000000ef00077202 */ /* 0x000fe20000000f00 */
[----:B------:R-:W-:Y:S10]  /*1090*/  WARPSYNC 0xffffffff ;  /* 0xffffffff00007948 */ /* 0x000ff40003800000 */
[----:B--2---:R-:W-:Y:S01]  /*10a0*/  @!P0 IMAD.MOV.U32 R236, RZ, RZ, R2 ;  /* 0x000000ffffec8224 */ /* 0x004fe200078e0002 */
[----:B---3--:R-:W-:-:S03]  /*10b0*/  MOV R5, R0 ;  /* 0x0000000000057202 */ /* 0x008fc60000000f00 */
[----:B------:R-:W-:-:S05]  /*10c0*/  IMAD.MOV.U32 R4, RZ, RZ, R236 ;  /* 0x000000ffff047224 */ /* 0x000fca00078e00ec */
[----:B------:R1:W-:Y:S04]  /*10d0*/  @!P0 STS.128 [0x18100], R4 ;  /* 0x01810004ff008388 */ /* 0x0003e80000000c00 */
[----:B------:R-:W-:Y:S06]  /*10e0*/  BAR.ARV 0x5, 0x100 ;  /* 0x0144000000007b1d */ /* 0x000fec0000002000 */
.L_x_685:
[----:B---3--:R-:W-:-:S13]  /*10f0*/  ISETP.GE.AND P0, PT, R239, c[0x0][0x53c], PT ;  /* 0x00014f00ef007a0c */ /* 0x008fda0003f06270 */
[----:B------:R-:W-:Y:S05]  /*1100*/  @P0 EXIT ;  /* 0x000000000000094d */ /* 0x000fea0003800000 */
[----:B------:R-:W3:Y:S01]  /*1110*/  S2R R20, SR_TID.X ;  /* 0x0000000000147919 */ /* 0x000ee20000002100 */
[----:B------:R-:W-:Y:S01]  /*1120*/  IMAD.MOV.U32 R168, RZ, RZ, 0x20 ;  /* 0x00000020ffa87424 */ /* 0x000fe200078e00ff */
[----:B------:R-:W-:Y:S01]  /*1130*/  ULDC UR7, c[0x0][0x20] ;  /* 0x0000080000077ab9 */ /* 0x000fe20000000800 */
[----:B------:R-:W-:Y:S01]  /*1140*/  IMAD.MOV.U32 R170, RZ, RZ, 0x40 ;  /* 0x00000040ffaa7424 */ /* 0x000fe200078e00ff */
[----:B------:R-:W-:Y:S02]  /*1150*/  UIADD3 UR7, UP0, UR4, UR7, URZ ;  /* 0x0000000704077290 */ /* 0x000fe4000ff1e03f */
[----:B------:R-:W-:Y:S02]  /*1160*/  ULDC UR6, c[0x0][0x24] ;  /* 0x0000090000067ab9 */ /* 0x000fe40000000800 */
[----:B------:R-:W-:Y:S01]  /*1170*/  UIADD3.X UR6, URZ, UR6, URZ, UP0, !UPT ;  /* 0x000000063f067290 */ /* 0x000fe200087fe43f */
[----:B---3--:R-:W-:-:S04]  /*1180*/  SHF.R.S32.HI R8, RZ, 0x1f, R20 ;  /* 0x0000001fff087819 */ /* 0x008fc80000011414 */
[CC--:B------:R-:W-:Y:S02]  /*1190*/  LEA.HI R3, R8.reuse, R20.reuse, RZ, 0x4 ;  /* 0x0000001408037211 */ /* 0x0c0fe400078f20ff */
[-C--:B------:R-:W-:Y:S02]  /*11a0*/  LEA.HI R16, R8, R20.reuse, RZ, 0x3 ;  /* 0x0000001408107211 */ /* 0x080fe400078f18ff */
[----:B--2---:R-:W-:Y:S02]  /*11b0*/  LOP3.LUT R0, R3, 0xfffffff0, RZ, 0xc0, !PT ;  /* 0xfffffff003007812 */ /* 0x004fe400078ec0ff */
[----:B------:R-:W-:Y:S02]  /*11c0*/  SHF.R.S32.HI R19, RZ, 0x3, R16 ;  /* 0x00000003ff137819 */ /* 0x000fe40000011410 */
[----:B------:R-:W-:Y:S01]  /*11d0*/  LOP3.LUT R2, R16, 0xfffffff8, RZ, 0xc0, !PT ;  /* 0xfffffff810027812 */ /* 0x000fe200078ec0ff */
[----:B------:R-:W-:Y:S01]  /*11e0*/  IMAD.IADD R0, R20, 0x1, -R0 ;  /* 0x0000000114007824 */ /* 0x000fe200078e0a00 */
[----:B-1----:R-:W-:Y:S01]  /*11f0*/  SHF.R.S32.HI R4, RZ, 0x4, R3 ;  /* 0x00000004ff047819 */ /* 0x002fe20000011403 */
[----:B------:R-:W-:Y:S01]  /*1200*/  IMAD.SHL.U32 R6, R19, 0x40, RZ ;  /* 0x0000004013067824 */ /* 0x000fe200078e00ff */
[----:B------:R-:W-:Y:S01]  /*1210*/  LEA.HI R15, R8, R20, RZ, 0x2 ;  /* 0x00000014080f7211 */ /* 0x000fe200078f10ff */
[----:B------:R-:W-:Y:S01]  /*1220*/  IMAD.IADD R9, R20, 0x1, -R2 ;  /* 0x0000000114097824 */ /* 0x000fe200078e0a02 */
[----:B------:R-:W-:-:S02]  /*1230*/  SHF.R.S32.HI R5, RZ, 0x1f, R0 ;  /* 0x0000001fff057819 */ /* 0x000fc40000011400 */
[----:B------:R-:W-:Y:S01]  /*1240*/  LOP3.LUT R2, R6, 0x1c0, RZ, 0xc0, !PT ;  /* 0x000001c006027812 */ /* 0x000fe200078ec0ff */
[----:B------:R-:W-:Y:S01]  /*1250*/  IMAD.SHL.U32 R248, R9, 0x8, RZ ;  /* 0x0000000809f87824 */ /* 0x000fe200078e00ff */
[----:B------:R-:W-:Y:S02]  /*1260*/  LEA.HI R13, R5, R0, RZ, 0x3 ;  /* 0x00000000050d7211 */ /* 0x000fe400078f18ff */
[----:B------:R-:W-:Y:S02]  /*1270*/  SHF.R.U32.HI R6, RZ, 0x3, R2 ;  /* 0x00000003ff067819 */ /* 0x000fe40000011602 */
[----:B------:R-:W-:Y:S02]  /*1280*/  LOP3.LUT R5, R2, 0x38, R248, 0xf8, !PT ;  /* 0x0000003802057812 */ /* 0x000fe400078ef8f8 */
[----:B------:R-:W-:Y:S02]  /*1290*/  LOP3.LUT R2, R13, 0xfffffff8, RZ, 0xc0, !PT ;  /* 0xfffffff80d027812 */ /* 0x000fe400078ec0ff */
[----:B------:R-:W-:-:S02]  /*12a0*/  LEA.HI R3, R3, R4, RZ, 0x1 ;  /* 0x0000000403037211 */ /* 0x000fc400078f08ff */
[----:B------:R-:W-:Y:S01]  /*12b0*/  SHF.R.S32.HI R222, RZ, 0x2, R15 ;  /* 0x00000002ffde7819 */ /* 0x000fe2000001140f */
[----:B------:R-:W-:Y:S01]  /*12c0*/  IMAD.IADD R7, R0, 0x1, -R2 ;  /* 0x0000000100077824 */ /* 0x000fe200078e0a02 */
[----:B------:R-:W-:Y:S02]  /*12d0*/  LOP3.LUT R3, R3, 0xfffffffe, RZ, 0xc0, !PT ;  /* 0xfffffffe03037812 */ /* 0x000fe400078ec0ff */
[----:B------:R-:W-:Y:S02]  /*12e0*/  LEA.HI R2, R8, R20, RZ, 0x5 ;  /* 0x0000001408027211 */ /* 0x000fe400078f28ff */
[----:B------:R-:W-:Y:S01]  /*12f0*/  LOP3.LUT R12, R5, R6, RZ, 0x3c, !PT ;  /* 0x00000006050c7212 */ /* 0x000fe200078e3cff */
[----:B------:R-:W-:Y:S01]  /*1300*/  IMAD.IADD R10, R4, 0x1, -R3 ;  /* 0x00000001040a7824 */ /* 0x000fe200078e0a03 */
[----:B------:R-:W-:Y:S02]  /*1310*/  LOP3.LUT R0, R2, 0xffffffe0, RZ, 0xc0, !PT ;  /* 0xffffffe002007812 */ /* 0x000fe400078ec0ff */
[----:B------:R-:W-:-:S02]  /*1320*/  LEA.HI R3, R8, R20, RZ, 0x6 ;  /* 0x0000001408037211 */ /* 0x000fc400078f30ff */
[----:B------:R-:W-:Y:S01]  /*1330*/  SHF.R.S32.HI R8, RZ, 0x5, R2 ;  /* 0x00000005ff087819 */ /* 0x000fe20000011402 */
[----:B------:R-:W-:Y:S01]  /*1340*/  IMAD.IADD R18, R20, 0x1, -R0 ;  /* 0x0000000114127824 */ /* 0x000fe200078e0a00 */
[----:B------:R-:W-:Y:S01]  /*1350*/  SHF.R.S32.HI R4, RZ, 0x1f, R15 ;  /* 0x0000001fff047819 */ /* 0x000fe2000001140f */
[----:B------:R-:W-:Y:S01]  /*1360*/  IMAD.SHL.U32 R11, R3, 0x8, RZ ;  /* 0x00000008030b7824 */ /* 0x000fe200078e00ff */
[----:B------:R-:W-:Y:S01]  /*1370*/  SHF.R.S32.HI R2, RZ, 0x1f, R2 ;  /* 0x0000001fff027819 */ /* 0x000fe20000011402 */
[----:B------:R-:W-:Y:S01]  /*1380*/  IMAD.SHL.U32 R3, R9, 0x40, RZ ;  /* 0x0000004009037824 */ /* 0x000fe200078e00ff */
[----:B------:R-:W-:Y:S01]  /*1390*/  LEA.HI R4, R4, R222, RZ, 0x3 ;  /* 0x000000de04047211 */ /* 0x000fe200078f18ff */
[----:B------:R-:W-:Y:S01]  /*13a0*/  IMAD.SHL.U32 R173, R8, 0x400, RZ ;  /* 0x0000040008ad7824 */ /* 0x000fe200078e00ff */
[----:B------:R-:W-:Y:S01]  /*13b0*/  LEA.HI R0, R2, R8, RZ, 0x3 ;  /* 0x0000000802007211 */ /* 0x000fe200078f18ff */
[----:B------:R-:W-:Y:S01]  /*13c0*/  IMAD.SHL.U32 R242, R8, 0x200, RZ ;  /* 0x0000020008f27824 */ /* 0x000fe200078e00ff */
[----:B------:R-:W-:-:S02]  /*13d0*/  SHF.R.S32.HI R14, RZ, 0x1f, R18 ;  /* 0x0000001fff0e7819 */ /* 0x000fc40000011412 */
[----:B------:R-:W-:Y:S02]  /*13e0*/  LOP3.LUT R2, R3, 0x1c0, RZ, 0xc0, !PT ;  /* 0x000001c003027812 */ /* 0x000fe400078ec0ff */
[----:B------:R-:W-:Y:S02]  /*13f0*/  LOP3.LUT R4, R4, 0xfffffff8, RZ, 0xc0, !PT ;  /* 0xfffffff804047812 */ /* 0x000fe400078ec0ff */
[----:B------:R-:W-:Y:S02]  /*1400*/  LOP3.LUT R3, R0, 0xffffff8, RZ, 0xc0, !PT ;  /* 0x0ffffff800037812 */ /* 0x000fe400078ec0ff */
[----:B------:R-:W-:Y:S01]  /*1410*/  LEA.HI R14, R14, R18, RZ, 0x2 ;  /* 0x000000120e0e7211 */ /* 0x000fe200078f10ff */
[----:B------:R-:W-:Y:S01]  /*1420*/  IMAD.IADD R0, R222, 0x1, -R4 ;  /* 0x00000001de007824 */ /* 0x000fe200078e0a04 */
[----:B------:R-:W-:Y:S01]  /*1430*/  LOP3.LUT R6, R2, 0x8, R16, 0xf8, !PT ;  /* 0x0000000802067812 */ /* 0x000fe200078ef810 */
[----:B------:R-:W-:Y:S01]  /*1440*/  IMAD.IADD R3, R8, 0x1, -R3 ;  /* 0x0000000108037824 */ /* 0x000fe200078e0a03 */
[----:B------:R-:W-:-:S02]  /*1450*/  SHF.R.U32.HI R5, RZ, 0x3, R2 ;  /* 0x00000003ff057819 */ /* 0x000fc40000011602 */
[----:B------:R-:W-:Y:S02]  /*1460*/  SHF.R.S32.HI R2, RZ, 0x2, R14 ;  /* 0x00000002ff027819 */ /* 0x000fe4000001140e */
[C---:B------:R-:W-:Y:S02]  /*1470*/  LOP3.LUT R4, R0.reuse, 0x1, RZ, 0xc0, !PT ;  /* 0x0000000100047812 */ /* 0x040fe400078ec0ff */
[C---:B------:R-:W-:Y:S01]  /*1480*/  LOP3.LUT P6, RZ, R0.reuse, 0x4, RZ, 0xc0, !PT ;  /* 0x0000000400ff7812 */ /* 0x040fe200078cc0ff */
[----:B------:R-:W-:Y:S01]  /*1490*/  IMAD R17, R3, 0x10, R2 ;  /* 0x0000001003117824 */ /* 0x000fe200078e0202 */
[C---:B------:R-:W-:Y:S01]  /*14a0*/  LOP3.LUT P4, RZ, R0.reuse, 0x2, RZ, 0xc0, !PT ;  /* 0x0000000200ff7812 */ /* 0x040fe2000788c0ff */
[----:B------:R-:W-:Y:S01]  /*14b0*/  IMAD.SHL.U32 R2, R0, 0x40, RZ ;  /* 0x0000004000027824 */ /* 0x000fe200078e00ff */
[----:B------:R-:W-:Y:S01]  /*14c0*/  ISETP.NE.U32.AND P5, PT, R4, 0x1, PT ;  /* 0x000000010400780c */ /* 0x000fe20003fa5070 */
[----:B------:R-:W-:Y:S01]  /*14d0*/  IMAD.SHL.U32 R0, R7, 0x40, RZ ;  /* 0x0000004007007824 */ /* 0x000fe200078e00ff */
[----:B------:R-:W-:Y:S01]  /*14e0*/  LOP3.LUT R4, R15, 0xfffffffc, RZ, 0xc0, !PT ;  /* 0xfffffffc0f047812 */ /* 0x000fe200078ec0ff */
[----:B------:R-:W-:Y:S01]  /*14f0*/  IMAD.SHL.U32 R3, R10, 0x8, RZ ;  /* 0x000000080a037824 */ /* 0x000fe200078e00ff */
[----:B------:R-:W-:Y:S01]  /*1500*/  LOP3.LUT R240, R2, 0x1c0, RZ, 0xc0, !PT ;  /* 0x000001c002f07812 */ /* 0x000fe200078ec0ff */
[----:B------:R1:W-:Y:S01]  /*1510*/  STL [R1+0x168], R17 ;  /* 0x0001681101007387 */ /* 0x0003e20000100800 */
[----:B------:R-:W-:Y:S01]  /*1520*/  LOP3.LUT R0, R0, 0x1c0, RZ, 0xc0, !PT ;  /* 0x000001c000007812 */ /* 0x000fe200078ec0ff */
[----:B------:R-:W-:Y:S01]  /*1530*/  IMAD.IADD R252, R20, 0x1, -R4 ;  /* 0x0000000114fc7824 */ /* 0x000fe200078e0a04 */
[----:B------:R-:W-:-:S02]  /*1540*/  SHF.R.U32.HI R241, RZ, 0x3, R240 ;  /* 0x00000003fff17819 */ /* 0x000fc400000116f0 */
[----:B------:R-:W-:Y:S01]  /*1550*/  LOP3.LUT R2, R0, 0x8, R3, 0xf8, !PT ;  /* 0x0000000800027812 */ /* 0x000fe200078ef803 */
[C---:B------:R-:W-:Y:S01]  /*1560*/  IMAD R4, R252.reuse, 0x2, R173 ;  /* 0x00000002fc047824 */ /* 0x040fe200078e02ad */
[----:B------:R-:W-:Y:S01]  /*1570*/  SHF.R.U32.HI R143, RZ, 0x3, R0 ;  /* 0x00000003ff8f7819 */ /* 0x000fe20000011600 */
[----:B------:R-:W-:Y:S01]  /*1580*/  IMAD.SHL.U32 R0, R13, 0x40, RZ ;  /* 0x000000400d007824 */ /* 0x000fe200078e00ff */
[----:B------:R-:W-:Y:S01]  /*1590*/  LOP3.LUT R3, R241, R240, RZ, 0xfc, !PT ;  /* 0x000000f0f1037212 */ /* 0x000fe200078efcff */
[----:B------:R-:W-:Y:S01]  /*15a0*/  IMAD.SHL.U32 R104, R252, 0x8, RZ ;  /* 0x00000008fc687824 */ /* 0x000fe200078e00ff */
[----:B------:R-:W-:Y:S01]  /*15b0*/  LOP3.LUT R143, R2, R143, RZ, 0x3c, !PT ;  /* 0x0000008f028f7212 */ /* 0x000fe200078e3cff */
[----:B------:R-:W-:Y:S01]  /*15c0*/  IMAD R2, R9, 0x20, R19 ;  /* 0x0000002009027824 */ /* 0x000fe200078e0213 */
[----:B------:R-:W-:Y:S01]  /*15d0*/  LOP3.LUT R0, R0, 0xfffffe00, RZ, 0xc0, !PT ;  /* 0xfffffe0000007812 */ /* 0x000fe200078ec0ff */
[----:B------:R-:W-:Y:S01]  /*15e0*/  IMAD.SHL.U32 R106, R252, 0x4, RZ ;  /* 0x00000004fc6a7824 */ /* 0x000fe200078e00ff */
[----:B------:R-:W-:Y:S01]  /*15f0*/  LOP3.LUT R5, R6, R5, RZ, 0x3c, !PT ;  /* 0x0000000506057212 */ /* 0x000fe200078e3cff */
[----:B------:R-:W-:Y:S01]  /*1600*/  IMAD.IADD R6, R4, 0x1, R3 ;  /* 0x0000000104067824 */ /* 0x000fe200078e0203 */
[CC--:B------:R-:W-:Y:S01]  /*1610*/  IADD3 R173, R143.reuse, R0.reuse, R173 ;  /* 0x000000008fad7210 */ /* 0x0c0fe20007ffe0ad */
[----:B------:R2:W-:Y:S01]  /*1620*/  STL [R1+0x108], R2 ;  /* 0x0001080201007387 */ /* 0x0005e20000100800 */
[----:B------:R-:W-:Y:S01]  /*1630*/  LOP3.LUT R143, R143, R0, RZ, 0xfc, !PT ;  /* 0x000000008f8f7212 */ /* 0x000fe200078efcff */
[----:B------:R-:W-:Y:S01]  /*1640*/  IMAD R142, R10, 0x200, R5 ;  /* 0x000002000a8e7824 */ /* 0x000fe200078e0205 */
[----:B------:R-:W-:-:S02]  /*1650*/  LOP3.LUT R3, R14, 0x7ffffffc, RZ, 0xc0, !PT ;  /* 0x7ffffffc0e037812 */ /* 0x000fc400078ec0ff */
[----:B------:R-:W-:Y:S02]  /*1660*/  LEA.HI R0, R252, R252, RZ, 0x1 ;  /* 0x000000fcfc007211 */ /* 0x000fe400078f08ff */
[----:B------:R-:W-:Y:S01]  /*1670*/  LOP3.LUT R11, R12, 0x7ffffe00, R11, 0xf8, !PT ;  /* 0x7ffffe000c0b7812 */ /* 0x000fe200078ef80b */
[----:B------:R-:W-:Y:S01]  /*1680*/  IMAD.IADD R3, R18, 0x1, -R3 ;  /* 0x0000000112037824 */ /* 0x000fe200078e0a03 */
[----:B------:R-:W-:Y:S02]  /*1690*/  LOP3.LUT R0, R0, 0x1ffffffe, RZ, 0xc0, !PT ;  /* 0x1ffffffe00007812 */ /* 0x000fe400078ec0ff */
[----:B------:R-:W-:Y:S01]  /*16a0*/  IADD3 R141, R104, 0x20, RZ ;  /* 0x00000020688d7810 */ /* 0x000fe20007ffe0ff */
[----:B------:R-:W-:Y:S01]  /*16b0*/  IMAD.SHL.U32 R29, R3, 0x2, RZ ;  /* 0x00000002031d7824 */ /* 0x000fe200078e00ff */
[----:B------:R-:W-:Y:S01]  /*16c0*/  LOP3.LUT R3, R240, 0x18, R104, 0xf8, !PT ;  /* 0x00000018f0037812 */ /* 0x000fe200078ef868 */
[----:B------:R-:W-:Y:S01]  /*16d0*/  IMAD.IADD R4, R252, 0x1, -R0 ;  /* 0x00000001fc047824 */ /* 0x000fe200078e0a00 */
[----:B------:R-:W-:Y:S01]  /*16e0*/  IADD3 R250, R248, 0x40, RZ ;  /* 0x00000040f8fa7810 */ /* 0x000fe20007ffe0ff */
[----:B------:R-:W-:Y:S01]  /*16f0*/  IMAD.SHL.U32 R203, R11, 0x2, RZ ;  /* 0x000000020bcb7824 */ /* 0x000fe200078e00ff */
[----:B------:R-:W-:Y:S01]  /*1700*/  LOP3.LUT R3, R242, R3, R241, 0xf6, !PT ;  /* 0x00000003f2037212 */ /* 0x000fe200078ef6f1 */
[----:B------:R-:W-:Y:S01]  /*1710*/  IMAD R4, R4, 0x8, R17 ;  /* 0x0000000804047824 */ /* 0x000fe200078e0211 */
[C---:B------:R-:W-:Y:S01]  /*1720*/  IADD3 R28, R29.reuse, 0x8, RZ ;  /* 0x000000081d1c7810 */ /* 0x040fe20007ffe0ff */
[----:B------:R-:W-:Y:S01]  /*1730*/  STL [R1+0x100], R29 ;  /* 0x0001001d01007387 */ /* 0x000fe20000100800 */
[----:B------:R-:W-:-:S02]  /*1740*/  IADD3 R26, R29, 0x18, RZ ;  /* 0x000000181d1a7810 */ /* 0x000fc40007ffe0ff */
[----:B------:R-:W-:Y:S01]  /*1750*/  LEA R214, R3, 0x100, 0x1 ;  /* 0x0000010003d67811 */ /* 0x000fe200078e08ff */
[----:B------:R3:W-:Y:S01]  /*1760*/  STL [R1+0x16c], R4 ;  /* 0x00016c0401007387 */ /* 0x0007e20000100800 */
[----:B------:R-:W-:Y:S02]  /*1770*/  SHF.R.S32.HI R3, RZ, 0x1f, R28 ;  /* 0x0000001fff037819 */ /* 0x000fe4000001141c */
[C---:B------:R-:W-:Y:S01]  /*1780*/  IADD3 R25, R29.reuse, 0x20, RZ ;  /* 0x000000201d197810 */ /* 0x040fe20007ffe0ff */
[----:B------:R-:W-:Y:S01]  /*1790*/  STL [R1+0xec], R28 ;  /* 0x0000ec1c01007387 */ /* 0x000fe20000100800 */
[C---:B------:R-:W-:Y:S02]  /*17a0*/  IADD3 R23, R29.reuse, 0x30, RZ ;  /* 0x000000301d177810 */ /* 0x040fe40007ffe0ff */
[C---:B------:R-:W-:Y:S01]  /*17b0*/  IADD3 R22, R29.reuse, 0x38, RZ ;  /* 0x000000381d167810 */ /* 0x040fe20007ffe0ff */
[----:B------:R4:W-:Y:S01]  /*17c0*/  STL [R1+0x164], R3 ;  /* 0x0001640301007387 */ /* 0x0009e20000100800 */
[----:B------:R-:W-:-:S02]  /*17d0*/  IADD3 R20, R29, 0x48, RZ ;  /* 0x000000481d147810 */ /* 0x000fc40007ffe0ff */
[C---:B------:R-:W-:Y:S01]  /*17e0*/  IADD3 R19, R29.reuse, 0x50, RZ ;  /* 0x000000501d137810 */ /* 0x040fe20007ffe0ff */
[----:B------:R-:W-:Y:S01]  /*17f0*/  STL [R1+0xe4], R26 ;  /* 0x0000e41a01007387 */ /* 0x000fe20000100800 */
[C---:B-1----:R-:W-:Y:S02]  /*1800*/  IADD3 R17, R29.reuse, 0x60, RZ ;  /* 0x000000601d117810 */ /* 0x042fe40007ffe0ff */
[C---:B------:R-:W-:Y:S01]  /*1810*/  IADD3 R16, R29.reuse, 0x68, RZ ;  /* 0x000000681d107810 */ /* 0x040fe20007ffe0ff */
[----:B------:R-:W-:Y:S01]  /*1820*/  STL [R1+0xe0], R25 ;  /* 0x0000e01901007387 */ /* 0x000fe20000100800 */
[C---:B------:R-:W-:Y:S02]  /*1830*/  IADD3 R14, R29.reuse, 0x78, RZ ;  /* 0x000000781d0e7810 */ /* 0x040fe40007ffe0ff */
[----:B------:R-:W-:Y:S01]  /*1840*/  IADD3 R13, R29, 0x80, RZ ;  /* 0x000000801d0d7810 */ /* 0x000fe20007ffe0ff */
[----:B------:R-:W-:Y:S01]  /*1850*/  STL [R1+0x88], R23 ;  /* 0x0000881701007387 */ /* 0x000fe20000100800 */
[----:B--2---:R-:W-:-:S02]  /*1860*/  SHF.R.S32.HI R2, RZ, 0x1f, R141 ;  /* 0x0000001fff027819 */ /* 0x004fc4000001148d */
[----:B------:R-:W-:Y:S01]  /*1870*/  IADD3 R11, R29, 0x90, RZ ;  /* 0x000000901d0b7810 */ /* 0x000fe20007ffe0ff */
[----:B------:R-:W-:Y:S01]  /*1880*/  STL [R1+0xd8], R22 ;  /* 0x0000d81601007387 */ /* 0x000fe20000100800 */
[----:B---3--:R-:W-:Y:S02]  /*1890*/  SHF.R.S32.HI R4, RZ, 0x1f, R26 ;  /* 0x0000001fff047819 */ /* 0x008fe4000001141a */
[C---:B------:R-:W-:Y:S01]  /*18a0*/  LOP3.LUT P3, RZ, R7.reuse, 0x4, RZ, 0xc0, !PT ;  /* 0x0000000407ff7812 */ /* 0x040fe2000786c0ff */
[----:B------:R-:W-:Y:S01]  /*18b0*/  STL [R1+0xd0], R20 ;  /* 0x0000d01401007387 */ /* 0x000fe20000100800 */
[----:B------:R-:W-:Y:S02]  /*18c0*/  LOP3.LUT P1, RZ, R7, 0x2, RZ, 0xc0, !PT ;  /* 0x0000000207ff7812 */ /* 0x000fe4000782c0ff */
[----:B------:R-:W-:Y:S01]  /*18d0*/  LEA.HI R2, R2, R141, RZ, 0x3 ;  /* 0x0000008d02027211 */ /* 0x000fe200078f18ff */
[----:B------:R1:W-:Y:S01]  /*18e0*/  STL [R1+0x15c], R4 ;  /* 0x00015c0401007387 */ /* 0x0003e20000100800 */
[----:B----4-:R-:W-:-:S02]  /*18f0*/  SHF.R.S32.HI R3, RZ, 0x1f, R25 ;  /* 0x0000001fff037819 */ /* 0x010fc40000011419 */
[----:B------:R-:W-:Y:S01]  /*1900*/  SHF.R.S32.HI R7, RZ, 0x1f, R250 ;  /* 0x0000001fff077819 */ /* 0x000fe200000114fa */
[----:B------:R-:W-:Y:S01]  /*1910*/  STL [R1+0xcc], R19 ;  /* 0x0000cc1301007387 */ /* 0x000fe20000100800 */
[C---:B------:R-:W-:Y:S02]  /*1920*/  IADD3 R10, R29.reuse, 0x98, RZ ;  /* 0x000000981d0a7810 */ /* 0x040fe40007ffe0ff */
[----:B------:R-:W-:Y:S01]  /*1930*/  IADD3 R251, R248, 0x80, RZ ;  /* 0x00000080f8fb7810 */ /* 0x000fe20007ffe0ff */
[----:B------:R2:W-:Y:S01]  /*1940*/  STL [R1+0x158], R3 ;  /* 0x0001580301007387 */ /* 0x0005e20000100800 */
[C---:B------:R-:W-:Y:S02]  /*1950*/  IADD3 R8, R29.reuse, 0xa8, RZ ;  /* 0x000000a81d087810 */ /* 0x040fe40007ffe0ff */
[----:B------:R-:W-:Y:S01]  /*1960*/  LOP3.LUT R221, R2, 0xfffffff8, RZ, 0xc0, !PT ;  /* 0xfffffff802dd7812 */ /* 0x000fe200078ec0ff */
[----:B------:R3:W-:Y:S01]  /*1970*/  STL [R1+0x74], R7 ;  /* 0x0000740701007387 */ /* 0x0007e20000100800 */
[----:B------:R-:W-:-:S02]  /*1980*/  IADD3 R2, R29, 0xb8, RZ ;  /* 0x000000b81d027810 */ /* 0x000fc40007ffe0ff */
[----:B------:R-:W-:Y:S01]  /*1990*/  SHF.R.S32.HI R5, RZ, 0x1f, R251 ;  /* 0x0000001fff057819 */ /* 0x000fe200000114fb */
[----:B------:R-:W-:Y:S01]  /*19a0*/  STL [R1+0x84], R17 ;  /* 0x0000841101007387 */ /* 0x000fe20000100800 */
[----:B------:R-:W-:Y:S02]  /*19b0*/  IADD3 R140, R104, 0x40, RZ ;  /* 0x00000040688c7810 */ /* 0x000fe40007ffe0ff */
[C---:B------:R-:W-:Y:S01]  /*19c0*/  LOP3.LUT P2, RZ, R9.reuse, 0x4, RZ, 0xc0, !PT ;  /* 0x0000000409ff7812 */ /* 0x040fe2000784c0ff */
[----:B------:R4:W-:Y:S01]  /*19d0*/  STL [R1+0x9c], R2 ;  /* 0x00009c0201007387 */ /* 0x0009e20000100800 */
[----:B------:R-:W-:Y:S02]  /*19e0*/  SHF.R.S32.HI R0, RZ, 0x1f, R140 ;  /* 0x0000001fff007819 */ /* 0x000fe4000001148c */
[----:B------:R-:W-:Y:S01]  /*19f0*/  LOP3.LUT P0, RZ, R9, 0x2, RZ, 0xc0, !PT ;  /* 0x0000000209ff7812 */ /* 0x000fe2000780c0ff */
[----:B------:R5:W-:Y:S01]  /*1a00*/  STL [R1+0x70], R5 ;  /* 0x0000700501007387 */ /* 0x000be20000100800 */
[----:B-1----:R-:W-:-:S02]  /*1a10*/  SHF.R.S32.HI R4, RZ, 0x1f, R23 ;  /* 0x0000001fff047819 */ /* 0x002fc40000011417 */
[----:B------:R-:W-:Y:S01]  /*1a20*/  LEA.HI R220, R0, R140, RZ, 0x3 ;  /* 0x0000008c00dc7211 */ /* 0x000fe200078f18ff */
[----:B------:R-:W-:Y:S01]  /*1a30*/  STL [R1+0xc4], R16 ;  /* 0x0000c41001007387 */ /* 0x000fe20000100800 */
[----:B------:R-:W-:Y:S02]  /*1a40*/  SEL R0, R170, 0xffffffc0, !P6 ;  /* 0xffffffc0aa007807 */ /* 0x000fe40007000000 */
[C---:B------:R-:W-:Y:S01]  /*1a50*/  IADD3 R27, R29.reuse, 0x10, RZ ;  /* 0x000000101d1b7810 */ /* 0x040fe20007ffe0ff */
[----:B------:R1:W-:Y:S01]  /*1a60*/  STL [R1+0x150], R4 ;  /* 0x0001500401007387 */ /* 0x0003e20000100800 */
[----:B--2---:R-:W-:Y:S01]  /*1a70*/  SHF.R.S32.HI R3, RZ, 0x1f, R22 ;  /* 0x0000001fff037819 */ /* 0x004fe20000011416 */
[----:B------:R-:W-:Y:S01]  /*1a80*/  IMAD.IADD R215, R214, 0x1, R0 ;  /* 0x00000001d6d77824 */ /* 0x000fe200078e0200 */
[C---:B------:R-:W-:Y:S01]  /*1a90*/  IADD3 R24, R29.reuse, 0x28, RZ ;  /* 0x000000281d187810 */ /* 0x040fe20007ffe0ff */
[----:B------:R2:W-:Y:S01]  /*1aa0*/  STL [R1+0xe8], R27 ;  /* 0x0000e81b01007387 */ /* 0x0005e20000100800 */
[----:B---3--:R-:W-:-:S02]  /*1ab0*/  IADD3 R7, R29, 0xb0, RZ ;  /* 0x000000b01d077810 */ /* 0x008fc40007ffe0ff */
[C---:B------:R-:W-:Y:S01]  /*1ac0*/  IADD3 R21, R29.reuse, 0x40, RZ ;  /* 0x000000401d157810 */ /* 0x040fe20007ffe0ff */
[----:B------:R3:W-:Y:S01]  /*1ad0*/  STL [R1+0x14c], R3 ;  /* 0x00014c0301007387 */ /* 0x0007e20000100800 */
[C---:B------:R-:W-:Y:S02]  /*1ae0*/  IADD3 R18, R29.reuse, 0x58, RZ ;  /* 0x000000581d127810 */ /* 0x040fe40007ffe0ff */
[C---:B------:R-:W-:Y:S01]  /*1af0*/  IADD3 R15, R29.reuse, 0x70, RZ ;  /* 0x000000701d0f7810 */ /* 0x040fe20007ffe0ff */
[----:B------:R3:W-:Y:S01]  /*1b00*/  STL [R1+0xdc], R24 ;  /* 0x0000dc1801007387 */ /* 0x0007e20000100800 */
[----:B----4-:R-:W-:Y:S02]  /*1b10*/  SHF.R.S32.HI R2, RZ, 0x1f, R2 ;  /* 0x0000001fff027819 */ /* 0x010fe40000011402 */
[----:B------:R-:W-:Y:S01]  /*1b20*/  IADD3 R12, R29, 0x88, RZ ;  /* 0x000000881d0c7810 */ /* 0x000fe20007ffe0ff */
[----:B------:R4:W-:Y:S01]  /*1b30*/  STL [R1+0xd4], R21 ;  /* 0x0000d41501007387 */ /* 0x0009e20000100800 */
[----:B-----5:R-:W-:-:S02]  /*1b40*/  SEL R5, R168, 0xffffffe0, !P4 ;  /* 0xffffffe0a8057807 */ /* 0x020fc40006000000 */
[----:B------:R-:W-:Y:S01]  /*1b50*/  IADD3 R9, R29, 0xa0, RZ ;  /* 0x000000a01d097810 */ /* 0x000fe20007ffe0ff */
[----:B------:R-:W-:Y:S01]  /*1b60*/  STL [R1+0x10c], R2 ;  /* 0x00010c0201007387 */ /* 0x000fe20000100800 */
[----:B------:R-:W-:Y:S02]  /*1b70*/  LEA R142, R142, 0x6100, 0x1 ;  /* 0x000061008e8e7811 */ /* 0x000fe400078e08ff */
[----:B------:R-:W-:Y:S01]  /*1b80*/  SEL R168, R168, 0xffffffe0, !P1 ;  /* 0xffffffe0a8a87807 */ /* 0x000fe20004800000 */
[----:B------:R5:W-:Y:S01]  /*1b90*/  STL [R1+0xc8], R18 ;  /* 0x0000c81201007387 */ /* 0x000be20000100800 */
[----:B-1----:R-:W-:Y:S02]  /*1ba0*/  SHF.R.S32.HI R4, RZ, 0x1f, R20 ;  /* 0x0000001fff047819 */ /* 0x002fe40000011414 */
[----:B------:R-:W-:Y:S01]  /*1bb0*/  LEA R173, R173, 0xc100, 0x1 ;  /* 0x0000c100adad7811 */ /* 0x000fe200078e08ff */
[----:B------:R1:W-:Y:S01]  /*1bc0*/  STL [R1+0xc0], R15 ;  /* 0x0000c00f01007387 */ /* 0x0003e20000100800 */
[----:B--2---:R-:W-:-:S02]  /*1bd0*/  SHF.R.S32.HI R27, RZ, 0x1f, R27 ;  /* 0x0000001fff1b7819 */ /* 0x004fc4000001141b */
[----:B------:R-:W-:Y:S01]  /*1be0*/  LEA R143, R143, 0x100, 0x1 ;  /* 0x000001008f8f7811 */ /* 0x000fe200078e08ff */
[----:B------:R2:W-:Y:S01]  /*1bf0*/  STL [R1+0x144], R4 ;  /* 0x0001440401007387 */ /* 0x0005e20000100800 */
[----:B---3--:R-:W-:Y:S01]  /*1c00*/  SHF.R.S32.HI R3, RZ, 0x1f, R19 ;  /* 0x0000001fff037819 */ /* 0x008fe20000011413 */
[C---:B------:R-:W-:Y:S01]  /*1c10*/  IMAD.IADD R174, R173.reuse, 0x1, R168 ;  /* 0x00000001adae7824 */ /* 0x040fe200078e02a8 */
[----:B------:R-:W-:Y:S01]  /*1c20*/  SEL R169, R170, 0xffffffc0, !P2 ;  /* 0xffffffc0aaa97807 */ /* 0x000fe20005000000 */
[----:B------:R3:W-:Y:S01]  /*1c30*/  STL [R1+0xb4], R12 ;  /* 0x0000b40c01007387 */ /* 0x0007e20000100800 */
[----:B------:R-:W-:Y:S01]  /*1c40*/  SHF.R.S32.HI R24, RZ, 0x1f, R24 ;  /* 0x0000001fff187819 */ /* 0x000fe20000011418 */
[----:B------:R-:W-:Y:S01]  /*1c50*/  IMAD.IADD R168, R168, 0x1, R143 ;  /* 0x00000001a8a87824 */ /* 0x000fe200078e028f */
[----:B------:R-:W-:Y:S01]  /*1c60*/  SEL R170, R170, 0xffffffc0, !P3 ;  /* 0xffffffc0aaaa7807 */ /* 0x000fe20005800000 */
[----:B------:R3:W-:Y:S01]  /*1c70*/  STL [R1+0x140], R3 ;  /* 0x0001400301007387 */ /* 0x0007e20000100800 */
[----:B----4-:R-:W-:Y:S01]  /*1c80*/  SHF.R.S32.HI R21, RZ, 0x1f, R21 ;  /* 0x0000001fff157819 */ /* 0x010fe20000011415 */
[C---:B------:R-:W-:Y:S01]  /*1c90*/  IMAD.IADD R172, R142.reuse, 0x1, R169 ;  /* 0x000000018eac7824 */ /* 0x040fe200078e02a9 */
[C---:B------:R-:W-:Y:S01]  /*1ca0*/  IADD3 R177, R142.reuse, 0x20, RZ ;  /* 0x000000208eb17810 */ /* 0x040fe20007ffe0ff */
[----:B------:R4:W-:Y:S01]  /*1cb0*/  STL [R1+0xa8], R9 ;  /* 0x0000a80901007387 */ /* 0x0009e20000100800 */
[----:B------:R-:W-:Y:S01]  /*1cc0*/  @P0 IADD3 R177, R142, -0x20, RZ ;  /* 0xffffffe08eb10810 */ /* 0x000fe20007ffe0ff */
[----:B------:R-:W-:Y:S01]  /*1cd0*/  IMAD.IADD R176, R173, 0x1, R170 ;  /* 0x00000001adb07824 */ /* 0x000fe200078e02aa */
[----:B------:R-:W-:Y:S01]  /*1ce0*/  IADD3 R213, R104, 0x60, RZ ;  /* 0x0000006068d57810 */ /* 0x000fe20007ffe0ff */
[----:B------:R-:W-:Y:S01]  /*1cf0*/  STL [R1+0xbc], R14 ;  /* 0x0000bc0e01007387 */ /* 0x000fe20000100800 */
[----:B-----5:R-:W-:Y:S01]  /*1d00*/  SHF.R.S32.HI R18, RZ, 0x1f, R18 ;  /* 0x0000001fff127819 */ /* 0x020fe20000011412 */
[----:B------:R-:W-:Y:S01]  /*1d10*/  IMAD.IADD R171, R170, 0x1, R143 ;  /* 0x00000001aaab7824 */ /* 0x000fe200078e028f */
[----:B------:R-:W-:Y:S01]  /*1d20*/  IADD3 R212, R104, 0x80, RZ ;  /* 0x0000008068d47810 */ /* 0x000fe20007ffe0ff */
[----:B------:R-:W-:Y:S01]  /*1d30*/  STL [R1+0xb8], R13 ;  /* 0x0000b80d01007387 */ /* 0x000fe20000100800 */
[----:B-1----:R-:W-:Y:S01]  /*1d40*/  SHF.R.S32.HI R15, RZ, 0x1f, R15 ;  /* 0x0000001fff0f7819 */ /* 0x002fe2000001140f */
[----:B------:R-:W-:Y:S01]  /*1d50*/  IMAD.IADD R175, R174, 0x1, R170 ;  /* 0x00000001aeaf7824 */ /* 0x000fe200078e02aa */
[----:B------:R-:W-:Y:S01]  /*1d60*/  IADD3 R211, R104, 0xa0, RZ ;  /* 0x000000a068d37810 */ /* 0x000fe20007ffe0ff */
[----:B------:R-:W-:Y:S01]  /*1d70*/  STL [R1+0xb0], R11 ;  /* 0x0000b00b01007387 */ /* 0x000fe20000100800 */
[----:B--2---:R-:W-:Y:S01]  /*1d80*/  SHF.R.S32.HI R4, RZ, 0x1f, R17 ;  /* 0x0000001fff047819 */ /* 0x004fe20000011411 */
[----:B------:R-:W-:Y:S01]  /*1d90*/  IMAD.IADD R169, R169, 0x1, R177 ;  /* 0x00000001a9a97824 */ /* 0x000fe200078e02b1 */
[----:B------:R-:W-:Y:S01]  /*1da0*/  LOP3.LUT R220, R220, 0xfffffff8, RZ, 0xc0, !PT ;  /* 0xfffffff8dcdc7812 */ /* 0x000fe200078ec0ff */
[----:B------:R-:W-:Y:S01]  /*1db0*/  STL [R1+0xac], R10 ;  /* 0x0000ac0a01007387 */ /* 0x000fe20000100800 */
[----:B---3--:R-:W-:Y:S01]  /*1dc0*/  SHF.R.S32.HI R12, RZ, 0x1f, R12 ;  /* 0x0000001fff0c7819 */ /* 0x008fe2000001140c */
[----:B------:R-:W-:Y:S01]  /*1dd0*/  IMAD.IADD R170, R170, 0x1, R168 ;  /* 0x00000001aaaa7824 */ /* 0x000fe200078e02a8 */
[----:B------:R-:W-:Y:S01]  /*1de0*/  SHF.R.S32.HI R249, RZ, 0x1f, R248 ;  /* 0x0000001ffff97819 */ /* 0x000fe200000114f8 */
[----:B------:R1:W-:Y:S01]  /*1df0*/  STL [R1+0x138], R4 ;  /* 0x0001380401007387 */ /* 0x0003e20000100800 */
[----:B------:R-:W-:-:S02]  /*1e00*/  SHF.R.S32.HI R3, RZ, 0x1f, R16 ;  /* 0x0000001fff037819 */ /* 0x000fc40000011410 */
[----:B------:R-:W-:Y:S01]  /*1e10*/  SHF.R.S32.HI R105, RZ, 0x1f, R104 ;  /* 0x0000001fff697819 */ /* 0x000fe20000011468 */
[----:B------:R-:W-:Y:S01]  /*1e20*/  STL [R1+0xa4], R8 ;  /* 0x0000a40801007387 */ /* 0x000fe20000100800 */
[----:B----4-:R-:W-:Y:S02]  /*1e30*/  SHF.R.S32.HI R9, RZ, 0x1f, R9 ;  /* 0x0000001fff097819 */ /* 0x010fe40000011409 */
[----:B------:R-:W-:Y:S01]  /*1e40*/  SHF.R.S32.HI R247, RZ, 0x1f, R213 ;  /* 0x0000001ffff77819 */ /* 0x000fe200000114d5 */
[----:B------:R2:W-:Y:S01]  /*1e50*/  STL [R1+0x134], R3 ;  /* 0x0001340301007387 */ /* 0x0005e20000100800 */
[----:B------:R-:W-:Y:S02]  /*1e60*/  SHF.R.S32.HI R246, RZ, 0x1f, R212 ;  /* 0x0000001ffff67819 */ /* 0x000fe400000114d4 */
[----:B------:R-:W-:Y:S01]  /*1e70*/  SHF.R.S32.HI R245, RZ, 0x1f, R211 ;  /* 0x0000001ffff57819 */ /* 0x000fe200000114d3 */
[----:B------:R-:W-:Y:S01]  /*1e80*/  STL [R1+0xa0], R7 ;  /* 0x0000a00701007387 */ /* 0x000fe20000100800 */
[----:B------:R-:W-:-:S02]  /*1e90*/  SHF.R.S32.HI R244, RZ, 0x1f, R221 ;  /* 0x0000001ffff47819 */ /* 0x000fc400000114dd */
[----:B------:R-:W-:Y:S01]  /*1ea0*/  SHF.R.S32.HI R243, RZ, 0x1f, R220 ;  /* 0x0000001ffff37819 */ /* 0x000fe200000114dc */
[----:B------:R-:W-:Y:S01]  /*1eb0*/  STL [R1+0x160], R27 ;  /* 0x0001601b01007387 */ /* 0x000fe20000100800 */
[C---:B------:R-:W-:Y:S02]  /*1ec0*/  IADD3 R188, R177.reuse, 0x800, RZ ;  /* 0x00000800b1bc7810 */ /* 0x040fe40007ffe0ff */
[C---:B------:R-:W-:Y:S01]  /*1ed0*/  IADD3 R187, R177.reuse, 0x1000, RZ ;  /* 0x00001000b1bb7810 */ /* 0x040fe20007ffe0ff */
[----:B------:R-:W-:Y:S01]  /*1ee0*/  STL [R1+0x154], R24 ;  /* 0x0001541801007387 */ /* 0x000fe20000100800 */
[C---:B------:R-:W-:Y:S02]  /*1ef0*/  IADD3 R186, R177.reuse, 0x1800, RZ ;  /* 0x00001800b1ba7810 */ /* 0x040fe40007ffe0ff */
[----:B------:R-:W-:Y:S01]  /*1f00*/  IADD3 R185, R177, 0x2000, RZ ;  /* 0x00002000b1b97810 */ /* 0x000fe20007ffe0ff */
[----:B------:R-:W-:Y:S01]  /*1f10*/  STL [R1+0x148], R21 ;  /* 0x0001481501007387 */ /* 0x000fe20000100800 */
[----:B-1----:R-:W-:-:S02]  /*1f20*/  SHF.R.S32.HI R4, RZ, 0x1f, R14 ;  /* 0x0000001fff047819 */ /* 0x002fc4000001140e */
[C---:B------:R-:W-:Y:S01]  /*1f30*/  IADD3 R184, R177.reuse, 0x2800, RZ ;  /* 0x00002800b1b87810 */ /* 0x040fe20007ffe0ff */
[----:B------:R-:W-:Y:S01]  /*1f40*/  STL [R1+0x13c], R18 ;  /* 0x00013c1201007387 */ /* 0x000fe20000100800 */
[C---:B------:R-:W-:Y:S02]  /*1f50*/  IADD3 R183, R177.reuse, 0x3000, RZ ;  /* 0x00003000b1b77810 */ /* 0x040fe40007ffe0ff */
[C---:B------:R-:W-:Y:S01]  /*1f60*/  IADD3 R182, R177.reuse, 0x3800, RZ ;  /* 0x00003800b1b67810 */ /* 0x040fe20007ffe0ff */
[----:B------:R1:W-:Y:S01]  /*1f70*/  STL [R1+0x12c], R4 ;  /* 0x00012c0401007387 */ /* 0x0003e20000100800 */
[----:B--2---:R-:W-:Y:S02]  /*1f80*/  SHF.R.S32.HI R3, RZ, 0x1f, R13 ;  /* 0x0000001fff037819 */ /* 0x004fe4000001140d */
[C---:B------:R-:W-:Y:S01]  /*1f90*/  IADD3 R181, R177.reuse, 0x4000, RZ ;  /* 0x00004000b1b57810 */ /* 0x040fe20007ffe0ff */
[----:B------:R-:W-:Y:S01]  /*1fa0*/  STL [R1+0x130], R15 ;  /* 0x0001300f01007387 */ /* 0x000fe20000100800 */
[----:B------:R-:W-:-:S02]  /*1fb0*/  IADD3 R180, R177, 0x4800, RZ ;  /* 0x00004800b1b47810 */ /* 0x000fc40007ffe0ff */
[C---:B------:R-:W-:Y:S01]  /*1fc0*/  IADD3 R179, R177.reuse, 0x5000, RZ ;  /* 0x00005000b1b37810 */ /* 0x040fe20007ffe0ff */
[----:B------:R2:W-:Y:S01]  /*1fd0*/  STL [R1+0x128], R3 ;  /* 0x0001280301007387 */ /* 0x0005e20000100800 */
[----:B------:R-:W-:-:S03]  /*1fe0*/  IADD3 R178, R177, 0x5800, RZ ;  /* 0x00005800b1b27810 */ /* 0x000fc60007ffe0ff */
[----:B------:R-:W-:Y:S04]  /*1ff0*/  STL [R1+0x124], R12 ;  /* 0x0001240c01007387 */ /* 0x000fe80000100800 */
[----:B------:R-:W-:Y:S01]  /*2000*/  STL [R1+0x118], R9 ;  /* 0x0001180901007387 */ /* 0x000fe20000100800 */
[----:B-1----:R-:W-:-:S05]  /*2010*/  SHF.R.S32.HI R4, RZ, 0x1f, R11 ;  /* 0x0000001fff047819 */ /* 0x002fca000001140b */
[----:B------:R1:W-:Y:S01]  /*2020*/  STL [R1+0x120], R4 ;  /* 0x0001200401007387 */ /* 0x0003e20000100800 */
[----:B--2---:R-:W-:-:S05]  /*2030*/  SHF.R.S32.HI R3, RZ, 0x1f, R10 ;  /* 0x0000001fff037819 */ /* 0x004fca000001140a */
[----:B------:R2:W-:Y:S01]  /*2040*/  STL [R1+0x11c], R3 ;  /* 0x00011c0301007387 */ /* 0x0005e20000100800 */
[----:B-1----:R-:W-:-:S05]  /*2050*/  SHF.R.S32.HI R4, RZ, 0x1f, R8 ;  /* 0x0000001fff047819 */ /* 0x002fca0000011408 */
[----:B------:R1:W-:Y:S01]  /*2060*/  STL [R1+0x114], R4 ;  /* 0x0001140401007387 */ /* 0x0003e20000100800 */
[----:B--2---:R-:W-:-:S05]  /*2070*/  SHF.R.S32.HI R3, RZ, 0x1f, R7 ;  /* 0x0000001fff037819 */ /* 0x004fca0000011407 */
[----:B------:R2:W-:Y:S01]  /*2080*/  STL [R1+0x110], R3 ;  /* 0x0001100301007387 */ /* 0x0005e20000100800 */
[----:B-1----:R-:W-:-:S05]  /*2090*/  LEA R4, R6, 0x80, 0x1 ;  /* 0x0000008006047811 */ /* 0x002fca00078e08ff */
[C---:B------:R-:W-:Y:S01]  /*20a0*/  IMAD.IADD R2, R4.reuse, 0x1, R5 ;  /* 0x0000000104027824 */ /* 0x040fe200078e0205 */
[----:B------:R1:W-:Y:S01]  /*20b0*/  STL [R1+0x8c], R4 ;  /* 0x00008c0401007387 */ /* 0x0003e20000100800 */
[C---:B------:R-:W-:Y:S01]  /*20c0*/  IMAD.IADD R6, R4.reuse, 0x1, R0 ;  /* 0x0000000104067824 */ /* 0x040fe200078e0200 */
[C---:B--2---:R-:W-:Y:S02]  /*20d0*/  IADD3 R3, R4.reuse, -0x10, RZ ;  /* 0xfffffff004037810 */ /* 0x044fe40007ffe0ff */
[----:B------:R-:W-:Y:S01]  /*20e0*/  @P5 IADD3 R3, R4, 0x10, RZ ;  /* 0x0000001004035810 */ /* 0x000fe20007ffe0ff */
[----:B------:R2:W-:Y:S04]  /*20f0*/  STL [R1+0x98], R2 ;  /* 0x0000980201007387 */ /* 0x0005e80000100800 */
[----:B------:R3:W-:Y:S04]  /*2100*/  STL [R1+0x90], R3 ;  /* 0x0000900301007387 */ /* 0x0007e80000100800 */
[----:B------:R4:W-:Y:S01]  /*2110*/  STL [R1+0xfc], R6 ;  /* 0x0000fc0601007387 */ /* 0x0009e20000100800 */
[----:B-1----:R-:W-:-:S02]  /*2120*/  IMAD.IADD R4, R0, 0x1, R2 ;  /* 0x0000000100047824 */ /* 0x002fc400078e0202 */
[----:B--2---:R-:W-:-:S03]  /*2130*/  IMAD.IADD R2, R5, 0x1, R3 ;  /* 0x0000000105027824 */ /* 0x004fc600078e0203 */
[----:B------:R4:W-:Y:S01]  /*2140*/  STL [R1+0xf8], R4 ;  /* 0x0000f80401007387 */ /* 0x0009e20000100800 */
[----:B---3--:R-:W-:-:S03]  /*2150*/  IMAD.IADD R3, R0, 0x1, R3 ;  /* 0x0000000100037824 */ /* 0x008fc600078e0203 */
[----:B------:R4:W-:Y:S01]  /*2160*/  STL [R1+0x94], R2 ;  /* 0x0000940201007387 */ /* 0x0009e20000100800 */
[----:B------:R-:W-:-:S03]  /*2170*/  IMAD.IADD R0, R0, 0x1, R2 ;  /* 0x0000000100007824 */ /* 0x000fc600078e0202 */
[----:B------:R4:W-:Y:S04]  /*2180*/  STL [R1+0xf4], R3 ;  /* 0x0000f40301007387 */ /* 0x0009e80000100800 */
[----:B------:R4:W-:Y:S02]  /*2190*/  STL [R1+0xf0], R0 ;  /* 0x0000f00001007387 */ /* 0x0009e40000100800 */
.L_x_903:
[----:B------:R-:W-:Y:S01]  /*21a0*/  ISETP.NE.U32.AND P0, PT, RZ, c[0x0][0x370], PT ;  /* 0x0000dc00ff007a0c */ /* 0x000fe20003f05070 */
[----:B------:R-:W-:Y:S01]  /*21b0*/  IMAD.MOV.U32 R18, RZ, RZ, 0x4 ;  /* 0x00000004ff127424 */ /* 0x000fe200078e00ff */
[----:B------:R-:W-:Y:S01]  /*21c0*/  ISETP.NE.U32.AND P4, PT, RZ, c[0x0][0x358], PT ;  /* 0x0000d600ff007a0c */ /* 0x000fe20003f85070 */
[----:B----4-:R-:W-:Y:S01]  /*21d0*/  IMAD.MOV.U32 R2, RZ, RZ, RZ ;  /* 0x000000ffff027224 */ /* 0x010fe200078e00ff */
[----:B------:R-:W-:Y:S01]  /*21e0*/  ISETP.NE.AND.EX P0, PT, RZ, c[0x0][0x374], PT, P0 ;  /* 0x0000dd00ff007a0c */ /* 0x000fe20003f05300 */
[----:B------:R-:W-:Y:S01]  /*21f0*/  IMAD.MOV.U32 R72, RZ, RZ, RZ ;  /* 0x000000ffff487224 */ /* 0x000fe200078e00ff */
[----:B------:R-:W-:Y:S01]  /*2200*/  ISETP.NE.AND.EX P4, PT, RZ, c[0x0][0x35c], PT, P4 ;  /* 0x0000d700ff007a0c */ /* 0x000fe20003f85340 */
[----:B------:R-:W-:Y:S01]  /*2210*/  IMAD.MOV.U32 R17, RZ, RZ, RZ ;  /* 0x000000ffff117224 */ /* 0x000fe200078e00ff */
[----:B------:R-:W-:Y:S01]  /*2220*/  ISETP.NE.U32.AND P3, PT, RZ, c[0x0][0x350], PT ;  /* 0x0000d400ff007a0c */ /* 0x000fe20003f65070 */
[----:B------:R-:W-:Y:S01]  /*2230*/  IMAD.WIDE R6, R239, R18, c[0x0][0x350] ;  /* 0x0000d400ef067625 */ /* 0x000fe200078e0212 */
[----:B------:R-:W-:-:S02]  /*2240*/  ISETP.NE.U32.AND P2, PT, RZ, c[0x0][0x348], PT ;  /* 0x0000d200ff007a0c */ /* 0x000fc40003f45070 */
[----:B------:R-:W-:Y:S02]  /*2250*/  ISETP.NE.AND.EX P3, PT, RZ, c[0x0][0x354], PT, P3 ;  /* 0x0000d500ff007a0c */ /* 0x000fe40003f65330 */
[----:B------:R-:W-:-:S03]  /*2260*/  ISETP.NE.AND.EX P2, PT, RZ, c[0x0][0x34c], PT, P2 ;  /* 0x0000d300ff007a0c */ /* 0x000fc60003f45320 */
[----:B------:R-:W-:-:S05]  /*2270*/  @P0 IMAD.WIDE R4, R239, R18, c[0x0][0x370] ;  /* 0x0000dc00ef040625 */ /* 0x000fca00078e0212 */
[----:B------:R1:W2:Y:S01]  /*2280*/  @P0 LDG.E R2, [R4.64] ;  /* 0x0000000a04020981 */ /* 0x0002a2000c1e1900 */
[----:B------:R-:W-:Y:S02]  /*2290*/  IMAD.MOV.U32 R0, RZ, RZ, RZ ;  /* 0x000000ffff007224 */ /* 0x000fe400078e00ff */
[CC--:B------:R-:W-:Y:S01]  /*22a0*/  IMAD.WIDE R10, R239.reuse, R18.reuse, c[0x0][0x348] ;  /* 0x0000d200ef0a7625 */ /* 0x0c0fe200078e0212 */
[----:B------:R-:W3:Y:S04]  /*22b0*/  @P3 LDG.E R17, [R6.64] ;  /* 0x0000000a06113981 */ /* 0x000ee8000c1e1900 */
[----:B------:R-:W4:Y:S01]  /*22c0*/  @P2 LDG.E R0, [R10.64] ;  /* 0x0000000a0a002981 */ /* 0x000f22000c1e1900 */
[----:B-1----:R-:W-:-:S05]  /*22d0*/  IMAD.WIDE R4, R239, R18, c[0x0][0x358] ;  /* 0x0000d600ef047625 */ /* 0x002fca00078e0212 */
[----:B------:R-:W4:Y:S01]  /*22e0*/  @P4 LDG.E R72, [R4.64] ;  /* 0x0000000a04484981 */ /* 0x000f22000c1e1900 */
[----:B------:R-:W-:-:S04]  /*22f0*/  ISETP.NE.U32.AND P1, PT, RZ, c[0x0][0x360], PT ;  /* 0x0000d800ff007a0c */ /* 0x000fc80003f25070 */
[----:B------:R-:W-:Y:S02]  /*2300*/  ISETP.NE.AND.EX P1, PT, RZ, c[0x0][0x364], PT, P1 ;  /* 0x0000d900ff007a0c */ /* 0x000fe40003f25310 */
[----:B------:R-:W-:Y:S01]  /*2310*/  MOV R13, c[0x0][0x168] ;  /* 0x00005a00000d7a02 */ /* 0x000fe20000000f00 */
[----:B------:R-:W-:Y:S01]  /*2320*/  YIELD ;  /* 0x0000000000007946 */ /* 0x000fe20003800000 */
[----:B------:R-:W-:Y:S02]  /*2330*/  ULDC UR5, c[0x0][0x2ac] ;  /* 0x0000ab0000057ab9 */ /* 0x000fe40000000800 */
[----:B------:R-:W-:-:S07]  /*2340*/  ULDC UR4, c[0x0][0x1d0] ;  /* 0x0000740000047ab9 */ /* 0x000fce0000000800 */
[----:B------:R-:W-:Y:S01]  /*2350*/  @P1 IMAD.WIDE R8, R239, R18, c[0x0][0x360] ;  /* 0x0000d800ef081625 */ /* 0x000fe200078e0212 */
[----:B------:R-:W-:-:S04]  /*2360*/  UIMAD UR4, UR5, UR4, URZ ;  /* 0x00000004050472a4 */ /* 0x000fc8000f8e023f */
[----:B------:R1:W5:Y:S01]  /*2370*/  @P1 LDG.E R13, [R8.64] ;  /* 0x0000000a080d1981 */ /* 0x000362000c1e1900 */
[----:B------:R-:W-:Y:S02]  /*2380*/  IMAD.MOV.U32 R208, RZ, RZ, c[0x0][0x228] ;  /* 0x00008a00ffd07624 */ /* 0x000fe400078e00ff */
[----:B-1----:R-:W-:-:S05]  /*2390*/  IMAD.U32 R8, RZ, RZ, UR7 ;  /* 0x00000007ff087e24 */ /* 0x002fca000f8e00ff */
[----:B------:R-:W-:Y:S01]  /*23a0*/  IADD3 R144, P0, R8, 0x48, RZ ;  /* 0x0000004808907810 */ /* 0x000fe20007f1e0ff */
[----:B------:R-:W-:-:S03]  /*23b0*/  IMAD.U32 R8, RZ, RZ, UR4 ;  /* 0x00000004ff087e24 */ /* 0x000fc6000f8e00ff */
[----:B------:R-:W-:Y:S01]  /*23c0*/  IADD3.X R145, RZ, UR6, RZ, P0, !PT ;  /* 0x00000006ff917c10 */ /* 0x000fe200087fe4ff */
[----:B--2---:R-:W-:Y:S01]  /*23d0*/  STL [R1+0x48], R2 ;  /* 0x0000480201007387 */ /* 0x004fe20000100800 */
[----:B---3--:R-:W-:-:S03]  /*23e0*/  IMAD.IADD R3, R17, 0x1, R2 ;  /* 0x0000000111037824 */ /* 0x008fc600078e0202 */
[----:B----4-:R1:W-:Y:S04]  /*23f0*/  STL [R1+0x4c], R0 ;  /* 0x00004c0001007387 */ /* 0x0103e80000100800 */
[----:B------:R2:W-:Y:S04]  /*2400*/  STL [R1+0x50], R3 ;  /* 0x0000500301007387 */ /* 0x0005e80000100800 */
[----:B------:R3:W-:Y:S01]  /*2410*/  STL [R1+0x54], R72 ;  /* 0x0000544801007387 */ /* 0x0007e20000100800 */
[C---:B-1----:R-:W-:Y:S02]  /*2420*/  LOP3.LUT R0, R238.reuse, 0xff000000, RZ, 0xc0, !PT ;  /* 0xff000000ee007812 */ /* 0x042fe400078ec0ff */
[----:B--2---:R-:W-:-:S02]  /*2430*/  LOP3.LUT R3, R238, 0xff0000, RZ, 0xc0, !PT ;  /* 0x00ff0000ee037812 */ /* 0x004fc400078ec0ff */
[----:B------:R-:W-:-:S04]  /*2440*/  SHF.R.U32.HI R0, RZ, 0x8, R0 ;  /* 0x00000008ff007819 */ /* 0x000fc80000011600 */
[----:B------:R-:W-:Y:S01]  /*2450*/  LEA.HI R12, R3, R0, RZ, 0x10 ;  /* 0x00000000030c7211 */ /* 0x000fe200078f80ff */
[----:B------:R-:W-:Y:S05]  /*2460*/  @P1 BRA `(.L_x_700) ;  /* 0x0000004000001947 */ /* 0x000fea0003800000 */
[----:B------:R-:W-:Y:S05]  /*2470*/  @!P2 BRA `(.L_x_700) ;  /* 0x000000300000a947 */ /* 0x000fea0003800000 */
[----:B------:R1:W2:Y:S04]  /*2480*/  LDG.E R0, [R10.64] ;  /* 0x0000000a0a007981 */ /* 0x0002a8000c1e1900 */
[----:B-1----:R-:W2:Y:S02]  /*2490*/  LDG.E R10, [R10.64+0x4] ;  /* 0x0000040a0a0a7981 */ /* 0x002ea4000c1e1900 */
[----:B--2--5:R-:W-:-:S05]  /*24a0*/  IADD3 R13, -R0, R10, RZ ;  /* 0x0000000a000d7210 */ /* 0x024fca0007ffe1ff */
.L_x_700:
[----:B-----5:R1:W-:Y:S01]  /*24b0*/  STL [R1+0x58], R13 ;  /* 0x0000580d01007387 */ /* 0x0203e20000100800 */
[----:B------:R-:W-:-:S04]  /*24c0*/  ISETP.NE.U32.AND P0, PT, RZ, c[0x0][0x368], PT ;  /* 0x0000da00ff007a0c */ /* 0x000fc80003f05070 */
[----:B------:R-:W-:-:S13]  /*24d0*/  ISETP.NE.AND.EX P0, PT, RZ, c[0x0][0x36c], PT, P0 ;  /* 0x0000db00ff007a0c */ /* 0x000fda0003f05300 */
[----:B------:R-:W-:Y:S05]  /*24e0*/  @!P0 BRA `(.L_x_701) ;  /* 0x0000003000008947 */ /* 0x000fea0003800000 */
[----:B------:R-:W-:-:S06]  /*24f0*/  IMAD.WIDE R8, R239, R18, c[0x0][0x368] ;  /* 0x0000da00ef087625 */ /* 0x000fcc00078e0212 */
[----:B------:R2:W5:Y:S01]  /*2500*/  LDG.E R8, [R8.64] ;  /* 0x0000000a08087981 */ /* 0x000562000c1e1900 */
[----:B------:R-:W-:Y:S05]  /*2510*/  BRA `(.L_x_702) ;  /* 0x0000004000007947 */ /* 0x000fea0003800000 */
.L_x_701:
[----:B------:R-:W-:Y:S05]  /*2520*/  @!P3 BRA `(.L_x_702) ;  /* 0x000000300000b947 */ /* 0x000fea0003800000 */
[----:B------:R2:W4:Y:S04]  /*2530*/  LDG.E R8, [R6.64] ;  /* 0x0000000a06087981 */ /* 0x000528000c1e1900 */
[----:B--2---:R-:W4:Y:S02]  /*2540*/  LDG.E R6, [R6.64+0x4] ;  /* 0x0000040a06067981 */ /* 0x004f24000c1e1900 */
[----:B----4-:R-:W-:Y:S02]  /*2550*/  IADD3 R8, -R8, R6, RZ ;  /* 0x0000000608087210 */ /* 0x010fe40007ffe1ff */
.L_x_702:
[----:B------:R-:W-:Y:S01]  /*2560*/  ISETP.NE.U32.AND P0, PT, RZ, c[0x0][0x378], PT ;  /* 0x0000de00ff007a0c */ /* 0x000fe20003f05070 */
[----:B------:R-:W4:Y:S03]  /*2570*/  LDL R7, [R1+0x104] ;  /* 0x0001040001077983 */ /* 0x000f260000100800 */
[----:B------:R-:W-:Y:S01]  /*2580*/  ISETP.NE.AND.EX P0, PT, RZ, c[0x0][0x37c], PT, P0 ;  /* 0x0000df00ff007a0c */ /* 0x000fe20003f05300 */
[----:B--2---:R1:W2:Y:S01]  /*2590*/  @P4 LDG.E R6, [R4.64] ;  /* 0x0000000a04064981 */ /* 0x0042a2000c1e1900 */
[----:B-----5:R-:W-:-:S03]  /*25a0*/  IMAD.MOV.U32 R0, RZ, RZ, R8 ;  /* 0x000000ffff007224 */ /* 0x020fc600078e0008 */
[----:B------:R1:W2:Y:S08]  /*25b0*/  @P4 LDG.E R3, [R4.64+0x4] ;  /* 0x0000040a04034981 */ /* 0x0002b0000c1e1900 */
[----:B-1----:R-:W-:-:S05]  /*25c0*/  @P0 IMAD.WIDE R4, R239, R18, c[0x0][0x378] ;  /* 0x0000de00ef040625 */ /* 0x002fca00078e0212 */
[----:B---3--:R1:W3:Y:S01]  /*25d0*/  @P0 LDG.E R0, [R4.64] ;  /* 0x0000000a04000981 */ /* 0x0082e2000c1e1900 */
[----:B------:R-:W-:-:S05]  /*25e0*/  IMAD.IADD R9, R8, 0x1, -R2 ;  /* 0x0000000108097824 */ /* 0x000fca00078e0a02 */
[----:B------:R2:W-:Y:S01]  /*25f0*/  STL [R1+0x5c], R9 ;  /* 0x00005c0901007387 */ /* 0x0005e20000100800 */
[----:B-1----:R-:W-:Y:S02]  /*2600*/  IMAD.MOV.U32 R4, RZ, RZ, c[0x0][0x2c4] ;  /* 0x0000b100ff047624 */ /* 0x002fe400078e00ff */
[----:B------:R-:W-:-:S03]  /*2610*/  IMAD.MOV.U32 R5, RZ, RZ, c[0x0][0x32c] ;  /* 0x0000cb00ff057624 */ /* 0x000fc600078e00ff */
[----:B------:R-:W-:Y:S02]  /*2620*/  ISETP.NE.AND P1, PT, R4, 0x1, PT ;  /* 0x000000010400780c */ /* 0x000fe40003f25270 */
[----:B------:R-:W-:Y:S01]  /*2630*/  ISETP.GE.AND P2, PT, R5, 0x1, PT ;  /* 0x000000010500780c */ /* 0x000fe20003f46270 */
[----:B----4-:R-:W-:-:S05]  /*2640*/  IMAD.SHL.U32 R236, R7, 0x80, RZ ;  /* 0x0000008007ec7824 */ /* 0x010fca00078e00ff */
[----:B------:R-:W-:Y:S01]  /*2650*/  IADD3 R2, R236, 0x7f, RZ ;  /* 0x0000007fec027810 */ /* 0x000fe20007ffe0ff */
[----:B--2---:R-:W-:-:S04]  /*2660*/  @P4 IMAD.IADD R208, R3, 0x1, -R6 ;  /* 0x0000000103d04824 */ /* 0x004fc800078e0a06 */
[----:B------:R-:W-:-:S04]  /*2670*/  @P1 IMAD.HI.U32 R4, R2, c[0x0][0x2c8], RZ ;  /* 0x0000b20002041a27 */ /* 0x000fc800078e00ff */
[----:B------:R-:W-:Y:S01]  /*2680*/  IMAD.IADD R209, R9, 0x1, R208 ;  /* 0x0000000109d17824 */ /* 0x000fe200078e02d0 */
[----:B------:R-:W-:-:S04]  /*2690*/  @P1 SHF.R.U32.HI R2, RZ, c[0x0][0x2cc], R4 ;  /* 0x0000b300ff021a19 */ /* 0x000fc80000011604 */
[----:B------:R1:W-:Y:S01]  /*26a0*/  STL.64 [R1+0x60], R208 ;  /* 0x000060d001007387 */ /* 0x0003e20000100a00 */
[----:B------:R-:W-:Y:S02]  /*26b0*/  IADD3 R3, R209, 0x3f, RZ ;  /* 0x0000003fd1037810 */ /* 0x000fe40007ffe0ff */
[----:B------:R-:W-:Y:S02]  /*26c0*/  IADD3 R2, R2, 0x1, R209 ;  /* 0x0000000102027810 */ /* 0x000fe40007ffe0d1 */
[----:B------:R-:W-:-:S04]  /*26d0*/  SHF.R.S32.HI R4, RZ, 0x1f, R3 ;  /* 0x0000001fff047819 */ /* 0x000fc80000011403 */
[----:B------:R-:W-:Y:S01]  /*26e0*/  LEA.HI R3, R4, R3, RZ, 0x6 ;  /* 0x0000000304037211 */ /* 0x000fe200078f30ff */
[----:B------:R-:W-:-:S03]  /*26f0*/  IMAD.IADD R4, R2, 0x1, -R13 ;  /* 0x0000000102047824 */ /* 0x000fc600078e0a0d */
[----:B------:R-:W-:Y:S02]  /*2700*/  SHF.R.S32.HI R16, RZ, 0x6, R3 ;  /* 0x00000006ff107819 */ /* 0x000fe40000011403 */
[----:B------:R-:W-:Y:S01]  /*2710*/  IADD3 R3, R4, c[0x0][0x328], RZ ;  /* 0x0000ca0004037a10 */ /* 0x000fe20007ffe0ff */
[----:B---3--:R1:W-:Y:S01]  /*2720*/  STL [R1+0x68], R0 ;  /* 0x0000680001007387 */ /* 0x0083e20000100800 */
        /* <DEDUP_REMOVED lines=11> */
.L_x_705:
[----:B------:R-:W-:-:S13]  /*27e0*/  ISETP.NE.AND P0, PT, R5, 0x1, PT ;  /* 0x000000010500780c */ /* 0x000fda0003f05270 */
[----:B------:R-:W-:-:S05]  /*27f0*/  @P0 IMAD.HI.U32 R4, R2, c[0x0][0x330], RZ ;  /* 0x0000cc0002040a27 */ /* 0x000fca00078e00ff */
[----:B------:R-:W-:Y:S02]  /*2800*/  @P0 SHF.R.U32.HI R2, RZ, c[0x0][0x334], R4 ;  /* 0x0000cd00ff020a19 */ /* 0x000fe40000011604 */
.L_x_706:
[----:B------:R-:W-:Y:S05]  /*2810*/  BSYNC B0 ;  /* 0x0000000000007941 */ /* 0x000fea0003800000 */
.L_x_704:
[----:B------:R-:W-:-:S05]  /*2820*/  IMAD R2, R2, R5, c[0x0][0x32c] ;  /* 0x0000cb0002027624 */ /* 0x000fca00078e0205 */
[----:B------:R-:W-:-:S04]  /*2830*/  IMNMX R3, R3, R2, PT ;  /* 0x0000000203037217 */ /* 0x000fc80003800200 */
.L_x_703:
[----:B------:R-:W-:Y:S01]  /*2840*/  IADD3 R3, R3, 0x3f, RZ ;  /* 0x0000003f03037810 */ /* 0x000fe20007ffe0ff */
[----:B------:R-:W-:-:S03]  /*2850*/  @P1 IMAD.HI.U32 R4, R236, c[0x0][0x2c8], RZ ;  /* 0x0000b200ec041a27 */ /* 0x000fc600078e00ff */
[----:B------:R-:W-:Y:S01]  /*2860*/  SHF.R.S32.HI R11, RZ, 0x1f, R3 ;  /* 0x0000001fff0b7819 */ /* 0x000fe20000011403 */
[----:B------:R-:W-:Y:S01]  /*2870*/  IMAD.MOV.U32 R2, RZ, RZ, R236 ;  /* 0x000000ffff027224 */ /* 0x000fe200078e00ec */
[----:B------:R-:W-:Y:S02]  /*2880*/  @P1 SHF.R.U32.HI R2, RZ, c[0x0][0x2cc], R4 ;  /* 0x0000b300ff021a19 */ /* 0x000fe40000011604 */
[----:B------:R-:W-:Y:S02]  /*2890*/  LEA.HI R11, R11, R3, RZ, 0x6 ;  /* 0x000000030b0b7211 */ /* 0x000fe400078f30ff */
[----:B------:R-:W-:Y:S02]  /*28a0*/  IADD3 R2, R2, R209, -R13 ;  /* 0x000000d102027210 */ /* 0x000fe40007ffe80d */
[----:B------:R-:W-:Y:S02]  /*28b0*/  SHF.R.S32.HI R11, RZ, 0x6, R11 ;  /* 0x00000006ff0b7819 */ /* 0x000fe4000001140b */
[----:B------:R-:W-:-:S02]  /*28c0*/  IADD3 R3, R2, -c[0x0][0x324], RZ ;  /* 0x8000c90002037a10 */ /* 0x000fc40007ffe0ff */
        /* <DEDUP_REMOVED lines=11> */
.L_x_709:
[----:B------:R-:W-:-:S13]  /*2980*/  ISETP.NE.AND P0, PT, R5, 0x1, PT ;  /* 0x000000010500780c */ /* 0x000fda0003f05270 */
[----:B------:R-:W-:-:S05]  /*2990*/  @P0 IMAD.HI.U32 R4, R2, c[0x0][0x330], RZ ;  /* 0x0000cc0002040a27 */ /* 0x000fca00078e00ff */
[----:B------:R-:W-:Y:S02]  /*29a0*/  @P0 SHF.R.U32.HI R2, RZ, c[0x0][0x334], R4 ;  /* 0x0000cd00ff020a19 */ /* 0x000fe40000011604 */
.L_x_710:
[----:B------:R-:W-:Y:S05]  /*29b0*/  BSYNC B0 ;  /* 0x0000000000007941 */ /* 0x000fea0003800000 */
.L_x_708:
[----:B------:R-:W-:-:S05]  /*29c0*/  IMAD R2, R2, c[0x0][0x32c], RZ ;  /* 0x0000cb0002027a24 */ /* 0x000fca00078e02ff */
[----:B------:R-:W-:-:S04]  /*29d0*/  IMNMX R3, R3, R2, !PT ;  /* 0x0000000203037217 */ /* 0x000fc80007800200 */
.L_x_707:
[----:B------:R-:W-:Y:S01]  /*29e0*/  SHF.R.S32.HI R10, RZ, 0x1f, R3 ;  /* 0x0000001fff0a7819 */ /* 0x000fe20000011403 */
[----:B------:R-:W-:Y:S01]  /*29f0*/  BSSY B0, `(.L_x_711) ;  /* 0x000002a000007945 */ /* 0x000fe20003800000 */
[----:B------:R-:W-:Y:S02]  /*2a00*/  LOP3.LUT R19, R12, 0xff, RZ, 0xc0, !PT ;  /* 0x000000ff0c137812 */ /* 0x000fe400078ec0ff */
[----:B------:R-:W-:Y:S01]  /*2a10*/  LEA.HI R10, R10, R3, RZ, 0x6 ;  /* 0x000000030a0a7211 */ /* 0x000fe200078f30ff */
[----:B------:R-:W-:Y:S01]  /*2a20*/  IMAD.MOV.U32 R3, RZ, RZ, RZ ;  /* 0x000000ffff037224 */ /* 0x000fe200078e00ff */
[----:B------:R-:W-:Y:S01]  /*2a30*/  SHF.R.U32.HI R2, RZ, 0x10, R12 ;  /* 0x00000010ff027819 */ /* 0x000fe2000001160c */
[----:B------:R2:W-:Y:S01]  /*2a40*/  STL [R1+0x80], R19 ;  /* 0x0000801301007387 */ /* 0x0005e20000100800 */
[----:B------:R-:W-:-:S03]  /*2a50*/  SHF.R.S32.HI R10, RZ, 0x6, R10 ;  /* 0x00000006ff0a7819 */ /* 0x000fc6000001140a */
[----:B------:R2:W-:Y:S01]  /*2a60*/  STL [R1+0x78], R2 ;  /* 0x0000780201007387 */ /* 0x0005e20000100800 */
[----:B------:R-:W-:-:S04]  /*2a70*/  IMNMX R10, RZ, R10, !PT ;  /* 0x0000000aff0a7217 */ /* 0x000fc80007800200 */
[----:B------:R-:W-:-:S13]  /*2a80*/  ISETP.GT.AND P0, PT, R11, R10, PT ;  /* 0x0000000a0b00720c */ /* 0x000fda0003f04270 */
[----:B------:R-:W-:Y:S05]  /*2a90*/  @!P0 BRA `(.L_x_712) ;  /* 0x000001f000008947 */ /* 0x000fea0003800000 */
[----:B------:R-:W-:-:S04]  /*2aa0*/  ISETP.NE.AND P0, PT, R2, RZ, PT ;  /* 0x000000ff0200720c */ /* 0x000fc80003f05270 */
[----:B--2---:R-:W-:-:S04]  /*2ab0*/  SEL R2, R2, c[0x0][0x338], P0 ;  /* 0x0000ce0002027a07 */ /* 0x004fc80000000000 */
[----:B------:R-:W-:Y:S02]  /*2ac0*/  IABS R4, R2 ;  /* 0x0000000200047213 */ /* 0x000fe40000000000 */
[----:B------:R-:W-:Y:S02]  /*2ad0*/  IADD3 R12, R2, -0x1, R11 ;  /* 0xffffffff020c7810 */ /* 0x000fe40007ffe00b */
[----:B------:R-:W2:Y:S03]  /*2ae0*/  I2F.RP R6, R4 ;  /* 0x0000000400067306 */ /* 0x000ea60000209400 */
[----:B------:R-:W-:-:S05]  /*2af0*/  IMAD.IADD R12, R12, 0x1, -R10 ;  /* 0x000000010c0c7824 */ /* 0x000fca00078e0a0a */
[----:B------:R-:W-:Y:S02]  /*2b00*/  IABS R15, R12 ;  /* 0x0000000c000f7213 */ /* 0x000fe40000000000 */
[----:B------:R-:W-:-:S04]  /*2b10*/  LOP3.LUT R12, R12, R2, RZ, 0x3c, !PT ;  /* 0x000000020c0c7212 */ /* 0x000fc800078e3cff */
[----:B------:R-:W-:Y:S01]  /*2b20*/  ISETP.GE.AND P1, PT, R12, RZ, PT ;  /* 0x000000ff0c00720c */ /* 0x000fe20003f26270 */
[----:B--2---:R-:W2:Y:S02]  /*2b30*/  MUFU.RCP R6, R6 ;  /* 0x0000000600067308 */ /* 0x004ea40000001000 */
[----:B--2---:R-:W-:-:S06]  /*2b40*/  IADD3 R6, R6, 0xffffffe, RZ ;  /* 0x0ffffffe06067810 */ /* 0x004fcc0007ffe0ff */
[----:B------:R-:W2:Y:S02]  /*2b50*/  F2I.FTZ.U32.TRUNC.NTZ R7, R6 ;  /* 0x0000000600077305 */ /* 0x000ea4000021f000 */
[----:B--2---:R-:W-:Y:S02]  /*2b60*/  IMAD.MOV R3, RZ, RZ, -R7 ;  /* 0x000000ffff037224 */ /* 0x004fe400078e0a07 */
[----:B------:R-:W-:Y:S02]  /*2b70*/  IMAD.MOV.U32 R6, RZ, RZ, RZ ;  /* 0x000000ffff067224 */ /* 0x000fe400078e00ff */
        /* <DEDUP_REMOVED lines=13> */
[----:B------:R-:W-:-:S13]  /*2c50*/  ISETP.GE.U32.AND P2, PT, R5, R4, PT ;  /* 0x000000040500720c */ /* 0x000fda0003f46070 */
[----:B------:R-:W-:-:S05]  /*2c60*/  @P2 IADD3 R3, R3, 0x1, RZ ;  /* 0x0000000103032810 */ /* 0x000fca0007ffe0ff */
[----:B------:R-:W-:Y:S01]  /*2c70*/  @!P1 IMAD.MOV R3, RZ, RZ, -R3 ;  /* 0x000000ffff039224 */ /* 0x000fe200078e0a03 */
[----:B------:R-:W-:Y:S02]  /*2c80*/  @!P0 LOP3.LUT R3, RZ, R2, RZ, 0x33, !PT ;  /* 0x00000002ff038212 */ /* 0x000fe400078e33ff */
.L_x_712:
[----:B------:R-:W-:Y:S05]  /*2c90*/  BSYNC B0 ;  /* 0x0000000000007941 */ /* 0x000fea0003800000 */
.L_x_711:
[----:B------:R-:W-:-:S04]  /*2ca0*/  IMAD R10, R19, R3, R10 ;  /* 0x00000003130a7224 */ /* 0x000fc800078e020a */
[C---:B--2---:R-:W-:Y:S02]  /*2cb0*/  IMAD.IADD R2, R10.reuse, 0x1, R3 ;  /* 0x000000010a027824 */ /* 0x044fe400078e0203 */
        /* <DEDUP_REMOVED lines=14> */
[----:B------:R-:W-:-:S04]  /*2da0*/  ISETP.NE.U32.AND P0, PT, RZ, c[0x0][0x340], PT ;  /* 0x0000d000ff007a0c */ /* 0x000fc80003f05070 */
[----:B------:R-:W-:-:S13]  /*2db0*/  ISETP.NE.AND.EX P3, PT, RZ, c[0x0][0x344], PT, P0 ;  /* 0x0000d100ff007a0c */ /* 0x000fda0003f65300 */
[----:B------:R-:W-:-:S05]  /*2dc0*/  @P3 IMAD.WIDE R4, R239, R18, c[0x0][0x340] ;  /* 0x0000d000ef043625 */ /* 0x000fca00078e0212 */
[----:B------:R2:W3:Y:S01]  /*2dd0*/  @P3 LDG.E R18, [R4.64] ;  /* 0x0000000a04123981 */ /* 0x0004e2000c1e1900 */
[----:B------:R-:W-:Y:S01]  /*2de0*/  LOP3.LUT R23, R238, 0xffff, RZ, 0xc0, !PT ;  /* 0x0000ffffee177812 */ /* 0x000fe200078ec0ff */
[----:B------:R-:W-:Y:S01]  /*2df0*/  IMAD.MOV.U32 R129, RZ, RZ, c[0x0][0x238] ;  /* 0x00008e00ff817624 */ /* 0x000fe200078e00ff */
[----:B------:R-:W-:Y:S01]  /*2e00*/  IADD3 R64, R2, -0x1, RZ ;  /* 0xffffffff02407810 */ /* 0x000fe20007ffe0ff */
[----:B------:R-:W4:Y:S01]  /*2e10*/  S2R R12, SR_TID.X ;  /* 0x00000000000c7919 */ /* 0x000f220000002100 */
[----:B------:R-:W-:Y:S01]  /*2e20*/  IMAD.MOV.U32 R123, RZ, RZ, 0x6 ;  /* 0x00000006ff7b7424 */ /* 0x000fe200078e00ff */
[----:B------:R-:W-:Y:S01]  /*2e30*/  SHF.R.S32.HI R9, RZ, 0x1f, R72 ;  /* 0x0000001fff097819 */ /* 0x000fe20000011448 */
[----:B------:R-:W-:Y:S01]  /*2e40*/  IMAD.WIDE.U32 R6, R23, c[0x0][0x240], R248 ;  /* 0x0000900017067a25 */ /* 0x000fe200078e00f8 */
[----:B------:R-:W-:Y:S02]  /*2e50*/  ISETP.GE.AND P6, PT, R250, c[0x0][0x1d4], PT ;  /* 0x00007500fa007a0c */ /* 0x000fe40003fc6270 */
[----:B------:R-:W-:Y:S01]  /*2e60*/  SHF.L.U64.HI R125, R129, R123, c[0x0][0x23c] ;  /* 0x00008f00817d7619 */ /* 0x000fe2000001027b */
[----:B------:R-:W-:Y:S01]  /*2e70*/  IMAD.IADD R119, R17, 0x1, R8 ;  /* 0x0000000111777824 */ /* 0x000fe200078e0208 */
[----:B------:R-:W-:Y:S01]  /*2e80*/  SHF.R.S32.HI R8, RZ, 0x1f, R64 ;  /* 0x0000001fff087819 */ /* 0x000fe20000011440 */
[----:B------:R-:W-:Y:S01]  /*2e90*/  IMAD R3, R23, c[0x0][0x244], R7 ;  /* 0x0000910017037a24 */ /* 0x000fe200078e0207 */
[----:B------:R-:W-:Y:S01]  /*2ea0*/  SHF.R.S32.HI R17, RZ, 0x1f, R239 ;  /* 0x0000001fff117819 */ /* 0x000fe200000114ef */
[----:B------:R-:W-:Y:S01]  /*2eb0*/  IMAD.SHL.U32 R128, R129, 0x40, RZ ;  /* 0x0000004081807824 */ /* 0x000fe200078e00ff */
[----:B------:R-:W-:Y:S01]  /*2ec0*/  ISETP.GE.AND P5, PT, R251, c[0x0][0x1d4], PT ;  /* 0x00007500fb007a0c */ /* 0x000fe20003fa6270 */
[----:B------:R-:W-:Y:S01]  /*2ed0*/  IMAD R7, R125, R64, RZ ;  /* 0x000000407d077224 */ /* 0x000fe200078e02ff */
[----:B------:R-:W-:Y:S01]  /*2ee0*/  SHF.R.S32.HI R16, RZ, 0x1f, R222 ;  /* 0x0000001fff107819 */ /* 0x000fe200000114de */
[----:B------:R-:W-:Y:S01]  /*2ef0*/  IMAD.MOV.U32 R2, RZ, RZ, R6 ;  /* 0x000000ffff027224 */ /* 0x000fe200078e0006 */
[----:B------:R-:W-:Y:S01]  /*2f00*/  SHF.R.S32.HI R107, RZ, 0x1f, R106 ;  /* 0x0000001fff6b7819 */ /* 0x000fe2000001146a */
[----:B------:R-:W-:Y:S01]  /*2f10*/  IMAD R15, R8, R128, R7 ;  /* 0x00000080080f7224 */ /* 0x000fe200078e0207 */
[----:B------:R-:W-:Y:S01]  /*2f20*/  SEL R7, R17, RZ, !P4 ;  /* 0x000000ff11077207 */ /* 0x000fe20006000000 */
[----:B------:R-:W-:Y:S01]  /*2f30*/  IMAD.MOV.U32 R124, RZ, RZ, 0x5 ;  /* 0x00000005ff7c7424 */ /* 0x000fe200078e00ff */
[----:B------:R-:W-:Y:S01]  /*2f40*/  SEL R8, R239, RZ, !P4 ;  /* 0x000000ffef087207 */ /* 0x000fe20006000000 */
[----:B--2---:R-:W-:Y:S01]  /*2f50*/  IMAD.WIDE.U32 R4, R23, c[0x0][0x260], R248 ;  /* 0x0000980017047a25 */ /* 0x004fe200078e00f8 */
[----:B------:R-:W-:-:S02]  /*2f60*/  ISETP.GE.AND P4, PT, R248, c[0x0][0x1d4], PT ;  /* 0x00007500f8007a0c */ /* 0x000fc40003f86270 */
[----:B----4-:R-:W-:Y:S01]  /*2f70*/  SHF.R.S32.HI R24, RZ, 0x1f, R12 ;  /* 0x0000001fff187819 */ /* 0x010fe2000001140c */
[----:B------:R-:W-:Y:S01]  /*2f80*/  IMAD R6, R7, c[0x0][0x248], RZ ;  /* 0x0000920007067a24 */ /* 0x000fe200078e02ff */
[----:B------:R-:W-:Y:S01]  /*2f90*/  LOP3.LUT R219, R219, 0xfffffffe, RZ, 0xc0, !PT ;  /* 0xfffffffedbdb7812 */ /* 0x000fe200078ec0ff */
[----:B------:R-:W-:Y:S01]  /*2fa0*/  IMAD.WIDE.U32 R2, R8, c[0x0][0x248], R2 ;  /* 0x0000920008027a25 */ /* 0x000fe200078e0002 */
[----:B------:R-:W-:Y:S02]  /*2fb0*/  LEA.HI R24, R24, R12, RZ, 0x3 ;  /* 0x0000000c18187211 */ /* 0x000fe400078f18ff */
[----:B------:R-:W-:Y:S01]  /*2fc0*/  SHF.L.U64.HI R124, R129, R124, c[0x0][0x23c] ;  /* 0x00008f00817c7619 */ /* 0x000fe2000001027c */
[----:B------:R-:W-:Y:S01]  /*2fd0*/  IMAD R10, R8, c[0x0][0x24c], R6 ;  /* 0x00009300080a7a24 */ /* 0x000fe200078e0206 */
[----:B------:R-:W-:Y:S01]  /*2fe0*/  SHF.R.S32.HI R24, RZ, 0x3, R24 ;  /* 0x00000003ff187819 */ /* 0x000fe20000011418 */
[----:B------:R-:W-:Y:S01]  /*2ff0*/  IMAD R5, R23, c[0x0][0x264], R5 ;  /* 0x0000990017057a24 */ /* 0x000fe200078e0205 */
[----:B------:R-:W-:Y:S01]  /*3000*/  LEA R130, R252, R222, 0x6 ;  /* 0x000000defc827211 */ /* 0x000fe200078e30ff */
[----:B------:R-:W-:Y:S01]  /*3010*/  IMAD.IADD R3, R3, 0x1, R10 ;  /* 0x0000000103037824 */ /* 0x000fe200078e020a */
[----:B------:R-:W-:Y:S01]  /*3020*/  IADD3 R72, P0, R24, R72, RZ ;  /* 0x0000004818487210 */ /* 0x000fe20007f1e0ff */
[----:B------:R-:W-:Y:S01]  /*3030*/  IMAD.WIDE.U32 R74, R8, c[0x0][0x268], R4 ;  /* 0x00009a00084a7a25 */ /* 0x000fe200078e0004 */
[----:B------:R-:W-:-:S02]  /*3040*/  @P4 LOP3.LUT R219, R219, 0x1, RZ, 0xfc, !PT ;  /* 0x00000001dbdb4812 */ /* 0x000fc400078efcff */
[----:B------:R-:W-:Y:S01]  /*3050*/  LEA.HI.X.SX32 R73, R24, R9, 0x1, P0 ;  /* 0x0000000918497211 */ /* 0x000fe200000f0eff */
[----:B------:R-:W-:Y:S01]  /*3060*/  IMAD R9, R64, -0x40, -R24 ;  /* 0xffffffc040097824 */ /* 0x000fe200078e0a18 */
[----:B------:R-:W-:Y:S01]  /*3070*/  LOP3.LUT R219, R219, 0xfffffffb, RZ, 0xc0, !PT ;  /* 0xfffffffbdbdb7812 */ /* 0x000fe200078ec0ff */
[----:B------:R-:W-:-:S04]  /*3080*/  IMAD.WIDE.U32 R82, R72, c[0x0][0x238], R2 ;  /* 0x00008e0048527a25 */ /* 0x000fc800078e0002 */
[----:B------:R-:W-:Y:S02]  /*3090*/  IMAD.IADD R6, R9, 0x1, R208 ;  /* 0x0000000109067824 */ /* 0x000fe400078e02d0 */
[----:B------:R-:W-:Y:S02]  /*30a0*/  IMAD.MOV.U32 R80, RZ, RZ, R82 ;  /* 0x000000ffff507224 */ /* 0x000fe400078e0052 */
[----:B------:R-:W-:Y:S01]  /*30b0*/  IMAD R7, R7, c[0x0][0x268], RZ ;  /* 0x00009a0007077a24 */ /* 0x000fe200078e02ff */
[----:B------:R-:W-:Y:S01]  /*30c0*/  ISETP.GE.AND P1, PT, R6, 0x1, PT ;  /* 0x000000010600780c */ /* 0x000fe20003f26270 */
[----:B------:R-:W-:Y:S01]  /*30d0*/  IMAD R14, R16, c[0x0][0x280], RZ ;  /* 0x0000a000100e7a24 */ /* 0x000fe200078e02ff */
[----:B------:R-:W-:Y:S01]  /*30e0*/  ISETP.GT.AND P0, PT, R6, 0x20, PT ;  /* 0x000000200600780c */ /* 0x000fe20003f04270 */
[----:B------:R-:W-:Y:S02]  /*30f0*/  IMAD R6, R73, c[0x0][0x238], RZ ;  /* 0x00008e0049067a24 */ /* 0x000fe400078e02ff */
[----:B------:R-:W-:-:S02]  /*3100*/  IMAD R71, R8, c[0x0][0x26c], R7 ;  /* 0x00009b0008477a24 */ /* 0x000fc400078e0207 */
[----:B------:R-:W-:Y:S02]  /*3110*/  IMAD R6, R72, c[0x0][0x23c], R6 ;  /* 0x00008f0048067a24 */ /* 0x000fe400078e0206 */
[C---:B------:R-:W-:Y:S02]  /*3120*/  IMAD R14, R222.reuse, c[0x0][0x284], R14 ;  /* 0x0000a100de0e7a24 */ /* 0x040fe400078e020e */
[----:B------:R-:W-:Y:S01]  /*3130*/  IMAD.WIDE.U32 R12, R222, c[0x0][0x280], R106 ;  /* 0x0000a000de0c7a25 */ /* 0x000fe200078e006a */
[----:B------:R-:W-:-:S03]  /*3140*/  IADD3 R81, R83, R6, RZ ;  /* 0x0000000653517210 */ /* 0x000fc60007ffe0ff */
[----:B------:R-:W-:-:S04]  /*3150*/  IMAD.WIDE.U32 R8, R222, c[0x0][0x280], R104 ;  /* 0x0000a000de087a25 */ /* 0x000fc800078e0068 */
[----:B------:R-:W-:-:S04]  /*3160*/  IMAD.WIDE.U32 R2, R64, R128, R80 ;  /* 0x0000008040027225 */ /* 0x000fc800078e0050 */
[----:B------:R-:W-:Y:S01]  /*3170*/  IMAD.IADD R15, R3, 0x1, R15 ;  /* 0x00000001030f7824 */ /* 0x000fe200078e020f */
[C---:B------:R-:W-:Y:S01]  /*3180*/  @P1 LEA R4, P2, R2.reuse, c[0x0][0x220], 0x1 ;  /* 0x0000880002041a11 */ /* 0x040fe200078408ff */
[----:B------:R-:W-:Y:S02]  /*3190*/  IMAD.SHL.U32 R129, R129, 0x20, RZ ;  /* 0x0000002081817824 */ /* 0x000fe400078e00ff */
[----:B------:R-:W-:Y:S01]  /*31a0*/  IMAD.IADD R13, R13, 0x1, R14 ;  /* 0x000000010d0d7824 */ /* 0x000fe200078e020e */
[----:B------:R-:W-:Y:S01]  /*31b0*/  @P1 LEA.HI.X R5, R2, c[0x0][0x224], R15, 0x1, P2 ;  /* 0x0000890002051a11 */ /* 0x000fe200010f0c0f */
[----:B------:R-:W-:Y:S01]  /*31c0*/  IMAD.IADD R9, R14, 0x1, R9 ;  /* 0x000000010e097824 */ /* 0x000fe200078e0209 */
[----:B------:R-:W-:Y:S01]  /*31d0*/  @P0 IADD3 R14, P2, R129, R2, RZ ;  /* 0x00000002810e0210 */ /* 0x000fe20007f5e0ff */
[----:B------:R-:W-:Y:S02]  /*31e0*/  IMAD R16, R16, c[0x0][0x290], RZ ;  /* 0x0000a40010107a24 */ /* 0x000fe400078e02ff */
[----:B------:R-:W-:Y:S01]  /*31f0*/  @!PT LDS RZ, [RZ] ;  /* 0x00000000fffff984 */ /* 0x000fe20000000800 */
[----:B------:R-:W-:Y:S01]  /*3200*/  @!PT LDS RZ, [RZ] ;  /* 0x00000000fffff984 */ /* 0x000fe20000000800 */
[----:B------:R-:W-:Y:S01]  /*3210*/  @!PT LDS RZ, [RZ] ;  /* 0x00000000fffff984 */ /* 0x000fe20000000800 */
[----:B------:R2:W-:Y:S01]  /*3220*/  @P1 LDGSTS.E.BYPASS.LTC128B.128 [R203+0x6100], [R4.64], !P4 ;  /* 0x0610000004cb1fae */ /* 0x0005e2000e101d4a */
[----:B------:R-:W-:-:S03]  /*3230*/  IMAD.WIDE.U32 R10, R222, c[0x0][0x290], R106 ;  /* 0x0000a400de0a7a25 */ /* 0x000fc600078e006a */
[----:B------:R2:W-:Y:S01]  /*3240*/  @P1 LDGSTS.E.BYPASS.LTC128B.128 [R203+0x8100], [R4.64+0x80], !P6 ;  /* 0x0810008004cb1fae */ /* 0x0005e2000f101d4a */
[----:B------:R-:W-:Y:S02]  /*3250*/  @P0 IMAD.X R15, R15, 0x1, R124, P2 ;  /* 0x000000010f0f0824 */ /* 0x000fe400010e067c */
[----:B------:R-:W-:Y:S01]  /*3260*/  IMAD R16, R222, c[0x0][0x294], R16 ;  /* 0x0000a500de107a24 */ /* 0x000fe200078e0210 */
[----:B------:R2:W-:Y:S01]  /*3270*/  @P1 LDGSTS.E.BYPASS.LTC128B.128 [R203+0xa100], [R4.64+0x100], !P5 ;  /* 0x0a10010004cb1fae */ /* 0x0005e2000e901d4a */
[----:B------:R-:W-:Y:S01]  /*3280*/  ISETP.GE.AND P1, PT, R104, c[0x0][0x27c], PT ;  /* 0x00009f0068007a0c */ /* 0x000fe20003f26270 */
[----:B------:R-:W-:-:S04]  /*3290*/  IMAD.WIDE.U32 R6, R222, c[0x0][0x290], R104 ;  /* 0x0000a400de067a25 */ /* 0x000fc800078e0068 */
[----:B------:R-:W-:Y:S02]  /*32a0*/  IMAD.IADD R11, R11, 0x1, R16 ;  /* 0x000000010b0b7824 */ /* 0x000fe400078e0210 */
[----:B------:R-:W-:Y:S02]  /*32b0*/  IMAD.IADD R7, R16, 0x1, R7 ;  /* 0x0000000110077824 */ /* 0x000fe400078e0207 */
[----:B------:R-:W-:-:S04]  /*32c0*/  IMAD.WIDE.U32 R92, R0, c[0x0][0x280], R8 ;  /* 0x0000a000005c7a25 */ /* 0x000fc800078e0008 */
[----:B------:R-:W-:Y:S01]  /*32d0*/  @P1 LOP3.LUT R219, R219, 0x4, RZ, 0xfc, !PT ;  /* 0x00000004dbdb1812 */ /* 0x000fe200078efcff */
[----:B------:R-:W-:-:S03]  /*32e0*/  IMAD.WIDE.U32 R96, R0, c[0x0][0x280], R12 ;  /* 0x0000a00000607a25 */ /* 0x000fc600078e000c */
[C---:B------:R-:W-:Y:S01]  /*32f0*/  LOP3.LUT P2, RZ, R219.reuse, 0x4, RZ, 0xc0, !PT ;  /* 0x00000004dbff7812 */ /* 0x040fe2000784c0ff */
[----:B------:R-:W-:Y:S01]  /*3300*/  IMAD.WIDE.U32 R94, R0, c[0x0][0x290], R10 ;  /* 0x0000a400005e7a25 */ /* 0x000fe200078e000a */
[----:B------:R-:W-:-:S03]  /*3310*/  LOP3.LUT R219, R219, 0xfffffffd, RZ, 0xc0, !PT ;  /* 0xfffffffddbdb7812 */ /* 0x000fc600078ec0ff */
[----:B------:R-:W-:Y:S01]  /*3320*/  IMAD.WIDE.U32 R90, R0, c[0x0][0x290], R6 ;  /* 0x0000a400005a7a25 */ /* 0x000fe200078e0006 */
[----:B--2---:R-:W-:-:S03]  /*3330*/  @P0 LEA R4, P1, R14, c[0x0][0x220], 0x1 ;  /* 0x000088000e040a11 */ /* 0x004fc600078208ff */
[----:B------:R-:W-:Y:S02]  /*3340*/  IMAD.MOV.U32 R126, RZ, RZ, c[0x0][0x280] ;  /* 0x0000a000ff7e7624 */ /* 0x000fe400078e00ff */
[----:B------:R-:W-:Y:S01]  /*3350*/  IMAD.MOV.U32 R127, RZ, RZ, c[0x0][0x290] ;  /* 0x0000a400ff7f7624 */ /* 0x000fe200078e00ff */
[----:B------:R-:W-:Y:S01]  /*3360*/  @P0 LEA.HI.X R5, R14, c[0x0][0x224], R15, 0x1, P1 ;  /* 0x000089000e050a11 */ /* 0x000fe200008f0c0f */
[----:B------:R-:W-:Y:S01]  /*3370*/  IMAD.MOV.U32 R121, RZ, RZ, c[0x0][0x27c] ;  /* 0x00009f00ff797624 */ /* 0x000fe200078e00ff */
[-C--:B------:R-:W-:Y:S01]  /*3380*/  SHF.L.U64.HI R122, R126, R123.reuse, c[0x0][0x284] ;  /* 0x0000a1007e7a7619 */ /* 0x080fe2000001027b */
[----:B------:R-:W-:Y:S01]  /*3390*/  IMAD.WIDE.U32 R88, R23, c[0x0][0x1e8], RZ ;  /* 0x00007a0017587a25 */ /* 0x000fe200078e00ff */
[----:B------:R-:W-:Y:S01]  /*33a0*/  SHF.L.U64.HI R123, R127, R123, c[0x0][0x294] ;  /* 0x0000a5007f7b7619 */ /* 0x000fe2000001027b */
[----:B------:R2:W-:Y:S02]  /*33b0*/  @P0 LDGSTS.E.BYPASS.LTC128B.128 [R203+0x7100], [R4.64], !P4 ;  /* 0x0710000004cb0fae */ /* 0x0005e4000e101d4a */
[----:B------:R-:W-:-:S02]  /*33c0*/  IMAD.WIDE.U32 R86, R23, c[0x0][0x210], RZ ;  /* 0x0000840017567a25 */ /* 0x000fc400078e00ff */
[----:B------:R2:W-:Y:S02]  /*33d0*/  @P0 LDGSTS.E.BYPASS.LTC128B.128 [R203+0x9100], [R4.64+0x80], !P6 ;  /* 0x0910008004cb0fae */ /* 0x0005e4000f101d4a */
[----:B------:R-:W-:Y:S02]  /*33e0*/  IMAD.IADD R117, R208, 0x1, -R24 ;  /* 0x00000001d0757824 */ /* 0x000fe400078e0a18 */
[----:B------:R2:W-:Y:S01]  /*33f0*/  @P0 LDGSTS.E.BYPASS.LTC128B.128 [R203+0xb100], [R4.64+0x100], !P5 ;  /* 0x0b10010004cb0fae */ /* 0x0005e2000e901d4a */
[----:B------:R-:W-:Y:S02]  /*3400*/  IMAD.SHL.U32 R126, R126, 0x40, RZ ;  /* 0x000000407e7e7824 */ /* 0x000fe400078e00ff */
[----:B------:R-:W-:Y:S01]  /*3410*/  IMAD.SHL.U32 R127, R127, 0x40, RZ ;  /* 0x000000407f7f7824 */ /* 0x000fe200078e00ff */
[----:B------:R-:W0:Y:S01]  /*3420*/  LDGDEPBAR ;  /* 0x00000000000079af */ /* 0x000e220000000000 */
[----:B------:R-:W-:Y:S01]  /*3430*/  WARPSYNC 0xffffffff ;  /* 0xffffffff00007948 */ /* 0x000fe20003800000 */
[----:B------:R-:W-:-:S02]  /*3440*/  IMAD.SHL.U32 R121, R121, 0x2, RZ ;  /* 0x0000000279797824 */ /* 0x000fc400078e00ff */
[C---:B------:R-:W-:Y:S02]  /*3450*/  IMAD R118, R23.reuse, c[0x0][0x1ec], R89 ;  /* 0x00007b0017767a24 */ /* 0x040fe400078e0259 */
[----:B------:R-:W-:Y:S02]  /*3460*/  IMAD R115, R23, c[0x0][0x214], R87 ;  /* 0x0000850017737a24 */ /* 0x000fe400078e0257 */
[----:B------:R-:W-:Y:S01]  /*3470*/  IMAD.IADD R71, R75, 0x1, R71 ;  /* 0x000000014b477824 */ /* 0x000fe200078e0247 */
[--C-:B---3--:R-:W-:Y:S01]  /*3480*/  @P3 SHF.R.S32.HI R3, RZ, 0x1f, R18.reuse ;  /* 0x0000001fff033819 */ /* 0x108fe20000011412 */
[----:B------:R-:W-:Y:S01]  /*3490*/  @P3 IMAD.MOV.U32 R2, RZ, RZ, R18 ;  /* 0x000000ffff023224 */ /* 0x000fe200078e0012 */
[----:B------:R-:W-:Y:S01]  /*34a0*/  @!P3 MOV R2, R239 ;  /* 0x000000ef0002b202 */ /* 0x000fe20000000f00 */
[----:B------:R-:W-:Y:S01]  /*34b0*/  @!P3 IMAD.MOV.U32 R3, RZ, RZ, R17 ;  /* 0x000000ffff03b224 */ /* 0x000fe200078e0011 */
[----:B------:R-:W-:Y:S01]  /*34c0*/  BAR.SYNC.DEFER_BLOCKING 0x0 ;  /* 0x0000000000007b1d */ /* 0x000fe20000010000 */
[----:B------:R-:W-:-:S02]  /*34d0*/  ISETP.GE.AND P3, PT, R141, c[0x0][0x27c], PT ;  /* 0x00009f008d007a0c */ /* 0x000fc40003f66270 */
[----:B------:R-:W-:Y:S01]  /*34e0*/  SEL R17, RZ, c[0x0][0x27c], !P2 ;  /* 0x00009f00ff117a07 */ /* 0x000fe20005000000 */
[----:B------:R-:W-:Y:S01]  /*34f0*/  IMAD.WIDE.U32 R84, R2, c[0x0][0x2b0], RZ ;  /* 0x0000ac0002547a25 */ /* 0x000fe200078e00ff */
[----:B------:R-:W-:Y:S02]  /*3500*/  ISETP.GE.AND P2, PT, R140, c[0x0][0x27c], PT ;  /* 0x00009f008c007a0c */ /* 0x000fe40003f46270 */
[----:B------:R-:W-:Y:S01]  /*3510*/  SEL R18, RZ, c[0x0][0x27c], !P3 ;  /* 0x00009f00ff127a07 */ /* 0x000fe20005800000 */
[----:B------:R-:W-:Y:S01]  /*3520*/  IMAD.IADD R14, R104, 0x1, R17 ;  /* 0x00000001680e7824 */ /* 0x000fe200078e0211 */
[----:B------:R-:W-:Y:S02]  /*3530*/  SEL R19, RZ, c[0x0][0x27c], !P2 ;  /* 0x00009f00ff137a07 */ /* 0x000fe40005000000 */
[----:B------:R-:W-:Y:S01]  /*3540*/  SHF.R.S32.HI R17, RZ, 0x1f, R0 ;  /* 0x0000001fff117819 */ /* 0x000fe20000011400 */
[----:B------:R-:W-:Y:S01]  /*3550*/  IMAD.IADD R18, R141, 0x1, R18 ;  /* 0x000000018d127824 */ /* 0x000fe200078e0212 */
[----:B------:R-:W-:Y:S01]  /*3560*/  SHF.R.S32.HI R15, RZ, 0x1f, R14 ;  /* 0x0000001fff0f7819 */ /* 0x000fe2000001140e */
[----:B------:R-:W-:Y:S01]  /*3570*/  IMAD.IADD R19, R140, 0x1, R19 ;  /* 0x000000018c137824 */ /* 0x000fe200078e0213 */
[----:B------:R-:W-:-:S02]  /*3580*/  @P3 LOP3.LUT R219, R219, 0x2, RZ, 0xfc, !PT ;  /* 0x00000002dbdb3812 */ /* 0x000fc400078efcff */
[----:B------:R-:W-:Y:S02]  /*3590*/  SHF.R.S32.HI R21, RZ, 0x1f, R18 ;  /* 0x0000001fff157819 */ /* 0x000fe40000011412 */
[----:B------:R-:W-:Y:S02]  /*35a0*/  SHF.R.S32.HI R20, RZ, 0x1f, R19 ;  /* 0x0000001fff147819 */ /* 0x000fe40000011413 */
[CC--:B------:R-:W-:Y:S02]  /*35b0*/  LEA.HI R16, R15.reuse, R14.reuse, RZ, 0x3 ;  /* 0x0000000e0f107211 */ /* 0x0c0fe400078f18ff */
[----:B------:R-:W-:Y:S02]  /*35c0*/  LEA.HI R22, R15, R14, RZ, 0x6 ;  /* 0x0000000e0f167211 */ /* 0x000fe400078f30ff */
[CC--:B------:R-:W-:Y:S02]  /*35d0*/  LEA.HI R15, R21.reuse, R18.reuse, RZ, 0x3 ;  /* 0x00000012150f7211 */ /* 0x0c0fe400078f18ff */
[----:B------:R-:W-:Y:S01]  /*35e0*/  LEA.HI R21, R21, R18, RZ, 0x6 ;  /* 0x0000001215157211 */ /* 0x000fe200078f30ff */
[C---:B------:R-:W-:Y:S01]  /*35f0*/  IMAD R18, R17.reuse, c[0x0][0x280], RZ ;  /* 0x0000a00011127a24 */ /* 0x040fe200078e02ff */
[CC--:B------:R-:W-:Y:S01]  /*3600*/  LEA.HI R14, R20.reuse, R19.reuse, RZ, 0x3 ;  /* 0x00000013140e7211 */ /* 0x0c0fe200078f18ff */
[----:B------:R-:W-:Y:S01]  /*3610*/  IMAD R17, R17, c[0x0][0x290], RZ ;  /* 0x0000a40011117a24 */ /* 0x000fe200078e02ff */
[----:B------:R-:W-:Y:S01]  /*3620*/  LEA.HI R19, R20, R19, RZ, 0x6 ;  /* 0x0000001314137211 */ /* 0x000fe200078f30ff */
[----:B------:R-:W-:Y:S01]  /*3630*/  IMAD.SHL.U32 R8, R21, 0x40, RZ ;  /* 0x0000004015087824 */ /* 0x000fe200078e00ff */
[----:B------:R-:W-:Y:S01]  /*3640*/  SHF.L.U32 R10, R22, 0x6, RZ ;  /* 0x00000006160a7819 */ /* 0x000fe200000006ff */
[----:B------:R-:W-:Y:S01]  /*3650*/  IMAD R18, R0, c[0x0][0x284], R18 ;  /* 0x0000a10000127a24 */ /* 0x000fe200078e0212 */
[C---:B------:R-:W-:Y:S01]  /*3660*/  LOP3.LUT R9, R240.reuse, 0x38, R15, 0xf8, !PT ;  /* 0x00000038f0097812 */ /* 0x040fe200078ef80f */
[----:B------:R-:W-:Y:S01]  /*3670*/  IMAD.SHL.U32 R12, R19, 0x40, RZ ;  /* 0x00000040130c7824 */ /* 0x000fe200078e00ff */
[----:B------:R-:W-:Y:S01]  /*3680*/  LOP3.LUT R11, R240, 0x38, R16, 0xf8, !PT ;  /* 0x00000038f00b7812 */ /* 0x000fe200078ef810 */
[----:B------:R-:W-:Y:S01]  /*3690*/  IMAD R17, R0, c[0x0][0x294], R17 ;  /* 0x0000a50000117a24 */ /* 0x000fe200078e0211 */
[----:B------:R-:W-:Y:S01]  /*36a0*/  LOP3.LUT R19, R240, 0x38, R14, 0xf8, !PT ;  /* 0x00000038f0137812 */ /* 0x000fe200078ef80e */
[----:B-1----:R-:W-:Y:S01]  /*36b0*/  IMAD R0, R3, c[0x0][0x2b0], RZ ;  /* 0x0000ac0003007a24 */ /* 0x002fe200078e02ff */
[----:B------:R-:W-:Y:S01]  /*36c0*/  LOP3.LUT R13, R8, 0x7ffff000, RZ, 0xc0, !PT ;  /* 0x7ffff000080d7812 */ /* 0x000fe200078ec0ff */
[----:B------:R-:W-:Y:S01]  /*36d0*/  IMAD.IADD R112, R97, 0x1, R18 ;  /* 0x0000000161707824 */ /* 0x000fe200078e0212 */
[----:B------:R-:W-:Y:S01]  /*36e0*/  LOP3.LUT R20, R10, 0x7ffff000, RZ, 0xc0, !PT ;  /* 0x7ffff0000a147812 */ /* 0x000fe200078ec0ff */
[----:B------:R-:W-:Y:S01]  /*36f0*/  IMAD R0, R2, c[0x0][0x2b4], R0 ;  /* 0x0000ad0002007a24 */ /* 0x000fe200078e0200 */
[-C--:B------:R-:W-:Y:S01]  /*3700*/  LOP3.LUT R8, R9, R241.reuse, RZ, 0x3c, !PT ;  /* 0x000000f109087212 */ /* 0x080fe200078e3cff */
[----:B------:R-:W-:Y:S01]  /*3710*/  IMAD.IADD R110, R18, 0x1, R93 ;  /* 0x00000001126e7824 */ /* 0x000fe200078e025d */
[-C--:B------:R-:W-:Y:S01]  /*3720*/  LOP3.LUT R11, R11, R241.reuse, RZ, 0x3c, !PT ;  /* 0x000000f10b0b7212 */ /* 0x080fe200078e3cff */
[----:B------:R-:W-:Y:S01]  /*3730*/  IMAD.IADD R103, R17, 0x1, R91 ;  /* 0x0000000111677824 */ /* 0x000fe200078e025b */
[----:B------:R-:W-:Y:S01]  /*3740*/  LOP3.LUT R10, R12, 0x7ffff000, RZ, 0xc0, !PT ;  /* 0x7ffff0000c0a7812 */ /* 0x000fe200078ec0ff */
[----:B------:R-:W-:Y:S01]  /*3750*/  IMAD.IADD R98, R85, 0x1, R0 ;  /* 0x0000000155627824 */ /* 0x000fe200078e0200 */
[----:B------:R-:W-:-:S02]  /*3760*/  LOP3.LUT R9, R19, R241, RZ, 0x3c, !PT ;  /* 0x000000f113097212 */ /* 0x000fc400078e3cff */
[--C-:B------:R-:W-:Y:S02]  /*3770*/  IADD3 R11, R11, R20, R242.reuse ;  /* 0x000000140b0b7210 */ /* 0x100fe40007ffe0f2 */
[--C-:B------:R-:W-:Y:S02]  /*3780*/  IADD3 R7, R8, R13, R242.reuse ;  /* 0x0000000d08077210 */ /* 0x100fe40007ffe0f2 */
[----:B------:R-:W-:Y:S01]  /*3790*/  IADD3 R6, R9, R10, R242 ;  /* 0x0000000a09067210 */ /* 0x000fe20007ffe0f2 */
[----:B------:R-:W-:Y:S01]  /*37a0*/  IMAD.SHL.U32 R101, R11, 0x2, RZ ;  /* 0x000000020b657824 */ /* 0x000fe200078e00ff */
[----:B------:R-:W-:Y:S01]  /*37b0*/  LOP3.LUT R219, R219, 0xfffffff7, RZ, 0xc0, !PT ;  /* 0xfffffff7dbdb7812 */ /* 0x000fe200078ec0ff */
[----:B------:R-:W-:Y:S01]  /*37c0*/  IMAD.SHL.U32 R100, R7, 0x2, RZ ;  /* 0x0000000207647824 */ /* 0x000fe200078e00ff */
[----:B------:R-:W-:Y:S01]  /*37d0*/  LOP3.LUT R78, R16, 0xfffffff8, RZ, 0xc0, !PT ;  /* 0xfffffff8104e7812 */ /* 0x000fe200078ec0ff */
[----:B------:R-:W-:Y:S01]  /*37e0*/  IMAD.SHL.U32 R99, R6, 0x2, RZ ;  /* 0x0000000206637824 */ /* 0x000fe200078e00ff */
[----:B------:R-:W-:-:S02]  /*37f0*/  LOP3.LUT R77, R15, 0xfffffff8, RZ, 0xc0, !PT ;  /* 0xfffffff80f4d7812 */ /* 0x000fc400078ec0ff */
[----:B------:R-:W-:Y:S02]  /*3800*/  LOP3.LUT R76, R14, 0xfffffff8, RZ, 0xc0, !PT ;  /* 0xfffffff80e4c7812 */ /* 0x000fe400078ec0ff */
[----:B------:R-:W-:Y:S02]  /*3810*/  @P2 LOP3.LUT R219, R219, 0x8, RZ, 0xfc, !PT ;  /* 0x00000008dbdb2812 */ /* 0x000fe400078efcff */
[----:B------:R-:W-:Y:S02]  /*3820*/  SHF.R.S32.HI R116, RZ, 0x3, R16 ;  /* 0x00000003ff747819 */ /* 0x000fe40000011410 */
[----:B------:R-:W-:Y:S02]  /*3830*/  SHF.R.S32.HI R114, RZ, 0x3, R15 ;  /* 0x00000003ff727819 */ /* 0x000fe4000001140f */
[----:B------:R-:W-:Y:S02]  /*3840*/  SHF.R.S32.HI R113, RZ, 0x3, R14 ;  /* 0x00000003ff717819 */ /* 0x000fe4000001140e */
[----:B------:R-:W-:-:S02]  /*3850*/  IADD3 R111, R95, R17, RZ ;  /* 0x000000115f6f7210 */ /* 0x000fc40007ffe0ff */
[----:B------:R-:W-:Y:S02]  /*3860*/  SHF.R.S32.HI R109, RZ, 0x1f, R78 ;  /* 0x0000001fff6d7819 */ /* 0x000fe4000001144e */
[----:B------:R-:W-:Y:S02]  /*3870*/  SHF.R.S32.HI R108, RZ, 0x1f, R77 ;  /* 0x0000001fff6c7819 */ /* 0x000fe4000001144d */
[----:B--2---:R-:W-:Y:S02]  /*3880*/  SHF.R.S32.HI R102, RZ, 0x1f, R76 ;  /* 0x0000001fff667819 */ /* 0x004fe4000001144c */
.L_x_738:
[----:B------:R-:W-:Y:S01]  /*3890*/  IMAD.MOV.U32 R0, RZ, RZ, c[0x0][0x2b8] ;  /* 0x0000ae00ff007624 */ /* 0x000fe200078e00ff */
[----:B------:R-:W-:Y:S04]  /*38a0*/  DEPBAR.LE SB0, 0x0 ;  /* 0x000080000000791a */ /* 0x000fe80000000000 */
[----:B------:R-:W-:Y:S01]  /*38b0*/  ISETP.NE.AND P0, PT, R0, 0x1, PT ;  /* 0x000000010000780c */ /* 0x000fe20003f05270 */
[----:B------:R-:W-:Y:S01]  /*38c0*/  IMAD.SHL.U32 R68, R64, 0x40, RZ ;  /* 0x0000004040447824 */ /* 0x000fe200078e00ff */
[----:B------:R-:W-:Y:S01]  /*38d0*/  WARPSYNC 0xffffffff ;  /* 0xffffffff00007948 */ /* 0x000fe20003800000 */
[----:B------:R-:W-:Y:S01]  /*38e0*/  IMAD.MOV.U32 R65, RZ, RZ, RZ ;  /* 0x000000ffff417224 */ /* 0x000fe200078e00ff */
[----:B------:R-:W-:Y:S01]  /*38f0*/  BSSY B1, `(.L_x_714) ;  /* 0x00003e6000017945 */ /* 0x000fe20003800000 */
[----:B-1----:R-:W-:Y:S04]  /*3900*/  IMAD.IADD R3, R130, 0x1, R68 ;  /* 0x0000000182037824 */ /* 0x002fe800078e0244 */
[----:B------:R-:W-:Y:S04]  /*3910*/  IMAD.IADD R2, R119, 0x1, R3 ;  /* 0x0000000177027824 */ /* 0x000fe800078e0203 */
[----:B------:R-:W-:Y:S01]  /*3920*/  @P0 IMAD.HI.U32 R4, R2, c[0x0][0x2bc], RZ ;  /* 0x0000af0002040a27 */ /* 0x000fe200078e00ff */
[----:B------:R-:W-:Y:S04]  /*3930*/  MOV R0, R2 ;  /* 0x0000000200007202 */ /* 0x000fe80000000f00 */
[----:B------:R-:W-:Y:S02]  /*3940*/  @P0 SHF.R.U32.HI R0, RZ, c[0x0][0x2c0], R4 ;  /* 0x0000b000ff000a19 */ /* 0x000fe40000011604 */
[----:B------:R-:W-:Y:S04]  /*3950*/  ISETP.GE.AND P0, PT, R3, R208, PT ;  /* 0x000000d00300720c */ /* 0x000fe80003f06270 */
[----:B------:R-:W-:Y:S11]  /*3960*/  ISETP.GT.OR P0, PT, R130, 0x3f, P0 ;  /* 0x0000003f8200780c */ /* 0x000ff60000704670 */
[----:B------:R-:W-:Y:S02]  /*3970*/  @!UPT UIADD3 URZ, URZ, URZ, URZ ;  /* 0x0000003f3f3ff290 */ /* 0x000fe4000fffe03f */
        /* <DEDUP_REMOVED lines=11> */
[----:B------:R-:W-:Y:S05]  /*3a30*/  IMAD R0, R66, c[0x0][0x1e4], R0 ;  /* 0x0000790042007a24 */ /* 0x000fea00078e0200 */
[----:B------:R-:W-:Y:S02]  /*3a40*/  IADD3 R3, R3, R0, RZ ;  /* 0x0000000003037210 */ /* 0x000fe40007ffe0ff */
[----:B--2---:R-:W-:Y:S03]  /*3a50*/  SHF.R.S32.HI R70, RZ, 0x1f, R65 ;  /* 0x0000001fff467819 */ /* 0x004fe60000011441 */
[C---:B------:R-:W-:Y:S04]  /*3a60*/  IMAD.WIDE.U32 R2, R65.reuse, c[0x0][0x1f0], R2 ;  /* 0x00007c0041027a25 */ /* 0x040fe800078e0002 */
[----:B------:R-:W-:Y:S01]  /*3a70*/  IMAD R4, R70, c[0x0][0x1f0], RZ ;  /* 0x00007c0046047a24 */ /* 0x000fe200078e02ff */
[----:B------:R-:W-:Y:S03]  /*3a80*/  IADD3 R0, P0, R88, R2, RZ ;  /* 0x0000000258007210 */ /* 0x000fe60007f1e0ff */
[----:B------:R-:W-:Y:S05]  /*3a90*/  IMAD R4, R65, c[0x0][0x1f4], R4 ;  /* 0x00007d0041047a24 */ /* 0x000fea00078e0204 */
[----:B------:R-:W-:Y:S01]  /*3aa0*/  IADD3.X R2, R118, R3, R4, P0, !PT ;  /* 0x0000000376027210 */ /* 0x000fe200007fe404 */
[----:B------:R-:W-:Y:S01]  /*3ab0*/  IMAD.MOV.U32 R3, RZ, RZ, c[0x0][0x27c] ;  /* 0x00009f00ff037624 */ /* 0x000fe200078e00ff */
[C---:B------:R-:W-:Y:S04]  /*3ac0*/  LEA R12, P0, R0.reuse, c[0x0][0x1c8], 0x1 ;  /* 0x00007200000c7a11 */ /* 0x040fe800078008ff */
[----:B----4-:R-:W-:Y:S02]  /*3ad0*/  LEA.HI.X R54, R0, c[0x0][0x1cc], R2, 0x1, P0 ;  /* 0x0000730000367a11 */ /* 0x010fe400000f0c02 */
[----:B------:R-:W-:Y:S11]  /*3ae0*/  ISETP.GE.AND P0, PT, R3, 0x1, PT ;  /* 0x000000010300780c */ /* 0x000ff60003f06270 */
[----:B------:R-:W-:Y:S02]  /*3af0*/  @!UPT UIADD3 URZ, URZ, URZ, URZ ;  /* 0x0000003f3f3ff290 */ /* 0x000fe4000fffe03f */
[----:B------:R-:W-:-:S05]  /*3b00*/  @!P0 BRA `(.L_x_715) ;  /* 0x000039e000008947 */ /* 0x000fca0003800000 */
[-C--:B------:R-:W-:Y:S01]  /*3b10*/  IMAD R3, R122, R64.reuse, RZ ;  /* 0x000000407a037224 */ /* 0x080fe200078e02ff */
[----:B------:R-:W-:Y:S01]  /*3b20*/  ULDC.U8 UR4, c[0x0][0x298] ;  /* 0x0000a60000047ab9 */ /* 0x000fe20000000000 */
[-C--:B------:R-:W-:Y:S01]  /*3b30*/  IMAD R2, R123, R64.reuse, RZ ;  /* 0x000000407b027224 */ /* 0x080fe200078e02ff */
[----:B------:R-:W-:Y:S01]  /*3b40*/  ISETP.NE.AND P0, PT, RZ, UR4, PT ;  /* 0x00000004ff007c0c */ /* 0x000fe2000bf05270 */
[-C--:B------:R-:W-:Y:S01]  /*3b50*/  IMAD.WIDE.U32 R8, R126, R64.reuse, RZ ;  /* 0x000000407e087225 */ /* 0x080fe200078e00ff */
[----:B------:R-:W-:Y:S03]  /*3b60*/  SHF.R.S32.HI R0, RZ, 0x1f, R64 ;  /* 0x0000001fff007819 */ /* 0x000fe60000011440 */
[----:B------:R-:W-:Y:S04]  /*3b70*/  IMAD.WIDE.U32 R10, R127, R64, RZ ;  /* 0x000000407f0a7225 */ /* 0x000fe800078e00ff */
[C---:B------:R-:W-:Y:S02]  /*3b80*/  IMAD R3, R0.reuse, R126, R3 ;  /* 0x0000007e00037224 */ /* 0x040fe400078e0203 */
[----:B------:R-:W-:Y:S01]  /*3b90*/  IMAD R2, R0, R127, R2 ;  /* 0x0000007f00027224 */ /* 0x000fe200078e0202 */
[----:B------:R-:W-:Y:S02]  /*3ba0*/  IADD3 R0, -R68, R208, RZ ;  /* 0x000000d044007210 */ /* 0x000fe40007ffe1ff */
[----:B------:R-:W-:Y:S02]  /*3bb0*/  IADD3 R13, R9, R3, RZ ;  /* 0x00000003090d7210 */ /* 0x000fe40007ffe0ff */
[----:B------:R-:W-:Y:S02]  /*3bc0*/  IMNMX R67, R0, 0x40, PT ;  /* 0x0000004000437817 */ /* 0x000fe40003800200 */
        /* <DEDUP_REMOVED lines=34> */
[----:B------:R-:W-:Y:S02]  /*3df0*/  LEA R4, P0, R2, c[0x0][0x288], 0x1 ;  /* 0x0000a20002047a11 */ /* 0x000fe400078008ff */
[----:B------:R-:W-:Y:S02]  /*3e00*/  IADD3 R0, R106, 0x10, RZ ;  /* 0x000000106a007810 */ /* 0x000fe40007ffe0ff */
[----:B------:R-:W-:Y:S02]  /*3e10*/  LEA.HI.X R5, R2, c[0x0][0x28c], R5, 0x1, P0 ;  /* 0x0000a30002057a11 */ /* 0x000fe400000f0c05 */
[----:B------:R-:W-:Y:S01]  /*3e20*/  ISETP.GE.AND P0, PT, R106, c[0x0][0x27c], PT ;  /* 0x00009f006a007a0c */ /* 0x000fe20003f06270 */
[----:B------:R-:W-:Y:S11]  /*3e30*/  CS2R R2, SRZ ;  /* 0x0000000000027805 */ /* 0x000ff6000001ff00 */
[----:B------:R-:W-:Y:S01]  /*3e40*/  @!UPT UIADD3 URZ, URZ, URZ, URZ ;  /* 0x0000003f3f3ff290 */ /* 0x000fe2000fffe03f */
[----:B------:R1:W5:Y:S04]  /*3e50*/  @!P0 LDG.E.64 R2, [R8.64] ;  /* 0x0000000a08028981 */ /* 0x000368000c1e1b00 */
[----:B------:R1:W5:Y:S01]  /*3e60*/  @!P0 LDG.E.64 R26, [R4.64] ;  /* 0x0000000a041a8981 */ /* 0x000362000c1e1b00 */
[----:B------:R-:W-:Y:S02]  /*3e70*/  ISETP.GE.AND P0, PT, R0, c[0x0][0x27c], PT ;  /* 0x00009f0000007a0c */ /* 0x000fe40003f06270 */
[----:B------:R-:W-:Y:S11]  /*3e80*/  IADD3 R0, R106, 0x20, RZ ;  /* 0x000000206a007810 */ /* 0x000ff60007ffe0ff */
[----:B------:R1:W5:Y:S04]  /*3e90*/  @!P0 LDG.E.64 R6, [R8.64+0x20] ;  /* 0x0000200a08068981 */ /* 0x000368000c1e1b00 */
[----:B------:R1:W5:Y:S01]  /*3ea0*/  @!P0 LDG.E.64 R32, [R4.64+0x20] ;  /* 0x0000200a04208981 */ /* 0x000362000c1e1b00 */
        /* <DEDUP_REMOVED lines=12> */
[----:B------:R-:W-:Y:S11]  /*3f70*/  ISETP.GE.AND P0, PT, R0, c[0x0][0x27c], PT ;  /* 0x00009f0000007a0c */ /* 0x000ff60003f06270 */
[----:B------:R-:W-:Y:S02]  /*3f80*/  @!UPT UIADD3 URZ, URZ, URZ, URZ ;  /* 0x0000003f3f3ff290 */ /* 0x000fe4000fffe03f */
[----:B------:R1:W5:Y:S04]  /*3f90*/  @!P0 LDG.E.64 R20, [R8.64+0xa0] ;  /* 0x0000a00a08148981 */ /* 0x000368000c1e1b00 */
[----:B------:R1:W5:Y:S02]  /*3fa0*/  @!P0 LDG.E.64 R40, [R4.64+0xa0] ;  /* 0x0000a00a04288981 */ /* 0x000364000c1e1b00 */
.L_x_718:
[----:B------:R-:W-:Y:S05]  /*3fb0*/  BSYNC B0 ;  /* 0x0000000000007941 */ /* 0x000fea0003800000 */
.L_x_717:
[----:B------:R-:W2:Y:S04]  /*3fc0*/  SHFL.IDX PT, R54, R54, RZ, 0x1c1f ;  /* 0x001c1fff36367589 */ /* 0x000ea800000e0000 */
[----:B------:R3:W4:Y:S01]  /*3fd0*/  SHFL.IDX PT, R52, R12, RZ, 0x1c1f ;  /* 0x001c1fff0c347589 */ /* 0x00072200000e0000 */
[----:B------:R-:W-:-:S05]  /*3fe0*/  @P1 BRA `(.L_x_719) ;  /* 0x0000376000001947 */ /* 0x000fca0003800000 */
[----:B-----5:R-:W-:Y:S01]  /*3ff0*/  MOV R0, R19 ;  /* 0x0000001300007202 */ /* 0x020fe20000000f00 */
[----:B-1----:R-:W-:Y:S01]  /*4000*/  IMAD.MOV.U32 R8, RZ, RZ, R20 ;  /* 0x000000ffff087224 */ /* 0x002fe200078e0014 */
[----:B------:R-:W-:Y:S01]  /*4010*/  ISETP.GE.AND P0, PT, R104, c[0x0][0x1d4], PT ;  /* 0x0000750068007a0c */ /* 0x000fe20003f06270 */
[----:B------:R-:W-:Y:S01]  /*4020*/  IMAD.MOV.U32 R5, RZ, RZ, R21 ;  /* 0x000000ffff057224 */ /* 0x000fe200078e0015 */
[----:B------:R-:W-:Y:S01]  /*4030*/  BSSY B0, `(.L_x_720) ;  /* 0x0000057000007945 */ /* 0x000fe20003800000 */
[----:B------:R-:W-:Y:S03]  /*4040*/  IMAD.MOV.U32 R4, RZ, RZ, R18 ;  /* 0x000000ffff047224 */ /* 0x000fe600078e0012 */
        /* <DEDUP_REMOVED lines=16> */
[----:B------:R-:W-:Y:S02]  /*4150*/  MOV R8, R38 ;  /* 0x0000002600087202 */ /* 0x000fe40000000f00 */
[----:B------:R-:W-:Y:S02]  /*4160*/  MOV R0, R37 ;  /* 0x0000002500007202 */ /* 0x000fe40000000f00 */
[----:B------:R-:W-:Y:S01]  /*4170*/  PRMT R45, R8, 0x5410, R5 ;  /* 0x00005410082d7816 */ /* 0x000fe20000000005 */
[----:B------:R-:W-:Y:S01]  /*4180*/  IMAD.MOV.U32 R8, RZ, RZ, R34 ;  /* 0x000000ffff087224 */ /* 0x000fe200078e0022 */
[----:B------:R-:W-:Y:S01]  /*4190*/  PRMT R44, R4, 0x5410, R0 ;  /* 0x00005410042c7816 */ /* 0x000fe20000000000 */
[----:B------:R-:W-:Y:S01]  /*41a0*/  IMAD.MOV.U32 R5, RZ, RZ, R35 ;  /* 0x000000ffff057224 */ /* 0x000fe200078e0023 */
[----:B------:R-:W-:Y:S01]  /*41b0*/  MOV R4, R32 ;  /* 0x0000002000047202 */ /* 0x000fe20000000f00 */
[----:B------:R-:W-:Y:S03]  /*41c0*/  IMAD.MOV.U32 R0, RZ, RZ, R33 ;  /* 0x000000ffff007224 */ /* 0x000fe600078e0021 */
[----:B------:R-:W-:Y:S02]  /*41d0*/  PRMT R43, R8, 0x5410, R5 ;  /* 0x00005410082b7816 */ /* 0x000fe40000000005 */
[----:B------:R-:W-:Y:S01]  /*41e0*/  PRMT R42, R4, 0x5410, R0 ;  /* 0x00005410042a7816 */ /* 0x000fe20000000000 */
[----:B------:R-:W-:-:S05]  /*41f0*/  @P0 BRA `(.L_x_721) ;  /* 0x000003a000000947 */ /* 0x000fca0003800000 */
[C---:B----4-:R-:W-:Y:S01]  /*4200*/  LEA R48, P0, R104.reuse, R52, 0x1 ;  /* 0x0000003468307211 */ /* 0x050fe200078008ff */
[----:B------:R-:W1:Y:S01]  /*4210*/  LDS.128 R8, [R214+0x6000] ;  /* 0x00600000d6087984 */ /* 0x000e620000000c00 */
[----:B------:R-:W-:Y:S01]  /*4220*/  MOV R4, R2 ;  /* 0x0000000200047202 */ /* 0x000fe20000000f00 */
[----:B------:R-:W-:Y:S01]  /*4230*/  IMAD.MOV.U32 R28, RZ, RZ, R26 ;  /* 0x000000ffff1c7224 */ /* 0x000fe200078e001a */
[----:B--2---:R-:W-:Y:S01]  /*4240*/  LEA.HI.X R49, R104, R54, R105, 0x1, P0 ;  /* 0x0000003668317211 */ /* 0x004fe200000f0c69 */
[--C-:B------:R-:W-:Y:S01]  /*4250*/  IMAD.MOV.U32 R29, RZ, RZ, R27.reuse ;  /* 0x000000ffff1d7224 */ /* 0x100fe200078e001b */
[----:B------:R-:W-:Y:S11]  /*4260*/  ISETP.GE.AND P0, PT, R106, c[0x0][0x27c], PT ;  /* 0x00009f006a007a0c */ /* 0x000ff60003f06270 */
[----:B------:R-:W-:Y:S02]  /*4270*/  @!UPT UIADD3 URZ, URZ, URZ, URZ ;  /* 0x0000003f3f3ff290 */ /* 0x000fe4000fffe03f */
[----:B------:R-:W-:Y:S02]  /*4280*/  @!P0 SHF.R.U64 R26, R26, 0x10, R27 ;  /* 0x000000101a1a8819 */ /* 0x000fe4000000121b */
[--C-:B------:R-:W-:Y:S01]  /*4290*/  @!P0 SHF.R.U64 R5, R2, 0x10, R3.reuse ;  /* 0x0000001002058819 */ /* 0x100fe20000001203 */
[----:B------:R-:W-:Y:S01]  /*42a0*/  IMAD.MOV.U32 R2, RZ, RZ, R3 ;  /* 0x000000ffff027224 */ /* 0x000fe200078e0003 */
[----:B---3--:R-:W-:Y:S02]  /*42b0*/  @!P0 SHF.R.U32.HI R12, RZ, 0x10, R27 ;  /* 0x00000010ff0c8819 */ /* 0x008fe4000001161b */
[----:B------:R-:W-:Y:S02]  /*42c0*/  @!P0 SHF.R.U32.HI R0, RZ, 0x10, R3 ;  /* 0x00000010ff008819 */ /* 0x000fe40000011603 */
[----:B------:R-:W-:Y:S02]  /*42d0*/  @!P0 PRMT R28, R28, 0x5410, R26 ;  /* 0x000054101c1c8816 */ /* 0x000fe4000000001a */
[----:B------:R-:W-:Y:S02]  /*42e0*/  @!P0 PRMT R4, R4, 0x5410, R5 ;  /* 0x0000541004048816 */ /* 0x000fe40000000005 */
[----:B------:R-:W-:Y:S01]  /*42f0*/  @!P0 PRMT R30, R29, 0x5410, R12 ;  /* 0x000054101d1e8816 */ /* 0x000fe2000000000c */
[----:B------:R-:W-:Y:S01]  /*4300*/  @!P0 IMAD.U32 R5, R28, 0x10000, RZ ;  /* 0x000100001c058824 */ /* 0x000fe200078e00ff */
[----:B------:R-:W-:Y:S02]  /*4310*/  @!P0 PRMT R12, R2, 0x5410, R0 ;  /* 0x00005410020c8816 */ /* 0x000fe40000000000 */
[----:B------:R-:W-:Y:S02]  /*4320*/  @!P0 SHF.L.U32 R3, R4, 0x10, RZ ;  /* 0x0000001004038819 */ /* 0x000fe400000006ff */
[----:B------:R-:W-:Y:S02]  /*4330*/  @!P0 LOP3.LUT R27, R28, 0xffff0000, RZ, 0xc0, !PT ;  /* 0xffff00001c1b8812 */ /* 0x000fe400078ec0ff */
[----:B------:R-:W-:Y:S01]  /*4340*/  @!P0 LOP3.LUT R4, R4, 0xffff0000, RZ, 0xc0, !PT ;  /* 0xffff000004048812 */ /* 0x000fe200078ec0ff */
[C---:B-1----:R-:W-:Y:S01]  /*4350*/  @!P0 IMAD.U32 R26, R8.reuse, 0x10000, RZ ;  /* 0x00010000081a8824 */ /* 0x042fe200078e00ff */
[----:B------:R-:W-:Y:S01]  /*4360*/  @!P0 LOP3.LUT R0, R8, 0xffff0000, RZ, 0xc0, !PT ;  /* 0xffff000008008812 */ /* 0x000fe200078ec0ff */
[C---:B------:R-:W-:Y:S01]  /*4370*/  @!P0 IMAD.U32 R28, R9.reuse, 0x10000, RZ ;  /* 0x00010000091c8824 */ /* 0x040fe200078e00ff */
[----:B------:R-:W-:Y:S03]  /*4380*/  @!P0 LOP3.LUT R2, R9, 0xffff0000, RZ, 0xc0, !PT ;  /* 0xffff000009028812 */ /* 0x000fe600078ec0ff */
[C---:B------:R-:W-:Y:S02]  /*4390*/  @!P0 FMUL.FTZ R29, R0.reuse, R5 ;  /* 0x00000005001d8220 */ /* 0x040fe40000410000 */
[----:B------:R-:W-:Y:S02]  /*43a0*/  @!P0 FMUL.FTZ R0, R0, R3 ;  /* 0x0000000300008220 */ /* 0x000fe40000410000 */
[----:B------:R-:W-:Y:S02]  /*43b0*/  @!P0 FMUL.FTZ R31, R2, R27 ;  /* 0x0000001b021f8220 */ /* 0x000fe40000410000 */
[----:B------:R-:W-:Y:S01]  /*43c0*/  @!P0 FFMA.FTZ R53, R26, R3, -R29 ;  /* 0x000000031a358223 */ /* 0x000fe2000001081d */
[----:B------:R-:W-:Y:S01]  /*43d0*/  @!P0 LOP3.LUT R3, R10, 0xffff0000, RZ, 0xc0, !PT ;  /* 0xffff00000a038812 */ /* 0x000fe200078ec0ff */
[----:B------:R-:W-:Y:S01]  /*43e0*/  @!P0 FFMA.FTZ R0, R5, R26, R0 ;  /* 0x0000001a05008223 */ /* 0x000fe20000010000 */
[----:B------:R-:W-:Y:S01]  /*43f0*/  @!P0 SHF.L.U32 R26, R30, 0x10, RZ ;  /* 0x000000101e1a8819 */ /* 0x000fe200000006ff */
[----:B------:R-:W-:Y:S01]  /*4400*/  @!P0 IMAD.U32 R5, R12, 0x10000, RZ ;  /* 0x000100000c058824 */ /* 0x000fe200078e00ff */
[----:B------:R-:W-:Y:S01]  /*4410*/  @!P0 LOP3.LUT R30, R30, 0xffff0000, RZ, 0xc0, !PT ;  /* 0xffff00001e1e8812 */ /* 0x000fe200078ec0ff */
[-C--:B------:R-:W-:Y:S01]  /*4420*/  @!P0 FMUL.FTZ R2, R2, R4.reuse ;  /* 0x0000000402028220 */ /* 0x080fe20000410000 */
[----:B------:R-:W-:Y:S01]  /*4430*/  @!P0 F2FP.BF16.PACK_AB R0, R0, R53 ;  /* 0x000000350000823e */ /* 0x000fe200000010ff */
[----:B------:R-:W-:Y:S01]  /*4440*/  @!P0 FFMA.FTZ R51, R28, R4, -R31 ;  /* 0x000000041c338223 */ /* 0x000fe2000001081f */
[----:B------:R-:W-:Y:S01]  /*4450*/  @!P0 LOP3.LUT R4, R11, 0xffff0000, RZ, 0xc0, !PT ;  /* 0xffff00000b048812 */ /* 0x000fe200078ec0ff */
[----:B------:R-:W-:Y:S01]  /*4460*/  @!P0 IMAD.U32 R29, R10, 0x10000, RZ ;  /* 0x000100000a1d8824 */ /* 0x000fe200078e00ff */
[----:B------:R-:W-:Y:S01]  /*4470*/  @!P0 LOP3.LUT R12, R12, 0xffff0000, RZ, 0xc0, !PT ;  /* 0xffff00000c0c8812 */ /* 0x000fe200078ec0ff */
[----:B------:R-:W-:Y:S01]  /*4480*/  @!P0 FMUL.FTZ R47, R3, R26 ;  /* 0x0000001a032f8220 */ /* 0x000fe20000410000 */
[----:B------:R-:W-:Y:S01]  /*4490*/  @!P0 SHF.L.U32 R31, R11, 0x10, RZ ;  /* 0x000000100b1f8819 */ /* 0x000fe200000006ff */
[----:B------:R-:W-:Y:S02]  /*44a0*/  @!P0 FMUL.FTZ R3, R3, R5 ;  /* 0x0000000503038220 */ /* 0x000fe40000410000 */
[C---:B------:R-:W-:Y:S02]  /*44b0*/  @!P0 FMUL.FTZ R50, R4.reuse, R30 ;  /* 0x0000001e04328220 */ /* 0x040fe40000410000 */
[----:B------:R-:W-:Y:S02]  /*44c0*/  @!P0 FMUL.FTZ R4, R4, R12 ;  /* 0x0000000c04048220 */ /* 0x000fe40000410000 */
[----:B------:R-:W-:Y:S02]  /*44d0*/  @!P0 FFMA.FTZ R2, R27, R28, R2 ;  /* 0x0000001c1b028223 */ /* 0x000fe40000010002 */
[----:B------:R-:W-:Y:S02]  /*44e0*/  @!P0 FFMA.FTZ R3, R26, R29, R3 ;  /* 0x0000001d1a038223 */ /* 0x000fe40000010003 */
[----:B------:R-:W-:Y:S01]  /*44f0*/  @!P0 FFMA.FTZ R47, R29, R5, -R47 ;  /* 0x000000051d2f8223 */ /* 0x000fe2000001082f */
[----:B------:R-:W-:Y:S01]  /*4500*/  @!P0 F2FP.BF16.PACK_AB R2, R2, R51 ;  /* 0x000000330202823e */ /* 0x000fe200000010ff */
[----:B------:R-:W-:Y:S02]  /*4510*/  @!P0 FFMA.FTZ R50, R31, R12, -R50 ;  /* 0x0000000c1f328223 */ /* 0x000fe40000010832 */
[----:B------:R-:W-:Y:S01]  /*4520*/  @!P0 FFMA.FTZ R4, R30, R31, R4 ;  /* 0x0000001f1e048223 */ /* 0x000fe20000010004 */
[----:B------:R-:W-:Y:S01]  /*4530*/  @!P0 F2FP.BF16.PACK_AB R3, R3, R47 ;  /* 0x0000002f0303823e */ /* 0x000fe200000010ff */
[----:B------:R-:W-:Y:S01]  /*4540*/  @!P0 IMAD.MOV.U32 R8, RZ, RZ, R0 ;  /* 0x000000ffff088224 */ /* 0x000fe200078e0000 */
[----:B------:R-:W-:Y:S02]  /*4550*/  @!P0 MOV R9, R2 ;  /* 0x0000000200098202 */ /* 0x000fe40000000f00 */
[----:B------:R-:W-:Y:S01]  /*4560*/  @!P0 F2FP.BF16.PACK_AB R4, R4, R50 ;  /* 0x000000320404823e */ /* 0x000fe200000010ff */
[----:B------:R-:W-:Y:S03]  /*4570*/  @!P0 IMAD.MOV.U32 R10, RZ, RZ, R3 ;  /* 0x000000ffff0a8224 */ /* 0x000fe600078e0003 */
[----:B------:R-:W-:Y:S05]  /*4580*/  @!P0 MOV R11, R4 ;  /* 0x00000004000b8202 */ /* 0x000fea0000000f00 */
[----:B------:R1:W-:Y:S02]  /*4590*/  ST.E.128 [R48.64], R8 ;  /* 0x0000000830007985 */ /* 0x0003e4000c101d0a */
.L_x_721:
[----:B------:R-:W-:Y:S05]  /*45a0*/  BSYNC B0 ;  /* 0x0000000000007941 */ /* 0x000fea0003800000 */
.L_x_720:
[----:B------:R-:W-:Y:S01]  /*45b0*/  ISETP.GE.AND P0, PT, R141, c[0x0][0x1d4], PT ;  /* 0x000075008d007a0c */ /* 0x000fe20003f06270 */
[----:B------:R-:W-:Y:S01]  /*45c0*/  @!UPT UIADD3 URZ, URZ, URZ, URZ ;  /* 0x0000003f3f3ff290 */ /* 0x000fe2000fffe03f */
[----:B------:R-:W-:Y:S11]  /*45d0*/  BSSY B0, `(.L_x_722) ;  /* 0x0000039000007945 */ /* 0x000ff60003800000 */
[----:B------:R-:W-:-:S05]  /*45e0*/  @P0 BRA `(.L_x_723) ;  /* 0x0000037000000947 */ /* 0x000fca0003800000 */
[C---:B----4-:R-:W-:Y:S01]  /*45f0*/  LEA R30, P0, R221.reuse, R52, 0x1 ;  /* 0x00000034dd1e7211 */ /* 0x050fe200078008ff */
[----:B-1----:R-:W1:Y:S01]  /*4600*/  LDS.128 R8, [R215+0x6000] ;  /* 0x00600000d7087984 */ /* 0x002e620000000c00 */
[----:B------:R-:W-:Y:S02]  /*4610*/  IADD3 R0, R106, 0x10, RZ ;  /* 0x000000106a007810 */ /* 0x000fe40007ffe0ff */
[----:B--2---:R-:W-:Y:S02]  /*4620*/  LEA.HI.X R31, R221, R54, R244, 0x1, P0 ;  /* 0x00000036dd1f7211 */ /* 0x004fe400000f0cf4 */
[----:B------:R-:W-:Y:S11]  /*4630*/  ISETP.GE.AND P0, PT, R0, c[0x0][0x27c], PT ;  /* 0x00009f0000007a0c */ /* 0x000ff60003f06270 */
[----:B------:R-:W-:Y:S02]  /*4640*/  @!UPT UIADD3 URZ, URZ, URZ, URZ ;  /* 0x0000003f3f3ff290 */ /* 0x000fe4000fffe03f */
[----:B------:R-:W-:Y:S02]  /*4650*/  @!P0 SHF.R.U64 R3, R32, 0x10, R33 ;  /* 0x0000001020038819 */ /* 0x000fe40000001221 */
[----:B------:R-:W-:Y:S02]  /*4660*/  @!P0 SHF.R.U64 R0, R6, 0x10, R7 ;  /* 0x0000001006008819 */ /* 0x000fe40000001207 */
[----:B------:R-:W-:Y:S02]  /*4670*/  @!P0 PRMT R3, R42, 0x5410, R3 ;  /* 0x000054102a038816 */ /* 0x000fe40000000003 */
[----:B------:R-:W-:Y:S02]  /*4680*/  @!P0 PRMT R0, R13, 0x5432, R0 ;  /* 0x000054320d008816 */ /* 0x000fe40000000000 */
[----:B------:R-:W-:Y:S01]  /*4690*/  @!P0 SHF.R.U32.HI R6, RZ, 0x10, R7 ;  /* 0x00000010ff068819 */ /* 0x000fe20000011607 */
[----:B------:R-:W-:Y:S01]  /*46a0*/  @!P0 IMAD.U32 R7, R3, 0x10000, RZ ;  /* 0x0001000003078824 */ /* 0x000fe200078e00ff */
[----:B------:R-:W-:Y:S01]  /*46b0*/  @!P0 SHF.R.U32.HI R27, RZ, 0x10, R33 ;  /* 0x00000010ff1b8819 */ /* 0x000fe20000011621 */
[C---:B------:R-:W-:Y:S01]  /*46c0*/  @!P0 IMAD.U32 R4, R0.reuse, 0x10000, RZ ;  /* 0x0001000000048824 */ /* 0x040fe200078e00ff */
[----:B------:R-:W-:Y:S02]  /*46d0*/  @!P0 PRMT R6, R13, 0x5410, R6 ;  /* 0x000054100d068816 */ /* 0x000fe40000000006 */
[----:B------:R-:W-:Y:S02]  /*46e0*/  @!P0 LOP3.LUT R13, R3, 0xffff0000, RZ, 0xc0, !PT ;  /* 0xffff0000030d8812 */ /* 0x000fe400078ec0ff */
[----:B------:R-:W-:Y:S02]  /*46f0*/  @!P0 LOP3.LUT R3, R0, 0xffff0000, RZ, 0xc0, !PT ;  /* 0xffff000000038812 */ /* 0x000fe400078ec0ff */
[----:B------:R-:W-:Y:S01]  /*4700*/  @!P0 PRMT R27, R42, 0x5432, R27 ;  /* 0x000054322a1b8816 */ /* 0x000fe2000000001b */
[C---:B-1-3--:R-:W-:Y:S01]  /*4710*/  @!P0 IMAD.U32 R12, R8.reuse, 0x10000, RZ ;  /* 0x00010000080c8824 */ /* 0x04afe200078e00ff */
[----:B------:R-:W-:Y:S01]  /*4720*/  @!P0 LOP3.LUT R2, R8, 0xffff0000, RZ, 0xc0, !PT ;  /* 0xffff000008028812 */ /* 0x000fe200078ec0ff */
[C---:B------:R-:W-:Y:S01]  /*4730*/  @!P0 IMAD.U32 R26, R9.reuse, 0x10000, RZ ;  /* 0x00010000091a8824 */ /* 0x040fe200078e00ff */
[----:B------:R-:W-:Y:S03]  /*4740*/  @!P0 LOP3.LUT R5, R9, 0xffff0000, RZ, 0xc0, !PT ;  /* 0xffff000009058812 */ /* 0x000fe600078ec0ff */
[C---:B------:R-:W-:Y:S02]  /*4750*/  @!P0 FMUL.FTZ R0, R2.reuse, R4 ;  /* 0x0000000402008220 */ /* 0x040fe40000410000 */
[----:B------:R-:W-:Y:S02]  /*4760*/  @!P0 FMUL.FTZ R29, R5, R13 ;  /* 0x0000000d051d8220 */ /* 0x000fe40000410000 */
[----:B------:R-:W-:Y:S02]  /*4770*/  @!P0 FMUL.FTZ R28, R2, R7 ;  /* 0x00000007021c8220 */ /* 0x000fe40000410000 */
[----:B------:R-:W-:Y:S01]  /*4780*/  @!P0 FFMA.FTZ R0, R7, R12, R0 ;  /* 0x0000000c07008223 */ /* 0x000fe20000010000 */
[----:B------:R-:W-:Y:S01]  /*4790*/  @!P0 SHF.L.U32 R7, R27, 0x10, RZ ;  /* 0x000000101b078819 */ /* 0x000fe200000006ff */
[-C--:B------:R-:W-:Y:S01]  /*47a0*/  @!P0 FMUL.FTZ R2, R5, R3.reuse ;  /* 0x0000000305028220 */ /* 0x080fe20000410000 */
[C---:B------:R-:W-:Y:S01]  /*47b0*/  @!P0 LOP3.LUT R5, R11.reuse, 0xffff0000, RZ, 0xc0, !PT ;  /* 0xffff00000b058812 */ /* 0x040fe200078ec0ff */
[----:B------:R-:W-:Y:S01]  /*47c0*/  @!P0 FFMA.FTZ R33, R26, R3, -R29 ;  /* 0x000000031a218223 */ /* 0x000fe2000001081d */
[----:B------:R-:W-:Y:S01]  /*47d0*/  @!P0 LOP3.LUT R3, R10, 0xffff0000, RZ, 0xc0, !PT ;  /* 0xffff00000a038812 */ /* 0x000fe200078ec0ff */
[----:B------:R-:W-:Y:S01]  /*47e0*/  @!P0 FFMA.FTZ R42, R12, R4, -R28 ;  /* 0x000000040c2a8223 */ /* 0x000fe2000001081c */
[----:B------:R-:W-:Y:S01]  /*47f0*/  @!P0 SHF.L.U32 R28, R11, 0x10, RZ ;  /* 0x000000100b1c8819 */ /* 0x000fe200000006ff */
[----:B------:R-:W-:Y:S01]  /*4800*/  @!P0 IMAD.U32 R4, R6, 0x10000, RZ ;  /* 0x0001000006048824 */ /* 0x000fe200078e00ff */
[----:B------:R-:W-:Y:S01]  /*4810*/  @!P0 LOP3.LUT R27, R27, 0xffff0000, RZ, 0xc0, !PT ;  /* 0xffff00001b1b8812 */ /* 0x000fe200078ec0ff */
[----:B------:R-:W-:Y:S01]  /*4820*/  @!P0 IMAD.U32 R12, R10, 0x10000, RZ ;  /* 0x000100000a0c8824 */ /* 0x000fe200078e00ff */
[----:B------:R-:W-:Y:S01]  /*4830*/  @!P0 LOP3.LUT R6, R6, 0xffff0000, RZ, 0xc0, !PT ;  /* 0xffff000006068812 */ /* 0x000fe200078ec0ff */
[C---:B------:R-:W-:Y:S01]  /*4840*/  @!P0 FMUL.FTZ R29, R3.reuse, R7 ;  /* 0x00000007031d8220 */ /* 0x040fe20000410000 */
[----:B------:R-:W-:Y:S01]  /*4850*/  @!P0 F2FP.BF16.PACK_AB R0, R0, R42 ;  /* 0x0000002a0000823e */ /* 0x000fe200000010ff */
[-C--:B------:R-:W-:Y:S02]  /*4860*/  @!P0 FMUL.FTZ R3, R3, R4.reuse ;  /* 0x0000000403038220 */ /* 0x080fe40000410000 */
[C---:B------:R-:W-:Y:S02]  /*4870*/  @!P0 FMUL.FTZ R32, R5.reuse, R27 ;  /* 0x0000001b05208220 */ /* 0x040fe40000410000 */
[----:B------:R-:W-:Y:S02]  /*4880*/  @!P0 FFMA.FTZ R29, R12, R4, -R29 ;  /* 0x000000040c1d8223 */ /* 0x000fe4000001081d */
[----:B------:R-:W-:Y:S02]  /*4890*/  @!P0 FMUL.FTZ R4, R5, R6 ;  /* 0x0000000605048220 */ /* 0x000fe40000410000 */
[----:B------:R-:W-:Y:S02]  /*48a0*/  @!P0 FFMA.FTZ R2, R13, R26, R2 ;  /* 0x0000001a0d028223 */ /* 0x000fe40000010002 */
[----:B------:R-:W-:Y:S02]  /*48b0*/  @!P0 FFMA.FTZ R3, R7, R12, R3 ;  /* 0x0000000c07038223 */ /* 0x000fe40000010003 */
[----:B------:R-:W-:Y:S01]  /*48c0*/  @!P0 FFMA.FTZ R32, R28, R6, -R32 ;  /* 0x000000061c208223 */ /* 0x000fe20000010820 */
[----:B------:R-:W-:Y:S01]  /*48d0*/  @!P0 F2FP.BF16.PACK_AB R2, R2, R33 ;  /* 0x000000210202823e */ /* 0x000fe200000010ff */
[----:B------:R-:W-:Y:S01]  /*48e0*/  @!P0 FFMA.FTZ R4, R27, R28, R4 ;  /* 0x0000001c1b048223 */ /* 0x000fe20000010004 */
[----:B------:R-:W-:Y:S01]  /*48f0*/  @!P0 F2FP.BF16.PACK_AB R3, R3, R29 ;  /* 0x0000001d0303823e */ /* 0x000fe200000010ff */
[----:B------:R-:W-:Y:S02]  /*4900*/  @!P0 IMAD.MOV.U32 R8, RZ, RZ, R0 ;  /* 0x000000ffff088224 */ /* 0x000fe400078e0000 */
[----:B------:R-:W-:Y:S01]  /*4910*/  @!P0 IMAD.MOV.U32 R9, RZ, RZ, R2 ;  /* 0x000000ffff098224 */ /* 0x000fe200078e0002 */
[----:B------:R-:W-:Y:S02]  /*4920*/  @!P0 F2FP.BF16.PACK_AB R4, R4, R32 ;  /* 0x000000200404823e */ /* 0x000fe400000010ff */
[----:B------:R-:W-:Y:S03]  /*4930*/  @!P0 MOV R10, R3 ;  /* 0x00000003000a8202 */ /* 0x000fe60000000f00 */
[----:B------:R-:W-:Y:S05]  /*4940*/  @!P0 IMAD.MOV.U32 R11, RZ, RZ, R4 ;  /* 0x000000ffff0b8224 */ /* 0x000fea00078e0004 */
[----:B------:R1:W-:Y:S02]  /*4950*/  ST.E.128 [R30.64], R8 ;  /* 0x000000081e007985 */ /* 0x0003e4000c101d0a */
.L_x_723:
[----:B------:R-:W-:Y:S05]  /*4960*/  BSYNC B0 ;  /* 0x0000000000007941 */ /* 0x000fea0003800000 */
.L_x_722:
[----:B------:R-:W-:Y:S01]  /*4970*/  ISETP.GE.AND P0, PT, R140, c[0x0][0x1d4], PT ;  /* 0x000075008c007a0c */ /* 0x000fe20003f06270 */
[----:B------:R-:W-:Y:S01]  /*4980*/  @!UPT UIADD3 URZ, URZ, URZ, URZ ;  /* 0x0000003f3f3ff290 */ /* 0x000fe2000fffe03f */
[----:B------:R-:W-:Y:S11]  /*4990*/  BSSY B0, `(.L_x_724) ;  /* 0x0000039000007945 */ /* 0x000ff60003800000 */
[----:B------:R-:W-:-:S05]  /*49a0*/  @P0 BRA `(.L_x_725) ;  /* 0x0000037000000947 */ /* 0x000fca0003800000 */
[----:B----4-:R-:W-:Y:S01]  /*49b0*/  LEA R26, P0, R220, R52, 0x1 ;  /* 0x00000034dc1a7211 */ /* 0x010fe200078008ff */
        /* <DEDUP_REMOVED lines=8> */
[----:B------:R-:W-:Y:S02]  /*4a40*/  @!P0 SHF.R.U32.HI R2, RZ, 0x10, R15 ;  /* 0x00000010ff028819 */ /* 0x000fe4000001160f */
[C---:B------:R-:W-:Y:S01]  /*4a50*/  @!P0 PRMT R0, R22.reuse, 0x5432, R0 ;  /* 0x0000543216008816 */ /* 0x040fe20000000000 */
[C---:B------:R-:W-:Y:S01]  /*4a60*/  @!P0 IMAD.U32 R7, R13.reuse, 0x10000, RZ ;  /* 0x000100000d078824 */ /* 0x040fe200078e00ff */
[----:B------:R-:W-:Y:S02]  /*4a70*/  @!P0 PRMT R6, R22, 0x5410, R2 ;  /* 0x0000541016068816 */ /* 0x000fe40000000002 */
[----:B------:R-:W-:Y:S01]  /*4a80*/  @!P0 LOP3.LUT R13, R13, 0xffff0000, RZ, 0xc0, !PT ;  /* 0xffff00000d0d8812 */ /* 0x000fe200078ec0ff */
[C---:B------:R-:W-:Y:S01]  /*4a90*/  @!P0 IMAD.U32 R4, R0.reuse, 0x10000, RZ ;  /* 0x0001000000048824 */ /* 0x040fe200078e00ff */
[----:B------:R-:W-:Y:S02]  /*4aa0*/  @!P0 SHF.R.U32.HI R34, RZ, 0x10, R35 ;  /* 0x00000010ff228819 */ /* 0x000fe40000011623 */
        /* <DEDUP_REMOVED lines=39> */
.L_x_725:
[----:B------:R-:W-:Y:S05]  /*4d20*/  BSYNC B0 ;  /* 0x0000000000007941 */ /* 0x000fea0003800000 */
.L_x_724:
[----:B------:R-:W-:Y:S01]  /*4d30*/  ISETP.GE.AND P0, PT, R213, c[0x0][0x1d4], PT ;  /* 0x00007500d5007a0c */ /* 0x000fe20003f06270 */
[----:B------:R-:W-:Y:S01]  /*4d40*/  @!UPT UIADD3 URZ, URZ, URZ, URZ ;  /* 0x0000003f3f3ff290 */ /* 0x000fe2000fffe03f */
[----:B------:R-:W-:Y:S11]  /*4d50*/  BSSY B0, `(.L_x_726) ;  /* 0x0000039000007945 */ /* 0x000ff60003800000 */
[----:B------:R-:W-:-:S05]  /*4d60*/  @P0 BRA `(.L_x_727) ;  /* 0x0000037000000947 */ /* 0x000fca0003800000 */
[C---:B-1--4-:R-:W-:Y:S01]  /*4d70*/  LEA R26, P0, R213.reuse, R52, 0x1 ;  /* 0x00000034d51a7211 */ /* 0x052fe200078008ff */
[----:B------:R-:W1:Y:S01]  /*4d80*/  LDS.128 R8, [R215+0x8000] ;  /* 0x00800000d7087984 */ /* 0x000e620000000c00 */
        /* <DEDUP_REMOVED lines=8> */
[----:B------:R-:W-:Y:S01]  /*4e10*/  @!P0 PRMT R0, R23, 0x5432, R0 ;  /* 0x0000543217008816 */ /* 0x000fe20000000000 */
[----:B------:R-:W-:Y:S01]  /*4e20*/  @!P0 IMAD.U32 R7, R13, 0x10000, RZ ;  /* 0x000100000d078824 */ /* 0x000fe200078e00ff */
        /* <DEDUP_REMOVED lines=43> */
.L_x_727:
[----:B------:R-:W-:Y:S05]  /*50e0*/  BSYNC B0 ;  /* 0x0000000000007941 */ /* 0x000fea0003800000 */
.L_x_726:
        /* <DEDUP_REMOVED lines=59> */
.L_x_729:
[----:B------:R-:W-:Y:S05]  /*54a0*/  BSYNC B0 ;  /* 0x0000000000007941 */ /* 0x000fea0003800000 */
.L_x_728:
[----:B------:R-:W-:Y:S11]  /*54b0*/  ISETP.GE.AND P0, PT, R211, c[0x0][0x1d4], PT ;  /* 0x00007500d3007a0c */ /* 0x000ff60003f06270 */
[----:B------:R-:W-:Y:S02]  /*54c0*/  @!UPT UIADD3 URZ, URZ, URZ, URZ ;  /* 0x0000003f3f3ff290 */ /* 0x000fe4000fffe03f */
        /* <DEDUP_REMOVED lines=14> */
[----:B------:R-:W-:Y:S01]  /*55b0*/  @!P0 SHF.R.U32.HI R3, RZ, 0x10, R41 ;  /* 0x00000010ff038819 */ /* 0x000fe20000011629 */
[----:B------:R-:W-:Y:S01]  /*55c0*/  @!P0 IMAD.U32 R4, R0, 0x10000, RZ ;  /* 0x0001000000048824 */ /* 0x000fe200078e00ff */
[----:B------:R-:W-:Y:S02]  /*55d0*/  @!P0 LOP3.LUT R13, R13, 0xffff0000, RZ, 0xc0, !PT ;  /* 0xffff00000d0d8812 */ /* 0x000fe400078ec0ff */
[----:B------:R-:W-:Y:S02]  /*55e0*/  @!P0 PRMT R15, R46, 0x5432, R3 ;  /* 0x000054322e0f8816 */ /* 0x000fe40000000003 */
[----:B------:R-:W-:Y:S01]  /*55f0*/  @!P0 LOP3.LUT R3, R0, 0xffff0000, RZ, 0xc0, !PT ;  /* 0xffff000000038812 */ /* 0x000fe200078ec0ff */
        /* <DEDUP_REMOVED lines=36> */
[----:B------:R1:W-:Y:S01]  /*5840*/  ST.E.128 [R22.64], R8 ;  /* 0x0000000816007985 */ /* 0x0003e2000c101d0a */
[----:B------:R-:W-:-:S05]  /*5850*/  BRA `(.L_x_719) ;  /* 0x00001ef000007947 */ /* 0x000fca0003800000 */
.L_x_716:
        /* <DEDUP_REMOVED lines=47> */
.L_x_731:
[----:B------:R-:W-:Y:S05]  /*5b50*/  BSYNC B0 ;  /* 0x0000000000007941 */ /* 0x000fea0003800000 */
.L_x_730:
        /* <DEDUP_REMOVED lines=31> */
[----:B------:R-:W-:Y:S01]  /*5d50*/  LOP3.LUT P2, RZ, R219, 0x4, RZ, 0xc0, !PT ;  /* 0x00000004dbff7812 */ /* 0x000fe2000784c0ff */
[----:B------:R-:W1:Y:S01]  /*5d60*/  LDS.128 R36, [R101+0x6100] ;  /* 0x0061000065247984 */ /* 0x000e620000000c00 */
[----:B------:R-:W-:Y:S01]  /*5d70*/  ISETP.GE.AND P0, PT, R104, c[0x0][0x27c], PT ;  /* 0x00009f0068007a0c */ /* 0x000fe20003f06270 */
[----:B------:R-:W-:Y:S01]  /*5d80*/  IMAD.MOV.U32 R32, RZ, RZ, R28 ;  /* 0x000000ffff207224 */ /* 0x000fe200078e001c */
[----:B------:R-:W-:Y:S01]  /*5d90*/  SEL R0, R121, R120, !P2 ;  /* 0x0000007879007207 */ /* 0x000fe20005000000 */
[----:B------:R-:W-:Y:S01]  /*5da0*/  IMAD.MOV.U32 R9, RZ, RZ, R4 ;  /* 0x000000ffff097224 */ /* 0x000fe200078e0004 */
[----:B------:R-:W-:Y:S01]  /*5db0*/  MOV R34, R29 ;  /* 0x0000001d00227202 */ /* 0x000fe20000000f00 */
[----:B------:R-:W-:Y:S01]  /*5dc0*/  IMAD.MOV.U32 R8, RZ, RZ, R5 ;  /* 0x000000ffff087224 */ /* 0x000fe200078e0005 */
[----:B------:R-:W-:Y:S01]  /*5dd0*/  SHF.R.S32.HI R2, RZ, 0x1f, R0 ;  /* 0x0000001fff027819 */ /* 0x000fe20000011400 */
[----:B------:R-:W-:Y:S01]  /*5de0*/  IMAD.MOV.U32 R27, RZ, RZ, R30 ;  /* 0x000000ffff1b7224 */ /* 0x000fe200078e001e */
[----:B------:R-:W-:Y:S02]  /*5df0*/  MOV R35, R31 ;  /* 0x0000001f00237202 */ /* 0x000fe40000000f00 */
[----:B------:R-:W-:Y:S03]  /*5e00*/  LEA.HI R0, R2, R0, RZ, 0x4 ;  /* 0x0000000002007211 */ /* 0x000fe600078f20ff */
[----:B------:R-:W-:Y:S02]  /*5e10*/  @!P0 SHF.R.U64 R33, R28, 0x10, R29 ;  /* 0x000000101c218819 */ /* 0x000fe4000000121d */
[----:B------:R-:W-:Y:S02]  /*5e20*/  LEA.HI.SX32 R0, R0, R116, 0x1c ;  /* 0x0000007400007211 */ /* 0x000fe400078fe2ff */
[--C-:B------:R-:W-:Y:S02]  /*5e30*/  @!P0 SHF.R.U64 R10, R4, 0x10, R5.reuse ;  /* 0x00000010040a8819 */ /* 0x100fe40000001205 */
[----:B--2---:R-:W-:Y:S01]  /*5e40*/  SHF.R.S32.HI R12, RZ, 0x1f, R0 ;  /* 0x0000001fff0c7819 */ /* 0x004fe20000011400 */
[----:B------:R-:W-:Y:S01]  /*5e50*/  IMAD.SHL.U32 R57, R0, 0x8, RZ ;  /* 0x0000000800397824 */ /* 0x000fe200078e00ff */
[----:B------:R-:W-:Y:S01]  /*5e60*/  @!P0 SHF.R.U32.HI R2, RZ, 0x10, R5 ;  /* 0x00000010ff028819 */ /* 0x000fe20000011605 */
[--C-:B------:R-:W-:Y:S01]  /*5e70*/  IMAD.MOV.U32 R5, RZ, RZ, R7.reuse ;  /* 0x000000ffff057224 */ /* 0x100fe200078e0007 */
[----:B------:R-:W-:Y:S02]  /*5e80*/  LEA.HI R12, R12, R0, RZ, 0x3 ;  /* 0x000000000c0c7211 */ /* 0x000fe400078f18ff */
[----:B------:R-:W-:Y:S02]  /*5e90*/  @!P0 SHF.R.U64 R3, R6, 0x10, R7 ;  /* 0x0000001006038819 */ /* 0x000fe40000001207 */
[----:B------:R-:W-:Y:S01]  /*5ea0*/  @!P0 PRMT R32, R32, 0x5410, R33 ;  /* 0x0000541020208816 */ /* 0x000fe20000000021 */
[----:B------:R-:W-:Y:S01]  /*5eb0*/  IMAD.SHL.U32 R12, R12, 0x200, RZ ;  /* 0x000002000c0c7824 */ /* 0x000fe200078e00ff */
[----:B------:R-:W-:Y:S02]  /*5ec0*/  LOP3.LUT R0, R240, 0x38, R57, 0xf8, !PT ;  /* 0x00000038f0007812 */ /* 0x000fe400078ef839 */
[----:B------:R-:W-:Y:S02]  /*5ed0*/  @!P0 SHF.R.U32.HI R4, RZ, 0x10, R7 ;  /* 0x00000010ff048819 */ /* 0x000fe40000011607 */
[----:B------:R-:W-:Y:S02]  /*5ee0*/  LOP3.LUT R0, R0, R241, RZ, 0x3c, !PT ;  /* 0x000000f100007212 */ /* 0x000fe400078e3cff */
[----:B------:R-:W-:Y:S02]  /*5ef0*/  LOP3.LUT R12, R12, 0x7ffff000, RZ, 0xc0, !PT ;  /* 0x7ffff0000c0c7812 */ /* 0x000fe400078ec0ff */
[----:B------:R-:W-:Y:S01]  /*5f00*/  @!P0 PRMT R7, R8, 0x5410, R2 ;  /* 0x0000541008078816 */ /* 0x000fe20000000002 */
[----:B-1----:R-:W-:Y:S01]  /*5f10*/  @!P0 IMAD.U32 R33, R38, 0x10000, RZ ;  /* 0x0001000026218824 */ /* 0x002fe200078e00ff */
[----:B------:R-:W-:Y:S01]  /*5f20*/  IADD3 R12, R0, R12, R242 ;  /* 0x0000000c000c7210 */ /* 0x000fe20007ffe0f2 */
[----:B------:R-:W-:Y:S01]  /*5f30*/  IMAD.MOV.U32 R0, RZ, RZ, R6 ;  /* 0x000000ffff007224 */ /* 0x000fe200078e0006 */
[----:B------:R-:W-:Y:S01]  /*5f40*/  @!P0 PRMT R6, R9, 0x5410, R10 ;  /* 0x0000541009068816 */ /* 0x000fe2000000000a */
[----:B------:R-:W-:Y:S01]  /*5f50*/  @!P0 IMAD.U32 R10, R32, 0x10000, RZ ;  /* 0x00010000200a8824 */ /* 0x000fe200078e00ff */
[----:B------:R-:W-:Y:S01]  /*5f60*/  @!P0 SHF.R.U32.HI R29, RZ, 0x10, R29 ;  /* 0x00000010ff1d8819 */ /* 0x000fe2000001161d */
[----:B------:R-:W-:Y:S01]  /*5f70*/  IMAD.SHL.U32 R12, R12, 0x2, RZ ;  /* 0x000000020c0c7824 */ /* 0x000fe200078e00ff */
[----:B------:R-:W-:Y:S01]  /*5f80*/  @!P0 PRMT R8, R0, 0x5410, R3 ;  /* 0x0000541000088816 */ /* 0x000fe20000000003 */
[----:B------:R-:W-:Y:S01]  /*5f90*/  @!P0 IMAD.U32 R3, R6, 0x10000, RZ ;  /* 0x0001000006038824 */ /* 0x000fe200078e00ff */
[----:B------:R-:W-:Y:S02]  /*5fa0*/  @!P0 SHF.R.U64 R28, R30, 0x10, R31 ;  /* 0x000000101e1c8819 */ /* 0x000fe4000000121f */
[----:B------:R-:W-:Y:S01]  /*5fb0*/  @!P0 PRMT R34, R34, 0x5410, R29 ;  /* 0x0000541022228816 */ /* 0x000fe2000000001d */
[----:B------:R-:W-:Y:S01]  /*5fc0*/  @!P0 IMAD.U32 R29, R37, 0x10000, RZ ;  /* 0x00010000251d8824 */ /* 0x000fe200078e00ff */
[----:B------:R-:W1:Y:S01]  /*5fd0*/  LDS.128 R12, [R12+0x6100] ;  /* 0x006100000c0c7984 */ /* 0x000e620000000c00 */
[----:B------:R-:W-:Y:S02]  /*5fe0*/  @!P0 PRMT R48, R27, 0x5410, R28 ;  /* 0x000054101b308816 */ /* 0x000fe4000000001c */
[----:B------:R-:W-:Y:S01]  /*5ff0*/  @!P0 IMAD.U32 R28, R34, 0x10000, RZ ;  /* 0x00010000221c8824 */ /* 0x000fe200078e00ff */
[----:B------:R-:W-:Y:S01]  /*6000*/  @!P0 PRMT R9, R5, 0x5410, R4 ;  /* 0x0000541005098816 */ /* 0x000fe20000000004 */
[----:B------:R-:W-:Y:S01]  /*6010*/  @!P0 IMAD.U32 R4, R36, 0x10000, RZ ;  /* 0x0001000024048824 */ /* 0x000fe200078e00ff */
[----:B------:R-:W-:Y:S01]  /*6020*/  @!P0 LOP3.LUT R27, R32, 0xffff0000, RZ, 0xc0, !PT ;  /* 0xffff0000201b8812 */ /* 0x000fe200078ec0ff */
[----:B------:R-:W-:Y:S01]  /*6030*/  @!P0 IMAD.U32 R32, R48, 0x10000, RZ ;  /* 0x0001000030208824 */ /* 0x000fe200078e00ff */
[----:B------:R-:W-:Y:S02]  /*6040*/  @!P0 SHF.R.U32.HI R30, RZ, 0x10, R31 ;  /* 0x00000010ff1e8819 */ /* 0x000fe4000001161f */
[----:B------:R-:W-:Y:S02]  /*6050*/  @!P0 LOP3.LUT R31, R37, 0xffff0000, RZ, 0xc0, !PT ;  /* 0xffff0000251f8812 */ /* 0x000fe400078ec0ff */
[----:B------:R-:W-:Y:S02]  /*6060*/  @!P0 PRMT R49, R35, 0x5410, R30 ;  /* 0x0000541023318816 */ /* 0x000fe4000000001e */
[----:B------:R-:W-:Y:S02]  /*6070*/  @!P0 LOP3.LUT R30, R34, 0xffff0000, RZ, 0xc0, !PT ;  /* 0xffff0000221e8812 */ /* 0x000fe400078ec0ff */
[----:B------:R-:W-:Y:S02]  /*6080*/  @!P0 LOP3.LUT R34, R48, 0xffff0000, RZ, 0xc0, !PT ;  /* 0xffff000030228812 */ /* 0x000fe400078ec0ff */
[C---:B-1----:R-:W-:Y:S02]  /*6090*/  @!P0 SHF.L.U32 R0, R12.reuse, 0x10, RZ ;  /* 0x000000100c008819 */ /* 0x042fe400000006ff */
[----:B------:R-:W-:Y:S03]  /*60a0*/  @!P0 LOP3.LUT R2, R12, 0xffff0000, RZ, 0xc0, !PT ;  /* 0xffff00000c028812 */ /* 0x000fe600078ec0ff */
[C---:B------:R-:W-:Y:S02]  /*60b0*/  @!P0 FMUL.FTZ R5, R0.reuse, R10 ;  /* 0x0000000a00058220 */ /* 0x040fe40000410000 */
[-C--:B------:R-:W-:Y:S02]  /*60c0*/  @!P0 FMUL.FTZ R0, R0, R3.reuse ;  /* 0x0000000300008220 */ /* 0x080fe40000410000 */
[----:B------:R-:W-:Y:S01]  /*60d0*/  @!P0 FFMA.FTZ R63, R4, R3, -R5 ;  /* 0x00000003043f8223 */ /* 0x000fe20000010805 */
[----:B------:R-:W-:Y:S01]  /*60e0*/  @!P0 SHF.L.U32 R3, R13, 0x10, RZ ;  /* 0x000000100d038819 */ /* 0x000fe200000006ff */
[----:B------:R-:W-:Y:S01]  /*60f0*/  @!P0 FFMA.FTZ R0, R10, R4, R0 ;  /* 0x000000040a008223 */ /* 0x000fe20000010000 */
[----:B------:R-:W-:Y:S01]  /*6100*/  @!P0 LOP3.LUT R4, R6, 0xffff0000, RZ, 0xc0, !PT ;  /* 0xffff000006048812 */ /* 0x000fe200078ec0ff */
[----:B------:R-:W-:Y:S01]  /*6110*/  @!P0 FMUL.FTZ R5, R2, R27 ;  /* 0x0000001b02058220 */ /* 0x000fe20000410000 */
[----:B------:R-:W-:Y:S01]  /*6120*/  @!P0 LOP3.LUT R10, R36, 0xffff0000, RZ, 0xc0, !PT ;  /* 0xffff0000240a8812 */ /* 0x000fe200078ec0ff */
[----:B------:R-:W-:Y:S02]  /*6130*/  @!P0 FMUL.FTZ R6, R3, R28 ;  /* 0x0000001c03068220 */ /* 0x000fe40000410000 */
[-C--:B------:R-:W-:Y:S02]  /*6140*/  @!P0 FMUL.FTZ R2, R2, R4.reuse ;  /* 0x0000000402028220 */ /* 0x080fe40000410000 */
[----:B------:R-:W-:Y:S01]  /*6150*/  @!P0 FFMA.FTZ R56, R10, R4, -R5 ;  /* 0x000000040a388223 */ /* 0x000fe20000010805 */
[----:B------:R-:W-:Y:S01]  /*6160*/  @!P0 LOP3.LUT R4, R13, 0xffff0000, RZ, 0xc0, !PT ;  /* 0xffff00000d048812 */ /* 0x000fe200078ec0ff */
[----:B------:R-:W-:Y:S02]  /*6170*/  @!P0 IMAD.U32 R5, R7, 0x10000, RZ ;  /* 0x0001000007058824 */ /* 0x000fe400078e00ff */
[----:B------:R-:W-:Y:S01]  /*6180*/  @!P0 FFMA.FTZ R2, R27, R10, R2 ;  /* 0x0000000a1b028223 */ /* 0x000fe20000010002 */
[----:B------:R-:W-:Y:S01]  /*6190*/  @!P0 F2FP.BF16.PACK_AB R56, R56, R63 ;  /* 0x0000003f3838823e */ /* 0x000fe200000010ff */
[-C--:B------:R-:W-:Y:S02]  /*61a0*/  @!P0 FMUL.FTZ R3, R3, R5.reuse ;  /* 0x0000000503038220 */ /* 0x080fe40000410000 */
[----:B------:R-:W-:Y:S01]  /*61b0*/  @!P0 FFMA.FTZ R62, R29, R5, -R6 ;  /* 0x000000051d3e8223 */ /* 0x000fe20000010806 */
[----:B------:R-:W-:Y:S01]  /*61c0*/  @!P0 LOP3.LUT R6, R7, 0xffff0000, RZ, 0xc0, !PT ;  /* 0xffff000007068812 */ /* 0x000fe200078ec0ff */
[----:B------:R-:W-:Y:S01]  /*61d0*/  @!P0 FMUL.FTZ R7, R4, R30 ;  /* 0x0000001e04078220 */ /* 0x000fe20000410000 */
[----:B------:R-:W-:Y:S01]  /*61e0*/  @!P0 SHF.L.U32 R5, R14, 0x10, RZ ;  /* 0x000000100e058819 */ /* 0x000fe200000006ff */
[----:B------:R-:W-:Y:S01]  /*61f0*/  @!P0 IMAD.U32 R10, R49, 0x10000, RZ ;  /* 0x00010000310a8824 */ /* 0x000fe200078e00ff */
[----:B------:R-:W-:Y:S01]  /*6200*/  @!P0 F2FP.BF16.PACK_AB R0, R2, R0 ;  /* 0x000000000200823e */ /* 0x000fe200000010ff */
[-C--:B------:R-:W-:Y:S02]  /*6210*/  @!P0 FMUL.FTZ R4, R4, R6.reuse ;  /* 0x0000000604048220 */ /* 0x080fe40000410000 */
[----:B------:R-:W-:Y:S01]  /*6220*/  @!P0 FFMA.FTZ R58, R31, R6, -R7 ;  /* 0x000000061f3a8223 */ /* 0x000fe20000010807 */
        /* <DEDUP_REMOVED lines=8> */
[C---:B------:R-:W-:Y:S01]  /*62b0*/  @!P0 FMUL.FTZ R8, R6.reuse, R34 ;  /* 0x0000002206088220 */ /* 0x040fe20000410000 */
[C---:B------:R-:W-:Y:S01]  /*62c0*/  @!P0 LOP3.LUT R29, R39.reuse, 0xffff0000, RZ, 0xc0, !PT ;  /* 0xffff0000271d8812 */ /* 0x040fe200078ec0ff */
[----:B------:R-:W-:Y:S02]  /*62d0*/  @!P0 IMAD.U32 R27, R39, 0x10000, RZ ;  /* 0x00010000271b8824 */ /* 0x000fe400078e00ff */
[-C--:B------:R-:W-:Y:S02]  /*62e0*/  @!P0 FFMA.FTZ R60, R35, R7.reuse, -R8 ;  /* 0x00000007233c8223 */ /* 0x080fe40000010808 */
[----:B------:R-:W-:Y:S01]  /*62f0*/  @!P0 FMUL.FTZ R6, R6, R7 ;  /* 0x0000000706068220 */ /* 0x000fe20000410000 */
[----:B------:R-:W-:Y:S01]  /*6300*/  @!P0 SHF.L.U32 R7, R15, 0x10, RZ ;  /* 0x000000100f078819 */ /* 0x000fe200000006ff */
[C---:B------:R-:W-:Y:S01]  /*6310*/  @!P0 IMAD.U32 R8, R9.reuse, 0x10000, RZ ;  /* 0x0001000009088824 */ /* 0x040fe200078e00ff */
[----:B------:R-:W-:Y:S01]  /*6320*/  @!P0 LOP3.LUT R9, R9, 0xffff0000, RZ, 0xc0, !PT ;  /* 0xffff000009098812 */ /* 0x000fe200078ec0ff */
[----:B------:R-:W-:Y:S02]  /*6330*/  @!P0 FFMA.FTZ R4, R30, R31, R4 ;  /* 0x0000001f1e048223 */ /* 0x000fe40000010004 */
[C---:B------:R-:W-:Y:S02]  /*6340*/  @!P0 FMUL.FTZ R28, R7.reuse, R10 ;  /* 0x0000000a071c8220 */ /* 0x040fe40000410000 */
[-C--:B------:R-:W-:Y:S01]  /*6350*/  @!P0 FMUL.FTZ R7, R7, R8.reuse ;  /* 0x0000000807078220 */ /* 0x080fe20000410000 */
[----:B------:R-:W-:Y:S01]  /*6360*/  @!P0 F2FP.BF16.PACK_AB R3, R4, R3 ;  /* 0x000000030403823e */ /* 0x000fe200000010ff */
[----:B------:R-:W-:Y:S01]  /*6370*/  @!P0 FFMA.FTZ R59, R27, R8, -R28 ;  /* 0x000000081b3b8223 */ /* 0x000fe2000001081c */
[----:B------:R-:W-:Y:S01]  /*6380*/  @!P0 LOP3.LUT R28, R49, 0xffff0000, RZ, 0xc0, !PT ;  /* 0xffff0000311c8812 */ /* 0x000fe200078ec0ff */
[----:B------:R-:W-:Y:S01]  /*6390*/  @!P0 FFMA.FTZ R5, R32, R33, R5 ;  /* 0x0000002120058223 */ /* 0x000fe20000010005 */
[----:B------:R-:W-:Y:S01]  /*63a0*/  @!P0 LOP3.LUT R8, R15, 0xffff0000, RZ, 0xc0, !PT ;  /* 0xffff00000f088812 */ /* 0x000fe200078ec0ff */
[----:B------:R-:W-:Y:S01]  /*63b0*/  @!P0 FFMA.FTZ R6, R34, R35, R6 ;  /* 0x0000002322068223 */ /* 0x000fe20000010006 */
[----:B------:R-:W-:Y:S01]  /*63c0*/  @!P0 MOV R13, R3 ;  /* 0x00000003000d8202 */ /* 0x000fe20000000f00 */
[----:B------:R-:W-:Y:S01]  /*63d0*/  @!P0 FFMA.FTZ R7, R10, R27, R7 ;  /* 0x0000001b0a078223 */ /* 0x000fe20000010007 */
[----:B------:R-:W-:Y:S01]  /*63e0*/  @!P0 F2FP.BF16.PACK_AB R49, R58, R62 ;  /* 0x0000003e3a31823e */ /* 0x000fe200000010ff */
[----:B------:R-:W-:Y:S01]  /*63f0*/  @!P0 FMUL.FTZ R48, R8, R28 ;  /* 0x0000001c08308220 */ /* 0x000fe20000410000 */
[----:B------:R-:W-:Y:S01]  /*6400*/  @!P0 F2FP.BF16.PACK_AB R5, R6, R5 ;  /* 0x000000050605823e */ /* 0x000fe200000010ff */
[----:B------:R-:W-:Y:S01]  /*6410*/  @!P0 FMUL.FTZ R8, R8, R9 ;  /* 0x0000000908088220 */ /* 0x000fe20000410000 */
[----:B------:R-:W-:Y:S01]  /*6420*/  @!P0 MOV R37, R49 ;  /* 0x0000003100258202 */ /* 0x000fe20000000f00 */
[----:B------:R-:W-:Y:S01]  /*6430*/  @!P0 FFMA.FTZ R58, R29, R9, -R48 ;  /* 0x000000091d3a8223 */ /* 0x000fe20000010830 */
[----:B------:R-:W-:Y:S01]  /*6440*/  @!P0 F2FP.BF16.PACK_AB R48, R60, R61 ;  /* 0x0000003d3c30823e */ /* 0x000fe200000010ff */
[----:B------:R-:W-:Y:S02]  /*6450*/  @!P0 FFMA.FTZ R8, R28, R29, R8 ;  /* 0x0000001d1c088223 */ /* 0x000fe40000010008 */
[----:B------:R-:W-:Y:S01]  /*6460*/  @!P0 IMAD.MOV.U32 R36, RZ, RZ, R56 ;  /* 0x000000ffff248224 */ /* 0x000fe200078e0038 */
[----:B------:R-:W-:Y:S01]  /*6470*/  @!P0 F2FP.BF16.PACK_AB R9, R58, R59 ;  /* 0x0000003b3a09823e */ /* 0x000fe200000010ff */
[----:B------:R-:W-:Y:S01]  /*6480*/  @!P0 IMAD.MOV.U32 R38, RZ, RZ, R48 ;  /* 0x000000ffff268224 */ /* 0x000fe200078e0030 */
[----:B------:R-:W-:Y:S01]  /*6490*/  @!P0 F2FP.BF16.PACK_AB R7, R8, R7 ;  /* 0x000000070807823e */ /* 0x000fe200000010ff */
[----:B------:R-:W-:Y:S02]  /*64a0*/  @!P0 IMAD.MOV.U32 R12, RZ, RZ, R0 ;  /* 0x000000ffff0c8224 */ /* 0x000fe400078e0000 */
        /* <DEDUP_REMOVED lines=9> */
.L_x_733:
[----:B------:R-:W-:Y:S05]  /*6540*/  BSYNC B0 ;  /* 0x0000000000007941 */ /* 0x000fea0003800000 */
.L_x_732:
        /* <DEDUP_REMOVED lines=15> */
[----:B------:R-:W-:Y:S02]  /*6640*/  @!P0 SHF.R.U64 R3, R16, 0x10, R17 ;  /* 0x0000001010038819 */ /* 0x000fe40000001211 */
[----:B------:R-:W-:Y:S02]  /*6650*/  LEA.HI R0, R2, R0, RZ, 0x3 ;  /* 0x0000000002007211 */ /* 0x000fe400078f18ff */
[----:B------:R-:W-:Y:S02]  /*6660*/  @!P0 PRMT R6, R11, 0x5432, R3 ;  /* 0x000054320b068816 */ /* 0x000fe40000000003 */
[----:B------:R-:W-:Y:S01]  /*6670*/  @!P0 PRMT R16, R50, 0x5432, R7 ;  /* 0x0000543232108816 */ /* 0x000fe20000000007 */
[----:B------:R-:W-:Y:S01]  /*6680*/  IMAD.SHL.U32 R0, R0, 0x200, RZ ;  /* 0x0000020000007824 */ /* 0x000fe200078e00ff */
[----:B------:R-:W-:Y:S02]  /*6690*/  LOP3.LUT R2, R240, 0x38, R35, 0xf8, !PT ;  /* 0x00000038f0027812 */ /* 0x000fe400078ef823 */
[--C-:B------:R-:W-:Y:S02]  /*66a0*/  @!P0 SHF.R.U32.HI R8, RZ, 0x10, R43.reuse ;  /* 0x00000010ff088819 */ /* 0x100fe4000001162b */
[----:B------:R-:W-:Y:S02]  /*66b0*/  LOP3.LUT R2, R2, R241, RZ, 0x3c, !PT ;  /* 0x000000f102027212 */ /* 0x000fe400078e3cff */
[----:B------:R-:W-:Y:S02]  /*66c0*/  LOP3.LUT R0, R0, 0x7ffff000, RZ, 0xc0, !PT ;  /* 0x7ffff00000007812 */ /* 0x000fe400078ec0ff */
[----:B------:R-:W-:Y:S01]  /*66d0*/  @!P0 SHF.R.U64 R9, R42, 0x10, R43 ;  /* 0x000000102a098819 */ /* 0x000fe2000000122b */
[----:B-1----:R-:W-:Y:S01]  /*66e0*/  @!P0 IMAD.U32 R32, R39, 0x10000, RZ ;  /* 0x0001000027208824 */ /* 0x002fe200078e00ff */
[----:B------:R-:W-:Y:S01]  /*66f0*/  IADD3 R0, R2, R0, R242 ;  /* 0x0000000002007210 */ /* 0x000fe20007ffe0f2 */
[----:B------:R-:W-:Y:S01]  /*6700*/  @!P0 IMAD.U32 R29, R38, 0x10000, RZ ;  /* 0x00010000261d8824 */ /* 0x000fe200078e00ff */
[----:B------:R-:W-:Y:S02]  /*6710*/  @!P0 SHF.R.U32.HI R2, RZ, 0x10, R17 ;  /* 0x00000010ff028819 */ /* 0x000fe40000011611 */
[----:B------:R-:W-:Y:S01]  /*6720*/  @!P0 PRMT R17, R50, 0x5410, R4 ;  /* 0x0000541032118816 */ /* 0x000fe20000000004 */
[----:B------:R-:W-:Y:S01]  /*6730*/  IMAD.SHL.U32 R0, R0, 0x2, RZ ;  /* 0x0000000200007824 */ /* 0x000fe200078e00ff */
[----:B------:R-:W-:Y:S02]  /*6740*/  @!P0 SHF.R.U32.HI R5, RZ, 0x10, R19 ;  /* 0x00000010ff058819 */ /* 0x000fe40000011613 */
[----:B------:R-:W-:Y:S01]  /*6750*/  @!P0 PRMT R4, R11, 0x5410, R2 ;  /* 0x000054100b048816 */ /* 0x000fe20000000002 */
[----:B------:R-:W-:Y:S01]  /*6760*/  @!P0 IMAD.U32 R7, R17, 0x10000, RZ ;  /* 0x0001000011078824 */ /* 0x000fe200078e00ff */
[----:B--2---:R1:W2:Y:S01]  /*6770*/  LDS.128 R12, [R0+0x6100] ;  /* 0x00610000000c7984 */ /* 0x0042a20000000c00 */
[----:B------:R-:W-:Y:S02]  /*6780*/  @!P0 SHF.L.U32 R2, R6, 0x10, RZ ;  /* 0x0000001006028819 */ /* 0x000fe400000006ff */
[C---:B------:R-:W-:Y:S02]  /*6790*/  @!P0 PRMT R11, R51.reuse, 0x5410, R8 ;  /* 0x00005410330b8816 */ /* 0x040fe40000000008 */
[----:B------:R-:W-:Y:S01]  /*67a0*/  @!P0 PRMT R8, R24, 0x5410, R5 ;  /* 0x0000541018088816 */ /* 0x000fe20000000005 */
[----:B------:R-:W-:Y:S01]  /*67b0*/  @!P0 IMAD.U32 R5, R4, 0x10000, RZ ;  /* 0x0001000004058824 */ /* 0x000fe200078e00ff */
[----:B------:R-:W-:Y:S01]  /*67c0*/  @!P0 PRMT R30, R51, 0x5432, R9 ;  /* 0x00005432331e8816 */ /* 0x000fe20000000009 */
[----:B------:R-:W-:Y:S01]  /*67d0*/  @!P0 IMAD.U32 R9, R36, 0x10000, RZ ;  /* 0x0001000024098824 */ /* 0x000fe200078e00ff */
[----:B------:R-:W-:Y:S02]  /*67e0*/  @!P0 LOP3.LUT R6, R6, 0xffff0000, RZ, 0xc0, !PT ;  /* 0xffff000006068812 */ /* 0x000fe400078ec0ff */
[C---:B------:R-:W-:Y:S02]  /*67f0*/  @!P0 LOP3.LUT R33, R11.reuse, 0xffff0000, RZ, 0xc0, !PT ;  /* 0xffff00000b218812 */ /* 0x040fe400078ec0ff */
[----:B------:R-:W-:Y:S02]  /*6800*/  @!P0 SHF.L.U32 R31, R11, 0x10, RZ ;  /* 0x000000100b1f8819 */ /* 0x000fe400000006ff */
[----:B------:R-:W-:Y:S02]  /*6810*/  @!P0 LOP3.LUT R34, R39, 0xffff0000, RZ, 0xc0, !PT ;  /* 0xffff000027228812 */ /* 0x000fe400078ec0ff */
[----:B-1----:R-:W-:Y:S01]  /*6820*/  @!P0 SHF.R.U64 R0, R18, 0x10, R19 ;  /* 0x0000001012008819 */ /* 0x002fe20000001213 */
[----:B------:R-:W-:Y:S02]  /*6830*/  @!P0 IMAD.U32 R18, R16, 0x10000, RZ ;  /* 0x0001000010128824 */ /* 0x000fe400078e00ff */
[----:B------:R-:W-:Y:S01]  /*6840*/  @!P0 IMAD.U32 R19, R37, 0x10000, RZ ;  /* 0x0001000025138824 */ /* 0x000fe200078e00ff */
[----:B------:R-:W-:Y:S01]  /*6850*/  @!P0 PRMT R10, R24, 0x5432, R0 ;  /* 0x00005432180a8816 */ /* 0x000fe20000000000 */
[----:B--2---:R-:W-:Y:S02]  /*6860*/  @!P0 IMAD.U32 R0, R12, 0x10000, RZ ;  /* 0x000100000c008824 */ /* 0x004fe400078e00ff */
[----:B------:R-:W-:Y:S02]  /*6870*/  @!P0 IMAD.U32 R3, R13, 0x10000, RZ ;  /* 0x000100000d038824 */ /* 0x000fe400078e00ff */
[C---:B------:R-:W-:Y:S02]  /*6880*/  @!P0 FMUL.FTZ R24, R0.reuse, R7 ;  /* 0x0000000700188220 */ /* 0x040fe40000410000 */
[----:B------:R-:W-:Y:S02]  /*6890*/  @!P0 FMUL.FTZ R0, R0, R2 ;  /* 0x0000000200008220 */ /* 0x000fe40000410000 */
[----:B------:R-:W-:Y:S02]  /*68a0*/  @!P0 FMUL.FTZ R27, R3, R18 ;  /* 0x00000012031b8220 */ /* 0x000fe40000410000 */
[----:B------:R-:W-:Y:S01]  /*68b0*/  @!P0 FFMA.FTZ R51, R9, R2, -R24 ;  /* 0x0000000209338223 */ /* 0x000fe20000010818 */
[----:B------:R-:W-:Y:S01]  /*68c0*/  @!P0 LOP3.LUT R24, R16, 0xffff0000, RZ, 0xc0, !PT ;  /* 0xffff000010188812 */ /* 0x000fe200078ec0ff */
[----:B------:R-:W-:Y:S01]  /*68d0*/  @!P0 FFMA.FTZ R0, R7, R9, R0 ;  /* 0x0000000907008223 */ /* 0x000fe20000010000 */
[----:B------:R-:W-:Y:S01]  /*68e0*/  @!P0 LOP3.LUT R2, R13, 0xffff0000, RZ, 0xc0, !PT ;  /* 0xffff00000d028812 */ /* 0x000fe200078ec0ff */
[-C--:B------:R-:W-:Y:S01]  /*68f0*/  @!P0 FMUL.FTZ R3, R3, R5.reuse ;  /* 0x0000000503038220 */ /* 0x080fe20000410000 */
[----:B------:R-:W-:Y:S01]  /*6900*/  @!P0 LOP3.LUT R16, R17, 0xffff0000, RZ, 0xc0, !PT ;  /* 0xffff000011108812 */ /* 0x000fe200078ec0ff */
[----:B------:R-:W-:Y:S01]  /*6910*/  @!P0 FFMA.FTZ R50, R19, R5, -R27 ;  /* 0x0000000513328223 */ /* 0x000fe2000001081b */
[----:B------:R-:W-:Y:S01]  /*6920*/  @!P0 LOP3.LUT R5, R12, 0xffff0000, RZ, 0xc0, !PT ;  /* 0xffff00000c058812 */ /* 0x000fe200078ec0ff */
[----:B------:R-:W-:Y:S01]  /*6930*/  @!P0 FMUL.FTZ R9, R2, R24 ;  /* 0x0000001802098220 */ /* 0x000fe20000410000 */
[----:B------:R-:W-:Y:S02]  /*6940*/  @!P0 LOP3.LUT R7, R4, 0xffff0000, RZ, 0xc0, !PT ;  /* 0xffff000004078812 */ /* 0x000fe400078ec0ff */
[----:B------:R-:W-:Y:S01]  /*6950*/  @!P0 LOP3.LUT R27, R37, 0xffff0000, RZ, 0xc0, !PT ;  /* 0xffff0000251b8812 */ /* 0x000fe200078ec0ff */
[C---:B------:R-:W-:Y:S01]  /*6960*/  @!P0 FMUL.FTZ R28, R5.reuse, R16 ;  /* 0x00000010051c8220 */ /* 0x040fe20000410000 */
[----:B------:R-:W-:Y:S01]  /*6970*/  @!P0 LOP3.LUT R17, R36, 0xffff0000, RZ, 0xc0, !PT ;  /* 0xffff000024118812 */ /* 0x000fe200078ec0ff */
[-C--:B------:R-:W-:Y:S02]  /*6980*/  @!P0 FMUL.FTZ R4, R2, R7.reuse ;  /* 0x0000000702048220 */ /* 0x080fe40000410000 */
[-C--:B------:R-:W-:Y:S01]  /*6990*/  @!P0 FMUL.FTZ R2, R5, R6.reuse ;  /* 0x0000000605028220 */ /* 0x080fe20000410000 */
[----:B------:R-:W-:Y:S01]  /*69a0*/  @!P0 LOP3.LUT R5, R15, 0xffff0000, RZ, 0xc0, !PT ;  /* 0xffff00000f058812 */ /* 0x000fe200078ec0ff */
[----:B------:R-:W-:Y:S02]  /*69b0*/  @!P0 FFMA.FTZ R49, R27, R7, -R9 ;  /* 0x000000071b318223 */ /* 0x000fe40000010809 */
[----:B------:R-:W-:Y:S02]  /*69c0*/  @!P0 IMAD.U32 R7, R15, 0x10000, RZ ;  /* 0x000100000f078824 */ /* 0x000fe400078e00ff */
[----:B------:R-:W-:Y:S01]  /*69d0*/  @!P0 FFMA.FTZ R48, R17, R6, -R28 ;  /* 0x0000000611308223 */ /* 0x000fe2000001081c */
[C---:B------:R-:W-:Y:S01]  /*69e0*/  @!P0 LOP3.LUT R6, R8.reuse, 0xffff0000, RZ, 0xc0, !PT ;  /* 0xffff000008068812 */ /* 0x040fe200078ec0ff */
[----:B------:R-:W-:Y:S02]  /*69f0*/  @!P0 FMUL.FTZ R11, R5, R33 ;  /* 0x00000021050b8220 */ /* 0x000fe40000410000 */
[----:B------:R-:W-:Y:S02]  /*6a00*/  @!P0 IMAD.U32 R9, R8, 0x10000, RZ ;  /* 0x0001000008098824 */ /* 0x000fe400078e00ff */
[----:B------:R-:W-:Y:S02]  /*6a10*/  @!P0 FMUL.FTZ R8, R7, R31 ;  /* 0x0000001f07088220 */ /* 0x000fe40000410000 */
[-C--:B------:R-:W-:Y:S01]  /*6a20*/  @!P0 FFMA.FTZ R42, R34, R6.reuse, -R11 ;  /* 0x00000006222a8223 */ /* 0x080fe2000001080b */
[----:B------:R-:W-:Y:S01]  /*6a30*/  @!P0 SHF.L.U32 R11, R10, 0x10, RZ ;  /* 0x000000100a0b8819 */ /* 0x000fe200000006ff */
[-C--:B------:R-:W-:Y:S02]  /*6a40*/  @!P0 FFMA.FTZ R43, R32, R9.reuse, -R8 ;  /* 0x00000009202b8223 */ /* 0x080fe40000010808 */
[----:B------:R-:W-:Y:S01]  /*6a50*/  @!P0 FMUL.FTZ R8, R5, R6 ;  /* 0x0000000605088220 */ /* 0x000fe20000410000 */
[----:B------:R-:W-:Y:S01]  /*6a60*/  @!P0 LOP3.LUT R6, R14, 0xffff0000, RZ, 0xc0, !PT ;  /* 0xffff00000e068812 */ /* 0x000fe200078ec0ff */
[C---:B------:R-:W-:Y:S01]  /*6a70*/  @!P0 IMAD.U32 R28, R30.reuse, 0x10000, RZ ;  /* 0x000100001e1c8824 */ /* 0x040fe200078e00ff */
[----:B------:R-:W-:Y:S01]  /*6a80*/  @!P0 LOP3.LUT R30, R30, 0xffff0000, RZ, 0xc0, !PT ;  /* 0xffff00001e1e8812 */ /* 0x000fe200078ec0ff */
[----:B------:R-:W-:Y:S02]  /*6a90*/  @!P0 IMAD.U32 R5, R14, 0x10000, RZ ;  /* 0x000100000e058824 */ /* 0x000fe400078e00ff */
[----:B------:R-:W-:Y:S01]  /*6aa0*/  @!P0 FMUL.FTZ R7, R7, R9 ;  /* 0x0000000907078220 */ /* 0x000fe20000410000 */
[----:B------:R-:W-:Y:S01]  /*6ab0*/  @!P0 LOP3.LUT R9, R10, 0xffff0000, RZ, 0xc0, !PT ;  /* 0xffff00000a098812 */ /* 0x000fe200078ec0ff */
[----:B------:R-:W-:Y:S01]  /*6ac0*/  @!P0 FFMA.FTZ R2, R16, R17, R2 ;  /* 0x0000001110028223 */ /* 0x000fe20000010002 */
[----:B------:R-:W-:Y:S01]  /*6ad0*/  @!P0 LOP3.LUT R10, R38, 0xffff0000, RZ, 0xc0, !PT ;  /* 0xffff0000260a8812 */ /* 0x000fe200078ec0ff */
[----:B------:R-:W-:Y:S01]  /*6ae0*/  @!P0 FMUL.FTZ R40, R5, R28 ;  /* 0x0000001c05288220 */ /* 0x000fe20000410000 */
[----:B------:R-:W-:Y:S01]  /*6af0*/  @!P0 F2FP.BF16.PACK_AB R17, R49, R50 ;  /* 0x000000323111823e */ /* 0x000fe200000010ff */
[----:B------:R-:W-:Y:S01]  /*6b00*/  @!P0 FMUL.FTZ R5, R5, R11 ;  /* 0x0000000b05058220 */ /* 0x000fe20000410000 */
[----:B------:R-:W-:Y:S01]  /*6b10*/  @!P0 F2FP.BF16.PACK_AB R16, R48, R51 ;  /* 0x000000333010823e */ /* 0x000fe200000010ff */
[----:B------:R-:W-:Y:S01]  /*6b20*/  @!P0 FFMA.FTZ R3, R18, R19, R3 ;  /* 0x0000001312038223 */ /* 0x000fe20000010003 */
[----:B------:R-:W-:Y:S01]  /*6b30*/  @!P0 F2FP.BF16.PACK_AB R0, R2, R0 ;  /* 0x000000000200823e */ /* 0x000fe200000010ff */
[C---:B------:R-:W-:Y:S02]  /*6b40*/  @!P0 FMUL.FTZ R41, R6.reuse, R30 ;  /* 0x0000001e06298220 */ /* 0x040fe40000410000 */
[----:B------:R-:W-:Y:S01]  /*6b50*/  @!P0 FMUL.FTZ R6, R6, R9 ;  /* 0x0000000906068220 */ /* 0x000fe20000410000 */
[----:B------:R-:W-:Y:S01]  /*6b60*/  @!P0 MOV R12, R0 ;  /* 0x00000000000c8202 */ /* 0x000fe20000000f00 */
[----:B------:R-:W-:Y:S02]  /*6b70*/  @!P0 FFMA.FTZ R4, R24, R27, R4 ;  /* 0x0000001b18048223 */ /* 0x000fe40000010004 */
[----:B------:R-:W-:Y:S02]  /*6b80*/  @!P0 FFMA.FTZ R5, R28, R29, R5 ;  /* 0x0000001d1c058223 */ /* 0x000fe40000010005 */
[----:B------:R-:W-:Y:S01]  /*6b90*/  @!P0 FFMA.FTZ R6, R30, R10, R6 ;  /* 0x0000000a1e068223 */ /* 0x000fe20000010006 */
[----:B------:R-:W-:Y:S01]  /*6ba0*/  @!P0 F2FP.BF16.PACK_AB R3, R4, R3 ;  /* 0x000000030403823e */ /* 0x000fe200000010ff */
[----:B------:R-:W-:Y:S02]  /*6bb0*/  @!P0 FFMA.FTZ R7, R31, R32, R7 ;  /* 0x000000201f078223 */ /* 0x000fe40000010007 */
[----:B------:R-:W-:Y:S01]  /*6bc0*/  @!P0 FFMA.FTZ R40, R29, R11, -R40 ;  /* 0x0000000b1d288223 */ /* 0x000fe20000010828 */
[----:B------:R-:W-:Y:S01]  /*6bd0*/  @!P0 F2FP.BF16.PACK_AB R11, R42, R43 ;  /* 0x0000002b2a0b823e */ /* 0x000fe200000010ff */
        /* <DEDUP_REMOVED lines=18> */
.L_x_735:
[----:B------:R-:W-:Y:S05]  /*6d00*/  BSYNC B0 ;  /* 0x0000000000007941 */ /* 0x000fea0003800000 */
.L_x_734:
[----:B------:R-:W-:Y:S11]  /*6d10*/  ISETP.GE.AND P0, PT, R140, c[0x0][0x1d4], PT ;  /* 0x000075008c007a0c */ /* 0x000ff60003f06270 */
[----:B------:R-:W-:Y:S02]  /*6d20*/  @!UPT UIADD3 URZ, URZ, URZ, URZ ;  /* 0x0000003f3f3ff290 */ /* 0x000fe4000fffe03f */
[----:B------:R-:W-:-:S05]  /*6d30*/  @P0 BRA `(.L_x_719) ;  /* 0x00000a1000000947 */ /* 0x000fca0003800000 */
[----:B------:R-:W-:Y:S01]  /*6d40*/  LOP3.LUT P1, RZ, R219, 0x8, RZ, 0xc0, !PT ;  /* 0x00000008dbff7812 */ /* 0x000fe2000782c0ff */
[----:B------:R-:W5:Y:S01]  /*6d50*/  LDS.128 R32, [R99+0x6100] ;  /* 0x0061000063207984 */ /* 0x000f620000000c00 */
[C---:B----4-:R-:W-:Y:S02]  /*6d60*/  LEA R42, P0, R76.reuse, R54, 0x1 ;  /* 0x000000364c2a7211 */ /* 0x050fe400078008ff */
[----:B------:R-:W-:Y:S02]  /*6d70*/  SEL R0, R121, R120, !P1 ;  /* 0x0000007879007207 */ /* 0x000fe40004800000 */
[----:B---3--:R-:W-:Y:S02]  /*6d80*/  LEA.HI.X R43, R76, R55, R102, 0x1, P0 ;  /* 0x000000374c2b7211 */ /* 0x008fe400000f0c66 */
[----:B-1----:R-:W-:Y:S02]  /*6d90*/  SHF.R.S32.HI R2, RZ, 0x1f, R0 ;  /* 0x0000001fff027819 */ /* 0x002fe40000011400 */
[----:B------:R-:W-:Y:S02]  /*6da0*/  ISETP.GE.AND P0, PT, R140, c[0x0][0x27c], PT ;  /* 0x00009f008c007a0c */ /* 0x000fe40003f06270 */
[----:B------:R-:W-:Y:S04]  /*6db0*/  LEA.HI R0, R2, R0, RZ, 0x4 ;  /* 0x0000000002007211 */ /* 0x000fe800078f20ff */
[----:B------:R-:W-:Y:S04]  /*6dc0*/  LEA.HI.SX32 R0, R0, R113, 0x1c ;  /* 0x0000007100007211 */ /* 0x000fe800078fe2ff */
[----:B--2---:R-:W-:Y:S01]  /*6dd0*/  SHF.R.S32.HI R12, RZ, 0x1f, R0 ;  /* 0x0000001fff0c7819 */ /* 0x004fe20000011400 */
[----:B------:R-:W-:Y:S02]  /*6de0*/  IMAD.SHL.U32 R38, R0, 0x8, RZ ;  /* 0x0000000800267824 */ /* 0x000fe400078e00ff */
[----:B------:R-:W-:Y:S02]  /*6df0*/  @!P0 SHF.R.U64 R4, R22, 0x10, R23 ;  /* 0x0000001016048819 */ /* 0x000fe40000001217 */
[----:B------:R-:W-:Y:S02]  /*6e00*/  LEA.HI R12, R12, R0, RZ, 0x3 ;  /* 0x000000000c0c7211 */ /* 0x000fe400078f18ff */
[----:B------:R-:W-:Y:S02]  /*6e10*/  @!P0 SHF.R.U64 R3, R20, 0x10, R21 ;  /* 0x0000001014038819 */ /* 0x000fe40000001215 */
[----:B------:R-:W-:Y:S01]  /*6e20*/  @!P0 SHF.R.U32.HI R5, RZ, 0x10, R23 ;  /* 0x00000010ff058819 */ /* 0x000fe20000011617 */
[----:B------:R-:W-:Y:S01]  /*6e30*/  IMAD.SHL.U32 R12, R12, 0x200, RZ ;  /* 0x000002000c0c7824 */ /* 0x000fe200078e00ff */
[----:B------:R-:W-:Y:S02]  /*6e40*/  LOP3.LUT R0, R240, 0x38, R38, 0xf8, !PT ;  /* 0x00000038f0007812 */ /* 0x000fe400078ef826 */
[----:B------:R-:W-:Y:S02]  /*6e50*/  @!P0 PRMT R6, R25, 0x5432, R3 ;  /* 0x0000543219068816 */ /* 0x000fe40000000003 */
[----:B------:R-:W-:Y:S02]  /*6e60*/  LOP3.LUT R0, R0, R241, RZ, 0x3c, !PT ;  /* 0x000000f100007212 */ /* 0x000fe400078e3cff */
[----:B------:R-:W-:Y:S02]  /*6e70*/  LOP3.LUT R12, R12, 0x7ffff000, RZ, 0xc0, !PT ;  /* 0x7ffff0000c0c7812 */ /* 0x000fe400078ec0ff */
[----:B------:R-:W-:Y:S01]  /*6e80*/  @!P0 SHF.R.U32.HI R2, RZ, 0x10, R45 ;  /* 0x00000010ff028819 */ /* 0x000fe2000001162d */
[----:B-----5:R-:W-:Y:S01]  /*6e90*/  @!P0 IMAD.U32 R17, R32, 0x10000, RZ ;  /* 0x0001000020118824 */ /* 0x020fe200078e00ff */
[----:B------:R-:W-:Y:S01]  /*6ea0*/  IADD3 R12, R0, R12, R242 ;  /* 0x0000000c000c7210 */ /* 0x000fe20007ffe0f2 */
[----:B------:R-:W-:Y:S01]  /*6eb0*/  @!P0 IMAD.U32 R29, R35, 0x10000, RZ ;  /* 0x00010000231d8824 */ /* 0x000fe200078e00ff */
[----:B------:R-:W-:Y:S02]  /*6ec0*/  @!P0 LOP3.LUT R23, R33, 0xffff0000, RZ, 0xc0, !PT ;  /* 0xffff000021178812 */ /* 0x000fe400078ec0ff */
[----:B------:R-:W-:Y:S01]  /*6ed0*/  @!P0 LOP3.LUT R27, R34, 0xffff0000, RZ, 0xc0, !PT ;  /* 0xffff0000221b8812 */ /* 0x000fe200078ec0ff */
[----:B------:R-:W-:Y:S01]  /*6ee0*/  IMAD.SHL.U32 R12, R12, 0x2, RZ ;  /* 0x000000020c0c7824 */ /* 0x000fe200078e00ff */
[----:B------:R-:W-:Y:S02]  /*6ef0*/  @!P0 LOP3.LUT R31, R35, 0xffff0000, RZ, 0xc0, !PT ;  /* 0xffff0000231f8812 */ /* 0x000fe400078ec0ff */
[----:B------:R-:W-:Y:S01]  /*6f00*/  @!P0 SHF.R.U32.HI R0, RZ, 0x10, R21 ;  /* 0x00000010ff008819 */ /* 0x000fe20000011615 */
[----:B------:R-:W-:Y:S01]  /*6f10*/  @!P0 IMAD.U32 R21, R33, 0x10000, RZ ;  /* 0x0001000021158824 */ /* 0x000fe200078e00ff */
[----:B------:R-:W-:Y:S01]  /*6f20*/  @!P0 PRMT R22, R52, 0x5410, R2 ;  /* 0x0000541034168816 */ /* 0x000fe20000000002 */
[----:B------:R-:W1:Y:S01]  /*6f30*/  LDS.128 R12, [R12+0x6100] ;  /* 0x006100000c0c7984 */ /* 0x000e620000000c00 */
[----:B------:R-:W-:Y:S01]  /*6f40*/  @!P0 PRMT R2, R25, 0x5410, R0 ;  /* 0x0000541019028816 */ /* 0x000fe20000000000 */
[----:B------:R-:W-:Y:S01]  /*6f50*/  @!P0 IMAD.U32 R25, R34, 0x10000, RZ ;  /* 0x0001000022198824 */ /* 0x000fe200078e00ff */
[----:B------:R-:W-:Y:S01]  /*6f60*/  @!P0 SHF.R.U64 R7, R46, 0x10, R47 ;  /* 0x000000102e078819 */ /* 0x000fe2000000122f */
[----:B------:R-:W-:Y:S01]  /*6f70*/  @!P0 IMAD.U32 R20, R22, 0x10000, RZ ;  /* 0x0001000016148824 */ /* 0x000fe200078e00ff */
[----:B------:R-:W-:Y:S01]  /*6f80*/  @!P0 SHF.R.U64 R18, R44, 0x10, R45 ;  /* 0x000000102c128819 */ /* 0x000fe2000000122d */
[----:B------:R-:W-:Y:S01]  /*6f90*/  @!P0 IMAD.U32 R0, R2, 0x10000, RZ ;  /* 0x0001000002008824 */ /* 0x000fe200078e00ff */
[C---:B------:R-:W-:Y:S02]  /*6fa0*/  @!P0 PRMT R10, R53.reuse, 0x5410, R7 ;  /* 0x00005410350a8816 */ /* 0x040fe40000000007 */
[----:B------:R-:W-:Y:S02]  /*6fb0*/  @!P0 PRMT R7, R26, 0x5410, R4 ;  /* 0x000054101a078816 */ /* 0x000fe40000000004 */
[----:B------:R-:W-:Y:S01]  /*6fc0*/  @!P0 LOP3.LUT R2, R2, 0xffff0000, RZ, 0xc0, !PT ;  /* 0xffff000002028812 */ /* 0x000fe200078ec0ff */
[----:B------:R-:W-:Y:S01]  /*6fd0*/  @!P0 IMAD.U32 R24, R10, 0x10000, RZ ;  /* 0x000100000a188824 */ /* 0x000fe200078e00ff */
[----:B------:R-:W-:Y:S02]  /*6fe0*/  @!P0 PRMT R9, R26, 0x5432, R5 ;  /* 0x000054321a098816 */ /* 0x000fe40000000005 */
[C---:B------:R-:W-:Y:S02]  /*6ff0*/  @!P0 SHF.L.U32 R8, R6.reuse, 0x10, RZ ;  /* 0x0000001006088819 */ /* 0x040fe400000006ff */
[----:B------:R-:W-:Y:S02]  /*7000*/  @!P0 SHF.R.U32.HI R30, RZ, 0x10, R47 ;  /* 0x00000010ff1e8819 */ /* 0x000fe4000001162f */
[----:B------:R-:W-:Y:S02]  /*7010*/  @!P0 LOP3.LUT R6, R6, 0xffff0000, RZ, 0xc0, !PT ;  /* 0xffff000006068812 */ /* 0x000fe400078ec0ff */
[----:B------:R-:W-:Y:S02]  /*7020*/  @!P0 PRMT R18, R52, 0x5432, R18 ;  /* 0x0000543234128816 */ /* 0x000fe40000000012 */
[----:B------:R-:W-:Y:S02]  /*7030*/  @!P0 LOP3.LUT R22, R22, 0xffff0000, RZ, 0xc0, !PT ;  /* 0xffff000016168812 */ /* 0x000fe400078ec0ff */
[----:B------:R-:W-:Y:S01]  /*7040*/  @!P0 PRMT R30, R53, 0x5432, R30 ;  /* 0x00005432351e8816 */ /* 0x000fe2000000001e */
[C---:B------:R-:W-:Y:S01]  /*7050*/  @!P0 IMAD.U32 R16, R18.reuse, 0x10000, RZ ;  /* 0x0001000012108824 */ /* 0x040fe200078e00ff */
[----:B------:R-:W-:Y:S02]  /*7060*/  @!P0 LOP3.LUT R18, R18, 0xffff0000, RZ, 0xc0, !PT ;  /* 0xffff000012128812 */ /* 0x000fe400078ec0ff */
[C---:B------:R-:W-:Y:S02]  /*7070*/  @!P0 SHF.L.U32 R28, R30.reuse, 0x10, RZ ;  /* 0x000000101e1c8819 */ /* 0x040fe400000006ff */
[----:B------:R-:W-:Y:S01]  /*7080*/  @!P0 LOP3.LUT R30, R30, 0xffff0000, RZ, 0xc0, !PT ;  /* 0xffff00001e1e8812 */ /* 0x000fe200078ec0ff */
[----:B-1----:R-:W-:Y:S02]  /*7090*/  @!P0 IMAD.U32 R3, R13, 0x10000, RZ ;  /* 0x000100000d038824 */ /* 0x002fe400078e00ff */
[----:B------:R-:W-:Y:S02]  /*70a0*/  @!P0 IMAD.U32 R5, R12, 0x10000, RZ ;  /* 0x000100000c058824 */ /* 0x000fe400078e00ff */
[C---:B------:R-:W-:Y:S02]  /*70b0*/  @!P0 FMUL.FTZ R4, R3.reuse, R20 ;  /* 0x0000001403048220 */ /* 0x040fe40000410000 */
[-C--:B------:R-:W-:Y:S02]  /*70c0*/  @!P0 FMUL.FTZ R3, R3, R0.reuse ;  /* 0x0000000003038220 */ /* 0x080fe40000410000 */
[----:B------:R-:W-:Y:S01]  /*70d0*/  @!P0 FFMA.FTZ R48, R21, R0, -R4 ;  /* 0x0000000015308223 */ /* 0x000fe20000010804 */
[----:B------:R-:W-:Y:S01]  /*70e0*/  @!P0 LOP3.LUT R0, R13, 0xffff0000, RZ, 0xc0, !PT ;  /* 0xffff00000d008812 */ /* 0x000fe200078ec0ff */
[----:B------:R-:W-:Y:S04]  /*70f0*/  @!P0 FMUL.FTZ R19, R5, R16 ;  /* 0x0000001005138220 */ /* 0x000fe80000410000 */
[C---:B------:R-:W-:Y:S02]  /*7100*/  @!P0 FMUL.FTZ R11, R0.reuse, R22 ;  /* 0x00000016000b8220 */ /* 0x040fe40000410000 */
[-C--:B------:R-:W-:Y:S02]  /*7110*/  @!P0 FMUL.FTZ R4, R0, R2.reuse ;  /* 0x0000000200048220 */ /* 0x080fe40000410000 */
[----:B------:R-:W-:Y:S01]  /*7120*/  @!P0 FFMA.FTZ R47, R23, R2, -R11 ;  /* 0x00000002172f8223 */ /* 0x000fe2000001080b */
[----:B------:R-:W-:Y:S01]  /*7130*/  @!P0 LOP3.LUT R2, R12, 0xffff0000, RZ, 0xc0, !PT ;  /* 0xffff00000c028812 */ /* 0x000fe200078ec0ff */
[-C--:B------:R-:W-:Y:S02]  /*7140*/  @!P0 FMUL.FTZ R0, R5, R8.reuse ;  /* 0x0000000805008220 */ /* 0x080fe40000410000 */
[----:B------:R-:W-:Y:S02]  /*7150*/  @!P0 IMAD.U32 R5, R14, 0x10000, RZ ;  /* 0x000100000e058824 */ /* 0x000fe400078e00ff */
[----:B------:R-:W-:Y:S01]  /*7160*/  @!P0 FFMA.FTZ R46, R17, R8, -R19 ;  /* 0x00000008112e8223 */ /* 0x000fe20000010813 */
[----:B------:R-:W-:Y:S01]  /*7170*/  @!P0 LOP3.LUT R19, R32, 0xffff0000, RZ, 0xc0, !PT ;  /* 0xffff000020138812 */ /* 0x000fe200078ec0ff */
[----:B------:R-:W-:Y:S02]  /*7180*/  @!P0 IMAD.U32 R8, R7, 0x10000, RZ ;  /* 0x0001000007088824 */ /* 0x000fe400078e00ff */
[C---:B------:R-:W-:Y:S02]  /*7190*/  @!P0 FMUL.FTZ R11, R2.reuse, R18 ;  /* 0x00000012020b8220 */ /* 0x040fe40000410000 */
[----:B------:R-:W-:Y:S02]  /*71a0*/  @!P0 FMUL.FTZ R26, R5, R24 ;  /* 0x00000018051a8220 */ /* 0x000fe40000410000 */
[-C--:B------:R-:W-:Y:S02]  /*71b0*/  @!P0 FMUL.FTZ R2, R2, R6.reuse ;  /* 0x0000000602028220 */ /* 0x080fe40000410000 */
[----:B------:R-:W-:Y:S01]  /*71c0*/  @!P0 FFMA.FTZ R45, R19, R6, -R11 ;  /* 0x00000006132d8223 */ /* 0x000fe2000001080b */
[----:B------:R-:W-:Y:S01]  /*71d0*/  @!P0 LOP3.LUT R11, R7, 0xffff0000, RZ, 0xc0, !PT ;  /* 0xffff0000070b8812 */ /* 0x000fe200078ec0ff */
[-C--:B------:R-:W-:Y:S01]  /*71e0*/  @!P0 FFMA.FTZ R44, R25, R8.reuse, -R26 ;  /* 0x00000008192c8223 */ /* 0x080fe2000001081a */
[----:B------:R-:W-:Y:S01]  /*71f0*/  @!P0 LOP3.LUT R26, R10, 0xffff0000, RZ, 0xc0, !PT ;  /* 0xffff00000a1a8812 */ /* 0x000fe200078ec0ff */
[----:B------:R-:W-:Y:S01]  /*7200*/  @!P0 FMUL.FTZ R5, R5, R8 ;  /* 0x0000000805058220 */ /* 0x000fe20000410000 */
[----:B------:R-:W-:Y:S01]  /*7210*/  @!P0 LOP3.LUT R6, R14, 0xffff0000, RZ, 0xc0, !PT ;  /* 0xffff00000e068812 */ /* 0x000fe200078ec0ff */
[C---:B------:R-:W-:Y:S01]  /*7220*/  @!P0 IMAD.U32 R7, R15.reuse, 0x10000, RZ ;  /* 0x000100000f078824 */ /* 0x040fe200078e00ff */
[----:B------:R-:W-:Y:S01]  /*7230*/  @!P0 LOP3.LUT R8, R15, 0xffff0000, RZ, 0xc0, !PT ;  /* 0xffff00000f088812 */ /* 0x000fe200078ec0ff */
[C---:B------:R-:W-:Y:S01]  /*7240*/  @!P0 IMAD.U32 R10, R9.reuse, 0x10000, RZ ;  /* 0x00010000090a8824 */ /* 0x040fe200078e00ff */
[----:B------:R-:W-:Y:S01]  /*7250*/  @!P0 LOP3.LUT R9, R9, 0xffff0000, RZ, 0xc0, !PT ;  /* 0xffff000009098812 */ /* 0x000fe200078ec0ff */
[----:B------:R-:W-:Y:S02]  /*7260*/  @!P0 FMUL.FTZ R39, R6, R26 ;  /* 0x0000001a06278220 */ /* 0x000fe40000410000 */
[----:B------:R-:W-:Y:S02]  /*7270*/  @!P0 FFMA.FTZ R0, R16, R17, R0 ;  /* 0x0000001110008223 */ /* 0x000fe40000010000 */
[----:B------:R-:W-:Y:S02]  /*7280*/  @!P0 FMUL.FTZ R37, R7, R28 ;  /* 0x0000001c07258220 */ /* 0x000fe40000410000 */
[----:B------:R-:W-:Y:S02]  /*7290*/  @!P0 FMUL.FTZ R36, R8, R30 ;  /* 0x0000001e08248220 */ /* 0x000fe40000410000 */
[----:B------:R-:W-:Y:S02]  /*72a0*/  @!P0 FFMA.FTZ R2, R18, R19, R2 ;  /* 0x0000001312028223 */ /* 0x000fe40000010002 */
[----:B------:R-:W-:Y:S02]  /*72b0*/  @!P0 FFMA.FTZ R39, R27, R11, -R39 ;  /* 0x0000000b1b278223 */ /* 0x000fe40000010827 */
[----:B------:R-:W-:Y:S01]  /*72c0*/  @!P0 FFMA.FTZ R3, R20, R21, R3 ;  /* 0x0000001514038223 */ /* 0x000fe20000010003 */
[----:B------:R-:W-:Y:S01]  /*72d0*/  @!P0 F2FP.BF16.PACK_AB R0, R2, R0 ;  /* 0x000000000200823e */ /* 0x000fe200000010ff */
[----:B------:R-:W-:Y:S01]  /*72e0*/  @!P0 FFMA.FTZ R41, R29, R10, -R37 ;  /* 0x0000000a1d298223 */ /* 0x000fe20000010825 */
[----:B------:R-:W-:Y:S01]  /*72f0*/  @!P0 F2FP.BF16.PACK_AB R37, R47, R48 ;  /* 0x000000302f25823e */ /* 0x000fe200000010ff */
[----:B------:R-:W-:Y:S01]  /*7300*/  @!P0 FFMA.FTZ R40, R31, R9, -R36 ;  /* 0x000000091f288223 */ /* 0x000fe20000010824 */
[----:B------:R-:W-:Y:S01]  /*7310*/  @!P0 F2FP.BF16.PACK_AB R36, R45, R46 ;  /* 0x0000002e2d24823e */ /* 0x000fe200000010ff */
[----:B------:R-:W-:Y:S02]  /*7320*/  @!P0 FMUL.FTZ R6, R6, R11 ;  /* 0x0000000b06068220 */ /* 0x000fe40000410000 */
[----:B------:R-:W-:Y:S01]  /*7330*/  @!P0 FFMA.FTZ R4, R22, R23, R4 ;  /* 0x0000001716048223 */ /* 0x000fe20000010004 */
[----:B------:R-:W-:Y:S01]  /*7340*/  @!P0 F2FP.BF16.PACK_AB R11, R40, R41 ;  /* 0x00000029280b823e */ /* 0x000fe200000010ff */
[----:B------:R-:W-:Y:S01]  /*7350*/  @!P0 FMUL.FTZ R7, R7, R10 ;  /* 0x0000000a07078220 */ /* 0x000fe20000410000 */
[----:B------:R-:W-:Y:S01]  /*7360*/  @!P0 F2FP.BF16.PACK_AB R10, R39, R44 ;  /* 0x0000002c270a823e */ /* 0x000fe200000010ff */
[----:B------:R-:W-:Y:S01]  /*7370*/  @!P0 FFMA.FTZ R5, R24, R25, R5 ;  /* 0x0000001918058223 */ /* 0x000fe20000010005 */
[----:B------:R-:W-:Y:S01]  /*7380*/  @!P0 MOV R35, R11 ;  /* 0x0000000b00238202 */ /* 0x000fe20000000f00 */
[----:B------:R-:W-:Y:S01]  /*7390*/  @!P0 FMUL.FTZ R8, R8, R9 ;  /* 0x0000000908088220 */ /* 0x000fe20000410000 */
[----:B------:R-:W-:Y:S01]  /*73a0*/  @!P0 F2FP.BF16.PACK_AB R3, R4, R3 ;  /* 0x000000030403823e */ /* 0x000fe200000010ff */
[----:B------:R-:W-:Y:S02]  /*73b0*/  @!P0 FFMA.FTZ R6, R26, R27, R6 ;  /* 0x0000001b1a068223 */ /* 0x000fe40000010006 */
[----:B------:R-:W-:Y:S02]  /*73c0*/  @!P0 FFMA.FTZ R7, R28, R29, R7 ;  /* 0x0000001d1c078223 */ /* 0x000fe40000010007 */
[----:B------:R-:W-:Y:S01]  /*73d0*/  @!P0 IMAD.MOV.U32 R32, RZ, RZ, R36 ;  /* 0x000000ffff208224 */ /* 0x000fe200078e0024 */
[----:B------:R-:W-:Y:S01]  /*73e0*/  @!P0 F2FP.BF16.PACK_AB R5, R6, R5 ;  /* 0x000000050605823e */ /* 0x000fe200000010ff */
[----:B------:R-:W-:Y:S02]  /*73f0*/  @!P0 IMAD.MOV.U32 R33, RZ, RZ, R37 ;  /* 0x000000ffff218224 */ /* 0x000fe400078e0025 */
[----:B------:R-:W-:Y:S02]  /*7400*/  @!P0 IMAD.MOV.U32 R34, RZ, RZ, R10 ;  /* 0x000000ffff228224 */ /* 0x000fe400078e000a */
[----:B------:R-:W-:Y:S02]  /*7410*/  @!P0 FFMA.FTZ R8, R30, R31, R8 ;  /* 0x0000001f1e088223 */ /* 0x000fe40000010008 */
[----:B------:R-:W-:Y:S01]  /*7420*/  @!P0 IMAD.MOV.U32 R12, RZ, RZ, R0 ;  /* 0x000000ffff0c8224 */ /* 0x000fe200078e0000 */
[----:B------:R1:W-:Y:S01]  /*7430*/  ST.E.128 [R42.64], R32 ;  /* 0x000000202a007985 */ /* 0x0003e2000c101d0a */
[----:B------:R-:W-:Y:S01]  /*7440*/  @!P0 IMAD.MOV.U32 R13, RZ, RZ, R3 ;  /* 0x000000ffff0d8224 */ /* 0x000fe200078e0003 */
[----:B------:R-:W-:Y:S01]  /*7450*/  @!P0 F2FP.BF16.PACK_AB R7, R8, R7 ;  /* 0x000000070807823e */ /* 0x000fe200000010ff */
[----:B------:R-:W-:Y:S04]  /*7460*/  @!P0 IMAD.MOV.U32 R14, RZ, RZ, R5 ;  /* 0x000000ffff0e8224 */ /* 0x000fe800078e0005 */
        /* <DEDUP_REMOVED lines=8> */
.L_x_715:
        /* <DEDUP_REMOVED lines=8> */
[----:B------:R-:W-:Y:S02]  /*7570*/  ISETP.GE.AND P1, PT, R141, c[0x0][0x1d4], PT ;  /* 0x000075008d007a0c */ /* 0x000fe40003f26270 */
[----:B------:R-:W-:Y:S02]  /*7580*/  ISETP.GE.AND P4, PT, R140, c[0x0][0x1d4], PT ;  /* 0x000075008c007a0c */ /* 0x000fe40003f86270 */
[----:B------:R-:W-:Y:S07]  /*7590*/  ISETP.GE.AND P3, PT, R213, c[0x0][0x1d4], PT ;  /* 0x00007500d5007a0c */ /* 0x000fee0003f66270 */
[----:B-1----:R-:W1:Y:S01]  /*75a0*/  @!P2 LDS.128 R12, [R214+0x6000] ;  /* 0x00600000d60ca984 */ /* 0x002e620000000c00 */
[C---:B---3--:R-:W-:Y:S04]  /*75b0*/  @!P2 LEA R6, P0, R104.reuse, R0, 0x1 ;  /* 0x000000006806a211 */ /* 0x048fe800078008ff */
[----:B--2---:R-:W-:Y:S02]  /*75c0*/  @!P2 LEA.HI.X R7, R104, R2, R105, 0x1, P0 ;  /* 0x000000026807a211 */ /* 0x004fe400000f0c69 */
[C---:B------:R-:W-:Y:S04]  /*75d0*/  @!P1 LEA R4, P0, R221.reuse, R0, 0x1 ;  /* 0x00000000dd049211 */ /* 0x040fe800078008ff */
[----:B------:R-:W-:Y:S02]  /*75e0*/  @!P1 LEA.HI.X R5, R221, R2, R244, 0x1, P0 ;  /* 0x00000002dd059211 */ /* 0x000fe400000f0cf4 */
[C---:B------:R-:W-:Y:S04]  /*75f0*/  @!P4 LEA R10, P0, R220.reuse, R0, 0x1 ;  /* 0x00000000dc0ac211 */ /* 0x040fe800078008ff */
[----:B------:R-:W-:Y:S02]  /*7600*/  @!P4 LEA.HI.X R11, R220, R2, R243, 0x1, P0 ;  /* 0x00000002dc0bc211 */ /* 0x000fe400000f0cf3 */
[C---:B------:R-:W-:Y:S04]  /*7610*/  @!P3 LEA R8, P0, R213.reuse, R0, 0x1 ;  /* 0x00000000d508b211 */ /* 0x040fe800078008ff */
[----:B------:R-:W-:Y:S01]  /*7620*/  @!P3 LEA.HI.X R9, R213, R2, R247, 0x1, P0 ;  /* 0x00000002d509b211 */ /* 0x000fe200000f0cf7 */
[----:B-1----:R-:W-:Y:S04]  /*7630*/  @!P2 ST.E.128 [R6.64], R12 ;  /* 0x0000000c0600a985 */ /* 0x002fe8000c101d0a */
[----:B------:R-:W1:Y:S04]  /*7640*/  @!P1 LDS.128 R12, [R215+0x6000] ;  /* 0x00600000d70c9984 */ /* 0x000e680000000c00 */
[----:B-1----:R1:W-:Y:S01]  /*7650*/  @!P1 ST.E.128 [R4.64], R12 ;  /* 0x0000000c04009985 */ /* 0x0023e2000c101d0a */
[C---:B------:R-:W-:Y:S03]  /*7660*/  ISETP.GE.AND P1, PT, R212.reuse, c[0x0][0x1d4], PT ;  /* 0x00007500d4007a0c */ /* 0x040fe60003f26270 */
[----:B------:R-:W2:Y:S10]  /*7670*/  @!P4 LDS.128 R12, [R214+0x8000] ;  /* 0x00800000d60cc984 */ /* 0x000eb40000000c00 */
[C---:B------:R-:W-:Y:S04]  /*7680*/  @!P1 LEA R6, P0, R212.reuse, R0, 0x1 ;  /* 0x00000000d4069211 */ /* 0x040fe800078008ff */
[----:B------:R-:W-:Y:S02]  /*7690*/  @!P1 LEA.HI.X R7, R212, R2, R246, 0x1, P0 ;  /* 0x00000002d4079211 */ /* 0x000fe400000f0cf6 */
[C---:B------:R-:W-:Y:S11]  /*76a0*/  ISETP.GE.AND P0, PT, R211.reuse, c[0x0][0x1d4], PT ;  /* 0x00007500d3007a0c */ /* 0x040ff60003f06270 */
[----:B------:R-:W-:Y:S02]  /*76b0*/  @!UPT UIADD3 URZ, URZ, URZ, URZ ;  /* 0x0000003f3f3ff290 */ /* 0x000fe4000fffe03f */
[C---:B-1----:R-:W-:Y:S04]  /*76c0*/  @!P0 LEA R4, P2, R211.reuse, R0, 0x1 ;  /* 0x00000000d3048211 */ /* 0x042fe800078408ff */
[----:B------:R-:W-:Y:S01]  /*76d0*/  @!P0 LEA.HI.X R5, R211, R2, R245, 0x1, P2 ;  /* 0x00000002d3058211 */ /* 0x000fe200010f0cf5 */
[----:B--2---:R-:W-:Y:S04]  /*76e0*/  @!P4 ST.E.128 [R10.64], R12 ;  /* 0x0000000c0a00c985 */ /* 0x004fe8000c101d0a */
[----:B------:R-:W1:Y:S04]  /*76f0*/  @!P3 LDS.128 R12, [R215+0x8000] ;  /* 0x00800000d70cb984 */ /* 0x000e680000000c00 */
[----:B-1----:R-:W-:Y:S04]  /*7700*/  @!P3 ST.E.128 [R8.64], R12 ;  /* 0x0000000c0800b985 */ /* 0x002fe8000c101d0a */
[----:B------:R-:W1:Y:S04]  /*7710*/  @!P1 LDS.128 R8, [R214+0xa000] ;  /* 0x00a00000d6089984 */ /* 0x000e680000000c00 */
[----:B-1----:R-:W-:Y:S04]  /*7720*/  @!P1 ST.E.128 [R6.64], R8 ;  /* 0x0000000806009985 */ /* 0x002fe8000c101d0a */
[----:B------:R-:W1:Y:S04]  /*7730*/  @!P0 LDS.128 R8, [R215+0xa000] ;  /* 0x00a00000d7088984 */ /* 0x000e680000000c00 */
[----:B-1----:R1:W-:Y:S02]  /*7740*/  @!P0 ST.E.128 [R4.64], R8 ;  /* 0x0000000804008985 */ /* 0x0023e4000c101d0a */
.L_x_719:
[----:B------:R-:W-:Y:S05]  /*7750*/  BSYNC B1 ;  /* 0x0000000000017941 */ /* 0x000fea0003800000 */
.L_x_714:
[----:B---3--:R-:W-:Y:S01]  /*7760*/  IMAD.IADD R0, R117, 0x1, -R68 ;  /* 0x0000000175007824 */ /* 0x008fe200078e0a44 */
[C---:B-12--5:R-:W-:Y:S01]  /*7770*/  LEA R2, P0, R64.reuse, R72, 0x6 ;  /* 0x0000004840027211 */ /* 0x066fe200078030ff */
[----:B------:R-:W-:Y:S01]  /*7780*/  BSSY B0, `(.L_x_736) ;  /* 0x0000053000007945 */ /* 0x000fe20003800000 */
[----:B------:R-:W-:Y:S02]  /*7790*/  LOP3.LUT P3, RZ, R219, 0x1, RZ, 0xc0, !PT ;  /* 0x00000001dbff7812 */ /* 0x000fe4000786c0ff */
[----:B------:R-:W-:Y:S02]  /*77a0*/  LEA.HI.X.SX32 R3, R64, R73, 0x6, P0 ;  /* 0x0000004940037211 */ /* 0x000fe400000f36ff */
[----:B------:R-:W-:Y:S11]  /*77b0*/  ISETP.GE.AND P0, PT, R0, 0x21, PT ;  /* 0x000000210000780c */ /* 0x000ff60003f06270 */
[----:B------:R-:W-:Y:S02]  /*77c0*/  @!UPT UIADD3 URZ, URZ, URZ, URZ ;  /* 0x0000003f3f3ff290 */ /* 0x000fe4000fffe03f */
[----:B------:R-:W-:Y:S05]  /*77d0*/  @P0 IADD3 R8, P1, R2, 0x20, RZ ;  /* 0x0000002002080810 */ /* 0x000fea0007f3e0ff */
[----:B------:R-:W-:Y:S01]  /*77e0*/  @P0 IMAD.X R9, RZ, RZ, R3, P1 ;  /* 0x000000ffff090224 */ /* 0x000fe200008e0603 */
[----:B------:R-:W-:Y:S11]  /*77f0*/  ISETP.GE.AND P1, PT, R0, 0x1, PT ;  /* 0x000000010000780c */ /* 0x000ff60003f26270 */
[----:B------:R-:W-:Y:S02]  /*7800*/  @!UPT UIADD3 URZ, URZ, URZ, URZ ;  /* 0x0000003f3f3ff290 */ /* 0x000fe4000fffe03f */
[----:B------:R-:W-:Y:S01]  /*7810*/  @P1 MOV R6, R74 ;  /* 0x0000004a00061202 */ /* 0x000fe20000000f00 */
[----:B------:R-:W-:Y:S02]  /*7820*/  @P1 IMAD R0, R3, c[0x0][0x258], RZ ;  /* 0x0000960003001a24 */ /* 0x000fe400078e02ff */
[----:B------:R-:W-:Y:S04]  /*7830*/  @P1 IMAD.MOV.U32 R7, RZ, RZ, R71 ;  /* 0x000000ffff071224 */ /* 0x000fe800078e0047 */
[C---:B------:R-:W-:Y:S04]  /*7840*/  @P1 IMAD.WIDE.U32 R6, R2.reuse, c[0x0][0x258], R6 ;  /* 0x0000960002061a25 */ /* 0x040fe800078e0006 */
[----:B------:R-:W-:Y:S01]  /*7850*/  @P1 IMAD R2, R2, c[0x0][0x25c], R0 ;  /* 0x0000970002021a24 */ /* 0x000fe200078e0200 */
[----:B------:R-:W-:Y:S01]  /*7860*/  @P1 LEA R4, P2, R6, c[0x0][0x250], 0x1 ;  /* 0x0000940006041a11 */ /* 0x000fe200078408ff */
[----:B------:R-:W-:Y:S03]  /*7870*/  @P0 IMAD R0, R9, c[0x0][0x258], RZ ;  /* 0x0000960009000a24 */ /* 0x000fe600078e02ff */
[----:B------:R-:W-:Y:S01]  /*7880*/  @P1 IADD3 R2, R7, R2, RZ ;  /* 0x0000000207021210 */ /* 0x000fe20007ffe0ff */
[----:B------:R-:W-:Y:S01]  /*7890*/  @P0 IMAD R0, R8, c[0x0][0x25c], R0 ;  /* 0x0000970008000a24 */ /* 0x000fe200078e0200 */
[----:B------:R-:W-:Y:S02]  /*78a0*/  @P0 MOV R7, R71 ;  /* 0x0000004700070202 */ /* 0x000fe40000000f00 */
[----:B------:R-:W-:Y:S01]  /*78b0*/  @P1 LEA.HI.X R5, R6, c[0x0][0x254], R2, 0x1, P2 ;  /* 0x0000950006051a11 */ /* 0x000fe200010f0c02 */
[----:B------:R-:W-:Y:S04]  /*78c0*/  @P0 IMAD.MOV.U32 R6, RZ, RZ, R74 ;  /* 0x000000ffff060224 */ /* 0x000fe800078e004a */
[----:B------:R-:W-:Y:S01]  /*78d0*/  @!PT LDS RZ, [RZ] ;  /* 0x00000000fffff984 */ /* 0x000fe20000000800 */
[----:B------:R-:W-:Y:S01]  /*78e0*/  @!PT LDS RZ, [RZ] ;  /* 0x00000000fffff984 */ /* 0x000fe20000000800 */
[----:B------:R-:W-:Y:S01]  /*78f0*/  @!PT LDS RZ, [RZ] ;  /* 0x00000000fffff984 */ /* 0x000fe20000000800 */
[----:B------:R1:W-:Y:S01]  /*7900*/  @P1 LDGSTS.E.BYPASS.LTC128B.128 [R203+0x100], [R4.64], !P3 ;  /* 0x0010000004cb1fae */ /* 0x0003e2000d901d4a */
[----:B------:R-:W-:Y:S03]  /*7910*/  @P0 IMAD.WIDE.U32 R6, R8, c[0x0][0x258], R6 ;  /* 0x0000960008060a25 */ /* 0x000fe600078e0006 */
[----:B------:R1:W-:Y:S01]  /*7920*/  @P1 LDGSTS.E.BYPASS.LTC128B.128 [R203+0x2100], [R4.64+0x80], !P6 ;  /* 0x0210008004cb1fae */ /* 0x0003e2000f101d4a */
[----:B------:R-:W-:Y:S01]  /*7930*/  @P0 IMAD.IADD R0, R7, 0x1, R0 ;  /* 0x0000000107000824 */ /* 0x000fe200078e0200 */
[C---:B------:R-:W-:Y:S02]  /*7940*/  @P0 LEA R2, P2, R6.reuse, c[0x0][0x250], 0x1 ;  /* 0x0000940006020a11 */ /* 0x040fe400078408ff */
[----:B------:R1:W-:Y:S02]  /*7950*/  @P1 LDGSTS.E.BYPASS.LTC128B.128 [R203+0x4100], [R4.64+0x100], !P5 ;  /* 0x0410010004cb1fae */ /* 0x0003e4000e901d4a */
[----:B------:R-:W-:Y:S01]  /*7960*/  @P0 LEA.HI.X R3, R6, c[0x0][0x254], R0, 0x1, P2 ;  /* 0x0000950006030a11 */ /* 0x000fe200010f0c00 */
[----:B------:R-:W-:Y:S04]  /*7970*/  IMAD R0, R69, c[0x0][0x208], RZ ;  /* 0x0000820045007a24 */ /* 0x000fe800078e02ff */
[----:B------:R2:W-:Y:S01]  /*7980*/  @P0 LDGSTS.E.BYPASS.LTC128B.128 [R203+0x1100], [R2.64], !P3 ;  /* 0x0110000002cb0fae */ /* 0x0005e2000d901d4a */
[C---:B------:R-:W-:Y:S03]  /*7990*/  IMAD R0, R66.reuse, c[0x0][0x20c], R0 ;  /* 0x0000830042007a24 */ /* 0x040fe600078e0200 */
[----:B------:R2:W-:Y:S04]  /*79a0*/  @P0 LDGSTS.E.BYPASS.LTC128B.128 [R203+0x3100], [R2.64+0x80], !P6 ;  /* 0x0310008002cb0fae */ /* 0x0005e8000f101d4a */
[----:B------:R2:W-:Y:S04]  /*79b0*/  @P0 LDGSTS.E.BYPASS.LTC128B.128 [R203+0x5100], [R2.64+0x100], !P5 ;  /* 0x0510010002cb0fae */ /* 0x0005e8000e901d4a */
[----:B------:R-:W0:Y:S01]  /*79c0*/  LDGDEPBAR ;  /* 0x00000000000079af */ /* 0x000e220000000000 */
[----:B-1----:R-:W-:Y:S05]  /*79d0*/  IMAD.WIDE.U32 R4, R66, c[0x0][0x208], RZ ;  /* 0x0000820042047a25 */ /* 0x002fea00078e00ff */
[----:B------:R-:W-:Y:S01]  /*79e0*/  IADD3 R5, R5, R0, RZ ;  /* 0x0000000005057210 */ /* 0x000fe20007ffe0ff */
[----:B------:R-:W-:Y:S04]  /*79f0*/  IMAD R0, R70, c[0x0][0x218], RZ ;  /* 0x0000860046007a24 */ /* 0x000fe800078e02ff */
[C---:B------:R-:W-:Y:S04]  /*7a00*/  IMAD.WIDE.U32 R4, R65.reuse, c[0x0][0x218], R4 ;  /* 0x0000860041047a25 */ /* 0x040fe800078e0004 */
[----:B--2---:R-:W-:Y:S01]  /*7a10*/  IMAD R2, R65, c[0x0][0x21c], R0 ;  /* 0x0000870041027a24 */ /* 0x004fe200078e0200 */
[----:B------:R-:W-:Y:S01]  /*7a20*/  IADD3 R0, P0, R86, R4, RZ ;  /* 0x0000000456007210 */ /* 0x000fe20007f1e0ff */
[----:B------:R-:W-:Y:S04]  /*7a30*/  DEPBAR.LE SB0, 0x0 ;  /* 0x000080000000791a */ /* 0x000fe80000000000 */
[----:B------:R-:W-:Y:S01]  /*7a40*/  BAR.SYNC.DEFER_BLOCKING 0x0 ;  /* 0x0000000000007b1d */ /* 0x000fe20000010000 */
[----:B------:R-:W-:Y:S02]  /*7a50*/  IADD3.X R4, R115, R5, R2, P0, !PT ;  /* 0x0000000573047210 */ /* 0x000fe400007fe402 */
[C---:B------:R-:W-:Y:S04]  /*7a60*/  LEA R2, P0, R0.reuse, c[0x0][0x1f8], 0x1 ;  /* 0x00007e0000027a11 */ /* 0x040fe800078008ff */
[----:B------:R-:W-:Y:S02]  /*7a70*/  LEA.HI.X R4, R0, c[0x0][0x1fc], R4, 0x1, P0 ;  /* 0x00007f0000047a11 */ /* 0x000fe400000f0c04 */
[----:B------:R1:W2:Y:S01]  /*7a80*/  SHFL.IDX PT, R0, R2, RZ, 0x1c1f ;  /* 0x001c1fff02007589 */ /* 0x0002a200000e0000 */
[----:B------:R-:W-:Y:S03]  /*7a90*/  ISETP.GT.AND P0, PT, R67, R222, PT ;  /* 0x000000de4300720c */ /* 0x000fe60003f04270 */
[----:B------:R1:W3:Y:S10]  /*7aa0*/  SHFL.IDX PT, R2, R4, RZ, 0x1c1f ;  /* 0x001c1fff04027589 */ /* 0x0002f400000e0000 */
[----:B------:R-:W-:-:S05]  /*7ab0*/  @!P0 BRA `(.L_x_737) ;  /* 0x000001f000008947 */ /* 0x000fca0003800000 */
[----:B------:R-:W-:Y:S02]  /*7ac0*/  ISETP.GE.AND P2, PT, R104, c[0x0][0x1d4], PT ;  /* 0x0000750068007a0c */ /* 0x000fe40003f46270 */
[----:B------:R-:W-:Y:S02]  /*7ad0*/  ISETP.GE.AND P1, PT, R141, c[0x0][0x1d4], PT ;  /* 0x000075008d007a0c */ /* 0x000fe40003f26270 */
[----:B------:R-:W-:Y:S02]  /*7ae0*/  ISETP.GE.AND P4, PT, R140, c[0x0][0x1d4], PT ;  /* 0x000075008c007a0c */ /* 0x000fe40003f86270 */
[----:B------:R-:W-:Y:S07]  /*7af0*/  ISETP.GE.AND P3, PT, R213, c[0x0][0x1d4], PT ;  /* 0x00007500d5007a0c */ /* 0x000fee0003f66270 */
[----:B------:R-:W5:Y:S01]  /*7b00*/  @!P2 LDS.128 R12, [R214] ;  /* 0x00000000d60ca984 */ /* 0x000f620000000c00 */
[C---:B--2---:R-:W-:Y:S04]  /*7b10*/  @!P2 LEA R6, P0, R104.reuse, R0, 0x1 ;  /* 0x000000006806a211 */ /* 0x044fe800078008ff */
[----:B---3--:R-:W-:Y:S02]  /*7b20*/  @!P2 LEA.HI.X R7, R104, R2, R105, 0x1, P0 ;  /* 0x000000026807a211 */ /* 0x008fe400000f0c69 */
[C---:B-1----:R-:W-:Y:S04]  /*7b30*/  @!P1 LEA R4, P0, R221.reuse, R0, 0x1 ;  /* 0x00000000dd049211 */ /* 0x042fe800078008ff */
[----:B------:R-:W-:Y:S02]  /*7b40*/  @!P1 LEA.HI.X R5, R221, R2, R244, 0x1, P0 ;  /* 0x00000002dd059211 */ /* 0x000fe400000f0cf4 */
[C---:B------:R-:W-:Y:S04]  /*7b50*/  @!P4 LEA R10, P0, R220.reuse, R0, 0x1 ;  /* 0x00000000dc0ac211 */ /* 0x040fe800078008ff */
[----:B------:R-:W-:Y:S02]  /*7b60*/  @!P4 LEA.HI.X R11, R220, R2, R243, 0x1, P0 ;  /* 0x00000002dc0bc211 */ /* 0x000fe400000f0cf3 */
[C---:B------:R-:W-:Y:S04]  /*7b70*/  @!P3 LEA R8, P0, R213.reuse, R0, 0x1 ;  /* 0x00000000d508b211 */ /* 0x040fe800078008ff */
[----:B------:R-:W-:Y:S01]  /*7b80*/  @!P3 LEA.HI.X R9, R213, R2, R247, 0x1, P0 ;  /* 0x00000002d509b211 */ /* 0x000fe200000f0cf7 */
[----:B-----5:R-:W-:Y:S04]  /*7b90*/  @!P2 ST.E.128 [R6.64], R12 ;  /* 0x0000000c0600a985 */ /* 0x020fe8000c101d0a */
[----:B------:R-:W1:Y:S04]  /*7ba0*/  @!P1 LDS.128 R12, [R215] ;  /* 0x00000000d70c9984 */ /* 0x000e680000000c00 */
        /* <DEDUP_REMOVED lines=16> */
.L_x_737:
[----:B------:R-:W-:Y:S05]  /*7cb0*/  BSYNC B0 ;  /* 0x0000000000007941 */ /* 0x000fea0003800000 */
.L_x_736:
[C---:B------:R-:W-:Y:S02]  /*7cc0*/  ISETP.GT.AND P0, PT, R64.reuse, R79, PT ;  /* 0x0000004f4000720c */ /* 0x040fe40003f04270 */
[----:B------:R-:W-:Y:S02]  /*7cd0*/  IADD3 R64, R64, -0x1, RZ ;  /* 0xffffffff40407810 */ /* 0x000fe40007ffe0ff */
[----:B------:R-:W-:Y:S09]  /*7ce0*/  LOP3.LUT P2, RZ, R219, 0x1, RZ, 0xc0, !PT ;  /* 0x00000001dbff7812 */ /* 0x000ff2000784c0ff */
[----:B-1-3--:R-:W-:Y:S01]  /*7cf0*/  @P0 SHF.R.S32.HI R2, RZ, 0x1f, R64 ;  /* 0x0000001fff020819 */ /* 0x00afe20000011440 */
[----:B--2---:R-:W-:Y:S02]  /*7d00*/  @P0 IMAD R0, R125, R64, RZ ;  /* 0x000000407d000224 */ /* 0x004fe400078e02ff */
        /* <DEDUP_REMOVED lines=20> */
[----:B------:R-:W2:Y:S04]  /*7e50*/  LDL R209, [R1+0x64] ;  /* 0x0000640001d17983 */ /* 0x000ea80000100800 */
[----:B------:R3:W5:Y:S01]  /*7e60*/  LDL R13, [R1+0x58] ;  /* 0x00005800010d7983 */ /* 0x0007620000100800 */
[----:B------:R-:W-:Y:S03]  /*7e70*/  WARPSYNC 0xffffffff ;  /* 0xffffffff00007948 */ /* 0x000fe60003800000 */
[----:B------:R-:W-:Y:S01]  /*7e80*/  BAR.SYNC.DEFER_BLOCKING 0x0 ;  /* 0x0000000000007b1d */ /* 0x000fe20000010000 */
[----:B--2---:R-:W-:-:S04]  /*7e90*/  IADD3 R0, R209, 0x3f, RZ ;  /* 0x0000003fd1007810 */ /* 0x004fc80007ffe0ff */
[----:B-1----:R-:W-:-:S04]  /*7ea0*/  SHF.R.S32.HI R2, RZ, 0x1f, R0 ;  /* 0x0000001fff027819 */ /* 0x002fc80000011400 */
[----:B------:R-:W-:-:S04]  /*7eb0*/  LEA.HI R0, R2, R0, RZ, 0x6 ;  /* 0x0000000002007211 */ /* 0x000fc800078f30ff */
[----:B------:R-:W-:Y:S02]  /*7ec0*/  SHF.R.S32.HI R16, RZ, 0x6, R0 ;  /* 0x00000006ff107819 */ /* 0x000fe40000011400 */
.L_x_713:
[----:B---3--:R-:W2:Y:S01]  /*7ed0*/  LDL.LU R3, [R1+0x104] ;  /* 0x0001040001037983 */ /* 0x008ea20000300800 */
[----:B-1----:R-:W-:Y:S02]  /*7ee0*/  IMAD.MOV.U32 R0, RZ, RZ, c[0x0][0x2c4] ;  /* 0x0000b100ff007624 */ /* 0x002fe400078e00ff */
[----:B------:R-:W-:Y:S01]  /*7ef0*/  IMAD.MOV.U32 R4, RZ, RZ, c[0x0][0x32c] ;  /* 0x0000cb00ff047624 */ /* 0x000fe200078e00ff */
[----:B------:R-:W2:Y:S02]  /*7f00*/  S2R R2, SR_TID.X ;  /* 0x0000000000027919 */ /* 0x000ea40000002100 */
[----:B------:R-:W-:Y:S02]  /*7f10*/  ISETP.NE.AND P4, PT, R0, 0x1, PT ;  /* 0x000000010000780c */ /* 0x000fe40003f85270 */
[----:B------:R-:W-:Y:S02]  /*7f20*/  IADD3 R0, R236, 0x7f, RZ ;  /* 0x0000007fec007810 */ /* 0x000fe40007ffe0ff */
[----:B------:R-:W-:Y:S01]  /*7f30*/  ISETP.GE.AND P1, PT, R4, 0x1, PT ;  /* 0x000000010400780c */ /* 0x000fe20003f26270 */
[----:B--2---:R1:W-:Y:S08]  /*7f40*/  STL.64 [R1], R2 ;  /* 0x0000000201007387 */ /* 0x0043f00000100a00 */
[----:B-1----:R-:W-:-:S05]  /*7f50*/  @P4 IMAD.HI.U32 R2, R0, c[0x0][0x2c8], RZ ;  /* 0x0000b20000024a27 */ /* 0x002fca00078e00ff */
[----:B------:R-:W-:Y:S01]  /*7f60*/  @P4 SHF.R.U32.HI R0, RZ, c[0x0][0x2cc], R2 ;  /* 0x0000b300ff004a19 */ /* 0x000fe20000011602 */
[----:B------:R-:W-:-:S03]  /*7f70*/  IMAD.U32 R2, RZ, RZ, UR7 ;  /* 0x00000007ff027e24 */ /* 0x000fc6000f8e00ff */
[----:B------:R-:W-:Y:S02]  /*7f80*/  IADD3 R0, R0, 0x1, R209 ;  /* 0x0000000100007810 */ /* 0x000fe40007ffe0d1 */
[----:B------:R-:W-:-:S03]  /*7f90*/  IADD3 R22, P0, R2, 0x4, RZ ;  /* 0x0000000402167810 */ /* 0x000fc60007f1e0ff */
[----:B-----5:R-:W-:Y:S02]  /*7fa0*/  IMAD.IADD R3, R0, 0x1, -R13 ;  /* 0x0000000100037824 */ /* 0x020fe400078e0a0d */
[----:B------:R-:W-:-:S03]  /*7fb0*/  IMAD.X R23, RZ, RZ, UR6, P0 ;  /* 0x00000006ff177e24 */ /* 0x000fc600080e06ff */
        /* <DEDUP_REMOVED lines=12> */
.L_x_741:
[----:B------:R-:W-:-:S13]  /*8080*/  ISETP.NE.AND P0, PT, R4, 0x1, PT ;  /* 0x000000010400780c */ /* 0x000fda0003f05270 */
[----:B------:R-:W-:-:S05]  /*8090*/  @P0 IMAD.HI.U32 R3, R0, c[0x0][0x330], RZ ;  /* 0x0000cc0000030a27 */ /* 0x000fca00078e00ff */
[----:B------:R-:W-:Y:S02]  /*80a0*/  @P0 SHF.R.U32.HI R0, RZ, c[0x0][0x334], R3 ;  /* 0x0000cd00ff000a19 */ /* 0x000fe40000011603 */
.L_x_742:
[----:B------:R-:W-:Y:S05]  /*80b0*/  BSYNC B0 ;  /* 0x0000000000007941 */ /* 0x000fea0003800000 */
.L_x_740:
[----:B------:R-:W-:-:S05]  /*80c0*/  IMAD R0, R0, R4, c[0x0][0x32c] ;  /* 0x0000cb0000007624 */ /* 0x000fca00078e0204 */
[----:B------:R-:W-:-:S04]  /*80d0*/  IMNMX R2, R2, R0, PT ;  /* 0x0000000002027217 */ /* 0x000fc80003800200 */
.L_x_739:
        /* <DEDUP_REMOVED lines=20> */
.L_x_745:
[----:B------:R-:W-:-:S13]  /*8220*/  ISETP.NE.AND P0, PT, R4, 0x1, PT ;  /* 0x000000010400780c */ /* 0x000fda0003f05270 */
[----:B------:R-:W-:-:S05]  /*8230*/  @P0 IMAD.HI.U32 R3, R0, c[0x0][0x330], RZ ;  /* 0x0000cc0000030a27 */ /* 0x000fca00078e00ff */
[----:B------:R-:W-:Y:S02]  /*8240*/  @P0 SHF.R.U32.HI R0, RZ, c[0x0][0x334], R3 ;  /* 0x0000cd00ff000a19 */ /* 0x000fe40000011603 */
.L_x_746:
[----:B------:R-:W-:Y:S05]  /*8250*/  BSYNC B0 ;  /* 0x0000000000007941 */ /* 0x000fea0003800000 */
.L_x_744:
[----:B------:R-:W-:-:S05]  /*8260*/  IMAD R0, R0, c[0x0][0x32c], RZ ;  /* 0x0000cb0000007a24 */ /* 0x000fca00078e02ff */
[----:B------:R-:W-:-:S04]  /*8270*/  IMNMX R2, R2, R0, !PT ;  /* 0x0000000002027217 */ /* 0x000fc80007800200 */
.L_x_743:
[----:B------:R-:W-:Y:S01]  /*8280*/  SHF.R.S32.HI R6, RZ, 0x1f, R2 ;  /* 0x0000001fff067819 */ /* 0x000fe20000011402 */
[----:B------:R-:W-:Y:S03]  /*8290*/  BSSY B0, `(.L_x_747) ;  /* 0x0000027000007945 */ /* 0x000fe60003800000 */
[----:B------:R-:W-:Y:S01]  /*82a0*/  LEA.HI R6, R6, R2, RZ, 0x6 ;  /* 0x0000000206067211 */ /* 0x000fe200078f30ff */
[----:B------:R-:W-:-:S03]  /*82b0*/  IMAD.MOV.U32 R2, RZ, RZ, RZ ;  /* 0x000000ffff027224 */ /* 0x000fc600078e00ff */
[----:B------:R-:W-:-:S04]  /*82c0*/  SHF.R.S32.HI R6, RZ, 0x6, R6 ;  /* 0x00000006ff067819 */ /* 0x000fc80000011406 */
[----:B------:R-:W-:-:S04]  /*82d0*/  IMNMX R6, RZ, R6, !PT ;  /* 0x00000006ff067217 */ /* 0x000fc80007800200 */
[----:B------:R-:W-:-:S13]  /*82e0*/  ISETP.GT.AND P0, PT, R7, R6, PT ;  /* 0x000000060700720c */ /* 0x000fda0003f04270 */
[----:B------:R-:W-:Y:S05]  /*82f0*/  @!P0 BRA `(.L_x_748) ;  /* 0x0000020000008947 */ /* 0x000fea0003800000 */
[----:B------:R-:W2:Y:S02]  /*8300*/  LDL R0, [R1+0x78] ;  /* 0x0000780001007983 */ /* 0x000ea40000100800 */
[----:B--2---:R-:W-:-:S04]  /*8310*/  ISETP.NE.AND P0, PT, R0, RZ, PT ;  /* 0x000000ff0000720c */ /* 0x004fc80003f05270 */
[----:B------:R-:W-:-:S04]  /*8320*/  SEL R0, R0, c[0x0][0x338], P0 ;  /* 0x0000ce0000007a07 */ /* 0x000fc80000000000 */
[----:B------:R-:W-:Y:S02]  /*8330*/  IABS R3, R0 ;  /* 0x0000000000037213 */ /* 0x000fe40000000000 */
[----:B------:R-:W-:Y:S02]  /*8340*/  IADD3 R8, R0, -0x1, R7 ;  /* 0xffffffff00087810 */ /* 0x000fe40007ffe007 */
[----:B------:R-:W1:Y:S03]  /*8350*/  I2F.RP R4, R3 ;  /* 0x0000000300047306 */ /* 0x000e660000209400 */
[----:B------:R-:W-:-:S05]  /*8360*/  IMAD.IADD R8, R8, 0x1, -R6 ;  /* 0x0000000108087824 */ /* 0x000fca00078e0a06 */
[----:B------:R-:W-:Y:S02]  /*8370*/  IABS R11, R8 ;  /* 0x00000008000b7213 */ /* 0x000fe40000000000 */
[----:B------:R-:W-:-:S04]  /*8380*/  LOP3.LUT R8, R8, R0, RZ, 0x3c, !PT ;  /* 0x0000000008087212 */ /* 0x000fc800078e3cff */
[----:B------:R-:W-:Y:S01]  /*8390*/  ISETP.GE.AND P1, PT, R8, RZ, PT ;  /* 0x000000ff0800720c */ /* 0x000fe20003f26270 */
[----:B-1----:R-:W1:Y:S02]  /*83a0*/  MUFU.RCP R4, R4 ;  /* 0x0000000400047308 */ /* 0x002e640000001000 */
[----:B-1----:R-:W-:-:S06]  /*83b0*/  IADD3 R4, R4, 0xffffffe, RZ ;  /* 0x0ffffffe04047810 */ /* 0x002fcc0007ffe0ff */
[----:B------:R-:W1:Y:S02]  /*83c0*/  F2I.FTZ.U32.TRUNC.NTZ R5, R4 ;  /* 0x0000000400057305 */ /* 0x000e64000021f000 */
[----:B-1----:R-:W-:Y:S02]  /*83d0*/  IMAD.MOV R2, RZ, RZ, -R5 ;  /* 0x000000ffff027224 */ /* 0x002fe400078e0a05 */
        /* <DEDUP_REMOVED lines=18> */
.L_x_748:
[----:B------:R-:W-:Y:S05]  /*8500*/  BSYNC B0 ;  /* 0x0000000000007941 */ /* 0x000fea0003800000 */
.L_x_747:
[----:B------:R-:W2:Y:S01]  /*8510*/  LDL R3, [R1+0x80] ;  /* 0x0000800001037983 */ /* 0x000ea20000100800 */
[----:B------:R-:W-:Y:S01]  /*8520*/  PRMT R0, RZ, 0x7610, R0 ;  /* 0x00007610ff007816 */ /* 0x000fe20000000000 */
[----:B------:R-:W-:Y:S01]  /*8530*/  IMAD.MOV.U32 R20, RZ, RZ, RZ ;  /* 0x000000ffff147224 */ /* 0x000fe200078e00ff */
[----:B------:R-:W-:Y:S01]  /*8540*/  MOV R15, RZ ;  /* 0x000000ff000f7202 */ /* 0x000fe20000000f00 */
        /* <DEDUP_REMOVED lines=22> */
[----:B----4-:R-:W-:Y:S01]  /*86b0*/  CS2R R54, SRZ ;  /* 0x0000000000367805 */ /* 0x010fe2000001ff00 */
        /* <DEDUP_REMOVED lines=25> */
[----:B--2---:R-:W-:-:S04]  /*8850*/  IMAD R216, R3, R2, R6 ;  /* 0x0000000203d87224 */ /* 0x004fc800078e0206 */
[----:B------:R-:W-:-:S05]  /*8860*/  IMAD.IADD R2, R216, 0x1, R2 ;  /* 0x00000001d8027824 */ /* 0x000fca00078e0202 */
[----:B------:R-:W-:-:S04]  /*8870*/  IMNMX R195, R7, R2, PT ;  /* 0x0000000207c37217 */ /* 0x000fc80003800200 */
[----:B------:R-:W-:-:S13]  /*8880*/  ISETP.GT.AND P0, PT, R195, R216, PT ;  /* 0x000000d8c300720c */ /* 0x000fda0003f04270 */
[----:B------:R-:W-:Y:S05]  /*8890*/  @!P0 BRA `(.L_x_749) ;  /* 0x0000f92000008947 */ /* 0x000fea0003800000 */
[----:B------:R-:W2:Y:S04]  /*88a0*/  LDL R0, [R1+0x4c] ;  /* 0x00004c0001007983 */ /* 0x000ea80000100800 */
[----:B------:R-:W3:Y:S01]  /*88b0*/  LDL R5, [R1+0x108] ;  /* 0x0001080001057983 */ /* 0x000ee20000100800 */
[----:B------:R-:W-:Y:S01]  /*88c0*/  ISETP.NE.U32.AND P0, PT, RZ, c[0x0][0x340], PT ;  /* 0x0000d000ff007a0c */ /* 0x000fe20003f05070 */
[----:B------:R-:W-:-:S03]  /*88d0*/  ULDC.64 UR4, c[0x0][0x18] ;  /* 0x0000060000047ab9 */ /* 0x000fc60000000a00 */
[----:B------:R-:W-:-:S13]  /*88e0*/  ISETP.NE.AND.EX P3, PT, RZ, c[0x0][0x344], PT, P0 ;  /* 0x0000d100ff007a0c */ /* 0x000fda0003f65300 */
[----:B------:R-:W-:-:S04]  /*88f0*/  @P3 IMAD.MOV.U32 R2, RZ, RZ, 0x4 ;  /* 0x00000004ff023424 */ /* 0x000fc800078e00ff */
[----:B------:R-:W-:-:S05]  /*8900*/  @P3 IMAD.WIDE R2, R239, R2, c[0x0][0x340] ;  /* 0x0000d000ef023625 */ /* 0x000fca00078e0202 */
[----:B------:R1:W5:Y:S01]  /*8910*/  @P3 LDG.E R14, [R2.64] ;  /* 0x0000000a020e3981 */ /* 0x000362000c1e1900 */
[----:B------:R-:W-:-:S04]  /*8920*/  ISETP.NE.U32.AND P0, PT, RZ, c[0x0][0x348], PT ;  /* 0x0000d200ff007a0c */ /* 0x000fc80003f05070 */
[----:B------:R-:W-:Y:S02]  /*8930*/  ISETP.NE.AND.EX P0, PT, RZ, c[0x0][0x34c], PT, P0 ;  /* 0x0000d300ff007a0c */ /* 0x000fe40003f05300 */
[----:B------:R-:W-:Y:S01]  /*8940*/  LOP3.LUT R223, R238, 0xffff, RZ, 0xc0, !PT ;  /* 0x0000ffffeedf7812 */ /* 0x000fe200078ec0ff */
[----:B------:R-:W4:Y:S01]  /*8950*/  S2R R10, SR_TID.X ;  /* 0x00000000000a7919 */ /* 0x000f220000002100 */
[----:B------:R-:W-:-:S04]  /*8960*/  UIADD3 UR4, UP0, UR4, 0xc100, URZ ;  /* 0x0000c10004047890 */ /* 0x000fc8000ff1e03f */
[----:B------:R-:W-:Y:S01]  /*8970*/  UIADD3.X UR5, URZ, UR5, URZ, UP0, !UPT ;  /* 0x000000053f057290 */ /* 0x000fe200087fe43f */
[----:B------:R1:W-:Y:S01]  /*8980*/  STL [R1+0x10], R13 ;  /* 0x0000100d01007387 */ /* 0x0003e20000100800 */
[----:B------:R-:W-:Y:S02]  /*8990*/  IMAD.U32 R16, RZ, RZ, UR7 ;  /* 0x00000007ff107e24 */ /* 0x000fe4000f8e00ff */
[----:B------:R-:W-:-:S03]  /*89a0*/  IMAD.U32 R18, RZ, RZ, UR7 ;  /* 0x00000007ff127e24 */ /* 0x000fc6000f8e00ff */
[----:B------:R-:W-:Y:S02]  /*89b0*/  IADD3 R16, P1, R16, 0x10, RZ ;  /* 0x0000001010107810 */ /* 0x000fe40007f3e0ff */
[----:B------:R-:W-:Y:S02]  /*89c0*/  IADD3 R18, P2, R18, 0x8, RZ ;  /* 0x0000000812127810 */ /* 0x000fe40007f5e0ff */
[----:B----4-:R-:W-:-:S04]  /*89d0*/  SHF.R.S32.HI R9, RZ, 0x1f, R10 ;  /* 0x0000001fff097819 */ /* 0x010fc8000001140a */
[----:B------:R-:W-:-:S04]  /*89e0*/  LEA.HI R9, R9, R10, RZ, 0x3 ;  /* 0x0000000a09097211 */ /* 0x000fc800078f18ff */
[----:B------:R-:W-:Y:S01]  /*89f0*/  SHF.R.S32.HI R9, RZ, 0x3, R9 ;  /* 0x00000003ff097819 */ /* 0x000fe20000011409 */
[----:B------:R-:W-:Y:S01]  /*8a00*/  IMAD.X R17, RZ, RZ, UR6, P1 ;  /* 0x00000006ff117e24 */ /* 0x000fe200088e06ff */
[----:B------:R-:W-:Y:S02]  /*8a10*/  ISETP.GE.AND P5, PT, R250, c[0x0][0x198], PT ;  /* 0x00006600fa007a0c */ /* 0x000fe40003fa6270 */
[----:B------:R-:W-:Y:S01]  /*8a20*/  ISETP.GE.AND P6, PT, R251, c[0x0][0x198], PT ;  /* 0x00006600fb007a0c */ /* 0x000fe20003fc6270 */
[----:B------:R-:W-:Y:S01]  /*8a30*/  IMAD.IADD R10, R9, 0x1, R236 ;  /* 0x00000001090a7824 */ /* 0x000fe200078e02ec */
[----:B------:R-:W-:Y:S02]  /*8a40*/  IADD3 R109, R195, -0x1, RZ ;  /* 0xffffffffc36d7810 */ /* 0x000fe40007ffe0ff */
[----:B------:R-:W-:Y:S02]  /*8a50*/  IADD3.X R19, RZ, UR6, RZ, P2, !PT ;  /* 0x00000006ff137c10 */ /* 0x000fe400097fe4ff */
[----:B--2---:R-:W-:Y:S01]  /*8a60*/  SHF.R.S32.HI R4, RZ, 0x1f, R0 ;  /* 0x0000001fff047819 */ /* 0x004fe20000011400 */
[----:B-1----:R-:W-:-:S04]  /*8a70*/  IMAD.WIDE.U32 R2, R0, c[0x0][0x178], RZ ;  /* 0x00005e0000027a25 */ /* 0x002fc800078e00ff */
[----:B------:R-:W-:-:S04]  /*8a80*/  IMAD R4, R4, c[0x0][0x178], RZ ;  /* 0x00005e0004047a24 */ /* 0x000fc800078e02ff */
[----:B------:R-:W-:Y:S01]  /*8a90*/  IMAD R0, R0, c[0x0][0x17c], R4 ;  /* 0x00005f0000007a24 */ /* 0x000fe200078e0204 */
[----:B---3--:R-:W-:-:S03]  /*8aa0*/  IADD3 R4, R5, R236, RZ ;  /* 0x000000ec05047210 */ /* 0x008fc60007ffe0ff */
[----:B------:R-:W-:Y:S01]  /*8ab0*/  IMAD.IADD R3, R3, 0x1, R0 ;  /* 0x0000000103037824 */ /* 0x000fe200078e0200 */
[----:B------:R-:W-:Y:S01]  /*8ac0*/  SHF.R.S32.HI R0, RZ, 0x1f, R239 ;  /* 0x0000001fff007819 */ /* 0x000fe200000114ef */
[----:B------:R-:W-:-:S03]  /*8ad0*/  @P4 IMAD.HI.U32 R7, R4, c[0x0][0x2c8], RZ ;  /* 0x0000b20004074a27 */ /* 0x000fc600078e00ff */
[----:B------:R-:W-:Y:S01]  /*8ae0*/  SEL R6, R0, RZ, !P0 ;  /* 0x000000ff00067207 */ /* 0x000fe20004000000 */
[----:B------:R-:W-:Y:S01]  /*8af0*/  IMAD.MOV.U32 R0, RZ, RZ, R4 ;  /* 0x000000ffff007224 */ /* 0x000fe200078e0004 */
[----:B------:R-:W-:Y:S01]  /*8b00*/  SEL R5, R239, RZ, !P0 ;  /* 0x000000ffef057207 */ /* 0x000fe20004000000 */
[----:B------:R-:W-:Y:S01]  /*8b10*/  IMAD.WIDE.U32 R2, R223, c[0x0][0x1b8], R2 ;  /* 0x00006e00df027a25 */ /* 0x000fe200078e0002 */
[----:B------:R-:W-:-:S03]  /*8b20*/  @P4 SHF.R.U32.HI R0, RZ, c[0x0][0x2cc], R7 ;  /* 0x0000b300ff004a19 */ /* 0x000fc60000011607 */
[----:B------:R-:W-:Y:S02]  /*8b30*/  IMAD R6, R6, c[0x0][0x1c0], RZ ;  /* 0x0000700006067a24 */ /* 0x000fe400078e02ff */
[----:B------:R-:W-:Y:S02]  /*8b40*/  IMAD R3, R223, c[0x0][0x1bc], R3 ;  /* 0x00006f00df037a24 */ /* 0x000fe400078e0203 */
[C---:B------:R-:W-:Y:S01]  /*8b50*/  IMAD R7, R5.reuse, c[0x0][0x1c4], R6 ;  /* 0x0000710005077a24 */ /* 0x040fe200078e0206 */
[----:B------:R-:W-:Y:S01]  /*8b60*/  SHF.R.S32.HI R6, RZ, 0x1f, R0 ;  /* 0x0000001fff067819 */ /* 0x000fe20000011400 */
[----:B------:R-:W-:-:S04]  /*8b70*/  IMAD.WIDE.U32 R2, R5, c[0x0][0x1c0], R2 ;  /* 0x0000700005027a25 */ /* 0x000fc800078e0002 */
[----:B------:R-:W-:Y:S01]  /*8b80*/  IMAD R6, R6, c[0x0][0x1b0], RZ ;  /* 0x00006c0006067a24 */ /* 0x000fe200078e02ff */
[----:B------:R-:W-:Y:S01]  /*8b90*/  IADD3 R3, R3, R7, RZ ;  /* 0x0000000703037210 */ /* 0x000fe20007ffe0ff */
[----:B------:R-:W-:Y:S02]  /*8ba0*/  IMAD.MOV R5, RZ, RZ, -R0 ;  /* 0x000000ffff057224 */ /* 0x000fe400078e0a00 */
[----:B------:R-:W-:Y:S02]  /*8bb0*/  IMAD R8, R0, c[0x0][0x1b4], R6 ;  /* 0x00006d0000087a24 */ /* 0x000fe400078e0206 */
[----:B------:R-:W-:Y:S02]  /*8bc0*/  IMAD.U32 R6, RZ, RZ, UR4 ;  /* 0x00000004ff067e24 */ /* 0x000fe4000f8e00ff */
[----:B------:R-:W-:Y:S02]  /*8bd0*/  IMAD.U32 R7, RZ, RZ, UR5 ;  /* 0x00000005ff077e24 */ /* 0x000fe4000f8e00ff */
[----:B------:R-:W-:-:S02]  /*8be0*/  IMAD R4, R5, c[0x0][0x2c4], R4 ;  /* 0x0000b10005047a24 */ /* 0x000fc400078e0204 */
[----:B------:R-:W-:Y:S01]  /*8bf0*/  IMAD.WIDE.U32 R2, R0, c[0x0][0x1b0], R2 ;  /* 0x00006c0000027a25 */ /* 0x000fe200078e0002 */
[----:B------:R1:W-:Y:S02]  /*8c00*/  STL.64 [R1+0x8], R6 ;  /* 0x0000080601007387 */ /* 0x0003e40000100a00 */
[----:B------:R-:W-:Y:S02]  /*8c10*/  SHF.R.S32.HI R5, RZ, 0x1f, R4 ;  /* 0x0000001fff057819 */ /* 0x000fe40000011404 */
[----:B------:R-:W-:-:S03]  /*8c20*/  IADD3 R3, R3, R8, RZ ;  /* 0x0000000803037210 */ /* 0x000fc60007ffe0ff */
[----:B------:R-:W-:Y:S02]  /*8c30*/  IMAD R5, R5, c[0x0][0x1a8], RZ ;  /* 0x00006a0005057a24 */ /* 0x000fe400078e02ff */
[----:B------:R-:W-:-:S04]  /*8c40*/  IMAD.WIDE.U32 R2, R4, c[0x0][0x1a8], R2 ;  /* 0x00006a0004027a25 */ /* 0x000fc800078e0002 */
[----:B------:R-:W-:Y:S01]  /*8c50*/  IMAD R5, R4, c[0x0][0x1ac], R5 ;  /* 0x00006b0004057a24 */ /* 0x000fe200078e0205 */
[----:B------:R-:W-:-:S04]  /*8c60*/  LEA R12, P0, R2, c[0x0][0x160], 0x1 ;  /* 0x00005800020c7a11 */ /* 0x000fc800078008ff */
[----:B------:R-:W-:Y:S02]  /*8c70*/  IADD3 R5, R3, R5, RZ ;  /* 0x0000000503057210 */ /* 0x000fe40007ffe0ff */
[----:B------:R-:W-:Y:S02]  /*8c80*/  ISETP.GE.AND P4, PT, R248, c[0x0][0x198], PT ;  /* 0x00006600f8007a0c */ /* 0x000fe40003f86270 */
[----:B------:R-:W-:Y:S02]  /*8c90*/  LEA.HI.X R5, R2, c[0x0][0x164], R5, 0x1, P0 ;  /* 0x0000590002057a11 */ /* 0x000fe400000f0c05 */
[----:B------:R-:W-:Y:S01]  /*8ca0*/  @!P3 MOV R14, R239 ;  /* 0x000000ef000eb202 */ /* 0x000fe20000000f00 */
[----:B------:R-:W-:Y:S06]  /*8cb0*/  BRA.DIV ~URZ, `(.L_x_750) ;  /* 0x000143027f007947 */ /* 0x000fec000b800000 */
[----:B------:R2:W3:Y:S02]  /*8cc0*/  SHFL.IDX PT, R4, R5, RZ, 0x181f ;  /* 0x00181fff05047589 */ /* 0x0004e400000e0000 */
.L_x_908:
[----:B------:R-:W-:Y:S05]  /*8cd0*/  BRA.DIV ~URZ, `(.L_x_751) ;  /* 0x000143627f007947 */ /* 0x000fea000b800000 */
[----:B------:R4:W1:Y:S02]  /*8ce0*/  SHFL.IDX PT, R0, R12, RZ, 0x181f ;  /* 0x00181fff0c007589 */ /* 0x00086400000e0000 */
.L_x_909:
[----:B------:R-:W-:Y:S01]  /*8cf0*/  IMAD R11, R13, c[0x0][0x2c4], RZ ;  /* 0x0000b1000d0b7a24 */ /* 0x000fe200078e02ff */
[----:B------:R-:W-:Y:S04]  /*8d00*/  BSSY B0, `(.L_x_752) ;  /* 0x0000011000007945 */ /* 0x000fe80003800000 */
[----:B------:R-:W-:-:S13]  /*8d10*/  ISETP.GE.AND P0, PT, R10, R11, PT ;  /* 0x0000000b0a00720c */ /* 0x000fda0003f06270 */
[----:B------:R-:W-:Y:S05]  /*8d20*/  @P0 BRA `(.L_x_753) ;  /* 0x000000e000000947 */ /* 0x000fea0003800000 */
[----:B--2---:R-:W2:Y:S04]  /*8d30*/  LDL R20, [R1+0x74] ;  /* 0x0000740001147983 */ /* 0x004ea80000100800 */
[----:B----4-:R-:W4:Y:S01]  /*8d40*/  LDL R15, [R1+0x70] ;  /* 0x00007000010f7983 */ /* 0x010f220000100800 */
[-C--:B-1----:R-:W-:Y:S02]  /*8d50*/  LEA R8, P2, R248, R0.reuse, 0x1 ;  /* 0x00000000f8087211 */ /* 0x082fe400078408ff */
[-C--:B------:R-:W-:Y:S02]  /*8d60*/  LEA R6, P1, R250, R0.reuse, 0x1 ;  /* 0x00000000fa067211 */ /* 0x080fe400078208ff */
[----:B------:R-:W-:Y:S02]  /*8d70*/  LEA R2, P0, R251, R0, 0x1 ;  /* 0x00000000fb027211 */ /* 0x000fe400078008ff */
[----:B---3--:R-:W-:-:S05]  /*8d80*/  LEA.HI.X R9, R248, R4, R249, 0x1, P2 ;  /* 0x00000004f8097211 */ /* 0x008fca00010f0cf9 */
[----:B------:R-:W-:Y:S01]  /*8d90*/  @!PT LDS RZ, [RZ] ;  /* 0x00000000fffff984 */ /* 0x000fe20000000800 */
[----:B------:R-:W-:Y:S01]  /*8da0*/  @!PT LDS RZ, [RZ] ;  /* 0x00000000fffff984 */ /* 0x000fe20000000800 */
[----:B------:R-:W-:Y:S01]  /*8db0*/  @!PT LDS RZ, [RZ] ;  /* 0x00000000fffff984 */ /* 0x000fe20000000800 */
[----:B------:R1:W-:Y:S01]  /*8dc0*/  LDGSTS.E.BYPASS.LTC128B.128 [R203+0xc100], [R8.64], !P4 ;  /* 0x0c10000008cb7fae */ /* 0x0003e2000e101d4a */
[-C--:B--2---:R-:W-:Y:S02]  /*8dd0*/  LEA.HI.X R7, R250, R4.reuse, R20, 0x1, P1 ;  /* 0x00000004fa077211 */ /* 0x084fe400008f0c14 */
[----:B----4-:R-:W-:-:S03]  /*8de0*/  LEA.HI.X R3, R251, R4, R15, 0x1, P0 ;  /* 0x00000004fb037211 */ /* 0x010fc600000f0c0f */
[----:B------:R1:W-:Y:S04]  /*8df0*/  LDGSTS.E.BYPASS.LTC128B.128 [R203+0x10100], [R6.64], !P5 ;  /* 0x1010000006cb7fae */ /* 0x0003e8000e901d4a */
[----:B------:R1:W-:Y:S02]  /*8e00*/  LDGSTS.E.BYPASS.LTC128B.128 [R203+0x14100], [R2.64], !P6 ;  /* 0x1410000002cb7fae */ /* 0x0003e4000f101d4a */
.L_x_753:
[----:B------:R-:W-:Y:S05]  /*8e10*/  BSYNC B0 ;  /* 0x0000000000007941 */ /* 0x000fea0003800000 */
.L_x_752:
[----:B------:R-:W-:Y:S05]  /*8e20*/  BRA.DIV ~URZ, `(.L_x_754) ;  /* 0x000142927f007947 */ /* 0x000fea000b800000 */
[----:B---3--:R3:W2:Y:S04]  /*8e30*/  SHFL.IDX PT, R4, R5, 0x1, 0x181f ;  /* 0x00381f0005047f89 */ /* 0x0086a800000e0000 */
[----:B-1----:R3:W1:Y:S02]  /*8e40*/  SHFL.IDX PT, R0, R12, 0x1, 0x181f ;  /* 0x00381f000c007f89 */ /* 0x00266400000e0000 */
.L_x_910:
[----:B------:R-:W-:Y:S01]  /*8e50*/  IADD3 R2, R10, 0x20, RZ ;  /* 0x000000200a027810 */ /* 0x000fe20007ffe0ff */
[----:B------:R-:W-:Y:S03]  /*8e60*/  BSSY B0, `(.L_x_755) ;  /* 0x0000011000007945 */ /* 0x000fe60003800000 */
[----:B------:R-:W-:-:S13]  /*8e70*/  ISETP.GE.AND P0, PT, R2, R11, PT ;  /* 0x0000000b0200720c */ /* 0x000fda0003f06270 */
[----:B------:R-:W-:Y:S05]  /*8e80*/  @P0 BRA `(.L_x_756) ;  /* 0x000000e000000947 */ /* 0x000fea0003800000 */
[----:B---3--:R-:W3:Y:S04]  /*8e90*/  LDL R15, [R1+0x74] ;  /* 0x00007400010f7983 */ /* 0x008ee80000100800 */
[----:B----4-:R-:W4:Y:S01]  /*8ea0*/  LDL R13, [R1+0x70] ;  /* 0x00007000010d7983 */ /* 0x010f220000100800 */
[-C--:B-1----:R-:W-:Y:S02]  /*8eb0*/  LEA R8, P2, R248, R0.reuse, 0x1 ;  /* 0x00000000f8087211 */ /* 0x082fe400078408ff */
[-C--:B------:R-:W-:Y:S02]  /*8ec0*/  LEA R6, P1, R250, R0.reuse, 0x1 ;  /* 0x00000000fa067211 */ /* 0x080fe400078208ff */
[----:B------:R-:W-:Y:S02]  /*8ed0*/  LEA R2, P0, R251, R0, 0x1 ;  /* 0x00000000fb027211 */ /* 0x000fe400078008ff */
[----:B--2---:R-:W-:-:S05]  /*8ee0*/  LEA.HI.X R9, R248, R4, R249, 0x1, P2 ;  /* 0x00000004f8097211 */ /* 0x004fca00010f0cf9 */
[----:B------:R-:W-:Y:S01]  /*8ef0*/  @!PT LDS RZ, [RZ] ;  /* 0x00000000fffff984 */ /* 0x000fe20000000800 */
[----:B------:R-:W-:Y:S01]  /*8f00*/  @!PT LDS RZ, [RZ] ;  /* 0x00000000fffff984 */ /* 0x000fe20000000800 */
[----:B------:R-:W-:Y:S01]  /*8f10*/  @!PT LDS RZ, [RZ] ;  /* 0x00000000fffff984 */ /* 0x000fe20000000800 */
[----:B------:R1:W-:Y:S01]  /*8f20*/  LDGSTS.E.BYPASS.LTC128B.128 [R203+0xd100], [R8.64], !P4 ;  /* 0x0d10000008cb7fae */ /* 0x0003e2000e101d4a */
[-C--:B---3--:R-:W-:Y:S02]  /*8f30*/  LEA.HI.X R7, R250, R4.reuse, R15, 0x1, P1 ;  /* 0x00000004fa077211 */ /* 0x088fe400008f0c0f */
[----:B----4-:R-:W-:-:S03]  /*8f40*/  LEA.HI.X R3, R251, R4, R13, 0x1, P0 ;  /* 0x00000004fb037211 */ /* 0x010fc600000f0c0d */
[----:B------:R1:W-:Y:S04]  /*8f50*/  LDGSTS.E.BYPASS.LTC128B.128 [R203+0x11100], [R6.64], !P5 ;  /* 0x1110000006cb7fae */ /* 0x0003e8000e901d4a */
[----:B------:R1:W-:Y:S02]  /*8f60*/  LDGSTS.E.BYPASS.LTC128B.128 [R203+0x15100], [R2.64], !P6 ;  /* 0x1510000002cb7fae */ /* 0x0003e4000f101d4a */
.L_x_756:
[----:B------:R-:W-:Y:S05]  /*8f70*/  BSYNC B0 ;  /* 0x0000000000007941 */ /* 0x000fea0003800000 */
.L_x_755:
[----:B------:R-:W-:Y:S05]  /*8f80*/  BRA.DIV ~URZ, `(.L_x_757) ;  /* 0x000142227f007947 */ /* 0x000fea000b800000 */
[----:B--2---:R2:W3:Y:S02]  /*8f90*/  SHFL.IDX PT, R4, R5, 0x2, 0x181f ;  /* 0x00581f0005047f89 */ /* 0x0044e400000e0000 */
.L_x_911:
[----:B------:R-:W-:Y:S05]  /*8fa0*/  BRA.DIV ~URZ, `(.L_x_758) ;  /* 0x000142827f007947 */ /* 0x000fea000b800000 */
[----:B-1----:R1:W2:Y:S02]  /*8fb0*/  SHFL.IDX PT, R0, R12, 0x2, 0x181f ;  /* 0x00581f000c007f89 */ /* 0x0022a400000e0000 */
.L_x_912:
[----:B------:R-:W-:Y:S01]  /*8fc0*/  IADD3 R2, R10, 0x40, RZ ;  /* 0x000000400a027810 */ /* 0x000fe20007ffe0ff */
[----:B------:R-:W-:Y:S03]  /*8fd0*/  BSSY B0, `(.L_x_759) ;  /* 0x0000011000007945 */ /* 0x000fe60003800000 */
[----:B------:R-:W-:-:S13]  /*8fe0*/  ISETP.GE.AND P0, PT, R2, R11, PT ;  /* 0x0000000b0200720c */ /* 0x000fda0003f06270 */
[----:B------:R-:W-:Y:S05]  /*8ff0*/  @P0 BRA `(.L_x_760) ;  /* 0x000000e000000947 */ /* 0x000fea0003800000 */
[----:B----4-:R-:W4:Y:S04]  /*9000*/  LDL R15, [R1+0x74] ;  /* 0x00007400010f7983 */ /* 0x010f280000100800 */
[----:B---3--:R-:W3:Y:S01]  /*9010*/  LDL R13, [R1+0x70] ;  /* 0x00007000010d7983 */ /* 0x008ee20000100800 */
[-C--:B--2---:R-:W-:Y:S02]  /*9020*/  LEA R8, P2, R248, R0.reuse, 0x1 ;  /* 0x00000000f8087211 */ /* 0x084fe400078408ff */
[-C--:B------:R-:W-:Y:S02]  /*9030*/  LEA R6, P1, R250, R0.reuse, 0x1 ;  /* 0x00000000fa067211 */ /* 0x080fe400078208ff */
[----:B------:R-:W-:Y:S02]  /*9040*/  LEA R2, P0, R251, R0, 0x1 ;  /* 0x00000000fb027211 */ /* 0x000fe400078008ff */
[----:B------:R-:W-:-:S05]  /*9050*/  LEA.HI.X R9, R248, R4, R249, 0x1, P2 ;  /* 0x00000004f8097211 */ /* 0x000fca00010f0cf9 */
[----:B------:R-:W-:Y:S01]  /*9060*/  @!PT LDS RZ, [RZ] ;  /* 0x00000000fffff984 */ /* 0x000fe20000000800 */
[----:B------:R-:W-:Y:S01]  /*9070*/  @!PT LDS RZ, [RZ] ;  /* 0x00000000fffff984 */ /* 0x000fe20000000800 */
[----:B------:R-:W-:Y:S01]  /*9080*/  @!PT LDS RZ, [RZ] ;  /* 0x00000000fffff984 */ /* 0x000fe20000000800 */
[----:B------:R2:W-:Y:S01]  /*9090*/  LDGSTS.E.BYPASS.LTC128B.128 [R203+0xe100], [R8.64], !P4 ;  /* 0x0e10000008cb7fae */ /* 0x0005e2000e101d4a */
[-C--:B----4-:R-:W-:Y:S02]  /*90a0*/  LEA.HI.X R7, R250, R4.reuse, R15, 0x1, P1 ;  /* 0x00000004fa077211 */ /* 0x090fe400008f0c0f */
[----:B---3--:R-:W-:-:S03]  /*90b0*/  LEA.HI.X R3, R251, R4, R13, 0x1, P0 ;  /* 0x00000004fb037211 */ /* 0x008fc600000f0c0d */
[----:B------:R2:W-:Y:S04]  /*90c0*/  LDGSTS.E.BYPASS.LTC128B.128 [R203+0x12100], [R6.64], !P5 ;  /* 0x1210000006cb7fae */ /* 0x0005e8000e901d4a */
[----:B------:R2:W-:Y:S02]  /*90d0*/  LDGSTS.E.BYPASS.LTC128B.128 [R203+0x16100], [R2.64], !P6 ;  /* 0x1610000002cb7fae */ /* 0x0005e4000f101d4a */
.L_x_760:
[----:B------:R-:W-:Y:S05]  /*90e0*/  BSYNC B0 ;  /* 0x0000000000007941 */ /* 0x000fea0003800000 */
.L_x_759:
[----:B------:R-:W-:Y:S05]  /*90f0*/  BRA.DIV ~URZ, `(.L_x_761) ;  /* 0x000141b27f007947 */ /* 0x000fea000b800000 */
[----:B--2---:R2:W1:Y:S04]  /*9100*/  SHFL.IDX PT, R6, R5, 0x3, 0x181f ;  /* 0x00781f0005067f89 */ /* 0x00446800000e0000 */
[----:B------:R2:W4:Y:S02]  /*9110*/  SHFL.IDX PT, R3, R12, 0x3, 0x181f ;  /* 0x00781f000c037f89 */ /* 0x00052400000e0000 */
.L_x_913:
[----:B--2---:R-:W2:Y:S04]  /*9120*/  LDL R0, [R1] ;  /* 0x0000000001007983 */ /* 0x004ea80000100800 */
[----:B----4-:R-:W4:Y:S04]  /*9130*/  LDL R226, [R1+0x48] ;  /* 0x0000480001e27983 */ /* 0x010f280000100800 */
[----:B---3--:R-:W3:Y:S04]  /*9140*/  LDL R13, [R1+0x64] ;  /* 0x00006400010d7983 */ /* 0x008ee80000100800 */
[----:B------:R-:W3:Y:S04]  /*9150*/  LDL R21, [R1+0x74] ;  /* 0x0000740001157983 */ /* 0x000ee80000100800 */
[----:B------:R-:W3:Y:S01]  /*9160*/  LDL R20, [R1+0x70] ;  /* 0x0000700001147983 */ /* 0x000ee20000100800 */
[----:B------:R-:W-:Y:S01]  /*9170*/  IADD3 R10, R10, 0x60, RZ ;  /* 0x000000600a0a7810 */ /* 0x000fe20007ffe0ff */
[----:B------:R-:W-:Y:S01]  /*9180*/  IMAD.MOV.U32 R2, RZ, RZ, c[0x0][0x2b8] ;  /* 0x0000ae00ff027624 */ /* 0x000fe200078e00ff */
[----:B------:R-:W-:-:S02]  /*9190*/  ULDC.64 UR4, c[0x0][0x40] ;  /* 0x0000100000047ab9 */ /* 0x000fc40000000a00 */
[----:B------:R-:W-:Y:S01]  /*91a0*/  ISETP.GE.AND P0, PT, R10, R11, PT ;  /* 0x0000000b0a00720c */ /* 0x000fe20003f06270 */
[----:B------:R-:W-:Y:S01]  /*91b0*/  IMAD.SHL.U32 R97, R109, 0x40, RZ ;  /* 0x000000406d617824 */ /* 0x000fe200078e00ff */
[----:B------:R-:W-:Y:S01]  /*91c0*/  ISETP.NE.AND P3, PT, R2, 0x1, PT ;  /* 0x000000010200780c */ /* 0x000fe20003f65270 */
[----:B------:R-:W-:-:S10]  /*91d0*/  UIADD3 UR4, UP0, UR4, 0x160, URZ ;  /* 0x0000016004047890 */ /* 0x000fd4000ff1e03f */
[----:B------:R-:W-:-:S04]  /*91e0*/  @!P0 LEA R8, P1, R248, R3, 0x1 ;  /* 0x00000003f8088211 */ /* 0x000fc800078208ff */
[----:B-1----:R-:W-:-:S05]  /*91f0*/  @!P0 LEA.HI.X R9, R248, R6, R249, 0x1, P1 ;  /* 0x00000006f8098211 */ /* 0x002fca00008f0cf9 */
[----:B------:R-:W-:Y:S01]  /*9200*/  @!PT LDS RZ, [RZ] ;  /* 0x00000000fffff984 */ /* 0x000fe20000000800 */
[----:B------:R-:W-:Y:S01]  /*9210*/  @!PT LDS RZ, [RZ] ;  /* 0x00000000fffff984 */ /* 0x000fe20000000800 */
[----:B------:R-:W-:Y:S01]  /*9220*/  @!PT LDS RZ, [RZ] ;  /* 0x00000000fffff984 */ /* 0x000fe20000000800 */
[----:B------:R1:W-:Y:S01]  /*9230*/  @!P0 LDGSTS.E.BYPASS.LTC128B.128 [R203+0xf100], [R8.64], !P4 ;  /* 0x0f10000008cb8fae */ /* 0x0003e2000e101d4a */
[----:B------:R-:W-:Y:S01]  /*9240*/  UIADD3.X UR5, URZ, UR5, URZ, UP0, !UPT ;  /* 0x000000053f057290 */ /* 0x000fe200087fe43f */
[----:B-----5:R-:W-:Y:S01]  /*9250*/  SHF.R.S32.HI R7, RZ, 0x1f, R14 ;  /* 0x0000001fff077819 */ /* 0x020fe2000001140e */
[----:B------:R-:W-:-:S04]  /*9260*/  IMAD.WIDE.U32 R230, R14, c[0x0][0x2b0], RZ ;  /* 0x0000ac000ee67a25 */ /* 0x000fc800078e00ff */
[----:B------:R-:W-:-:S04]  /*9270*/  IMAD R7, R7, c[0x0][0x2b0], RZ ;  /* 0x0000ac0007077a24 */ /* 0x000fc800078e02ff */
[----:B------:R-:W-:-:S04]  /*9280*/  IMAD R7, R14, c[0x0][0x2b4], R7 ;  /* 0x0000ad000e077a24 */ /* 0x000fc800078e0207 */
[----:B------:R-:W-:Y:S02]  /*9290*/  IMAD.IADD R232, R231, 0x1, R7 ;  /* 0x00000001e7e87824 */ /* 0x000fe400078e0207 */
[----:B------:R-:W-:Y:S01]  /*92a0*/  IMAD.MOV.U32 R196, RZ, RZ, RZ ;  /* 0x000000ffffc47224 */ /* 0x000fe200078e00ff */
[----:B--2---:R-:W-:-:S04]  /*92b0*/  SHF.R.S32.HI R15, RZ, 0x1f, R0 ;  /* 0x0000001fff0f7819 */ /* 0x004fc80000011400 */
[----:B------:R-:W-:-:S04]  /*92c0*/  LEA.HI R4, R15, R0, RZ, 0x3 ;  /* 0x000000000f047211 */ /* 0x000fc800078f18ff */
[----:B------:R-:W-:Y:S02]  /*92d0*/  LOP3.LUT R12, R4, 0xfffffff8, RZ, 0xc0, !PT ;  /* 0xfffffff8040c7812 */ /* 0x000fe400078ec0ff */
[----:B------:R-:W-:-:S03]  /*92e0*/  SHF.R.S32.HI R4, RZ, 0x3, R4 ;  /* 0x00000003ff047819 */ /* 0x000fc60000011404 */
[----:B------:R-:W-:-:S04]  /*92f0*/  IMAD.IADD R12, R0, 0x1, -R12 ;  /* 0x00000001000c7824 */ /* 0x000fc800078e0a0c */
[----:B------:R-:W-:-:S04]  /*9300*/  IMAD R206, R12, 0x20, R4 ;  /* 0x000000200cce7824 */ /* 0x000fc800078e0204 */
[----:B------:R-:W-:-:S04]  /*9310*/  IMAD.IADD R2, R206, 0x1, R97 ;  /* 0x00000001ce027824 */ /* 0x000fc800078e0261 */
[----:B----4-:R-:W-:Y:S01]  /*9320*/  IMAD.IADD R5, R226, 0x1, R2 ;  /* 0x00000001e2057824 */ /* 0x010fe200078e0202 */
[----:B---3--:R-:W-:-:S03]  /*9330*/  ISETP.GE.AND P2, PT, R2, R13, PT ;  /* 0x0000000d0200720c */ /* 0x008fc60003f46270 */
[----:B------:R-:W-:Y:S01]  /*9340*/  @P3 IMAD.HI.U32 R10, R5, c[0x0][0x2bc], RZ ;  /* 0x0000af00050a3a27 */ /* 0x000fe200078e00ff */
[----:B------:R-:W-:-:S03]  /*9350*/  ISETP.GT.OR P1, PT, R206, 0x3f, P2 ;  /* 0x0000003fce00780c */ /* 0x000fc60001724670 */
[----:B------:R-:W-:Y:S01]  /*9360*/  IMAD.MOV.U32 R2, RZ, RZ, R5 ;  /* 0x000000ffff027224 */ /* 0x000fe200078e0005 */
[----:B------:R-:W-:Y:S02]  /*9370*/  @P3 SHF.R.U32.HI R2, RZ, c[0x0][0x2c0], R10 ;  /* 0x0000b000ff023a19 */ /* 0x000fe4000001160a */
[CC--:B------:R-:W-:Y:S02]  /*9380*/  @!P0 LEA R10, P2, R250.reuse, R3.reuse, 0x1 ;  /* 0x00000003fa0a8211 */ /* 0x0c0fe400078408ff */
[C---:B-1----:R-:W-:Y:S02]  /*9390*/  @!P0 LEA R8, P3, R251.reuse, R3, 0x1 ;  /* 0x00000003fb088211 */ /* 0x042fe400078608ff */
[-C--:B------:R-:W-:Y:S02]  /*93a0*/  @!P0 LEA.HI.X R11, R250, R6.reuse, R21, 0x1, P2 ;  /* 0x00000006fa0b8211 */ /* 0x080fe400010f0c15 */
[----:B------:R-:W-:-:S03]  /*93b0*/  @!P0 LEA.HI.X R9, R251, R6, R20, 0x1, P3 ;  /* 0x00000006fb098211 */ /* 0x000fc600018f0c14 */
[----:B------:R1:W-:Y:S04]  /*93c0*/  @!P0 LDGSTS.E.BYPASS.LTC128B.128 [R203+0x13100], [R10.64], !P5 ;  /* 0x131000000acb8fae */ /* 0x0003e8000e901d4a */
[----:B------:R2:W-:Y:S04]  /*93d0*/  @!P0 LDGSTS.E.BYPASS.LTC128B.128 [R203+0x17100], [R8.64], !P6 ;  /* 0x1710000008cb8fae */ /* 0x0005e8000f101d4a */
[----:B------:R-:W0:Y:S01]  /*93e0*/  LDGDEPBAR ;  /* 0x00000000000079af */ /* 0x000e220000000000 */
[----:B------:R-:W-:Y:S01]  /*93f0*/  @!P1 IADD3 R3, P2, R2, R230, RZ ;  /* 0x000000e602039210 */ /* 0x000fe20007f5e0ff */
[----:B-1----:R-:W-:-:S02]  /*9400*/  IMAD.U32 R10, RZ, RZ, UR4 ;  /* 0x00000004ff0a7e24 */ /* 0x002fc4000f8e00ff */
[----:B------:R-:W-:Y:S01]  /*9410*/  IMAD.U32 R11, RZ, RZ, UR5 ;  /* 0x00000005ff0b7e24 */ /* 0x000fe2000f8e00ff */
[----:B------:R-:W-:Y:S01]  /*9420*/  WARPSYNC 0xffffffff ;  /* 0xffffffff00007948 */ /* 0x000fe20003800000 */
[----:B------:R-:W-:Y:S02]  /*9430*/  @!P1 LEA.HI.X.SX32 R7, R2, R232, 0x1, P2 ;  /* 0x000000e802079211 */ /* 0x000fe400010f0eff */
[----:B------:R-:W-:-:S04]  /*9440*/  @!P1 LEA R6, P2, R3, c[0x0][0x2a0], 0x2 ;  /* 0x0000a80003069a11 */ /* 0x000fc800078410ff */
[----:B------:R-:W-:Y:S01]  /*9450*/  @!P1 LEA.HI.X R7, R3, c[0x0][0x2a4], R7, 0x2, P2 ;  /* 0x0000a90003079a11 */ /* 0x000fe200010f1407 */
[----:B------:R-:W-:Y:S06]  /*9460*/  BAR.SYNC.DEFER_BLOCKING 0x0 ;  /* 0x0000000000007b1d */ /* 0x000fec0000010000 */
[----:B------:R1:W3:Y:S01]  /*9470*/  @!P1 LDG.E R196, [R6.64] ;  /* 0x0000000a06c49981 */ /* 0x0002e2000c1e1900 */
[----:B------:R-:W-:-:S04]  /*9480*/  IMAD.MOV R197, RZ, RZ, -R2 ;  /* 0x000000ffffc57224 */ /* 0x000fc800078e0a02 */
[----:B------:R-:W-:-:S05]  /*9490*/  IMAD R197, R197, c[0x0][0x2b8], R5 ;  /* 0x0000ae00c5c57a24 */ /* 0x000fca00078e0205 */
[----:B------:R-:W-:Y:S01]  /*94a0*/  SHF.R.S32.HI R103, RZ, 0x1f, R197 ;  /* 0x0000001fff677819 */ /* 0x000fe200000114c5 */
[----:B------:R-:W-:-:S04]  /*94b0*/  IMAD.WIDE.U32 R2, R197, c[0x0][0x1e0], RZ ;  /* 0x00007800c5027a25 */ /* 0x000fc800078e00ff */
[----:B------:R-:W-:-:S04]  /*94c0*/  IMAD R5, R103, c[0x0][0x1e0], RZ ;  /* 0x0000780067057a24 */ /* 0x000fc800078e02ff */
[----:B------:R-:W-:-:S04]  /*94d0*/  IMAD R5, R197, c[0x0][0x1e4], R5 ;  /* 0x00007900c5057a24 */ /* 0x000fc800078e0205 */
[----:B------:R-:W-:Y:S02]  /*94e0*/  IMAD.IADD R3, R3, 0x1, R5 ;  /* 0x0000000103037824 */ /* 0x000fe400078e0205 */
[----:B------:R-:W-:-:S04]  /*94f0*/  IMAD.WIDE.U32 R228, R223, c[0x0][0x1e8], RZ ;  /* 0x00007a00dfe47a25 */ /* 0x000fc800078e00ff */
[----:B------:R-:W-:Y:S02]  /*9500*/  IMAD R227, R223, c[0x0][0x1ec], R229 ;  /* 0x00007b00dfe37a24 */ /* 0x000fe400078e02e5 */
[----:B------:R-:W-:Y:S01]  /*9510*/  IMAD.SHL.U32 R198, R12, 0x8, RZ ;  /* 0x000000080cc67824 */ /* 0x000fe200078e00ff */
[----:B------:R-:W-:Y:S02]  /*9520*/  LEA.HI R0, R15, R0, RZ, 0x6 ;  /* 0x000000000f007211 */ /* 0x000fe400078f30ff */
[----:B------:R-:W-:Y:S01]  /*9530*/  IADD3 R84, -R4, R13, -R97 ;  /* 0x0000000d04547210 */ /* 0x000fe20007ffe961 */
[----:B-1----:R-:W-:Y:S01]  /*9540*/  IMAD.U32 R7, RZ, RZ, UR6 ;  /* 0x00000006ff077e24 */ /* 0x002fe2000f8e00ff */
[----:B------:R-:W-:Y:S01]  /*9550*/  IADD3 R110, R198, 0x40, RZ ;  /* 0x00000040c66e7810 */ /* 0x000fe20007ffe0ff */
[----:B------:R-:W-:Y:S01]  /*9560*/  IMAD.SHL.U32 R0, R0, 0x8, RZ ;  /* 0x0000000800007824 */ /* 0x000fe200078e00ff */
[----:B------:R-:W-:Y:S02]  /*9570*/  ISETP.GE.AND P1, PT, R84, 0x1, PT ;  /* 0x000000015400780c */ /* 0x000fe40003f26270 */
[----:B------:R-:W-:-:S02]  /*9580*/  IADD3 R111, R198, 0x80, RZ ;  /* 0x00000080c66f7810 */ /* 0x000fc40007ffe0ff */
[----:B------:R-:W-:Y:S02]  /*9590*/  ISETP.GE.AND P5, PT, R198, c[0x0][0x1d4], PT ;  /* 0x00007500c6007a0c */ /* 0x000fe40003fa6270 */
[----:B------:R-:W-:Y:S02]  /*95a0*/  ISETP.GE.AND P4, PT, R110, c[0x0][0x1d4], PT ;  /* 0x000075006e007a0c */ /* 0x000fe40003f86270 */
[----:B------:R-:W-:Y:S01]  /*95b0*/  ISETP.GE.AND P6, PT, R111, c[0x0][0x1d4], PT ;  /* 0x000075006f007a0c */ /* 0x000fe20003fc6270 */
[----:B------:R-:W-:Y:S04]  /*95c0*/  STL.64 [R1+0x18], R10 ;  /* 0x0000180a01007387 */ /* 0x000fe80000100a00 */
[----:B------:R-:W-:Y:S04]  /*95d0*/  STL.64 [R1+0x28], R16 ;  /* 0x0000281001007387 */ /* 0x000fe80000100a00 */
[----:B------:R-:W-:Y:S04]  /*95e0*/  STL.64 [R1+0x30], R144 ;  /* 0x0000309001007387 */ /* 0x000fe80000100a00 */
[----:B------:R-:W-:Y:S04]  /*95f0*/  STL.64 [R1+0x38], R22 ;  /* 0x0000381601007387 */ /* 0x000fe80000100a00 */
[----:B------:R-:W-:Y:S01]  /*9600*/  STL.64 [R1+0x40], R18 ;  /* 0x0000401201007387 */ /* 0x000fe20000100a00 */
[----:B------:R-:W-:Y:S01]  /*9610*/  BSSY B2, `(.L_x_762) ;  /* 0x0000033000027945 */ /* 0x000fe20003800000 */
[----:B------:R-:W-:-:S02]  /*9620*/  ISETP.GT.AND P3, PT, R206, 0x3f, PT ;  /* 0x0000003fce00780c */ /* 0x000fc40003f64270 */
[----:B------:R-:W-:Y:S02]  /*9630*/  MOV R112, 0x9940 ;  /* 0x0000994000707802 */ /* 0x000fe40000000f00 */
[----:B---3--:R-:W-:Y:S01]  /*9640*/  SHF.R.S32.HI R108, RZ, 0x1f, R196 ;  /* 0x0000001fff6c7819 */ /* 0x008fe200000114c4 */
[----:B------:R-:W-:-:S04]  /*9650*/  IMAD.WIDE.U32 R2, R196, c[0x0][0x1f0], R2 ;  /* 0x00007c00c4027a25 */ /* 0x000fc800078e0002 */
[----:B------:R-:W-:Y:S01]  /*9660*/  IMAD R6, R108, c[0x0][0x1f0], RZ ;  /* 0x00007c006c067a24 */ /* 0x000fe200078e02ff */
[----:B------:R-:W-:-:S03]  /*9670*/  IADD3 R5, P0, R2, R228, RZ ;  /* 0x000000e402057210 */ /* 0x000fc60007f1e0ff */
[----:B------:R-:W-:Y:S02]  /*9680*/  IMAD R6, R196, c[0x0][0x1f4], R6 ;  /* 0x00007d00c4067a24 */ /* 0x000fe400078e0206 */
[----:B------:R-:W-:-:S03]  /*9690*/  IMAD.SHL.U32 R2, R4, 0x40, RZ ;  /* 0x0000004004027824 */ /* 0x000fc600078e00ff */
[----:B------:R-:W-:Y:S02]  /*96a0*/  IADD3.X R6, R227, R3, R6, P0, !PT ;  /* 0x00000003e3067210 */ /* 0x000fe400007fe406 */
[C---:B--2---:R-:W-:Y:S02]  /*96b0*/  LEA R8, P0, R5.reuse, c[0x0][0x1c8], 0x1 ;  /* 0x0000720005087a11 */ /* 0x044fe400078008ff */
[----:B------:R-:W-:Y:S02]  /*96c0*/  LOP3.LUT R2, R2, 0x1c0, RZ, 0xc0, !PT ;  /* 0x000001c002027812 */ /* 0x000fe400078ec0ff */
[----:B------:R-:W-:Y:S02]  /*96d0*/  LEA.HI.X R12, R5, c[0x0][0x1cc], R6, 0x1, P0 ;  /* 0x00007300050c7a11 */ /* 0x000fe400000f0c06 */
[----:B------:R-:W-:Y:S02]  /*96e0*/  LOP3.LUT R6, R2, 0x38, R198, 0xf8, !PT ;  /* 0x0000003802067812 */ /* 0x000fe400078ef8c6 */
[----:B------:R-:W-:Y:S01]  /*96f0*/  SHF.R.U32.HI R5, RZ, 0x3, R2 ;  /* 0x00000003ff057819 */ /* 0x000fe20000011602 */
[----:B------:R-:W-:Y:S04]  /*9700*/  SHFL.IDX PT, R3, R12, RZ, 0x181f ;  /* 0x00181fff0c037589 */ /* 0x000fe800000e0000 */
[----:B------:R-:W1:Y:S01]  /*9710*/  SHFL.IDX PT, R2, R8, RZ, 0x181f ;  /* 0x00181fff08027589 */ /* 0x000e6200000e0000 */
[----:B------:R-:W-:-:S03]  /*9720*/  LOP3.LUT R9, R6, R5, RZ, 0x3c, !PT ;  /* 0x0000000506097212 */ /* 0x000fc600078e3cff */
[----:B------:R1:W-:Y:S01]  /*9730*/  SHFL.IDX PT, R4, R8, 0x1, 0x181f ;  /* 0x00381f0008047f89 */ /* 0x0003e200000e0000 */
[----:B------:R-:W-:-:S03]  /*9740*/  IMAD.U32 R6, RZ, RZ, UR7 ;  /* 0x00000007ff067e24 */ /* 0x000fc6000f8e00ff */
[----:B------:R-:W2:Y:S01]  /*9750*/  SHFL.IDX PT, R5, R12, 0x1, 0x181f ;  /* 0x00381f000c057f89 */ /* 0x000ea200000e0000 */
[----:B------:R-:W-:-:S03]  /*9760*/  LOP3.LUT R190, R9, 0xfffffe00, R0, 0xf8, !PT ;  /* 0xfffffe0009be7812 */ /* 0x000fc600078ef800 */
[----:B------:R3:W-:Y:S01]  /*9770*/  STL.64 [R1+0x20], R6 ;  /* 0x0000200601007387 */ /* 0x0007e20000100a00 */
[----:B------:R-:W-:Y:S02]  /*9780*/  SHF.R.S32.HI R0, RZ, 0x1f, R111 ;  /* 0x0000001fff007819 */ /* 0x000fe4000001146f */
[----:B------:R-:W-:Y:S02]  /*9790*/  ISETP.GT.AND P0, PT, R84, 0x20, PT ;  /* 0x000000205400780c */ /* 0x000fe40003f04270 */
[----:B------:R-:W-:-:S04]  /*97a0*/  LEA.HI R0, R0, R111, RZ, 0x3 ;  /* 0x0000006f00007211 */ /* 0x000fc800078f18ff */
[----:B------:R-:W-:Y:S01]  /*97b0*/  LOP3.LUT R204, R0, 0xfffffff8, RZ, 0xc0, !PT ;  /* 0xfffffff800cc7812 */ /* 0x000fe200078ec0ff */
[----:B-1----:R-:W-:Y:S01]  /*97c0*/  @P1 IMAD.WIDE R8, R198, 0x2, R2 ;  /* 0x00000002c6081825 */ /* 0x002fe200078e0202 */
[----:B---3--:R-:W-:-:S04]  /*97d0*/  SHF.R.S32.HI R7, RZ, 0x1f, R110 ;  /* 0x0000001fff077819 */ /* 0x008fc8000001146e */
[----:B------:R-:W-:Y:S01]  /*97e0*/  LEA.HI R7, R7, R110, RZ, 0x3 ;  /* 0x0000006e07077211 */ /* 0x000fe200078f18ff */
[----:B------:R-:W-:-:S03]  /*97f0*/  @P1 IMAD.SHL.U32 R6, R190, 0x2, RZ ;  /* 0x00000002be061824 */ /* 0x000fc600078e00ff */
[----:B------:R-:W-:Y:S01]  /*9800*/  LOP3.LUT R205, R7, 0xfffffff8, RZ, 0xc0, !PT ;  /* 0xfffffff807cd7812 */ /* 0x000fe200078ec0ff */
[--C-:B------:R-:W-:Y:S01]  /*9810*/  @P1 IMAD.WIDE R10, R204, 0x2, R2.reuse ;  /* 0x00000002cc0a1825 */ /* 0x100fe200078e0202 */
[----:B------:R1:W-:Y:S03]  /*9820*/  @P1 LDGSTS.E.BYPASS.LTC128B.128 [R6+0x6100], [R8.64], !P5 ;  /* 0x0610000008061fae */ /* 0x0003e6000e901d4a */
[----:B------:R-:W-:-:S04]  /*9830*/  @P1 IMAD.WIDE R12, R205, 0x2, R2 ;  /* 0x00000002cd0c1825 */ /* 0x000fc800078e0202 */
[----:B------:R-:W-:Y:S01]  /*9840*/  @P0 IMAD.SHL.U32 R0, R190, 0x2, RZ ;  /* 0x00000002be000824 */ /* 0x000fe200078e00ff */
[----:B------:R3:W-:Y:S01]  /*9850*/  @P1 LDGSTS.E.BYPASS.LTC128B.128 [R6+0x8100], [R12.64], !P4 ;  /* 0x081000000c061fae */ /* 0x0007e2000e101d4a */
[----:B--2---:R-:W-:-:S03]  /*9860*/  @P0 IMAD.WIDE R2, R205, 0x2, R4 ;  /* 0x00000002cd020825 */ /* 0x004fc600078e0204 */
[----:B------:R3:W-:Y:S01]  /*9870*/  @P1 LDGSTS.E.BYPASS.LTC128B.128 [R6+0xa100], [R10.64], !P6 ;  /* 0x0a1000000a061fae */ /* 0x0007e2000f101d4a */
[----:B-1----:R-:W-:-:S04]  /*9880*/  @P0 IMAD.WIDE R8, R198, 0x2, R4 ;  /* 0x00000002c6080825 */ /* 0x002fc800078e0204 */
[----:B------:R-:W-:Y:S01]  /*9890*/  @P0 IMAD.WIDE R4, R204, 0x2, R4 ;  /* 0x00000002cc040825 */ /* 0x000fe200078e0204 */
[----:B------:R1:W-:Y:S04]  /*98a0*/  @P0 LDGSTS.E.BYPASS.LTC128B.128 [R0+0x7100], [R8.64], !P5 ;  /* 0x0710000008000fae */ /* 0x0003e8000e901d4a */
[----:B------:R1:W-:Y:S04]  /*98b0*/  @P0 LDGSTS.E.BYPASS.LTC128B.128 [R0+0x9100], [R2.64], !P4 ;  /* 0x0910000002000fae */ /* 0x0003e8000e101d4a */
[----:B------:R1:W-:Y:S04]  /*98c0*/  @P0 LDGSTS.E.BYPASS.LTC128B.128 [R0+0xb100], [R4.64], !P6 ;  /* 0x0b10000004000fae */ /* 0x0003e8000f101d4a */
[----:B------:R-:W0:Y:S01]  /*98d0*/  LDGDEPBAR ;  /* 0x00000000000079af */ /* 0x000e220000000000 */
[----:B------:R-:W-:-:S02]  /*98e0*/  SHF.R.S32.HI R218, RZ, 0x1f, R205 ;  /* 0x0000001fffda7819 */ /* 0x000fc400000114cd */
[----:B------:R-:W-:Y:S01]  /*98f0*/  SHF.R.S32.HI R217, RZ, 0x1f, R204 ;  /* 0x0000001fffd97819 */ /* 0x000fe200000114cc */
[----:B-1----:R-:W-:Y:S01]  /*9900*/  IMAD.U32 R0, RZ, RZ, UR7 ;  /* 0x00000007ff007e24 */ /* 0x002fe2000f8e00ff */
[----:B------:R-:W-:-:S04]  /*9910*/  SEL R2, RZ, 0x10, P6 ;  /* 0x00000010ff027807 */ /* 0x000fc80003000000 */
[----:B------:R-:W-:Y:S02]  /*9920*/  IADD3 R0, R0, 0x18, RZ ;  /* 0x0000001800007810 */ /* 0x000fe40007ffe0ff */
[----:B---3--:R-:W-:Y:S05]  /*9930*/  CALL.REL.NOINC `($_ZN7cutlass13device_kernelIN5flash19enable_sm80_to_sm89INS1_16FlashAttnFwdSm80INS1_25CollectiveMainloopFwdSm80ILi8ELi1ELb0EN4cute5tupleIJNS5_1CILi128EEENS7_ILi64EEENS7_ILi192EEEEEELi192ENS_10bfloat16_tEfNS_4arch4Sm80ELb0ELb1ELb1ELb1ELb1ELb1ELb1ELb1EEENS1_21CollectiveEpilogueFwdINS6_IJS8_SA_S9_EEENS6_IJNS7_ILi1EEESI_SI_EEESC_SE_Li256ELb1ELb1ELb1ELb0EEENS1_36VarlenDynamicPersistentTileSchedulerILi128ELi64ELi256ELi256ELb1ELb1ELb0ELb1ELb0ELb1EEEEEEEEEvNT_6ParamsE$_ZZN5flash25CollectiveMainloopFwdSm80ILi8ELi1ELb0EN4cute5tupleIJNS1_1CILi128EEENS3_ILi64EEENS3_ILi192EEEEEELi192EN7cutlass10bfloat16_tEfNS8_4arch4Sm80ELb0ELb1ELb1ELb1ELb1ELb1ELb1ELb1EE3mmaINS_16FlashAttnFwdSm80ISC_NS_21CollectiveEpilogueFwdINS2_IJS4_S6_S5_EEENS2_IJNS3_ILi1EEESH_SH_EEES9_SB_Li256ELb1ELb1ELb1ELb0EEENS_36VarlenDynamicPersistentTileSchedulerILi128ELi64ELi256ELi256ELb1ELb1ELb0ELb1ELb0ELb1EEEE13SharedStorageENS1_6TensorINS1_11ArrayEngineIfLm96EEENS1_6LayoutINS2_IJNS2_IJNS3_ILi2EEESS_EEESH_NS3_ILi24EEEEEENS2_IJNS2_IJSH_SS_EEENS3_ILi0EEENS3_ILi4EEEEEEEEEENS_7SoftmaxILi2ELi0EEEEEbRKNSC_6ParamsERT0_RT1_iRKNS_16SeqlenInfoQKNewKILb1ELb1EEENS2_IJiiiiEEERT_ENKUlvE_clEv) ;  /* 0x0001672000007944 */ /* 0x008fea0003c00000 */
[----:B------:R-:W-:Y:S05]  /*9940*/  BSYNC B2 ;  /* 0x0000000000027941 */ /* 0x000fea0003800000 */
.L_x_762:
[----:B------:R2:W5:Y:S01]  /*9950*/  LDL R96, [R1] ;  /* 0x0000000001607983 */ /* 0x0005620000100800 */
[----:B------:R-:W-:-:S04]  /*9960*/  DEPBAR.LE SB0, 0x0 ;  /* 0x000080000000791a */ /* 0x000fc80000000000 */
[----:B------:R2:W5:Y:S01]  /*9970*/  LDL R210, [R1+0x10] ;  /* 0x0000100001d27983 */ /* 0x0005620000100800 */
[----:B------:R-:W-:Y:S01]  /*9980*/  WARPSYNC 0xffffffff ;  /* 0xffffffff00007948 */ /* 0x000fe20003800000 */
[----:B------:R-:W-:Y:S02]  /*9990*/  IMAD R0, R103, c[0x0][0x208], RZ ;  /* 0x0000820067007a24 */ /* 0x000fe400078e02ff */
[----:B------:R-:W-:Y:S01]  /*99a0*/  BAR.SYNC.DEFER_BLOCKING 0x0 ;  /* 0x0000000000007b1d */ /* 0x000fe20000010000 */
[----:B------:R-:W-:-:S04]  /*99b0*/  IMAD.WIDE.U32 R2, R197, c[0x0][0x208], RZ ;  /* 0x00008200c5027a25 */ /* 0x000fc800078e00ff */
[----:B------:R-:W-:Y:S02]  /*99c0*/  IMAD R0, R197, c[0x0][0x20c], R0 ;  /* 0x00008300c5007a24 */ /* 0x000fe400078e0200 */
[----:B------:R-:W-:-:S03]  /*99d0*/  IMAD.WIDE.U32 R224, R223, c[0x0][0x210], RZ ;  /* 0x00008400dfe07a25 */ /* 0x000fc600078e00ff */
[----:B------:R-:W-:Y:S01]  /*99e0*/  IADD3 R3, R3, R0, RZ ;  /* 0x0000000003037210 */ /* 0x000fe20007ffe0ff */
[----:B------:R-:W-:Y:S02]  /*99f0*/  IMAD R0, R108, c[0x0][0x218], RZ ;  /* 0x000086006c007a24 */ /* 0x000fe400078e02ff */
[----:B------:R-:W-:Y:S02]  /*9a00*/  IMAD R223, R223, c[0x0][0x214], R225 ;  /* 0x00008500dfdf7a24 */ /* 0x000fe400078e02e1 */
[----:B------:R-:W-:-:S04]  /*9a10*/  IMAD.WIDE.U32 R2, R196, c[0x0][0x218], R2 ;  /* 0x00008600c4027a25 */ /* 0x000fc800078e0002 */
[----:B-1----:R-:W-:Y:S01]  /*9a20*/  IMAD R12, R196, c[0x0][0x21c], R0 ;  /* 0x00008700c40c7a24 */ /* 0x002fe200078e0200 */
[----:B------:R-:W-:-:S04]  /*9a30*/  IADD3 R0, P1, R2, R224, RZ ;  /* 0x000000e002007210 */ /* 0x000fc80007f3e0ff */
[----:B------:R-:W-:Y:S01]  /*9a40*/  LEA R14, P0, R0, c[0x0][0x1f8], 0x1 ;  /* 0x00007e00000e7a11 */ /* 0x000fe200078008ff */
[----:B------:R2:W1:Y:S01]  /*9a50*/  LDSM.16.M88.4 R8, [R173] ;  /* 0x00000000ad08783b */ /* 0x0004620000000200 */
[----:B------:R-:W-:-:S03]  /*9a60*/  IADD3.X R2, R223, R3, R12, P1, !PT ;  /* 0x00000003df027210 */ /* 0x000fc60000ffe40c */
[----:B------:R2:W3:Y:S01]  /*9a70*/  LDSM.16.M88.4 R36, [R142] ;  /* 0x000000008e24783b */ /* 0x0004e20000000200 */
[----:B------:R-:W-:-:S03]  /*9a80*/  LEA.HI.X R15, R0, c[0x0][0x1fc], R2, 0x1, P0 ;  /* 0x00007f00000f7a11 */ /* 0x000fc600000f0c02 */
[----:B------:R2:W4:Y:S04]  /*9a90*/  LDSM.16.M88.4 R24, [R142+0x800] ;  /* 0x000800008e18783b */ /* 0x0005280000000200 */
[----:B------:R2:W1:Y:S04]  /*9aa0*/  LDSM.16.M88.4 R44, [R142+0x1000] ;  /* 0x001000008e2c783b */ /* 0x0004680000000200 */
[----:B------:R2:W1:Y:S04]  /*9ab0*/  LDSM.16.M88.4 R52, [R142+0x1800] ;  /* 0x001800008e34783b */ /* 0x0004680000000200 */
[----:B------:R2:W1:Y:S04]  /*9ac0*/  LDSM.16.M88.4 R4, [R174] ;  /* 0x00000000ae04783b */ /* 0x0004680000000200 */
[----:B------:R2:W1:Y:S04]  /*9ad0*/  LDSM.16.M88.4 R56, [R177] ;  /* 0x00000000b138783b */ /* 0x0004680000000200 */
[----:B------:R2:W1:Y:S04]  /*9ae0*/  LDSM.16.M88.4 R64, [R188] ;  /* 0x00000000bc40783b */ /* 0x0004680000000200 */
[----:B------:R2:W1:Y:S04]  /*9af0*/  LDSM.16.M88.4 R76, [R187] ;  /* 0x00000000bb4c783b */ /* 0x0004680000000200 */
[----:B------:R2:W1:Y:S01]  /*9b00*/  LDSM.16.M88.4 R88, [R186] ;  /* 0x00000000ba58783b */ /* 0x0004620000000200 */
[----:B------:R-:W-:Y:S05]  /*9b10*/  BRA.DIV ~URZ, `(.L_x_763) ;  /* 0x000138827f007947 */ /* 0x000fea000b800000 */
[----:B------:R2:W4:Y:S02]  /*9b20*/  SHFL.IDX PT, R0, R15, RZ, 0x181f ;  /* 0x00181fff0f007589 */ /* 0x00052400000e0000 */
.L_x_914:
[----:B------:R-:W2:Y:S01]  /*9b30*/  SHFL.IDX PT, R16, R14, RZ, 0x181f ;  /* 0x00181fff0e107589 */ /* 0x000ea200000e0000 */
[C---:B------:R-:W-:Y:S01]  /*9b40*/  ISETP.GE.AND P0, PT, R198.reuse, c[0x0][0x1d4], PT ;  /* 0x00007500c6007a0c */ /* 0x040fe20003f06270 */
[----:B------:R-:W-:Y:S01]  /*9b50*/  IMAD.WIDE R18, R198, 0x2, RZ ;  /* 0x00000002c6127825 */ /* 0x000fe200078e02ff */
[----:B------:R-:W-:Y:S01]  /*9b60*/  SHF.L.U32 R190, R190, 0x1, RZ ;  /* 0x00000001bebe7819 */ /* 0x000fe200000006ff */
[----:B------:R-:W4:Y:S01]  /*9b70*/  SHFL.IDX PT, R14, R14, 0x1, 0x181f ;  /* 0x00381f000e0e7f89 */ /* 0x000f2200000e0000 */
[----:B------:R-:W-:Y:S01]  /*9b80*/  ISETP.LT.OR P1, PT, R84, 0x1, P0 ;  /* 0x000000015400780c */ /* 0x000fe20000721670 */
[----:B------:R-:W-:Y:S01]  /*9b90*/  IMAD.WIDE R12, R205, 0x2, RZ ;  /* 0x00000002cd0c7825 */ /* 0x000fe200078e02ff */
[----:B------:R-:W-:Y:S01]  /*9ba0*/  ISETP.GE.AND P2, PT, R110, c[0x0][0x1d4], PT ;  /* 0x000075006e007a0c */ /* 0x000fe20003f46270 */
[----:B--2---:R-:W2:Y:S01]  /*9bb0*/  SHFL.IDX PT, R15, R15, 0x1, 0x181f ;  /* 0x00381f000f0f7f89 */ /* 0x004ea200000e0000 */
[C---:B-1-3--:R-:W-:Y:S01]  /*9bc0*/  HMMA.16816.F32.BF16 R28, R8.reuse, R36, RZ ;  /* 0x00000024081c723c */ /* 0x04afe200000418ff */
[----:B------:R-:W-:Y:S07]  /*9bd0*/  BSSY B0, `(.L_x_764) ;  /* 0x000013f000007945 */ /* 0x000fee0003800000 */
[----:B------:R-:W-:Y:S01]  /*9be0*/  HMMA.16816.F32.BF16 R36, R8, R38, RZ ;  /* 0x000000260824723c */ /* 0x000fe200000418ff */
[----:B------:R-:W-:-:S07]  /*9bf0*/  IADD3 R2, P0, R16, R18, RZ ;  /* 0x0000001210027210 */ /* 0x000fce0007f1e0ff */
[----:B----4-:R-:W-:Y:S01]  /*9c00*/  HMMA.16816.F32.BF16 R40, R8, R24, RZ ;  /* 0x000000180828723c */ /* 0x010fe200000418ff */
[----:B------:R-:W-:-:S05]  /*9c10*/  IADD3.X R3, R19, R0, RZ, P0, !PT ;  /* 0x0000000013037210 */ /* 0x000fca00007fe4ff */
[----:B------:R1:W-:Y:S01]  /*9c20*/  LDGSTS.E.BYPASS.LTC128B.128 [R190+0x100], [R2.64], !P1 ;  /* 0x0010000002be7fae */ /* 0x0003e2000c901d4a */
[----:B------:R-:W-:Y:S01]  /*9c30*/  ISETP.GE.AND P1, PT, R111, c[0x0][0x1d4], PT ;  /* 0x000075006f007a0c */ /* 0x000fe20003f26270 */
[C---:B------:R-:W-:Y:S08]  /*9c40*/  HMMA.16816.F32.BF16 R24, R8.reuse, R26, RZ ;  /* 0x0000001a0818723c */ /* 0x040ff000000418ff */
[----:B------:R-:W-:Y:S08]  /*9c50*/  HMMA.16816.F32.BF16 R32, R8, R52, RZ ;  /* 0x000000340820723c */ /* 0x000ff000000418ff */
[C---:B------:R-:W-:Y:S08]  /*9c60*/  HMMA.16816.F32.BF16 R28, R4.reuse, R56, R28 ;  /* 0x00000038041c723c */ /* 0x040ff0000004181c */
[----:B------:R-:W-:Y:S01]  /*9c70*/  HMMA.16816.F32.BF16 R36, R4, R58, R36 ;  /* 0x0000003a0424723c */ /* 0x000fe20000041824 */
[----:B-1----:R-:W-:-:S04]  /*9c80*/  IADD3 R2, P0, R16, R12, RZ ;  /* 0x0000000c10027210 */ /* 0x002fc80007f1e0ff */
[----:B------:R-:W-:Y:S02]  /*9c90*/  IADD3.X R3, R13, R0, RZ, P0, !PT ;  /* 0x000000000d037210 */ /* 0x000fe400007fe4ff */
[C---:B------:R-:W-:Y:S01]  /*9ca0*/  ISETP.LT.OR P0, PT, R84.reuse, 0x1, P2 ;  /* 0x000000015400780c */ /* 0x040fe20001701670 */
[----:B------:R-:W-:Y:S01]  /*9cb0*/  HMMA.16816.F32.BF16 R40, R4, R64, R40 ;  /* 0x000000400428723c */ /* 0x000fe20000041828 */
[----:B------:R-:W-:-:S07]  /*9cc0*/  ISETP.LT.OR P2, PT, R84, 0x21, P2 ;  /* 0x000000215400780c */ /* 0x000fce0001741670 */
[----:B------:R-:W-:Y:S04]  /*9cd0*/  HMMA.16816.F32.BF16 R24, R4, R66, R24 ;  /* 0x000000420418723c */ /* 0x000fe80000041818 */
[----:B------:R1:W-:Y:S01]  /*9ce0*/  LDGSTS.E.BYPASS.LTC128B.128 [R190+0x2100], [R2.64], !P0 ;  /* 0x0210000002be7fae */ /* 0x0003e2000c101d4a */
[----:B------:R-:W-:-:S03]  /*9cf0*/  IADD3 R18, P0, R18, R14, RZ ;  /* 0x0000000e12127210 */ /* 0x000fc60007f1e0ff */
[----:B------:R-:W-:Y:S01]  /*9d00*/  HMMA.16816.F32.BF16 R32, R4, R88, R32 ;  /* 0x000000580420723c */ /* 0x000fe20000041820 */
[----:B--2---:R-:W-:Y:S01]  /*9d10*/  IADD3.X R19, R19, R15, RZ, P0, !PT ;  /* 0x0000000f13137210 */ /* 0x004fe200007fe4ff */
[----:B-1----:R-:W-:-:S05]  /*9d20*/  IMAD.WIDE R2, R204, 0x2, RZ ;  /* 0x00000002cc027825 */ /* 0x002fca00078e02ff */
[----:B------:R-:W-:-:S04]  /*9d30*/  IADD3 R16, P0, R16, R2, RZ ;  /* 0x0000000210107210 */ /* 0x000fc80007f1e0ff */
[----:B------:R-:W-:Y:S02]  /*9d40*/  IADD3.X R17, R3, R0, RZ, P0, !PT ;  /* 0x0000000003117210 */ /* 0x000fe400007fe4ff */
[C---:B------:R-:W-:Y:S02]  /*9d50*/  ISETP.LT.OR P0, PT, R84.reuse, 0x1, P1 ;  /* 0x000000015400780c */ /* 0x040fe40000f01670 */
[----:B------:R-:W-:-:S11]  /*9d60*/  ISETP.LT.OR P1, PT, R84, 0x21, P1 ;  /* 0x000000215400780c */ /* 0x000fd60000f21670 */
[----:B------:R1:W-:Y:S01]  /*9d70*/  LDGSTS.E.BYPASS.LTC128B.128 [R190+0x4100], [R16.64], !P0 ;  /* 0x0410000010be7fae */ /* 0x0003e2000c101d4a */
[----:B------:R-:W-:-:S04]  /*9d80*/  ISETP.GE.AND P0, PT, R198, c[0x0][0x1d4], PT ;  /* 0x00007500c6007a0c */ /* 0x000fc80003f06270 */
[----:B------:R-:W-:Y:S11]  /*9d90*/  ISETP.LT.OR P0, PT, R84, 0x21, P0 ;  /* 0x000000215400780c */ /* 0x000ff60000701670 */
[----:B------:R-:W-:Y:S02]  /*9da0*/  @!UPT UIADD3 URZ, URZ, URZ, URZ ;  /* 0x0000003f3f3ff290 */ /* 0x000fe4000fffe03f */
[----:B------:R1:W-:Y:S01]  /*9db0*/  LDGSTS.E.BYPASS.LTC128B.128 [R190+0x1100], [R18.64], !P0 ;  /* 0x0110000012be7fae */ /* 0x0003e2000c101d4a */
[----:B------:R-:W-:-:S04]  /*9dc0*/  IADD3 R12, P0, R12, R14, RZ ;  /* 0x0000000e0c0c7210 */ /* 0x000fc80007f1e0ff */
[----:B------:R-:W-:Y:S02]  /*9dd0*/  IADD3.X R13, R13, R15, RZ, P0, !PT ;  /* 0x0000000f0d0d7210 */ /* 0x000fe400007fe4ff */
[----:B------:R-:W-:-:S03]  /*9de0*/  IADD3 R2, P0, R2, R14, RZ ;  /* 0x0000000e02027210 */ /* 0x000fc60007f1e0ff */
[----:B------:R2:W-:Y:S01]  /*9df0*/  LDGSTS.E.BYPASS.LTC128B.128 [R190+0x3100], [R12.64], !P2 ;  /* 0x031000000cbe7fae */ /* 0x0005e2000d101d4a */
[----:B------:R-:W-:Y:S02]  /*9e00*/  IADD3.X R3, R3, R15, RZ, P0, !PT ;  /* 0x0000000f03037210 */ /* 0x000fe400007fe4ff */
[----:B------:R-:W-:-:S03]  /*9e10*/  ISETP.GT.AND P0, PT, R109, R216, PT ;  /* 0x000000d86d00720c */ /* 0x000fc60003f04270 */
[----:B------:R3:W-:Y:S04]  /*9e20*/  LDGSTS.E.BYPASS.LTC128B.128 [R190+0x5100], [R2.64], !P1 ;  /* 0x0510000002be7fae */ /* 0x0007e8000c901d4a */
[----:B------:R-:W-:Y:S04]  /*9e30*/  LDSM.16.M88.4 R20, [R176] ;  /* 0x00000000b014783b */ /* 0x000fe80000000200 */
[----:B------:R-:W4:Y:S04]  /*9e40*/  LDSM.16.M88.4 R48, [R172] ;  /* 0x00000000ac30783b */ /* 0x000f280000000200 */
[----:B------:R-:W3:Y:S04]  /*9e50*/  LDSM.16.M88.4 R80, [R172+0x1000] ;  /* 0x00100000ac50783b */ /* 0x000ee80000000200 */
[----:B------:R-:W3:Y:S04]  /*9e60*/  LDSM.16.M88.4 R60, [R172+0x800] ;  /* 0x00080000ac3c783b */ /* 0x000ee80000000200 */
[----:B------:R-:W3:Y:S01]  /*9e70*/  LDSM.16.M88.4 R56, [R172+0x1800] ;  /* 0x00180000ac38783b */ /* 0x000ee20000000200 */
[C---:B--2---:R-:W-:Y:S03]  /*9e80*/  HMMA.16816.F32.BF16 R12, R8.reuse, R44, RZ ;  /* 0x0000002c080c723c */ /* 0x044fe600000418ff */
[----:B-1----:R-:W-:Y:S04]  /*9e90*/  LDSM.16.M88.4 R16, [R175] ;  /* 0x00000000af10783b */ /* 0x002fe80000000200 */
[----:B------:R-:W1:Y:S01]  /*9ea0*/  LDSM.16.M88.4 R68, [R169] ;  /* 0x00000000a944783b */ /* 0x000e620000000200 */
[C---:B------:R-:W-:Y:S03]  /*9eb0*/  HMMA.16816.F32.BF16 R44, R8.reuse, R46, RZ ;  /* 0x0000002e082c723c */ /* 0x040fe600000418ff */
[----:B------:R-:W2:Y:S04]  /*9ec0*/  LDSM.16.M88.4 R84, [R169+0x1000] ;  /* 0x00100000a954783b */ /* 0x000ea80000000200 */
[----:B------:R-:W1:Y:S01]  /*9ed0*/  LDSM.16.M88.4 R72, [R169+0x800] ;  /* 0x00080000a948783b */ /* 0x000e620000000200 */
[----:B------:R-:W-:Y:S03]  /*9ee0*/  HMMA.16816.F32.BF16 R8, R8, R54, RZ ;  /* 0x000000360808723c */ /* 0x000fe600000418ff */
[----:B------:R-:W1:Y:S04]  /*9ef0*/  LDSM.16.M88.4 R52, [R169+0x1800] ;  /* 0x00180000a934783b */ /* 0x000e680000000200 */
[----:B------:R-:W-:Y:S01]  /*9f00*/  LDSM.16.M88.4 R64, [R142+0x2000] ;  /* 0x002000008e40783b */ /* 0x000fe20000000200 */
[C---:B------:R-:W-:Y:S03]  /*9f10*/  HMMA.16816.F32.BF16 R12, R4.reuse, R76, R12 ;  /* 0x0000004c040c723c */ /* 0x040fe6000004180c */
[----:B------:R-:W0:Y:S05]  /*9f20*/  LDGDEPBAR ;  /* 0x00000000000079af */ /* 0x000e2a0000000000 */
[C---:B------:R-:W-:Y:S01]  /*9f30*/  HMMA.16816.F32.BF16 R44, R4.reuse, R78, R44 ;  /* 0x0000004e042c723c */ /* 0x040fe2000004182c */
[----:B------:R-:W-:Y:S07]  /*9f40*/  LDSM.16.M88.4 R76, [R142+0x2800] ;  /* 0x002800008e4c783b */ /* 0x000fee0000000200 */
[----:B------:R-:W-:Y:S08]  /*9f50*/  HMMA.16816.F32.BF16 R4, R4, R90, R8 ;  /* 0x0000005a0404723c */ /* 0x000ff00000041808 */
[C---:B----4-:R-:W-:Y:S08]  /*9f60*/  HMMA.16816.F32.BF16 R28, R20.reuse, R48, R28 ;  /* 0x00000030141c723c */ /* 0x050ff0000004181c */
[C---:B------:R-:W-:Y:S08]  /*9f70*/  HMMA.16816.F32.BF16 R36, R20.reuse, R50, R36 ;  /* 0x000000321424723c */ /* 0x040ff00000041824 */
[C---:B---3--:R-:W-:Y:S01]  /*9f80*/  HMMA.16816.F32.BF16 R8, R20.reuse, R80, R12 ;  /* 0x000000501408723c */ /* 0x048fe2000004180c */
[----:B------:R-:W3:Y:S07]  /*9f90*/  LDSM.16.M88.4 R12, [R173+0x4000] ;  /* 0x00400000ad0c783b */ /* 0x000eee0000000200 */
[C---:B------:R-:W-:Y:S08]  /*9fa0*/  HMMA.16816.F32.BF16 R40, R20.reuse, R60, R40 ;  /* 0x0000003c1428723c */ /* 0x040ff00000041828 */
[C---:B------:R-:W-:Y:S01]  /*9fb0*/  HMMA.16816.F32.BF16 R24, R20.reuse, R62, R24 ;  /* 0x0000003e1418723c */ /* 0x040fe20000041818 */
[----:B------:R-:W-:Y:S07]  /*9fc0*/  LDSM.16.M88.4 R60, [R142+0x3800] ;  /* 0x003800008e3c783b */ /* 0x000fee0000000200 */
[C---:B------:R-:W-:Y:S01]  /*9fd0*/  HMMA.16816.F32.BF16 R48, R20.reuse, R82, R44 ;  /* 0x000000521430723c */ /* 0x040fe2000004182c */
[----:B------:R-:W4:Y:S07]  /*9fe0*/  LDSM.16.M88.4 R80, [R142+0x3000] ;  /* 0x003000008e50783b */ /* 0x000f2e0000000200 */
[C---:B------:R-:W-:Y:S08]  /*9ff0*/  HMMA.16816.F32.BF16 R44, R20.reuse, R56, R32 ;  /* 0x00000038142c723c */ /* 0x040ff00000041820 */
[----:B------:R-:W-:Y:S01]  /*a000*/  HMMA.16816.F32.BF16 R20, R20, R58, R4 ;  /* 0x0000003a1414723c */ /* 0x000fe20000041804 */
[----:B------:R-:W-:Y:S07]  /*a010*/  LDSM.16.M88.4 R56, [R182] ;  /* 0x00000000b638783b */ /* 0x000fee0000000200 */
[C---:B-1----:R-:W-:Y:S08]  /*a020*/  HMMA.16816.F32.BF16 R4, R16.reuse, R68, R28 ;  /* 0x000000441004723c */ /* 0x042ff0000004181c */
[C---:B------:R-:W-:Y:S01]  /*a030*/  HMMA.16816.F32.BF16 R36, R16.reuse, R70, R36 ;  /* 0x000000461024723c */ /* 0x040fe20000041824 */
[----:B------:R-:W-:Y:S07]  /*a040*/  LDSM.16.M88.4 R68, [R185] ;  /* 0x00000000b944783b */ /* 0x000fee0000000200 */
[C---:B--2---:R-:W-:Y:S01]  /*a050*/  HMMA.16816.F32.BF16 R28, R16.reuse, R84, R8 ;  /* 0x00000054101c723c */ /* 0x044fe20000041808 */
[----:B------:R-:W1:Y:S07]  /*a060*/  LDSM.16.M88.4 R8, [R174+0x4000] ;  /* 0x00400000ae08783b */ /* 0x000e6e0000000200 */
[C---:B------:R-:W-:Y:S08]  /*a070*/  HMMA.16816.F32.BF16 R40, R16.reuse, R72, R40 ;  /* 0x000000481028723c */ /* 0x040ff00000041828 */
[C---:B------:R-:W-:Y:S01]  /*a080*/  HMMA.16816.F32.BF16 R32, R16.reuse, R74, R24 ;  /* 0x0000004a1020723c */ /* 0x040fe20000041818 */
[----:B------:R-:W2:Y:S07]  /*a090*/  LDSM.16.M88.4 R72, [R184] ;  /* 0x00000000b848783b */ /* 0x000eae0000000200 */
[C---:B------:R-:W-:Y:S01]  /*a0a0*/  HMMA.16816.F32.BF16 R48, R16.reuse, R86, R48 ;  /* 0x000000561030723c */ /* 0x040fe20000041830 */
[----:B------:R-:W1:Y:S07]  /*a0b0*/  LDSM.16.M88.4 R84, [R183] ;  /* 0x00000000b754783b */ /* 0x000e6e0000000200 */
[C---:B------:R-:W-:Y:S08]  /*a0c0*/  HMMA.16816.F32.BF16 R44, R16.reuse, R52, R44 ;  /* 0x00000034102c723c */ /* 0x040ff0000004182c */
[----:B------:R-:W-:Y:S08]  /*a0d0*/  HMMA.16816.F32.BF16 R24, R16, R54, R20 ;  /* 0x000000361018723c */ /* 0x000ff00000041814 */
[C---:B---3--:R-:W-:Y:S01]  /*a0e0*/  HMMA.16816.F32.BF16 R16, R12.reuse, R64, R4 ;  /* 0x000000400c10723c */ /* 0x048fe20000041804 */
[----:B------:R-:W-:Y:S07]  /*a0f0*/  LDSM.16.M88.4 R4, [R176+0x4000] ;  /* 0x00400000b004783b */ /* 0x000fee0000000200 */
        /* <DEDUP_REMOVED lines=8> */
[C---:B------:R-:W-:Y:S08]  /*a180*/  HMMA.16816.F32.BF16 R44, R12.reuse, R60, R44 ;  /* 0x0000003c0c2c723c */ /* 0x040ff0000004182c */
[----:B------:R-:W-:Y:S01]  /*a190*/  HMMA.16816.F32.BF16 R24, R12, R62, R24 ;  /* 0x0000003e0c18723c */ /* 0x000fe20000041818 */
[----:B------:R-:W3:Y:S07]  /*a1a0*/  LDSM.16.M88.4 R60, [R172+0x3800] ;  /* 0x00380000ac3c783b */ /* 0x000eee0000000200 */
[C---:B-1----:R-:W-:Y:S08]  /*a1b0*/  HMMA.16816.F32.BF16 R12, R8.reuse, R68, R16 ;  /* 0x00000044080c723c */ /* 0x042ff00000041810 */
[C---:B------:R-:W-:Y:S01]  /*a1c0*/  HMMA.16816.F32.BF16 R16, R8.reuse, R70, R20 ;  /* 0x000000460810723c */ /* 0x040fe20000041814 */
[----:B------:R-:W-:Y:S04]  /*a1d0*/  LDSM.16.M88.4 R20, [R175+0x4000] ;  /* 0x00400000af14783b */ /* 0x000fe80000000200 */
[----:B------:R-:W1:Y:S03]  /*a1e0*/  LDSM.16.M88.4 R68, [R169+0x2000] ;  /* 0x00200000a944783b */ /* 0x000e660000000200 */
[C---:B--2---:R-:W-:Y:S08]  /*a1f0*/  HMMA.16816.F32.BF16 R28, R8.reuse, R72, R40 ;  /* 0x00000048081c723c */ /* 0x044ff00000041828 */
[C---:B------:R-:W-:Y:S01]  /*a200*/  HMMA.16816.F32.BF16 R36, R8.reuse, R74, R36 ;  /* 0x0000004a0824723c */ /* 0x040fe20000041824 */
[----:B------:R-:W2:Y:S07]  /*a210*/  LDSM.16.M88.4 R72, [R169+0x2800] ;  /* 0x00280000a948783b */ /* 0x000eae0000000200 */
[C---:B------:R-:W-:Y:S08]  /*a220*/  HMMA.16816.F32.BF16 R32, R8.reuse, R84, R32 ;  /* 0x000000540820723c */ /* 0x040ff00000041820 */
[C---:B------:R-:W-:Y:S08]  /*a230*/  HMMA.16816.F32.BF16 R48, R8.reuse, R86, R48 ;  /* 0x000000560830723c */ /* 0x040ff00000041830 */
[C---:B------:R-:W-:Y:S01]  /*a240*/  HMMA.16816.F32.BF16 R52, R8.reuse, R56, R44 ;  /* 0x000000380834723c */ /* 0x040fe2000004182c */
[----:B------:R-:W-:Y:S07]  /*a250*/  LDSM.16.M88.4 R44, [R169+0x3000] ;  /* 0x00300000a92c783b */ /* 0x000fee0000000200 */
[----:B------:R-:W-:Y:S08]  /*a260*/  HMMA.16816.F32.BF16 R24, R8, R58, R24 ;  /* 0x0000003a0818723c */ /* 0x000ff00000041818 */
[C---:B---3--:R-:W-:Y:S08]  /*a270*/  HMMA.16816.F32.BF16 R8, R4.reuse, R64, R12 ;  /* 0x000000400408723c */ /* 0x048ff0000004180c */
[C---:B------:R-:W-:Y:S01]  /*a280*/  HMMA.16816.F32.BF16 R12, R4.reuse, R66, R16 ;  /* 0x00000042040c723c */ /* 0x040fe20000041810 */
[----:B------:R-:W-:Y:S04]  /*a290*/  LDSM.16.M88.4 R16, [R173+0x8000] ;  /* 0x00800000ad10783b */ /* 0x000fe80000000200 */
[----:B------:R-:W3:Y:S03]  /*a2a0*/  LDSM.16.M88.4 R64, [R142+0x4000] ;  /* 0x004000008e40783b */ /* 0x000ee60000000200 */
[C---:B------:R-:W-:Y:S08]  /*a2b0*/  HMMA.16816.F32.BF16 R28, R4.reuse, R76, R28 ;  /* 0x0000004c041c723c */ /* 0x040ff0000004181c */
[C---:B------:R-:W-:Y:S01]  /*a2c0*/  HMMA.16816.F32.BF16 R56, R4.reuse, R78, R36 ;  /* 0x0000004e0438723c */ /* 0x040fe20000041824 */
[----:B------:R-:W2:Y:S07]  /*a2d0*/  LDSM.16.M88.4 R76, [R169+0x3800] ;  /* 0x00380000a94c783b */ /* 0x000eae0000000200 */
[C---:B----4-:R-:W-:Y:S08]  /*a2e0*/  HMMA.16816.F32.BF16 R40, R4.reuse, R80, R32 ;  /* 0x000000500428723c */ /* 0x050ff00000041820 */
[C---:B------:R-:W-:Y:S01]  /*a2f0*/  HMMA.16816.F32.BF16 R36, R4.reuse, R82, R48 ;  /* 0x000000520424723c */ /* 0x040fe20000041830 */
[----:B------:R-:W-:Y:S07]  /*a300*/  LDSM.16.M88.4 R48, [R181] ;  /* 0x00000000b530783b */ /* 0x000fee0000000200 */
[C---:B------:R-:W-:Y:S08]  /*a310*/  HMMA.16816.F32.BF16 R52, R4.reuse, R60, R52 ;  /* 0x0000003c0434723c */ /* 0x040ff00000041834 */
[----:B------:R-:W-:Y:S01]  /*a320*/  HMMA.16816.F32.BF16 R92, R4, R62, R24 ;  /* 0x0000003e045c723c */ /* 0x000fe20000041818 */
[----:B------:R-:W4:Y:S07]  /*a330*/  LDSM.16.M88.4 R60, [R142+0x4800] ;  /* 0x004800008e3c783b */ /* 0x000f2e0000000200 */
[C---:B-1----:R-:W-:Y:S01]  /*a340*/  HMMA.16816.F32.BF16 R4, R20.reuse, R68, R8 ;  /* 0x000000441404723c */ /* 0x042fe20000041808 */
[----:B------:R-:W-:Y:S07]  /*a350*/  LDSM.16.M88.4 R8, [R176+0x8000] ;  /* 0x00800000b008783b */ /* 0x000fee0000000200 */
[C---:B------:R-:W-:Y:S01]  /*a360*/  HMMA.16816.F32.BF16 R24, R20.reuse, R70, R12 ;  /* 0x000000461418723c */ /* 0x040fe2000004180c */
[----:B------:R-:W1:Y:S07]  /*a370*/  LDSM.16.M88.4 R12, [R174+0x8000] ;  /* 0x00800000ae0c783b */ /* 0x000e6e0000000200 */
[----:B--2---:R-:W-:Y:S08]  /*a380*/  HMMA.16816.F32.BF16 R32, R20, R72, R28 ;  /* 0x000000481420723c */ /* 0x004ff0000004181c */
[C---:B---3--:R-:W-:Y:S08]  /*a390*/  HMMA.16816.F32.BF16 R4, R16.reuse, R64, R4 ;  /* 0x000000401004723c */ /* 0x048ff00000041804 */
[----:B------:R-:W-:Y:S01]  /*a3a0*/  HMMA.16816.F32.BF16 R28, R16, R66, R24 ;  /* 0x00000042101c723c */ /* 0x000fe20000041818 */
[----:B------:R-:W2:Y:S07]  /*a3b0*/  LDSM.16.M88.4 R64, [R180] ;  /* 0x00000000b440783b */ /* 0x000eae0000000200 */
[C---:B------:R-:W-:Y:S01]  /*a3c0*/  HMMA.16816.F32.BF16 R68, R20.reuse, R74, R56 ;  /* 0x0000004a1444723c */ /* 0x040fe20000041838 */
[----:B------:R-:W-:Y:S04]  /*a3d0*/  LDSM.16.M88.4 R56, [R169+0x4000] ;  /* 0x00400000a938783b */ /* 0x000fe80000000200 */
[----:B------:R-:W-:Y:S03]  /*a3e0*/  LDSM.16.M88.4 R72, [R142+0x5800] ;  /* 0x005800008e48783b */ /* 0x000fe60000000200 */
[C---:B------:R-:W-:Y:S01]  /*a3f0*/  HMMA.16816.F32.BF16 R88, R20.reuse, R76, R52 ;  /* 0x0000004c1458723c */ /* 0x040fe20000041834 */
[----:B------:R-:W3:Y:S07]  /*a400*/  LDSM.16.M88.4 R52, [R172+0x4000] ;  /* 0x00400000ac34783b */ /* 0x000eee0000000200 */
[C---:B------:R-:W-:Y:S08]  /*a410*/  HMMA.16816.F32.BF16 R84, R20.reuse, R44, R40 ;  /* 0x0000002c1454723c */ /* 0x040ff00000041828 */
[----:B------:R-:W-:Y:S01]  /*a420*/  HMMA.16816.F32.BF16 R80, R20, R46, R36 ;  /* 0x0000002e1450723c */ /* 0x000fe20000041824 */
[----:B------:R-:W3:Y:S07]  /*a430*/  LDSM.16.M88.4 R44, [R142+0x5000] ;  /* 0x005000008e2c783b */ /* 0x000eee0000000200 */
[----:B----4-:R-:W-:Y:S08]  /*a440*/  HMMA.16816.F32.BF16 R32, R16, R60, R32 ;  /* 0x0000003c1020723c */ /* 0x010ff00000041820 */
[C---:B-1----:R-:W-:Y:S01]  /*a450*/  HMMA.16816.F32.BF16 R24, R12.reuse, R48, R4 ;  /* 0x000000300c18723c */ /* 0x042fe20000041804 */
[----:B------:R-:W-:Y:S07]  /*a460*/  LDSM.16.M88.4 R4, [R175+0x8000] ;  /* 0x00800000af04783b */ /* 0x000fee0000000200 */
[----:B------:R-:W-:Y:S08]  /*a470*/  HMMA.16816.F32.BF16 R28, R12, R50, R28 ;  /* 0x000000320c1c723c */ /* 0x000ff0000004181c */
[----:B------:R-:W-:Y:S01]  /*a480*/  HMMA.16816.F32.BF16 R40, R16, R62, R68 ;  /* 0x0000003e1028723c */ /* 0x000fe20000041844 */
[----:B------:R-:W1:Y:S04]  /*a490*/  LDSM.16.M88.4 R60, [R172+0x4800] ;  /* 0x00480000ac3c783b */ /* 0x000e680000000200 */
[----:B------:R-:W4:Y:S03]  /*a4a0*/  LDSM.16.M88.4 R68, [R179] ;  /* 0x00000000b344783b */ /* 0x000f260000000200 */
[----:B--2---:R-:W-:Y:S08]  /*a4b0*/  HMMA.16816.F32.BF16 R36, R12, R64, R32 ;  /* 0x000000400c24723c */ /* 0x004ff00000041820 */
[C---:B---3--:R-:W-:Y:S08]  /*a4c0*/  HMMA.16816.F32.BF16 R24, R8.reuse, R52, R24 ;  /* 0x000000340818723c */ /* 0x048ff00000041818 */
[----:B------:R-:W-:Y:S01]  /*a4d0*/  HMMA.16816.F32.BF16 R28, R8, R54, R28 ;  /* 0x00000036081c723c */ /* 0x000fe2000004181c */
[----:B------:R-:W2:Y:S07]  /*a4e0*/  LDSM.16.M88.4 R52, [R169+0x4800] ;  /* 0x00480000a934783b */ /* 0x000eae0000000200 */
[----:B------:R-:W-:Y:S08]  /*a4f0*/  HMMA.16816.F32.BF16 R76, R20, R78, R92 ;  /* 0x0000004e144c723c */ /* 0x000ff0000004185c */
[----:B------:R-:W-:Y:S08]  /*a500*/  HMMA.16816.F32.BF16 R20, R16, R44, R84 ;  /* 0x0000002c1014723c */ /* 0x000ff00000041854 */
[----:B------:R-:W-:Y:S08]  /*a510*/  HMMA.16816.F32.BF16 R32, R12, R66, R40 ;  /* 0x000000420c20723c */ /* 0x000ff00000041828 */
[----:B-1----:R-:W-:Y:S08]  /*a520*/  HMMA.16816.F32.BF16 R36, R8, R60, R36 ;  /* 0x0000003c0824723c */ /* 0x002ff00000041824 */
[C---:B------:R-:W-:Y:S08]  /*a530*/  HMMA.16816.F32.BF16 R48, R4.reuse, R56, R24 ;  /* 0x000000380430723c */ /* 0x040ff00000041818 */
[----:B------:R-:W-:Y:S01]  /*a540*/  HMMA.16816.F32.BF16 R28, R4, R58, R28 ;  /* 0x0000003a041c723c */ /* 0x000fe2000004181c */
[----:B------:R-:W1:Y:S07]  /*a550*/  LDSM.16.M88.4 R56, [R172+0x5000] ;  /* 0x00500000ac38783b */ /* 0x000e6e0000000200 */
[----:B----4-:R-:W-:Y:S08]  /*a560*/  HMMA.16816.F32.BF16 R24, R12, R68, R20 ;  /* 0x000000440c18723c */ /* 0x010ff00000041814 */
[----:B------:R-:W-:Y:S01]  /*a570*/  HMMA.16816.F32.BF16 R44, R16, R46, R80 ;  /* 0x0000002e102c723c */ /* 0x000fe20000041850 */
[----:B------:R-:W-:-:S02]  /*a580*/  FMUL.FTZ R49, R49, c[0x0][0x320] ;  /* 0x0000c80031317a20 */ /* 0x000fc40000410000 */
[----:B------:R-:W-:Y:S02]  /*a590*/  FMUL.FTZ R50, R50, c[0x0][0x320] ;  /* 0x0000c80032327a20 */ /* 0x000fe40000410000 */
[----:B------:R-:W-:Y:S02]  /*a5a0*/  FMUL.FTZ R51, R51, c[0x0][0x320] ;  /* 0x0000c80033337a20 */ /* 0x000fe40000410000 */
[----:B------:R-:W-:Y:S01]  /*a5b0*/  FMUL.FTZ R0, R48, c[0x0][0x320] ;  /* 0x0000c80030007a20 */ /* 0x000fe20000410000 */
[----:B------:R-:W-:Y:S01]  /*a5c0*/  HMMA.16816.F32.BF16 R20, R8, R62, R32 ;  /* 0x0000003e0814723c */ /* 0x000fe20000041820 */
[----:B------:R-:W3:Y:S01]  /*a5d0*/  LDSM.16.M88.4 R60, [R178] ;  /* 0x00000000b23c783b */ /* 0x000ee20000000200 */
[----:B------:R-:W4:Y:S01]  /*a5e0*/  MUFU.TANH R81, R50 ;  /* 0x0000003200517308 */ /* 0x000f220000002400 */
[----:B------:R-:W-:Y:S02]  /*a5f0*/  FMUL.FTZ R28, R28, c[0x0][0x320] ;  /* 0x0000c8001c1c7a20 */ /* 0x000fe40000410000 */
[----:B------:R-:W-:-:S02]  /*a600*/  FMUL.FTZ R29, R29, c[0x0][0x320] ;  /* 0x0000c8001d1d7a20 */ /* 0x000fc40000410000 */
[----:B------:R-:W-:Y:S01]  /*a610*/  FMUL.FTZ R30, R30, c[0x0][0x320] ;  /* 0x0000c8001e1e7a20 */ /* 0x000fe20000410000 */
[C---:B------:R-:W-:Y:S01]  /*a620*/  HMMA.16816.F32.BF16 R64, R16.reuse, R72, R88 ;  /* 0x000000481040723c */ /* 0x040fe20000041858 */
[----:B------:R-:W-:Y:S01]  /*a630*/  FMUL.FTZ R31, R31, c[0x0][0x320] ;  /* 0x0000c8001f1f7a20 */ /* 0x000fe20000410000 */
[----:B------:R-:W1:Y:S06]  /*a640*/  MUFU.TANH R72, R49 ;  /* 0x0000003100487308 */ /* 0x000e6c0000002400 */
[----:B------:R-:W-:Y:S02]  /*a650*/  HMMA.16816.F32.BF16 R16, R16, R74, R76 ;  /* 0x0000004a1010723c */ /* 0x000fe4000004184c */
[----:B------:R1:W1:Y:S06]  /*a660*/  MUFU.TANH R73, R51 ;  /* 0x0000003300497308 */ /* 0x00026c0000002400 */
[----:B--2---:R-:W-:Y:S02]  /*a670*/  HMMA.16816.F32.BF16 R36, R4, R52, R36 ;  /* 0x000000340424723c */ /* 0x004fe40000041824 */
[----:B------:R-:W2:Y:S06]  /*a680*/  MUFU.TANH R69, R28 ;  /* 0x0000001c00457308 */ /* 0x000eac0000002400 */
[----:B------:R-:W-:Y:S01]  /*a690*/  HMMA.16816.F32.BF16 R40, R12, R70, R44 ;  /* 0x000000460c28723c */ /* 0x000fe2000004182c */
[----:B------:R-:W2:Y:S01]  /*a6a0*/  LDSM.16.M88.4 R44, [R172+0x5800] ;  /* 0x00580000ac2c783b */ /* 0x000ea20000000200 */
[----:B------:R-:W2:Y:S03]  /*a6b0*/  MUFU.TANH R68, R29 ;  /* 0x0000001d00447308 */ /* 0x000ea60000002400 */
[----:B-1----:R-:W1:Y:S03]  /*a6c0*/  LDSM.16.M88.4 R48, [R169+0x5000] ;  /* 0x00500000a930783b */ /* 0x002e660000000200 */
[----:B------:R-:W-:Y:S02]  /*a6d0*/  HMMA.16816.F32.BF16 R32, R8, R56, R24 ;  /* 0x000000380820723c */ /* 0x000fe40000041818 */
[----:B------:R-:W1:Y:S06]  /*a6e0*/  MUFU.TANH R70, R30 ;  /* 0x0000001e00467308 */ /* 0x000e6c0000002400 */
[----:B------:R-:W-:Y:S01]  /*a6f0*/  HMMA.16816.F32.BF16 R24, R4, R54, R20 ;  /* 0x000000360418723c */ /* 0x000fe20000041814 */
[----:B------:R-:W-:Y:S01]  /*a700*/  FMUL.FTZ R36, R36, c[0x0][0x320] ;  /* 0x0000c80024247a20 */ /* 0x000fe20000410000 */
[----:B------:R4:W1:Y:S01]  /*a710*/  MUFU.TANH R56, R31 ;  /* 0x0000001f00387308 */ /* 0x0008620000002400 */
[----:B------:R-:W-:-:S02]  /*a720*/  FMUL.FTZ R37, R37, c[0x0][0x320] ;  /* 0x0000c80025257a20 */ /* 0x000fc40000410000 */
[----:B------:R-:W-:Y:S02]  /*a730*/  FMUL.FTZ R38, R38, c[0x0][0x320] ;  /* 0x0000c80026267a20 */ /* 0x000fe40000410000 */
[----:B------:R-:W-:Y:S01]  /*a740*/  FMUL.FTZ R39, R39, c[0x0][0x320] ;  /* 0x0000c80027277a20 */ /* 0x000fe20000410000 */
[C---:B---3--:R-:W-:Y:S02]  /*a750*/  HMMA.16816.F32.BF16 R20, R12.reuse, R60, R64 ;  /* 0x0000003c0c14723c */ /* 0x048fe40000041840 */
[----:B------:R-:W3:Y:S06]  /*a760*/  MUFU.TANH R54, R36 ;  /* 0x0000002400367308 */ /* 0x000eec0000002400 */
[----:B------:R-:W-:Y:S02]  /*a770*/  HMMA.16816.F32.BF16 R12, R12, R62, R16 ;  /* 0x0000003e0c0c723c */ /* 0x000fe40000041810 */
[----:B------:R-:W1:Y:S06]  /*a780*/  MUFU.TANH R52, R37 ;  /* 0x0000002500347308 */ /* 0x000e6c0000002400 */
[----:B----4-:R-:W-:Y:S01]  /*a790*/  HMMA.16816.F32.BF16 R28, R8, R58, R40 ;  /* 0x0000003a081c723c */ /* 0x010fe20000041828 */
[----:B------:R-:W-:Y:S01]  /*a7a0*/  FMUL.FTZ R24, R24, c[0x0][0x320] ;  /* 0x0000c80018187a20 */ /* 0x000fe20000410000 */
[----:B------:R-:W4:Y:S01]  /*a7b0*/  MUFU.TANH R55, R38 ;  /* 0x0000002600377308 */ /* 0x000f220000002400 */
[----:B------:R-:W-:-:S02]  /*a7c0*/  FMUL.FTZ R25, R25, c[0x0][0x320] ;  /* 0x0000c80019197a20 */ /* 0x000fc40000410000 */
[----:B------:R-:W-:Y:S02]  /*a7d0*/  FMUL.FTZ R26, R26, c[0x0][0x320] ;  /* 0x0000c8001a1a7a20 */ /* 0x000fe40000410000 */
[----:B------:R-:W-:Y:S01]  /*a7e0*/  FMUL.FTZ R27, R27, c[0x0][0x320] ;  /* 0x0000c8001b1b7a20 */ /* 0x000fe20000410000 */
[C---:B--2---:R-:W-:Y:S02]  /*a7f0*/  HMMA.16816.F32.BF16 R16, R8.reuse, R44, R20 ;  /* 0x0000002c0810723c */ /* 0x044fe40000041814 */
[----:B------:R2:W2:Y:S06]  /*a800*/  MUFU.TANH R53, R39 ;  /* 0x0000002700357308 */ /* 0x0004ac0000002400 */
[----:B------:R-:W-:Y:S02]  /*a810*/  HMMA.16816.F32.BF16 R8, R8, R46, R12 ;  /* 0x0000002e0808723c */ /* 0x000fe4000004180c */
[----:B------:R-:W3:Y:S06]  /*a820*/  MUFU.TANH R43, R25 ;  /* 0x00000019002b7308 */ /* 0x000eec0000002400 */
[----:B-1----:R-:W-:Y:S01]  /*a830*/  HMMA.16816.F32.BF16 R32, R4, R48, R32 ;  /* 0x000000300420723c */ /* 0x002fe20000041820 */
[----:B--2---:R-:W1:Y:S01]  /*a840*/  LDSM.16.M88.4 R36, [R169+0x5800] ;  /* 0x00580000a924783b */ /* 0x004e620000000200 */
[----:B------:R-:W2:Y:S01]  /*a850*/  MUFU.TANH R48, R24 ;  /* 0x0000001800307308 */ /* 0x000ea20000002400 */
[----:B------:R-:W-:-:S05]  /*a860*/  DEPBAR.LE SB0, 0x0 ;  /* 0x000080000000791a */ /* 0x000fca0000000000 */
[----:B------:R-:W-:Y:S02]  /*a870*/  HMMA.16816.F32.BF16 R20, R4, R50, R28 ;  /* 0x000000320414723c */ /* 0x000fe4000004181c */
[----:B------:R-:W1:Y:S08]  /*a880*/  MUFU.TANH R49, R26 ;  /* 0x0000001a00317308 */ /* 0x000e700000002400 */
[----:B------:R-:W1:Y:S06]  /*a890*/  MUFU.TANH R45, R27 ;  /* 0x0000001b002d7308 */ /* 0x000e6c0000002400 */
[----:B------:R-:W-:-:S02]  /*a8a0*/  FMUL.FTZ R32, R32, c[0x0][0x320] ;  /* 0x0000c80020207a20 */ /* 0x000fc40000410000 */
[----:B------:R-:W-:Y:S01]  /*a8b0*/  FMUL.FTZ R34, R34, c[0x0][0x320] ;  /* 0x0000c80022227a20 */ /* 0x000fe20000410000 */
[----:B------:R2:W2:Y:S01]  /*a8c0*/  MUFU.TANH R80, R0 ;  /* 0x0000000000507308 */ /* 0x0004a20000002400 */
[----:B------:R-:W-:Y:S02]  /*a8d0*/  FMUL.FTZ R35, R35, c[0x0][0x320] ;  /* 0x0000c80023237a20 */ /* 0x000fe40000410000 */
[----:B------:R-:W-:Y:S02]  /*a8e0*/  FMUL.FTZ R33, R33, c[0x0][0x320] ;  /* 0x0000c80021217a20 */ /* 0x000fe40000410000 */
[----:B------:R-:W-:Y:S02]  /*a8f0*/  FMUL.FTZ R21, R21, c[0x0][0x320] ;  /* 0x0000c80015157a20 */ /* 0x000fe40000410000 */
[----:B------:R-:W-:Y:S01]  /*a900*/  FMUL.FTZ R22, R22, c[0x0][0x320] ;  /* 0x0000c80016167a20 */ /* 0x000fe20000410000 */
[----:B------:R3:W3:Y:S01]  /*a910*/  MUFU.TANH R30, R32 ;  /* 0x00000020001e7308 */ /* 0x0006e20000002400 */
[----:B------:R-:W-:-:S02]  /*a920*/  FMUL.FTZ R20, R20, c[0x0][0x320] ;  /* 0x0000c80014147a20 */ /* 0x000fc40000410000 */
[----:B------:R-:W-:Y:S01]  /*a930*/  FMUL.FTZ R23, R23, c[0x0][0x320] ;  /* 0x0000c80017177a20 */ /* 0x000fe20000410000 */
[----:B-1----:R-:W-:Y:S04]  /*a940*/  HMMA.16816.F32.BF16 R12, R4, R36, R16 ;  /* 0x00000024040c723c */ /* 0x002fe80000041810 */
[----:B------:R1:W1:Y:S01]  /*a950*/  MUFU.TANH R44, R34 ;  /* 0x00000022002c7308 */ /* 0x0002620000002400 */
[----:B--2---:R-:W-:-:S03]  /*a960*/  SHF.R.S32.HI R0, RZ, 0x1f, R198 ;  /* 0x0000001fff007819 */ /* 0x004fc600000114c6 */
[----:B------:R-:W-:Y:S04]  /*a970*/  HMMA.16816.F32.BF16 R4, R4, R38, R8 ;  /* 0x000000260404723c */ /* 0x000fe80000041808 */
[----:B------:R2:W1:Y:S08]  /*a980*/  MUFU.TANH R42, R35 ;  /* 0x00000023002a7308 */ /* 0x0004700000002400 */
[----:B------:R2:W1:Y:S04]  /*a990*/  MUFU.TANH R40, R22 ;  /* 0x0000001600287308 */ /* 0x0004680000002400 */
[----:B------:R-:W-:-:S04]  /*a9a0*/  FMUL.FTZ R12, R12, c[0x0][0x320] ;  /* 0x0000c8000c0c7a20 */ /* 0x000fc80000410000 */
[----:B------:R2:W1:Y:S01]  /*a9b0*/  MUFU.TANH R31, R33 ;  /* 0x00000021001f7308 */ /* 0x0004620000002400 */
[----:B------:R-:W-:Y:S02]  /*a9c0*/  FMUL.FTZ R13, R13, c[0x0][0x320] ;  /* 0x0000c8000d0d7a20 */ /* 0x000fe40000410000 */
[----:B------:R-:W-:Y:S02]  /*a9d0*/  FMUL.FTZ R14, R14, c[0x0][0x320] ;  /* 0x0000c8000e0e7a20 */ /* 0x000fe40000410000 */
[----:B------:R-:W-:Y:S02]  /*a9e0*/  FMUL.FTZ R15, R15, c[0x0][0x320] ;  /* 0x0000c8000f0f7a20 */ /* 0x000fe40000410000 */
[----:B------:R-:W-:Y:S01]  /*a9f0*/  FMUL.FTZ R4, R4, c[0x0][0x320] ;  /* 0x0000c80004047a20 */ /* 0x000fe20000410000 */
[----:B------:R2:W1:Y:S01]  /*aa00*/  MUFU.TANH R32, R20 ;  /* 0x0000001400207308 */ /* 0x0004620000002400 */
[----:B------:R-:W-:Y:S02]  /*aa10*/  FMUL.FTZ R5, R5, c[0x0][0x320] ;  /* 0x0000c80005057a20 */ /* 0x000fe40000410000 */
[----:B------:R-:W-:-:S02]  /*aa20*/  FMUL.FTZ R6, R6, c[0x0][0x320] ;  /* 0x0000c80006067a20 */ /* 0x000fc40000410000 */
[----:B------:R-:W-:-:S03]  /*aa30*/  FMUL.FTZ R7, R7, c[0x0][0x320] ;  /* 0x0000c80007077a20 */ /* 0x000fc60000410000 */
[----:B------:R-:W1:Y:S08]  /*aa40*/  MUFU.TANH R21, R21 ;  /* 0x0000001500157308 */ /* 0x000e700000002400 */
        /* <DEDUP_REMOVED lines=11> */
[----:B---34-:R-:W-:Y:S01]  /*ab00*/  IMAD.MOV.U32 R0, RZ, RZ, c[0x0][0x2b8] ;  /* 0x0000ae00ff007624 */ /* 0x018fe200078e00ff */
[----:B------:R-:W-:Y:S01]  /*ab10*/  IADD3 R2, R206, R97, R226 ;  /* 0x00000061ce027210 */ /* 0x000fe20007ffe0e2 */
[----:B------:R-:W-:-:S03]  /*ab20*/  IMAD.MOV.U32 R196, RZ, RZ, RZ ;  /* 0x000000ffffc47224 */ /* 0x000fc600078e00ff */
[----:B------:R-:W-:Y:S02]  /*ab30*/  ISETP.NE.AND P0, PT, R0, 0x1, PT ;  /* 0x000000010000780c */ /* 0x000fe40003f05270 */
[----:B------:R-:W-:-:S05]  /*ab40*/  IADD3 R2, R2, -0x40, RZ ;  /* 0xffffffc002027810 */ /* 0x000fca0007ffe0ff */
[----:B------:R-:W-:-:S06]  /*ab50*/  IMAD.MOV.U32 R0, RZ, RZ, R2 ;  /* 0x000000ffff007224 */ /* 0x000fcc00078e0002 */
[----:B------:R-:W-:-:S05]  /*ab60*/  @P0 IMAD.HI.U32 R3, R2, c[0x0][0x2bc], RZ ;  /* 0x0000af0002030a27 */ /* 0x000fca00078e00ff */
[----:B------:R-:W-:-:S04]  /*ab70*/  @P0 SHF.R.U32.HI R0, RZ, c[0x0][0x2c0], R3 ;  /* 0x0000b000ff000a19 */ /* 0x000fc80000011603 */
[----:B------:R-:W-:-:S04]  /*ab80*/  @!P3 IADD3 R3, P0, R0, R230, RZ ;  /* 0x000000e60003b210 */ /* 0x000fc80007f1e0ff */
[----:B--2---:R-:W-:Y:S02]  /*ab90*/  @!P3 LEA.HI.X.SX32 R5, R0, R232, 0x1, P0 ;  /* 0x000000e80005b211 */ /* 0x004fe400000f0eff */
        /* <DEDUP_REMOVED lines=19> */
[----:B------:R2:W3:Y:S02]  /*acd0*/  SHFL.IDX PT, R4, R5, RZ, 0x181f ;  /* 0x00181fff05047589 */ /* 0x0004e400000e0000 */
.L_x_915:
[----:B------:R-:W-:Y:S05]  /*ace0*/  BRA.DIV ~URZ, `(.L_x_767) ;  /* 0x000127b27f007947 */ /* 0x000fea000b800000 */
[----:B------:R-:W4:Y:S01]  /*acf0*/  SHFL.IDX PT, R0, R15, RZ, 0x181f ;  /* 0x00181fff0f007589 */ /* 0x000f2200000e0000 */
[----:B------:R-:W-:Y:S01]  /*ad00*/  SHF.R.S32.HI R2, RZ, 0x1f, R198 ;  /* 0x0000001fff027819 */ /* 0x000fe200000114c6 */
[C---:B------:R-:W-:Y:S01]  /*ad10*/  IMAD.SHL.U32 R12, R198.reuse, 0x2, RZ ;  /* 0x00000002c60c7824 */ /* 0x040fe200078e00ff */
[C---:B------:R-:W-:Y:S01]  /*ad20*/  SHF.L.U64.HI R16, R205.reuse, 0x1, R218 ;  /* 0x00000001cd107819 */ /* 0x040fe200000102da */
[----:B------:R-:W-:Y:S01]  /*ad30*/  IMAD.SHL.U32 R14, R205, 0x2, RZ ;  /* 0x00000002cd0e7824 */ /* 0x000fe200078e00ff */
[----:B------:R-:W-:Y:S01]  /*ad40*/  SHF.L.U64.HI R13, R198, 0x1, R2 ;  /* 0x00000001c60d7819 */ /* 0x000fe20000010202 */
[C---:B------:R-:W-:Y:S01]  /*ad50*/  IMAD.SHL.U32 R17, R204.reuse, 0x2, RZ ;  /* 0x00000002cc117824 */ /* 0x040fe200078e00ff */
[----:B------:R-:W-:Y:S02]  /*ad60*/  SHF.L.U64.HI R18, R204, 0x1, R217 ;  /* 0x00000001cc127819 */ /* 0x000fe400000102d9 */
[----:B------:R-:W-:-:S02]  /*ad70*/  SEL R20, RZ, 0x10, P6 ;  /* 0x00000010ff147807 */ /* 0x000fc40003000000 */
[----:B------:R-:W-:Y:S02]  /*ad80*/  SEL R11, RZ, 0x10, P5 ;  /* 0x00000010ff0b7807 */ /* 0x000fe40002800000 */
[----:B------:R-:W-:Y:S02]  /*ad90*/  SEL R10, RZ, 0x10, P4 ;  /* 0x00000010ff0a7807 */ /* 0x000fe40002000000 */
[C---:B----4-:R-:W-:Y:S02]  /*ada0*/  IADD3 R2, P2, R0.reuse, R12, RZ ;  /* 0x0000000c00027210 */ /* 0x050fe40007f5e0ff */
[C---:B------:R-:W-:Y:S02]  /*adb0*/  IADD3 R8, P1, R0.reuse, R14, RZ ;  /* 0x0000000e00087210 */ /* 0x040fe40007f3e0ff */
[----:B------:R-:W-:Y:S01]  /*adc0*/  IADD3 R6, P0, R0, R17, RZ ;  /* 0x0000001100067210 */ /* 0x000fe20007f1e0ff */
[C---:B---3--:R-:W-:Y:S01]  /*add0*/  IMAD.X R3, R4.reuse, 0x1, R13, P2 ;  /* 0x0000000104037824 */ /* 0x048fe200010e060d */
[----:B------:R-:W3:Y:S01]  /*ade0*/  SHFL.IDX PT, R0, R15, 0x1, 0x181f ;  /* 0x00381f000f007f89 */ /* 0x000ee200000e0000 */
[----:B------:R-:W-:-:S02]  /*adf0*/  IMAD.X R9, R4, 0x1, R16, P1 ;  /* 0x0000000104097824 */ /* 0x000fc400008e0610 */
[----:B------:R-:W-:Y:S01]  /*ae00*/  IMAD.X R7, R4, 0x1, R18, P0 ;  /* 0x0000000104077824 */ /* 0x000fe200000e0612 */
[----:B------:R-:W-:Y:S01]  /*ae10*/  @!PT LDS RZ, [RZ] ;  /* 0x00000000fffff984 */ /* 0x000fe20000000800 */
[----:B------:R4:W-:Y:S04]  /*ae20*/  LDGSTS.E.BYPASS.LTC128B.128 [R190+0x6100], [R2.64], !P5 ;  /* 0x0610000002be7fae */ /* 0x0009e8000e901d4a */
[----:B------:R4:W-:Y:S04]  /*ae30*/  LDGSTS.E.BYPASS.LTC128B.128 [R190+0x8100], [R8.64], !P4 ;  /* 0x0810000008be7fae */ /* 0x0009e8000e101d4a */
[----:B------:R4:W-:Y:S04]  /*ae40*/  LDGSTS.E.BYPASS.LTC128B.128 [R190+0xa100], [R6.64], !P6 ;  /* 0x0a10000006be7fae */ /* 0x0009e8000f101d4a */
[----:B------:R2:W1:Y:S02]  /*ae50*/  SHFL.IDX PT, R4, R5, 0x1, 0x181f ;  /* 0x00381f0005047f89 */ /* 0x00046400000e0000 */
[----:B--2---:R-:W-:-:S02]  /*ae60*/  IMAD.MOV.U32 R5, RZ, RZ, R20 ;  /* 0x000000ffff057224 */ /* 0x004fc400078e0014 */
.L_x_916:
[----:B---34-:R-:W-:Y:S02]  /*ae70*/  IADD3 R8, -R11, 0x10, RZ ;  /* 0x000000100b087810 */ /* 0x018fe40007ffe1ff */
[----:B------:R-:W-:-:S02]  /*ae80*/  IADD3 R6, -R10, 0x10, RZ ;  /* 0x000000100a067810 */ /* 0x000fc40007ffe1ff */
[----:B------:R-:W-:Y:S02]  /*ae90*/  LOP3.LUT R8, R8, 0xf, RZ, 0xc0, !PT ;  /* 0x0000000f08087812 */ /* 0x000fe400078ec0ff */
[----:B------:R-:W-:Y:S02]  /*aea0*/  LOP3.LUT R6, R6, 0xf, RZ, 0xc0, !PT ;  /* 0x0000000f06067812 */ /* 0x000fe400078ec0ff */
[----:B------:R-:W-:Y:S02]  /*aeb0*/  IADD3 R8, P1, P0, R8, R0, R12 ;  /* 0x0000000008087210 */ /* 0x000fe4000783e00c */
[----:B------:R-:W-:Y:S02]  /*aec0*/  IADD3 R2, -R5, 0x10, RZ ;  /* 0x0000001005027810 */ /* 0x000fe40007ffe1ff */
[----:B-1----:R-:W-:Y:S02]  /*aed0*/  IADD3.X R9, RZ, R4, R13, P1, P0 ;  /* 0x00000004ff097210 */ /* 0x002fe40000fe040d */
[----:B------:R-:W-:-:S02]  /*aee0*/  IADD3 R6, P1, P0, R6, R0, R14 ;  /* 0x0000000006067210 */ /* 0x000fc4000783e00e */
[----:B------:R-:W-:Y:S02]  /*aef0*/  LOP3.LUT R2, R2, 0xf, RZ, 0xc0, !PT ;  /* 0x0000000f02027812 */ /* 0x000fe400078ec0ff */
[----:B------:R-:W-:Y:S02]  /*af00*/  IADD3.X R7, RZ, R4, R16, P1, P0 ;  /* 0x00000004ff077210 */ /* 0x000fe40000fe0410 */
[----:B------:R-:W-:Y:S02]  /*af10*/  IADD3 R2, P1, P0, R2, R0, R17 ;  /* 0x0000000002027210 */ /* 0x000fe4000783e011 */
[----:B------:R-:W-:Y:S02]  /*af20*/  ISETP.NE.U32.AND P2, PT, R11, RZ, PT ;  /* 0x000000ff0b00720c */ /* 0x000fe40003f45070 */
[----:B------:R-:W-:Y:S02]  /*af30*/  IADD3.X R3, RZ, R4, R18, P1, P0 ;  /* 0x00000004ff037210 */ /* 0x000fe40000fe0412 */
[----:B------:R-:W-:-:S02]  /*af40*/  ISETP.NE.U32.AND P1, PT, R10, RZ, PT ;  /* 0x000000ff0a00720c */ /* 0x000fc40003f25070 */
[----:B------:R-:W-:-:S07]  /*af50*/  ISETP.NE.U32.AND P0, PT, R5, RZ, PT ;  /* 0x000000ff0500720c */ /* 0x000fce0003f05070 */
[----:B------:R-:W-:Y:S01]  /*af60*/  @!PT LDS RZ, [RZ] ;  /* 0x00000000fffff984 */ /* 0x000fe20000000800 */
[----:B------:R-:W-:Y:S01]  /*af70*/  @!PT LDS RZ, [RZ] ;  /* 0x00000000fffff984 */ /* 0x000fe20000000800 */
[----:B------:R-:W-:Y:S01]  /*af80*/  @!PT LDS RZ, [RZ] ;  /* 0x00000000fffff984 */ /* 0x000fe20000000800 */
[----:B------:R1:W-:Y:S04]  /*af90*/  LDGSTS.E.BYPASS.LTC128B.128.ZFILL [R190+0x7100], [R8.64], P2 ;  /* 0x0710000008be7fae */ /* 0x0003e80009141d4a */
[----:B------:R1:W-:Y:S04]  /*afa0*/  LDGSTS.E.BYPASS.LTC128B.128.ZFILL [R190+0x9100], [R6.64], P1 ;  /* 0x0910000006be7fae */ /* 0x0003e80008941d4a */
[----:B------:R1:W-:Y:S02]  /*afb0*/  LDGSTS.E.BYPASS.LTC128B.128.ZFILL [R190+0xb100], [R2.64], P0 ;  /* 0x0b10000002be7fae */ /* 0x0003e40008141d4a */
.L_x_765:
[----:B---34-:R-:W-:Y:S05]  /*afc0*/  BSYNC B0 ;  /* 0x0000000000007941 */ /* 0x018fea0003800000 */
.L_x_764:
[----:B--2---:R-:W2:Y:S01]  /*afd0*/  LDL R20, [R1+0x4] ;  /* 0x0000040001147983 */ /* 0x004ea20000100800 */
[----:B-----5:R-:W-:Y:S01]  /*afe0*/  SHF.R.S32.HI R0, RZ, 0x1f, R96 ;  /* 0x0000001fff007819 */ /* 0x020fe20000011460 */
[----:B-1----:R-:W-:Y:S01]  /*aff0*/  IMAD.MOV.U32 R8, RZ, RZ, 0x1 ;  /* 0x00000001ff087424 */ /* 0x002fe200078e00ff */
[----:B------:R-:W-:Y:S01]  /*b000*/  LOP3.LUT R9, RZ, c[0x0][0x324], RZ, 0x33, !PT ;  /* 0x0000c900ff097a12 */ /* 0x000fe200078e33ff */
[----:B------:R-:W0:Y:S01]  /*b010*/  LDGDEPBAR ;  /* 0x00000000000079af */ /* 0x000e220000000000 */
[----:B------:R-:W-:-:S02]  /*b020*/  LEA.HI R2, R0, R96, RZ, 0x2 ;  /* 0x0000006000027211 */ /* 0x000fc400078f10ff */
[----:B------:R-:W-:Y:S02]  /*b030*/  LEA.HI R0, R0, R96, RZ, 0x5 ;  /* 0x0000006000007211 */ /* 0x000fe400078f28ff */
[----:B------:R-:W-:Y:S02]  /*b040*/  LOP3.LUT R2, R2, 0xfffffffc, RZ, 0xc0, !PT ;  /* 0xfffffffc02027812 */ /* 0x000fe400078ec0ff */
[----:B------:R-:W-:Y:S02]  /*b050*/  LOP3.LUT R3, R0, 0xffffffe0, RZ, 0xc0, !PT ;  /* 0xffffffe000037812 */ /* 0x000fe400078ec0ff */
[----:B------:R-:W-:Y:S01]  /*b060*/  SHF.R.S32.HI R4, RZ, 0x5, R0 ;  /* 0x00000005ff047819 */ /* 0x000fe20000011400 */
[C---:B------:R-:W-:Y:S01]  /*b070*/  IMAD.IADD R2, R96.reuse, 0x1, -R2 ;  /* 0x0000000160027824 */ /* 0x040fe200078e0a02 */
[----:B------:R-:W-:Y:S01]  /*b080*/  SHF.R.S32.HI R5, RZ, 0x1f, R0 ;  /* 0x0000001fff057819 */ /* 0x000fe20000011400 */
[----:B------:R-:W-:Y:S01]  /*b090*/  IMAD.IADD R0, R96, 0x1, -R3 ;  /* 0x0000000160007824 */ /* 0x000fe200078e0a03 */
[----:B------:R-:W-:-:S02]  /*b0a0*/  ISETP.NE.AND P0, PT, R8, c[0x0][0x2c4], PT ;  /* 0x0000b10008007a0c */ /* 0x000fc40003f05270 */
[----:B------:R-:W-:Y:S02]  /*b0b0*/  LEA.HI R5, R5, R4, RZ, 0x3 ;  /* 0x0000000405057211 */ /* 0x000fe400078f18ff */
[----:B------:R-:W-:Y:S02]  /*b0c0*/  LEA.HI R3, R2, R2, RZ, 0x1 ;  /* 0x0000000202037211 */ /* 0x000fe400078f08ff */
[----:B------:R-:W-:Y:S02]  /*b0d0*/  SHF.R.S32.HI R7, RZ, 0x1f, R0 ;  /* 0x0000001fff077819 */ /* 0x000fe40000011400 */
[----:B------:R-:W-:Y:S02]  /*b0e0*/  LOP3.LUT R6, R5, 0xffffff8, RZ, 0xc0, !PT ;  /* 0x0ffffff805067812 */ /* 0x000fe400078ec0ff */
[----:B------:R-:W-:Y:S02]  /*b0f0*/  LOP3.LUT R5, R3, 0x1ffffffe, RZ, 0xc0, !PT ;  /* 0x1ffffffe03057812 */ /* 0x000fe400078ec0ff */
[----:B------:R-:W-:Y:S01]  /*b100*/  LEA.HI R3, R7, R0, RZ, 0x2 ;  /* 0x0000000007037211 */ /* 0x000fe200078f10ff */
[----:B------:R-:W-:-:S02]  /*b110*/  IMAD.IADD R4, R4, 0x1, -R6 ;  /* 0x0000000104047824 */ /* 0x000fc400078e0a06 */
[----:B------:R-:W-:Y:S01]  /*b120*/  IMAD.IADD R2, R2, 0x1, -R5 ;  /* 0x0000000102027824 */ /* 0x000fe200078e0a05 */
[----:B------:R-:W-:Y:S01]  /*b130*/  SHF.R.S32.HI R235, RZ, 0x2, R3 ;  /* 0x00000002ffeb7819 */ /* 0x000fe20000011403 */
[----:B------:R-:W-:Y:S01]  /*b140*/  IMAD.SHL.U32 R234, R4, 0x10, RZ ;  /* 0x0000001004ea7824 */ /* 0x000fe200078e00ff */
[----:B------:R-:W-:Y:S01]  /*b150*/  LOP3.LUT R3, R3, 0x7ffffffc, RZ, 0xc0, !PT ;  /* 0x7ffffffc03037812 */ /* 0x000fe200078ec0ff */
[----:B------:R-:W-:-:S04]  /*b160*/  IMAD.SHL.U32 R233, R2, 0x8, RZ ;  /* 0x0000000802e97824 */ /* 0x000fc800078e00ff */
[----:B------:R-:W-:Y:S01]  /*b170*/  IMAD.IADD R2, R0, 0x1, -R3 ;  /* 0x0000000100027824 */ /* 0x000fe200078e0a03 */
[----:B------:R-:W-:-:S03]  /*b180*/  IADD3 R0, R209, 0x1, -R97 ;  /* 0x00000001d1007810 */ /* 0x000fc60007ffe861 */
[----:B------:R-:W-:-:S05]  /*b190*/  IMAD.SHL.U32 R208, R2, 0x2, RZ ;  /* 0x0000000202d07824 */ /* 0x000fca00078e00ff */
[----:B------:R-:W-:Y:S02]  /*b1a0*/  IADD3 R0, -R210, R0, -R208 ;  /* 0x00000000d2007210 */ /* 0x000fe40007ffe9d0 */
[----:B------:R-:W-:Y:S02]  /*b1b0*/  IADD3 R6, -R208, R209, -R97 ;  /* 0x000000d1d0067210 */ /* 0x000fe40007ffe961 */
[C---:B------:R-:W-:Y:S01]  /*b1c0*/  IADD3 R5, R0.reuse, c[0x0][0x328], RZ ;  /* 0x0000ca0000057a10 */ /* 0x040fe20007ffe0ff */
[----:B------:R-:W-:Y:S02]  /*b1d0*/  IMAD.IADD R4, R0, 0x1, R9 ;  /* 0x0000000100047824 */ /* 0x000fe400078e0209 */
[----:B--2---:R-:W-:-:S05]  /*b1e0*/  IMAD R20, R20, 0x80, R235 ;  /* 0x0000008014147824 */ /* 0x004fca00078e02eb */
[----:B------:R-:W-:-:S05]  /*b1f0*/  IADD3 R20, R233, R20, R234 ;  /* 0x00000014e9147210 */ /* 0x000fca0007ffe0ea */
[----:B------:R-:W-:-:S05]  /*b200*/  @P0 IMAD.HI.U32 R2, R20, c[0x0][0x2c8], RZ ;  /* 0x0000b20014020a27 */ /* 0x000fca00078e00ff */
[----:B------:R-:W-:Y:S01]  /*b210*/  @P0 SHF.R.U32.HI R20, RZ, c[0x0][0x2cc], R2 ;  /* 0x0000b300ff140a19 */ /* 0x000fe20000011602 */
[----:B------:R-:W-:Y:S05]  /*b220*/  BRA.DIV ~URZ, `(.L_x_768) ;  /* 0x000125327f007947 */ /* 0x000fea000b800000 */
[----:B------:R1:W2:Y:S02]  /*b230*/  SHFL.IDX PT, R3, R20, RZ, 0x1c1f ;  /* 0x001c1fff14037589 */ /* 0x0002a400000e0000 */
.L_x_917:
[----:B------:R-:W-:Y:S01]  /*b240*/  IMAD.MOV.U32 R7, RZ, RZ, 0x1 ;  /* 0x00000001ff077424 */ /* 0x000fe200078e00ff */
[----:B--2---:R-:W-:Y:S01]  /*b250*/  IADD3 R2, R5, R3, RZ ;  /* 0x0000000305027210 */ /* 0x004fe20007ffe0ff */
[----:B------:R-:W-:-:S03]  /*b260*/  IMAD.IADD R0, R4, 0x1, R3 ;  /* 0x0000000104007824 */ /* 0x000fc600078e0203 */
[----:B------:R-:W-:Y:S02]  /*b270*/  ISETP.LE.AND P2, PT, R7, c[0x0][0x32c], PT ;  /* 0x0000cb0007007a0c */ /* 0x000fe40003f43270 */
[----:B------:R-:W-:-:S11]  /*b280*/  IMNMX R2, R6, R2, PT ;  /* 0x0000000206027217 */ /* 0x000fd60003800200 */
[----:B------:R-:W-:Y:S05]  /*b290*/  @!P2 BRA `(.L_x_769) ;  /* 0x000001300000a947 */ /* 0x000fea0003800000 */
[----:B------:R-:W-:Y:S01]  /*b2a0*/  IADD3 R3, -R210, R209, R3 ;  /* 0x000000d1d2037210 */ /* 0x000fe20007ffe103 */
[----:B------:R-:W-:Y:S03]  /*b2b0*/  BSSY B0, `(.L_x_770) ;  /* 0x000000c000007945 */ /* 0x000fe60003800000 */
[----:B------:R-:W-:-:S13]  /*b2c0*/  ISETP.GT.AND P0, PT, R3, -0x1, PT ;  /* 0xffffffff0300780c */ /* 0x000fda0003f04270 */
[----:B------:R-:W-:Y:S05]  /*b2d0*/  @P0 BRA `(.L_x_771) ;  /* 0x0000006000000947 */ /* 0x000fea0003800000 */
[----:B------:R-:W-:Y:S02]  /*b2e0*/  ISETP.NE.AND P0, PT, R7, c[0x0][0x32c], PT ;  /* 0x0000cb0007007a0c */ /* 0x000fe40003f05270 */
[----:B------:R-:W-:-:S11]  /*b2f0*/  LOP3.LUT R3, RZ, R3, RZ, 0x33, !PT ;  /* 0x00000003ff037212 */ /* 0x000fd600078e33ff */
[----:B------:R-:W-:-:S05]  /*b300*/  @P0 IMAD.HI.U32 R7, R3, c[0x0][0x330], RZ ;  /* 0x0000cc0003070a27 */ /* 0x000fca00078e00ff */
[----:B------:R-:W-:-:S04]  /*b310*/  @P0 SHF.R.U32.HI R3, RZ, c[0x0][0x334], R7 ;  /* 0x0000cd00ff030a19 */ /* 0x000fc80000011607 */
[----:B------:R-:W-:Y:S01]  /*b320*/  LOP3.LUT R3, RZ, R3, RZ, 0x33, !PT ;  /* 0x00000003ff037212 */ /* 0x000fe200078e33ff */
[----:B------:R-:W-:Y:S05]  /*b330*/  BRA `(.L_x_772) ;  /* 0x0000003000007947 */ /* 0x000fea0003800000 */
.L_x_771:
[----:B------:R-:W-:-:S13]  /*b340*/  ISETP.NE.AND P0, PT, R7, c[0x0][0x32c], PT ;  /* 0x0000cb0007007a0c */ /* 0x000fda0003f05270 */
[----:B------:R-:W-:-:S05]  /*b350*/  @P0 IMAD.HI.U32 R7, R3, c[0x0][0x330], RZ ;  /* 0x0000cc0003070a27 */ /* 0x000fca00078e00ff */
[----:B------:R-:W-:Y:S02]  /*b360*/  @P0 SHF.R.U32.HI R3, RZ, c[0x0][0x334], R7 ;  /* 0x0000cd00ff030a19 */ /* 0x000fe40000011607 */
.L_x_772:
[----:B------:R-:W-:Y:S05]  /*b370*/  BSYNC B0 ;  /* 0x0000000000007941 */ /* 0x000fea0003800000 */
.L_x_770:
[----:B------:R-:W-:-:S04]  /*b380*/  IMAD R3, R3, c[0x0][0x32c], -R97 ;  /* 0x0000cb0003037a24 */ /* 0x000fc800078e0a61 */
[----:B------:R-:W-:-:S05]  /*b390*/  IMAD.IADD R3, R3, 0x1, -R208 ;  /* 0x0000000103037824 */ /* 0x000fca00078e0ad0 */
[----:B------:R-:W-:Y:S02]  /*b3a0*/  IADD3 R7, R3, c[0x0][0x32c], RZ ;  /* 0x0000cb0003077a10 */ /* 0x000fe40007ffe0ff */
[----:B------:R-:W-:Y:S02]  /*b3b0*/  IMNMX R0, R0, R3, !PT ;  /* 0x0000000300007217 */ /* 0x000fe40007800200 */
[----:B------:R-:W-:Y:S02]  /*b3c0*/  IMNMX R2, R2, R7, PT ;  /* 0x0000000702027217 */ /* 0x000fe40003800200 */
.L_x_769:
[----:B------:R-:W-:-:S04]  /*b3d0*/  ISETP.GT.AND P0, PT, R195, RZ, PT ;  /* 0x000000ffc300720c */ /* 0x000fc80003f04270 */
[----:B------:R-:W-:-:S04]  /*b3e0*/  ISETP.GT.AND P1, PT, R0, RZ, P0 ;  /* 0x000000ff0000720c */ /* 0x000fc80000724270 */
        /* <DEDUP_REMOVED lines=46> */
[----:B------:R-:W-:Y:S01]  /*b6d0*/  FSEL R36, R36, -INF , !P1 ;  /* 0xff80000024247808 */ /* 0x000fe20004800000 */
[----:B------:R-:W-:Y:S06]  /*b6e0*/  BRA.DIV ~URZ, `(.L_x_773) ;  /* 0x000120e27f007947 */ /* 0x000fec000b800000 */
[----:B------:R2:W3:Y:S02]  /*b6f0*/  SHFL.IDX PT, R3, R20, 0x1, 0x1c1f ;  /* 0x003c1f0014037f89 */ /* 0x0004e400000e0000 */
.L_x_918:
[----:B---3--:R-:W-:Y:S01]  /*b700*/  IMAD.IADD R2, R5, 0x1, R3 ;  /* 0x0000000105027824 */ /* 0x008fe200078e0203 */
[----:B------:R-:W-:-:S04]  /*b710*/  IADD3 R0, R4, R3, RZ ;  /* 0x0000000304007210 */ /* 0x000fc80007ffe0ff */
[----:B------:R-:W-:Y:S01]  /*b720*/  IMNMX R2, R6, R2, PT ;  /* 0x0000000206027217 */ /* 0x000fe20003800200 */
        /* <DEDUP_REMOVED lines=12> */
.L_x_776:
[----:B------:R-:W-:-:S04]  /*b7f0*/  MOV R4, 0x1 ;  /* 0x0000000100047802 */ /* 0x000fc80000000f00 */
[----:B------:R-:W-:-:S13]  /*b800*/  ISETP.NE.AND P1, PT, R4, c[0x0][0x32c], PT ;  /* 0x0000cb0004007a0c */ /* 0x000fda0003f25270 */
[----:B------:R-:W-:-:S05]  /*b810*/  @P1 IMAD.HI.U32 R4, R3, c[0x0][0x330], RZ ;  /* 0x0000cc0003041a27 */ /* 0x000fca00078e00ff */
[----:B------:R-:W-:Y:S02]  /*b820*/  @P1 SHF.R.U32.HI R3, RZ, c[0x0][0x334], R4 ;  /* 0x0000cd00ff031a19 */ /* 0x000fe40000011604 */
.L_x_777:
[----:B------:R-:W-:Y:S05]  /*b830*/  BSYNC B0 ;  /* 0x0000000000007941 */ /* 0x000fea0003800000 */
.L_x_775:
[----:B------:R-:W-:-:S04]  /*b840*/  IMAD R3, R3, c[0x0][0x32c], -R97 ;  /* 0x0000cb0003037a24 */ /* 0x000fc800078e0a61 */
[----:B------:R-:W-:-:S05]  /*b850*/  IMAD.IADD R3, R3, 0x1, -R208 ;  /* 0x0000000103037824 */ /* 0x000fca00078e0ad0 */
[----:B------:R-:W-:Y:S02]  /*b860*/  IADD3 R4, R3, c[0x0][0x32c], RZ ;  /* 0x0000cb0003047a10 */ /* 0x000fe40007ffe0ff */
[----:B------:R-:W-:Y:S02]  /*b870*/  IMNMX R0, R0, R3, !PT ;  /* 0x0000000300007217 */ /* 0x000fe40007800200 */
[----:B------:R-:W-:Y:S02]  /*b880*/  IMNMX R2, R2, R4, PT ;  /* 0x0000000402027217 */ /* 0x000fe40003800200 */
.L_x_774:
        /* <DEDUP_REMOVED lines=8> */
[----:B------:R-:W-:Y:S02]  /*b910*/  ISETP.GT.AND P2, PT, R0, 0x10, P0 ;  /* 0x000000100000780c */ /* 0x000fe40000744270 */
[----:B------:R-:W-:-:S02]  /*b920*/  FSEL R16, R56, -INF , !P1 ;  /* 0xff80000038107808 */ /* 0x000fc40004800000 */
[----:B------:R-:W-:Y:S02]  /*b930*/  ISETP.LT.OR P2, PT, R2, 0x11, P2 ;  /* 0x000000110200780c */ /* 0x000fe40001741670 */
[----:B------:R-:W-:Y:S02]  /*b940*/  ISETP.GT.AND P1, PT, R0, 0x11, P0 ;  /* 0x000000110000780c */ /* 0x000fe40000724270 */
[----:B------:R-:W-:Y:S02]  /*b950*/  P2R R3, PR, RZ, 0x4 ;  /* 0x00000004ff037803 */ /* 0x000fe40000000000 */
[----:B------:R-:W-:Y:S02]  /*b960*/  ISETP.LT.OR P2, PT, R2, 0x12, P1 ;  /* 0x000000120200780c */ /* 0x000fe40000f41670 */
[----:B------:R-:W-:Y:S02]  /*b970*/  ISETP.NE.AND P1, PT, R3, RZ, PT ;  /* 0x000000ff0300720c */ /* 0x000fe40003f25270 */
[----:B------:R-:W-:-:S02]  /*b980*/  FSEL R21, R53, -INF , !P2 ;  /* 0xff80000035157808 */ /* 0x000fc40005000000 */
[----:B------:R-:W-:Y:S02]  /*b990*/  ISETP.GT.AND P2, PT, R0, RZ, P0 ;  /* 0x000000ff0000720c */ /* 0x000fe40000744270 */
[----:B------:R-:W-:Y:S02]  /*b9a0*/  FMNMX.FTZ R102, R7, R9, !PT ;  /* 0x0000000907667209 */ /* 0x000fe40007810000 */
[----:B------:R-:W-:Y:S02]  /*b9b0*/  ISETP.LT.OR P2, PT, R2, 0x1, P2 ;  /* 0x000000010200780c */ /* 0x000fe40001741670 */
[----:B------:R-:W-:Y:S02]  /*b9c0*/  FSEL R15, R55, -INF , !P1 ;  /* 0xff800000370f7808 */ /* 0x000fe40004800000 */
[----:B------:R-:W-:Y:S02]  /*b9d0*/  FSEL R6, R81, -INF , !P2 ;  /* 0xff80000051067808 */ /* 0x000fe40005000000 */
[----:B------:R-:W-:-:S02]  /*b9e0*/  ISETP.GT.AND P1, PT, R0, 0x18, P0 ;  /* 0x000000180000780c */ /* 0x000fc40000724270 */
[----:B------:R-:W-:Y:S02]  /*b9f0*/  FMNMX.FTZ R5, R6, R8, !PT ;  /* 0x0000000806057209 */ /* 0x000fe40007810000 */
[----:B------:R-:W-:Y:S02]  /*ba00*/  FMNMX.FTZ R102, R24, R102, !PT ;  /* 0x0000006618667209 */ /* 0x000fe40007810000 */
[----:B------:R-:W-:Y:S02]  /*ba10*/  FMNMX.FTZ R5, R13, R5, !PT ;  /* 0x000000050d057209 */ /* 0x000fe40007810000 */
[----:B------:R-:W-:Y:S02]  /*ba20*/  ISETP.LT.OR P1, PT, R2, 0x19, P1 ;  /* 0x000000190200780c */ /* 0x000fe40000f21670 */
[----:B------:R-:W-:Y:S02]  /*ba30*/  FMNMX.FTZ R102, R25, R102, !PT ;  /* 0x0000006619667209 */ /* 0x000fe40007810000 */
[----:B------:R-:W-:-:S02]  /*ba40*/  FMNMX.FTZ R5, R16, R5, !PT ;  /* 0x0000000510057209 */ /* 0x000fc40007810000 */
[----:B------:R-:W-:Y:S02]  /*ba50*/  ISETP.GT.AND P2, PT, R0, 0x19, P0 ;  /* 0x000000190000780c */ /* 0x000fe40000744270 */
[----:B------:R-:W-:Y:S02]  /*ba60*/  FSEL R23, R49, -INF , !P1 ;  /* 0xff80000031177808 */ /* 0x000fe40004800000 */
[----:B------:R-:W-:Y:S02]  /*ba70*/  FMNMX.FTZ R102, R26, R102, !PT ;  /* 0x000000661a667209 */ /* 0x000fe40007810000 */
[----:B------:R-:W-:Y:S02]  /*ba80*/  FMNMX.FTZ R5, R15, R5, !PT ;  /* 0x000000050f057209 */ /* 0x000fe40007810000 */
[----:B------:R-:W-:Y:S02]  /*ba90*/  ISETP.GT.AND P1, PT, R0, 0x20, P0 ;  /* 0x000000200000780c */ /* 0x000fe40000724270 */
[----:B------:R-:W-:-:S02]  /*baa0*/  ISETP.LT.OR P2, PT, R2, 0x1a, P2 ;  /* 0x0000001a0200780c */ /* 0x000fc40001741670 */
[----:B------:R-:W-:Y:S02]  /*bab0*/  FMNMX.FTZ R102, R27, R102, !PT ;  /* 0x000000661b667209 */ /* 0x000fe40007810000 */
[----:B------:R-:W-:Y:S02]  /*bac0*/  FMNMX.FTZ R5, R21, R5, !PT ;  /* 0x0000000515057209 */ /* 0x000fe40007810000 */
[----:B------:R-:W-:Y:S02]  /*bad0*/  ISETP.LT.OR P1, PT, R2, 0x21, P1 ;  /* 0x000000210200780c */ /* 0x000fe40000f21670 */
[----:B-12---:R-:W-:Y:S02]  /*bae0*/  FSEL R20, R45, -INF , !P2 ;  /* 0xff8000002d147808 */ /* 0x006fe40005000000 */
[----:B------:R-:W-:Y:S02]  /*baf0*/  ISETP.GT.AND P2, PT, R0, 0x21, P0 ;  /* 0x000000210000780c */ /* 0x000fe40000744270 */
[----:B------:R-:W-:-:S02]  /*bb00*/  FMNMX.FTZ R102, R28, R102, !PT ;  /* 0x000000661c667209 */ /* 0x000fc40007810000 */
[----:B------:R-:W-:Y:S02]  /*bb10*/  FMNMX.FTZ R5, R23, R5, !PT ;  /* 0x0000000517057209 */ /* 0x000fe40007810000 */
[----:B------:R-:W-:Y:S02]  /*bb20*/  FSEL R14, R44, -INF , !P1 ;  /* 0xff8000002c0e7808 */ /* 0x000fe40004800000 */
[----:B------:R-:W-:Y:S02]  /*bb30*/  ISETP.GT.AND P1, PT, R0, 0x28, P0 ;  /* 0x000000280000780c */ /* 0x000fe40000724270 */
[----:B------:R-:W-:Y:S02]  /*bb40*/  ISETP.LT.OR P2, PT, R2, 0x22, P2 ;  /* 0x000000220200780c */ /* 0x000fe40001741670 */
[----:B------:R-:W-:Y:S02]  /*bb50*/  FMNMX.FTZ R102, R29, R102, !PT ;  /* 0x000000661d667209 */ /* 0x000fe40007810000 */
[----:B------:R-:W-:-:S02]  /*bb60*/  FMNMX.FTZ R5, R20, R5, !PT ;  /* 0x0000000514057209 */ /* 0x000fc40007810000 */
[----:B------:R-:W-:Y:S02]  /*bb70*/  ISETP.LT.OR P1, PT, R2, 0x29, P1 ;  /* 0x000000290200780c */ /* 0x000fe40000f21670 */
[----:B------:R-:W-:Y:S02]  /*bb80*/  FSEL R10, R42, -INF , !P2 ;  /* 0xff8000002a0a7808 */ /* 0x000fe40005000000 */
[----:B------:R-:W-:Y:S02]  /*bb90*/  ISETP.GT.AND P2, PT, R0, 0x29, P0 ;  /* 0x000000290000780c */ /* 0x000fe40000744270 */
[----:B------:R-:W-:Y:S02]  /*bba0*/  FMNMX.FTZ R102, R30, R102, !PT ;  /* 0x000000661e667209 */ /* 0x000fe40007810000 */
[----:B------:R-:W-:Y:S02]  /*bbb0*/  FMNMX.FTZ R5, R14, R5, !PT ;  /* 0x000000050e057209 */ /* 0x000fe40007810000 */
[----:B------:R-:W-:-:S02]  /*bbc0*/  FSEL R12, R40, -INF , !P1 ;  /* 0xff800000280c7808 */ /* 0x000fc40004800000 */
[----:B------:R-:W-:Y:S02]  /*bbd0*/  ISETP.GT.AND P1, PT, R0, 0x30, P0 ;  /* 0x000000300000780c */ /* 0x000fe40000724270 */
[----:B------:R-:W-:Y:S02]  /*bbe0*/  ISETP.LT.OR P2, PT, R2, 0x2a, P2 ;  /* 0x0000002a0200780c */ /* 0x000fe40001741670 */
[----:B------:R-:W-:Y:S02]  /*bbf0*/  FMNMX.FTZ R102, R31, R102, !PT ;  /* 0x000000661f667209 */ /* 0x000fe40007810000 */
[----:B------:R-:W-:Y:S02]  /*bc00*/  FMNMX.FTZ R5, R10, R5, !PT ;  /* 0x000000050a057209 */ /* 0x000fe40007810000 */
[----:B------:R-:W-:Y:S02]  /*bc10*/  ISETP.LT.OR P1, PT, R2, 0x31, P1 ;  /* 0x000000310200780c */ /* 0x000fe40000f21670 */
[----:B------:R-:W-:-:S02]  /*bc20*/  FSEL R11, R41, -INF , !P2 ;  /* 0xff800000290b7808 */ /* 0x000fc40005000000 */
[----:B------:R-:W-:Y:S02]  /*bc30*/  ISETP.GT.AND P2, PT, R0, 0x31, P0 ;  /* 0x000000310000780c */ /* 0x000fe40000744270 */
[----:B------:R-:W-:Y:S02]  /*bc40*/  FMNMX.FTZ R102, R32, R102, !PT ;  /* 0x0000006620667209 */ /* 0x000fe40007810000 */
[----:B------:R-:W-:Y:S02]  /*bc50*/  FMNMX.FTZ R5, R12, R5, !PT ;  /* 0x000000050c057209 */ /* 0x000fe40007810000 */
[----:B------:R-:W-:Y:S02]  /*bc60*/  FSEL R19, R19, -INF , !P1 ;  /* 0xff80000013137808 */ /* 0x000fe40004800000 */
[----:B------:R-:W-:Y:S02]  /*bc70*/  ISETP.GT.AND P1, PT, R0, 0x38, P0 ;  /* 0x000000380000780c */ /* 0x000fe40000724270 */
[----:B------:R-:W-:-:S02]  /*bc80*/  ISETP.LT.OR P2, PT, R2, 0x32, P2 ;  /* 0x000000320200780c */ /* 0x000fc40001741670 */
[----:B------:R-:W-:Y:S02]  /*bc90*/  FMNMX.FTZ R102, R33, R102, !PT ;  /* 0x0000006621667209 */ /* 0x000fe40007810000 */
[----:B------:R-:W-:Y:S02]  /*bca0*/  FMNMX.FTZ R5, R11, R5, !PT ;  /* 0x000000050b057209 */ /* 0x000fe40007810000 */
[----:B------:R-:W-:Y:S02]  /*bcb0*/  ISETP.GT.AND P0, PT, R0, 0x39, P0 ;  /* 0x000000390000780c */ /* 0x000fe40000704270 */
[----:B------:R-:W-:Y:S02]  /*bcc0*/  ISETP.LT.OR P1, PT, R2, 0x39, P1 ;  /* 0x000000390200780c */ /* 0x000fe40000f21670 */
[----:B------:R-:W-:Y:S02]  /*bcd0*/  FSEL R18, R39, -INF , !P2 ;  /* 0xff80000027127808 */ /* 0x000fe40005000000 */
[----:B------:R-:W-:-:S02]  /*bce0*/  FMNMX.FTZ R102, R34, R102, !PT ;  /* 0x0000006622667209 */ /* 0x000fc40007810000 */
[----:B------:R-:W-:Y:S02]  /*bcf0*/  FMNMX.FTZ R5, R19, R5, !PT ;  /* 0x0000000513057209 */ /* 0x000fe40007810000 */
[----:B------:R-:W-:Y:S02]  /*bd00*/  ISETP.LT.OR P0, PT, R2, 0x3a, P0 ;  /* 0x0000003a0200780c */ /* 0x000fe40000701670 */
[----:B------:R-:W-:Y:S02]  /*bd10*/  FSEL R17, R22, -INF , !P1 ;  /* 0xff80000016117808 */ /* 0x000fe40004800000 */
[----:B------:R-:W-:Y:S02]  /*bd20*/  FMNMX.FTZ R102, R35, R102, !PT ;  /* 0x0000006623667209 */ /* 0x000fe40007810000 */
[----:B------:R-:W-:Y:S02]  /*bd30*/  FMNMX.FTZ R5, R18, R5, !PT ;  /* 0x0000000512057209 */ /* 0x000fe40007810000 */
[----:B------:R-:W-:-:S02]  /*bd40*/  FSEL R22, R38, -INF , !P0 ;  /* 0xff80000026167808 */ /* 0x000fc40004000000 */
[----:B------:R-:W-:Y:S02]  /*bd50*/  FMNMX.FTZ R102, R37, R102, !PT ;  /* 0x0000006625667209 */ /* 0x000fe40007810000 */
[----:B------:R-:W-:Y:S02]  /*bd60*/  FMNMX.FTZ R5, R17, R5, !PT ;  /* 0x0000000511057209 */ /* 0x000fe40007810000 */
[----:B------:R-:W-:Y:S02]  /*bd70*/  FMNMX.FTZ R102, R36, R102, !PT ;  /* 0x0000006624667209 */ /* 0x000fe40007810000 */
[----:B------:R-:W-:Y:S01]  /*bd80*/  FMNMX.FTZ R5, R22, R5, !PT ;  /* 0x0000000516057209 */ /* 0x000fe20007810000 */
[----:B------:R-:W-:Y:S05]  /*bd90*/  BRA.DIV ~URZ, `(.L_x_778) ;  /* 0x00011aa27f007947 */ /* 0x000fea000b800000 */
[----:B------:R1:W2:Y:S02]  /*bda0*/  SHFL.BFLY PT, R0, R102, 0x2, 0x1f ;  /* 0x0c401f0066007f89 */ /* 0x0002a400000e0000 */
.L_x_919:
[----:B-12---:R-:W-:Y:S01]  /*bdb0*/  FMNMX.FTZ R102, R102, R0, !PT ;  /* 0x0000000066667209 */ /* 0x006fe20007810000 */
[----:B------:R-:W-:Y:S05]  /*bdc0*/  BRA.DIV ~URZ, `(.L_x_779) ;  /* 0x00011ac27f007947 */ /* 0x000fea000b800000 */
[----:B------:R-:W1:Y:S04]  /*bdd0*/  SHFL.BFLY PT, R0, R5, 0x2, 0x1f ;  /* 0x0c401f0005007f89 */ /* 0x000e6800000e0000 */
[----:B------:R-:W2:Y:S01]  /*bde0*/  SHFL.BFLY PT, R2, R102, 0x1, 0x1f ;  /* 0x0c201f0066027f89 */ /* 0x000ea200000e0000 */
[----:B-1----:R-:W-:-:S02]  /*bdf0*/  FMNMX.FTZ R5, R5, R0, !PT ;  /* 0x0000000005057209 */ /* 0x002fc40007810000 */
[----:B--2---:R-:W-:-:S03]  /*be00*/  FMNMX.FTZ R102, R102, R2, !PT ;  /* 0x0000000266667209 */ /* 0x004fc60007810000 */
[----:B------:R1:W2:Y:S04]  /*be10*/  SHFL.BFLY PT, R100, R5, 0x1, 0x1f ;  /* 0x0c201f0005647f89 */ /* 0x0002a800000e0000 */
.L_x_920:
[C---:B------:R-:W-:Y:S01]  /*be20*/  FMUL.FTZ R0, R102.reuse, c[0x0][0x2d0] ;  /* 0x0000b40066007a20 */ /* 0x040fe20000410000 */
[----:B------:R-:W-:Y:S01]  /*be30*/  FSETP.NEU.FTZ.AND P0, PT, R102, -INF , PT ;  /* 0xff8000006600780b */ /* 0x000fe20003f1d000 */
[----:B------:R-:W-:Y:S01]  /*be40*/  WARPSYNC 0xffffffff ;  /* 0xffffffff00007948 */ /* 0x000fe20003800000 */
[----:B--2---:R-:W-:Y:S02]  /*be50*/  FMNMX.FTZ R100, R100, R5, !PT ;  /* 0x0000000564647209 */ /* 0x004fe40007810000 */
[----:B------:R-:W-:Y:S02]  /*be60*/  FSEL R0, R0, RZ, P0 ;  /* 0x000000ff00007208 */ /* 0x000fe40000000000 */
[C---:B------:R-:W-:Y:S01]  /*be70*/  FSETP.NEU.FTZ.AND P0, PT, R100.reuse, -INF , PT ;  /* 0xff8000006400780b */ /* 0x040fe20003f1d000 */
[----:B------:R-:W-:Y:S02]  /*be80*/  FMUL.FTZ R3, R100, c[0x0][0x2d0] ;  /* 0x0000b40064037a20 */ /* 0x000fe40000410000 */
[----:B------:R-:W-:-:S04]  /*be90*/  FFMA.FTZ R2, R7, c[0x0][0x2d0], -R0 ;  /* 0x0000b40007027a23 */ /* 0x000fc80000010800 */
[----:B------:R2:W-:Y:S02]  /*bea0*/  MUFU.EX2 R48, R2 ;  /* 0x0000000200307308 */ /* 0x0005e40000000800 */
[----:B--2---:R-:W-:-:S06]  /*beb0*/  FFMA.FTZ R2, R9, c[0x0][0x2d0], -R0 ;  /* 0x0000b40009027a23 */ /* 0x004fcc0000010800 */
[----:B------:R2:W3:Y:S02]  /*bec0*/  MUFU.EX2 R45, R2 ;  /* 0x00000002002d7308 */ /* 0x0004e40000000800 */
[----:B--2---:R-:W-:-:S06]  /*bed0*/  FFMA.FTZ R2, R24, c[0x0][0x2d0], -R0 ;  /* 0x0000b40018027a23 */ /* 0x004fcc0000010800 */
[----:B------:R2:W4:Y:S02]  /*bee0*/  MUFU.EX2 R47, R2 ;  /* 0x00000002002f7308 */ /* 0x0005240000000800 */
[----:B--2---:R-:W-:-:S06]  /*bef0*/  FFMA.FTZ R2, R25, c[0x0][0x2d0], -R0 ;  /* 0x0000b40019027a23 */ /* 0x004fcc0000010800 */
[----:B------:R2:W5:Y:S02]  /*bf00*/  MUFU.EX2 R44, R2 ;  /* 0x00000002002c7308 */ /* 0x0005640000000800 */
[----:B--2---:R-:W-:-:S06]  /*bf10*/  FFMA.FTZ R2, R26, c[0x0][0x2d0], -R0 ;  /* 0x0000b4001a027a23 */ /* 0x004fcc0000010800 */
[----:B------:R2:W-:Y:S02]  /*bf20*/  MUFU.EX2 R46, R2 ;  /* 0x00000002002e7308 */ /* 0x0005e40000000800 */
[----:B--2---:R-:W-:-:S06]  /*bf30*/  FFMA.FTZ R2, R27, c[0x0][0x2d0], -R0 ;  /* 0x0000b4001b027a23 */ /* 0x004fcc0000010800 */
[----:B------:R2:W1:Y:S02]  /*bf40*/  MUFU.EX2 R43, R2 ;  /* 0x00000002002b7308 */ /* 0x0004640000000800 */
[----:B--2---:R-:W-:-:S06]  /*bf50*/  FFMA.FTZ R2, R28, c[0x0][0x2d0], -R0 ;  /* 0x0000b4001c027a23 */ /* 0x004fcc0000010800 */
[----:B------:R2:W-:Y:S02]  /*bf60*/  MUFU.EX2 R42, R2 ;  /* 0x00000002002a7308 */ /* 0x0005e40000000800 */
        /* <DEDUP_REMOVED lines=16> */
[----:B--2---:R-:W-:Y:S01]  /*c070*/  FFMA.FTZ R2, R36, c[0x0][0x2d0], -R0 ;  /* 0x0000b40024027a23 */ /* 0x004fe20000010800 */
[----:B------:R-:W-:Y:S01]  /*c080*/  FSEL R0, R3, RZ, P0 ;  /* 0x000000ff03007208 */ /* 0x000fe20000000000 */
[----:B---3--:R-:W-:-:S04]  /*c090*/  FADD.FTZ R3, R48, R45 ;  /* 0x0000002d30037221 */ /* 0x008fc80000010000 */
[----:B------:R2:W-:Y:S01]  /*c0a0*/  MUFU.EX2 R98, R2 ;  /* 0x0000000200627308 */ /* 0x0005e20000000800 */
[----:B----4-:R-:W-:Y:S02]  /*c0b0*/  FADD.FTZ R3, R47, R3 ;  /* 0x000000032f037221 */ /* 0x010fe40000010000 */
[--C-:B-1----:R-:W-:Y:S02]  /*c0c0*/  FFMA.FTZ R5, R17, c[0x0][0x2d0], -R0.reuse ;  /* 0x0000b40011057a23 */ /* 0x102fe40000010800 */
[----:B-----5:R-:W-:Y:S02]  /*c0d0*/  FADD.FTZ R3, R44, R3 ;  /* 0x000000032c037221 */ /* 0x020fe40000010000 */
[--C-:B--2---:R-:W-:Y:S02]  /*c0e0*/  FFMA.FTZ R2, R6, c[0x0][0x2d0], -R0.reuse ;  /* 0x0000b40006027a23 */ /* 0x104fe40000010800 */
[--C-:B------:R-:W-:Y:S02]  /*c0f0*/  FFMA.FTZ R6, R22, c[0x0][0x2d0], -R0.reuse ;  /* 0x0000b40016067a23 */ /* 0x100fe40000010800 */
[----:B------:R1:W-:Y:S08]  /*c100*/  MUFU.EX2 R30, R2 ;  /* 0x00000002001e7308 */ /* 0x0003f00000000800 */
[----:B------:R2:W-:Y:S01]  /*c110*/  MUFU.EX2 R99, R6 ;  /* 0x0000000600637308 */ /* 0x0005e20000000800 */
[----:B-1----:R-:W-:Y:S01]  /*c120*/  FFMA.FTZ R2, R8, c[0x0][0x2d0], -R0 ;  /* 0x0000b40008027a23 */ /* 0x002fe20000010800 */
[----:B------:R-:W-:-:S06]  /*c130*/  F2FP.BF16.PACK_AB R8, R43, R46 ;  /* 0x0000002e2b08723e */ /* 0x000fcc00000010ff */
[----:B------:R1:W3:Y:S01]  /*c140*/  MUFU.EX2 R29, R2 ;  /* 0x00000002001d7308 */ /* 0x0002e20000000800 */
[----:B--2---:R-:W-:Y:S01]  /*c150*/  F2FP.BF16.PACK_AB R6, R33, R40 ;  /* 0x000000282106723e */ /* 0x004fe200000010ff */
[----:B-1----:R-:W-:Y:S01]  /*c160*/  FFMA.FTZ R2, R13, c[0x0][0x2d0], -R0 ;  /* 0x0000b4000d027a23 */ /* 0x002fe20000010800 */
[----:B---3--:R-:W-:Y:S01]  /*c170*/  F2FP.BF16.PACK_AB R13, R29, R30 ;  /* 0x0000001e1d0d723e */ /* 0x008fe200000010ff */
[----:B------:R-:W-:-:S04]  /*c180*/  FADD.FTZ R4, R30, R29 ;  /* 0x0000001d1e047221 */ /* 0x000fc80000010000 */
[----:B------:R1:W2:Y:S02]  /*c190*/  MUFU.EX2 R28, R2 ;  /* 0x00000002001c7308 */ /* 0x0002a40000000800 */
[----:B-1----:R-:W-:Y:S02]  /*c1a0*/  FFMA.FTZ R2, R16, c[0x0][0x2d0], -R0 ;  /* 0x0000b40010027a23 */ /* 0x002fe40000010800 */
[----:B--2---:R-:W-:-:S04]  /*c1b0*/  FADD.FTZ R4, R28, R4 ;  /* 0x000000041c047221 */ /* 0x004fc80000010000 */
[----:B------:R1:W2:Y:S02]  /*c1c0*/  MUFU.EX2 R27, R2 ;  /* 0x00000002001b7308 */ /* 0x0002a40000000800 */
[----:B-1----:R-:W-:Y:S01]  /*c1d0*/  FFMA.FTZ R2, R15, c[0x0][0x2d0], -R0 ;  /* 0x0000b4000f027a23 */ /* 0x002fe20000010800 */
[C---:B--2---:R-:W-:Y:S01]  /*c1e0*/  F2FP.BF16.PACK_AB R15, R27.reuse, R28 ;  /* 0x0000001c1b0f723e */ /* 0x044fe200000010ff */
[----:B------:R-:W-:-:S04]  /*c1f0*/  FADD.FTZ R4, R27, R4 ;  /* 0x000000041b047221 */ /* 0x000fc80000010000 */
[----:B------:R1:W2:Y:S02]  /*c200*/  MUFU.EX2 R26, R2 ;  /* 0x00000002001a7308 */ /* 0x0002a40000000800 */
[----:B-1----:R-:W-:Y:S02]  /*c210*/  FFMA.FTZ R2, R21, c[0x0][0x2d0], -R0 ;  /* 0x0000b40015027a23 */ /* 0x002fe40000010800 */
[----:B--2---:R-:W-:-:S04]  /*c220*/  FADD.FTZ R4, R26, R4 ;  /* 0x000000041a047221 */ /* 0x004fc80000010000 */
[----:B------:R1:W-:Y:S02]  /*c230*/  MUFU.EX2 R9, R2 ;  /* 0x0000000200097308 */ /* 0x0003e40000000800 */
[----:B-1----:R-:W-:-:S06]  /*c240*/  FFMA.FTZ R2, R23, c[0x0][0x2d0], -R0 ;  /* 0x0000b40017027a23 */ /* 0x002fcc0000010800 */
[----:B------:R1:W-:Y:S02]  /*c250*/  MUFU.EX2 R25, R2 ;  /* 0x0000000200197308 */ /* 0x0003e40000000800 */
[----:B-1----:R-:W-:-:S06]  /*c260*/  FFMA.FTZ R2, R20, c[0x0][0x2d0], -R0 ;  /* 0x0000b40014027a23 */ /* 0x002fcc0000010800 */
[----:B------:R1:W2:Y:S02]  /*c270*/  MUFU.EX2 R24, R2 ;  /* 0x0000000200187308 */ /* 0x0002a40000000800 */
[----:B-1----:R-:W-:Y:S01]  /*c280*/  FFMA.FTZ R2, R14, c[0x0][0x2d0], -R0 ;  /* 0x0000b4000e027a23 */ /* 0x002fe20000010800 */
[----:B------:R-:W-:-:S05]  /*c290*/  F2FP.BF16.PACK_AB R14, R44, R47 ;  /* 0x0000002f2c0e723e */ /* 0x000fca00000010ff */
[----:B------:R1:W3:Y:S02]  /*c2a0*/  MUFU.EX2 R23, R2 ;  /* 0x0000000200177308 */ /* 0x0002e40000000800 */
[----:B-1----:R-:W-:Y:S01]  /*c2b0*/  FFMA.FTZ R2, R10, c[0x0][0x2d0], -R0 ;  /* 0x0000b4000a027a23 */ /* 0x002fe20000010800 */
[----:B------:R-:W-:-:S05]  /*c2c0*/  F2FP.BF16.PACK_AB R10, R39, R42 ;  /* 0x0000002a270a723e */ /* 0x000fca00000010ff */
[----:B------:R1:W4:Y:S02]  /*c2d0*/  MUFU.EX2 R21, R2 ;  /* 0x0000000200157308 */ /* 0x0003240000000800 */
[----:B-1----:R-:W-:Y:S01]  /*c2e0*/  FFMA.FTZ R2, R12, c[0x0][0x2d0], -R0 ;  /* 0x0000b4000c027a23 */ /* 0x002fe20000010800 */
[----:B------:R-:W-:-:S05]  /*c2f0*/  F2FP.BF16.PACK_AB R12, R45, R48 ;  /* 0x000000302d0c723e */ /* 0x000fca00000010ff */
[----:B------:R1:W5:Y:S02]  /*c300*/  MUFU.EX2 R20, R2 ;  /* 0x0000000200147308 */ /* 0x0003640000000800 */
[----:B-1----:R-:W-:Y:S02]  /*c310*/  FADD.FTZ R2, R46, R3 ;  /* 0x000000032e027221 */ /* 0x002fe40000010000 */
[----:B------:R-:W-:Y:S01]  /*c320*/  FFMA.FTZ R3, R11, c[0x0][0x2d0], -R0 ;  /* 0x0000b4000b037a23 */ /* 0x000fe20000010800 */
[----:B--2---:R-:W-:Y:S01]  /*c330*/  F2FP.BF16.PACK_AB R11, R24, R25 ;  /* 0x00000019180b723e */ /* 0x004fe200000010ff */
[----:B------:R-:W-:Y:S02]  /*c340*/  FADD.FTZ R2, R43, R2 ;  /* 0x000000022b027221 */ /* 0x000fe40000010000 */
[----:B------:R1:W2:Y:S02]  /*c350*/  MUFU.EX2 R7, R3 ;  /* 0x0000000300077308 */ /* 0x0002a40000000800 */
[----:B------:R-:W-:-:S04]  /*c360*/  FADD.FTZ R2, R42, R2 ;  /* 0x000000022a027221 */ /* 0x000fc80000010000 */
[----:B------:R-:W-:-:S04]  /*c370*/  FADD.FTZ R2, R39, R2 ;  /* 0x0000000227027221 */ /* 0x000fc80000010000 */
[----:B------:R-:W-:-:S04]  /*c380*/  FADD.FTZ R2, R41, R2 ;  /* 0x0000000229027221 */ /* 0x000fc80000010000 */
[----:B------:R-:W-:Y:S02]  /*c390*/  FADD.FTZ R2, R38, R2 ;  /* 0x0000000226027221 */ /* 0x000fe40000010000 */
[----:B-1----:R-:W-:Y:S02]  /*c3a0*/  FFMA.FTZ R3, R19, c[0x0][0x2d0], -R0 ;  /* 0x0000b40013037a23 */ /* 0x002fe40000010800 */
[----:B------:R-:W-:Y:S02]  /*c3b0*/  FADD.FTZ R2, R40, R2 ;  /* 0x0000000228027221 */ /* 0x000fe40000010000 */
[----:B------:R1:W1:Y:S02]  /*c3c0*/  MUFU.EX2 R16, R3 ;  /* 0x0000000300107308 */ /* 0x0002640000000800 */
[C---:B-1----:R-:W-:Y:S01]  /*c3d0*/  FADD.FTZ R3, R9.reuse, R4 ;  /* 0x0000000409037221 */ /* 0x042fe20000010000 */
[----:B------:R-:W-:Y:S01]  /*c3e0*/  F2FP.BF16.PACK_AB R9, R9, R26 ;  /* 0x0000001a0909723e */ /* 0x000fe200000010ff */
[----:B------:R-:W-:-:S02]  /*c3f0*/  FFMA.FTZ R4, R18, c[0x0][0x2d0], -R0 ;  /* 0x0000b40012047a23 */ /* 0x000fc40000010800 */
[----:B------:R-:W-:Y:S02]  /*c400*/  FADD.FTZ R3, R25, R3 ;  /* 0x0000000319037221 */ /* 0x000fe40000010000 */
[----:B------:R1:W1:Y:S01]  /*c410*/  MUFU.EX2 R97, R4 ;  /* 0x0000000400617308 */ /* 0x0002620000000800 */
[----:B------:R-:W-:Y:S02]  /*c420*/  FADD.FTZ R0, R33, R2 ;  /* 0x0000000221007221 */ /* 0x000fe40000010000 */
[----:B------:R-:W-:Y:S02]  /*c430*/  FADD.FTZ R3, R24, R3 ;  /* 0x0000000318037221 */ /* 0x000fe40000010000 */
[----:B------:R-:W-:Y:S02]  /*c440*/  FADD.FTZ R0, R32, R0 ;  /* 0x0000000020007221 */ /* 0x000fe40000010000 */
[----:B---3--:R-:W-:Y:S01]  /*c450*/  FADD.FTZ R3, R23, R3 ;  /* 0x0000000317037221 */ /* 0x008fe20000010000 */
[----:B------:R3:W3:Y:S01]  /*c460*/  MUFU.EX2 R2, R5 ;  /* 0x0000000500027308 */ /* 0x0006e20000000800 */
[C---:B------:R-:W-:Y:S01]  /*c470*/  FADD.FTZ R0, R96.reuse, R0 ;  /* 0x0000000060007221 */ /* 0x040fe20000010000 */
[----:B------:R-:W-:Y:S01]  /*c480*/  F2FP.BF16.PACK_AB R96, R96, R32 ;  /* 0x000000206060723e */ /* 0x000fe200000010ff */
[----:B----4-:R-:W-:-:S02]  /*c490*/  FADD.FTZ R3, R21, R3 ;  /* 0x0000000315037221 */ /* 0x010fc40000010000 */
[----:B------:R-:W-:Y:S02]  /*c4a0*/  FADD.FTZ R0, R31, R0 ;  /* 0x000000001f007221 */ /* 0x000fe40000010000 */
[----:B-----5:R-:W-:Y:S01]  /*c4b0*/  FADD.FTZ R3, R20, R3 ;  /* 0x0000000314037221 */ /* 0x020fe20000010000 */
[----:B-1----:R-:W-:Y:S01]  /*c4c0*/  F2FP.BF16.PACK_AB R4, R38, R41 ;  /* 0x000000292604723e */ /* 0x002fe200000010ff */
[C---:B------:R-:W-:Y:S01]  /*c4d0*/  FADD.FTZ R200, R98.reuse, R0 ;  /* 0x0000000062c87221 */ /* 0x040fe20000010000 */
[----:B------:R-:W-:Y:S01]  /*c4e0*/  F2FP.BF16.PACK_AB R98, R98, R31 ;  /* 0x0000001f6262723e */ /* 0x000fe200000010ff */
[C---:B--2---:R-:W-:Y:S01]  /*c4f0*/  FADD.FTZ R3, R7.reuse, R3 ;  /* 0x0000000307037221 */ /* 0x044fe20000010000 */
[----:B------:R-:W-:-:S03]  /*c500*/  F2FP.BF16.PACK_AB R7, R7, R20 ;  /* 0x000000140707723e */ /* 0x000fc600000010ff */
[----:B------:R-:W-:Y:S01]  /*c510*/  FADD.FTZ R3, R16, R3 ;  /* 0x0000000310037221 */ /* 0x000fe20000010000 */
[----:B---3--:R-:W-:-:S03]  /*c520*/  F2FP.BF16.PACK_AB R5, R21, R23 ;  /* 0x000000171505723e */ /* 0x008fc600000010ff */
[C---:B------:R-:W-:Y:S01]  /*c530*/  FADD.FTZ R3, R97.reuse, R3 ;  /* 0x0000000361037221 */ /* 0x040fe20000010000 */
[----:B------:R-:W-:-:S03]  /*c540*/  F2FP.BF16.PACK_AB R97, R97, R16 ;  /* 0x000000106161723e */ /* 0x000fc600000010ff */
[----:B------:R-:W-:-:S04]  /*c550*/  FADD.FTZ R3, R2, R3 ;  /* 0x0000000302037221 */ /* 0x000fc80000010000 */
[C---:B------:R-:W-:Y:S01]  /*c560*/  FADD.FTZ R199, R99.reuse, R3 ;  /* 0x0000000363c77221 */ /* 0x040fe20000010000 */
[----:B------:R-:W-:Y:S02]  /*c570*/  F2FP.BF16.PACK_AB R99, R99, R2 ;  /* 0x000000026363723e */ /* 0x000fe400000010ff */
[----:B------:R-:W1:Y:S04]  /*c580*/  LDSM.16.MT88.4 R20, [R143] ;  /* 0x000000008f14783b */ /* 0x000e680000004200 */
[----:B------:R-:W2:Y:S04]  /*c590*/  LDSM.16.MT88.4 R16, [R168] ;  /* 0x00000000a810783b */ /* 0x000ea80000004200 */
[----:B------:R-:W3:Y:S04]  /*c5a0*/  LDSM.16.MT88.4 R40, [R143+0x800] ;  /* 0x000800008f28783b */ /* 0x000ee80000004200 */
[----:B------:R-:W4:Y:S04]  /*c5b0*/  LDSM.16.MT88.4 R36, [R168+0x800] ;  /* 0x00080000a824783b */ /* 0x000f280000004200 */
[----:B------:R-:W2:Y:S04]  /*c5c0*/  LDSM.16.MT88.4 R48, [R171] ;  /* 0x00000000ab30783b */ /* 0x000ea80000004200 */
[----:B------:R-:W3:Y:S04]  /*c5d0*/  LDSM.16.MT88.4 R56, [R170] ;  /* 0x00000000aa38783b */ /* 0x000ee80000004200 */
[----:B------:R-:W3:Y:S04]  /*c5e0*/  LDSM.16.MT88.4 R60, [R143+0x2000] ;  /* 0x002000008f3c783b */ /* 0x000ee80000004200 */
[----:B------:R-:W3:Y:S04]  /*c5f0*/  LDSM.16.MT88.4 R52, [R171+0x800] ;  /* 0x00080000ab34783b */ /* 0x000ee80000004200 */
[----:B------:R-:W3:Y:S04]  /*c600*/  LDSM.16.MT88.4 R44, [R170+0x800] ;  /* 0x00080000aa2c783b */ /* 0x000ee80000004200 */
[----:B------:R-:W-:Y:S01]  /*c610*/  LDSM.16.MT88.4 R64, [R170+0x2000] ;  /* 0x00200000aa40783b */ /* 0x000fe20000004200 */
[C---:B-1----:R-:W-:Y:S03]  /*c620*/  HMMA.16816.F32.BF16 R32, R12.reuse, R20, RZ ;  /* 0x000000140c20723c */ /* 0x042fe600000418ff */
[----:B------:R-:W5:Y:S05]  /*c630*/  LDL R2, [R1+0x4] ;  /* 0x0000040001027983 */ /* 0x000f6a0000100800 */
[C---:B------:R-:W-:Y:S08]  /*c640*/  HMMA.16816.F32.BF16 R28, R12.reuse, R22, RZ ;  /* 0x000000160c1c723c */ /* 0x040ff000000418ff */
[C---:B--2---:R-:W-:Y:S08]  /*c650*/  HMMA.16816.F32.BF16 R24, R12.reuse, R16, RZ ;  /* 0x000000100c18723c */ /* 0x044ff000000418ff */
[----:B------:R-:W-:Y:S08]  /*c660*/  HMMA.16816.F32.BF16 R20, R12, R18, RZ ;  /* 0x000000120c14723c */ /* 0x000ff000000418ff */
[C---:B---3--:R-:W-:Y:S08]  /*c670*/  HMMA.16816.F32.BF16 R136, R8.reuse, R40, R32 ;  /* 0x000000280888723c */ /* 0x048ff00000041820 */
[C---:B----4-:R-:W-:Y:S08]  /*c680*/  HMMA.16816.F32.BF16 R128, R8.reuse, R36, R24 ;  /* 0x000000240880723c */ /* 0x050ff00000041818 */
[----:B------:R-:W-:Y:S01]  /*c690*/  HMMA.16816.F32.BF16 R120, R8, R38, R20 ;  /* 0x000000260878723c */ /* 0x000fe20000041814 */
[----:B------:R-:W1:Y:S07]  /*c6a0*/  LDSM.16.MT88.4 R36, [R143+0x2800] ;  /* 0x002800008f24783b */ /* 0x000e6e0000004200 */
[----:B------:R-:W-:Y:S08]  /*c6b0*/  HMMA.16816.F32.BF16 R16, R12, R48, RZ ;  /* 0x000000300c10723c */ /* 0x000ff000000418ff */
[----:B------:R-:W-:Y:S01]  /*c6c0*/  HMMA.16816.F32.BF16 R148, R8, R42, R28 ;  /* 0x0000002a0894723c */ /* 0x000fe2000004181c */
[----:B------:R-:W2:Y:S07]  /*c6d0*/  LDSM.16.MT88.4 R40, [R168+0x2000] ;  /* 0x00200000a828783b */ /* 0x000eae0000004200 */
[C---:B------:R-:W-:Y:S01]  /*c6e0*/  HMMA.16816.F32.BF16 R32, R12.reuse, R50, RZ ;  /* 0x000000320c20723c */ /* 0x040fe200000418ff */
[----:B------:R-:W3:Y:S07]  /*c6f0*/  LDSM.16.MT88.4 R48, [R171+0x2000] ;  /* 0x00200000ab30783b */ /* 0x000eee0000004200 */
[C---:B------:R-:W-:Y:S08]  /*c700*/  HMMA.16816.F32.BF16 R28, R12.reuse, R56, RZ ;  /* 0x000000380c1c723c */ /* 0x040ff000000418ff */
[C---:B------:R-:W-:Y:S01]  /*c710*/  HMMA.16816.F32.BF16 R24, R12.reuse, R58, RZ ;  /* 0x0000003a0c18723c */ /* 0x040fe200000418ff */
[----:B------:R-:W4:Y:S07]  /*c720*/  LDSM.16.MT88.4 R56, [R168+0x2800] ;  /* 0x00280000a838783b */ /* 0x000f2e0000004200 */
[----:B------:R-:W-:Y:S08]  /*c730*/  HMMA.16816.F32.BF16 R20, R12, R60, RZ ;  /* 0x0000003c0c14723c */ /* 0x000ff000000418ff */
[C---:B------:R-:W-:Y:S08]  /*c740*/  HMMA.16816.F32.BF16 R152, R8.reuse, R52, R16 ;  /* 0x000000340898723c */ /* 0x040ff00000041810 */
[C---:B------:R-:W-:Y:S01]  /*c750*/  HMMA.16816.F32.BF16 R124, R8.reuse, R54, R32 ;  /* 0x00000036087c723c */ /* 0x040fe20000041820 */
[----:B------:R-:W3:Y:S07]  /*c760*/  LDSM.16.MT88.4 R52, [R171+0x2800] ;  /* 0x00280000ab34783b */ /* 0x000eee0000004200 */
[C---:B------:R-:W-:Y:S08]  /*c770*/  HMMA.16816.F32.BF16 R112, R8.reuse, R44, R28 ;  /* 0x0000002c0870723c */ /* 0x040ff0000004181c */
[----:B------:R-:W-:Y:S01]  /*c780*/  HMMA.16816.F32.BF16 R116, R8, R46, R24 ;  /* 0x0000002e0874723c */ /* 0x000fe20000041818 */
[----:B------:R-:W4:Y:S07]  /*c790*/  LDSM.16.MT88.4 R44, [R143+0x4000] ;  /* 0x004000008f2c783b */ /* 0x000f2e0000004200 */
[----:B------:R-:W-:Y:S01]  /*c7a0*/  HMMA.16816.F32.BF16 R16, R12, R62, RZ ;  /* 0x0000003e0c10723c */ /* 0x000fe200000418ff */
[----:B------:R-:W4:Y:S07]  /*c7b0*/  LDSM.16.MT88.4 R60, [R170+0x2800] ;  /* 0x00280000aa3c783b */ /* 0x000f2e0000004200 */
[----:B-1----:R-:W-:Y:S08]  /*c7c0*/  HMMA.16816.F32.BF16 R132, R8, R36, R20 ;  /* 0x000000240884723c */ /* 0x002ff00000041814 */
[C---:B--2---:R-:W-:Y:S08]  /*c7d0*/  HMMA.16816.F32.BF16 R28, R12.reuse, R42, RZ ;  /* 0x0000002a0c1c723c */ /* 0x044ff000000418ff */
[C---:B---3--:R-:W-:Y:S08]  /*c7e0*/  HMMA.16816.F32.BF16 R24, R12.reuse, R48, RZ ;  /* 0x000000300c18723c */ /* 0x048ff000000418ff */
[C---:B------:R-:W-:Y:S01]  /*c7f0*/  HMMA.16816.F32.BF16 R20, R12.reuse, R50, RZ ;  /* 0x000000320c14723c */ /* 0x040fe200000418ff */
[----:B------:R-:W1:Y:S07]  /*c800*/  LDSM.16.MT88.4 R48, [R168+0x4000] ;  /* 0x00400000a830783b */ /* 0x000e6e0000004200 */
[----:B------:R-:W-:Y:S01]  /*c810*/  HMMA.16816.F32.BF16 R32, R12, R40, RZ ;  /* 0x000000280c20723c */ /* 0x000fe200000418ff */
[----:B------:R-:W2:Y:S07]  /*c820*/  LDSM.16.MT88.4 R40, [R143+0x4800] ;  /* 0x004800008f28783b */ /* 0x000eae0000004200 */
[----:B------:R-:W-:Y:S01]  /*c830*/  HMMA.16816.F32.BF16 R144, R8, R38, R16 ;  /* 0x000000260890723c */ /* 0x000fe20000041810 */
[----:B------:R-:W3:Y:S07]  /*c840*/  LDSM.16.MT88.4 R36, [R168+0x4800] ;  /* 0x00480000a824783b */ /* 0x000eee0000004200 */
[----:B------:R-:W-:Y:S08]  /*c850*/  HMMA.16816.F32.BF16 R16, R12, R64, RZ ;  /* 0x000000400c10723c */ /* 0x000ff000000418ff */
[C---:B----4-:R-:W-:Y:S08]  /*c860*/  HMMA.16816.F32.BF16 R88, R8.reuse, R58, R28 ;  /* 0x0000003a0858723c */ /* 0x050ff0000004181c */
[----:B------:R-:W-:Y:S08]  /*c870*/  HMMA.16816.F32.BF16 R108, R8, R52, R24 ;  /* 0x00000034086c723c */ /* 0x000ff00000041818 */
[C---:B------:R-:W-:Y:S08]  /*c880*/  HMMA.16816.F32.BF16 R28, R12.reuse, R44, RZ ;  /* 0x0000002c0c1c723c */ /* 0x040ff000000418ff */
[----:B------:R-:W-:Y:S01]  /*c890*/  HMMA.16816.F32.BF16 R24, R12, R46, RZ ;  /* 0x0000002e0c18723c */ /* 0x000fe200000418ff */
[----:B------:R-:W4:Y:S07]  /*c8a0*/  LDSM.16.MT88.4 R44, [R171+0x4000] ;  /* 0x00400000ab2c783b */ /* 0x000f2e0000004200 */
[C---:B------:R-:W-:Y:S08]  /*c8b0*/  HMMA.16816.F32.BF16 R80, R8.reuse, R60, R16 ;  /* 0x0000003c0850723c */ /* 0x040ff00000041810 */
[----:B------:R-:W-:Y:S08]  /*c8c0*/  HMMA.16816.F32.BF16 R84, R8, R54, R20 ;  /* 0x000000360854723c */ /* 0x000ff00000041814 */
[C---:B-1----:R-:W-:Y:S08]  /*c8d0*/  HMMA.16816.F32.BF16 R16, R12.reuse, R50, RZ ;  /* 0x000000320c10723c */ /* 0x042ff000000418ff */
[----:B------:R-:W-:Y:S08]  /*c8e0*/  HMMA.16816.F32.BF16 R20, R12, R48, RZ ;  /* 0x000000300c14723c */ /* 0x000ff000000418ff */
[C---:B--2---:R-:W-:Y:S01]  /*c8f0*/  HMMA.16816.F32.BF16 R76, R8.reuse, R40, R28 ;  /* 0x00000028084c723c */ /* 0x044fe2000004181c */
[----:B------:R-:W1:Y:S07]  /*c900*/  LDSM.16.MT88.4 R28, [R171+0x4800] ;  /* 0x00480000ab1c783b */ /* 0x000e6e0000004200 */
[----:B------:R-:W-:Y:S08]  /*c910*/  HMMA.16816.F32.BF16 R92, R8, R56, R32 ;  /* 0x00000038085c723c */ /* 0x000ff00000041820 */
[----:B------:R-:W-:Y:S08]  /*c920*/  HMMA.16816.F32.BF16 R32, R12, R66, RZ ;  /* 0x000000420c20723c */ /* 0x000ff000000418ff */
[C---:B---3--:R-:W-:Y:S08]  /*c930*/  HMMA.16816.F32.BF16 R48, R8.reuse, R38, R16 ;  /* 0x000000260830723c */ /* 0x048ff00000041810 */
[----:B------:R-:W-:Y:S01]  /*c940*/  HMMA.16816.F32.BF16 R56, R8, R36, R20 ;  /* 0x000000240838723c */ /* 0x000fe20000041814 */
[----:B------:R-:W2:Y:S07]  /*c950*/  LDSM.16.MT88.4 R20, [R170+0x4000] ;  /* 0x00400000aa14783b */ /* 0x000eae0000004200 */
[----:B----4-:R-:W-:Y:S08]  /*c960*/  HMMA.16816.F32.BF16 R16, R12, R44, RZ ;  /* 0x0000002c0c10723c */ /* 0x010ff000000418ff */
[----:B------:R-:W-:Y:S08]  /*c970*/  HMMA.16816.F32.BF16 R72, R8, R62, R32 ;  /* 0x0000003e0848723c */ /* 0x000ff00000041820 */
[----:B------:R-:W-:Y:S08]  /*c980*/  HMMA.16816.F32.BF16 R32, R12, R46, RZ ;  /* 0x0000002e0c20723c */ /* 0x000ff000000418ff */
[C---:B-1----:R-:W-:Y:S01]  /*c990*/  HMMA.16816.F32.BF16 R44, R8.reuse, R28, R16 ;  /* 0x0000001c082c723c */ /* 0x042fe20000041810 */
[----:B------:R-:W1:Y:S07]  /*c9a0*/  LDSM.16.MT88.4 R16, [R170+0x4800] ;  /* 0x00480000aa10783b */ /* 0x000e6e0000004200 */
[----:B------:R-:W-:Y:S08]  /*c9b0*/  HMMA.16816.F32.BF16 R68, R8, R42, R24 ;  /* 0x0000002a0844723c */ /* 0x000ff00000041818 */
[C---:B--2---:R-:W-:Y:S08]  /*c9c0*/  HMMA.16816.F32.BF16 R24, R12.reuse, R20, RZ ;  /* 0x000000140c18723c */ /* 0x044ff000000418ff */
[----:B------:R-:W-:Y:S08]  /*c9d0*/  HMMA.16816.F32.BF16 R12, R12, R22, RZ ;  /* 0x000000160c0c723c */ /* 0x000ff000000418ff */
[C---:B------:R-:W-:Y:S08]  /*c9e0*/  HMMA.16816.F32.BF16 R32, R8.reuse, R30, R32 ;  /* 0x0000001e0820723c */ /* 0x040ff00000041820 */
[C---:B-1----:R-:W-:Y:S08]  /*c9f0*/  HMMA.16816.F32.BF16 R24, R8.reuse, R16, R24 ;  /* 0x000000100818723c */ /* 0x042ff00000041818 */
[----:B------:R-:W-:Y:S01]  /*ca00*/  HMMA.16816.F32.BF16 R16, R8, R18, R12 ;  /* 0x000000120810723c */ /* 0x000fe2000004180c */
[----:B------:R-:W1:Y:S04]  /*ca10*/  LDSM.16.MT88.4 R12, [R143+0x1000] ;  /* 0x001000008f0c783b */ /* 0x000e680000004200 */
[----:B------:R-:W2:Y:S03]  /*ca20*/  LDSM.16.MT88.4 R8, [R168+0x1000] ;  /* 0x00100000a808783b */ /* 0x000ea60000004200 */
        /* <DEDUP_REMOVED lines=8> */
[----:B------:R-:W1:Y:S04]  /*cab0*/  LDSM.16.MT88.4 R12, [R143+0x3000] ;  /* 0x003000008f0c783b */ /* 0x000e680000004200 */
[----:B------:R-:W-:Y:S03]  /*cac0*/  LDSM.16.MT88.4 R124, [R168+0x1800] ;  /* 0x00180000a87c783b */ /* 0x000fe60000004200 */
[C---:B--2---:R-:W-:Y:S08]  /*cad0*/  HMMA.16816.F32.BF16 R112, R4.reuse, R8, R112 ;  /* 0x000000080470723c */ /* 0x044ff00000041870 */
[C---:B------:R-:W-:Y:S01]  /*cae0*/  HMMA.16816.F32.BF16 R40, R4.reuse, R10, R116 ;  /* 0x0000000a0428723c */ /* 0x040fe20000041874 */
[----:B------:R-:W2:Y:S04]  /*caf0*/  LDSM.16.MT88.4 R8, [R168+0x3000] ;  /* 0x00300000a808783b */ /* 0x000ea80000004200 */
[----:B------:R-:W-:Y:S03]  /*cb00*/  LDSM.16.MT88.4 R116, [R171+0x1800] ;  /* 0x00180000ab74783b */ /* 0x000fe60000004200 */
[C---:B-1----:R-:W-:Y:S01]  /*cb10*/  HMMA.16816.F32.BF16 R52, R4.reuse, R12, R132 ;  /* 0x0000000c0434723c */ /* 0x042fe20000041884 */
[----:B------:R-:W-:Y:S07]  /*cb20*/  LDSM.16.MT88.4 R132, [R143+0x1800] ;  /* 0x001800008f84783b */ /* 0x000fee0000004200 */
[C---:B------:R-:W-:Y:S01]  /*cb30*/  HMMA.16816.F32.BF16 R144, R4.reuse, R14, R144 ;  /* 0x0000000e0490723c */ /* 0x040fe20000041890 */
[----:B------:R-:W1:Y:S07]  /*cb40*/  LDSM.16.MT88.4 R12, [R171+0x3000] ;  /* 0x00300000ab0c783b */ /* 0x000e6e0000004200 */
[C---:B--2---:R-:W-:Y:S08]  /*cb50*/  HMMA.16816.F32.BF16 R60, R4.reuse, R8, R92 ;  /* 0x00000008043c723c */ /* 0x044ff0000004185c */
[C---:B------:R-:W-:Y:S01]  /*cb60*/  HMMA.16816.F32.BF16 R64, R4.reuse, R10, R88 ;  /* 0x0000000a0440723c */ /* 0x040fe20000041858 */
[----:B------:R-:W2:Y:S07]  /*cb70*/  LDSM.16.MT88.4 R8, [R170+0x3000] ;  /* 0x00300000aa08783b */ /* 0x000eae0000004200 */
[C---:B-1----:R-:W-:Y:S01]  /*cb80*/  HMMA.16816.F32.BF16 R156, R4.reuse, R12, R108 ;  /* 0x0000000c049c723c */ /* 0x042fe2000004186c */
[----:B------:R-:W-:Y:S07]  /*cb90*/  LDSM.16.MT88.4 R108, [R170+0x1800] ;  /* 0x00180000aa6c783b */ /* 0x000fee0000004200 */
        /* <DEDUP_REMOVED lines=8> */
[C---:B--2---:R-:W-:Y:S01]  /*cc20*/  HMMA.16816.F32.BF16 R76, R4.reuse, R8, R56 ;  /* 0x00000008044c723c */ /* 0x044fe20000041838 */
[----:B------:R-:W-:Y:S07]  /*cc30*/  LDSM.16.MT88.4 R56, [R171+0x3800] ;  /* 0x00380000ab38783b */ /* 0x000fee0000004200 */
[C---:B------:R-:W-:Y:S01]  /*cc40*/  HMMA.16816.F32.BF16 R84, R4.reuse, R10, R48 ;  /* 0x0000000a0454723c */ /* 0x040fe20000041830 */
[----:B------:R-:W2:Y:S04]  /*cc50*/  LDSM.16.MT88.4 R8, [R170+0x5000] ;  /* 0x00500000aa08783b */ /* 0x000ea80000004200 */
[----:B------:R-:W3:Y:S03]  /*cc60*/  LDSM.16.MT88.4 R48, [R168+0x3800] ;  /* 0x00380000a830783b */ /* 0x000ee60000004200 */
[----:B-1----:R-:W-:Y:S08]  /*cc70*/  HMMA.16816.F32.BF16 R148, R4, R12, R44 ;  /* 0x0000000c0494723c */ /* 0x002ff0000004182c */
[----:B------:R-:W-:Y:S08]  /*cc80*/  HMMA.16816.F32.BF16 R112, R96, R108, R112 ;  /* 0x0000006c6070723c */ /* 0x000ff00000041870 */
[----:B--2---:R-:W-:Y:S01]  /*cc90*/  HMMA.16816.F32.BF16 R24, R4, R8, R24 ;  /* 0x000000080418723c */ /* 0x004fe20000041818 */
[----:B------:R-:W2:Y:S04]  /*cca0*/  LDL R9, [R1+0x64] ;  /* 0x0000640001097983 */ /* 0x000ea80000100800 */
[----:B------:R-:W2:Y:S03]  /*ccb0*/  LDL R8, [R1+0x58] ;  /* 0x0000580001087983 */ /* 0x000ea60000100800 */
[C---:B---3--:R-:W-:Y:S08]  /*ccc0*/  HMMA.16816.F32.BF16 R44, R96.reuse, R48, R60 ;  /* 0x00000030602c723c */ /* 0x048ff0000004183c */
[----:B------:R-:W-:Y:S01]  /*ccd0*/  HMMA.16816.F32.BF16 R48, R96, R50, R64 ;  /* 0x000000326030723c */ /* 0x000fe20000041840 */
[----:B------:R-:W1:Y:S07]  /*cce0*/  LDSM.16.MT88.4 R64, [R170+0x3800] ;  /* 0x00380000aa40783b */ /* 0x000e6e0000004200 */
[C---:B------:R-:W-:Y:S08]  /*ccf0*/  HMMA.16816.F32.BF16 R32, R4.reuse, R14, R32 ;  /* 0x0000000e0420723c */ /* 0x040ff00000041820 */
[----:B------:R-:W-:Y:S01]  /*cd00*/  HMMA.16816.F32.BF16 R16, R4, R10, R16 ;  /* 0x0000000a0410723c */ /* 0x000fe20000041810 */
[----:B------:R-:W-:Y:S07]  /*cd10*/  LDSM.16.MT88.4 R4, [R170+0x5800] ;  /* 0x00580000aa04783b */ /* 0x000fee0000004200 */
[C---:B-1----:R-:W-:Y:S01]  /*cd20*/  HMMA.16816.F32.BF16 R60, R96.reuse, R64, R80 ;  /* 0x00000040603c723c */ /* 0x042fe20000041850 */
[----:B------:R-:W-:Y:S07]  /*cd30*/  LDSM.16.MT88.4 R80, [R168+0x5800] ;  /* 0x00580000a850783b */ /* 0x000fee0000004200 */
[C---:B------:R-:W-:Y:S01]  /*cd40*/  HMMA.16816.F32.BF16 R64, R96.reuse, R66, R72 ;  /* 0x000000426040723c */ /* 0x040fe20000041848 */
[----:B------:R-:W1:Y:S07]  /*cd50*/  LDSM.16.MT88.4 R72, [R143+0x5800] ;  /* 0x005800008f48783b */ /* 0x000e6e0000004200 */
[----:B------:R-:W-:Y:S01]  /*cd60*/  HMMA.16816.F32.BF16 R108, R96, R110, R40 ;  /* 0x0000006e606c723c */ /* 0x000fe20000041828 */
[----:B------:R-:W3:Y:S01]  /*cd70*/  LDSM.16.MT88.4 R40, [R143+0x3800] ;  /* 0x003800008f28783b */ /* 0x000ee20000004200 */
[----:B------:R-:W-:-:S05]  /*cd80*/  IMAD.MOV.U32 R101, RZ, RZ, 0x1 ;  /* 0x00000001ff657424 */ /* 0x000fca00078e00ff */
[C---:B------:R-:W-:Y:S01]  /*cd90*/  ISETP.NE.AND P0, PT, R101.reuse, c[0x0][0x2c4], PT ;  /* 0x0000b10065007a0c */ /* 0x040fe20003f05270 */
[C---:B-1----:R-:W-:Y:S08]  /*cda0*/  HMMA.16816.F32.BF16 R68, R96.reuse, R72, R152 ;  /* 0x000000486044723c */ /* 0x042ff00000041898 */
[----:B------:R-:W-:Y:S01]  /*cdb0*/  HMMA.16816.F32.BF16 R72, R96, R74, R88 ;  /* 0x0000004a6048723c */ /* 0x000fe20000041858 */
[----:B------:R-:W1:Y:S01]  /*cdc0*/  LDSM.16.MT88.4 R88, [R171+0x5800] ;  /* 0x00580000ab58783b */ /* 0x000e620000004200 */
[----:B-----5:R-:W-:Y:S01]  /*cdd0*/  IMAD.SHL.U32 R2, R2, 0x80, RZ ;  /* 0x0000008002027824 */ /* 0x020fe200078e00ff */
[----:B------:R-:W-:-:S03]  /*cde0*/  ISETP.LE.AND P1, PT, R101, c[0x0][0x32c], PT ;  /* 0x0000cb0065007a0c */ /* 0x000fc60003f23270 */
[----:B------:R-:W-:Y:S02]  /*cdf0*/  @P0 IMAD.HI.U32 R3, R2, c[0x0][0x2c8], RZ ;  /* 0x0000b20002030a27 */ /* 0x000fe400078e00ff */
[----:B------:R-:W-:Y:S02]  /*ce00*/  HMMA.16816.F32.BF16 R120, R96, R116, R120 ;  /* 0x000000746078723c */ /* 0x000fe40000041878 */
[----:B------:R-:W-:Y:S01]  /*ce10*/  IMAD.MOV.U32 R0, RZ, RZ, R2 ;  /* 0x000000ffff007224 */ /* 0x000fe200078e0002 */
[----:B------:R-:W-:-:S05]  /*ce20*/  @P0 SHF.R.U32.HI R0, RZ, c[0x0][0x2cc], R3 ;  /* 0x0000b300ff000a19 */ /* 0x000fca0000011603 */
[----:B------:R-:W-:Y:S01]  /*ce30*/  HMMA.16816.F32.BF16 R116, R96, R118, R36 ;  /* 0x000000766074723c */ /* 0x000fe20000041824 */
[----:B------:R-:W-:-:S07]  /*ce40*/  IADD3 R195, R195, -0x2, RZ ;  /* 0xfffffffec3c37810 */ /* 0x000fce0007ffe0ff */
[C---:B---3--:R-:W-:Y:S08]  /*ce50*/  HMMA.16816.F32.BF16 R36, R96.reuse, R40, R52 ;  /* 0x000000286024723c */ /* 0x048ff00000041834 */
        /* <DEDUP_REMOVED lines=8> */
[C---:B------:R-:W-:Y:S08]  /*cee0*/  HMMA.16816.F32.BF16 R124, R96.reuse, R126, R28 ;  /* 0x0000007e607c723c */ /* 0x040ff0000004181c */
[C---:B------:R-:W-:Y:S08]  /*cef0*/  HMMA.16816.F32.BF16 R40, R96.reuse, R42, R144 ;  /* 0x0000002a6028723c */ /* 0x040ff00000041890 */
[C---:B------:R-:W-:Y:S08]  /*cf00*/  HMMA.16816.F32.BF16 R88, R96.reuse, R90, R32 ;  /* 0x0000005a6058723c */ /* 0x040ff00000041820 */
[C---:B------:R-:W-:Y:S08]  /*cf10*/  HMMA.16816.F32.BF16 R92, R96.reuse, R4, R24 ;  /* 0x00000004605c723c */ /* 0x040ff00000041818 */
[----:B------:R-:W-:Y:S01]  /*cf20*/  HMMA.16816.F32.BF16 R96, R96, R6, R16 ;  /* 0x000000066060723c */ /* 0x000fe20000041810 */
[----:B--2---:R-:W-:-:S04]  /*cf30*/  IADD3 R3, -R8, R9, R0 ;  /* 0x0000000908037210 */ /* 0x004fc80007ffe100 */
[----:B------:R-:W-:Y:S01]  /*cf40*/  IADD3 R0, R3, c[0x0][0x328], RZ ;  /* 0x0000ca0003007a10 */ /* 0x000fe20007ffe0ff */
[----:B------:R-:W-:Y:S05]  /*cf50*/  @!P1 BRA `(.L_x_780) ;  /* 0x0000011000009947 */ /* 0x000fea0003800000 */
[C---:B------:R-:W-:Y:S01]  /*cf60*/  ISETP.GT.AND P0, PT, R3.reuse, RZ, PT ;  /* 0x000000ff0300720c */ /* 0x040fe20003f04270 */
[----:B------:R-:W-:Y:S01]  /*cf70*/  BSSY B0, `(.L_x_781) ;  /* 0x000000c000007945 */ /* 0x000fe20003800000 */
[----:B------:R-:W-:-:S11]  /*cf80*/  IADD3 R4, R3, -0x1, RZ ;  /* 0xffffffff03047810 */ /* 0x000fd60007ffe0ff */
[----:B------:R-:W-:Y:S05]  /*cf90*/  @P0 BRA `(.L_x_782) ;  /* 0x0000006000000947 */ /* 0x000fea0003800000 */
[----:B------:R-:W-:Y:S01]  /*cfa0*/  ISETP.NE.AND P0, PT, R101, c[0x0][0x32c], PT ;  /* 0x0000cb0065007a0c */ /* 0x000fe20003f05270 */
[----:B------:R-:W-:-:S12]  /*cfb0*/  IMAD.MOV R3, RZ, RZ, -R3 ;  /* 0x000000ffff037224 */ /* 0x000fd800078e0a03 */
[----:B------:R-:W-:-:S05]  /*cfc0*/  @P0 IMAD.HI.U32 R4, R3, c[0x0][0x330], RZ ;  /* 0x0000cc0003040a27 */ /* 0x000fca00078e00ff */
[----:B------:R-:W-:-:S04]  /*cfd0*/  @P0 SHF.R.U32.HI R3, RZ, c[0x0][0x334], R4 ;  /* 0x0000cd00ff030a19 */ /* 0x000fc80000011604 */
[----:B------:R-:W-:Y:S01]  /*cfe0*/  LOP3.LUT R4, RZ, R3, RZ, 0x33, !PT ;  /* 0x00000003ff047212 */ /* 0x000fe200078e33ff */
[----:B------:R-:W-:Y:S05]  /*cff0*/  BRA `(.L_x_783) ;  /* 0x0000003000007947 */ /* 0x000fea0003800000 */
.L_x_782:
[----:B------:R-:W-:-:S13]  /*d000*/  ISETP.NE.AND P0, PT, R101, c[0x0][0x32c], PT ;  /* 0x0000cb0065007a0c */ /* 0x000fda0003f05270 */
[----:B------:R-:W-:-:S05]  /*d010*/  @P0 IMAD.HI.U32 R3, R4, c[0x0][0x330], RZ ;  /* 0x0000cc0004030a27 */ /* 0x000fca00078e00ff */
[----:B------:R-:W-:Y:S02]  /*d020*/  @P0 SHF.R.U32.HI R4, RZ, c[0x0][0x334], R3 ;  /* 0x0000cd00ff040a19 */ /* 0x000fe40000011603 */
.L_x_783:
[----:B------:R-:W-:Y:S05]  /*d030*/  BSYNC B0 ;  /* 0x0000000000007941 */ /* 0x000fea0003800000 */
.L_x_781:
[----:B------:R-:W-:-:S05]  /*d040*/  MOV R3, c[0x0][0x32c] ;  /* 0x0000cb0000037a02 */ /* 0x000fca0000000f00 */
[----:B------:R-:W-:-:S05]  /*d050*/  IMAD R4, R4, R3, c[0x0][0x32c] ;  /* 0x0000cb0004047624 */ /* 0x000fca00078e0203 */
[----:B------:R-:W-:-:S04]  /*d060*/  IMNMX R0, R0, R4, PT ;  /* 0x0000000400007217 */ /* 0x000fc80003800200 */
.L_x_780:
[----:B------:R-:W-:-:S04]  /*d070*/  SHF.R.S32.HI R3, RZ, 0x1f, R0 ;  /* 0x0000001fff037819 */ /* 0x000fc80000011400 */
[----:B------:R-:W-:-:S04]  /*d080*/  LEA.HI R0, R3, R0, RZ, 0x6 ;  /* 0x0000000003007211 */ /* 0x000fc800078f30ff */
[----:B------:R-:W-:-:S04]  /*d090*/  SHF.R.S32.HI R0, RZ, 0x6, R0 ;  /* 0x00000006ff007819 */ /* 0x000fc80000011400 */
[----:B------:R-:W-:-:S04]  /*d0a0*/  IMNMX R207, R216, R0, !PT ;  /* 0x00000000d8cf7217 */ /* 0x000fc80007800200 */
[----:B------:R-:W-:-:S13]  /*d0b0*/  ISETP.GE.AND P0, PT, R195, R207, PT ;  /* 0x000000cfc300720c */ /* 0x000fda0003f06270 */
[----:B------:R-:W-:Y:S05]  /*d0c0*/  @!P0 BRA `(.L_x_784) ;  /* 0x00003c5000008947 */ /* 0x000fea0003800000 */
.L_x_805:
        /* <DEDUP_REMOVED lines=15> */
[----:B------:R-:W-:-:S05]  /*d1c0*/  @P0 BRA `(.L_x_786) ;  /* 0x000003b000000947 */ /* 0x000fca0003800000 */
[C---:B------:R-:W-:Y:S01]  /*d1d0*/  IMAD.WIDE.U32 R2, R197.reuse, c[0x0][0x208], RZ ;  /* 0x00008200c5027a25 */ /* 0x040fe200078e00ff */
[----:B------:R-:W-:Y:S05]  /*d1e0*/  SHF.R.S32.HI R0, RZ, 0x1f, R197 ;  /* 0x0000001fff007819 */ /* 0x000fea00000114c5 */
[----:B------:R-:W-:Y:S04]  /*d1f0*/  IMAD R0, R0, c[0x0][0x208], RZ ;  /* 0x0000820000007a24 */ /* 0x000fe800078e02ff */
[----:B------:R-:W-:Y:S05]  /*d200*/  IMAD R0, R197, c[0x0][0x20c], R0 ;  /* 0x00008300c5007a24 */ /* 0x000fea00078e0200 */
[----:B------:R-:W-:Y:S02]  /*d210*/  IADD3 R3, R3, R0, RZ ;  /* 0x0000000003037210 */ /* 0x000fe40007ffe0ff */
[----:B------:R-:W-:Y:S03]  /*d220*/  SHF.R.S32.HI R0, RZ, 0x1f, R196 ;  /* 0x0000001fff007819 */ /* 0x000fe600000114c4 */
        /* <DEDUP_REMOVED lines=9> */
.L_x_921:
[----:B------:R-:W-:-:S05]  /*d2c0*/  BRA.DIV ~URZ, `(.L_x_788) ;  /* 0x000107427f007947 */ /* 0x000fca000b800000 */
[----:B------:R-:W5:Y:S01]  /*d2d0*/  SHFL.IDX PT, R0, R7, RZ, 0x181f ;  /* 0x00181fff07007589 */ /* 0x000f6200000e0000 */
[----:B------:R-:W-:Y:S01]  /*d2e0*/  IMAD.SHL.U32 R13, R198, 0x2, RZ ;  /* 0x00000002c60d7824 */ /* 0x000fe200078e00ff */
[----:B------:R-:W-:Y:S01]  /*d2f0*/  SHF.R.S32.HI R2, RZ, 0x1f, R198 ;  /* 0x0000001fff027819 */ /* 0x000fe200000114c6 */
[C---:B------:R-:W-:Y:S01]  /*d300*/  IMAD.SHL.U32 R6, R205.reuse, 0x2, RZ ;  /* 0x00000002cd067824 */ /* 0x040fe200078e00ff */
[----:B------:R-:W-:Y:S01]  /*d310*/  SHF.L.U64.HI R12, R205, 0x1, R218 ;  /* 0x00000001cd0c7819 */ /* 0x000fe200000102da */
[----:B------:R-:W-:Y:S01]  /*d320*/  IMAD.SHL.U32 R15, R204, 0x2, RZ ;  /* 0x00000002cc0f7824 */ /* 0x000fe200078e00ff */
[----:B------:R-:W-:Y:S02]  /*d330*/  SHF.L.U64.HI R22, R198, 0x1, R2 ;  /* 0x00000001c6167819 */ /* 0x000fe40000010202 */
[----:B------:R-:W-:Y:S02]  /*d340*/  SHF.L.U64.HI R21, R204, 0x1, R217 ;  /* 0x00000001cc157819 */ /* 0x000fe400000102d9 */
[----:B------:R-:W-:Y:S05]  /*d350*/  SEL R20, RZ, 0x10, P6 ;  /* 0x00000010ff147807 */ /* 0x000fea0003000000 */
[----:B------:R-:W-:Y:S01]  /*d360*/  IMAD.MOV.U32 R14, RZ, RZ, R20 ;  /* 0x000000ffff0e7224 */ /* 0x000fe200078e0014 */
[----:B-----5:R-:W-:Y:S05]  /*d370*/  IADD3 R2, P0, R0, R13, RZ ;  /* 0x0000000d00027210 */ /* 0x020fea0007f1e0ff */
[----:B---3--:R-:W-:Y:S05]  /*d380*/  IMAD.X R3, R4, 0x1, R22, P0 ;  /* 0x0000000104037824 */ /* 0x008fea00000e0616 */
[----:B------:R-:W-:Y:S01]  /*d390*/  @!PT LDS RZ, [RZ] ;  /* 0x00000000fffff984 */ /* 0x000fe20000000800 */
[----:B------:R-:W-:Y:S01]  /*d3a0*/  @!PT LDS RZ, [RZ] ;  /* 0x00000000fffff984 */ /* 0x000fe20000000800 */
[----:B------:R3:W-:Y:S02]  /*d3b0*/  LDGSTS.E.BYPASS.LTC128B.128 [R190+0x100], [R2.64], !P5 ;  /* 0x0010000002be7fae */ /* 0x0007e4000e901d4a */
[----:B---3--:R-:W-:Y:S05]  /*d3c0*/  IADD3 R2, P0, R0, R6, RZ ;  /* 0x0000000600027210 */ /* 0x008fea0007f1e0ff */
[----:B------:R-:W-:Y:S05]  /*d3d0*/  IMAD.X R3, R4, 0x1, R12, P0 ;  /* 0x0000000104037824 */ /* 0x000fea00000e060c */
[----:B------:R3:W-:Y:S02]  /*d3e0*/  LDGSTS.E.BYPASS.LTC128B.128 [R190+0x2100], [R2.64], !P4 ;  /* 0x0210000002be7fae */ /* 0x0007e4000e101d4a */
[----:B---3--:R-:W-:Y:S02]  /*d3f0*/  IADD3 R2, P0, R0, R15, RZ ;  /* 0x0000000f00027210 */ /* 0x008fe40007f1e0ff */
[----:B------:R-:W3:Y:S03]  /*d400*/  SHFL.IDX PT, R0, R7, 0x1, 0x181f ;  /* 0x00381f0007007f89 */ /* 0x000ee600000e0000 */
[----:B------:R-:W-:Y:S02]  /*d410*/  IMAD.X R3, R4, 0x1, R21, P0 ;  /* 0x0000000104037824 */ /* 0x000fe400000e0615 */
[----:B------:R5:W4:Y:S04]  /*d420*/  SHFL.IDX PT, R4, R5, 0x1, 0x181f ;  /* 0x00381f0005047f89 */ /* 0x000b2800000e0000 */
[----:B------:R2:W-:Y:S01]  /*d430*/  LDGSTS.E.BYPASS.LTC128B.128 [R190+0x4100], [R2.64], !P6 ;  /* 0x0410000002be7fae */ /* 0x0005e2000f101d4a */
[----:B----45:R-:W-:Y:S04]  /*d440*/  SEL R5, RZ, 0x10, P4 ;  /* 0x00000010ff057807 */ /* 0x030fe80002000000 */
.L_x_922:
[C---:B---3--:R-:W-:Y:S02]  /*d450*/  ISETP.NE.U32.AND P2, PT, R5.reuse, RZ, PT ;  /* 0x000000ff0500720c */ /* 0x048fe40003f45070 */
[----:B------:R-:W-:Y:S02]  /*d460*/  IADD3 R5, -R5, 0x10, RZ ;  /* 0x0000001005057810 */ /* 0x000fe40007ffe1ff */
[----:B--2---:R-:W-:Y:S02]  /*d470*/  IADD3 R2, -R14, 0x10, RZ ;  /* 0x000000100e027810 */ /* 0x004fe40007ffe1ff */
[----:B------:R-:W-:Y:S02]  /*d480*/  LOP3.LUT R5, R5, 0xf, RZ, 0xc0, !PT ;  /* 0x0000000f05057812 */ /* 0x000fe400078ec0ff */
[----:B------:R-:W-:Y:S02]  /*d490*/  LOP3.LUT R2, R2, 0xf, RZ, 0xc0, !PT ;  /* 0x0000000f02027812 */ /* 0x000fe400078ec0ff */
[----:B------:R-:W-:Y:S04]  /*d4a0*/  IADD3 R6, P1, P0, R5, R0, R6 ;  /* 0x0000000005067210 */ /* 0x000fe8000783e006 */
[----:B------:R-:W-:Y:S02]  /*d4b0*/  IADD3.X R7, RZ, R4, R12, P1, P0 ;  /* 0x00000004ff077210 */ /* 0x000fe40000fe040c */
[----:B------:R-:W-:Y:S05]  /*d4c0*/  IADD3 R12, P0, R0, R13, RZ ;  /* 0x0000000d000c7210 */ /* 0x000fea0007f1e0ff */
[----:B------:R-:W-:Y:S01]  /*d4d0*/  IMAD.X R13, R4, 0x1, R22, P0 ;  /* 0x00000001040d7824 */ /* 0x000fe200000e0616 */
[----:B------:R-:W-:Y:S04]  /*d4e0*/  IADD3 R2, P1, P0, R2, R0, R15 ;  /* 0x0000000002027210 */ /* 0x000fe8000783e00f */
[----:B------:R-:W-:Y:S01]  /*d4f0*/  @!PT LDS RZ, [RZ] ;  /* 0x00000000fffff984 */ /* 0x000fe20000000800 */
[----:B------:R-:W-:Y:S01]  /*d500*/  @!PT LDS RZ, [RZ] ;  /* 0x00000000fffff984 */ /* 0x000fe20000000800 */
[----:B------:R-:W-:Y:S01]  /*d510*/  @!PT LDS RZ, [RZ] ;  /* 0x00000000fffff984 */ /* 0x000fe20000000800 */
[----:B------:R2:W-:Y:S01]  /*d520*/  LDGSTS.E.BYPASS.LTC128B.128 [R190+0x1100], [R12.64], !P5 ;  /* 0x011000000cbe7fae */ /* 0x0005e2000e901d4a */
[----:B------:R-:W-:Y:S02]  /*d530*/  IADD3.X R3, RZ, R4, R21, P1, P0 ;  /* 0x00000004ff037210 */ /* 0x000fe40000fe0415 */
[----:B------:R-:W-:Y:S01]  /*d540*/  ISETP.NE.U32.AND P0, PT, R14, RZ, PT ;  /* 0x000000ff0e00720c */ /* 0x000fe20003f05070 */
[----:B------:R2:W-:Y:S11]  /*d550*/  LDGSTS.E.BYPASS.LTC128B.128.ZFILL [R190+0x3100], [R6.64], P2 ;  /* 0x0310000006be7fae */ /* 0x0005f60009141d4a */
[----:B------:R-:W-:Y:S01]  /*d560*/  @!UPT UIADD3 URZ, URZ, URZ, URZ ;  /* 0x0000003f3f3ff290 */ /* 0x000fe2000fffe03f */
[----:B------:R2:W-:Y:S02]  /*d570*/  LDGSTS.E.BYPASS.LTC128B.128.ZFILL [R190+0x5100], [R2.64], P0 ;  /* 0x0510000002be7fae */ /* 0x0005e40008141d4a */
.L_x_786:
[----:B------:R-:W-:Y:S05]  /*d580*/  BSYNC B0 ;  /* 0x0000000000007941 */ /* 0x000fea0003800000 */
.L_x_785:
[----:B------:R-:W0:Y:S01]  /*d590*/  LDGDEPBAR ;  /* 0x00000000000079af */ /* 0x000e220000000000 */
[----:B------:R-:W-:Y:S01]  /*d5a0*/  WARPSYNC 0xffffffff ;  /* 0xffffffff00007948 */ /* 0x000fe20003800000 */
[C---:B--23--:R-:W-:Y:S01]  /*d5b0*/  HMMA.16816.F32.BF16 R4, R32.reuse, R8, RZ ;  /* 0x000000082004723c */ /* 0x04cfe200000418ff */
[----:B------:R-:W-:Y:S02]  /*d5c0*/  BSSY B0, `(.L_x_789) ;  /* 0x0000121000007945 */ /* 0x000fe40003800000 */
[----:B------:R-:W-:Y:S05]  /*d5d0*/  ISETP.GT.AND P0, PT, R195, R216, PT ;  /* 0x000000d8c300720c */ /* 0x000fea0003f04270 */
[C---:B------:R-:W-:Y:S08]  /*d5e0*/  HMMA.16816.F32.BF16 R8, R32.reuse, R10, RZ ;  /* 0x0000000a2008723c */ /* 0x040ff000000418ff */
[C---:B----4-:R-:W-:Y:S08]  /*d5f0*/  HMMA.16816.F32.BF16 R12, R32.reuse, R16, RZ ;  /* 0x00000010200c723c */ /* 0x050ff000000418ff */
[C---:B------:R-:W-:Y:S08]  /*d600*/  HMMA.16816.F32.BF16 R16, R32.reuse, R18, RZ ;  /* 0x000000122010723c */ /* 0x040ff000000418ff */
[C---:B-1----:R-:W-:Y:S08]  /*d610*/  HMMA.16816.F32.BF16 R20, R32.reuse, R24, RZ ;  /* 0x000000182014723c */ /* 0x042ff000000418ff */
        /* <DEDUP_REMOVED lines=18> */
[----:B------:R-:W-:Y:S07]  /*d740*/  LDSM.16.M88.4 R152, [R169] ;  /* 0x00000000a998783b */ /* 0x000fee0000000200 */
[C---:B--2---:R-:W-:Y:S08]  /*d750*/  HMMA.16816.F32.BF16 R12, R144.reuse, R156, R12 ;  /* 0x0000009c900c723c */ /* 0x044ff0000004180c */
[C---:B------:R-:W-:Y:S01]  /*d760*/  HMMA.16816.F32.BF16 R16, R144.reuse, R158, R16 ;  /* 0x0000009e9010723c */ /* 0x040fe20000041810 */
[----:B------:R-:W-:Y:S07]  /*d770*/  LDSM.16.M88.4 R156, [R169+0x800] ;  /* 0x00080000a99c783b */ /* 0x000fee0000000200 */
[C---:B---3--:R-:W-:Y:S08]  /*d780*/  HMMA.16816.F32.BF16 R20, R144.reuse, R148, R20 ;  /* 0x000000949014723c */ /* 0x048ff00000041814 */
[C---:B------:R-:W-:Y:S01]  /*d790*/  HMMA.16816.F32.BF16 R24, R144.reuse, R150, R24 ;  /* 0x000000969018723c */ /* 0x040fe20000041818 */
[----:B------:R-:W1:Y:S07]  /*d7a0*/  LDSM.16.M88.4 R148, [R175] ;  /* 0x00000000af94783b */ /* 0x000e6e0000000200 */
[C---:B------:R-:W-:Y:S08]  /*d7b0*/  HMMA.16816.F32.BF16 R28, R144.reuse, R160, R28 ;  /* 0x000000a0901c723c */ /* 0x040ff0000004181c */
        /* <DEDUP_REMOVED lines=28> */
[----:B------:R-:W3:Y:S01]  /*d980*/  LDSM.16.M88.4 R160, [R182] ;  /* 0x00000000b6a0783b */ /* 0x000ee20000000200 */
        /* <DEDUP_REMOVED lines=64> */
[----:B------:R-:W-:Y:S01]  /*dd90*/  LDSM.16.M88.4 R160, [R169+0x4000] ;  /* 0x00400000a9a0783b */ /* 0x000fe20000000200 */
        /* <DEDUP_REMOVED lines=14> */
[----:B------:R-:W-:Y:S02]  /*de80*/  FMUL.FTZ R4, R4, c[0x0][0x320] ;  /* 0x0000c80004047a20 */ /* 0x000fe40000410000 */
[----:B------:R-:W-:Y:S02]  /*de90*/  FMUL.FTZ R5, R5, c[0x0][0x320] ;  /* 0x0000c80005057a20 */ /* 0x000fe40000410000 */
[----:B------:R-:W2:Y:S01]  /*dea0*/  MUFU.TANH R166, R4 ;  /* 0x0000000400a67308 */ /* 0x000ea20000002400 */
[----:B------:R-:W-:Y:S02]  /*deb0*/  FMUL.FTZ R6, R6, c[0x0][0x320] ;  /* 0x0000c80006067a20 */ /* 0x000fe40000410000 */
[----:B------:R-:W-:Y:S02]  /*dec0*/  FMUL.FTZ R7, R7, c[0x0][0x320] ;  /* 0x0000c80007077a20 */ /* 0x000fe40000410000 */
[----:B------:R-:W-:Y:S01]  /*ded0*/  FMUL.FTZ R8, R8, c[0x0][0x320] ;  /* 0x0000c80008087a20 */ /* 0x000fe20000410000 */
[C---:B-1----:R-:W-:Y:S03]  /*dee0*/  HMMA.16816.F32.BF16 R12, R156.reuse, R144, R12 ;  /* 0x000000909c0c723c */ /* 0x042fe6000004180c */
[----:B------:R-:W-:Y:S01]  /*def0*/  FMUL.FTZ R9, R9, c[0x0][0x320] ;  /* 0x0000c80009097a20 */ /* 0x000fe20000410000 */
[----:B------:R-:W1:Y:S01]  /*df00*/  MUFU.TANH R165, R5 ;  /* 0x0000000500a57308 */ /* 0x000e620000002400 */
[----:B------:R-:W-:Y:S02]  /*df10*/  FMUL.FTZ R10, R10, c[0x0][0x320] ;  /* 0x0000c8000a0a7a20 */ /* 0x000fe40000410000 */
[----:B------:R-:W-:Y:S01]  /*df20*/  FMUL.FTZ R11, R11, c[0x0][0x320] ;  /* 0x0000c8000b0b7a20 */ /* 0x000fe20000410000 */
[C---:B------:R-:W-:Y:S06]  /*df30*/  HMMA.16816.F32.BF16 R16, R156.reuse, R146, R16 ;  /* 0x000000929c10723c */ /* 0x040fec0000041810 */
[----:B------:R-:W3:Y:S10]  /*df40*/  MUFU.TANH R192, R6 ;  /* 0x0000000600c07308 */ /* 0x000ef40000002400 */
        /* <DEDUP_REMOVED lines=9> */
[----:B------:R-:W-:Y:S05]  /*dfe0*/  FMUL.FTZ R19, R19, c[0x0][0x320] ;  /* 0x0000c80013137a20 */ /* 0x000fea0000410000 */
[----:B------:R-:W1:Y:S01]  /*dff0*/  MUFU.TANH R162, R9 ;  /* 0x0000000900a27308 */ /* 0x000e620000002400 */
[----:B----4-:R-:W4:Y:S09]  /*e000*/  LDSM.16.M88.4 R4, [R169+0x5000] ;  /* 0x00500000a904783b */ /* 0x010f320000000200 */
[----:B------:R-:W1:Y:S10]  /*e010*/  MUFU.TANH R189, R10 ;  /* 0x0000000a00bd7308 */ /* 0x000e740000002400 */
[----:B------:R5:W1:Y:S10]  /*e020*/  MUFU.TANH R167, R11 ;  /* 0x0000000b00a77308 */ /* 0x000a740000002400 */
[----:B------:R-:W1:Y:S10]  /*e030*/  MUFU.TANH R164, R14 ;  /* 0x0000000e00a47308 */ /* 0x000e740000002400 */
[----:B------:R-:W1:Y:S01]  /*e040*/  MUFU.TANH R163, R15 ;  /* 0x0000000f00a37308 */ /* 0x000e620000002400 */
[----:B-----5:R-:W5:Y:S01]  /*e050*/  LDSM.16.M88.4 R8, [R169+0x5800] ;  /* 0x00580000a908783b */ /* 0x020f620000000200 */
[----:B------:R-:W-:Y:S04]  /*e060*/  DEPBAR.LE SB0, 0x0 ;  /* 0x000080000000791a */ /* 0x000fe80000000000 */
[C---:B----4-:R-:W-:Y:S04]  /*e070*/  HMMA.16816.F32.BF16 R20, R156.reuse, R4, R20 ;  /* 0x000000049c14723c */ /* 0x050fe80000041814 */
[----:B------:R4:W1:Y:S01]  /*e080*/  MUFU.TANH R151, R16 ;  /* 0x0000001000977308 */ /* 0x0008620000002400 */
[----:B------:R-:W-:Y:S03]  /*e090*/  BAR.SYNC.DEFER_BLOCKING 0x0 ;  /* 0x0000000000007b1d */ /* 0x000fe60000010000 */
[C---:B------:R-:W-:Y:S06]  /*e0a0*/  HMMA.16816.F32.BF16 R24, R156.reuse, R6, R24 ;  /* 0x000000069c18723c */ /* 0x040fec0000041818 */
[----:B------:R1:W1:Y:S10]  /*e0b0*/  MUFU.TANH R148, R17 ;  /* 0x0000001100947308 */ /* 0x0002740000002400 */
[----:B------:R-:W2:Y:S01]  /*e0c0*/  MUFU.TANH R155, R12 ;  /* 0x0000000c009b7308 */ /* 0x000ea20000002400 */
[----:B------:R-:W-:Y:S02]  /*e0d0*/  FMUL.FTZ R23, R23, c[0x0][0x320] ;  /* 0x0000c80017177a20 */ /* 0x000fe40000410000 */
[----:B----4-:R-:W-:Y:S02]  /*e0e0*/  FMUL.FTZ R16, R21, c[0x0][0x320] ;  /* 0x0000c80015107a20 */ /* 0x010fe40000410000 */
[----:B------:R-:W-:Y:S05]  /*e0f0*/  FMUL.FTZ R22, R22, c[0x0][0x320] ;  /* 0x0000c80016167a20 */ /* 0x000fea0000410000 */
[----:B------:R-:W4:Y:S01]  /*e100*/  MUFU.TANH R152, R23 ;  /* 0x0000001700987308 */ /* 0x000f220000002400 */
[----:B------:R-:W-:Y:S02]  /*e110*/  FMUL.FTZ R26, R26, c[0x0][0x320] ;  /* 0x0000c8001a1a7a20 */ /* 0x000fe40000410000 */
[----:B------:R-:W-:Y:S01]  /*e120*/  FMUL.FTZ R15, R24, c[0x0][0x320] ;  /* 0x0000c800180f7a20 */ /* 0x000fe20000410000 */
[C---:B-----5:R-:W-:Y:S03]  /*e130*/  HMMA.16816.F32.BF16 R28, R156.reuse, R8, R28 ;  /* 0x000000089c1c723c */ /* 0x060fe6000004181c */
[----:B-1----:R-:W-:Y:S02]  /*e140*/  FMUL.FTZ R17, R20, c[0x0][0x320] ;  /* 0x0000c80014117a20 */ /* 0x002fe40000410000 */
[----:B------:R-:W-:Y:S01]  /*e150*/  FMUL.FTZ R14, R25, c[0x0][0x320] ;  /* 0x0000c800190e7a20 */ /* 0x000fe20000410000 */
[----:B------:R1:W1:Y:S01]  /*e160*/  MUFU.TANH R147, R26 ;  /* 0x0000001a00937308 */ /* 0x0002620000002400 */
[----:B------:R-:W-:Y:S01]  /*e170*/  FMUL.FTZ R27, R27, c[0x0][0x320] ;  /* 0x0000c8001b1b7a20 */ /* 0x000fe20000410000 */
[----:B------:R-:W-:Y:S08]  /*e180*/  HMMA.16816.F32.BF16 R32, R156, R10, R32 ;  /* 0x0000000a9c20723c */ /* 0x000ff00000041820 */
[----:B------:R2:W2:Y:S08]  /*e190*/  MUFU.TANH R154, R13 ;  /* 0x0000000d009a7308 */ /* 0x0004b00000002400 */
[----:B------:R-:W-:Y:S02]  /*e1a0*/  FMUL.FTZ R25, R29, c[0x0][0x320] ;  /* 0x0000c8001d197a20 */ /* 0x000fe40000410000 */
[----:B------:R2:W2:Y:S01]  /*e1b0*/  MUFU.TANH R161, R18 ;  /* 0x0000001200a17308 */ /* 0x0004a20000002400 */
[----:B------:R-:W-:Y:S02]  /*e1c0*/  FMUL.FTZ R30, R30, c[0x0][0x320] ;  /* 0x0000c8001e1e7a20 */ /* 0x000fe40000410000 */
[----:B------:R-:W-:Y:S02]  /*e1d0*/  FMUL.FTZ R31, R31, c[0x0][0x320] ;  /* 0x0000c8001f1f7a20 */ /* 0x000fe40000410000 */
[----:B-1----:R-:W-:Y:S02]  /*e1e0*/  FMUL.FTZ R26, R28, c[0x0][0x320] ;  /* 0x0000c8001c1a7a20 */ /* 0x002fe40000410000 */
[----:B------:R-:W-:Y:S02]  /*e1f0*/  FMUL.FTZ R24, R32, c[0x0][0x320] ;  /* 0x0000c80020187a20 */ /* 0x000fe40000410000 */
[----:B------:R-:W-:Y:S01]  /*e200*/  FMUL.FTZ R23, R33, c[0x0][0x320] ;  /* 0x0000c80021177a20 */ /* 0x000fe20000410000 */
[----:B------:R1:W1:Y:S01]  /*e210*/  MUFU.TANH R160, R19 ;  /* 0x0000001300a07308 */ /* 0x0002620000002400 */
[----:B------:R-:W-:Y:S02]  /*e220*/  FMUL.FTZ R34, R34, c[0x0][0x320] ;  /* 0x0000c80022227a20 */ /* 0x000fe40000410000 */
[----:B------:R-:W-:Y:S07]  /*e230*/  FMUL.FTZ R35, R35, c[0x0][0x320] ;  /* 0x0000c80023237a20 */ /* 0x000fee0000410000 */
[----:B------:R-:W1:Y:S10]  /*e240*/  MUFU.TANH R17, R17 ;  /* 0x0000001100117308 */ /* 0x000e740000002400 */
[----:B------:R-:W1:Y:S10]  /*e250*/  MUFU.TANH R16, R16 ;  /* 0x0000001000107308 */ /* 0x000e740000002400 */
[----:B------:R1:W1:Y:S10]  /*e260*/  MUFU.TANH R153, R22 ;  /* 0x0000001600997308 */ /* 0x0002740000002400 */
[----:B------:R-:W1:Y:S10]  /*e270*/  MUFU.TANH R15, R15 ;  /* 0x0000000f000f7308 */ /* 0x000e740000002400 */
[----:B------:R-:W1:Y:S10]  /*e280*/  MUFU.TANH R14, R14 ;  /* 0x0000000e000e7308 */ /* 0x000e740000002400 */
[----:B------:R1:W1:Y:S10]  /*e290*/  MUFU.TANH R146, R27 ;  /* 0x0000001b00927308 */ /* 0x0002740000002400 */
[----:B------:R-:W1:Y:S10]  /*e2a0*/  MUFU.TANH R26, R26 ;  /* 0x0000001a001a7308 */ /* 0x000e740000002400 */
[----:B------:R-:W1:Y:S10]  /*e2b0*/  MUFU.TANH R25, R25 ;  /* 0x0000001900197308 */ /* 0x000e740000002400 */
[----:B------:R1:W1:Y:S10]  /*e2c0*/  MUFU.TANH R145, R30 ;  /* 0x0000001e00917308 */ /* 0x0002740000002400 */
[----:B------:R1:W1:Y:S10]  /*e2d0*/  MUFU.TANH R101, R31 ;  /* 0x0000001f00657308 */ /* 0x0002740000002400 */
[----:B------:R-:W1:Y:S10]  /*e2e0*/  MUFU.TANH R24, R24 ;  /* 0x0000001800187308 */ /* 0x000e740000002400 */
[----:B------:R-:W1:Y:S10]  /*e2f0*/  MUFU.TANH R23, R23 ;  /* 0x0000001700177308 */ /* 0x000e740000002400 */
[----:B------:R1:W1:Y:S10]  /*e300*/  MUFU.TANH R149, R34 ;  /* 0x0000002200957308 */ /* 0x0002740000002400 */
[----:B------:R1:W1:Y:S01]  /*e310*/  MUFU.TANH R150, R35 ;  /* 0x0000002300967308 */ /* 0x0002620000002400 */
[----:B------:R-:W-:-:S05]  /*e320*/  @!P0 BRA `(.L_x_790) ;  /* 0x000004a000008947 */ /* 0x000fca0003800000 */
[----:B--234-:R-:W-:Y:S02]  /*e330*/  IMAD.MOV.U32 R0, RZ, RZ, 0x1 ;  /* 0x00000001ff007424 */ /* 0x01cfe400078e00ff */
[----:B------:R-:W-:Y:S02]  /*e340*/  IMAD.MOV.U32 R196, RZ, RZ, RZ ;  /* 0x000000ffffc47224 */ /* 0x000fe400078e00ff */
[----:B------:R-:W-:Y:S01]  /*e350*/  IMAD R2, R195, 0x40, R226 ;  /* 0x00000040c3027824 */ /* 0x000fe200078e02e2 */
[----:B------:R-:W-:Y:S04]  /*e360*/  ISETP.NE.AND P0, PT, R0, c[0x0][0x2b8], PT ;  /* 0x0000ae0000007a0c */ /* 0x000fe80003f05270 */
[----:B------:R-:W-:Y:S05]  /*e370*/  IADD3 R2, R2, -0x40, R206 ;  /* 0xffffffc002027810 */ /* 0x000fea0007ffe0ce */
[--C-:B------:R-:W-:Y:S04]  /*e380*/  IMAD.MOV.U32 R0, RZ, RZ, R2.reuse ;  /* 0x000000ffff007224 */ /* 0x100fe800078e0002 */
[----:B------:R-:W-:Y:S05]  /*e390*/  @P0 IMAD.HI.U32 R3, R2, c[0x0][0x2bc], RZ ;  /* 0x0000af0002030a27 */ /* 0x000fea00078e00ff */
[----:B------:R-:W-:Y:S04]  /*e3a0*/  @P0 SHF.R.U32.HI R0, RZ, c[0x0][0x2c0], R3 ;  /* 0x0000b000ff000a19 */ /* 0x000fe80000011603 */
[C---:B------:R-:W-:Y:S02]  /*e3b0*/  IADD3 R4, -R0.reuse, RZ, RZ ;  /* 0x000000ff00047210 */ /* 0x040fe40007ffe1ff */
[----:B------:R-:W-:Y:S03]  /*e3c0*/  @!P3 IADD3 R3, P0, R0, R230, RZ ;  /* 0x000000e60003b210 */ /* 0x000fe60007f1e0ff */
[----:B------:R-:W-:Y:S01]  /*e3d0*/  IMAD R197, R4, c[0x0][0x2b8], R2 ;  /* 0x0000ae0004c57a24 */ /* 0x000fe200078e0202 */
[----:B------:R-:W-:Y:S02]  /*e3e0*/  @!P3 LEA.HI.X.SX32 R0, R0, R232, 0x1, P0 ;  /* 0x000000e80000b211 */ /* 0x000fe400000f0eff */
[C---:B------:R-:W-:Y:S04]  /*e3f0*/  @!P3 LEA R2, P0, R3.reuse, c[0x0][0x2a0], 0x2 ;  /* 0x0000a8000302ba11 */ /* 0x040fe800078010ff */
[----:B------:R-:W-:Y:S02]  /*e400*/  @!P3 LEA.HI.X R3, R3, c[0x0][0x2a4], R0, 0x2, P0 ;  /* 0x0000a9000303ba11 */ /* 0x000fe400000f1400 */
[----:B------:R-:W-:Y:S03]  /*e410*/  SHF.R.S32.HI R0, RZ, 0x1f, R197 ;  /* 0x0000001fff007819 */ /* 0x000fe600000114c5 */
[----:B------:R2:W3:Y:S02]  /*e420*/  @!P3 LDG.E R196, [R2.64] ;  /* 0x0000000a02c4b981 */ /* 0x0004e4000c1e1900 */
[----:B------:R-:W-:Y:S04]  /*e430*/  IMAD R0, R0, c[0x0][0x1e0], RZ ;  /* 0x0000780000007a24 */ /* 0x000fe800078e02ff */
[C---:B------:R-:W-:Y:S02]  /*e440*/  IMAD R0, R197.reuse, c[0x0][0x1e4], R0 ;  /* 0x00007900c5007a24 */ /* 0x040fe400078e0200 */
[----:B--2---:R-:W-:Y:S05]  /*e450*/  IMAD.WIDE.U32 R2, R197, c[0x0][0x1e0], RZ ;  /* 0x00007800c5027a25 */ /* 0x004fea00078e00ff */
[----:B------:R-:W-:Y:S02]  /*e460*/  IADD3 R3, R3, R0, RZ ;  /* 0x0000000003037210 */ /* 0x000fe40007ffe0ff */
[----:B---3--:R-:W-:Y:S03]  /*e470*/  SHF.R.S32.HI R0, RZ, 0x1f, R196 ;  /* 0x0000001fff007819 */ /* 0x008fe600000114c4 */
        /* <DEDUP_REMOVED lines=9> */
.L_x_923:
[----:B------:R-:W-:-:S05]  /*e510*/  BRA.DIV ~URZ, `(.L_x_792) ;  /* 0x0000f8227f007947 */ /* 0x000fca000b800000 */
[----:B------:R-:W4:Y:S01]  /*e520*/  SHFL.IDX PT, R0, R7, RZ, 0x181f ;  /* 0x00181fff07007589 */ /* 0x000f2200000e0000 */
        /* <DEDUP_REMOVED lines=9> */
[----:B----4-:R-:W-:Y:S05]  /*e5c0*/  IADD3 R2, P0, R0, R9, RZ ;  /* 0x0000000900027210 */ /* 0x010fea0007f1e0ff */
        /* <DEDUP_REMOVED lines=10> */
[----:B------:R4:W2:Y:S04]  /*e670*/  SHFL.IDX PT, R4, R5, 0x1, 0x181f ;  /* 0x00381f0005047f89 */ /* 0x0008a800000e0000 */
[----:B------:R1:W-:Y:S01]  /*e680*/  LDGSTS.E.BYPASS.LTC128B.128 [R190+0xa100], [R2.64], !P6 ;  /* 0x0a10000002be7fae */ /* 0x0003e2000f101d4a */
[----:B--2-4-:R-:W-:Y:S04]  /*e690*/  SEL R5, RZ, 0x10, P4 ;  /* 0x00000010ff057807 */ /* 0x014fe80002000000 */
.L_x_924:
[C---:B---3--:R-:W-:Y:S02]  /*e6a0*/  ISETP.NE.U32.AND P2, PT, R5.reuse, RZ, PT ;  /* 0x000000ff0500720c */ /* 0x048fe40003f45070 */
[----:B------:R-:W-:Y:S02]  /*e6b0*/  IADD3 R5, -R5, 0x10, RZ ;  /* 0x0000001005057810 */ /* 0x000fe40007ffe1ff */
[----:B-1----:R-:W-:Y:S02]  /*e6c0*/  IADD3 R2, -R10, 0x10, RZ ;  /* 0x000000100a027810 */ /* 0x002fe40007ffe1ff */
        /* <DEDUP_REMOVED lines=16> */
.L_x_790:
[----:B--234-:R-:W-:Y:S05]  /*e7d0*/  BSYNC B0 ;  /* 0x0000000000007941 */ /* 0x01cfea0003800000 */
.L_x_789:
[----:B-1----:R-:W-:Y:S01]  /*e7e0*/  LOP3.LUT R2, RZ, c[0x0][0x324], RZ, 0x33, !PT ;  /* 0x0000c900ff027a12 */ /* 0x002fe200078e33ff */
[----:B------:R-:W2:Y:S01]  /*e7f0*/  LDL R4, [R1+0x4] ;  /* 0x0000040001047983 */ /* 0x000ea20000100800 */
[----:B------:R-:W-:Y:S02]  /*e800*/  IMAD.MOV.U32 R0, RZ, RZ, 0x1 ;  /* 0x00000001ff007424 */ /* 0x000fe400078e00ff */
[----:B------:R-:W-:Y:S01]  /*e810*/  IMAD.SHL.U32 R5, R195, 0x40, RZ ;  /* 0x00000040c3057824 */ /* 0x000fe200078e00ff */
[----:B------:R-:W0:Y:S02]  /*e820*/  LDGDEPBAR ;  /* 0x00000000000079af */ /* 0x000e240000000000 */
[----:B------:R-:W-:Y:S01]  /*e830*/  ISETP.NE.AND P0, PT, R0, c[0x0][0x2c4], PT ;  /* 0x0000b10000007a0c */ /* 0x000fe20003f05270 */
[----:B--2---:R-:W-:Y:S05]  /*e840*/  IMAD R4, R4, 0x80, R235 ;  /* 0x0000008004047824 */ /* 0x004fea00078e02eb */
[----:B------:R-:W-:Y:S07]  /*e850*/  IADD3 R4, R233, R4, R234 ;  /* 0x00000004e9047210 */ /* 0x000fee0007ffe0ea */
[----:B------:R-:W-:Y:S05]  /*e860*/  @P0 IMAD.HI.U32 R0, R4, c[0x0][0x2c8], RZ ;  /* 0x0000b20004000a27 */ /* 0x000fea00078e00ff */
[----:B------:R-:W-:Y:S02]  /*e870*/  @P0 SHF.R.U32.HI R4, RZ, c[0x0][0x2cc], R0 ;  /* 0x0000b300ff040a19 */ /* 0x000fe40000011600 */
[----:B------:R-:W-:Y:S04]  /*e880*/  IADD3 R0, -R208, 0x1, -R5 ;  /* 0x00000001d0007810 */ /* 0x000fe80007ffe905 */
[----:B------:R-:W-:Y:S04]  /*e890*/  IADD3 R0, -R210, R0, R209 ;  /* 0x00000000d2007210 */ /* 0x000fe80007ffe1d1 */
[----:B------:R-:W-:Y:S01]  /*e8a0*/  IADD3 R7, R0, c[0x0][0x328], RZ ;  /* 0x0000ca0000077a10 */ /* 0x000fe20007ffe0ff */
[----:B------:R-:W-:Y:S01]  /*e8b0*/  IMAD.IADD R6, R2, 0x1, R0 ;  /* 0x0000000102067824 */ /* 0x000fe200078e0200 */
[----:B------:R-:W-:-:S05]  /*e8c0*/  BRA.DIV ~URZ, `(.L_x_793) ;  /* 0x0000f7227f007947 */ /* 0x000fca000b800000 */
[----:B------:R1:W2:Y:S02]  /*e8d0*/  SHFL.IDX PT, R3, R4, RZ, 0x1c1f ;  /* 0x001c1fff04037589 */ /* 0x0002a400000e0000 */
.L_x_925:
[----:B--2---:R-:W-:Y:S01]  /*e8e0*/  IADD3 R2, R7, R3, RZ ;  /* 0x0000000307027210 */ /* 0x004fe20007ffe0ff */
[----:B------:R-:W-:Y:S05]  /*e8f0*/  IMAD.MOV.U32 R0, RZ, RZ, 0x1 ;  /* 0x00000001ff007424 */ /* 0x000fea00078e00ff */
[----:B------:R-:W-:Y:S01]  /*e900*/  ISETP.LE.AND P0, PT, R0, c[0x0][0x32c], PT ;  /* 0x0000cb0000007a0c */ /* 0x000fe20003f03270 */
        /* <DEDUP_REMOVED lines=16> */
.L_x_796:
[----:B------:R-:W-:Y:S04]  /*ea10*/  MOV R8, 0x1 ;  /* 0x0000000100087802 */ /* 0x000fe80000000f00 */
[----:B------:R-:W-:Y:S11]  /*ea20*/  ISETP.NE.AND P0, PT, R8, c[0x0][0x32c], PT ;  /* 0x0000cb0008007a0c */ /* 0x000ff60003f05270 */
[----:B------:R-:W-:Y:S02]  /*ea30*/  @!UPT UIADD3 URZ, URZ, URZ, URZ ;  /* 0x0000003f3f3ff290 */ /* 0x000fe4000fffe03f */
[----:B------:R-:W-:Y:S05]  /*ea40*/  @P0 IMAD.HI.U32 R8, R3, c[0x0][0x330], RZ ;  /* 0x0000cc0003080a27 */ /* 0x000fea00078e00ff */
[----:B------:R-:W-:Y:S02]  /*ea50*/  @P0 SHF.R.U32.HI R3, RZ, c[0x0][0x334], R8 ;  /* 0x0000cd00ff030a19 */ /* 0x000fe40000011608 */
.L_x_797:
[----:B------:R-:W-:Y:S05]  /*ea60*/  BSYNC B0 ;  /* 0x0000000000007941 */ /* 0x000fea0003800000 */
.L_x_795:
[----:B------:R-:W-:Y:S04]  /*ea70*/  IMAD R3, R3, c[0x0][0x32c], -R5 ;  /* 0x0000cb0003037a24 */ /* 0x000fe800078e0a05 */
[----:B------:R-:W-:Y:S05]  /*ea80*/  IMAD.IADD R3, R3, 0x1, -R208 ;  /* 0x0000000103037824 */ /* 0x000fea00078e0ad0 */
[----:B------:R-:W-:Y:S02]  /*ea90*/  IMNMX R0, R0, R3, !PT ;  /* 0x0000000300007217 */ /* 0x000fe40007800200 */
[----:B------:R-:W-:Y:S04]  /*eaa0*/  IADD3 R3, R3, c[0x0][0x32c], RZ ;  /* 0x0000cb0003037a10 */ /* 0x000fe80007ffe0ff */
[----:B------:R-:W-:Y:S02]  /*eab0*/  IMNMX R2, R2, R3, PT ;  /* 0x0000000302027217 */ /* 0x000fe40003800200 */
.L_x_794:
[----:B------:R-:W-:Y:S04]  /*eac0*/  ISETP.GT.AND P2, PT, R195, -0x1, PT ;  /* 0xffffffffc300780c */ /* 0x000fe80003f44270 */
[----:B------:R-:W-:Y:S04]  /*ead0*/  ISETP.GT.AND P0, PT, R0, RZ, P2 ;  /* 0x000000ff0000720c */ /* 0x000fe80001704270 */
[----:B------:R-:W-:Y:S04]  /*eae0*/  ISETP.LT.OR P0, PT, R2, 0x1, P0 ;  /* 0x000000010200780c */ /* 0x000fe80000701670 */
[----:B------:R-:W-:Y:S02]  /*eaf0*/  FSEL R22, R166, -INF , !P0 ;  /* 0xff800000a6167808 */ /* 0x000fe40004000000 */
[----:B------:R-:W-:Y:S04]  /*eb00*/  ISETP.GT.AND P0, PT, R0, 0x1, P2 ;  /* 0x000000010000780c */ /* 0x000fe80001704270 */
        /* <DEDUP_REMOVED lines=43> */
[----:B------:R-:W-:Y:S01]  /*edc0*/  FSEL R23, R23, -INF , !P0 ;  /* 0xff80000017177808 */ /* 0x000fe20004000000 */
[----:B------:R-:W-:-:S06]  /*edd0*/  BRA.DIV ~URZ, `(.L_x_798) ;  /* 0x0000f2927f007947 */ /* 0x000fcc000b800000 */
[----:B------:R2:W3:Y:S02]  /*ede0*/  SHFL.IDX PT, R3, R4, 0x1, 0x1c1f ;  /* 0x003c1f0004037f89 */ /* 0x0004e400000e0000 */
.L_x_926:
[----:B---3--:R-:W-:Y:S01]  /*edf0*/  IADD3 R2, R7, R3, RZ ;  /* 0x0000000307027210 */ /* 0x008fe20007ffe0ff */
        /* <DEDUP_REMOVED lines=18> */
.L_x_801:
[----:B-12---:R-:W-:Y:S04]  /*ef20*/  MOV R4, 0x1 ;  /* 0x0000000100047802 */ /* 0x006fe80000000f00 */
[----:B------:R-:W-:Y:S11]  /*ef30*/  ISETP.NE.AND P0, PT, R4, c[0x0][0x32c], PT ;  /* 0x0000cb0004007a0c */ /* 0x000ff60003f05270 */
[----:B------:R-:W-:Y:S02]  /*ef40*/  @!UPT UIADD3 URZ, URZ, URZ, URZ ;  /* 0x0000003f3f3ff290 */ /* 0x000fe4000fffe03f */
[----:B------:R-:W-:Y:S05]  /*ef50*/  @P0 IMAD.HI.U32 R4, R3, c[0x0][0x330], RZ ;  /* 0x0000cc0003040a27 */ /* 0x000fea00078e00ff */
[----:B------:R-:W-:Y:S02]  /*ef60*/  @P0 SHF.R.U32.HI R3, RZ, c[0x0][0x334], R4 ;  /* 0x0000cd00ff030a19 */ /* 0x000fe40000011604 */
.L_x_802:
[----:B------:R-:W-:Y:S05]  /*ef70*/  BSYNC B0 ;  /* 0x0000000000007941 */ /* 0x000fea0003800000 */
.L_x_800:
[----:B------:R-:W-:Y:S04]  /*ef80*/  IMAD R5, R3, c[0x0][0x32c], -R5 ;  /* 0x0000cb0003057a24 */ /* 0x000fe800078e0a05 */
[----:B------:R-:W-:Y:S05]  /*ef90*/  IMAD.IADD R5, R5, 0x1, -R208 ;  /* 0x0000000105057824 */ /* 0x000fea00078e0ad0 */
[----:B------:R-:W-:Y:S02]  /*efa0*/  IMNMX R0, R0, R5, !PT ;  /* 0x0000000500007217 */ /* 0x000fe40007800200 */
[----:B------:R-:W-:Y:S04]  /*efb0*/  IADD3 R5, R5, c[0x0][0x32c], RZ ;  /* 0x0000cb0005057a10 */ /* 0x000fe80007ffe0ff */
[----:B------:R-:W-:Y:S02]  /*efc0*/  IMNMX R2, R2, R5, PT ;  /* 0x0000000502027217 */ /* 0x000fe40003800200 */
.L_x_799:
[C---:B------:R-:W-:Y:S02]  /*efd0*/  ISETP.GT.AND P0, PT, R0.reuse, RZ, P2 ;  /* 0x000000ff0000720c */ /* 0x040fe40001704270 */
[----:B------:R-:W-:Y:S02]  /*efe0*/  ISETP.GT.AND P1, PT, R0, 0x38, P2 ;  /* 0x000000380000780c */ /* 0x000fe40001724270 */
[C---:B------:R-:W-:Y:S02]  /*eff0*/  ISETP.LT.OR P0, PT, R2.reuse, 0x1, P0 ;  /* 0x000000010200780c */ /* 0x040fe40000701670 */
[----:B------:R-:W-:Y:S02]  /*f000*/  ISETP.LT.OR P1, PT, R2, 0x39, P1 ;  /* 0x000000390200780c */ /* 0x000fe40000f21670 */
[----:B------:R-:W-:Y:S02]  /*f010*/  FSEL R6, R192, -INF , !P0 ;  /* 0xff800000c0067808 */ /* 0x000fe40004000000 */
[----:B------:R-:W-:Y:S02]  /*f020*/  ISETP.GT.AND P0, PT, R0, 0x1, P2 ;  /* 0x000000010000780c */ /* 0x000fe40001704270 */
[----:B------:R-:W-:Y:S02]  /*f030*/  FMNMX.FTZ R3, R6, R100, !PT ;  /* 0x0000006406037209 */ /* 0x000fe40007810000 */
[----:B------:R-:W-:Y:S02]  /*f040*/  ISETP.LT.OR P0, PT, R2, 0x2, P0 ;  /* 0x000000020200780c */ /* 0x000fe40000701670 */
[----:B------:R-:W-:Y:S02]  /*f050*/  FSEL R8, R149, -INF , !P1 ;  /* 0xff80000095087808 */ /* 0x000fe40004800000 */
[----:B------:R-:W-:Y:S02]  /*f060*/  FSEL R21, R191, -INF , !P0 ;  /* 0xff800000bf157808 */ /* 0x000fe40004000000 */
[----:B------:R-:W-:Y:S02]  /*f070*/  ISETP.GT.AND P0, PT, R0, 0x8, P2 ;  /* 0x000000080000780c */ /* 0x000fe40001704270 */
[----:B------:R-:W-:Y:S02]  /*f080*/  FMNMX.FTZ R3, R21, R3, !PT ;  /* 0x0000000315037209 */ /* 0x000fe40007810000 */
[----:B------:R-:W-:Y:S04]  /*f090*/  ISETP.LT.OR P0, PT, R2, 0x9, P0 ;  /* 0x000000090200780c */ /* 0x000fe80000701670 */
        /* <DEDUP_REMOVED lines=43> */
[----:B------:R-:W-:Y:S02]  /*f350*/  ISETP.GT.AND P0, PT, R0, 0x39, P2 ;  /* 0x000000390000780c */ /* 0x000fe40001704270 */
[----:B------:R-:W-:Y:S02]  /*f360*/  FMNMX.FTZ R0, R22, R102, !PT ;  /* 0x0000006616007209 */ /* 0x000fe40007810000 */
[----:B------:R-:W-:Y:S02]  /*f370*/  ISETP.LT.OR P0, PT, R2, 0x3a, P0 ;  /* 0x0000003a0200780c */ /* 0x000fe40000701670 */
[----:B------:R-:W-:Y:S02]  /*f380*/  FMNMX.FTZ R0, R144, R0, !PT ;  /* 0x0000000090007209 */ /* 0x000fe40007810000 */
[----:B------:R-:W-:Y:S02]  /*f390*/  FSEL R7, R150, -INF , !P0 ;  /* 0xff80000096077808 */ /* 0x000fe40004000000 */
[----:B------:R-:W-:Y:S04]  /*f3a0*/  FMNMX.FTZ R0, R103, R0, !PT ;  /* 0x0000000067007209 */ /* 0x000fe80007810000 */
        /* <DEDUP_REMOVED lines=8> */
[----:B------:R-:W-:Y:S02]  /*f430*/  FMNMX.FTZ R2, R27, R0, !PT ;  /* 0x000000001b027209 */ /* 0x000fe40007810000 */
[----:B------:R-:W-:Y:S02]  /*f440*/  FMNMX.FTZ R0, R11, R3, !PT ;  /* 0x000000030b007209 */ /* 0x000fe40007810000 */
[----:B------:R-:W-:Y:S02]  /*f450*/  FMNMX.FTZ R2, R26, R2, !PT ;  /* 0x000000021a027209 */ /* 0x000fe40007810000 */
[----:B------:R-:W-:Y:S02]  /*f460*/  FMNMX.FTZ R0, R10, R0, !PT ;  /* 0x000000000a007209 */ /* 0x000fe40007810000 */
[----:B------:R-:W-:Y:S02]  /*f470*/  FMNMX.FTZ R2, R25, R2, !PT ;  /* 0x0000000219027209 */ /* 0x000fe40007810000 */
[----:B------:R-:W-:Y:S02]  /*f480*/  FMNMX.FTZ R0, R9, R0, !PT ;  /* 0x0000000009007209 */ /* 0x000fe40007810000 */
[----:B-12---:R-:W-:Y:S02]  /*f490*/  FMNMX.FTZ R4, R24, R2, !PT ;  /* 0x0000000218047209 */ /* 0x006fe40007810000 */
[----:B------:R-:W-:Y:S02]  /*f4a0*/  FMNMX.FTZ R0, R8, R0, !PT ;  /* 0x0000000008007209 */ /* 0x000fe40007810000 */
[----:B------:R-:W-:Y:S02]  /*f4b0*/  FMNMX.FTZ R4, R23, R4, !PT ;  /* 0x0000000417047209 */ /* 0x000fe40007810000 */
[----:B------:R-:W-:Y:S01]  /*f4c0*/  FMNMX.FTZ R5, R7, R0, !PT ;  /* 0x0000000007057209 */ /* 0x000fe20007810000 */
[----:B------:R-:W-:-:S05]  /*f4d0*/  BRA.DIV ~URZ, `(.L_x_803) ;  /* 0x0000ec127f007947 */ /* 0x000fca000b800000 */
[----:B------:R1:W2:Y:S02]  /*f4e0*/  SHFL.BFLY PT, R0, R4, 0x2, 0x1f ;  /* 0x0c401f0004007f89 */ /* 0x0002a400000e0000 */
.L_x_927:
[----:B-12---:R-:W-:Y:S01]  /*f4f0*/  FMNMX.FTZ R4, R4, R0, !PT ;  /* 0x0000000004047209 */ /* 0x006fe20007810000 */
[----:B------:R-:W-:-:S05]  /*f500*/  BRA.DIV ~URZ, `(.L_x_804) ;  /* 0x0000ec227f007947 */ /* 0x000fca000b800000 */
[----:B------:R-:W1:Y:S02]  /*f510*/  SHFL.BFLY PT, R101, R4, 0x1, 0x1f ;  /* 0x0c201f0004657f89 */ /* 0x000e6400000e0000 */
[----:B-1----:R-:W-:Y:S02]  /*f520*/  FMNMX.FTZ R101, R4, R101, !PT ;  /* 0x0000006504657209 */ /* 0x002fe40007810000 */
[----:B------:R-:W1:Y:S02]  /*f530*/  SHFL.BFLY PT, R4, R5, 0x2, 0x1f ;  /* 0x0c401f0005047f89 */ /* 0x000e6400000e0000 */
[----:B-1----:R-:W-:Y:S05]  /*f540*/  FMNMX.FTZ R4, R5, R4, !PT ;  /* 0x0000000405047209 */ /* 0x002fea0007810000 */
[----:B------:R1:W2:Y:S02]  /*f550*/  SHFL.BFLY PT, R0, R4, 0x1, 0x1f ;  /* 0x0c201f0004007f89 */ /* 0x0002a400000e0000 */
.L_x_928:
[C---:B------:R-:W-:Y:S01]  /*f560*/  FSETP.NEU.FTZ.AND P0, PT, R101.reuse, -INF , PT ;  /* 0xff8000006500780b */ /* 0x040fe20003f1d000 */
[C---:B------:R-:W-:Y:S01]  /*f570*/  FMUL.FTZ R2, R101.reuse, c[0x0][0x2d0] ;  /* 0x0000b40065027a20 */ /* 0x040fe20000410000 */
[----:B--2---:R-:W-:Y:S01]  /*f580*/  FMNMX.FTZ R3, R0, R4, !PT ;  /* 0x0000000400037209 */ /* 0x004fe20007810000 */
[----:B------:R-:W-:Y:S01]  /*f590*/  WARPSYNC 0xffffffff ;  /* 0xffffffff00007948 */ /* 0x000fe20003800000 */
[----:B------:R-:W-:Y:S02]  /*f5a0*/  FSEL R0, R101, RZ, P0 ;  /* 0x000000ff65007208 */ /* 0x000fe40000000000 */
[----:B------:R-:W-:Y:S01]  /*f5b0*/  FSEL R2, R2, RZ, P0 ;  /* 0x000000ff02027208 */ /* 0x000fe20000000000 */
[C---:B-1----:R-:W-:Y:S01]  /*f5c0*/  FMUL.FTZ R4, R3.reuse, c[0x0][0x2d0] ;  /* 0x0000b40003047a20 */ /* 0x042fe20000410000 */
[----:B------:R-:W-:Y:S01]  /*f5d0*/  FSETP.NEU.FTZ.AND P0, PT, R3, -INF , PT ;  /* 0xff8000000300780b */ /* 0x000fe20003f1d000 */
[----:B------:R-:W-:Y:S02]  /*f5e0*/  FADD.FTZ R0, -R0, R102 ;  /* 0x0000006600007221 */ /* 0x000fe40000010100 */
[--C-:B------:R-:W-:Y:S01]  /*f5f0*/  FFMA.FTZ R22, R22, c[0x0][0x2d0], -R2.reuse ;  /* 0x0000b40016167a23 */ /* 0x100fe20000010802 */
[----:B------:R-:W-:Y:S01]  /*f600*/  FSEL R4, R4, RZ, P0 ;  /* 0x000000ff04047208 */ /* 0x000fe20000000000 */
[----:B------:R-:W-:Y:S02]  /*f610*/  FMUL.FTZ R0, R0, c[0x0][0x2d0] ;  /* 0x0000b40000007a20 */ /* 0x000fe40000410000 */
[--C-:B------:R-:W-:Y:S02]  /*f620*/  FFMA.FTZ R144, R144, c[0x0][0x2d0], -R2.reuse ;  /* 0x0000b40090907a23 */ /* 0x100fe40000010802 */
        /* <DEDUP_REMOVED lines=16> */
[----:B------:R-:W-:Y:S02]  /*f730*/  FFMA.FTZ R35, R35, c[0x0][0x2d0], -R2 ;  /* 0x0000b40023237a23 */ /* 0x000fe40000010802 */
[--C-:B------:R-:W-:Y:S02]  /*f740*/  FFMA.FTZ R102, R19, c[0x0][0x2d0], -R4.reuse ;  /* 0x0000b40013667a23 */ /* 0x100fe40000010804 */
[----:B------:R-:W-:Y:S01]  /*f750*/  MUFU.EX2 R103, R103 ;  /* 0x0000006700677308 */ /* 0x000fe20000000800 */
        /* <DEDUP_REMOVED lines=17> */
[----:B------:R-:W3:Y:S10]  /*f870*/  MUFU.EX2 R6, R6 ;  /* 0x0000000600067308 */ /* 0x000ef40000000800 */
[----:B------:R-:W-:Y:S10]  /*f880*/  MUFU.EX2 R157, R157 ;  /* 0x0000009d009d7308 */ /* 0x000ff40000000800 */
[----:B------:R-:W-:Y:S10]  /*f890*/  MUFU.EX2 R159, R159 ;  /* 0x0000009f009f7308 */ /* 0x000ff40000000800 */
[----:B------:R-:W-:Y:S10]  /*f8a0*/  MUFU.EX2 R160, R160 ;  /* 0x000000a000a07308 */ /* 0x000ff40000000800 */
[----:B------:R-:W-:Y:S10]  /*f8b0*/  MUFU.EX2 R150, R150 ;  /* 0x0000009600967308 */ /* 0x000ff40000000800 */
[----:B------:R-:W-:Y:S10]  /*f8c0*/  MUFU.EX2 R149, R149 ;  /* 0x0000009500957308 */ /* 0x000ff40000000800 */
[----:B------:R-:W-:Y:S10]  /*f8d0*/  MUFU.EX2 R151, R151 ;  /* 0x0000009700977308 */ /* 0x000ff40000000800 */
[----:B------:R-:W-:Y:S01]  /*f8e0*/  MUFU.EX2 R152, R152 ;  /* 0x0000009800987308 */ /* 0x000fe20000000800 */
[C---:B-1----:R-:W-:Y:S01]  /*f8f0*/  FFMA.FTZ R2, R0.reuse, R200, R22 ;  /* 0x000000c800027223 */ /* 0x042fe20000010016 */
[----:B--2---:R-:W-:Y:S01]  /*f900*/  F2FP.BF16.PACK_AB R146, R35, R103 ;  /* 0x000000672392723e */ /* 0x004fe200000010ff */
[----:B------:R-:W-:Y:S01]  /*f910*/  FMUL.FTZ R32, R0, R108 ;  /* 0x0000006c00207220 */ /* 0x000fe20000410000 */
[----:B---3--:R-:W-:Y:S01]  /*f920*/  F2FP.BF16.PACK_AB R145, R21, R6 ;  /* 0x000000061591723e */ /* 0x008fe200000010ff */
[----:B------:R-:W-:Y:S01]  /*f930*/  FADD.FTZ R5, R144, R2 ;  /* 0x0000000290057221 */ /* 0x000fe20000010000 */
[----:B------:R-:W-:Y:S01]  /*f940*/  FSEL R2, R3, RZ, P0 ;  /* 0x000000ff03027208 */ /* 0x000fe20000000000 */
[----:B------:R-:W-:Y:S01]  /*f950*/  FMUL.FTZ R33, R0, R109 ;  /* 0x0000006d00217220 */ /* 0x000fe20000410000 */
[----:B------:R-:W-:Y:S01]  /*f960*/  F2FP.BF16.PACK_AB R144, R144, R22 ;  /* 0x000000169090723e */ /* 0x000fe200000010ff */
[----:B------:R-:W-:Y:S01]  /*f970*/  FMUL.FTZ R16, R0, R124 ;  /* 0x0000007c00107220 */ /* 0x000fe20000410000 */
[----:B------:R-:W-:Y:S01]  /*f980*/  ISETP.GT.AND P0, PT, R195, R207, PT ;  /* 0x000000cfc300720c */ /* 0x000fe20003f04270 */
[----:B------:R-:W-:Y:S02]  /*f990*/  FADD.FTZ R2, -R2, R100 ;  /* 0x0000006402027221 */ /* 0x000fe40000010100 */
[----:B------:R-:W-:Y:S02]  /*f9a0*/  FFMA.FTZ R100, R20, c[0x0][0x2d0], -R4 ;  /* 0x0000b40014647a23 */ /* 0x000fe40000010804 */
[----:B------:R-:W-:Y:S02]  /*f9b0*/  FMUL.FTZ R2, R2, c[0x0][0x2d0] ;  /* 0x0000b40002027a20 */ /* 0x000fe40000410000 */
[----:B------:R-:W-:Y:S01]  /*f9c0*/  FADD.FTZ R4, R103, R5 ;  /* 0x0000000567047221 */ /* 0x000fe20000010000 */
[----:B------:R-:W-:Y:S01]  /*f9d0*/  MUFU.EX2 R124, R100 ;  /* 0x00000064007c7308 */ /* 0x000fe20000000800 */
[C---:B------:R-:W-:Y:S02]  /*f9e0*/  FMUL.FTZ R17, R0.reuse, R125 ;  /* 0x0000007d00117220 */ /* 0x040fe40000410000 */
[----:B------:R-:W-:Y:S02]  /*f9f0*/  FADD.FTZ R148, R35, R4 ;  /* 0x0000000423947221 */ /* 0x000fe40000010000 */
[C---:B------:R-:W-:Y:S02]  /*fa00*/  FMUL.FTZ R4, R0.reuse, R136 ;  /* 0x0000008800047220 */ /* 0x040fe40000410000 */
[C---:B------:R-:W-:Y:S02]  /*fa10*/  FMUL.FTZ R8, R0.reuse, R132 ;  /* 0x0000008400087220 */ /* 0x040fe40000410000 */
[C---:B------:R-:W-:Y:S01]  /*fa20*/  FMUL.FTZ R9, R0.reuse, R133 ;  /* 0x0000008500097220 */ /* 0x040fe20000410000 */
[----:B------:R-:W1:Y:S01]  /*fa30*/  MUFU.EX2 R2, R2 ;  /* 0x0000000200027308 */ /* 0x000e620000000800 */
[C---:B------:R-:W-:Y:S02]  /*fa40*/  FMUL.FTZ R12, R0.reuse, R128 ;  /* 0x00000080000c7220 */ /* 0x040fe40000410000 */
[C---:B------:R-:W-:Y:S02]  /*fa50*/  FMUL.FTZ R13, R0.reuse, R129 ;  /* 0x00000081000d7220 */ /* 0x040fe40000410000 */
[C---:B------:R-:W-:Y:S02]  /*fa60*/  FMUL.FTZ R20, R0.reuse, R120 ;  /* 0x0000007800147220 */ /* 0x040fe40000410000 */
[C---:B------:R-:W-:Y:S02]  /*fa70*/  FMUL.FTZ R24, R0.reuse, R116 ;  /* 0x0000007400187220 */ /* 0x040fe40000410000 */
[C---:B------:R-:W-:Y:S01]  /*fa80*/  FMUL.FTZ R25, R0.reuse, R117 ;  /* 0x0000007500197220 */ /* 0x040fe20000410000 */
[----:B------:R-:W2:Y:S01]  /*fa90*/  MUFU.EX2 R125, R102 ;  /* 0x00000066007d7308 */ /* 0x000ea20000000800 */
[C---:B------:R-:W-:Y:S02]  /*faa0*/  FMUL.FTZ R28, R0.reuse, R112 ;  /* 0x00000070001c7220 */ /* 0x040fe40000410000 */
[C---:B------:R-:W-:Y:S02]  /*fab0*/  FMUL.FTZ R29, R0.reuse, R113 ;  /* 0x00000071001d7220 */ /* 0x040fe40000410000 */
[C---:B------:R-:W-:Y:S02]  /*fac0*/  FMUL.FTZ R36, R0.reuse, R36 ;  /* 0x0000002400247220 */ /* 0x040fe40000410000 */
[C---:B------:R-:W-:Y:S02]  /*fad0*/  FMUL.FTZ R37, R0.reuse, R37 ;  /* 0x0000002500257220 */ /* 0x040fe40000410000 */
[C---:B------:R-:W-:Y:S01]  /*fae0*/  FMUL.FTZ R40, R0.reuse, R40 ;  /* 0x0000002800287220 */ /* 0x040fe20000410000 */
[----:B------:R-:W3:Y:S01]  /*faf0*/  MUFU.EX2 R100, R156 ;  /* 0x0000009c00647308 */ /* 0x000ee20000000800 */
[C---:B------:R-:W-:Y:S02]  /*fb00*/  FMUL.FTZ R41, R0.reuse, R41 ;  /* 0x0000002900297220 */ /* 0x040fe40000410000 */
[----:B------:R-:W-:Y:S02]  /*fb10*/  FMUL.FTZ R44, R0, R44 ;  /* 0x0000002c002c7220 */ /* 0x000fe40000410000 */
[C---:B-1----:R-:W-:Y:S02]  /*fb20*/  FMUL.FTZ R34, R2.reuse, R110 ;  /* 0x0000006e02227220 */ /* 0x042fe40000410000 */
[C---:B------:R-:W-:Y:S02]  /*fb30*/  FMUL.FTZ R35, R2.reuse, R111 ;  /* 0x0000006f02237220 */ /* 0x040fe40000410000 */
[----:B------:R-:W1:Y:S01]  /*fb40*/  LDSM.16.MT88.4 R108, [R143] ;  /* 0x000000008f6c783b */ /* 0x000e620000004200 */
[C---:B------:R-:W-:Y:S01]  /*fb50*/  FFMA.FTZ R5, R2.reuse, R199, R6 ;  /* 0x000000c702057223 */ /* 0x040fe20000010006 */
[----:B------:R-:W-:Y:S01]  /*fb60*/  MUFU.EX2 R103, R154 ;  /* 0x0000009a00677308 */ /* 0x000fe20000000800 */
[----:B------:R-:W-:Y:S01]  /*fb70*/  FMUL.FTZ R6, R2, R138 ;  /* 0x0000008a02067220 */ /* 0x000fe20000410000 */
[----:B--2---:R-:W-:Y:S01]  /*fb80*/  F2FP.BF16.PACK_AB R147, R125, R124 ;  /* 0x0000007c7d93723e */ /* 0x004fe200000010ff */
[----:B------:R-:W-:Y:S02]  /*fb90*/  FADD.FTZ R199, R21, R5 ;  /* 0x0000000515c77221 */ /* 0x000fe40000010000 */
[----:B------:R-:W-:Y:S02]  /*fba0*/  FMUL.FTZ R5, R0, R137 ;  /* 0x0000008900057220 */ /* 0x000fe40000410000 */
[C---:B------:R-:W-:Y:S02]  /*fbb0*/  FMUL.FTZ R7, R2.reuse, R139 ;  /* 0x0000008b02077220 */ /* 0x040fe40000410000 */
[C---:B------:R-:W-:Y:S01]  /*fbc0*/  FMUL.FTZ R10, R2.reuse, R134 ;  /* 0x00000086020a7220 */ /* 0x040fe20000410000 */
[----:B------:R-:W-:Y:S01]  /*fbd0*/  MUFU.EX2 R102, R153 ;  /* 0x0000009900667308 */ /* 0x000fe20000000800 */
[C---:B------:R-:W-:Y:S02]  /*fbe0*/  FMUL.FTZ R11, R2.reuse, R135 ;  /* 0x00000087020b7220 */ /* 0x040fe40000410000 */
[----:B------:R-:W-:Y:S01]  /*fbf0*/  LDSM.16.MT88.4 R132, [R143+0x1800] ;  /* 0x001800008f84783b */ /* 0x000fe20000004200 */
[C---:B------:R-:W-:Y:S02]  /*fc00*/  FMUL.FTZ R18, R2.reuse, R126 ;  /* 0x0000007e02127220 */ /* 0x040fe40000410000 */
[----:B------:R-:W-:Y:S02]  /*fc10*/  FMUL.FTZ R19, R2, R127 ;  /* 0x0000007f02137220 */ /* 0x000fe40000410000 */
[----:B------:R-:W-:Y:S02]  /*fc20*/  FMUL.FTZ R21, R0, R121 ;  /* 0x0000007900157220 */ /* 0x000fe40000410000 */
[C---:B------:R-:W-:Y:S02]  /*fc30*/  FMUL.FTZ R22, R2.reuse, R122 ;  /* 0x0000007a02167220 */ /* 0x040fe40000410000 */
[C---:B------:R-:W-:Y:S02]  /*fc40*/  FMUL.FTZ R23, R2.reuse, R123 ;  /* 0x0000007b02177220 */ /* 0x040fe40000410000 */
[----:B------:R-:W-:Y:S01]  /*fc50*/  LDSM.16.MT88.4 R120, [R171+0x1000] ;  /* 0x00100000ab78783b */ /* 0x000fe20000004200 */
[C---:B------:R-:W-:Y:S02]  /*fc60*/  FMUL.FTZ R26, R2.reuse, R118 ;  /* 0x00000076021a7220 */ /* 0x040fe40000410000 */
[C---:B------:R-:W-:Y:S02]  /*fc70*/  FMUL.FTZ R27, R2.reuse, R119 ;  /* 0x00000077021b7220 */ /* 0x040fe40000410000 */
[C---:B------:R-:W-:Y:S02]  /*fc80*/  FMUL.FTZ R30, R2.reuse, R114 ;  /* 0x00000072021e7220 */ /* 0x040fe40000410000 */
[C---:B------:R-:W-:Y:S01]  /*fc90*/  FMUL.FTZ R31, R2.reuse, R115 ;  /* 0x00000073021f7220 */ /* 0x040fe20000410000 */
[----:B------:R-:W-:Y:S01]  /*fca0*/  LDSM.16.MT88.4 R116, [R168+0x800] ;  /* 0x00080000a874783b */ /* 0x000fe20000004200 */
[C---:B------:R-:W-:Y:S02]  /*fcb0*/  FMUL.FTZ R14, R2.reuse, R130 ;  /* 0x00000082020e7220 */ /* 0x040fe40000410000 */
[C---:B------:R-:W-:Y:S01]  /*fcc0*/  FMUL.FTZ R15, R2.reuse, R131 ;  /* 0x00000083020f7220 */ /* 0x040fe20000410000 */
[C---:B-1----:R-:W-:Y:S04]  /*fcd0*/  HMMA.16816.F32.BF16 R4, R144.reuse, R108, R4 ;  /* 0x0000006c9004723c */ /* 0x042fe80000041804 */
[----:B------:R-:W-:Y:S01]  /*fce0*/  LDSM.16.MT88.4 R112, [R143+0x800] ;  /* 0x000800008f70783b */ /* 0x000fe20000004200 */
[C---:B------:R-:W-:Y:S02]  /*fcf0*/  FMUL.FTZ R38, R2.reuse, R38 ;  /* 0x0000002602267220 */ /* 0x040fe40000410000 */
[C---:B------:R-:W-:Y:S01]  /*fd00*/  FMUL.FTZ R39, R2.reuse, R39 ;  /* 0x0000002702277220 */ /* 0x040fe20000410000 */
[C---:B------:R-:W-:Y:S04]  /*fd10*/  HMMA.16816.F32.BF16 R8, R144.reuse, R110, R8 ;  /* 0x0000006e9008723c */ /* 0x040fe80000041808 */
[----:B------:R-:W1:Y:S01]  /*fd20*/  LDSM.16.MT88.4 R108, [R168] ;  /* 0x00000000a86c783b */ /* 0x000e620000004200 */
[C---:B------:R-:W-:Y:S02]  /*fd30*/  FMUL.FTZ R42, R2.reuse, R42 ;  /* 0x0000002a022a7220 */ /* 0x040fe40000410000 */
[----:B------:R-:W-:Y:S02]  /*fd40*/  FMUL.FTZ R43, R2, R43 ;  /* 0x0000002b022b7220 */ /* 0x000fe40000410000 */
[----:B------:R-:W-:Y:S03]  /*fd50*/  FMUL.FTZ R45, R0, R45 ;  /* 0x0000002d002d7220 */ /* 0x000fe60000410000 */
        /* <DEDUP_REMOVED lines=18> */
[----:B------:R-:W-:Y:S02]  /*fe80*/  FMUL.FTZ R63, R2, R63 ;  /* 0x0000003f023f7220 */ /* 0x000fe40000410000 */
[C---:B------:R-:W-:Y:S01]  /*fe90*/  FMUL.FTZ R64, R0.reuse, R64 ;  /* 0x0000004000407220 */ /* 0x040fe20000410000 */
[C---:B------:R-:W-:Y:S01]  /*fea0*/  HMMA.16816.F32.BF16 R16, R144.reuse, R110, R16 ;  /* 0x0000006e9010723c */ /* 0x040fe20000041810 */
[----:B------:R-:W1:Y:S03]  /*feb0*/  LDSM.16.MT88.4 R108, [R171] ;  /* 0x00000000ab6c783b */ /* 0x000e660000004200 */
[----:B------:R-:W-:Y:S02]  /*fec0*/  FMUL.FTZ R65, R0, R65 ;  /* 0x0000004100417220 */ /* 0x000fe40000410000 */
[C---:B------:R-:W-:Y:S02]  /*fed0*/  FMUL.FTZ R66, R2.reuse, R66 ;  /* 0x0000004202427220 */ /* 0x040fe40000410000 */
[----:B------:R-:W-:Y:S04]  /*fee0*/  FMUL.FTZ R67, R2, R67 ;  /* 0x0000004302437220 */ /* 0x000fe80000410000 */
        /* <DEDUP_REMOVED lines=26> */
[C---:B------:R-:W-:Y:S02]  /*10090*/  FMUL.FTZ R91, R2.reuse, R91 ;  /* 0x0000005b025b7220 */ /* 0x040fe40000410000 */
[C---:B------:R-:W-:Y:S02]  /*100a0*/  FMUL.FTZ R94, R2.reuse, R94 ;  /* 0x0000005e025e7220 */ /* 0x040fe40000410000 */
[C---:B------:R-:W-:Y:S02]  /*100b0*/  FMUL.FTZ R95, R2.reuse, R95 ;  /* 0x0000005f025f7220 */ /* 0x040fe40000410000 */
[C---:B------:R-:W-:Y:S02]  /*100c0*/  FMUL.FTZ R98, R2.reuse, R98 ;  /* 0x0000006202627220 */ /* 0x040fe40000410000 */
[----:B------:R-:W-:Y:S02]  /*100d0*/  FMUL.FTZ R99, R2, R99 ;  /* 0x0000006302637220 */ /* 0x000fe40000410000 */
[----:B------:R-:W2:Y:S01]  /*100e0*/  MUFU.EX2 R2, R155 ;  /* 0x0000009b00027308 */ /* 0x000ea20000000800 */
[C---:B------:R-:W-:Y:S02]  /*100f0*/  FMUL.FTZ R92, R0.reuse, R92 ;  /* 0x0000005c005c7220 */ /* 0x040fe40000410000 */
[C---:B------:R-:W-:Y:S02]  /*10100*/  FMUL.FTZ R93, R0.reuse, R93 ;  /* 0x0000005d005d7220 */ /* 0x040fe40000410000 */
[C---:B------:R-:W-:Y:S02]  /*10110*/  FMUL.FTZ R96, R0.reuse, R96 ;  /* 0x0000006000607220 */ /* 0x040fe40000410000 */
[----:B------:R-:W-:Y:S02]  /*10120*/  FMUL.FTZ R97, R0, R97 ;  /* 0x0000006100617220 */ /* 0x000fe40000410000 */
[----:B---3--:R-:W-:Y:S02]  /*10130*/  FADD.FTZ R0, R100, R148 ;  /* 0x0000009464007221 */ /* 0x008fe40000010000 */
[----:B------:R-:W-:Y:S01]  /*10140*/  MUFU.EX2 R148, R165 ;  /* 0x000000a500947308 */ /* 0x000fe20000000800 */
[C---:B-1----:R-:W-:Y:S08]  /*10150*/  HMMA.16816.F32.BF16 R28, R144.reuse, R108, R28 ;  /* 0x0000006c901c723c */ /* 0x042ff0000004181c */
[C---:B------:R-:W-:Y:S01]  /*10160*/  HMMA.16816.F32.BF16 R32, R144.reuse, R110, R32 ;  /* 0x0000006e9020723c */ /* 0x040fe20000041820 */
[----:B------:R-:W1:Y:S03]  /*10170*/  LDSM.16.MT88.4 R108, [R143+0x2000] ;  /* 0x002000008f6c783b */ /* 0x000e660000004200 */
[----:B--2---:R-:W-:Y:S04]  /*10180*/  FADD.FTZ R0, R2, R0 ;  /* 0x0000000002007221 */ /* 0x004fe80000010000 */
[----:B------:R-:W-:Y:S04]  /*10190*/  FADD.FTZ R0, R103, R0 ;  /* 0x0000000067007221 */ /* 0x000fe80000010000 */
        /* <DEDUP_REMOVED lines=26> */
[----:B------:R-:W-:Y:S03]  /*10340*/  F2FP.BF16.PACK_AB R109, R149, R150 ;  /* 0x00000096956d723e */ /* 0x000fe600000010ff */
[----:B------:R-:W-:Y:S02]  /*10350*/  F2FP.BF16.PACK_AB R110, R102, R103 ;  /* 0x00000067666e723e */ /* 0x000fe400000010ff */
[----:B------:R-:W-:Y:S02]  /*10360*/  F2FP.BF16.PACK_AB R111, R152, R151 ;  /* 0x00000097986f723e */ /* 0x000fe400000010ff */
[----:B------:R-:W2:Y:S05]  /*10370*/  MUFU.EX2 R2, R163 ;  /* 0x000000a300027308 */ /* 0x000eaa0000000800 */
[C---:B------:R-:W-:Y:S05]  /*10380*/  HMMA.16816.F32.BF16 R4, R108.reuse, R112, R4 ;  /* 0x000000706c04723c */ /* 0x040fea0000041804 */
[----:B------:R-:W3:Y:S03]  /*10390*/  MUFU.EX2 R103, R162 ;  /* 0x000000a200677308 */ /* 0x000ee60000000800 */
[C---:B------:R-:W-:Y:S01]  /*103a0*/  HMMA.16816.F32.BF16 R8, R108.reuse, R114, R8 ;  /* 0x000000726c08723c */ /* 0x040fe20000041808 */
[----:B------:R-:W4:Y:S03]  /*103b0*/  LDSM.16.MT88.4 R112, [R171+0x800] ;  /* 0x00080000ab70783b */ /* 0x000f260000004200 */
[----:B-1----:R-:W-:Y:S03]  /*103c0*/  FADD.FTZ R0, R100, R0 ;  /* 0x0000000064007221 */ /* 0x002fe60000010000 */
[----:B------:R-:W1:Y:S01]  /*103d0*/  MUFU.EX2 R102, R161 ;  /* 0x000000a100667308 */ /* 0x000e620000000800 */
[C---:B------:R-:W-:Y:S04]  /*103e0*/  HMMA.16816.F32.BF16 R12, R108.reuse, R116, R12 ;  /* 0x000000746c0c723c */ /* 0x040fe8000004180c */
[----:B--2---:R-:W-:Y:S04]  /*103f0*/  FADD.FTZ R0, R2, R0 ;  /* 0x0000000002007221 */ /* 0x004fe80000010000 */
[C---:B------:R-:W-:Y:S01]  /*10400*/  HMMA.16816.F32.BF16 R16, R108.reuse, R118, R16 ;  /* 0x000000766c10723c */ /* 0x040fe20000041810 */
[----:B------:R-:W2:Y:S01]  /*10410*/  LDSM.16.MT88.4 R116, [R170+0x800] ;  /* 0x00080000aa74783b */ /* 0x000ea20000004200 */
[----:B------:R-:W-:Y:S02]  /*10420*/  MUFU.EX2 R144, R189 ;  /* 0x000000bd00907308 */ /* 0x000fe40000000800 */
[----:B---3--:R-:W-:Y:S08]  /*10430*/  FADD.FTZ R0, R103, R0 ;  /* 0x0000000067007221 */ /* 0x008ff00000010000 */
[----:B------:R-:W-:Y:S01]  /*10440*/  MUFU.EX2 R146, R192 ;  /* 0x000000c000927308 */ /* 0x000fe20000000800 */
[----:B-1----:R-:W-:Y:S01]  /*10450*/  FADD.FTZ R0, R102, R0 ;  /* 0x0000000066007221 */ /* 0x002fe20000010000 */
[C---:B----4-:R-:W-:Y:S08]  /*10460*/  HMMA.16816.F32.BF16 R20, R108.reuse, R112, R20 ;  /* 0x000000706c14723c */ /* 0x050ff00000041814 */
        /* <DEDUP_REMOVED lines=30> */
[----:B------:R-:W-:Y:S01]  /*10650*/  F2FP.BF16.PACK_AB R110, R102, R103 ;  /* 0x00000067666e723e */ /* 0x000fe200000010ff */
[----:B------:R-:W3:Y:S02]  /*10660*/  MUFU.EX2 R2, R167 ;  /* 0x000000a700027308 */ /* 0x000ee40000000800 */
[----:B------:R-:W-:Y:S02]  /*10670*/  F2FP.BF16.PACK_AB R109, R157, R158 ;  /* 0x0000009e9d6d723e */ /* 0x000fe400000010ff */
[----:B------:R-:W-:Y:S06]  /*10680*/  F2FP.BF16.PACK_AB R111, R160, R159 ;  /* 0x0000009fa06f723e */ /* 0x000fec00000010ff */
[----:B------:R-:W4:Y:S01]  /*10690*/  MUFU.EX2 R100, R193 ;  /* 0x000000c100647308 */ /* 0x000f220000000800 */
[C---:B-1----:R-:W-:Y:S09]  /*106a0*/  HMMA.16816.F32.BF16 R4, R108.reuse, R112, R4 ;  /* 0x000000706c04723c */ /* 0x042ff20000041804 */
[----:B------:R-:W1:Y:S01]  /*106b0*/  MUFU.EX2 R103, R166 ;  /* 0x000000a600677308 */ /* 0x000e620000000800 */
[C---:B------:R-:W-:Y:S01]  /*106c0*/  HMMA.16816.F32.BF16 R8, R108.reuse, R114, R8 ;  /* 0x000000726c08723c */ /* 0x040fe20000041808 */
[----:B------:R-:W5:Y:S02]  /*106d0*/  LDSM.16.MT88.4 R112, [R170+0x1000] ;  /* 0x00100000aa70783b */ /* 0x000f640000004200 */
[----:B---3--:R-:W-:Y:S06]  /*106e0*/  FADD.FTZ R0, R2, R0 ;  /* 0x0000000002007221 */ /* 0x008fec0000010000 */
[----:B------:R-:W-:Y:S01]  /*106f0*/  MUFU.EX2 R102, R191 ;  /* 0x000000bf00667308 */ /* 0x000fe20000000800 */
[C---:B--2---:R-:W-:Y:S03]  /*10700*/  HMMA.16816.F32.BF16 R12, R108.reuse, R116, R12 ;  /* 0x000000746c0c723c */ /* 0x044fe6000004180c */
[C---:B------:R-:W-:Y:S01]  /*10710*/  FADD.FTZ R0, R144.reuse, R0 ;  /* 0x0000000090007221 */ /* 0x040fe20000010000 */
[----:B------:R-:W-:Y:S01]  /*10720*/  F2FP.BF16.PACK_AB R144, R144, R2 ;  /* 0x000000029090723e */ /* 0x000fe200000010ff */
[----:B------:R-:W-:Y:S03]  /*10730*/  FADD.FTZ R2, R124, R199 ;  /* 0x000000c77c027221 */ /* 0x000fe60000010000 */
[C---:B------:R-:W-:Y:S01]  /*10740*/  HMMA.16816.F32.BF16 R16, R108.reuse, R118, R16 ;  /* 0x000000766c10723c */ /* 0x040fe20000041810 */
[----:B------:R-:W2:Y:S03]  /*10750*/  LDSM.16.MT88.4 R116, [R143+0x3000] ;  /* 0x003000008f74783b */ /* 0x000ea60000004200 */
[----:B----4-:R-:W-:Y:S01]  /*10760*/  FADD.FTZ R0, R100, R0 ;  /* 0x0000000064007221 */ /* 0x010fe20000010000 */
[----:B-1----:R-:W-:Y:S03]  /*10770*/  F2FP.BF16.PACK_AB R145, R103, R148 ;  /* 0x000000946791723e */ /* 0x002fe600000010ff */
[C---:B------:R-:W-:Y:S04]  /*10780*/  HMMA.16816.F32.BF16 R20, R108.reuse, R120, R20 ;  /* 0x000000786c14723c */ /* 0x040fe80000041814 */
[C---:B------:R-:W-:Y:S01]  /*10790*/  FADD.FTZ R200, R146.reuse, R0 ;  /* 0x0000000092c87221 */ /* 0x040fe20000010000 */
[----:B------:R-:W-:Y:S01]  /*107a0*/  F2FP.BF16.PACK_AB R146, R146, R100 ;  /* 0x000000649292723e */ /* 0x000fe200000010ff */
[----:B------:R-:W-:Y:S01]  /*107b0*/  FADD.FTZ R0, R125, R2 ;  /* 0x000000027d007221 */ /* 0x000fe20000010000 */
[----:B------:R-:W1:Y:S01]  /*107c0*/  MUFU.EX2 R100, R194 ;  /* 0x000000c200647308 */ /* 0x000e620000000800 */
[C---:B------:R-:W-:Y:S01]  /*107d0*/  HMMA.16816.F32.BF16 R24, R108.reuse, R122, R24 ;  /* 0x0000007a6c18723c */ /* 0x040fe20000041818 */
[----:B------:R-:W3:Y:S03]  /*107e0*/  LDSM.16.MT88.4 R120, [R168+0x3000] ;  /* 0x00300000a878783b */ /* 0x000ee60000004200 */
[----:B------:R-:W-:Y:S04]  /*107f0*/  FADD.FTZ R0, R150, R0 ;  /* 0x0000000096007221 */ /* 0x000fe80000010000 */
[----:B------:R-:W-:Y:S01]  /*10800*/  FADD.FTZ R0, R149, R0 ;  /* 0x0000000095007221 */ /* 0x000fe20000010000 */
[C---:B-----5:R-:W-:Y:S01]  /*10810*/  HMMA.16816.F32.BF16 R28, R108.reuse, R112, R28 ;  /* 0x000000706c1c723c */ /* 0x060fe2000004181c */
[----:B------:R-:W-:Y:S02]  /*10820*/  LDSM.16.MT88.4 R124, [R168+0x1800] ;  /* 0x00180000a87c783b */ /* 0x000fe40000004200 */
[----:B------:R-:W-:Y:S04]  /*10830*/  FADD.FTZ R0, R151, R0 ;  /* 0x0000000097007221 */ /* 0x000fe80000010000 */
[----:B------:R-:W-:Y:S01]  /*10840*/  FADD.FTZ R0, R152, R0 ;  /* 0x0000000098007221 */ /* 0x000fe20000010000 */
[C---:B------:R-:W-:Y:S01]  /*10850*/  HMMA.16816.F32.BF16 R32, R108.reuse, R114, R32 ;  /* 0x000000726c20723c */ /* 0x040fe20000041820 */
[----:B------:R-:W4:Y:S03]  /*10860*/  LDSM.16.MT88.4 R112, [R171+0x3000] ;  /* 0x00300000ab70783b */ /* 0x000f260000004200 */
[----:B------:R-:W-:Y:S01]  /*10870*/  FADD.FTZ R0, R158, R0 ;  /* 0x000000009e007221 */ /* 0x000fe20000010000 */
[----:B-1----:R-:W-:Y:S03]  /*10880*/  F2FP.BF16.PACK_AB R147, R100, R102 ;  /* 0x000000666493723e */ /* 0x002fe600000010ff */
[C---:B--2---:R-:W-:Y:S04]  /*10890*/  HMMA.16816.F32.BF16 R36, R108.reuse, R116, R36 ;  /* 0x000000746c24723c */ /* 0x044fe80000041824 */
[----:B------:R-:W-:Y:S04]  /*108a0*/  FADD.FTZ R0, R157, R0 ;  /* 0x000000009d007221 */ /* 0x000fe80000010000 */
[C---:B------:R-:W-:Y:S01]  /*108b0*/  HMMA.16816.F32.BF16 R40, R108.reuse, R118, R40 ;  /* 0x000000766c28723c */ /* 0x040fe20000041828 */
[----:B------:R-:W1:Y:S03]  /*108c0*/  LDSM.16.MT88.4 R116, [R170+0x3000] ;  /* 0x00300000aa74783b */ /* 0x000e660000004200 */
[----:B------:R-:W-:Y:S04]  /*108d0*/  FADD.FTZ R0, R159, R0 ;  /* 0x000000009f007221 */ /* 0x000fe80000010000 */
[C---:B---3--:R-:W-:Y:S04]  /*108e0*/  HMMA.16816.F32.BF16 R44, R108.reuse, R120, R44 ;  /* 0x000000786c2c723c */ /* 0x048fe8000004182c */
[----:B------:R-:W-:Y:S04]  /*108f0*/  FADD.FTZ R0, R160, R0 ;  /* 0x00000000a0007221 */ /* 0x000fe80000010000 */
[C---:B------:R-:W-:Y:S01]  /*10900*/  HMMA.16816.F32.BF16 R48, R108.reuse, R122, R48 ;  /* 0x0000007a6c30723c */ /* 0x040fe20000041830 */
[----:B------:R-:W2:Y:S03]  /*10910*/  LDSM.16.MT88.4 R120, [R143+0x5000] ;  /* 0x005000008f78783b */ /* 0x000ea60000004200 */
[----:B------:R-:W-:Y:S04]  /*10920*/  FADD.FTZ R0, R148, R0 ;  /* 0x0000000094007221 */ /* 0x000fe80000010000 */
[----:B------:R-:W-:Y:S01]  /*10930*/  FADD.FTZ R0, R103, R0 ;  /* 0x0000000067007221 */ /* 0x000fe20000010000 */
[C---:B----4-:R-:W-:Y:S03]  /*10940*/  HMMA.16816.F32.BF16 R52, R108.reuse, R112, R52 ;  /* 0x000000706c34723c */ /* 0x050fe60000041834 */
[----:B------:R-:W-:Y:S01]  /*10950*/  FADD.FTZ R2, R102, R0 ;  /* 0x0000000066027221 */ /* 0x000fe20000010000 */
[----:B------:R-:W-:Y:S02]  /*10960*/  IADD3 R0, R195, -0x1, RZ ;  /* 0xffffffffc3007810 */ /* 0x000fe40007ffe0ff */
[----:B------:R-:W-:Y:S01]  /*10970*/  MOV R102, R101 ;  /* 0x0000006500667202 */ /* 0x000fe20000000f00 */
[----:B------:R-:W-:Y:S01]  /*10980*/  FADD.FTZ R199, R100, R2 ;  /* 0x0000000264c77221 */ /* 0x000fe20000010000 */
[C---:B------:R-:W-:Y:S01]  /*10990*/  HMMA.16816.F32.BF16 R56, R108.reuse, R114, R56 ;  /* 0x000000726c38723c */ /* 0x040fe20000041838 */
[----:B------:R-:W3:Y:S03]  /*109a0*/  LDSM.16.MT88.4 R112, [R168+0x5000] ;  /* 0x00500000a870783b */ /* 0x000ee60000004200 */
[----:B------:R-:W-:Y:S02]  /*109b0*/  MOV R195, R0 ;  /* 0x0000000000c37202 */ /* 0x000fe40000000f00 */
[----:B------:R-:W-:Y:S02]  /*109c0*/  MOV R100, R3 ;  /* 0x0000000300647202 */ /* 0x000fe40000000f00 */
[C---:B-1----:R-:W-:Y:S08]  /*109d0*/  HMMA.16816.F32.BF16 R60, R108.reuse, R116, R60 ;  /* 0x000000746c3c723c */ /* 0x042ff0000004183c */
[C---:B------:R-:W-:Y:S01]  /*109e0*/  HMMA.16816.F32.BF16 R64, R108.reuse, R118, R64 ;  /* 0x000000766c40723c */ /* 0x040fe20000041840 */
[----:B------:R-:W1:Y:S07]  /*109f0*/  LDSM.16.MT88.4 R116, [R171+0x5000] ;  /* 0x00500000ab74783b */ /* 0x000e6e0000004200 */
[C---:B--2---:R-:W-:Y:S08]  /*10a00*/  HMMA.16816.F32.BF16 R68, R108.reuse, R120, R68 ;  /* 0x000000786c44723c */ /* 0x044ff00000041844 */
[C---:B------:R-:W-:Y:S01]  /*10a10*/  HMMA.16816.F32.BF16 R72, R108.reuse, R122, R72 ;  /* 0x0000007a6c48723c */ /* 0x040fe20000041848 */
[----:B------:R-:W2:Y:S07]  /*10a20*/  LDSM.16.MT88.4 R120, [R170+0x5000] ;  /* 0x00500000aa78783b */ /* 0x000eae0000004200 */
[C---:B---3--:R-:W-:Y:S08]  /*10a30*/  HMMA.16816.F32.BF16 R76, R108.reuse, R112, R76 ;  /* 0x000000706c4c723c */ /* 0x048ff0000004184c */
[C---:B------:R-:W-:Y:S08]  /*10a40*/  HMMA.16816.F32.BF16 R80, R108.reuse, R114, R80 ;  /* 0x000000726c50723c */ /* 0x040ff00000041850 */
[C---:B-1----:R-:W-:Y:S08]  /*10a50*/  HMMA.16816.F32.BF16 R84, R108.reuse, R116, R84 ;  /* 0x000000746c54723c */ /* 0x042ff00000041854 */
[C---:B------:R-:W-:Y:S01]  /*10a60*/  HMMA.16816.F32.BF16 R88, R108.reuse, R118, R88 ;  /* 0x000000766c58723c */ /* 0x040fe20000041858 */
[----:B------:R-:W1:Y:S07]  /*10a70*/  LDSM.16.MT88.4 R116, [R171+0x1800] ;  /* 0x00180000ab74783b */ /* 0x000e6e0000004200 */
[C---:B--2---:R-:W-:Y:S08]  /*10a80*/  HMMA.16816.F32.BF16 R92, R108.reuse, R120, R92 ;  /* 0x000000786c5c723c */ /* 0x044ff0000004185c */
        /* <DEDUP_REMOVED lines=32> */
[C---:B----4-:R-:W-:Y:S08]  /*10c90*/  HMMA.16816.F32.BF16 R92, R144.reuse, R16, R92 ;  /* 0x00000010905c723c */ /* 0x050ff0000004185c */
[----:B------:R-:W-:Y:S01]  /*10ca0*/  HMMA.16816.F32.BF16 R96, R144, R18, R96 ;  /* 0x000000129060723c */ /* 0x000fe20000041860 */
[----:B------:R-:W-:Y:S01]  /*10cb0*/  @!UPT UIADD3 URZ, URZ, URZ, URZ ;  /* 0x0000003f3f3ff290 */ /* 0x000fe2000fffe03f */
[----:B------:R-:W-:-:S11]  /*10cc0*/  @P0 BRA `(.L_x_805) ;  /* 0xffffc40000000947 */ /* 0x000fd6000383ffff */
[----:B------:R-:W2:Y:S01]  /*10cd0*/  LDL R2, [R1+0x4] ;  /* 0x0000040001027983 */ /* 0x000ea20000100800 */
[----:B------:R-:W-:Y:S01]  /*10ce0*/  IMAD.MOV.U32 R100, RZ, RZ, R3 ;  /* 0x000000ffff647224 */ /* 0x000fe200078e0003 */
[----:B------:R-:W-:Y:S01]  /*10cf0*/  MOV R195, R0 ;  /* 0x0000000000c37202 */ /* 0x000fe20000000f00 */
[----:B------:R-:W-:Y:S01]  /*10d00*/  IMAD.MOV.U32 R102, RZ, RZ, R101 ;  /* 0x000000ffff667224 */ /* 0x000fe200078e0065 */
[----:B--2---:R-:W-:-:S07]  /*10d10*/  SHF.L.U32 R2, R2, 0x7, RZ ;  /* 0x0000000702027819 */ /* 0x004fce00000006ff */
.L_x_784:
[----:B------:R-:W-:Y:S01]  /*10d20*/  IMAD.MOV.U32 R4, RZ, RZ, 0x1 ;  /* 0x00000001ff047424 */ /* 0x000fe200078e00ff */
[----:B------:R-:W-:-:S04]  /*10d30*/  IADD3 R2, R2, 0x7f, RZ ;  /* 0x0000007f02027810 */ /* 0x000fc80007ffe0ff */
[----:B------:R-:W-:-:S13]  /*10d40*/  ISETP.NE.AND P0, PT, R4, c[0x0][0x2c4], PT ;  /* 0x0000b10004007a0c */ /* 0x000fda0003f05270 */
[----:B------:R-:W-:-:S05]  /*10d50*/  @P0 IMAD.HI.U32 R0, R2, c[0x0][0x2c8], RZ ;  /* 0x0000b20002000a27 */ /* 0x000fca00078e00ff */
[----:B------:R-:W-:Y:S02]  /*10d60*/  @P0 SHF.R.U32.HI R2, RZ, c[0x0][0x2cc], R0 ;  /* 0x0000b300ff020a19 */ /* 0x000fe40000011600 */
[----:B------:R-:W2:Y:S01]  /*10d70*/  LDL R0, [R1+0x64] ;  /* 0x0000640001007983 */ /* 0x000ea20000100800 */
[----:B------:R-:W-:Y:S02]  /*10d80*/  ISETP.LE.AND P1, PT, R4, c[0x0][0x32c], PT ;  /* 0x0000cb0004007a0c */ /* 0x000fe40003f23270 */
[----:B--2---:R-:W-:Y:S02]  /*10d90*/  IADD3 R2, R2, 0x1, R0 ;  /* 0x0000000102027810 */ /* 0x004fe40007ffe000 */
[----:B------:R-:W2:Y:S03]  /*10da0*/  LDL R0, [R1+0x58] ;  /* 0x0000580001007983 */ /* 0x000ea60000100800 */
[----:B--2---:R-:W-:-:S05]  /*10db0*/  IMAD.IADD R0, R2, 0x1, -R0 ;  /* 0x0000000102007824 */ /* 0x004fca00078e0a00 */
[----:B------:R-:W-:Y:S01]  /*10dc0*/  IADD3 R2, R0, -c[0x0][0x324], RZ ;  /* 0x8000c90000027a10 */ /* 0x000fe20007ffe0ff */
[----:B------:R-:W-:Y:S05]  /*10dd0*/  @!P1 BRA `(.L_x_806) ;  /* 0x000000f000009947 */ /* 0x000fea0003800000 */
[----:B------:R-:W-:Y:S01]  /*10de0*/  ISETP.GT.AND P0, PT, R0, -0x1, PT ;  /* 0xffffffff0000780c */ /* 0x000fe20003f04270 */
[----:B------:R-:W-:-:S12]  /*10df0*/  BSSY B0, `(.L_x_807) ;  /* 0x000000b000007945 */ /* 0x000fd80003800000 */
[----:B------:R-:W-:Y:S05]  /*10e00*/  @P0 BRA `(.L_x_808) ;  /* 0x0000006000000947 */ /* 0x000fea0003800000 */
[----:B------:R-:W-:Y:S02]  /*10e10*/  ISETP.NE.AND P0, PT, R4, c[0x0][0x32c], PT ;  /* 0x0000cb0004007a0c */ /* 0x000fe40003f05270 */
[----:B------:R-:W-:-:S11]  /*10e20*/  LOP3.LUT R0, RZ, R0, RZ, 0x33, !PT ;  /* 0x00000000ff007212 */ /* 0x000fd600078e33ff */
[----:B------:R-:W-:-:S05]  /*10e30*/  @P0 IMAD.HI.U32 R3, R0, c[0x0][0x330], RZ ;  /* 0x0000cc0000030a27 */ /* 0x000fca00078e00ff */
[----:B------:R-:W-:-:S04]  /*10e40*/  @P0 SHF.R.U32.HI R0, RZ, c[0x0][0x334], R3 ;  /* 0x0000cd00ff000a19 */ /* 0x000fc80000011603 */
[----:B------:R-:W-:Y:S01]  /*10e50*/  LOP3.LUT R0, RZ, R0, RZ, 0x33, !PT ;  /* 0x00000000ff007212 */ /* 0x000fe200078e33ff */
[----:B------:R-:W-:Y:S05]  /*10e60*/  BRA `(.L_x_809) ;  /* 0x0000003000007947 */ /* 0x000fea0003800000 */
.L_x_808:
[----:B------:R-:W-:-:S13]  /*10e70*/  ISETP.NE.AND P0, PT, R4, c[0x0][0x32c], PT ;  /* 0x0000cb0004007a0c */ /* 0x000fda0003f05270 */
[----:B------:R-:W-:-:S05]  /*10e80*/  @P0 IMAD.HI.U32 R3, R0, c[0x0][0x330], RZ ;  /* 0x0000cc0000030a27 */ /* 0x000fca00078e00ff */
[----:B------:R-:W-:Y:S02]  /*10e90*/  @P0 SHF.R.U32.HI R0, RZ, c[0x0][0x334], R3 ;  /* 0x0000cd00ff000a19 */ /* 0x000fe40000011603 */
.L_x_809:
[----:B------:R-:W-:Y:S05]  /*10ea0*/  BSYNC B0 ;  /* 0x0000000000007941 */ /* 0x000fea0003800000 */
.L_x_807:
[----:B------:R-:W-:-:S05]  /*10eb0*/  IMAD R0, R0, c[0x0][0x32c], RZ ;  /* 0x0000cb0000007a24 */ /* 0x000fca00078e02ff */
[----:B------:R-:W-:-:S04]  /*10ec0*/  IMNMX R2, R2, R0, !PT ;  /* 0x0000000002027217 */ /* 0x000fc80007800200 */
.L_x_806:
        /* <DEDUP_REMOVED lines=9> */
.L_x_821:
        /* <DEDUP_REMOVED lines=31> */
.L_x_929:
        /* <DEDUP_REMOVED lines=25> */
.L_x_930:
        /* <DEDUP_REMOVED lines=19> */
.L_x_812:
[----:B------:R-:W-:Y:S05]  /*11410*/  BSYNC B0 ;  /* 0x0000000000007941 */ /* 0x000fea0003800000 */
.L_x_811:
        /* <DEDUP_REMOVED lines=175> */
[----:B------:R-:W4:Y:S01]  /*11f10*/  MUFU.TANH R152, R16 ;  /* 0x0000001000987308 */ /* 0x000f220000002400 */
[----:B------:R-:W-:Y:S03]  /*11f20*/  BAR.SYNC.DEFER_BLOCKING 0x0 ;  /* 0x0000000000007b1d */ /* 0x000fe60000010000 */
[C---:B------:R-:W-:Y:S06]  /*11f30*/  HMMA.16816.F32.BF16 R24, R156.reuse, R6, R24 ;  /* 0x000000069c18723c */ /* 0x040fec0000041818 */
[----:B------:R1:W1:Y:S10]  /*11f40*/  MUFU.TANH R149, R17 ;  /* 0x0000001100957308 */ /* 0x0002740000002400 */
[----:B------:R-:W1:Y:S01]  /*11f50*/  MUFU.TANH R151, R18 ;  /* 0x0000001200977308 */ /* 0x000e620000002400 */
[----:B------:R-:W-:Y:S02]  /*11f60*/  FMUL.FTZ R21, R21, c[0x0][0x320] ;  /* 0x0000c80015157a20 */ /* 0x000fe40000410000 */
[----:B------:R-:W-:Y:S02]  /*11f70*/  FMUL.FTZ R22, R22, c[0x0][0x320] ;  /* 0x0000c80016167a20 */ /* 0x000fe40000410000 */
[----:B------:R-:W-:Y:S02]  /*11f80*/  FMUL.FTZ R23, R23, c[0x0][0x320] ;  /* 0x0000c80017177a20 */ /* 0x000fe40000410000 */
[----:B------:R-:W-:Y:S03]  /*11f90*/  FMUL.FTZ R20, R20, c[0x0][0x320] ;  /* 0x0000c80014147a20 */ /* 0x000fe60000410000 */
[----:B------:R-:W1:Y:S01]  /*11fa0*/  MUFU.TANH R150, R19 ;  /* 0x0000001300967308 */ /* 0x000e620000002400 */
[----:B------:R-:W-:Y:S01]  /*11fb0*/  FMUL.FTZ R24, R24, c[0x0][0x320] ;  /* 0x0000c80018187a20 */ /* 0x000fe20000410000 */
[C---:B-----5:R-:W-:Y:S08]  /*11fc0*/  HMMA.16816.F32.BF16 R28, R156.reuse, R8, R28 ;  /* 0x000000089c1c723c */ /* 0x060ff0000004181c */
[----:B------:R5:W2:Y:S01]  /*11fd0*/  MUFU.TANH R145, R21 ;  /* 0x0000001500917308 */ /* 0x000aa20000002400 */
[----:B------:R-:W-:Y:S09]  /*11fe0*/  HMMA.16816.F32.BF16 R32, R156, R10, R32 ;  /* 0x0000000a9c20723c */ /* 0x000ff20000041820 */
[----:B------:R2:W2:Y:S06]  /*11ff0*/  MUFU.TANH R148, R22 ;  /* 0x0000001600947308 */ /* 0x0004ac0000002400 */
[----:B-1----:R-:W-:Y:S04]  /*12000*/  FMUL.FTZ R17, R28, c[0x0][0x320] ;  /* 0x0000c8001c117a20 */ /* 0x002fe80000410000 */
[----:B------:R1:W1:Y:S01]  /*12010*/  MUFU.TANH R147, R23 ;  /* 0x0000001700937308 */ /* 0x0002620000002400 */
[----:B------:R-:W-:Y:S02]  /*12020*/  FMUL.FTZ R16, R29, c[0x0][0x320] ;  /* 0x0000c8001d107a20 */ /* 0x000fe40000410000 */
[----:B-----5:R-:W-:Y:S02]  /*12030*/  FMUL.FTZ R21, R31, c[0x0][0x320] ;  /* 0x0000c8001f157a20 */ /* 0x020fe40000410000 */
[----:B------:R-:W-:Y:S02]  /*12040*/  FMUL.FTZ R15, R32, c[0x0][0x320] ;  /* 0x0000c800200f7a20 */ /* 0x000fe40000410000 */
[----:B------:R-:W-:Y:S03]  /*12050*/  FMUL.FTZ R14, R33, c[0x0][0x320] ;  /* 0x0000c800210e7a20 */ /* 0x000fe60000410000 */
[----:B------:R5:W3:Y:S01]  /*12060*/  MUFU.TANH R144, R24 ;  /* 0x0000001800907308 */ /* 0x000ae20000002400 */
[----:B------:R-:W-:Y:S02]  /*12070*/  FMUL.FTZ R19, R34, c[0x0][0x320] ;  /* 0x0000c80022137a20 */ /* 0x000fe40000410000 */
[----:B------:R-:W-:Y:S02]  /*12080*/  FMUL.FTZ R18, R35, c[0x0][0x320] ;  /* 0x0000c80023127a20 */ /* 0x000fe40000410000 */
[----:B--2---:R-:W-:Y:S05]  /*12090*/  FMUL.FTZ R22, R30, c[0x0][0x320] ;  /* 0x0000c8001e167a20 */ /* 0x004fea0000410000 */
[----:B------:R2:W2:Y:S01]  /*120a0*/  MUFU.TANH R154, R12 ;  /* 0x0000000c009a7308 */ /* 0x0004a20000002400 */
[----:B-1----:R-:W-:Y:S02]  /*120b0*/  FMUL.FTZ R23, R25, c[0x0][0x320] ;  /* 0x0000c80019177a20 */ /* 0x002fe40000410000 */
[----:B------:R-:W-:Y:S07]  /*120c0*/  FMUL.FTZ R25, R26, c[0x0][0x320] ;  /* 0x0000c8001a197a20 */ /* 0x000fee0000410000 */
[----:B------:R1:W1:Y:S01]  /*120d0*/  MUFU.TANH R153, R13 ;  /* 0x0000000d00997308 */ /* 0x0002620000002400 */
[----:B-----5:R-:W-:Y:S09]  /*120e0*/  FMUL.FTZ R24, R27, c[0x0][0x320] ;  /* 0x0000c8001b187a20 */ /* 0x020ff20000410000 */
[----:B------:R1:W1:Y:S10]  /*120f0*/  MUFU.TANH R146, R20 ;  /* 0x0000001400927308 */ /* 0x0002740000002400 */
        /* <DEDUP_REMOVED lines=42> */
.L_x_931:
[----:B------:R-:W-:-:S05]  /*123a0*/  BRA.DIV ~URZ, `(.L_x_818) ;  /* 0x0000c2027f007947 */ /* 0x000fca000b800000 */
[----:B------:R-:W4:Y:S01]  /*123b0*/  SHFL.IDX PT, R0, R7, RZ, 0x181f ;  /* 0x00181fff07007589 */ /* 0x000f2200000e0000 */
[----:B------:R-:W-:Y:S01]  /*123c0*/  IMAD.SHL.U32 R9, R198, 0x2, RZ ;  /* 0x00000002c6097824 */ /* 0x000fe200078e00ff */
[----:B------:R-:W-:Y:S01]  /*123d0*/  SHF.R.S32.HI R2, RZ, 0x1f, R198 ;  /* 0x0000001fff027819 */ /* 0x000fe200000114c6 */
[C---:B------:R-:W-:Y:S01]  /*123e0*/  IMAD.SHL.U32 R6, R205.reuse, 0x2, RZ ;  /* 0x00000002cd067824 */ /* 0x040fe200078e00ff */
[----:B------:R-:W-:Y:S01]  /*123f0*/  SHF.L.U64.HI R8, R205, 0x1, R218 ;  /* 0x00000001cd087819 */ /* 0x000fe200000102da */
[----:B------:R-:W-:Y:S01]  /*12400*/  IMAD.SHL.U32 R11, R204, 0x2, RZ ;  /* 0x00000002cc0b7824 */ /* 0x000fe200078e00ff */
[----:B-1----:R-:W-:Y:S02]  /*12410*/  SHF.L.U64.HI R13, R198, 0x1, R2 ;  /* 0x00000001c60d7819 */ /* 0x002fe40000010202 */
        /* <DEDUP_REMOVED lines=8> */
[----:B-1----:R-:W-:Y:S05]  /*124a0*/  IADD3 R2, P0, R0, R6, RZ ;  /* 0x0000000600027210 */ /* 0x002fea0007f1e0ff */
[----:B------:R-:W-:Y:S05]  /*124b0*/  IMAD.X R3, R4, 0x1, R8, P0 ;  /* 0x0000000104037824 */ /* 0x000fea00000e0608 */
[----:B------:R1:W-:Y:S02]  /*124c0*/  LDGSTS.E.BYPASS.LTC128B.128 [R190+0x8100], [R2.64], !P4 ;  /* 0x0810000002be7fae */ /* 0x0003e4000e101d4a */
[----:B-1----:R-:W-:Y:S02]  /*124d0*/  IADD3 R2, P0, R0, R11, RZ ;  /* 0x0000000b00027210 */ /* 0x002fe40007f1e0ff */
[----:B------:R-:W1:Y:S03]  /*124e0*/  SHFL.IDX PT, R0, R7, 0x1, 0x181f ;  /* 0x00381f0007007f89 */ /* 0x000e6600000e0000 */
[----:B------:R-:W-:Y:S02]  /*124f0*/  IMAD.X R3, R4, 0x1, R12, P0 ;  /* 0x0000000104037824 */ /* 0x000fe400000e060c */
[----:B------:R3:W4:Y:S04]  /*12500*/  SHFL.IDX PT, R4, R5, 0x1, 0x181f ;  /* 0x00381f0005047f89 */ /* 0x00072800000e0000 */
[----:B------:R2:W-:Y:S02]  /*12510*/  LDGSTS.E.BYPASS.LTC128B.128 [R190+0xa100], [R2.64], !P6 ;  /* 0x0a10000002be7fae */ /* 0x0005e4000f101d4a */
[----:B--23--:R-:W-:Y:S04]  /*12520*/  SEL R5, RZ, 0x10, P4 ;  /* 0x00000010ff057807 */ /* 0x00cfe80002000000 */
.L_x_932:
[C---:B-1----:R-:W-:Y:S02]  /*12530*/  ISETP.NE.U32.AND P2, PT, R5.reuse, RZ, PT ;  /* 0x000000ff0500720c */ /* 0x042fe40003f45070 */
[----:B------:R-:W-:Y:S02]  /*12540*/  IADD3 R5, -R5, 0x10, RZ ;  /* 0x0000001005057810 */ /* 0x000fe40007ffe1ff */
[----:B------:R-:W-:Y:S02]  /*12550*/  IADD3 R2, -R10, 0x10, RZ ;  /* 0x000000100a027810 */ /* 0x000fe40007ffe1ff */
[----:B------:R-:W-:Y:S02]  /*12560*/  LOP3.LUT R5, R5, 0xf, RZ, 0xc0, !PT ;  /* 0x0000000f05057812 */ /* 0x000fe400078ec0ff */
[----:B------:R-:W-:Y:S02]  /*12570*/  LOP3.LUT R2, R2, 0xf, RZ, 0xc0, !PT ;  /* 0x0000000f02027812 */ /* 0x000fe400078ec0ff */
[----:B------:R-:W-:Y:S04]  /*12580*/  IADD3 R6, P1, P0, R5, R0, R6 ;  /* 0x0000000005067210 */ /* 0x000fe8000783e006 */
[----:B----4-:R-:W-:Y:S02]  /*12590*/  IADD3.X R7, RZ, R4, R8, P1, P0 ;  /* 0x00000004ff077210 */ /* 0x010fe40000fe0408 */
        /* <DEDUP_REMOVED lines=12> */
.L_x_816:
[----:B--234-:R-:W-:Y:S05]  /*12660*/  BSYNC B0 ;  /* 0x0000000000007941 */ /* 0x01cfea0003800000 */
.L_x_815:
[----:B-1----:R-:W-:Y:S01]  /*12670*/  FMNMX.FTZ R2, R162, R101, !PT ;  /* 0x00000065a2027209 */ /* 0x002fe20007810000 */
        /* <DEDUP_REMOVED lines=34> */
.L_x_933:
[----:B-12---:R-:W-:Y:S01]  /*128a0*/  FMNMX.FTZ R4, R4, R0, !PT ;  /* 0x0000000004047209 */ /* 0x006fe20007810000 */
[----:B------:R-:W-:-:S05]  /*128b0*/  BRA.DIV ~URZ, `(.L_x_820) ;  /* 0x0000bfe27f007947 */ /* 0x000fca000b800000 */
[----:B------:R-:W1:Y:S02]  /*128c0*/  SHFL.BFLY PT, R102, R4, 0x1, 0x1f ;  /* 0x0c201f0004667f89 */ /* 0x000e6400000e0000 */
[----:B-1----:R-:W-:Y:S02]  /*128d0*/  FMNMX.FTZ R102, R4, R102, !PT ;  /* 0x0000006604667209 */ /* 0x002fe40007810000 */
[----:B------:R-:W1:Y:S02]  /*128e0*/  SHFL.BFLY PT, R4, R5, 0x2, 0x1f ;  /* 0x0c401f0005047f89 */ /* 0x000e6400000e0000 */
[----:B-1----:R-:W-:Y:S05]  /*128f0*/  FMNMX.FTZ R4, R5, R4, !PT ;  /* 0x0000000405047209 */ /* 0x002fea0007810000 */
[----:B------:R1:W2:Y:S02]  /*12900*/  SHFL.BFLY PT, R0, R4, 0x1, 0x1f ;  /* 0x0c201f0004007f89 */ /* 0x0002a400000e0000 */
.L_x_934:
[----:B------:R-:W-:Y:S01]  /*12910*/  FMUL.FTZ R3, R102, c[0x0][0x2d0] ;  /* 0x0000b40066037a20 */ /* 0x000fe20000410000 */
[----:B--2---:R-:W-:Y:S01]  /*12920*/  FMNMX.FTZ R100, R0, R4, !PT ;  /* 0x0000000400647209 */ /* 0x004fe20007810000 */
[----:B------:R-:W-:Y:S01]  /*12930*/  FADD.FTZ R0, -R102, R101 ;  /* 0x0000006566007221 */ /* 0x000fe20000010100 */
[----:B------:R-:W-:Y:S01]  /*12940*/  WARPSYNC 0xffffffff ;  /* 0xffffffff00007948 */ /* 0x000fe20003800000 */
[--C-:B------:R-:W-:Y:S01]  /*12950*/  FFMA.FTZ R6, R162, c[0x0][0x2d0], -R3.reuse ;  /* 0x0000b400a2067a23 */ /* 0x100fe20000010803 */
[C---:B------:R-:W-:Y:S01]  /*12960*/  ISETP.GT.AND P0, PT, R195.reuse, R207, PT ;  /* 0x000000cfc300720c */ /* 0x040fe20003f04270 */
[----:B------:R-:W-:Y:S01]  /*12970*/  FMUL.FTZ R0, R0, c[0x0][0x2d0] ;  /* 0x0000b40000007a20 */ /* 0x000fe20000410000 */
[----:B------:R-:W-:Y:S01]  /*12980*/  IADD3 R195, R195, -0x1, RZ ;  /* 0xffffffffc3c37810 */ /* 0x000fe20007ffe0ff */
[--C-:B------:R-:W-:Y:S02]  /*12990*/  FFMA.FTZ R5, R165, c[0x0][0x2d0], -R3.reuse ;  /* 0x0000b400a5057a23 */ /* 0x100fe40000010803 */
[----:B------:R-:W-:Y:S01]  /*129a0*/  MUFU.EX2 R2, R0 ;  /* 0x0000000000027308 */ /* 0x000fe20000000800 */
[--C-:B-1----:R-:W-:Y:S02]  /*129b0*/  FFMA.FTZ R4, R163, c[0x0][0x2d0], -R3.reuse ;  /* 0x0000b400a3047a23 */ /* 0x102fe40000010803 */
        /* <DEDUP_REMOVED lines=14> */
[----:B------:R-:W-:Y:S03]  /*12aa0*/  FFMA.FTZ R3, R14, c[0x0][0x2d0], -R3 ;  /* 0x0000b4000e037a23 */ /* 0x000fe60000010803 */
[----:B------:R3:W-:Y:S10]  /*12ab0*/  MUFU.EX2 R146, R4 ;  /* 0x0000000400927308 */ /* 0x0007f40000000800 */
[----:B------:R-:W-:Y:S10]  /*12ac0*/  MUFU.EX2 R7, R7 ;  /* 0x0000000700077308 */ /* 0x000ff40000000800 */
[----:B------:R-:W-:Y:S01]  /*12ad0*/  MUFU.EX2 R101, R101 ;  /* 0x0000006500657308 */ /* 0x000fe20000000800 */
[----:B---3--:R-:W-:Y:S04]  /*12ae0*/  FMUL.FTZ R4, R100, c[0x0][0x2d0] ;  /* 0x0000b40064047a20 */ /* 0x008fe80000410000 */
[--C-:B------:R-:W-:Y:S02]  /*12af0*/  FFMA.FTZ R166, R166, c[0x0][0x2d0], -R4.reuse ;  /* 0x0000b400a6a67a23 */ /* 0x100fe40000010804 */
[--C-:B------:R-:W-:Y:S03]  /*12b00*/  FFMA.FTZ R164, R164, c[0x0][0x2d0], -R4.reuse ;  /* 0x0000b400a4a47a23 */ /* 0x100fe60000010804 */
        /* <DEDUP_REMOVED lines=11> */
[----:B------:R-:W-:Y:S01]  /*12bc0*/  FFMA.FTZ R158, R24, c[0x0][0x2d0], -R4 ;  /* 0x0000b400189e7a23 */ /* 0x000fe20000010804 */
[----:B------:R-:W3:Y:S10]  /*12bd0*/  MUFU.EX2 R164, R164 ;  /* 0x000000a400a47308 */ /* 0x000ef40000000800 */
[----:B------:R-:W-:Y:S10]  /*12be0*/  MUFU.EX2 R156, R156 ;  /* 0x0000009c009c7308 */ /* 0x000ff40000000800 */
        /* <DEDUP_REMOVED lines=8> */
[C---:B--2---:R-:W-:Y:S01]  /*12c70*/  F2FP.BF16.PACK_AB R144, R5.reuse, R6 ;  /* 0x000000060590723e */ /* 0x044fe200000010ff */
[----:B------:R-:W-:Y:S01]  /*12c80*/  FMUL.FTZ R32, R2, R108 ;  /* 0x0000006c02207220 */ /* 0x000fe20000410000 */
[----:B---3--:R-:W-:Y:S01]  /*12c90*/  F2FP.BF16.PACK_AB R147, R164, R166 ;  /* 0x000000a6a493723e */ /* 0x008fe200000010ff */
[----:B------:R-:W-:Y:S02]  /*12ca0*/  FADD.FTZ R8, R5, R0 ;  /* 0x0000000005087221 */ /* 0x000fe40000010000 */
[----:B------:R-:W-:Y:S02]  /*12cb0*/  FADD.FTZ R0, -R100, R103 ;  /* 0x0000006764007221 */ /* 0x000fe40000010100 */
[----:B------:R-:W-:Y:S01]  /*12cc0*/  FMUL.FTZ R33, R2, R109 ;  /* 0x0000006d02217220 */ /* 0x000fe20000410000 */
[----:B------:R-:W-:Y:S01]  /*12cd0*/  MUFU.EX2 R103, R149 ;  /* 0x0000009500677308 */ /* 0x000fe20000000800 */
[----:B------:R-:W-:Y:S02]  /*12ce0*/  FMUL.FTZ R0, R0, c[0x0][0x2d0] ;  /* 0x0000b40000007a20 */ /* 0x000fe40000410000 */
[--C-:B------:R-:W-:Y:S02]  /*12cf0*/  FFMA.FTZ R5, R167, c[0x0][0x2d0], -R4.reuse ;  /* 0x0000b400a7057a23 */ /* 0x100fe40000010804 */
[--C-:B------:R-:W-:Y:S02]  /*12d00*/  FFMA.FTZ R6, R189, c[0x0][0x2d0], -R4.reuse ;  /* 0x0000b400bd067a23 */ /* 0x100fe40000010804 */
[--C-:B------:R-:W-:Y:S02]  /*12d10*/  FFMA.FTZ R167, R21, c[0x0][0x2d0], -R4.reuse ;  /* 0x0000b40015a77a23 */ /* 0x100fe40000010804 */
[----:B------:R-:W-:Y:S01]  /*12d20*/  FFMA.FTZ R189, R19, c[0x0][0x2d0], -R4 ;  /* 0x0000b40013bd7a23 */ /* 0x000fe20000010804 */
[----:B------:R-:W1:Y:S01]  /*12d30*/  MUFU.EX2 R0, R0 ;  /* 0x0000000000007308 */ /* 0x000e620000000800 */
[----:B------:R-:W-:Y:S01]  /*12d40*/  FADD.FTZ R4, R146, R8 ;  /* 0x0000000892047221 */ /* 0x000fe20000010000 */
[C---:B------:R-:W-:Y:S01]  /*12d50*/  F2FP.BF16.PACK_AB R146, R7.reuse, R146 ;  /* 0x000000920792723e */ /* 0x040fe200000010ff */
[C---:B------:R-:W-:Y:S02]  /*12d60*/  FMUL.FTZ R16, R2.reuse, R124 ;  /* 0x0000007c02107220 */ /* 0x040fe40000410000 */
[----:B------:R-:W-:Y:S02]  /*12d70*/  FADD.FTZ R148, R7, R4 ;  /* 0x0000000407947221 */ /* 0x000fe40000010000 */
[C---:B------:R-:W-:Y:S02]  /*12d80*/  FMUL.FTZ R4, R2.reuse, R136 ;  /* 0x0000008802047220 */ /* 0x040fe40000410000 */
[C---:B------:R-:W-:Y:S01]  /*12d90*/  FMUL.FTZ R8, R2.reuse, R132 ;  /* 0x0000008402087220 */ /* 0x040fe20000410000 */
[----:B------:R2:W3:Y:S01]  /*12da0*/  MUFU.EX2 R10, R5 ;  /* 0x00000005000a7308 */ /* 0x0004e20000000800 */
[C---:B------:R-:W-:Y:S02]  /*12db0*/  FMUL.FTZ R9, R2.reuse, R133 ;  /* 0x0000008502097220 */ /* 0x040fe40000410000 */
[C---:B------:R-:W-:Y:S02]  /*12dc0*/  FMUL.FTZ R12, R2.reuse, R128 ;  /* 0x00000080020c7220 */ /* 0x040fe40000410000 */
[C---:B------:R-:W-:Y:S02]  /*12dd0*/  FMUL.FTZ R13, R2.reuse, R129 ;  /* 0x00000081020d7220 */ /* 0x040fe40000410000 */
[C---:B------:R-:W-:Y:S02]  /*12de0*/  FMUL.FTZ R17, R2.reuse, R125 ;  /* 0x0000007d02117220 */ /* 0x040fe40000410000 */
[C---:B------:R-:W-:Y:S01]  /*12df0*/  FMUL.FTZ R21, R2.reuse, R121 ;  /* 0x0000007902157220 */ /* 0x040fe20000410000 */
[----:B------:R3:W4:Y:S01]  /*12e00*/  MUFU.EX2 R145, R6 ;  /* 0x0000000600917308 */ /* 0x0007220000000800 */
[C---:B------:R-:W-:Y:S02]  /*12e10*/  FMUL.FTZ R20, R2.reuse, R120 ;  /* 0x0000007802147220 */ /* 0x040fe40000410000 */
[----:B------:R-:W-:Y:S02]  /*12e20*/  FMUL.FTZ R25, R2, R117 ;  /* 0x0000007502197220 */ /* 0x000fe40000410000 */
[C---:B-1----:R-:W-:Y:S02]  /*12e30*/  FMUL.FTZ R34, R0.reuse, R110 ;  /* 0x0000006e00227220 */ /* 0x042fe40000410000 */
[C---:B------:R-:W-:Y:S02]  /*12e40*/  FMUL.FTZ R35, R0.reuse, R111 ;  /* 0x0000006f00237220 */ /* 0x040fe40000410000 */
[----:B------:R-:W1:Y:S01]  /*12e50*/  LDSM.16.MT88.4 R108, [R143] ;  /* 0x000000008f6c783b */ /* 0x000e620000004200 */
[C---:B------:R-:W-:Y:S01]  /*12e60*/  FMUL.FTZ R7, R0.reuse, R139 ;  /* 0x0000008b00077220 */ /* 0x040fe20000410000 */
[----:B------:R-:W-:Y:S01]  /*12e70*/  MUFU.EX2 R120, R161 ;  /* 0x000000a100787308 */ /* 0x000fe20000000800 */
[----:B------:R-:W-:Y:S02]  /*12e80*/  FMUL.FTZ R11, R0, R135 ;  /* 0x00000087000b7220 */ /* 0x000fe40000410000 */
[----:B--2---:R-:W-:Y:S02]  /*12e90*/  FMUL.FTZ R5, R2, R137 ;  /* 0x0000008902057220 */ /* 0x004fe40000410000 */
[C---:B------:R-:W-:Y:S02]  /*12ea0*/  FMUL.FTZ R14, R0.reuse, R130 ;  /* 0x00000082000e7220 */ /* 0x040fe40000410000 */
[C---:B------:R-:W-:Y:S02]  /*12eb0*/  FMUL.FTZ R15, R0.reuse, R131 ;  /* 0x00000083000f7220 */ /* 0x040fe40000410000 */
[C---:B------:R-:W-:Y:S02]  /*12ec0*/  FMUL.FTZ R18, R0.reuse, R126 ;  /* 0x0000007e00127220 */ /* 0x040fe40000410000 */
[C---:B------:R-:W-:Y:S02]  /*12ed0*/  FMUL.FTZ R19, R0.reuse, R127 ;  /* 0x0000007f00137220 */ /* 0x040fe40000410000 */
[C---:B---3--:R-:W-:Y:S02]  /*12ee0*/  FFMA.FTZ R6, R0.reuse, R199, R10 ;  /* 0x000000c700067223 */ /* 0x048fe4000001000a */
[C---:B------:R-:W-:Y:S02]  /*12ef0*/  FMUL.FTZ R22, R0.reuse, R122 ;  /* 0x0000007a00167220 */ /* 0x040fe40000410000 */
[C---:B----4-:R-:W-:Y:S01]  /*12f00*/  FADD.FTZ R124, R145.reuse, R6 ;  /* 0x00000006917c7221 */ /* 0x050fe20000010000 */
[----:B------:R-:W-:Y:S01]  /*12f10*/  F2FP.BF16.PACK_AB R145, R145, R10 ;  /* 0x0000000a9191723e */ /* 0x000fe200000010ff */
[C---:B------:R-:W-:Y:S02]  /*12f20*/  FMUL.FTZ R6, R0.reuse, R138 ;  /* 0x0000008a00067220 */ /* 0x040fe40000410000 */
[C---:B------:R-:W-:Y:S02]  /*12f30*/  FMUL.FTZ R10, R0.reuse, R134 ;  /* 0x00000086000a7220 */ /* 0x040fe40000410000 */
[----:B------:R-:W-:Y:S01]  /*12f40*/  LDSM.16.MT88.4 R132, [R143+0x1800] ;  /* 0x001800008f84783b */ /* 0x000fe20000004200 */
[C---:B------:R-:W-:Y:S02]  /*12f50*/  FMUL.FTZ R23, R0.reuse, R123 ;  /* 0x0000007b00177220 */ /* 0x040fe40000410000 */
[C---:B------:R-:W-:Y:S02]  /*12f60*/  FMUL.FTZ R26, R0.reuse, R118 ;  /* 0x00000076001a7220 */ /* 0x040fe40000410000 */
[----:B------:R-:W-:Y:S02]  /*12f70*/  FMUL.FTZ R27, R0, R119 ;  /* 0x00000077001b7220 */ /* 0x000fe40000410000 */
[C---:B------:R-:W-:Y:S02]  /*12f80*/  FMUL.FTZ R28, R2.reuse, R112 ;  /* 0x00000070021c7220 */ /* 0x040fe40000410000 */
[----:B------:R-:W-:Y:S02]  /*12f90*/  FMUL.FTZ R29, R2, R113 ;  /* 0x00000071021d7220 */ /* 0x000fe40000410000 */
[C---:B------:R-:W-:Y:S02]  /*12fa0*/  FMUL.FTZ R30, R0.reuse, R114 ;  /* 0x00000072001e7220 */ /* 0x040fe40000410000 */
[----:B------:R-:W-:Y:S01]  /*12fb0*/  FMUL.FTZ R31, R0, R115 ;  /* 0x00000073001f7220 */ /* 0x000fe20000410000 */
[C---:B-1----:R-:W-:Y:S01]  /*12fc0*/  HMMA.16816.F32.BF16 R4, R144.reuse, R108, R4 ;  /* 0x0000006c9004723c */ /* 0x042fe20000041804 */
[----:B------:R-:W-:Y:S04]  /*12fd0*/  LDSM.16.MT88.4 R112, [R143+0x800] ;  /* 0x000800008f70783b */ /* 0x000fe80000004200 */
[C---:B------:R-:W-:Y:S02]  /*12fe0*/  FMUL.FTZ R24, R2.reuse, R116 ;  /* 0x0000007402187220 */ /* 0x040fe40000410000 */
[----:B------:R-:W-:Y:S01]  /*12ff0*/  MUFU.EX2 R116, R152 ;  /* 0x0000009800747308 */ /* 0x000fe20000000800 */
        /* <DEDUP_REMOVED lines=65> */
[C---:B------:R-:W-:Y:S02]  /*13410*/  FMUL.FTZ R93, R2.reuse, R93 ;  /* 0x0000005d025d7220 */ /* 0x040fe40000410000 */
[C---:B------:R-:W-:Y:S02]  /*13420*/  FMUL.FTZ R96, R2.reuse, R96 ;  /* 0x0000006002607220 */ /* 0x040fe40000410000 */
[----:B------:R-:W-:Y:S01]  /*13430*/  FMUL.FTZ R97, R2, R97 ;  /* 0x0000006102617220 */ /* 0x000fe20000410000 */
[C---:B-1----:R-:W-:Y:S01]  /*13440*/  HMMA.16816.F32.BF16 R28, R144.reuse, R108, R28 ;  /* 0x0000006c901c723c */ /* 0x042fe2000004181c */
[----:B------:R-:W1:Y:S02]  /*13450*/  MUFU.EX2 R2, R153 ;  /* 0x0000009900027308 */ /* 0x000e640000000800 */
[C---:B------:R-:W-:Y:S02]  /*13460*/  FMUL.FTZ R94, R0.reuse, R94 ;  /* 0x0000005e005e7220 */ /* 0x040fe40000410000 */
[C---:B------:R-:W-:Y:S02]  /*13470*/  FMUL.FTZ R95, R0.reuse, R95 ;  /* 0x0000005f005f7220 */ /* 0x040fe40000410000 */
[C---:B------:R-:W-:Y:S01]  /*13480*/  FMUL.FTZ R98, R0.reuse, R98 ;  /* 0x0000006200627220 */ /* 0x040fe20000410000 */
[C---:B------:R-:W-:Y:S01]  /*13490*/  HMMA.16816.F32.BF16 R32, R144.reuse, R110, R32 ;  /* 0x0000006e9020723c */ /* 0x040fe20000041820 */
[----:B------:R-:W2:Y:S03]  /*134a0*/  LDSM.16.MT88.4 R108, [R143+0x2000] ;  /* 0x002000008f6c783b */ /* 0x000ea60000004200 */
[----:B------:R-:W-:Y:S02]  /*134b0*/  FMUL.FTZ R99, R0, R99 ;  /* 0x0000006300637220 */ /* 0x000fe40000410000 */
[----:B------:R-:W-:Y:S06]  /*134c0*/  FADD.FTZ R0, R101, R148 ;  /* 0x0000009465007221 */ /* 0x000fec0000010000 */
[----:B-1----:R-:W-:Y:S04]  /*134d0*/  FADD.FTZ R0, R2, R0 ;  /* 0x0000000002007221 */ /* 0x002fe80000010000 */
[----:B------:R-:W-:Y:S04]  /*134e0*/  FADD.FTZ R0, R116, R0 ;  /* 0x0000000074007221 */ /* 0x000fe80000010000 */
[----:B------:R-:W-:Y:S01]  /*134f0*/  FADD.FTZ R0, R103, R0 ;  /* 0x0000000067007221 */ /* 0x000fe20000010000 */
[C---:B--2---:R-:W-:Y:S08]  /*13500*/  HMMA.16816.F32.BF16 R36, R144.reuse, R108, R36 ;  /* 0x0000006c9024723c */ /* 0x044ff00000041824 */
        /* <DEDUP_REMOVED lines=26> */
[----:B------:R-:W2:Y:S02]  /*136b0*/  LDSM.16.MT88.4 R116, [R168+0x800] ;  /* 0x00080000a874783b */ /* 0x000ea40000004200 */
[----:B------:R-:W3:Y:S01]  /*136c0*/  MUFU.EX2 R2, R162 ;  /* 0x000000a200027308 */ /* 0x000ee20000000800 */
[----:B------:R-:W-:Y:S07]  /*136d0*/  F2FP.BF16.PACK_AB R111, R150, R151 ;  /* 0x00000097966f723e */ /* 0x000fee00000010ff */
[C---:B------:R-:W-:Y:S02]  /*136e0*/  HMMA.16816.F32.BF16 R4, R108.reuse, R112, R4 ;  /* 0x000000706c04723c */ /* 0x040fe40000041804 */
[----:B------:R-:W4:Y:S03]  /*136f0*/  MUFU.EX2 R103, R159 ;  /* 0x0000009f00677308 */ /* 0x000f260000000800 */
[----:B-1----:R-:W-:Y:S03]  /*13700*/  FADD.FTZ R0, R101, R0 ;  /* 0x0000000065007221 */ /* 0x002fe60000010000 */
[C---:B------:R-:W-:Y:S01]  /*13710*/  HMMA.16816.F32.BF16 R8, R108.reuse, R114, R8 ;  /* 0x000000726c08723c */ /* 0x040fe20000041808 */
[----:B------:R-:W1:Y:S03]  /*13720*/  LDSM.16.MT88.4 R112, [R171+0x800] ;  /* 0x00080000ab70783b */ /* 0x000e660000004200 */
[----:B------:R-:W-:Y:S01]  /*13730*/  MUFU.EX2 R144, R192 ;  /* 0x000000c000907308 */ /* 0x000fe20000000800 */
[----:B---3--:R-:W-:Y:S04]  /*13740*/  FADD.FTZ R0, R2, R0 ;  /* 0x0000000002007221 */ /* 0x008fe80000010000 */
[----:B------:R-:W-:Y:S05]  /*13750*/  FADD.FTZ R0, R120, R0 ;  /* 0x0000000078007221 */ /* 0x000fea0000010000 */
[----:B------:R-:W-:Y:S01]  /*13760*/  MUFU.EX2 R146, R193 ;  /* 0x000000c100927308 */ /* 0x000fe20000000800 */
[C---:B----4-:R-:W-:Y:S01]  /*13770*/  FADD.FTZ R0, R103.reuse, R0 ;  /* 0x0000000067007221 */ /* 0x050fe20000010000 */
        /* <DEDUP_REMOVED lines=45> */
[----:B----4-:R-:W-:Y:S04]  /*13a50*/  FADD.FTZ R0, R2, R0 ;  /* 0x0000000002007221 */ /* 0x010fe80000010000 */
[C---:B------:R-:W-:Y:S01]  /*13a60*/  FADD.FTZ R0, R144.reuse, R0 ;  /* 0x0000000090007221 */ /* 0x040fe20000010000 */
[C---:B------:R-:W-:Y:S01]  /*13a70*/  HMMA.16816.F32.BF16 R16, R108.reuse, R118, R16 ;  /* 0x000000766c10723c */ /* 0x040fe20000041810 */
[----:B------:R-:W2:Y:S02]  /*13a80*/  LDSM.16.MT88.4 R116, [R143+0x3000] ;  /* 0x003000008f74783b */ /* 0x000ea40000004200 */
[----:B------:R-:W-:Y:S01]  /*13a90*/  F2FP.BF16.PACK_AB R144, R144, R2 ;  /* 0x000000029090723e */ /* 0x000fe200000010ff */
[----:B------:R-:W-:Y:S01]  /*13aa0*/  FADD.FTZ R2, R166, R124 ;  /* 0x0000007ca6027221 */ /* 0x000fe20000010000 */
[----:B-1----:R-:W-:Y:S01]  /*13ab0*/  F2FP.BF16.PACK_AB R145, R101, R103 ;  /* 0x000000676591723e */ /* 0x002fe200000010ff */
[----:B------:R-:W-:Y:S02]  /*13ac0*/  FADD.FTZ R0, R146, R0 ;  /* 0x0000000092007221 */ /* 0x000fe40000010000 */
[C---:B---3--:R-:W-:Y:S01]  /*13ad0*/  HMMA.16816.F32.BF16 R20, R108.reuse, R120, R20 ;  /* 0x000000786c14723c */ /* 0x048fe20000041814 */
[----:B------:R-:W-:Y:S03]  /*13ae0*/  LDSM.16.MT88.4 R124, [R168+0x1800] ;  /* 0x00180000a87c783b */ /* 0x000fe60000004200 */
[C---:B------:R-:W-:Y:S01]  /*13af0*/  F2FP.BF16.PACK_AB R146, R3.reuse, R146 ;  /* 0x000000920392723e */ /* 0x040fe200000010ff */
[----:B------:R-:W-:Y:S02]  /*13b00*/  FADD.FTZ R200, R3, R0 ;  /* 0x0000000003c87221 */ /* 0x000fe40000010000 */
[----:B------:R-:W-:Y:S01]  /*13b10*/  MUFU.EX2 R3, R189 ;  /* 0x000000bd00037308 */ /* 0x000fe20000000800 */
[C---:B------:R-:W-:Y:S01]  /*13b20*/  HMMA.16816.F32.BF16 R24, R108.reuse, R122, R24 ;  /* 0x0000007a6c18723c */ /* 0x040fe20000041818 */
[----:B------:R-:W1:Y:S03]  /*13b30*/  LDSM.16.MT88.4 R120, [R168+0x3000] ;  /* 0x00300000a878783b */ /* 0x000e660000004200 */
[----:B------:R-:W-:Y:S04]  /*13b40*/  FADD.FTZ R0, R164, R2 ;  /* 0x00000002a4007221 */ /* 0x000fe80000010000 */
[C---:B-----5:R-:W-:Y:S01]  /*13b50*/  HMMA.16816.F32.BF16 R28, R108.reuse, R112, R28 ;  /* 0x000000706c1c723c */ /* 0x060fe2000004181c */
[----:B------:R-:W3:Y:S03]  /*13b60*/  MUFU.EX2 R2, R194 ;  /* 0x000000c200027308 */ /* 0x000ee60000000800 */
[----:B------:R-:W-:Y:S04]  /*13b70*/  FADD.FTZ R0, R160, R0 ;  /* 0x00000000a0007221 */ /* 0x000fe80000010000 */
[C---:B------:R-:W-:Y:S01]  /*13b80*/  HMMA.16816.F32.BF16 R32, R108.reuse, R114, R32 ;  /* 0x000000726c20723c */ /* 0x040fe20000041820 */
[----:B------:R-:W4:Y:S03]  /*13b90*/  LDSM.16.MT88.4 R112, [R171+0x3000] ;  /* 0x00300000ab70783b */ /* 0x000f260000004200 */
[----:B------:R-:W-:Y:S04]  /*13ba0*/  FADD.FTZ R0, R155, R0 ;  /* 0x000000009b007221 */ /* 0x000fe80000010000 */
[----:B------:R-:W-:Y:S01]  /*13bb0*/  FADD.FTZ R0, R151, R0 ;  /* 0x0000000097007221 */ /* 0x000fe20000010000 */
[C---:B--2---:R-:W-:Y:S03]  /*13bc0*/  HMMA.16816.F32.BF16 R36, R108.reuse, R116, R36 ;  /* 0x000000746c24723c */ /* 0x044fe60000041824 */
[----:B------:R-:W-:Y:S04]  /*13bd0*/  FADD.FTZ R0, R150, R0 ;  /* 0x0000000096007221 */ /* 0x000fe80000010000 */
[----:B------:R-:W-:Y:S01]  /*13be0*/  FADD.FTZ R0, R156, R0 ;  /* 0x000000009c007221 */ /* 0x000fe20000010000 */
[C---:B------:R-:W-:Y:S01]  /*13bf0*/  HMMA.16816.F32.BF16 R40, R108.reuse, R118, R40 ;  /* 0x000000766c28723c */ /* 0x040fe20000041828 */
[----:B------:R-:W2:Y:S03]  /*13c00*/  LDSM.16.MT88.4 R116, [R170+0x3000] ;  /* 0x00300000aa74783b */ /* 0x000ea60000004200 */
[----:B---3--:R-:W-:Y:S01]  /*13c10*/  F2FP.BF16.PACK_AB R147, R2, R3 ;  /* 0x000000030293723e */ /* 0x008fe200000010ff */
[----:B------:R-:W-:Y:S03]  /*13c20*/  FADD.FTZ R0, R154, R0 ;  /* 0x000000009a007221 */ /* 0x000fe60000010000 */
[C---:B-1----:R-:W-:Y:S04]  /*13c30*/  HMMA.16816.F32.BF16 R44, R108.reuse, R120, R44 ;  /* 0x000000786c2c723c */ /* 0x042fe8000004182c */
[----:B------:R-:W-:Y:S04]  /*13c40*/  FADD.FTZ R0, R157, R0 ;  /* 0x000000009d007221 */ /* 0x000fe80000010000 */
[C---:B------:R-:W-:Y:S01]  /*13c50*/  HMMA.16816.F32.BF16 R48, R108.reuse, R122, R48 ;  /* 0x0000007a6c30723c */ /* 0x040fe20000041830 */
[----:B------:R-:W1:Y:S03]  /*13c60*/  LDSM.16.MT88.4 R120, [R143+0x5000] ;  /* 0x005000008f78783b */ /* 0x000e660000004200 */
[----:B------:R-:W-:Y:S04]  /*13c70*/  FADD.FTZ R0, R158, R0 ;  /* 0x000000009e007221 */ /* 0x000fe80000010000 */
[C---:B----4-:R-:W-:Y:S04]  /*13c80*/  HMMA.16816.F32.BF16 R52, R108.reuse, R112, R52 ;  /* 0x000000706c34723c */ /* 0x050fe80000041834 */
[----:B------:R-:W-:Y:S01]  /*13c90*/  FADD.FTZ R0, R103, R0 ;  /* 0x0000000067007221 */ /* 0x000fe20000010000 */
[----:B------:R-:W-:Y:S03]  /*13ca0*/  MOV R103, R100 ;  /* 0x0000006400677202 */ /* 0x000fe60000000f00 */
[C---:B------:R-:W-:Y:S01]  /*13cb0*/  HMMA.16816.F32.BF16 R56, R108.reuse, R114, R56 ;  /* 0x000000726c38723c */ /* 0x040fe20000041838 */
[----:B------:R-:W3:Y:S03]  /*13cc0*/  LDSM.16.MT88.4 R112, [R168+0x5000] ;  /* 0x00500000a870783b */ /* 0x000ee60000004200 */
[----:B------:R-:W-:Y:S01]  /*13cd0*/  FADD.FTZ R0, R101, R0 ;  /* 0x0000000065007221 */ /* 0x000fe20000010000 */
[----:B------:R-:W-:Y:S03]  /*13ce0*/  MOV R101, R102 ;  /* 0x0000006600657202 */ /* 0x000fe60000000f00 */
[----:B------:R-:W-:Y:S01]  /*13cf0*/  FADD.FTZ R0, R3, R0 ;  /* 0x0000000003007221 */ /* 0x000fe20000010000 */
[C---:B--2---:R-:W-:Y:S03]  /*13d00*/  HMMA.16816.F32.BF16 R60, R108.reuse, R116, R60 ;  /* 0x000000746c3c723c */ /* 0x044fe6000004183c */
[----:B------:R-:W-:Y:S05]  /*13d10*/  FADD.FTZ R199, R2, R0 ;  /* 0x0000000002c77221 */ /* 0x000fea0000010000 */
[C---:B------:R-:W-:Y:S01]  /*13d20*/  HMMA.16816.F32.BF16 R64, R108.reuse, R118, R64 ;  /* 0x000000766c40723c */ /* 0x040fe20000041840 */
[----:B------:R-:W2:Y:S07]  /*13d30*/  LDSM.16.MT88.4 R116, [R171+0x5000] ;  /* 0x00500000ab74783b */ /* 0x000eae0000004200 */
        /* <DEDUP_REMOVED lines=43> */
[----:B------:R-:W-:-:S07]  /*13ff0*/  @P0 BRA `(.L_x_821) ;  /* 0xffffcf6000000947 */ /* 0x000fce000383ffff */
.L_x_810:
[----:B------:R-:W-:-:S13]  /*14000*/  ISETP.GE.AND P0, PT, R195, R216, PT ;  /* 0x000000d8c300720c */ /* 0x000fda0003f06270 */
[----:B------:R-:W-:Y:S05]  /*14010*/  @!P0 BRA `(.L_x_822) ;  /* 0x000039c000008947 */ /* 0x000fea0003800000 */
[----:B------:R-:W-:Y:S02]  /*14020*/  MOV R103, R100 ;  /* 0x0000006400677202 */ /* 0x000fe40000000f00 */
[----:B------:R-:W-:Y:S02]  /*14030*/  MOV R101, R102 ;  /* 0x0000006600657202 */ /* 0x000fe40000000f00 */
.L_x_840:
[----:B------:R-:W-:Y:S04]  /*14040*/  DEPBAR.LE SB0, 0x0 ;  /* 0x000080000000791a */ /* 0x000fe80000000000 */
[----:B------:R-:W-:Y:S01]  /*14050*/  WARPSYNC 0xffffffff ;  /* 0xffffffff00007948 */ /* 0x000fe20003800000 */
[----:B------:R-:W-:Y:S01]  /*14060*/  BAR.SYNC.DEFER_BLOCKING 0x0 ;  /* 0x0000000000007b1d */ /* 0x000fe20000010000 */
[----:B------:R-:W-:Y:S01]  /*14070*/  SHF.R.S32.HI R0, RZ, 0x1f, R197 ;  /* 0x0000001fff007819 */ /* 0x000fe200000114c5 */
[C---:B------:R-:W-:Y:S01]  /*14080*/  IMAD.WIDE.U32 R2, R197.reuse, c[0x0][0x208], RZ ;  /* 0x00008200c5027a25 */ /* 0x040fe200078e00ff */
[----:B------:R-:W-:Y:S02]  /*14090*/  SHF.R.S32.HI R4, RZ, 0x1f, R196 ;  /* 0x0000001fff047819 */ /* 0x000fe400000114c4 */
[----:B------:R-:W-:Y:S01]  /*140a0*/  SHF.R.S32.HI R5, RZ, 0x1f, R198 ;  /* 0x0000001fff057819 */ /* 0x000fe200000114c6 */
[----:B------:R-:W-:Y:S02]  /*140b0*/  IMAD R0, R0, c[0x0][0x208], RZ ;  /* 0x0000820000007a24 */ /* 0x000fe400078e02ff */
[----:B------:R-:W-:Y:S02]  /*140c0*/  IMAD R4, R4, c[0x0][0x218], RZ ;  /* 0x0000860004047a24 */ /* 0x000fe400078e02ff */
[----:B------:R-:W-:Y:S02]  /*140d0*/  IMAD R0, R197, c[0x0][0x20c], R0 ;  /* 0x00008300c5007a24 */ /* 0x000fe400078e0200 */
[C---:B------:R-:W-:Y:S03]  /*140e0*/  IMAD R4, R196.reuse, c[0x0][0x21c], R4 ;  /* 0x00008700c4047a24 */ /* 0x040fe600078e0204 */
[----:B------:R-:W-:Y:S05]  /*140f0*/  IADD3 R3, R3, R0, RZ ;  /* 0x0000000003037210 */ /* 0x000fea0007ffe0ff */
[----:B------:R-:W-:Y:S01]  /*14100*/  IMAD.WIDE.U32 R2, R196, c[0x0][0x218], R2 ;  /* 0x00008600c4027a25 */ /* 0x000fe200078e0002 */
[----:B------:R1:W2:Y:S04]  /*14110*/  LDSM.16.M88.4 R32, [R173] ;  /* 0x00000000ad20783b */ /* 0x0002a80000000200 */
[----:B------:R-:W-:Y:S01]  /*14120*/  IADD3 R0, P0, R224, R2, RZ ;  /* 0x00000002e0007210 */ /* 0x000fe20007f1e0ff */
[----:B------:R1:W3:Y:S03]  /*14130*/  LDSM.16.M88.4 R8, [R142] ;  /* 0x000000008e08783b */ /* 0x0002e60000000200 */
[----:B------:R-:W-:Y:S02]  /*14140*/  IADD3.X R20, R223, R3, R4, P0, !PT ;  /* 0x00000003df147210 */ /* 0x000fe400007fe404 */
[C---:B------:R-:W-:Y:S01]  /*14150*/  LEA R4, P0, R0.reuse, c[0x0][0x1f8], 0x1 ;  /* 0x00007e0000047a11 */ /* 0x040fe200078008ff */
[----:B------:R1:W4:Y:S03]  /*14160*/  LDSM.16.M88.4 R16, [R142+0x800] ;  /* 0x000800008e10783b */ /* 0x0003260000000200 */
[----:B------:R-:W-:Y:S01]  /*14170*/  LEA.HI.X R20, R0, c[0x0][0x1fc], R20, 0x1, P0 ;  /* 0x00007f0000147a11 */ /* 0x000fe200000f0c14 */
[----:B------:R1:W1:Y:S04]  /*14180*/  LDSM.16.M88.4 R24, [R142+0x1000] ;  /* 0x001000008e18783b */ /* 0x0002680000000200 */
        /* <DEDUP_REMOVED lines=8> */
.L_x_935:
[----:B------:R-:W5:Y:S01]  /*14210*/  SHFL.IDX PT, R0, R4, RZ, 0x181f ;  /* 0x00181fff04007589 */ /* 0x000f6200000e0000 */
[C---:B------:R-:W-:Y:S01]  /*14220*/  SHF.L.U32 R207, R198.reuse, 0x1, RZ ;  /* 0x00000001c6cf7819 */ /* 0x040fe200000006ff */
[----:B------:R-:W-:Y:S01]  /*14230*/  BSSY B0, `(.L_x_824) ;  /* 0x000012b000007945 */ /* 0x000fe20003800000 */
[----:B------:R-:W-:Y:S02]  /*14240*/  SHF.L.U64.HI R192, R198, 0x1, R5 ;  /* 0x00000001c6c07819 */ /* 0x000fe40000010205 */
[C---:B------:R-:W-:Y:S02]  /*14250*/  SHF.L.U32 R191, R205.reuse, 0x1, RZ ;  /* 0x00000001cdbf7819 */ /* 0x040fe400000006ff */
[----:B------:R-:W-:Y:S01]  /*14260*/  SHF.L.U64.HI R194, R205, 0x1, R218 ;  /* 0x00000001cdc27819 */ /* 0x000fe200000102da */
[----:B------:R4:W3:Y:S01]  /*14270*/  SHFL.IDX PT, R3, R4, 0x1, 0x181f ;  /* 0x00381f0004037f89 */ /* 0x0008e200000e0000 */
[C---:B------:R-:W-:Y:S02]  /*14280*/  SHF.L.U32 R193, R204.reuse, 0x1, RZ ;  /* 0x00000001ccc17819 */ /* 0x040fe400000006ff */
[----:B------:R-:W-:Y:S05]  /*14290*/  SHF.L.U64.HI R189, R204, 0x1, R217 ;  /* 0x00000001ccbd7819 */ /* 0x000fea00000102d9 */
[----:B----4-:R-:W4:Y:S01]  /*142a0*/  SHFL.IDX PT, R20, R20, 0x1, 0x181f ;  /* 0x00381f0014147f89 */ /* 0x010f2200000e0000 */
[C---:B--23--:R-:W-:Y:S08]  /*142b0*/  HMMA.16816.F32.BF16 R4, R32.reuse, R8, RZ ;  /* 0x000000082004723c */ /* 0x04cff000000418ff */
[C---:B------:R-:W-:Y:S01]  /*142c0*/  HMMA.16816.F32.BF16 R8, R32.reuse, R10, RZ ;  /* 0x0000000a2008723c */ /* 0x040fe200000418ff */
[----:B-----5:R-:W-:Y:S04]  /*142d0*/  IADD3 R12, P0, R0, R207, RZ ;  /* 0x000000cf000c7210 */ /* 0x020fe80007f1e0ff */
[----:B------:R-:W-:Y:S02]  /*142e0*/  IADD3.X R13, R2, R192, RZ, P0, !PT ;  /* 0x000000c0020d7210 */ /* 0x000fe400007fe4ff */
[----:B------:R-:W-:Y:S03]  /*142f0*/  IADD3 R14, P0, R0, R191, RZ ;  /* 0x000000bf000e7210 */ /* 0x000fe60007f1e0ff */
[----:B------:R2:W-:Y:S02]  /*14300*/  LDGSTS.E.BYPASS.LTC128B.128 [R190+0x100], [R12.64], !P5 ;  /* 0x001000000cbe7fae */ /* 0x0005e4000e901d4a */
[----:B------:R-:W-:Y:S02]  /*14310*/  IADD3.X R15, R2, R194, RZ, P0, !PT ;  /* 0x000000c2020f7210 */ /* 0x000fe400007fe4ff */
[C---:B------:R-:W-:Y:S04]  /*14320*/  IADD3 R28, P0, R3.reuse, R207, RZ ;  /* 0x000000cf031c7210 */ /* 0x040fe80007f1e0ff */
[----:B------:R3:W-:Y:S01]  /*14330*/  LDGSTS.E.BYPASS.LTC128B.128 [R190+0x2100], [R14.64], !P4 ;  /* 0x021000000ebe7fae */ /* 0x0007e2000e101d4a */
[C---:B----4-:R-:W-:Y:S02]  /*14340*/  IADD3.X R29, R20.reuse, R192, RZ, P0, !PT ;  /* 0x000000c0141d7210 */ /* 0x050fe400007fe4ff */
[C---:B------:R-:W-:Y:S04]  /*14350*/  IADD3 R22, P0, R3.reuse, R191, RZ ;  /* 0x000000bf03167210 */ /* 0x040fe80007f1e0ff */
[----:B------:R-:W-:Y:S02]  /*14360*/  IADD3.X R23, R20, R194, RZ, P0, !PT ;  /* 0x000000c214177210 */ /* 0x000fe400007fe4ff */
[----:B--2---:R-:W-:Y:S04]  /*14370*/  IADD3 R12, P1, R0, R193, RZ ;  /* 0x000000c1000c7210 */ /* 0x004fe80007f3e0ff */
[----:B------:R-:W-:Y:S02]  /*14380*/  IADD3.X R13, R2, R189, RZ, P1, !PT ;  /* 0x000000bd020d7210 */ /* 0x000fe40000ffe4ff */
[----:B------:R-:W-:Y:S03]  /*14390*/  IADD3 R2, P0, R3, R193, RZ ;  /* 0x000000c103027210 */ /* 0x000fe60007f1e0ff */
[----:B------:R3:W-:Y:S01]  /*143a0*/  LDGSTS.E.BYPASS.LTC128B.128 [R190+0x4100], [R12.64], !P6 ;  /* 0x041000000cbe7fae */ /* 0x0007e2000f101d4a */
[----:B------:R-:W-:Y:S02]  /*143b0*/  IADD3.X R3, R20, R189, RZ, P0, !PT ;  /* 0x000000bd14037210 */ /* 0x000fe400007fe4ff */
[----:B------:R-:W-:Y:S05]  /*143c0*/  ISETP.GT.AND P0, PT, R195, R216, PT ;  /* 0x000000d8c300720c */ /* 0x000fea0003f04270 */
[----:B------:R2:W-:Y:S08]  /*143d0*/  LDGSTS.E.BYPASS.LTC128B.128 [R190+0x1100], [R28.64], !P5 ;  /* 0x011000001cbe7fae */ /* 0x0005f0000e901d4a */
[----:B------:R4:W-:Y:S08]  /*143e0*/  LDGSTS.E.BYPASS.LTC128B.128 [R190+0x3100], [R22.64], !P4 ;  /* 0x0310000016be7fae */ /* 0x0009f0000e101d4a */
[----:B------:R1:W-:Y:S01]  /*143f0*/  LDGSTS.E.BYPASS.LTC128B.128 [R190+0x5100], [R2.64], !P6 ;  /* 0x0510000002be7fae */ /* 0x0003e2000f101d4a */
[C---:B---3--:R-:W-:Y:S07]  /*14400*/  HMMA.16816.F32.BF16 R12, R32.reuse, R16, RZ ;  /* 0x00000010200c723c */ /* 0x048fee00000418ff */
[----:B------:R-:W0:Y:S01]  /*14410*/  LDGDEPBAR ;  /* 0x00000000000079af */ /* 0x000e220000000000 */
[C---:B------:R-:W-:Y:S08]  /*14420*/  HMMA.16816.F32.BF16 R16, R32.reuse, R18, RZ ;  /* 0x000000122010723c */ /* 0x040ff000000418ff */
[C---:B-1--4-:R-:W-:Y:S08]  /*14430*/  HMMA.16816.F32.BF16 R20, R32.reuse, R24, RZ ;  /* 0x000000182014723c */ /* 0x052ff000000418ff */
[C---:B------:R-:W-:Y:S08]  /*14440*/  HMMA.16816.F32.BF16 R24, R32.reuse, R26, RZ ;  /* 0x0000001a2018723c */ /* 0x040ff000000418ff */
[C---:B--2---:R-:W-:Y:S08]  /*14450*/  HMMA.16816.F32.BF16 R28, R32.reuse, R144, RZ ;  /* 0x00000090201c723c */ /* 0x044ff000000418ff */
        /* <DEDUP_REMOVED lines=153> */
[----:B------:R-:W-:Y:S07]  /*14df0*/  FMUL.FTZ R19, R19, c[0x0][0x320] ;  /* 0x0000c80013137a20 */ /* 0x000fee0000410000 */
        /* <DEDUP_REMOVED lines=16> */
[----:B------:R-:W-:Y:S02]  /*14f00*/  FMUL.FTZ R13, R21, c[0x0][0x320] ;  /* 0x0000c800150d7a20 */ /* 0x000fe40000410000 */
[----:B------:R-:W-:Y:S03]  /*14f10*/  FMUL.FTZ R22, R22, c[0x0][0x320] ;  /* 0x0000c80016167a20 */ /* 0x000fe60000410000 */
        /* <DEDUP_REMOVED lines=9> */
[----:B------:R-:W2:Y:S08]  /*14fb0*/  MUFU.TANH R15, R15 ;  /* 0x0000000f000f7308 */ /* 0x000eb00000002400 */
        /* <DEDUP_REMOVED lines=55> */
.L_x_936:
[----:B------:R-:W-:-:S05]  /*15330*/  BRA.DIV ~URZ, `(.L_x_827) ;  /* 0x000097227f007947 */ /* 0x000fca000b800000 */
[----:B------:R-:W4:Y:S02]  /*15340*/  SHFL.IDX PT, R0, R8, RZ, 0x181f ;  /* 0x00181fff08007589 */ /* 0x000f2400000e0000 */
        /* <DEDUP_REMOVED lines=9> */
[----:B------:R4:W3:Y:S02]  /*153e0*/  SHFL.IDX PT, R0, R8, 0x1, 0x181f ;  /* 0x00381f0008007f89 */ /* 0x0008e400000e0000 */
[----:B------:R-:W-:Y:S02]  /*153f0*/  IMAD.X R3, R4, 0x1, R189, P0 ;  /* 0x0000000104037824 */ /* 0x000fe400000e06bd */
[----:B------:R4:W2:Y:S04]  /*15400*/  SHFL.IDX PT, R4, R5, 0x1, 0x181f ;  /* 0x00381f0005047f89 */ /* 0x0008a800000e0000 */
[----:B------:R4:W-:Y:S02]  /*15410*/  LDGSTS.E.BYPASS.LTC128B.128 [R190+0xa100], [R2.64], !P6 ;  /* 0x0a10000002be7fae */ /* 0x0009e4000f101d4a */
.L_x_937:
[C---:B---34-:R-:W-:Y:S02]  /*15420*/  IADD3 R2, P0, R0.reuse, R207, RZ ;  /* 0x000000cf00027210 */ /* 0x058fe40007f1e0ff */
[----:B------:R-:W-:Y:S03]  /*15430*/  IADD3 R6, P1, R0, R191, RZ ;  /* 0x000000bf00067210 */ /* 0x000fe60007f3e0ff */
[C---:B--2---:R-:W-:Y:S02]  /*15440*/  IMAD.X R3, R4.reuse, 0x1, R192, P0 ;  /* 0x0000000104037824 */ /* 0x044fe400000e06c0 */
[----:B------:R-:W-:Y:S03]  /*15450*/  IMAD.X R7, R4, 0x1, R194, P1 ;  /* 0x0000000104077824 */ /* 0x000fe600008e06c2 */
[----:B------:R-:W-:Y:S01]  /*15460*/  @!PT LDS RZ, [RZ] ;  /* 0x00000000fffff984 */ /* 0x000fe20000000800 */
[----:B------:R-:W-:Y:S01]  /*15470*/  @!PT LDS RZ, [RZ] ;  /* 0x00000000fffff984 */ /* 0x000fe20000000800 */
[----:B------:R-:W-:Y:S01]  /*15480*/  @!PT LDS RZ, [RZ] ;  /* 0x00000000fffff984 */ /* 0x000fe20000000800 */
[----:B------:R2:W-:Y:S04]  /*15490*/  LDGSTS.E.BYPASS.LTC128B.128 [R190+0x7100], [R2.64], !P5 ;  /* 0x0710000002be7fae */ /* 0x0005e8000e901d4a */
[----:B------:R3:W-:Y:S01]  /*154a0*/  LDGSTS.E.BYPASS.LTC128B.128 [R190+0x9100], [R6.64], !P4 ;  /* 0x0910000006be7fae */ /* 0x0007e2000e101d4a */
[----:B--2---:R-:W-:Y:S05]  /*154b0*/  IADD3 R2, P0, R0, R193, RZ ;  /* 0x000000c100027210 */ /* 0x004fea0007f1e0ff */
[----:B------:R-:W-:Y:S05]  /*154c0*/  IMAD.X R3, R4, 0x1, R189, P0 ;  /* 0x0000000104037824 */ /* 0x000fea00000e06bd */
[----:B------:R3:W-:Y:S03]  /*154d0*/  LDGSTS.E.BYPASS.LTC128B.128 [R190+0xb100], [R2.64], !P6 ;  /* 0x0b10000002be7fae */ /* 0x0007e6000f101d4a */
.L_x_825:
[----:B--234-:R-:W-:Y:S05]  /*154e0*/  BSYNC B0 ;  /* 0x0000000000007941 */ /* 0x01cfea0003800000 */
.L_x_824:
        /* <DEDUP_REMOVED lines=10> */
[----:B------:R-:W-:Y:S01]  /*15590*/  IADD3 R0, -R210, R0, R209 ;  /* 0x00000000d2007210 */ /* 0x000fe20007ffe1d1 */
[----:B------:R-:W-:-:S05]  /*155a0*/  BRA.DIV ~URZ, `(.L_x_828) ;  /* 0x000096c27f007947 */ /* 0x000fca000b800000 */
[----:B------:R2:W3:Y:S02]  /*155b0*/  SHFL.IDX PT, R3, R4, RZ, 0x1c1f ;  /* 0x001c1fff04037589 */ /* 0x0004e400000e0000 */
.L_x_938:
[----:B------:R-:W-:Y:S01]  /*155c0*/  LOP3.LUT R2, RZ, c[0x0][0x324], RZ, 0x33, !PT ;  /* 0x0000c900ff027a12 */ /* 0x000fe200078e33ff */
[----:B------:R-:W-:Y:S01]  /*155d0*/  IMAD.MOV.U32 R6, RZ, RZ, 0x1 ;  /* 0x00000001ff067424 */ /* 0x000fe200078e00ff */
[----:B------:R-:W-:Y:S04]  /*155e0*/  IADD3 R7, R0, c[0x0][0x328], RZ ;  /* 0x0000ca0000077a10 */ /* 0x000fe80007ffe0ff */
[----:B------:R-:W-:Y:S01]  /*155f0*/  ISETP.LE.AND P0, PT, R6, c[0x0][0x32c], PT ;  /* 0x0000cb0006007a0c */ /* 0x000fe20003f03270 */
[----:B------:R-:W-:Y:S01]  /*15600*/  IMAD.IADD R6, R2, 0x1, R0 ;  /* 0x0000000102067824 */ /* 0x000fe200078e0200 */
[----:B---3--:R-:W-:Y:S03]  /*15610*/  IADD3 R2, R7, R3, RZ ;  /* 0x0000000307027210 */ /* 0x008fe60007ffe0ff */
[----:B------:R-:W-:Y:S08]  /*15620*/  IMAD.IADD R0, R6, 0x1, R3 ;  /* 0x0000000106007824 */ /* 0x000ff000078e0203 */
        /* <DEDUP_REMOVED lines=14> */
.L_x_831:
[----:B------:R-:W-:Y:S04]  /*15710*/  MOV R8, 0x1 ;  /* 0x0000000100087802 */ /* 0x000fe80000000f00 */
[----:B------:R-:W-:Y:S11]  /*15720*/  ISETP.NE.AND P0, PT, R8, c[0x0][0x32c], PT ;  /* 0x0000cb0008007a0c */ /* 0x000ff60003f05270 */
[----:B------:R-:W-:Y:S02]  /*15730*/  @!UPT UIADD3 URZ, URZ, URZ, URZ ;  /* 0x0000003f3f3ff290 */ /* 0x000fe4000fffe03f */
[----:B------:R-:W-:Y:S05]  /*15740*/  @P0 IMAD.HI.U32 R8, R3, c[0x0][0x330], RZ ;  /* 0x0000cc0003080a27 */ /* 0x000fea00078e00ff */
[----:B------:R-:W-:Y:S02]  /*15750*/  @P0 SHF.R.U32.HI R3, RZ, c[0x0][0x334], R8 ;  /* 0x0000cd00ff030a19 */ /* 0x000fe40000011608 */
.L_x_832:
[----:B------:R-:W-:Y:S05]  /*15760*/  BSYNC B0 ;  /* 0x0000000000007941 */ /* 0x000fea0003800000 */
.L_x_830:
[----:B------:R-:W-:Y:S04]  /*15770*/  IMAD R3, R3, c[0x0][0x32c], -R5 ;  /* 0x0000cb0003037a24 */ /* 0x000fe800078e0a05 */
[----:B------:R-:W-:Y:S05]  /*15780*/  IMAD.IADD R3, R3, 0x1, -R208 ;  /* 0x0000000103037824 */ /* 0x000fea00078e0ad0 */
[----:B------:R-:W-:Y:S02]  /*15790*/  IMNMX R0, R0, R3, !PT ;  /* 0x0000000300007217 */ /* 0x000fe40007800200 */
[----:B------:R-:W-:Y:S04]  /*157a0*/  IADD3 R3, R3, c[0x0][0x32c], RZ ;  /* 0x0000cb0003037a10 */ /* 0x000fe80007ffe0ff */
[----:B------:R-:W-:Y:S02]  /*157b0*/  IMNMX R2, R2, R3, PT ;  /* 0x0000000302027217 */ /* 0x000fe40003800200 */
.L_x_829:
[----:B------:R-:W-:Y:S04]  /*157c0*/  ISETP.GT.AND P2, PT, R195, -0x1, PT ;  /* 0xffffffffc300780c */ /* 0x000fe80003f44270 */
[----:B------:R-:W-:Y:S04]  /*157d0*/  ISETP.GT.AND P0, PT, R0, RZ, P2 ;  /* 0x000000ff0000720c */ /* 0x000fe80001704270 */
[----:B------:R-:W-:Y:S04]  /*157e0*/  ISETP.LT.OR P0, PT, R2, 0x1, P0 ;  /* 0x000000010200780c */ /* 0x000fe80000701670 */
[----:B-1----:R-:W-:Y:S02]  /*157f0*/  FSEL R22, R163, -INF , !P0 ;  /* 0xff800000a3167808 */ /* 0x002fe40004000000 */
        /* <DEDUP_REMOVED lines=47> */
.L_x_939:
        /* <DEDUP_REMOVED lines=19> */
.L_x_836:
[----:B-12---:R-:W-:Y:S04]  /*15c20*/  MOV R4, 0x1 ;  /* 0x0000000100047802 */ /* 0x006fe80000000f00 */
[----:B------:R-:W-:Y:S11]  /*15c30*/  ISETP.NE.AND P0, PT, R4, c[0x0][0x32c], PT ;  /* 0x0000cb0004007a0c */ /* 0x000ff60003f05270 */
[----:B------:R-:W-:Y:S02]  /*15c40*/  @!UPT UIADD3 URZ, URZ, URZ, URZ ;  /* 0x0000003f3f3ff290 */ /* 0x000fe4000fffe03f */
[----:B------:R-:W-:Y:S05]  /*15c50*/  @P0 IMAD.HI.U32 R4, R3, c[0x0][0x330], RZ ;  /* 0x0000cc0003040a27 */ /* 0x000fea00078e00ff */
[----:B------:R-:W-:Y:S02]  /*15c60*/  @P0 SHF.R.U32.HI R3, RZ, c[0x0][0x334], R4 ;  /* 0x0000cd00ff030a19 */ /* 0x000fe40000011604 */
.L_x_837:
[----:B------:R-:W-:Y:S05]  /*15c70*/  BSYNC B0 ;  /* 0x0000000000007941 */ /* 0x000fea0003800000 */
.L_x_835:
[----:B------:R-:W-:Y:S04]  /*15c80*/  IMAD R5, R3, c[0x0][0x32c], -R5 ;  /* 0x0000cb0003057a24 */ /* 0x000fe800078e0a05 */
[----:B------:R-:W-:Y:S05]  /*15c90*/  IMAD.IADD R5, R5, 0x1, -R208 ;  /* 0x0000000105057824 */ /* 0x000fea00078e0ad0 */
[----:B------:R-:W-:Y:S02]  /*15ca0*/  IMNMX R0, R0, R5, !PT ;  /* 0x0000000500007217 */ /* 0x000fe40007800200 */
[----:B------:R-:W-:Y:S04]  /*15cb0*/  IADD3 R5, R5, c[0x0][0x32c], RZ ;  /* 0x0000cb0005057a10 */ /* 0x000fe80007ffe0ff */
[----:B------:R-:W-:Y:S02]  /*15cc0*/  IMNMX R2, R2, R5, PT ;  /* 0x0000000502027217 */ /* 0x000fe40003800200 */
.L_x_834:
        /* <DEDUP_REMOVED lines=82> */
.L_x_940:
[----:B-12---:R-:W-:Y:S01]  /*161f0*/  FMNMX.FTZ R4, R4, R0, !PT ;  /* 0x0000000004047209 */ /* 0x006fe20007810000 */
[----:B------:R-:W-:-:S05]  /*16200*/  BRA.DIV ~URZ, `(.L_x_839) ;  /* 0x00008ba27f007947 */ /* 0x000fca000b800000 */
[----:B------:R-:W1:Y:S02]  /*16210*/  SHFL.BFLY PT, R102, R4, 0x1, 0x1f ;  /* 0x0c201f0004667f89 */ /* 0x000e6400000e0000 */
[----:B-1----:R-:W-:Y:S02]  /*16220*/  FMNMX.FTZ R102, R4, R102, !PT ;  /* 0x0000006604667209 */ /* 0x002fe40007810000 */
[----:B------:R-:W1:Y:S02]  /*16230*/  SHFL.BFLY PT, R4, R5, 0x2, 0x1f ;  /* 0x0c401f0005047f89 */ /* 0x000e6400000e0000 */
[----:B-1----:R-:W-:Y:S05]  /*16240*/  FMNMX.FTZ R4, R5, R4, !PT ;  /* 0x0000000405047209 */ /* 0x002fea0007810000 */
[----:B------:R1:W2:Y:S02]  /*16250*/  SHFL.BFLY PT, R0, R4, 0x1, 0x1f ;  /* 0x0c201f0004007f89 */ /* 0x0002a400000e0000 */
.L_x_941:
[C---:B------:R-:W-:Y:S01]  /*16260*/  FSETP.NEU.FTZ.AND P0, PT, R102.reuse, -INF , PT ;  /* 0xff8000006600780b */ /* 0x040fe20003f1d000 */
[----:B------:R-:W-:Y:S01]  /*16270*/  FMUL.FTZ R2, R102, c[0x0][0x2d0] ;  /* 0x0000b40066027a20 */ /* 0x000fe20000410000 */
        /* <DEDUP_REMOVED lines=65> */
[----:B------:R-:W-:Y:S01]  /*16690*/  FADD.FTZ R2, -R2, R103 ;  /* 0x0000006702027221 */ /* 0x000fe20000010100 */
[----:B------:R-:W-:Y:S01]  /*166a0*/  MUFU.EX2 R124, R101 ;  /* 0x00000065007c7308 */ /* 0x000fe20000000800 */
[----:B------:R-:W-:Y:S02]  /*166b0*/  FFMA.FTZ R103, R19, c[0x0][0x2d0], -R4 ;  /* 0x0000b40013677a23 */ /* 0x000fe40000010804 */
[----:B------:R-:W-:Y:S02]  /*166c0*/  FMUL.FTZ R2, R2, c[0x0][0x2d0] ;  /* 0x0000b40002027a20 */ /* 0x000fe40000410000 */
[----:B------:R-:W-:Y:S02]  /*166d0*/  FADD.FTZ R4, R100, R5 ;  /* 0x0000000564047221 */ /* 0x000fe40000010000 */
[C---:B------:R-:W-:Y:S02]  /*166e0*/  FMUL.FTZ R17, R0.reuse, R125 ;  /* 0x0000007d00117220 */ /* 0x040fe40000410000 */
[----:B------:R-:W-:Y:S01]  /*166f0*/  FADD.FTZ R148, R35, R4 ;  /* 0x0000000423947221 */ /* 0x000fe20000010000 */
        /* <DEDUP_REMOVED lines=45> */
[----:B------:R-:W-:Y:S01]  /*169d0*/  FMUL.FTZ R39, R2, R39 ;  /* 0x0000002702277220 */ /* 0x000fe20000410000 */
[C---:B------:R-:W-:Y:S04]  /*169e0*/  HMMA.16816.F32.BF16 R8, R144.reuse, R110, R8 ;  /* 0x0000006e9008723c */ /* 0x040fe80000041808 */
[----:B------:R-:W1:Y:S01]  /*169f0*/  LDSM.16.MT88.4 R108, [R168] ;  /* 0x00000000a86c783b */ /* 0x000e620000004200 */
[C---:B------:R-:W-:Y:S02]  /*16a00*/  FMUL.FTZ R40, R0.reuse, R40 ;  /* 0x0000002800287220 */ /* 0x040fe40000410000 */
[----:B------:R-:W-:Y:S02]  /*16a10*/  FMUL.FTZ R41, R0, R41 ;  /* 0x0000002900297220 */ /* 0x000fe40000410000 */
[C---:B------:R-:W-:Y:S03]  /*16a20*/  FMUL.FTZ R42, R2.reuse, R42 ;  /* 0x0000002a022a7220 */ /* 0x040fe60000410000 */
        /* <DEDUP_REMOVED lines=63> */
[----:B------:R-:W-:Y:S01]  /*16e20*/  FMUL.FTZ R97, R0, R97 ;  /* 0x0000006100617220 */ /* 0x000fe20000410000 */
[C---:B-1----:R-:W-:Y:S03]  /*16e30*/  HMMA.16816.F32.BF16 R28, R144.reuse, R108, R28 ;  /* 0x0000006c901c723c */ /* 0x042fe6000004181c */
[----:B---3--:R-:W-:Y:S02]  /*16e40*/  FADD.FTZ R0, R100, R148 ;  /* 0x0000009464007221 */ /* 0x008fe40000010000 */
[----:B------:R-:W-:Y:S03]  /*16e50*/  MUFU.EX2 R148, R165 ;  /* 0x000000a500947308 */ /* 0x000fe60000000800 */
[C---:B------:R-:W-:Y:S01]  /*16e60*/  HMMA.16816.F32.BF16 R32, R144.reuse, R110, R32 ;  /* 0x0000006e9020723c */ /* 0x040fe20000041820 */
[----:B------:R-:W1:Y:S03]  /*16e70*/  LDSM.16.MT88.4 R108, [R143+0x2000] ;  /* 0x002000008f6c783b */ /* 0x000e660000004200 */
[C---:B--2---:R-:W-:Y:S04]  /*16e80*/  FADD.FTZ R0, R2.reuse, R0 ;  /* 0x0000000002007221 */ /* 0x044fe80000010000 */
        /* <DEDUP_REMOVED lines=38> */
[C---:B--2---:R-:W-:Y:S04]  /*170f0*/  FADD.FTZ R0, R2.reuse, R0 ;  /* 0x0000000002007221 */ /* 0x044fe80000010000 */
[C---:B------:R-:W-:Y:S01]  /*17100*/  HMMA.16816.F32.BF16 R16, R108.reuse, R118, R16 ;  /* 0x000000766c10723c */ /* 0x040fe20000041810 */
[----:B------:R-:W2:Y:S01]  /*17110*/  LDSM.16.MT88.4 R116, [R170+0x800] ;  /* 0x00080000aa74783b */ /* 0x000ea20000004200 */
[----:B------:R-:W-:Y:S02]  /*17120*/  MUFU.EX2 R144, R189 ;  /* 0x000000bd00907308 */ /* 0x000fe40000000800 */
[----:B---3--:R-:W-:Y:S08]  /*17130*/  FADD.FTZ R0, R103, R0 ;  /* 0x0000000067007221 */ /* 0x008ff00000010000 */
[----:B------:R-:W-:Y:S01]  /*17140*/  MUFU.EX2 R146, R192 ;  /* 0x000000c000927308 */ /* 0x000fe20000000800 */
[C---:B-1----:R-:W-:Y:S01]  /*17150*/  FADD.FTZ R0, R101.reuse, R0 ;  /* 0x0000000065007221 */ /* 0x042fe20000010000 */
        /* <DEDUP_REMOVED lines=79> */
[-C--:B------:R-:W-:Y:S01]  /*17650*/  MOV R103, R3.reuse ;  /* 0x0000000300677202 */ /* 0x080fe20000000f00 */
[----:B------:R-:W-:Y:S01]  /*17660*/  FADD.FTZ R2, R101, R0 ;  /* 0x0000000065027221 */ /* 0x000fe20000010000 */
[----:B------:R-:W-:Y:S02]  /*17670*/  IADD3 R0, R195, -0x1, RZ ;  /* 0xffffffffc3007810 */ /* 0x000fe40007ffe0ff */
[----:B------:R-:W-:Y:S01]  /*17680*/  MOV R101, R102 ;  /* 0x0000006600657202 */ /* 0x000fe20000000f00 */
[C---:B------:R-:W-:Y:S01]  /*17690*/  HMMA.16816.F32.BF16 R56, R108.reuse, R114, R56 ;  /* 0x000000726c38723c */ /* 0x040fe20000041838 */
[----:B------:R-:W3:Y:S03]  /*176a0*/  LDSM.16.MT88.4 R112, [R168+0x5000] ;  /* 0x00500000a870783b */ /* 0x000ee60000004200 */
[----:B------:R-:W-:Y:S01]  /*176b0*/  FADD.FTZ R199, R100, R2 ;  /* 0x0000000264c77221 */ /* 0x000fe20000010000 */
[----:B------:R-:W-:Y:S02]  /*176c0*/  MOV R195, R0 ;  /* 0x0000000000c37202 */ /* 0x000fe40000000f00 */
[----:B------:R-:W-:Y:S01]  /*176d0*/  MOV R100, R3 ;  /* 0x0000000300647202 */ /* 0x000fe20000000f00 */
        /* <DEDUP_REMOVED lines=46> */
[----:B------:R-:W-:Y:S07]  /*179c0*/  @!UPT UIADD3 URZ, URZ, URZ, URZ ;  /* 0x0000003f3f3ff290 */ /* 0x000fee000fffe03f */
[----:B------:R-:W-:-:S11]  /*179d0*/  @P0 BRA `(.L_x_840) ;  /* 0xffffc66000000947 */ /* 0x000fd6000383ffff */
.L_x_822:
[----:B------:R-:W-:Y:S05]  /*179e0*/  BRA.DIV ~URZ, `(.L_x_841) ;  /* 0x000074927f007947 */ /* 0x000fea000b800000 */
[----:B------:R1:W2:Y:S02]  /*179f0*/  SHFL.BFLY PT, R5, R200, 0x2, 0x1f ;  /* 0x0c401f00c8057f89 */ /* 0x0002a400000e0000 */
.L_x_942:
[----:B--2---:R-:W-:Y:S01]  /*17a00*/  FADD.FTZ R5, R5, R200 ;  /* 0x000000c805057221 */ /* 0x004fe20000010000 */
[----:B------:R-:W-:Y:S05]  /*17a10*/  BRA.DIV ~URZ, `(.L_x_842) ;  /* 0x000074c27f007947 */ /* 0x000fea000b800000 */
[----:B------:R-:W2:Y:S04]  /*17a20*/  SHFL.BFLY PT, R0, R199, 0x2, 0x1f ;  /* 0x0c401f00c7007f89 */ /* 0x000ea800000e0000 */
[----:B------:R-:W3:Y:S01]  /*17a30*/  SHFL.BFLY PT, R2, R5, 0x1, 0x1f ;  /* 0x0c201f0005027f89 */ /* 0x000ee200000e0000 */
[----:B--2---:R-:W-:-:S02]  /*17a40*/  FADD.FTZ R199, R0, R199 ;  /* 0x000000c700c77221 */ /* 0x004fc40000010000 */
[----:B---3--:R-:W-:-:S03]  /*17a50*/  FADD.FTZ R5, R5, R2 ;  /* 0x0000000205057221 */ /* 0x008fc60000010000 */
[----:B------:R2:W3:Y:S04]  /*17a60*/  SHFL.BFLY PT, R3, R199, 0x1, 0x1f ;  /* 0x0c201f00c7037f89 */ /* 0x0004e800000e0000 */
.L_x_943:
[----:B------:R-:W-:Y:S01]  /*17a70*/  FSETP.NE.FTZ.AND P1, PT, R5, RZ, PT ;  /* 0x000000ff0500720b */ /* 0x000fe20003f35000 */
[----:B---3--:R-:W-:Y:S01]  /*17a80*/  FADD.FTZ R3, R3, R199 ;  /* 0x000000c703037221 */ /* 0x008fe20000010000 */
[----:B------:R-:W-:Y:S02]  /*17a90*/  MOV R2, RZ ;  /* 0x000000ff00027202 */ /* 0x000fe40000000f00 */
[----:B------:R-:W-:Y:S02]  /*17aa0*/  MOV R0, RZ ;  /* 0x000000ff00007202 */ /* 0x000fe40000000f00 */
[----:B------:R-:W-:Y:S02]  /*17ab0*/  FSETP.NE.FTZ.AND P0, PT, R3, RZ, PT ;  /* 0x000000ff0300720b */ /* 0x000fe40003f15000 */
[----:B------:R-:W-:Y:S02]  /*17ac0*/  MOV R20, 0xff800000 ;  /* 0xff80000000147802 */ /* 0x000fe40000000f00 */
[----:B------:R-:W-:-:S03]  /*17ad0*/  MOV R15, 0xff800000 ;  /* 0xff800000000f7802 */ /* 0x000fc60000000f00 */
[----:B------:R-:W3:Y:S01]  /*17ae0*/  @P1 MUFU.RCP R2, R5 ;  /* 0x0000000500021308 */ /* 0x000ee20000001000 */
[----:B------:R-:W-:-:S07]  /*17af0*/  @P1 MOV R6, 0x3f317218 ;  /* 0x3f31721800061802 */ /* 0x000fce0000000f00 */
[----:B------:R-:W4:Y:S01]  /*17b00*/  @P1 MUFU.LG2 R4, R5 ;  /* 0x0000000500041308 */ /* 0x000f220000000c00 */
[----:B---3--:R-:W-:-:S07]  /*17b10*/  FMUL.FTZ R136, R2, R136 ;  /* 0x0000008802887220 */ /* 0x008fce0000410000 */
[----:B------:R-:W3:Y:S01]  /*17b20*/  @P0 MUFU.RCP R0, R3 ;  /* 0x0000000300000308 */ /* 0x000ee20000001000 */
        /* <DEDUP_REMOVED lines=47> */
[----:B------:R5:W1:Y:S01]  /*17e20*/  @P0 MUFU.LG2 R2, R3 ;  /* 0x0000000300020308 */ /* 0x000a620000000c00 */
[----:B----4-:R-:W-:-:S02]  /*17e30*/  @P1 FMUL.FTZ R5, R4, 0.69314718246459960938 ;  /* 0x3f31721804051820 */ /* 0x010fc40000410000 */
[----:B------:R-:W-:Y:S02]  /*17e40*/  @P1 FMUL.FTZ R4, R6, c[0x0][0x2d0] ;  /* 0x0000b40006041a20 */ /* 0x000fe40000410000 */
[----:B---3--:R-:W-:Y:S02]  /*17e50*/  FMUL.FTZ R138, R0, R138 ;  /* 0x0000008a008a7220 */ /* 0x008fe40000410000 */
[----:B------:R-:W-:Y:S01]  /*17e60*/  @P1 FFMA.FTZ R20, R4, R102, R5 ;  /* 0x0000006604141223 */ /* 0x000fe20000010005 */
[----:B------:R-:W-:Y:S01]  /*17e70*/  MOV R4, 0x1 ;  /* 0x0000000100047802 */ /* 0x000fe20000000f00 */
[C---:B------:R-:W-:Y:S02]  /*17e80*/  FMUL.FTZ R139, R0.reuse, R139 ;  /* 0x0000008b008b7220 */ /* 0x040fe40000410000 */
[C---:B------:R-:W-:Y:S02]  /*17e90*/  FMUL.FTZ R134, R0.reuse, R134 ;  /* 0x0000008600867220 */ /* 0x040fe40000410000 */
[----:B------:R-:W-:-:S02]  /*17ea0*/  FMUL.FTZ R135, R0, R135 ;  /* 0x0000008700877220 */ /* 0x000fc40000410000 */
[----:B------:R-:W-:Y:S01]  /*17eb0*/  FMUL.FTZ R130, R0, R130 ;  /* 0x0000008200827220 */ /* 0x000fe20000410000 */
[----:B-----5:R-:W-:Y:S01]  /*17ec0*/  @P0 MOV R3, 0x3f317218 ;  /* 0x3f31721800030802 */ /* 0x020fe20000000f00 */
[----:B-1----:R-:W-:Y:S02]  /*17ed0*/  @P0 FMUL.FTZ R2, R2, 0.69314718246459960938 ;  /* 0x3f31721802020820 */ /* 0x002fe40000410000 */
[C---:B------:R-:W-:Y:S02]  /*17ee0*/  FMUL.FTZ R131, R0.reuse, R131 ;  /* 0x0000008300837220 */ /* 0x040fe40000410000 */
[----:B------:R-:W-:Y:S02]  /*17ef0*/  @P0 FMUL.FTZ R3, R3, c[0x0][0x2d0] ;  /* 0x0000b40003030a20 */ /* 0x000fe40000410000 */
        /* <DEDUP_REMOVED lines=41> */
[----:B------:R-:W-:Y:S01]  /*18190*/  FMUL.FTZ R99, R0, R99 ;  /* 0x0000006300637220 */ /* 0x000fe20000410000 */
[----:B------:R-:W-:Y:S01]  /*181a0*/  PRMT R0, R4, 0x7610, R0 ;  /* 0x0000761004007816 */ /* 0x000fe20000000000 */
[----:B------:R-:W-:Y:S02]  /*181b0*/  @P0 FFMA.FTZ R15, R3, R100, R2 ;  /* 0x00000064030f0223 */ /* 0x000fe40000010002 */
.L_x_749:
[----:B------:R1:W5:Y:S04]  /*181c0*/  LDL R6, [R1+0x7c] ;  /* 0x00007c0001067983 */ /* 0x0003680000100800 */
[----:B------:R-:W3:Y:S01]  /*181d0*/  S2R R2, SR_TID.X ;  /* 0x0000000000027919 */ /* 0x000ee20000002100 */
[----:B------:R-:W-:Y:S01]  /*181e0*/  BSSY B0, `(.L_x_843) ;  /* 0x0000011000007945 */ /* 0x000fe20003800000 */
[----:B---3--:R-:W-:-:S13]  /*181f0*/  LOP3.LUT P0, RZ, R2, 0xff, RZ, 0xc0, !PT ;  /* 0x000000ff02ff7812 */ /* 0x008fda000780c0ff */
[----:B------:R-:W-:Y:S05]  /*18200*/  @P0 BRA `(.L_x_844) ;  /* 0x000000e000000947 */ /* 0x000fea0003800000 */
[----:B-1----:R-:W1:Y:S01]  /*18210*/  S2R R4, SR_LANEID ;  /* 0x0000000000047919 */ /* 0x002e620000000000 */
[----:B------:R-:W-:Y:S01]  /*18220*/  VOTEU.ANY UR4, UPT, PT ;  /* 0x0000000000047886 */ /* 0x000fe200038e0100 */
[----:B------:R-:W-:Y:S01]  /*18230*/  IMAD.MOV.U32 R5, RZ, RZ, c[0x0][0x564] ;  /* 0x00015900ff057624 */ /* 0x000fe200078e00ff */
[----:B------:R-:W1:Y:S08]  /*18240*/  FLO.U32 R3, UR4 ;  /* 0x0000000400037d00 */ /* 0x000e7000080e0000 */
[----:B------:R-:W3:Y:S01]  /*18250*/  POPC R2, UR4 ;  /* 0x0000000400027d09 */ /* 0x000ee20008000000 */
[----:B-1----:R-:W-:Y:S01]  /*18260*/  ISETP.EQ.U32.AND P0, PT, R3, R4, PT ;  /* 0x000000040300720c */ /* 0x002fe20003f02070 */
[----:B------:R-:W-:-:S12]  /*18270*/  IMAD.MOV.U32 R4, RZ, RZ, c[0x0][0x560] ;  /* 0x00015800ff047624 */ /* 0x000fd800078e00ff */
[----:B---3--:R1:W3:Y:S04]  /*18280*/  @P0 ATOMG.E.ADD.STRONG.GPU PT, R2, [R4.64], R2 ;  /* 0x00000002040209a8 */ /* 0x0082e800081ee1ca */
[----:B-1----:R-:W1:Y:S04]  /*18290*/  S2R R4, SR_LTMASK ;  /* 0x0000000000047919 */ /* 0x002e680000003900 */
[----:B---3--:R1:W3:Y:S02]  /*182a0*/  SHFL.IDX PT, R3, R2, R3, 0x1f ;  /* 0x00001f0302037589 */ /* 0x0082e400000e0000 */
[----:B-1----:R-:W-:-:S06]  /*182b0*/  LOP3.LUT R2, R4, UR4, RZ, 0xc0, !PT ;  /* 0x0000000404027c12 */ /* 0x002fcc000f8ec0ff */
[----:B------:R-:W3:Y:S02]  /*182c0*/  POPC R2, R2 ;  /* 0x0000000200027309 */ /* 0x000ee40000000000 */
[----:B---3-5:R-:W-:-:S05]  /*182d0*/  IADD3 R6, R3, c[0x0][0xc], R2 ;  /* 0x0000030003067a10 */ /* 0x028fca0007ffe002 */
[----:B------:R1:W-:Y:S02]  /*182e0*/  STL [R1+0x7c], R6 ;  /* 0x00007c0601007387 */ /* 0x0003e40000100800 */
.L_x_844:
[----:B-1----:R-:W-:Y:S05]  /*182f0*/  BSYNC B0 ;  /* 0x0000000000007941 */ /* 0x002fea0003800000 */
.L_x_843:
[----:B------:R-:W-:Y:S01]  /*18300*/  PRMT R0, R0, 0x9910, RZ ;  /* 0x0000991000007816 */ /* 0x000fe200000000ff */
[----:B------:R-:W-:Y:S01]  /*18310*/  BSSY B1, `(.L_x_845) ;  /* 0x0000381000017945 */ /* 0x000fe20003800000 */
[----:B-----5:R-:W-:Y:S02]  /*18320*/  IMAD.MOV.U32 R22, RZ, RZ, R6 ;  /* 0x000000ffff167224 */ /* 0x020fe400078e0006 */
[----:B------:R-:W-:-:S13]  /*18330*/  ISETP.NE.AND P0, PT, R0, RZ, PT ;  /* 0x000000ff0000720c */ /* 0x000fda0003f05270 */
[----:B------:R-:W-:Y:S05]  /*18340*/  @!P0 BRA `(.L_x_846) ;  /* 0x00002b1000008947 */ /* 0x000fea0003800000 */
[----:B------:R-:W3:Y:S04]  /*18350*/  LDL R12, [R1+0x8c] ;  /* 0x00008c00010c7983 */ /* 0x000ee80000100800 */
[----:B------:R-:W4:Y:S04]  /*18360*/  LDL R11, [R1+0x90] ;  /* 0x00009000010b7983 */ /* 0x000f280000100800 */
[----:B--2---:R-:W2:Y:S04]  /*18370*/  LDL R8, [R1+0x98] ;  /* 0x0000980001087983 */ /* 0x004ea80000100800 */
[----:B------:R-:W2:Y:S04]  /*18380*/  LDL R10, [R1+0x94] ;  /* 0x00009400010a7983 */ /* 0x000ea80000100800 */
[----:B------:R-:W2:Y:S04]  /*18390*/  LDL R7, [R1+0xfc] ;  /* 0x0000fc0001077983 */ /* 0x000ea80000100800 */
[----:B------:R-:W2:Y:S04]  /*183a0*/  LDL R6, [R1+0xf4] ;  /* 0x0000f40001067983 */ /* 0x000ea80000100800 */
[----:B------:R-:W2:Y:S04]  /*183b0*/  LDL R5, [R1+0xf8] ;  /* 0x0000f80001057983 */ /* 0x000ea80000100800 */
[----:B------:R-:W2:Y:S01]  /*183c0*/  LDL R9, [R1+0xf0] ;  /* 0x0000f00001097983 */ /* 0x000ea20000100800 */
[----:B------:R-:W-:Y:S01]  /*183d0*/  WARPSYNC 0xffffffff ;  /* 0xffffffff00007948 */ /* 0x000fe20003800000 */
[----:B------:R-:W-:-:S02]  /*183e0*/  F2FP.BF16.PACK_AB R0, R137, R136 ;  /* 0x000000888900723e */ /* 0x000fc400000010ff */
[----:B------:R-:W-:Y:S01]  /*183f0*/  BAR.SYNC.DEFER_BLOCKING 0x1, 0x100 ;  /* 0x0044000000007b1d */ /* 0x000fe20000010000 */
[----:B------:R-:W-:Y:S02]  /*18400*/  F2FP.BF16.PACK_AB R2, R139, R138 ;  /* 0x0000008a8b02723e */ /* 0x000fe400000010ff */
[----:B------:R-:W-:Y:S02]  /*18410*/  F2FP.BF16.PACK_AB R3, R133, R132 ;  /* 0x000000848503723e */ /* 0x000fe400000010ff */
[----:B------:R-:W-:Y:S02]  /*18420*/  F2FP.BF16.PACK_AB R4, R69, R68 ;  /* 0x000000444504723e */ /* 0x000fe400000010ff */
[----:B------:R-:W-:Y:S02]  /*18430*/  ISETP.NE.U32.AND P0, PT, RZ, c[0x0][0x508], PT ;  /* 0x00014200ff007a0c */ /* 0x000fe40003f05070 */
[----:B------:R-:W-:Y:S02]  /*18440*/  ISETP.NE.U32.AND P2, PT, RZ, c[0x0][0x500], PT ;  /* 0x00014000ff007a0c */ /* 0x000fe40003f45070 */
[----:B------:R-:W-:-:S02]  /*18450*/  ISETP.NE.AND.EX P1, PT, RZ, c[0x0][0x50c], PT, P0 ;  /* 0x00014300ff007a0c */ /* 0x000fc40003f25300 */
[----:B------:R-:W-:Y:S01]  /*18460*/  ISETP.NE.AND.EX P2, PT, RZ, c[0x0][0x504], PT, P2 ;  /* 0x00014100ff007a0c */ /* 0x000fe20003f45320 */
[----:B------:R-:W-:Y:S01]  /*18470*/  IMAD.MOV.U32 R14, RZ, RZ, c[0x0][0x388] ;  /* 0x0000e200ff0e7624 */ /* 0x000fe200078e00ff */
[----:B---3--:R1:W-:Y:S04]  /*18480*/  STS [R12], R0 ;  /* 0x000000000c007388 */ /* 0x0083e80000000800 */
[----:B------:R3:W-:Y:S04]  /*18490*/  STS [R12+0x400], R2 ;  /* 0x000400020c007388 */ /* 0x0007e80000000800 */
[----:B----4-:R4:W-:Y:S01]  /*184a0*/  STS [R11], R3 ;  /* 0x000000030b007388 */ /* 0x0109e20000000800 */
[----:B-1----:R-:W-:-:S02]  /*184b0*/  F2FP.BF16.PACK_AB R0, R135, R134 ;  /* 0x000000868700723e */ /* 0x002fc400000010ff */
[----:B---3--:R-:W-:-:S03]  /*184c0*/  F2FP.BF16.PACK_AB R2, R129, R128 ;  /* 0x000000808102723e */ /* 0x008fc600000010ff */
[----:B------:R1:W-:Y:S01]  /*184d0*/  STS [R11+0x400], R0 ;  /* 0x000400000b007388 */ /* 0x0003e20000000800 */
[----:B----4-:R-:W-:-:S03]  /*184e0*/  F2FP.BF16.PACK_AB R3, R131, R130 ;  /* 0x000000828303723e */ /* 0x010fc600000010ff */
[----:B--2---:R2:W-:Y:S04]  /*184f0*/  STS [R8], R2 ;  /* 0x0000000208007388 */ /* 0x0045e80000000800 */
[----:B------:R3:W-:Y:S01]  /*18500*/  STS [R8+0x400], R3 ;  /* 0x0004000308007388 */ /* 0x0007e20000000800 */
[----:B-1----:R-:W-:Y:S02]  /*18510*/  F2FP.BF16.PACK_AB R0, R125, R124 ;  /* 0x0000007c7d00723e */ /* 0x002fe400000010ff */
[----:B--2---:R-:W-:-:S03]  /*18520*/  F2FP.BF16.PACK_AB R2, R127, R126 ;  /* 0x0000007e7f02723e */ /* 0x004fc600000010ff */
[----:B------:R1:W-:Y:S01]  /*18530*/  STS [R10], R0 ;  /* 0x000000000a007388 */ /* 0x0003e20000000800 */
[----:B---3--:R-:W-:-:S03]  /*18540*/  F2FP.BF16.PACK_AB R3, R121, R120 ;  /* 0x000000787903723e */ /* 0x008fc600000010ff */
[----:B------:R2:W-:Y:S04]  /*18550*/  STS [R10+0x400], R2 ;  /* 0x000400020a007388 */ /* 0x0005e80000000800 */
[----:B------:R3:W-:Y:S01]  /*18560*/  STS [R7], R3 ;  /* 0x0000000307007388 */ /* 0x0007e20000000800 */
[----:B-1----:R-:W-:Y:S02]  /*18570*/  F2FP.BF16.PACK_AB R0, R123, R122 ;  /* 0x0000007a7b00723e */ /* 0x002fe400000010ff */
        /* <DEDUP_REMOVED lines=60> */
[----:B------:R3:W-:Y:S04]  /*18940*/  STS [R10+0x8400], R3 ;  /* 0x008400030a007388 */ /* 0x0007e80000000800 */
[----:B------:R3:W-:Y:S01]  /*18950*/  STS [R7+0x8000], R2 ;  /* 0x0080000207007388 */ /* 0x0007e20000000800 */
[----:B-1----:R-:W-:-:S03]  /*18960*/  F2FP.BF16.PACK_AB R0, R87, R86 ;  /* 0x000000565700723e */ /* 0x002fc600000010ff */
[----:B------:R-:W4:Y:S04]  /*18970*/  LDL.LU R8, [R1+0x78] ;  /* 0x0000780001087983 */ /* 0x000f280000300800 */
[----:B------:R1:W-:Y:S01]  /*18980*/  STS [R7+0x8400], R0 ;  /* 0x0084000007007388 */ /* 0x0003e20000000800 */
[----:B--2---:R-:W-:Y:S02]  /*18990*/  F2FP.BF16.PACK_AB R4, R89, R88 ;  /* 0x000000585904723e */ /* 0x004fe400000010ff */
[----:B---3--:R-:W-:-:S03]  /*189a0*/  F2FP.BF16.PACK_AB R3, R91, R90 ;  /* 0x0000005a5b03723e */ /* 0x008fc600000010ff */
[----:B------:R2:W-:Y:S01]  /*189b0*/  STS [R6+0x8000], R4 ;  /* 0x0080000406007388 */ /* 0x0005e20000000800 */
[----:B------:R-:W-:-:S03]  /*189c0*/  F2FP.BF16.PACK_AB R2, R93, R92 ;  /* 0x0000005c5d02723e */ /* 0x000fc600000010ff */
[----:B------:R3:W-:Y:S04]  /*189d0*/  STS [R6+0x8400], R3 ;  /* 0x0084000306007388 */ /* 0x0007e80000000800 */
[----:B------:R3:W-:Y:S01]  /*189e0*/  STS [R5+0x8000], R2 ;  /* 0x0080000205007388 */ /* 0x0007e20000000800 */
[----:B-1----:R-:W-:-:S05]  /*189f0*/  F2FP.BF16.PACK_AB R0, R95, R94 ;  /* 0x0000005e5f00723e */ /* 0x002fca00000010ff */
[----:B------:R1:W-:Y:S01]  /*18a00*/  STS [R5+0x8400], R0 ;  /* 0x0084000005007388 */ /* 0x0003e20000000800 */
[----:B--2---:R-:W-:Y:S01]  /*18a10*/  IMAD.MOV.U32 R4, RZ, RZ, 0x4 ;  /* 0x00000004ff047424 */ /* 0x004fe200078e00ff */
[----:B---3--:R-:W-:-:S03]  /*18a20*/  F2FP.BF16.PACK_AB R3, R97, R96 ;  /* 0x000000606103723e */ /* 0x008fc600000010ff */
[----:B------:R-:W-:Y:S02]  /*18a30*/  @P1 IMAD.WIDE R6, R239, R4, c[0x0][0x508] ;  /* 0x00014200ef061625 */ /* 0x000fe400078e0204 */
[----:B------:R2:W-:Y:S02]  /*18a40*/  STS [R9+0x8000], R3 ;  /* 0x0080000309007388 */ /* 0x0005e40000000800 */
[----:B------:R-:W-:Y:S01]  /*18a50*/  IMAD.MOV.U32 R2, RZ, RZ, RZ ;  /* 0x000000ffff027224 */ /* 0x000fe200078e00ff */
[----:B-1----:R-:W-:Y:S01]  /*18a60*/  F2FP.BF16.PACK_AB R0, R99, R98 ;  /* 0x000000626300723e */ /* 0x002fe200000010ff */
[----:B------:R-:W-:-:S04]  /*18a70*/  IMAD.WIDE R4, R239, R4, c[0x0][0x500] ;  /* 0x00014000ef047625 */ /* 0x000fc800078e0204 */
[----:B------:R1:W-:Y:S04]  /*18a80*/  STS [R9+0x8400], R0 ;  /* 0x0084000009007388 */ /* 0x0003e80000000800 */
[----:B------:R-:W-:Y:S06]  /*18a90*/  BAR.SYNC.DEFER_BLOCKING 0x1, 0x100 ;  /* 0x0044000000007b1d */ /* 0x000fec0000010000 */
[----:B------:R1:W5:Y:S04]  /*18aa0*/  @P1 LDG.E R14, [R6.64] ;  /* 0x0000000a060e1981 */ /* 0x000368000c1e1900 */
[----:B------:R1:W5:Y:S01]  /*18ab0*/  @P2 LDG.E R2, [R4.64] ;  /* 0x0000000a04022981 */ /* 0x000362000c1e1900 */
[----:B----4-:R-:W-:-:S04]  /*18ac0*/  ISETP.NE.AND P0, PT, R8, RZ, PT ;  /* 0x000000ff0800720c */ /* 0x010fc80003f05270 */
[----:B--2---:R-:W-:Y:S01]  /*18ad0*/  SEL R3, R8, c[0x0][0x3d4], P0 ;  /* 0x0000f50008037a07 */ /* 0x004fe20000000000 */
[----:B------:R-:W-:Y:S05]  /*18ae0*/  @P1 BRA `(.L_x_847) ;  /* 0x0000004000001947 */ /* 0x000fea0003800000 */
[----:B-1----:R-:W-:Y:S05]  /*18af0*/  @!P2 BRA `(.L_x_847) ;  /* 0x000000300000a947 */ /* 0x002fea0003800000 */
[----:B------:R1:W2:Y:S04]  /*18b00*/  LDG.E R0, [R4.64] ;  /* 0x0000000a04007981 */ /* 0x0002a8000c1e1900 */
[----:B-1----:R-:W2:Y:S02]  /*18b10*/  LDG.E R4, [R4.64+0x4] ;  /* 0x0000040a04047981 */ /* 0x002ea4000c1e1900 */
[----:B--2--5:R-:W-:Y:S02]  /*18b20*/  IADD3 R14, -R0, R4, RZ ;  /* 0x00000004000e7210 */ /* 0x024fe40007ffe1ff */
.L_x_847:
[----:B-1----:R-:W2:Y:S01]  /*18b30*/  LDL R23, [R1+0x16c] ;  /* 0x00016c0001177983 */ /* 0x002ea20000100800 */
[----:B------:R-:W-:Y:S01]  /*18b40*/  IMAD.MOV.U32 R11, RZ, RZ, 0x368 ;  /* 0x00000368ff0b7424 */ /* 0x000fe200078e00ff */
[----:B------:R-:W-:Y:S02]  /*18b50*/  ISETP.GT.AND P2, PT, R3, 0x1, PT ;  /* 0x000000010300780c */ /* 0x000fe40003f44270 */
[----:B------:R-:W3:Y:S01]  /*18b60*/  LDL R21, [R1+0x80] ;  /* 0x0000800001157983 */ /* 0x000ee20000100800 */
[----:B------:R-:W-:Y:S01]  /*18b70*/  ISETP.NE.U32.AND P0, PT, RZ, c[0x0][0x500], PT ;  /* 0x00014000ff007a0c */ /* 0x000fe20003f05070 */
[----:B------:R-:W-:Y:S01]  /*18b80*/  IMAD.MOV.U32 R4, RZ, RZ, c[0x0][0x4e8] ;  /* 0x00013a00ff047624 */ /* 0x000fe200078e00ff */
[----:B------:R-:W-:-:S02]  /*18b90*/  SEL R11, R11, 0x328, P2 ;  /* 0x000003280b0b7807 */ /* 0x000fc40001000000 */
[----:B------:R-:W-:Y:S02]  /*18ba0*/  ISETP.NE.AND.EX P0, PT, RZ, c[0x0][0x504], PT, P0 ;  /* 0x00014100ff007a0c */ /* 0x000fe40003f05300 */
[----:B------:R-:W1:Y:S01]  /*18bb0*/  LDC.64 R6, c[0x0][R11+0x170] ;  /* 0x00005c000b067b82 */ /* 0x000e620000000a00 */
[----:B------:R-:W-:Y:S02]  /*18bc0*/  SHF.R.S32.HI R3, RZ, 0x1f, R239 ;  /* 0x0000001fff037819 */ /* 0x000fe400000114ef */
[----:B------:R-:W-:Y:S02]  /*18bd0*/  SEL R0, R239, RZ, !P0 ;  /* 0x000000ffef007207 */ /* 0x000fe40004000000 */
[----:B------:R-:W-:Y:S02]  /*18be0*/  SEL R5, R3, RZ, !P0 ;  /* 0x000000ff03057207 */ /* 0x000fe40004000000 */
[----:B------:R-:W-:Y:S01]  /*18bf0*/  ISETP.NE.AND P3, PT, R4, 0x1, PT ;  /* 0x000000010400780c */ /* 0x000fe20003f65270 */
[----:B------:R-:W4:Y:S01]  /*18c00*/  LDC.64 R12, c[0x0][R11+0x168] ;  /* 0x00005a000b0c7b82 */ /* 0x000f220000000a00 */
[----:B------:R-:W-:-:S07]  /*18c10*/  LOP3.LUT R4, R238, 0xffff, RZ, 0xc0, !PT ;  /* 0x0000ffffee047812 */ /* 0x000fce00078ec0ff */
[----:B------:R-:W2:Y:S08]  /*18c20*/  LDC.64 R16, c[0x0][R11+0x178] ;  /* 0x00005e000b107b82 */ /* 0x000eb00000000a00 */
[----:B------:R1:W2:Y:S02]  /*18c30*/  LDC.64 R18, c[0x0][R11+0x160] ;  /* 0x000058000b127b82 */ /* 0x0002a40000000a00 */
[----:B-1----:R-:W-:-:S04]  /*18c40*/  IMAD R3, R7, R0, RZ ;  /* 0x0000000007037224 */ /* 0x002fc800078e02ff */
[C---:B------:R-:W-:Y:S02]  /*18c50*/  IMAD R10, R6.reuse, R5, R3 ;  /* 0x00000005060a7224 */ /* 0x040fe400078e0203 */
[----:B------:R-:W-:-:S04]  /*18c60*/  IMAD.WIDE.U32 R6, R6, R0, RZ ;  /* 0x0000000006067225 */ /* 0x000fc800078e00ff */
[----:B----4-:R-:W-:-:S04]  /*18c70*/  IMAD.WIDE.U32 R8, R12, R4, RZ ;  /* 0x000000040c087225 */ /* 0x010fc800078e00ff */
[----:B------:R-:W-:Y:S01]  /*18c80*/  IMAD R5, R13, R4, RZ ;  /* 0x000000040d057224 */ /* 0x000fe200078e02ff */
[----:B-----5:R-:W-:Y:S01]  /*18c90*/  IADD3 R13, P1, P0, R6, R8, R2 ;  /* 0x00000008060d7210 */ /* 0x020fe2000783e002 */
[----:B------:R-:W-:Y:S01]  /*18ca0*/  IMAD.IADD R12, R7, 0x1, R10 ;  /* 0x00000001070c7824 */ /* 0x000fe200078e020a */
[----:B------:R-:W1:Y:S01]  /*18cb0*/  S2R R24, SR_TID.X ;  /* 0x0000000000187919 */ /* 0x000e620000002100 */
[----:B------:R-:W-:Y:S02]  /*18cc0*/  IMAD.IADD R9, R9, 0x1, R5 ;  /* 0x0000000109097824 */ /* 0x000fe400078e0205 */
[----:B--2---:R-:W-:Y:S02]  /*18cd0*/  IMAD.IADD R3, R23, 0x1, R236 ;  /* 0x0000000117037824 */ /* 0x004fe400078e02ec */
[----:B------:R-:W2:Y:S02]  /*18ce0*/  LDL R23, [R1+0x168] ;  /* 0x0001680001177983 */ /* 0x000ea40000100800 */
[----:B------:R-:W-:Y:S01]  /*18cf0*/  @P3 IMAD.HI.U32 R6, R3, c[0x0][0x4ec], RZ ;  /* 0x00013b0003063a27 */ /* 0x000fe200078e00ff */
[----:B---3--:R-:W-:-:S03]  /*18d00*/  SEL R10, R21, RZ, P2 ;  /* 0x000000ff150a7207 */ /* 0x008fc60001000000 */
[----:B------:R-:W-:Y:S01]  /*18d10*/  IMAD.MOV.U32 R5, RZ, RZ, R3 ;  /* 0x000000ffff057224 */ /* 0x000fe200078e0003 */
[----:B------:R-:W-:Y:S01]  /*18d20*/  @P3 SHF.R.U32.HI R5, RZ, c[0x0][0x4f0], R6 ;  /* 0x00013c00ff053a19 */ /* 0x000fe20000011606 */
[-C--:B------:R-:W-:Y:S01]  /*18d30*/  IMAD R7, R17, R10.reuse, RZ ;  /* 0x0000000a11077224 */ /* 0x080fe200078e02ff */
[----:B------:R-:W-:Y:S01]  /*18d40*/  SHF.R.S32.HI R8, RZ, 0x1f, R2 ;  /* 0x0000001fff087819 */ /* 0x000fe20000011402 */
[----:B------:R-:W-:-:S04]  /*18d50*/  IMAD.WIDE.U32 R10, R16, R10, RZ ;  /* 0x0000000a100a7225 */ /* 0x000fc800078e00ff */
[----:B------:R-:W-:Y:S01]  /*18d60*/  IMAD.MOV R6, RZ, RZ, -R5 ;  /* 0x000000ffff067224 */ /* 0x000fe200078e0a05 */
[----:B------:R-:W-:Y:S01]  /*18d70*/  IADD3.X R12, R12, R9, R8, P1, P0 ;  /* 0x000000090c0c7210 */ /* 0x000fe20000fe0408 */
[----:B------:R-:W-:Y:S01]  /*18d80*/  IMAD.IADD R11, R11, 0x1, R7 ;  /* 0x000000010b0b7824 */ /* 0x000fe200078e0207 */
[----:B------:R-:W-:Y:S01]  /*18d90*/  IADD3 R10, P1, P0, R5, R13, R10 ;  /* 0x0000000d050a7210 */ /* 0x000fe2000783e00a */
[----:B------:R-:W-:Y:S01]  /*18da0*/  IMAD R6, R6, c[0x0][0x4e8], R3 ;  /* 0x00013a0006067a24 */ /* 0x000fe200078e0203 */
[----:B------:R-:W-:-:S04]  /*18db0*/  SHF.R.S32.HI R7, RZ, 0x1f, R5 ;  /* 0x0000001fff077819 */ /* 0x000fc80000011405 */
[----:B------:R-:W-:Y:S01]  /*18dc0*/  IADD3.X R11, R7, R12, R11, P1, P0 ;  /* 0x0000000c070b7210 */ /* 0x000fe20000fe040b */
[-C--:B------:R-:W-:Y:S01]  /*18dd0*/  IMAD R5, R19, R6.reuse, RZ ;  /* 0x0000000613057224 */ /* 0x080fe200078e02ff */
[----:B------:R-:W-:Y:S01]  /*18de0*/  SHF.R.S32.HI R9, RZ, 0x1f, R6 ;  /* 0x0000001fff097819 */ /* 0x000fe20000011406 */
[----:B------:R-:W-:Y:S02]  /*18df0*/  IMAD.MOV.U32 R12, RZ, RZ, c[0x0][0x4a8] ;  /* 0x00012a00ff0c7624 */ /* 0x000fe400078e00ff */
[----:B------:R-:W-:Y:S01]  /*18e00*/  IMAD.WIDE.U32 R6, R18, R6, R10 ;  /* 0x0000000612067225 */ /* 0x000fe200078e000a */
[----:B-1----:R-:W-:-:S03]  /*18e10*/  SHF.R.S32.HI R21, RZ, 0x1f, R24 ;  /* 0x0000001fff157819 */ /* 0x002fc60000011418 */
[----:B------:R-:W-:Y:S01]  /*18e20*/  IMAD R5, R18, R9, R5 ;  /* 0x0000000912057224 */ /* 0x000fe200078e0205 */
[----:B------:R-:W-:Y:S01]  /*18e30*/  SEL R9, R12, c[0x0][0x450], P2 ;  /* 0x000114000c097a07 */ /* 0x000fe20001000000 */
[----:B------:R-:W-:Y:S02]  /*18e40*/  IMAD.MOV.U32 R10, RZ, RZ, c[0x0][0x4ac] ;  /* 0x00012b00ff0a7624 */ /* 0x000fe400078e00ff */
[----:B------:R-:W-:Y:S01]  /*18e50*/  IMAD.IADD R7, R7, 0x1, R5 ;  /* 0x0000000107077824 */ /* 0x000fe200078e0205 */
[----:B------:R-:W-:Y:S02]  /*18e60*/  LEA R5, P0, R6, R9, 0x2 ;  /* 0x0000000906057211 */ /* 0x000fe400078010ff */
[----:B------:R-:W-:Y:S02]  /*18e70*/  SEL R10, R10, c[0x0][0x454], P2 ;  /* 0x000115000a0a7a07 */ /* 0x000fe40001000000 */
[----:B------:R-:W-:Y:S02]  /*18e80*/  LEA.HI R21, R21, R24, RZ, 0x5 ;  /* 0x0000001815157211 */ /* 0x000fe400078f28ff */
[----:B------:R-:W-:-:S02]  /*18e90*/  LEA.HI.X R7, R6, R10, R7, 0x2, P0 ;  /* 0x0000000a06077211 */ /* 0x000fc400000f1407 */
[----:B------:R-:W-:Y:S01]  /*18ea0*/  LOP3.LUT R21, R21, 0xffffffe0, RZ, 0xc0, !PT ;  /* 0xffffffe015157812 */ /* 0x000fe200078ec0ff */
[----:B------:R-:W-:Y:S04]  /*18eb0*/  SHFL.IDX PT, R10, R5, RZ, 0x1c1f ;  /* 0x001c1fff050a7589 */ /* 0x000fe800000e0000 */
[----:B------:R-:W1:Y:S01]  /*18ec0*/  SHFL.IDX PT, R11, R7, RZ, 0x1c1f ;  /* 0x001c1fff070b7589 */ /* 0x000e6200000e0000 */
[----:B------:R-:W-:-:S03]  /*18ed0*/  IMAD.IADD R21, R24, 0x1, -R21 ;  /* 0x0000000118157824 */ /* 0x000fc600078e0a15 */
[----:B------:R3:W-:Y:S04]  /*18ee0*/  SHFL.IDX PT, R6, R5, 0x1, 0x1c1f ;  /* 0x003c1f0005067f89 */ /* 0x0007e800000e0000 */
[----:B------:R-:W4:Y:S01]  /*18ef0*/  SHFL.IDX PT, R7, R7, 0x1, 0x1c1f ;  /* 0x003c1f0007077f89 */ /* 0x000f2200000e0000 */
[----:B------:R-:W-:Y:S01]  /*18f00*/  LOP3.LUT P0, RZ, R21, 0x3, RZ, 0xc0, !PT ;  /* 0x0000000315ff7812 */ /* 0x000fe2000780c0ff */
[----:B---3--:R-:W-:Y:S02]  /*18f10*/  IMAD R5, R14, c[0x0][0x4e8], RZ ;  /* 0x00013a000e057a24 */ /* 0x008fe400078e02ff */
[----:B--2---:R-:W-:-:S05]  /*18f20*/  IMAD.IADD R9, R23, 0x1, R236 ;  /* 0x0000000117097824 */ /* 0x004fca00078e02ec */
[C---:B------:R-:W-:Y:S02]  /*18f30*/  IADD3 R13, R9.reuse, 0x8, RZ ;  /* 0x00000008090d7810 */ /* 0x040fe40007ffe0ff */
[-C--:B------:R-:W-:Y:S02]  /*18f40*/  ISETP.GE.OR P1, PT, R9, R5.reuse, P0 ;  /* 0x000000050900720c */ /* 0x080fe40000726670 */
[----:B------:R-:W-:-:S11]  /*18f50*/  ISETP.GE.OR P0, PT, R13, R5, P0 ;  /* 0x000000050d00720c */ /* 0x000fd60000706670 */
[----:B-1----:R1:W-:Y:S04]  /*18f60*/  @!P1 ST.E [R10.64], R20 ;  /* 0x000000140a009985 */ /* 0x0023e8000c10190a */
[----:B----4-:R1:W-:Y:S01]  /*18f70*/  @!P0 ST.E [R6.64], R15 ;  /* 0x0000000f06008985 */ /* 0x0103e2000c10190a */
[----:B------:R-:W-:Y:S05]  /*18f80*/  @P2 BRA `(.L_x_848) ;  /* 0x000008b000002947 */ /* 0x000fea0003800000 */
[----:B------:R-:W2:Y:S01]  /*18f90*/  LDL R21, [R1+0x108] ;  /* 0x0001080001157983 */ /* 0x000ea20000100800 */
[----:B------:R-:W-:Y:S01]  /*18fa0*/  IMAD R8, R8, c[0x0][0x3a0], RZ ;  /* 0x0000e80008087a24 */ /* 0x000fe200078e02ff */
[----:B------:R-:W-:Y:S01]  /*18fb0*/  SHF.R.S32.HI R5, RZ, 0x1f, R0 ;  /* 0x0000001fff057819 */ /* 0x000fe20000011400 */
[C---:B-1----:R-:W-:Y:S01]  /*18fc0*/  IMAD.WIDE.U32 R6, R2.reuse, c[0x0][0x3a0], RZ ;  /* 0x0000e80002067a25 */ /* 0x042fe200078e00ff */
[----:B------:R1:W3:Y:S03]  /*18fd0*/  LDS.128 R28, [R203+0x80] ;  /* 0x00008000cb1c7984 */ /* 0x0002e60000000c00 */
[----:B------:R-:W-:Y:S01]  /*18fe0*/  IMAD R2, R2, c[0x0][0x3a4], R8 ;  /* 0x0000e90002027a24 */ /* 0x000fe200078e0208 */
[----:B------:R1:W4:Y:S04]  /*18ff0*/  LDS.128 R40, [R203+0x1080] ;  /* 0x00108000cb287984 */ /* 0x0003280000000c00 */
[----:B------:R-:W-:Y:S01]  /*19000*/  IADD3 R3, R7, R2, RZ ;  /* 0x0000000207037210 */ /* 0x000fe20007ffe0ff */
[----:B------:R1:W1:Y:S01]  /*19010*/  LDS.128 R52, [R203+0x2080] ;  /* 0x00208000cb347984 */ /* 0x0002620000000c00 */
[----:B------:R-:W-:-:S03]  /*19020*/  MOV R2, R6 ;  /* 0x0000000600027202 */ /* 0x000fc60000000f00 */
[----:B------:R1:W1:Y:S02]  /*19030*/  LDS.128 R60, [R203+0x3080] ;  /* 0x00308000cb3c7984 */ /* 0x0002640000000c00 */
[C---:B------:R-:W-:Y:S02]  /*19040*/  IMAD.WIDE.U32 R6, R4.reuse, c[0x0][0x3e8], R2 ;  /* 0x0000fa0004067a25 */ /* 0x040fe400078e0002 */
[----:B------:R1:W1:Y:S02]  /*19050*/  LDS.128 R24, [R203+0x4080] ;  /* 0x00408000cb187984 */ /* 0x0002640000000c00 */
[----:B------:R-:W-:Y:S02]  /*19060*/  IMAD R3, R5, c[0x0][0x3f0], RZ ;  /* 0x0000fc0005037a24 */ /* 0x000fe400078e02ff */
[----:B------:R-:W-:Y:S01]  /*19070*/  IMAD R5, R4, c[0x0][0x3ec], R7 ;  /* 0x0000fb0004057a24 */ /* 0x000fe200078e0207 */
[----:B------:R1:W1:Y:S01]  /*19080*/  LDS.128 R36, [R203+0x5080] ;  /* 0x00508000cb247984 */ /* 0x0002620000000c00 */
[----:B------:R-:W-:Y:S01]  /*19090*/  MOV R4, R6 ;  /* 0x0000000600047202 */ /* 0x000fe20000000f00 */
[----:B------:R-:W-:-:S02]  /*190a0*/  IMAD R7, R0, c[0x0][0x3f4], R3 ;  /* 0x0000fd0000077a24 */ /* 0x000fc400078e0203 */
[----:B------:R1:W1:Y:S02]  /*190b0*/  LDS.128 R48, [R203+0x6080] ;  /* 0x00608000cb307984 */ /* 0x0002640000000c00 */
[----:B------:R-:W-:Y:S02]  /*190c0*/  IMAD.WIDE.U32 R4, R0, c[0x0][0x3f0], R4 ;  /* 0x0000fc0000047a25 */ /* 0x000fe400078e0004 */
[----:B------:R1:W1:Y:S03]  /*190d0*/  LDS.128 R56, [R203+0x7080] ;  /* 0x00708000cb387984 */ /* 0x0002660000000c00 */
[----:B------:R-:W-:Y:S01]  /*190e0*/  IADD3 R5, R5, R7, RZ ;  /* 0x0000000705057210 */ /* 0x000fe20007ffe0ff */
[----:B------:R1:W1:Y:S04]  /*190f0*/  LDS.128 R16, [R203+0x8080] ;  /* 0x00808000cb107984 */ /* 0x0002680000000c00 */
[----:B------:R1:W1:Y:S04]  /*19100*/  LDS.128 R32, [R203+0x9080] ;  /* 0x00908000cb207984 */ /* 0x0002680000000c00 */
[----:B------:R1:W1:Y:S04]  /*19110*/  LDS.128 R44, [R203+0xa080] ;  /* 0x00a08000cb2c7984 */ /* 0x0002680000000c00 */
[----:B------:R1:W1:Y:S04]  /*19120*/  LDS.128 R64, [R203+0xb080] ;  /* 0x00b08000cb407984 */ /* 0x0002680000000c00 */
[----:B------:R-:W5:Y:S02]  /*19130*/  S2R R10, SR_TID.X ;  /* 0x00000000000a7919 */ /* 0x000f640000002100 */
[----:B-----5:R-:W-:-:S04]  /*19140*/  SHF.R.S32.HI R11, RZ, 0x1f, R10 ;  /* 0x0000001fff0b7819 */ /* 0x020fc8000001140a */
[----:B------:R-:W-:-:S04]  /*19150*/  LEA.HI R11, R11, R10, RZ, 0x3 ;  /* 0x0000000a0b0b7211 */ /* 0x000fc800078f18ff */
[----:B------:R-:W-:Y:S02]  /*19160*/  SHF.R.S32.HI R11, RZ, 0x3, R11 ;  /* 0x00000003ff0b7819 */ /* 0x000fe4000001140b */
[----:B--2---:R-:W-:-:S04]  /*19170*/  IADD3 R8, R21, R236, RZ ;  /* 0x000000ec15087210 */ /* 0x004fc80007ffe0ff */
[----:B------:R-:W-:Y:S01]  /*19180*/  MOV R2, R8 ;  /* 0x0000000800027202 */ /* 0x000fe20000000f00 */
[----:B------:R-:W-:-:S05]  /*19190*/  @P3 IMAD.HI.U32 R9, R8, c[0x0][0x4ec], RZ ;  /* 0x00013b0008093a27 */ /* 0x000fca00078e00ff */
[----:B------:R-:W-:-:S04]  /*191a0*/  @P3 SHF.R.U32.HI R2, RZ, c[0x0][0x4f0], R9 ;  /* 0x00013c00ff023a19 */ /* 0x000fc80000011609 */
[----:B------:R-:W-:Y:S02]  /*191b0*/  SHF.R.S32.HI R3, RZ, 0x1f, R2 ;  /* 0x0000001fff037819 */ /* 0x000fe40000011402 */
[----:B------:R-:W-:-:S03]  /*191c0*/  IADD3 R0, -R2, RZ, RZ ;  /* 0x000000ff02007210 */ /* 0x000fc60007ffe1ff */
[----:B------:R-:W-:Y:S02]  /*191d0*/  IMAD R3, R3, c[0x0][0x3e0], RZ ;  /* 0x0000f80003037a24 */ /* 0x000fe400078e02ff */
[----:B------:R-:W-:Y:S02]  /*191e0*/  IMAD R0, R0, c[0x0][0x4e8], R8 ;  /* 0x00013a0000007a24 */ /* 0x000fe400078e0208 */
[C---:B------:R-:W-:Y:S02]  /*191f0*/  IMAD R6, R2.reuse, c[0x0][0x3e4], R3 ;  /* 0x0000f90002067a24 */ /* 0x040fe400078e0203 */
[----:B------:R-:W-:Y:S01]  /*19200*/  IMAD.WIDE.U32 R2, R2, c[0x0][0x3e0], R4 ;  /* 0x0000f80002027a25 */ /* 0x000fe200078e0004 */
[----:B------:R-:W-:Y:S02]  /*19210*/  SHF.R.S32.HI R4, RZ, 0x1f, R0 ;  /* 0x0000001fff047819 */ /* 0x000fe40000011400 */
[----:B------:R-:W-:Y:S02]  /*19220*/  IADD3 R5, R11, R236, RZ ;  /* 0x000000ec0b057210 */ /* 0x000fe40007ffe0ff */
        /* <DEDUP_REMOVED lines=8> */
[----:B-1-34-:R1:W2:Y:S02]  /*192b0*/  SHFL.IDX PT, R4, R10, RZ, 0x181f ;  /* 0x00181fff0a047589 */ /* 0x01a2a400000e0000 */
.L_x_944:
[----:B------:R-:W-:Y:S05]  /*192c0*/  BRA.DIV ~URZ, `(.L_x_850) ;  /* 0x00005d927f007947 */ /* 0x000fea000b800000 */
[----:B------:R3:W4:Y:S02]  /*192d0*/  SHFL.IDX PT, R0, R12, RZ, 0x181f ;  /* 0x00181fff0c007589 */ /* 0x00072400000e0000 */
.L_x_945:
[----:B------:R-:W-:Y:S01]  /*192e0*/  IMAD R11, R14, c[0x0][0x4e8], RZ ;  /* 0x00013a000e0b7a24 */ /* 0x000fe200078e02ff */
[----:B------:R-:W-:Y:S04]  /*192f0*/  BSSY B0, `(.L_x_851) ;  /* 0x0000011000007945 */ /* 0x000fe80003800000 */
[----:B------:R-:W-:-:S13]  /*19300*/  ISETP.GE.AND P0, PT, R5, R11, PT ;  /* 0x0000000b0500720c */ /* 0x000fda0003f06270 */
[----:B------:R-:W-:Y:S05]  /*19310*/  @P0 BRA `(.L_x_852) ;  /* 0x000000e000000947 */ /* 0x000fea0003800000 */
[----:B------:R-:W5:Y:S04]  /*19320*/  LDL R15, [R1+0x74] ;  /* 0x00007400010f7983 */ /* 0x000f680000100800 */
[----:B---3--:R-:W3:Y:S01]  /*19330*/  LDL R13, [R1+0x70] ;  /* 0x00007000010d7983 */ /* 0x008ee20000100800 */
[----:B------:R-:W-:Y:S02]  /*19340*/  ISETP.GE.AND P2, PT, R248, c[0x0][0x3c8], PT ;  /* 0x0000f200f8007a0c */ /* 0x000fe40003f46270 */
[----:B------:R-:W-:Y:S02]  /*19350*/  ISETP.GE.AND P1, PT, R250, c[0x0][0x3c8], PT ;  /* 0x0000f200fa007a0c */ /* 0x000fe40003f26270 */
[----:B------:R-:W-:-:S09]  /*19360*/  ISETP.GE.AND P0, PT, R251, c[0x0][0x3c8], PT ;  /* 0x0000f200fb007a0c */ /* 0x000fd20003f06270 */
[-C--:B----4-:R-:W-:Y:S02]  /*19370*/  @!P2 LEA R8, P5, R248, R0.reuse, 0x1 ;  /* 0x00000000f808a211 */ /* 0x090fe400078a08ff */
[-C--:B------:R-:W-:Y:S02]  /*19380*/  @!P1 LEA R6, P4, R250, R0.reuse, 0x1 ;  /* 0x00000000fa069211 */ /* 0x080fe400078808ff */
[----:B------:R-:W-:Y:S02]  /*19390*/  @!P0 LEA R2, P3, R251, R0, 0x1 ;  /* 0x00000000fb028211 */ /* 0x000fe400078608ff */
[----:B--2---:R-:W-:-:S05]  /*193a0*/  @!P2 LEA.HI.X R9, R248, R4, R249, 0x1, P5 ;  /* 0x00000004f809a211 */ /* 0x004fca00028f0cf9 */
[----:B------:R2:W-:Y:S01]  /*193b0*/  @!P2 ST.E.128 [R8.64], R28 ;  /* 0x0000001c0800a985 */ /* 0x0005e2000c101d0a */
[-C--:B-----5:R-:W-:Y:S02]  /*193c0*/  @!P1 LEA.HI.X R7, R250, R4.reuse, R15, 0x1, P4 ;  /* 0x00000004fa079211 */ /* 0x0a0fe400020f0c0f */
[----:B---3--:R-:W-:-:S03]  /*193d0*/  @!P0 LEA.HI.X R3, R251, R4, R13, 0x1, P3 ;  /* 0x00000004fb038211 */ /* 0x008fc600018f0c0d */
[----:B------:R2:W-:Y:S04]  /*193e0*/  @!P1 ST.E.128 [R6.64], R24 ;  /* 0x0000001806009985 */ /* 0x0005e8000c101d0a */
[----:B------:R2:W-:Y:S02]  /*193f0*/  @!P0 ST.E.128 [R2.64], R16 ;  /* 0x0000001002008985 */ /* 0x0005e4000c101d0a */
.L_x_852:
[----:B------:R-:W-:Y:S05]  /*19400*/  BSYNC B0 ;  /* 0x0000000000007941 */ /* 0x000fea0003800000 */
.L_x_851:
[----:B------:R-:W-:Y:S05]  /*19410*/  BRA.DIV ~URZ, `(.L_x_853) ;  /* 0x00005cc27f007947 */ /* 0x000fea000b800000 */
[----:B--2---:R2:W1:Y:S04]  /*19420*/  SHFL.IDX PT, R4, R10, 0x1, 0x181f ;  /* 0x00381f000a047f89 */ /* 0x00446800000e0000 */
[----:B----4-:R2:W4:Y:S02]  /*19430*/  SHFL.IDX PT, R0, R12, 0x1, 0x181f ;  /* 0x00381f000c007f89 */ /* 0x01052400000e0000 */
.L_x_946:
[----:B------:R-:W-:Y:S01]  /*19440*/  IADD3 R2, R5, 0x20, RZ ;  /* 0x0000002005027810 */ /* 0x000fe20007ffe0ff */
[----:B------:R-:W-:Y:S03]  /*19450*/  BSSY B0, `(.L_x_854) ;  /* 0x0000011000007945 */ /* 0x000fe60003800000 */
[----:B------:R-:W-:-:S13]  /*19460*/  ISETP.GE.AND P0, PT, R2, R11, PT ;  /* 0x0000000b0200720c */ /* 0x000fda0003f06270 */
[----:B------:R-:W-:Y:S05]  /*19470*/  @P0 BRA `(.L_x_855) ;  /* 0x000000e000000947 */ /* 0x000fea0003800000 */
[----:B------:R-:W5:Y:S04]  /*19480*/  LDL R14, [R1+0x74] ;  /* 0x00007400010e7983 */ /* 0x000f680000100800 */
[----:B--2---:R-:W2:Y:S01]  /*19490*/  LDL R13, [R1+0x70] ;  /* 0x00007000010d7983 */ /* 0x004ea20000100800 */
[----:B------:R-:W-:Y:S02]  /*194a0*/  ISETP.GE.AND P2, PT, R248, c[0x0][0x3c8], PT ;  /* 0x0000f200f8007a0c */ /* 0x000fe40003f46270 */
[----:B------:R-:W-:Y:S02]  /*194b0*/  ISETP.GE.AND P1, PT, R250, c[0x0][0x3c8], PT ;  /* 0x0000f200fa007a0c */ /* 0x000fe40003f26270 */
[----:B------:R-:W-:-:S09]  /*194c0*/  ISETP.GE.AND P0, PT, R251, c[0x0][0x3c8], PT ;  /* 0x0000f200fb007a0c */ /* 0x000fd20003f06270 */
[-C--:B----4-:R-:W-:Y:S02]  /*194d0*/  @!P2 LEA R8, P5, R248, R0.reuse, 0x1 ;  /* 0x00000000f808a211 */ /* 0x090fe400078a08ff */
[-C--:B------:R-:W-:Y:S02]  /*194e0*/  @!P1 LEA R6, P4, R250, R0.reuse, 0x1 ;  /* 0x00000000fa069211 */ /* 0x080fe400078808ff */
[----:B------:R-:W-:Y:S02]  /*194f0*/  @!P0 LEA R2, P3, R251, R0, 0x1 ;  /* 0x00000000fb028211 */ /* 0x000fe400078608ff */
[----:B-1----:R-:W-:-:S05]  /*19500*/  @!P2 LEA.HI.X R9, R248, R4, R249, 0x1, P5 ;  /* 0x00000004f809a211 */ /* 0x002fca00028f0cf9 */
[----:B------:R1:W-:Y:S01]  /*19510*/  @!P2 ST.E.128 [R8.64], R40 ;  /* 0x000000280800a985 */ /* 0x0003e2000c101d0a */
[-C--:B-----5:R-:W-:Y:S02]  /*19520*/  @!P1 LEA.HI.X R7, R250, R4.reuse, R14, 0x1, P4 ;  /* 0x00000004fa079211 */ /* 0x0a0fe400020f0c0e */
[----:B--2---:R-:W-:-:S03]  /*19530*/  @!P0 LEA.HI.X R3, R251, R4, R13, 0x1, P3 ;  /* 0x00000004fb038211 */ /* 0x004fc600018f0c0d */
[----:B------:R1:W-:Y:S04]  /*19540*/  @!P1 ST.E.128 [R6.64], R36 ;  /* 0x0000002406009985 */ /* 0x0003e8000c101d0a */
[----:B------:R1:W-:Y:S02]  /*19550*/  @!P0 ST.E.128 [R2.64], R32 ;  /* 0x0000002002008985 */ /* 0x0003e4000c101d0a */
.L_x_855:
[----:B------:R-:W-:Y:S05]  /*19560*/  BSYNC B0 ;  /* 0x0000000000007941 */ /* 0x000fea0003800000 */
.L_x_854:
[----:B------:R-:W-:Y:S05]  /*19570*/  BRA.DIV ~URZ, `(.L_x_856) ;  /* 0x00005c527f007947 */ /* 0x000fea000b800000 */
[----:B-1----:R1:W2:Y:S02]  /*19580*/  SHFL.IDX PT, R4, R10, 0x2, 0x181f ;  /* 0x00581f000a047f89 */ /* 0x0022a400000e0000 */
.L_x_947:
[----:B------:R-:W-:Y:S05]  /*19590*/  BRA.DIV ~URZ, `(.L_x_857) ;  /* 0x00005cb27f007947 */ /* 0x000fea000b800000 */
[----:B----4-:R4:W1:Y:S02]  /*195a0*/  SHFL.IDX PT, R0, R12, 0x2, 0x181f ;  /* 0x00581f000c007f89 */ /* 0x01086400000e0000 */
.L_x_948:
[----:B------:R-:W-:Y:S01]  /*195b0*/  IADD3 R2, R5, 0x40, RZ ;  /* 0x0000004005027810 */ /* 0x000fe20007ffe0ff */
[----:B------:R-:W-:Y:S03]  /*195c0*/  BSSY B0, `(.L_x_858) ;  /* 0x0000011000007945 */ /* 0x000fe60003800000 */
[----:B------:R-:W-:-:S13]  /*195d0*/  ISETP.GE.AND P0, PT, R2, R11, PT ;  /* 0x0000000b0200720c */ /* 0x000fda0003f06270 */
[----:B------:R-:W-:Y:S05]  /*195e0*/  @P0 BRA `(.L_x_859) ;  /* 0x000000e000000947 */ /* 0x000fea0003800000 */
[----:B------:R-:W5:Y:S04]  /*195f0*/  LDL R14, [R1+0x74] ;  /* 0x00007400010e7983 */ /* 0x000f680000100800 */
[----:B---3--:R-:W3:Y:S01]  /*19600*/  LDL R13, [R1+0x70] ;  /* 0x00007000010d7983 */ /* 0x008ee20000100800 */
[----:B------:R-:W-:Y:S02]  /*19610*/  ISETP.GE.AND P2, PT, R248, c[0x0][0x3c8], PT ;  /* 0x0000f200f8007a0c */ /* 0x000fe40003f46270 */
[----:B------:R-:W-:Y:S02]  /*19620*/  ISETP.GE.AND P1, PT, R250, c[0x0][0x3c8], PT ;  /* 0x0000f200fa007a0c */ /* 0x000fe40003f26270 */
[----:B------:R-:W-:-:S09]  /*19630*/  ISETP.GE.AND P0, PT, R251, c[0x0][0x3c8], PT ;  /* 0x0000f200fb007a0c */ /* 0x000fd20003f06270 */
[-C--:B-1----:R-:W-:Y:S02]  /*19640*/  @!P2 LEA R8, P5, R248, R0.reuse, 0x1 ;  /* 0x00000000f808a211 */ /* 0x082fe400078a08ff */
        /* <DEDUP_REMOVED lines=8> */
.L_x_859:
[----:B------:R-:W-:Y:S05]  /*196d0*/  BSYNC B0 ;  /* 0x0000000000007941 */ /* 0x000fea0003800000 */
.L_x_858:
[----:B------:R-:W-:Y:S05]  /*196e0*/  BRA.DIV ~URZ, `(.L_x_860) ;  /* 0x00005be27f007947 */ /* 0x000fea000b800000 */
[----:B--2---:R2:W3:Y:S04]  /*196f0*/  SHFL.IDX PT, R4, R10, 0x3, 0x181f ;  /* 0x00781f000a047f89 */ /* 0x0044e800000e0000 */
[----:B-1----:R2:W1:Y:S02]  /*19700*/  SHFL.IDX PT, R0, R12, 0x3, 0x181f ;  /* 0x00781f000c007f89 */ /* 0x00246400000e0000 */
.L_x_949:
[----:B------:R-:W-:-:S04]  /*19710*/  IADD3 R2, R5, 0x60, RZ ;  /* 0x0000006005027810 */ /* 0x000fc80007ffe0ff */
[----:B------:R-:W-:-:S13]  /*19720*/  ISETP.GE.AND P0, PT, R2, R11, PT ;  /* 0x0000000b0200720c */ /* 0x000fda0003f06270 */
[----:B------:R-:W-:Y:S05]  /*19730*/  @P0 BRA `(.L_x_861) ;  /* 0x000023e000000947 */ /* 0x000fea0003800000 */
[----:B------:R-:W5:Y:S01]  /*19740*/  LDL R8, [R1+0x74] ;  /* 0x0000740001087983 */ /* 0x000f620000100800 */
[----:B------:R-:W-:Y:S02]  /*19750*/  ISETP.GE.AND P1, PT, R248, c[0x0][0x3c8], PT ;  /* 0x0000f200f8007a0c */ /* 0x000fe40003f26270 */
[----:B------:R-:W-:-:S11]  /*19760*/  ISETP.GE.AND P0, PT, R250, c[0x0][0x3c8], PT ;  /* 0x0000f200fa007a0c */ /* 0x000fd60003f06270 */
[-C--:B-1----:R-:W-:Y:S02]  /*19770*/  @!P1 LEA R6, P3, R248, R0.reuse, 0x1 ;  /* 0x00000000f8069211 */ /* 0x082fe400078608ff */
[----:B------:R-:W-:Y:S02]  /*19780*/  @!P0 LEA R2, P2, R250, R0, 0x1 ;  /* 0x00000000fa028211 */ /* 0x000fe400078408ff */
[----:B---3--:R-:W-:-:S05]  /*19790*/  @!P1 LEA.HI.X R7, R248, R4, R249, 0x1, P3 ;  /* 0x00000004f8079211 */ /* 0x008fca00018f0cf9 */
[----:B------:R1:W-:Y:S01]  /*197a0*/  @!P1 ST.E.128 [R6.64], R60 ;  /* 0x0000003c06009985 */ /* 0x0003e2000c101d0a */
[----:B-----5:R-:W-:-:S05]  /*197b0*/  @!P0 LEA.HI.X R3, R250, R4, R8, 0x1, P2 ;  /* 0x00000004fa038211 */ /* 0x020fca00010f0c08 */
[----:B------:R1:W-:Y:S01]  /*197c0*/  @!P0 ST.E.128 [R2.64], R56 ;  /* 0x0000003802008985 */ /* 0x0003e2000c101d0a */
[----:B------:R-:W-:-:S13]  /*197d0*/  ISETP.GE.AND P0, PT, R251, c[0x0][0x3c8], PT ;  /* 0x0000f200fb007a0c */ /* 0x000fda0003f06270 */
[----:B------:R-:W-:Y:S05]  /*197e0*/  @P0 BRA `(.L_x_861) ;  /* 0x0000233000000947 */ /* 0x000fea0003800000 */
[----:B------:R-:W3:Y:S01]  /*197f0*/  LDL R8, [R1+0x70] ;  /* 0x0000700001087983 */ /* 0x000ee20000100800 */
[----:B-1----:R-:W-:-:S04]  /*19800*/  LEA R2, P0, R251, R0, 0x1 ;  /* 0x00000000fb027211 */ /* 0x002fc800078008ff */
[----:B---3--:R-:W-:-:S05]  /*19810*/  LEA.HI.X R3, R251, R4, R8, 0x1, P0 ;  /* 0x00000004fb037211 */ /* 0x008fca00000f0c08 */
[----:B------:R1:W-:Y:S01]  /*19820*/  ST.E.128 [R2.64], R64 ;  /* 0x0000004002007985 */ /* 0x0003e2000c101d0a */
[----:B------:R-:W-:Y:S05]  /*19830*/  BRA `(.L_x_861) ;  /* 0x000022e000007947 */ /* 0x000fea0003800000 */
.L_x_848:
[----:B-1----:R-:W2:Y:S01]  /*19840*/  LDL.LU R10, [R1+0x80] ;  /* 0x00008000010a7983 */ /* 0x002ea20000300800 */
[----:B------:R-:W-:Y:S02]  /*19850*/  IMAD R8, R8, c[0x0][0x408], RZ ;  /* 0x0001020008087a24 */ /* 0x000fe400078e02ff */
[----:B------:R-:W-:-:S04]  /*19860*/  IMAD.WIDE.U32 R6, R2, c[0x0][0x408], RZ ;  /* 0x0001020002067a25 */ /* 0x000fc800078e00ff */
[----:B------:R-:W-:-:S05]  /*19870*/  IMAD R2, R2, c[0x0][0x40c], R8 ;  /* 0x0001030002027a24 */ /* 0x000fca00078e0208 */
[----:B------:R-:W-:Y:S02]  /*19880*/  IADD3 R7, R7, R2, RZ ;  /* 0x0000000207077210 */ /* 0x000fe40007ffe0ff */
[----:B------:R-:W-:-:S03]  /*19890*/  SHF.R.S32.HI R2, RZ, 0x1f, R0 ;  /* 0x0000001fff027819 */ /* 0x000fc60000011400 */
[----:B------:R-:W-:-:S04]  /*198a0*/  IMAD.WIDE.U32 R6, R4, c[0x0][0x438], R6 ;  /* 0x00010e0004067a25 */ /* 0x000fc800078e0006 */
[----:B------:R-:W-:Y:S01]  /*198b0*/  IMAD R5, R4, c[0x0][0x43c], R7 ;  /* 0x00010f0004057a24 */ /* 0x000fe200078e0207 */
[----:B------:R-:W-:Y:S01]  /*198c0*/  MOV R4, R6 ;  /* 0x0000000600047202 */ /* 0x000fe20000000f00 */
[----:B------:R-:W-:Y:S02]  /*198d0*/  IMAD R2, R2, c[0x0][0x440], RZ ;  /* 0x0001100002027a24 */ /* 0x000fe400078e02ff */
[----:B------:R-:W-:-:S04]  /*198e0*/  @P3 IMAD.HI.U32 R7, R3, c[0x0][0x4ec], RZ ;  /* 0x00013b0003073a27 */ /* 0x000fc800078e00ff */
[C---:B------:R-:W-:Y:S02]  /*198f0*/  IMAD R2, R0.reuse, c[0x0][0x444], R2 ;  /* 0x0001110000027a24 */ /* 0x040fe400078e0202 */
[----:B------:R-:W-:Y:S01]  /*19900*/  IMAD.WIDE.U32 R4, R0, c[0x0][0x440], R4 ;  /* 0x0001100000047a25 */ /* 0x000fe200078e0004 */
[----:B------:R-:W-:Y:S02]  /*19910*/  MOV R0, R3 ;  /* 0x0000000300007202 */ /* 0x000fe40000000f00 */
[----:B------:R-:W-:Y:S02]  /*19920*/  @P3 SHF.R.U32.HI R0, RZ, c[0x0][0x4f0], R7 ;  /* 0x00013c00ff003a19 */ /* 0x000fe40000011607 */
[----:B------:R-:W-:Y:S02]  /*19930*/  IADD3 R5, R5, R2, RZ ;  /* 0x0000000205057210 */ /* 0x000fe40007ffe0ff */
[----:B------:R-:W-:Y:S02]  /*19940*/  SHF.R.S32.HI R2, RZ, 0x1f, R0 ;  /* 0x0000001fff027819 */ /* 0x000fe40000011400 */
[----:B------:R-:W-:-:S03]  /*19950*/  IADD3 R6, -R0, RZ, RZ ;  /* 0x000000ff00067210 */ /* 0x000fc60007ffe1ff */
[----:B------:R-:W-:Y:S02]  /*19960*/  IMAD R2, R2, c[0x0][0x430], RZ ;  /* 0x00010c0002027a24 */ /* 0x000fe400078e02ff */
[----:B------:R-:W-:Y:S02]  /*19970*/  IMAD R6, R6, c[0x0][0x4e8], R3 ;  /* 0x00013a0006067a24 */ /* 0x000fe400078e0203 */
[----:B------:R-:W-:Y:S02]  /*19980*/  IMAD R7, R0, c[0x0][0x434], R2 ;  /* 0x00010d0000077a24 */ /* 0x000fe400078e0202 */
[----:B--2---:R-:W-:-:S04]  /*19990*/  IMAD.WIDE.U32 R4, R10, c[0x0][0x448], R4 ;  /* 0x000112000a047a25 */ /* 0x004fc800078e0004 */
        /* <DEDUP_REMOVED lines=12> */
.L_x_950:
[----:B------:R-:W-:Y:S05]  /*19a60*/  BRA.DIV ~URZ, `(.L_x_863) ;  /* 0x000059d27f007947 */ /* 0x000fea000b800000 */
[----:B------:R3:W4:Y:S02]  /*19a70*/  SHFL.IDX PT, R0, R12, RZ, 0x1c1f ;  /* 0x001c1fff0c007589 */ /* 0x00072400000e0000 */
.L_x_951:
[----:B------:R-:W-:Y:S01]  /*19a80*/  IMAD R14, R14, c[0x0][0x4e8], RZ ;  /* 0x00013a000e0e7a24 */ /* 0x000fe200078e02ff */
[----:B------:R-:W-:Y:S04]  /*19a90*/  BSSY B0, `(.L_x_864) ;  /* 0x0000099000007945 */ /* 0x000fe80003800000 */
[----:B------:R-:W-:-:S13]  /*19aa0*/  ISETP.GE.AND P0, PT, R9, R14, PT ;  /* 0x0000000e0900720c */ /* 0x000fda0003f06270 */
[----:B------:R-:W-:Y:S05]  /*19ab0*/  @P0 BRA `(.L_x_865) ;  /* 0x0000096000000947 */ /* 0x000fea0003800000 */
[----:B------:R-:W5:Y:S04]  /*19ac0*/  LDL R20, [R1+0x100] ;  /* 0x0001000001147983 */ /* 0x000f680000100800 */
[----:B---3--:R-:W3:Y:S04]  /*19ad0*/  LDL R10, [R1+0xec] ;  /* 0x0000ec00010a7983 */ /* 0x008ee80000100800 */
[----:B----4-:R-:W4:Y:S04]  /*19ae0*/  LDL R11, [R1+0xe8] ;  /* 0x0000e800010b7983 */ /* 0x010f280000100800 */
[----:B--2---:R-:W2:Y:S04]  /*19af0*/  LDL R27, [R1+0x164] ;  /* 0x00016400011b7983 */ /* 0x004ea80000100800 */
[----:B------:R-:W2:Y:S04]  /*19b00*/  LDL R23, [R1+0x160] ;  /* 0x0001600001177983 */ /* 0x000ea80000100800 */
        /* <DEDUP_REMOVED lines=12> */
[----:B------:R-:W2:Y:S01]  /*19bd0*/  LDL R31, [R1+0x12c] ;  /* 0x00012c00011f7983 */ /* 0x000ea20000100800 */
[----:B-----5:R-:W-:-:S02]  /*19be0*/  ISETP.GE.AND P2, PT, R20, c[0x0][0x3c8], PT ;  /* 0x0000f20014007a0c */ /* 0x020fc40003f46270 */
[----:B---3--:R-:W-:-:S11]  /*19bf0*/  ISETP.GE.AND P1, PT, R10, c[0x0][0x3c8], PT ;  /* 0x0000f2000a007a0c */ /* 0x008fd60003f26270 */
[----:B------:R-:W-:Y:S02]  /*19c00*/  @!P2 IMAD.MOV.U32 R8, RZ, RZ, R0 ;  /* 0x000000ffff08a224 */ /* 0x000fe400078e0000 */
[----:B------:R-:W-:-:S04]  /*19c10*/  @!P2 IMAD.MOV.U32 R9, RZ, RZ, R4 ;  /* 0x000000ffff09a224 */ /* 0x000fc800078e0004 */
[----:B------:R-:W-:Y:S02]  /*19c20*/  @!P2 IMAD.WIDE R8, R20, 0x4, R8 ;  /* 0x000000041408a825 */ /* 0x000fe400078e0208 */
[----:B------:R-:W3:Y:S01]  /*19c30*/  LDL R20, [R1+0x150] ;  /* 0x0001500001147983 */ /* 0x000ee20000100800 */
[----:B----4-:R-:W-:Y:S02]  /*19c40*/  ISETP.GE.AND P0, PT, R11, c[0x0][0x3c8], PT ;  /* 0x0000f2000b007a0c */ /* 0x010fe40003f06270 */
[----:B------:R-:W-:-:S04]  /*19c50*/  @!P1 LEA R6, P3, R10, R0, 0x2 ;  /* 0x000000000a069211 */ /* 0x000fc800078610ff */
[----:B--2---:R-:W-:Y:S02]  /*19c60*/  @!P1 LEA.HI.X R7, R10, R4, R27, 0x2, P3 ;  /* 0x000000040a079211 */ /* 0x004fe400018f141b */
[----:B------:R-:W2:Y:S05]  /*19c70*/  LDL R27, [R1+0x14c] ;  /* 0x00014c00011b7983 */ /* 0x000eaa0000100800 */
[C---:B------:R-:W-:Y:S02]  /*19c80*/  @!P0 LEA R2, P6, R11.reuse, R0, 0x2 ;  /* 0x000000000b028211 */ /* 0x040fe400078c10ff */
[----:B------:R-:W-:Y:S02]  /*19c90*/  ISETP.GE.AND P5, PT, R28, c[0x0][0x3c8], PT ;  /* 0x0000f2001c007a0c */ /* 0x000fe40003fa6270 */
[----:B------:R-:W-:Y:S01]  /*19ca0*/  ISETP.GE.AND P4, PT, R16, c[0x0][0x3c8], PT ;  /* 0x0000f20010007a0c */ /* 0x000fe20003f86270 */
[----:B------:R4:W-:Y:S01]  /*19cb0*/  @!P2 ST.E.64 [R8.64], R136 ;  /* 0x000000880800a985 */ /* 0x0009e2000c101b0a */
[----:B------:R-:W-:-:S03]  /*19cc0*/  @!P0 LEA.HI.X R3, R11, R4, R23, 0x2, P6 ;  /* 0x000000040b038211 */ /* 0x000fc600030f1417 */
[----:B------:R-:W5:Y:S01]  /*19cd0*/  LDL R23, [R1+0x148] ;  /* 0x0001480001177983 */ /* 0x000f620000100800 */
[----:B------:R-:W-:-:S03]  /*19ce0*/  ISETP.GE.AND P2, PT, R25, c[0x0][0x3c8], PT ;  /* 0x0000f20019007a0c */ /* 0x000fc60003f46270 */
[----:B------:R1:W-:Y:S01]  /*19cf0*/  @!P1 ST.E.64 [R6.64], R132 ;  /* 0x0000008406009985 */ /* 0x0003e2000c101b0a */
[----:B------:R-:W-:-:S03]  /*19d00*/  ISETP.GE.AND P3, PT, R15, c[0x0][0x3c8], PT ;  /* 0x0000f2000f007a0c */ /* 0x000fc60003f66270 */
[----:B------:R1:W-:Y:S04]  /*19d10*/  @!P0 ST.E.64 [R2.64], R128 ;  /* 0x0000008002008985 */ /* 0x0003e8000c101b0a */
[----:B------:R-:W5:Y:S04]  /*19d20*/  LDL R10, [R1+0xc8] ;  /* 0x0000c800010a7983 */ /* 0x000f680000100800 */
[----:B------:R-:W5:Y:S01]  /*19d30*/  LDL R11, [R1+0xc4] ;  /* 0x0000c400010b7983 */ /* 0x000f620000100800 */
[----:B----4-:R-:W-:-:S04]  /*19d40*/  @!P5 LEA R8, P0, R28, R0, 0x2 ;  /* 0x000000001c08d211 */ /* 0x010fc800078010ff */
[----:B------:R-:W-:Y:S02]  /*19d50*/  @!P5 LEA.HI.X R9, R28, R4, R29, 0x2, P0 ;  /* 0x000000041c09d211 */ /* 0x000fe400000f141d */
[----:B------:R-:W-:Y:S01]  /*19d60*/  ISETP.GE.AND P6, PT, R18, c[0x0][0x3c8], PT ;  /* 0x0000f20012007a0c */ /* 0x000fe20003fc6270 */
[----:B------:R-:W4:Y:S01]  /*19d70*/  LDL R28, [R1+0xb8] ;  /* 0x0000b800011c7983 */ /* 0x000f220000100800 */
[----:B-1----:R-:W-:-:S03]  /*19d80*/  @!P4 LEA R6, P1, R16, R0, 0x2 ;  /* 0x000000001006c211 */ /* 0x002fc600078210ff */
[----:B------:R1:W-:Y:S01]  /*19d90*/  @!P5 ST.E.64 [R8.64], R124 ;  /* 0x0000007c0800d985 */ /* 0x0003e2000c101b0a */
[----:B------:R-:W-:-:S03]  /*19da0*/  @!P4 LEA.HI.X R7, R16, R4, R24, 0x2, P1 ;  /* 0x000000041007c211 */ /* 0x000fc600008f1418 */
[----:B------:R-:W4:Y:S01]  /*19db0*/  LDL R24, [R1+0x144] ;  /* 0x0001440001187983 */ /* 0x000f220000100800 */
[----:B------:R-:W-:Y:S02]  /*19dc0*/  ISETP.GE.AND P5, PT, R26, c[0x0][0x3c8], PT ;  /* 0x0000f2001a007a0c */ /* 0x000fe40003fa6270 */
[C---:B------:R-:W-:Y:S01]  /*19dd0*/  @!P3 LEA R2, P0, R15.reuse, R0, 0x2 ;  /* 0x000000000f02b211 */ /* 0x040fe200078010ff */
[----:B------:R-:W4:Y:S03]  /*19de0*/  LDL R16, [R1+0xc0] ;  /* 0x0000c00001107983 */ /* 0x000f260000100800 */
[----:B------:R-:W-:Y:S01]  /*19df0*/  @!P3 LEA.HI.X R3, R15, R4, R19, 0x2, P0 ;  /* 0x000000040f03b211 */ /* 0x000fe200000f1413 */
[----:B------:R-:W4:Y:S04]  /*19e00*/  LDL R29, [R1+0x128] ;  /* 0x00012800011d7983 */ /* 0x000f280000100800 */
[----:B------:R-:W4:Y:S01]  /*19e10*/  LDL R15, [R1+0x13c] ;  /* 0x00013c00010f7983 */ /* 0x000f220000100800 */
[----:B-1----:R-:W-:-:S03]  /*19e20*/  @!P2 LEA R8, P1, R25, R0, 0x2 ;  /* 0x000000001908a211 */ /* 0x002fc600078210ff */
[----:B------:R1:W-:Y:S04]  /*19e30*/  @!P4 ST.E.64 [R6.64], R120 ;  /* 0x000000780600c985 */ /* 0x0003e8000c101b0a */
[----:B------:R-:W4:Y:S04]  /*19e40*/  LDL R19, [R1+0x140] ;  /* 0x0001400001137983 */ /* 0x000f280000100800 */
[----:B------:R1:W-:Y:S02]  /*19e50*/  @!P3 ST.E.64 [R2.64], R116 ;  /* 0x000000740200b985 */ /* 0x0003e4000c101b0a */
[----:B-1----:R-:W-:-:S02]  /*19e60*/  @!P5 LEA R6, P0, R26, R0, 0x2 ;  /* 0x000000001a06d211 */ /* 0x002fc400078010ff */
[----:B------:R-:W-:Y:S02]  /*19e70*/  @!P6 LEA R2, P4, R18, R0, 0x2 ;  /* 0x000000001202e211 */ /* 0x000fe400078810ff */
[CC--:B---3--:R-:W-:Y:S02]  /*19e80*/  @!P2 LEA.HI.X R9, R25.reuse, R4.reuse, R20, 0x2, P1 ;  /* 0x000000041909a211 */ /* 0x0c8fe400008f1414 */
[----:B------:R-:W3:Y:S01]  /*19e90*/  LDL R20, [R1+0x84] ;  /* 0x0000840001147983 */ /* 0x000ee20000100800 */
[-C--:B--2---:R-:W-:Y:S02]  /*19ea0*/  @!P5 LEA.HI.X R7, R26, R4.reuse, R27, 0x2, P0 ;  /* 0x000000041a07d211 */ /* 0x084fe400000f141b */
[----:B------:R-:W-:Y:S01]  /*19eb0*/  ISETP.GE.AND P0, PT, R25, c[0x0][0x3c8], PT ;  /* 0x0000f20019007a0c */ /* 0x000fe20003f06270 */
[----:B------:R-:W2:Y:S04]  /*19ec0*/  LDL R26, [R1+0xb4] ;  /* 0x0000b400011a7983 */ /* 0x000ea80000100800 */
[----:B------:R-:W2:Y:S01]  /*19ed0*/  LDL R25, [R1+0x138] ;  /* 0x0001380001197983 */ /* 0x000ea20000100800 */
[----:B-----5:R-:W-:-:S03]  /*19ee0*/  @!P6 LEA.HI.X R3, R18, R4, R23, 0x2, P4 ;  /* 0x000000041203e211 */ /* 0x020fc600020f1417 */
[----:B------:R-:W5:Y:S04]  /*19ef0*/  LDL R27, [R1+0x124] ;  /* 0x00012400011b7983 */ /* 0x000f680000100800 */
[----:B------:R-:W5:Y:S04]  /*19f00*/  LDL R23, [R1+0x134] ;  /* 0x0001340001177983 */ /* 0x000f680000100800 */
[----:B------:R-:W5:Y:S01]  /*19f10*/  LDL R18, [R1+0x130] ;  /* 0x0001300001127983 */ /* 0x000f620000100800 */
[----:B------:R-:W-:Y:S02]  /*19f20*/  ISETP.GE.AND P3, PT, R21, c[0x0][0x3c8], PT ;  /* 0x0000f20015007a0c */ /* 0x000fe40003f66270 */
[----:B------:R-:W-:Y:S01]  /*19f30*/  ISETP.GE.AND P1, PT, R10, c[0x0][0x3c8], PT ;  /* 0x0000f2000a007a0c */ /* 0x000fe20003f26270 */
[----:B------:R1:W-:Y:S01]  /*19f40*/  @!P0 ST.E.64 [R8.64], R112 ;  /* 0x0000007008008985 */ /* 0x0003e2000c101b0a */
[----:B------:R-:W-:-:S03]  /*19f50*/  ISETP.GE.AND P2, PT, R17, c[0x0][0x3c8], PT ;  /* 0x0000f20011007a0c */ /* 0x000fc60003f46270 */
[----:B------:R-:W-:Y:S04]  /*19f60*/  @!P5 ST.E.64 [R6.64], R108 ;  /* 0x0000006c0600d985 */ /* 0x000fe8000c101b0a */
[----:B------:R4:W-:Y:S01]  /*19f70*/  @!P6 ST.E.64 [R2.64], R36 ;  /* 0x000000240200e985 */ /* 0x0009e2000c101b0a */
[----:B------:R-:W-:Y:S02]  /*19f80*/  ISETP.GE.AND P6, PT, R11, c[0x0][0x3c8], PT ;  /* 0x0000f2000b007a0c */ /* 0x000fe40003fc6270 */
[----:B-1----:R-:W-:-:S04]  /*19f90*/  @!P3 LEA R8, P0, R21, R0, 0x2 ;  /* 0x000000001508b211 */ /* 0x002fc800078010ff */
[----:B----4-:R-:W-:Y:S02]  /*19fa0*/  @!P3 LEA.HI.X R9, R21, R4, R24, 0x2, P0 ;  /* 0x000000041509b211 */ /* 0x010fe400000f1418 */
[----:B------:R-:W4:Y:S01]  /*19fb0*/  LDL R24, [R1+0xb0] ;  /* 0x0000b00001187983 */ /* 0x000f220000100800 */
[----:B------:R-:W-:-:S03]  /*19fc0*/  @!P1 LEA R2, P0, R10, R0, 0x2 ;  /* 0x000000000a029211 */ /* 0x000fc600078010ff */
[----:B------:R-:W-:Y:S01]  /*19fd0*/  @!P3 ST.E.64 [R8.64], R40 ;  /* 0x000000280800b985 */ /* 0x000fe2000c101b0a */
[----:B------:R-:W-:-:S03]  /*19fe0*/  @!P1 LEA.HI.X R3, R10, R4, R15, 0x2, P0 ;  /* 0x000000040a039211 */ /* 0x000fc600000f140f */
[----:B------:R-:W4:Y:S01]  /*19ff0*/  LDL R10, [R1+0xac] ;  /* 0x0000ac00010a7983 */ /* 0x000f220000100800 */
[----:B------:R-:W-:-:S03]  /*1a000*/  @!P2 LEA R6, P4, R17, R0, 0x2 ;  /* 0x000000001106a211 */ /* 0x000fc600078810ff */
[----:B------:R-:W4:Y:S01]  /*1a010*/  LDL R21, [R1+0xa8] ;  /* 0x0000a80001157983 */ /* 0x000f220000100800 */
[----:B------:R-:W-:-:S03]  /*1a020*/  ISETP.GE.AND P5, PT, R16, c[0x0][0x3c8], PT ;  /* 0x0000f20010007a0c */ /* 0x000fc60003fa6270 */
[----:B------:R-:W4:Y:S01]  /*1a030*/  LDL R15, [R1+0x9c] ;  /* 0x00009c00010f7983 */ /* 0x000f220000100800 */
[----:B------:R-:W-:-:S03]  /*1a040*/  @!P2 LEA.HI.X R7, R17, R4, R19, 0x2, P4 ;  /* 0x000000041107a211 */ /* 0x000fc600020f1413 */
[----:B------:R-:W4:Y:S04]  /*1a050*/  LDL R19, [R1+0xa4] ;  /* 0x0000a40001137983 */ /* 0x000f280000100800 */
[----:B------:R1:W-:Y:S04]  /*1a060*/  @!P2 ST.E.64 [R6.64], R44 ;  /* 0x0000002c0600a985 */ /* 0x0003e8000c101b0a */
[----:B------:R-:W4:Y:S01]  /*1a070*/  LDL R17, [R1+0xa0] ;  /* 0x0000a00001117983 */ /* 0x000f220000100800 */
[----:B-1----:R-:W-:-:S03]  /*1a080*/  @!P6 LEA R6, P4, R11, R0, 0x2 ;  /* 0x000000000b06e211 */ /* 0x002fc600078810ff */
[----:B------:R1:W-:Y:S01]  /*1a090*/  @!P1 ST.E.64 [R2.64], R48 ;  /* 0x0000003002009985 */ /* 0x0003e2000c101b0a */
[----:B---3--:R-:W-:-:S13]  /*1a0a0*/  ISETP.GE.AND P3, PT, R20, c[0x0][0x3c8], PT ;  /* 0x0000f20014007a0c */ /* 0x008fda0003f66270 */
[----:B------:R-:W-:-:S04]  /*1a0b0*/  @!P3 LEA R8, P0, R20, R0, 0x2 ;  /* 0x000000001408b211 */ /* 0x000fc800078010ff */
[-C--:B--2---:R-:W-:Y:S02]  /*1a0c0*/  @!P3 LEA.HI.X R9, R20, R4.reuse, R25, 0x2, P0 ;  /* 0x000000041409b211 */ /* 0x084fe400000f1419 */
[----:B------:R-:W2:Y:S01]  /*1a0d0*/  LDL R25, [R1+0x120] ;  /* 0x0001200001197983 */ /* 0x000ea20000100800 */
[----:B-----5:R-:W-:-:S03]  /*1a0e0*/  @!P6 LEA.HI.X R7, R11, R4, R23, 0x2, P4 ;  /* 0x000000040b07e211 */ /* 0x020fc600020f1417 */
[----:B------:R-:W3:Y:S01]  /*1a0f0*/  LDL R11, [R1+0x11c] ;  /* 0x00011c00010b7983 */ /* 0x000ee20000100800 */
[----:B-1----:R-:W-:-:S03]  /*1a100*/  @!P5 LEA R2, P3, R16, R0, 0x2 ;  /* 0x000000001002d211 */ /* 0x002fc600078610ff */
[----:B------:R-:W5:Y:S01]  /*1a110*/  LDL R23, [R1+0x118] ;  /* 0x0001180001177983 */ /* 0x000f620000100800 */
[----:B------:R-:W-:Y:S02]  /*1a120*/  ISETP.GE.AND P4, PT, R20, c[0x0][0x3c8], PT ;  /* 0x0000f20014007a0c */ /* 0x000fe40003f86270 */
[----:B------:R-:W-:Y:S01]  /*1a130*/  @!P5 LEA.HI.X R3, R16, R4, R18, 0x2, P3 ;  /* 0x000000041003d211 */ /* 0x000fe200018f1412 */
[----:B------:R-:W5:Y:S04]  /*1a140*/  LDL R20, [R1+0x114] ;  /* 0x0001140001147983 */ /* 0x000f680000100800 */
[----:B------:R-:W5:Y:S04]  /*1a150*/  LDL R18, [R1+0x110] ;  /* 0x0001100001127983 */ /* 0x000f680000100800 */
[----:B------:R-:W5:Y:S01]  /*1a160*/  LDL R16, [R1+0x10c] ;  /* 0x00010c0001107983 */ /* 0x000f620000100800 */
[----:B------:R-:W-:-:S02]  /*1a170*/  ISETP.GE.AND P1, PT, R28, c[0x0][0x3c8], PT ;  /* 0x0000f2001c007a0c */ /* 0x000fc40003f26270 */
[----:B------:R-:W-:Y:S01]  /*1a180*/  ISETP.GE.AND P2, PT, R30, c[0x0][0x3c8], PT ;  /* 0x0000f2001e007a0c */ /* 0x000fe20003f46270 */
[----:B------:R-:W-:Y:S04]  /*1a190*/  @!P4 ST.E.64 [R8.64], R52 ;  /* 0x000000340800c985 */ /* 0x000fe8000c101b0a */
[----:B------:R1:W-:Y:S01]  /*1a1a0*/  @!P6 ST.E.64 [R6.64], R56 ;  /* 0x000000380600e985 */ /* 0x0003e2000c101b0a */
[----:B------:R-:W-:-:S03]  /*1a1b0*/  ISETP.GE.AND P0, PT, R26, c[0x0][0x3c8], PT ;  /* 0x0000f2001a007a0c */ /* 0x000fc60003f06270 */
[----:B------:R4:W-:Y:S02]  /*1a1c0*/  @!P5 ST.E.64 [R2.64], R60 ;  /* 0x0000003c0200d985 */ /* 0x0009e4000c101b0a */
[-C--:B-1----:R-:W-:Y:S02]  /*1a1d0*/  @!P1 LEA R6, P4, R28, R0.reuse, 0x2 ;  /* 0x000000001c069211 */ /* 0x082fe400078810ff */
[----:B------:R-:W-:Y:S02]  /*1a1e0*/  @!P2 LEA R8, P3, R30, R0, 0x2 ;  /* 0x000000001e08a211 */ /* 0x000fe400078610ff */
[----:B----4-:R-:W-:Y:S02]  /*1a1f0*/  ISETP.GE.AND P5, PT, R24, c[0x0][0x3c8], PT ;  /* 0x0000f20018007a0c */ /* 0x010fe40003fa6270 */
[----:B------:R-:W-:Y:S02]  /*1a200*/  @!P2 LEA.HI.X R9, R30, R4, R31, 0x2, P3 ;  /* 0x000000041e09a211 */ /* 0x000fe400018f141f */
[----:B------:R-:W-:-:S05]  /*1a210*/  @!P0 LEA R2, P6, R26, R0, 0x2 ;  /* 0x000000001a028211 */ /* 0x000fca00078c10ff */
[----:B------:R-:W-:-:S04]  /*1a220*/  P2R R3, PR, RZ, 0x10 ;  /* 0x00000010ff037803 */ /* 0x000fc80000000000 */
[----:B------:R-:W-:Y:S02]  /*1a230*/  ISETP.NE.AND P3, PT, R3, RZ, PT ;  /* 0x000000ff0300720c */ /* 0x000fe40003f65270 */
[----:B------:R-:W-:Y:S02]  /*1a240*/  ISETP.GE.AND P4, PT, R10, c[0x0][0x3c8], PT ;  /* 0x0000f2000a007a0c */ /* 0x000fe40003f86270 */
[-C--:B------:R-:W-:Y:S02]  /*1a250*/  @!P1 LEA.HI.X R7, R28, R4.reuse, R29, 0x2, P3 ;  /* 0x000000041c079211 */ /* 0x080fe400018f141d */
[----:B------:R-:W-:Y:S01]  /*1a260*/  @!P0 LEA.HI.X R3, R26, R4, R27, 0x2, P6 ;  /* 0x000000041a038211 */ /* 0x000fe200030f141b */
[----:B------:R-:W-:Y:S01]  /*1a270*/  @!P2 ST.E.64 [R8.64], R64 ;  /* 0x000000400800a985 */ /* 0x000fe2000c101b0a */
[----:B------:R-:W-:-:S03]  /*1a280*/  ISETP.GE.AND P3, PT, R21, c[0x0][0x3c8], PT ;  /* 0x0000f20015007a0c */ /* 0x000fc60003f66270 */
[----:B------:R1:W-:Y:S04]  /*1a290*/  @!P1 ST.E.64 [R6.64], R68 ;  /* 0x0000004406009985 */ /* 0x0003e8000c101b0a */
[----:B------:R4:W-:Y:S01]  /*1a2a0*/  @!P0 ST.E.64 [R2.64], R72 ;  /* 0x0000004802008985 */ /* 0x0009e2000c101b0a */
[----:B------:R-:W-:Y:S02]  /*1a2b0*/  ISETP.GE.AND P2, PT, R19, c[0x0][0x3c8], PT ;  /* 0x0000f20013007a0c */ /* 0x000fe40003f46270 */
[----:B------:R-:W-:Y:S02]  /*1a2c0*/  ISETP.GE.AND P1, PT, R17, c[0x0][0x3c8], PT ;  /* 0x0000f20011007a0c */ /* 0x000fe40003f26270 */
[-C--:B-1----:R-:W-:Y:S02]  /*1a2d0*/  @!P5 LEA R6, P0, R24, R0.reuse, 0x2 ;  /* 0x000000001806d211 */ /* 0x082fe400078010ff */
[----:B----4-:R-:W-:-:S02]  /*1a2e0*/  @!P4 LEA R2, P6, R10, R0, 0x2 ;  /* 0x000000000a02c211 */ /* 0x010fc400078c10ff */
[----:B--2---:R-:W-:-:S05]  /*1a2f0*/  @!P5 LEA.HI.X R7, R24, R4, R25, 0x2, P0 ;  /* 0x000000041807d211 */ /* 0x004fca00000f1419 */
[----:B------:R-:W-:Y:S01]  /*1a300*/  @!P5 ST.E.64 [R6.64], R76 ;  /* 0x0000004c0600d985 */ /* 0x000fe2000c101b0a */
[----:B---3--:R-:W-:Y:S02]  /*1a310*/  @!P4 LEA.HI.X R3, R10, R4, R11, 0x2, P6 ;  /* 0x000000040a03c211 */ /* 0x008fe400030f140b */
[-C--:B------:R-:W-:Y:S02]  /*1a320*/  @!P3 LEA R10, P5, R21, R0.reuse, 0x2 ;  /* 0x00000000150ab211 */ /* 0x080fe400078a10ff */
[----:B------:R-:W-:Y:S01]  /*1a330*/  ISETP.GE.AND P0, PT, R15, c[0x0][0x3c8], PT ;  /* 0x0000f2000f007a0c */ /* 0x000fe20003f06270 */
[----:B------:R1:W-:Y:S01]  /*1a340*/  @!P4 ST.E.64 [R2.64], R80 ;  /* 0x000000500200c985 */ /* 0x0003e2000c101b0a */
[----:B------:R-:W-:-:S04]  /*1a350*/  @!P2 LEA R8, P6, R19, R0, 0x2 ;  /* 0x000000001308a211 */ /* 0x000fc800078c10ff */
[----:B-----5:R-:W-:-:S05]  /*1a360*/  @!P2 LEA.HI.X R9, R19, R4, R20, 0x2, P6 ;  /* 0x000000041309a211 */ /* 0x020fca00030f1414 */
[----:B-1----:R-:W-:-:S04]  /*1a370*/  P2R R2, PR, RZ, 0x20 ;  /* 0x00000020ff027803 */ /* 0x002fc80000000000 */
[----:B------:R-:W-:Y:S02]  /*1a380*/  ISETP.NE.AND P4, PT, R2, RZ, PT ;  /* 0x000000ff0200720c */ /* 0x000fe40003f85270 */
[----:B------:R-:W-:Y:S02]  /*1a390*/  @!P1 LEA R6, P5, R17, R0, 0x2 ;  /* 0x0000000011069211 */ /* 0x000fe400078a10ff */
[----:B------:R-:W-:Y:S02]  /*1a3a0*/  @!P3 LEA.HI.X R11, R21, R4, R23, 0x2, P4 ;  /* 0x00000004150bb211 */ /* 0x000fe400020f1417 */
[----:B------:R-:W-:Y:S02]  /*1a3b0*/  @!P0 LEA R2, P4, R15, R0, 0x2 ;  /* 0x000000000f028211 */ /* 0x000fe400078810ff */
[-C--:B------:R-:W-:Y:S02]  /*1a3c0*/  @!P1 LEA.HI.X R7, R17, R4.reuse, R18, 0x2, P5 ;  /* 0x0000000411079211 */ /* 0x080fe400028f1412 */
[----:B------:R-:W-:Y:S01]  /*1a3d0*/  @!P0 LEA.HI.X R3, R15, R4, R16, 0x2, P4 ;  /* 0x000000040f038211 */ /* 0x000fe200020f1410 */
[----:B------:R1:W-:Y:S04]  /*1a3e0*/  @!P3 ST.E.64 [R10.64], R84 ;  /* 0x000000540a00b985 */ /* 0x0003e8000c101b0a */
[----:B------:R1:W-:Y:S04]  /*1a3f0*/  @!P2 ST.E.64 [R8.64], R88 ;  /* 0x000000580800a985 */ /* 0x0003e8000c101b0a */
[----:B------:R1:W-:Y:S04]  /*1a400*/  @!P1 ST.E.64 [R6.64], R92 ;  /* 0x0000005c06009985 */ /* 0x0003e8000c101b0a */
[----:B------:R1:W-:Y:S02]  /*1a410*/  @!P0 ST.E.64 [R2.64], R96 ;  /* 0x0000006002008985 */ /* 0x0003e4000c101b0a */
.L_x_865:
[----:B------:R-:W-:Y:S05]  /*1a420*/  BSYNC B0 ;  /* 0x0000000000007941 */ /* 0x000fea0003800000 */
.L_x_864:
[----:B------:R-:W-:Y:S05]  /*1a430*/  BRA.DIV ~URZ, `(.L_x_866) ;  /* 0x000050827f007947 */ /* 0x000fea000b800000 */
[----:B--2---:R2:W1:Y:S04]  /*1a440*/  SHFL.IDX PT, R4, R5, 0x1, 0x1c1f ;  /* 0x003c1f0005047f89 */ /* 0x00446800000e0000 */
[----:B----4-:R2:W4:Y:S02]  /*1a450*/  SHFL.IDX PT, R0, R12, 0x1, 0x1c1f ;  /* 0x003c1f000c007f89 */ /* 0x01052400000e0000 */
.L_x_952:
[----:B------:R-:W-:-:S13]  /*1a460*/  ISETP.GE.AND P0, PT, R13, R14, PT ;  /* 0x0000000e0d00720c */ /* 0x000fda0003f06270 */
[----:B------:R-:W-:Y:S05]  /*1a470*/  @P0 BRA `(.L_x_861) ;  /* 0x000016a000000947 */ /* 0x000fea0003800000 */
[----:B-1----:R-:W5:Y:S04]  /*1a480*/  LDL R10, [R1+0x100] ;  /* 0x00010000010a7983 */ /* 0x002f680000100800 */
[----:B--2---:R-:W2:Y:S04]  /*1a490*/  LDL R20, [R1+0xe4] ;  /* 0x0000e40001147983 */ /* 0x004ea80000100800 */
[----:B---3--:R-:W3:Y:S04]  /*1a4a0*/  LDL R8, [R1+0xec] ;  /* 0x0000ec0001087983 */ /* 0x008ee80000100800 */
[----:B----4-:R-:W4:Y:S04]  /*1a4b0*/  LDL R11, [R1+0xe8] ;  /* 0x0000e800010b7983 */ /* 0x010f280000100800 */
[----:B------:R-:W4:Y:S04]  /*1a4c0*/  LDL R9, [R1+0x164] ;  /* 0x0001640001097983 */ /* 0x000f280000100800 */
        /* <DEDUP_REMOVED lines=14> */
[----:B------:R-:W4:Y:S01]  /*1a5b0*/  LDL R27, [R1+0x130] ;  /* 0x00013000011b7983 */ /* 0x000f220000100800 */
[----:B-----5:R-:W-:-:S02]  /*1a5c0*/  ISETP.GE.AND P4, PT, R10, c[0x0][0x3c8], PT ;  /* 0x0000f2000a007a0c */ /* 0x020fc40003f86270 */
[----:B--2---:R-:W-:Y:S02]  /*1a5d0*/  ISETP.GE.AND P1, PT, R20, c[0x0][0x3c8], PT ;  /* 0x0000f20014007a0c */ /* 0x004fe40003f26270 */
[----:B---3--:R-:W-:-:S09]  /*1a5e0*/  ISETP.GE.AND P3, PT, R8, c[0x0][0x3c8], PT ;  /* 0x0000f20008007a0c */ /* 0x008fd20003f66270 */
[----:B------:R-:W-:Y:S02]  /*1a5f0*/  @!P4 IMAD.MOV.U32 R6, RZ, RZ, R0 ;  /* 0x000000ffff06c224 */ /* 0x000fe400078e0000 */
[----:B------:R-:W-:-:S04]  /*1a600*/  @!P4 IMAD.MOV.U32 R7, RZ, RZ, R4 ;  /* 0x000000ffff07c224 */ /* 0x000fc800078e0004 */
[----:B------:R-:W-:Y:S01]  /*1a610*/  @!P4 IMAD.WIDE R6, R10, 0x4, R6 ;  /* 0x000000040a06c825 */ /* 0x000fe200078e0206 */
[----:B----4-:R-:W-:Y:S01]  /*1a620*/  ISETP.GE.AND P2, PT, R11, c[0x0][0x3c8], PT ;  /* 0x0000f2000b007a0c */ /* 0x010fe20003f46270 */
[----:B------:R-:W2:Y:S01]  /*1a630*/  LDL R10, [R1+0xcc] ;  /* 0x0000cc00010a7983 */ /* 0x000ea20000100800 */
[----:B------:R-:W-:-:S03]  /*1a640*/  @!P3 LEA R2, P5, R8, R0, 0x2 ;  /* 0x000000000802b211 */ /* 0x000fc600078a10ff */
[----:B------:R1:W-:Y:S01]  /*1a650*/  @!P4 ST.E.64 [R6.64], R138 ;  /* 0x0000008a0600c985 */ /* 0x0003e2000c101b0a */
[----:B------:R-:W-:-:S05]  /*1a660*/  @!P3 LEA.HI.X R3, R8, R4, R9, 0x2, P5 ;  /* 0x000000040803b211 */ /* 0x000fca00028f1409 */
[----:B------:R3:W-:Y:S02]  /*1a670*/  @!P3 ST.E.64 [R2.64], R134 ;  /* 0x000000860200b985 */ /* 0x0007e4000c101b0a */
[----:B------:R-:W-:-:S04]  /*1a680*/  @!P2 LEA R8, P3, R11, R0, 0x2 ;  /* 0x000000000b08a211 */ /* 0x000fc800078610ff */
[----:B------:R-:W-:Y:S02]  /*1a690*/  @!P2 LEA.HI.X R9, R11, R4, R12, 0x2, P3 ;  /* 0x000000040b09a211 */ /* 0x000fe400018f140c */
[----:B------:R-:W-:Y:S01]  /*1a6a0*/  ISETP.GE.AND P0, PT, R18, c[0x0][0x3c8], PT ;  /* 0x0000f20012007a0c */ /* 0x000fe20003f06270 */
[----:B------:R-:W4:Y:S01]  /*1a6b0*/  LDL R11, [R1+0x84] ;  /* 0x00008400010b7983 */ /* 0x000f220000100800 */
[----:B-1----:R-:W-:-:S03]  /*1a6c0*/  @!P1 LEA R6, P6, R20, R0, 0x2 ;  /* 0x0000000014069211 */ /* 0x002fc600078c10ff */
[----:B------:R-:W5:Y:S10]  /*1a6d0*/  LDL R12, [R1+0xc8] ;  /* 0x0000c800010c7983 */ /* 0x000f740000100800 */
[----:B---3--:R-:W-:-:S04]  /*1a6e0*/  P2R R2, PR, RZ, 0x40 ;  /* 0x00000040ff027803 */ /* 0x008fc80000000000 */
[----:B------:R-:W-:-:S04]  /*1a6f0*/  ISETP.NE.AND P3, PT, R2, RZ, PT ;  /* 0x000000ff0200720c */ /* 0x000fc80003f65270 */
[----:B------:R-:W-:Y:S02]  /*1a700*/  @!P1 LEA.HI.X R7, R20, R4, R26, 0x2, P3 ;  /* 0x0000000414079211 */ /* 0x000fe400018f141a */
[----:B------:R-:W3:Y:S01]  /*1a710*/  LDL R20, [R1+0x148] ;  /* 0x0001480001147983 */ /* 0x000ee20000100800 */
[----:B------:R-:W-:Y:S02]  /*1a720*/  ISETP.GE.AND P3, PT, R17, c[0x0][0x3c8], PT ;  /* 0x0000f20011007a0c */ /* 0x000fe40003f66270 */
[C---:B------:R-:W-:Y:S01]  /*1a730*/  @!P0 LEA R2, P6, R18.reuse, R0, 0x2 ;  /* 0x0000000012028211 */ /* 0x040fe200078c10ff */
[----:B------:R-:W-:Y:S03]  /*1a740*/  @!P2 ST.E.64 [R8.64], R130 ;  /* 0x000000820800a985 */ /* 0x000fe6000c101b0a */
[----:B------:R-:W-:Y:S01]  /*1a750*/  @!P0 LEA.HI.X R3, R18, R4, R25, 0x2, P6 ;  /* 0x0000000412038211 */ /* 0x000fe200030f1419 */
[----:B------:R-:W-:Y:S01]  /*1a760*/  @!P1 ST.E.64 [R6.64], R126 ;  /* 0x0000007e06009985 */ /* 0x000fe2000c101b0a */
[----:B------:R-:W-:-:S03]  /*1a770*/  ISETP.GE.AND P4, PT, R5, c[0x0][0x3c8], PT ;  /* 0x0000f20005007a0c */ /* 0x000fc60003f86270 */
[----:B------:R1:W-:Y:S04]  /*1a780*/  @!P0 ST.E.64 [R2.64], R122 ;  /* 0x0000007a02008985 */ /* 0x0003e8000c101b0a */
[----:B------:R-:W5:Y:S01]  /*1a790*/  LDL R18, [R1+0x144] ;  /* 0x0001440001127983 */ /* 0x000f620000100800 */
[----:B------:R-:W-:Y:S02]  /*1a7a0*/  ISETP.GE.AND P5, PT, R23, c[0x0][0x3c8], PT ;  /* 0x0000f20017007a0c */ /* 0x000fe40003fa6270 */
[----:B------:R-:W-:Y:S01]  /*1a7b0*/  ISETP.GE.AND P2, PT, R15, c[0x0][0x3c8], PT ;  /* 0x0000f2000f007a0c */ /* 0x000fe20003f46270 */
[----:B------:R-:W5:Y:S04]  /*1a7c0*/  LDL R25, [R1+0xbc] ;  /* 0x0000bc0001197983 */ /* 0x000f680000100800 */
[----:B------:R-:W5:Y:S01]  /*1a7d0*/  LDL R26, [R1+0x12c] ;  /* 0x00012c00011a7983 */ /* 0x000f620000100800 */
[----:B-1----:R-:W-:-:S02]  /*1a7e0*/  @!P3 LEA R2, P1, R17, R0, 0x2 ;  /* 0x000000001102b211 */ /* 0x002fc400078210ff */
[----:B------:R-:W-:-:S04]  /*1a7f0*/  @!P4 LEA R6, P6, R5, R0, 0x2 ;  /* 0x000000000506c211 */ /* 0x000fc800078c10ff */
[----:B------:R-:W-:Y:S02]  /*1a800*/  @!P4 LEA.HI.X R7, R5, R4, R21, 0x2, P6 ;  /* 0x000000040507c211 */ /* 0x000fe400030f1415 */
[----:B------:R-:W-:Y:S01]  /*1a810*/  @!P5 LEA R8, P0, R23, R0, 0x2 ;  /* 0x000000001708d211 */ /* 0x000fe200078010ff */
[----:B------:R-:W5:Y:S04]  /*1a820*/  LDL R5, [R1+0xc0] ;  /* 0x0000c00001057983 */ /* 0x000f680000100800 */
[----:B------:R-:W-:Y:S01]  /*1a830*/  P2R R3, PR, RZ, 0x2 ;  /* 0x00000002ff037803 */ /* 0x000fe20000000000 */
[----:B------:R-:W5:Y:S03]  /*1a840*/  LDL R21, [R1+0x124] ;  /* 0x0001240001157983 */ /* 0x000f660000100800 */
[----:B------:R-:W-:-:S04]  /*1a850*/  ISETP.NE.AND P6, PT, R3, RZ, PT ;  /* 0x000000ff0300720c */ /* 0x000fc80003fc5270 */
[-C--:B------:R-:W-:Y:S02]  /*1a860*/  @!P3 LEA.HI.X R3, R17, R4.reuse, R19, 0x2, P6 ;  /* 0x000000041103b211 */ /* 0x080fe400030f1413 */
[----:B------:R-:W5:Y:S04]  /*1a870*/  LDL R19, [R1+0x13c] ;  /* 0x00013c0001137983 */ /* 0x000f680000100800 */
[----:B------:R-:W5:Y:S01]  /*1a880*/  LDL R17, [R1+0x138] ;  /* 0x0001380001117983 */ /* 0x000f620000100800 */
[----:B------:R-:W-:Y:S02]  /*1a890*/  @!P5 LEA.HI.X R9, R23, R4, R24, 0x2, P0 ;  /* 0x000000041709d211 */ /* 0x000fe400000f1418 */
[----:B------:R-:W-:Y:S01]  /*1a8a0*/  ISETP.GE.AND P1, PT, R16, c[0x0][0x3c8], PT ;  /* 0x0000f20010007a0c */ /* 0x000fe20003f26270 */
[----:B------:R-:W5:Y:S04]  /*1a8b0*/  LDL R23, [R1+0xb8] ;  /* 0x0000b80001177983 */ /* 0x000f680000100800 */
[----:B------:R1:W-:Y:S04]  /*1a8c0*/  @!P5 ST.E.64 [R8.64], R118 ;  /* 0x000000760800d985 */ /* 0x0003e8000c101b0a */
[----:B------:R2:W-:Y:S04]  /*1a8d0*/  @!P4 ST.E.64 [R6.64], R114 ;  /* 0x000000720600c985 */ /* 0x0005e8000c101b0a */
[----:B------:R2:W-:Y:S04]  /*1a8e0*/  @!P3 ST.E.64 [R2.64], R110 ;  /* 0x0000006e0200b985 */ /* 0x0005e8000c101b0a */
[----:B------:R-:W5:Y:S01]  /*1a8f0*/  LDL R24, [R1+0x128] ;  /* 0x0001280001187983 */ /* 0x000f620000100800 */
[----:B-1----:R-:W-:-:S04]  /*1a900*/  @!P2 LEA R8, P3, R15, R0, 0x2 ;  /* 0x000000000f08a211 */ /* 0x002fc800078610ff */
[----:B---3--:R-:W-:Y:S02]  /*1a910*/  @!P2 LEA.HI.X R9, R15, R4, R20, 0x2, P3 ;  /* 0x000000040f09a211 */ /* 0x008fe400018f1414 */
[----:B------:R-:W3:Y:S01]  /*1a920*/  LDL R15, [R1+0x134] ;  /* 0x00013400010f7983 */ /* 0x000ee20000100800 */
[----:B--2---:R-:W-:Y:S02]  /*1a930*/  @!P1 LEA R6, P6, R16, R0, 0x2 ;  /* 0x0000000010069211 */ /* 0x004fe400078c10ff */
[----:B------:R-:W-:Y:S01]  /*1a940*/  ISETP.GE.AND P0, PT, R10, c[0x0][0x3c8], PT ;  /* 0x0000f2000a007a0c */ /* 0x000fe20003f06270 */
[----:B------:R-:W2:Y:S01]  /*1a950*/  LDL R20, [R1+0xb4] ;  /* 0x0000b40001147983 */ /* 0x000ea20000100800 */
[----:B----4-:R-:W-:-:S09]  /*1a960*/  ISETP.GE.AND P4, PT, R11, c[0x0][0x3c8], PT ;  /* 0x0000f2000b007a0c */ /* 0x010fd20003f86270 */
[----:B------:R-:W-:-:S04]  /*1a970*/  P2R R2, PR, RZ, 0x40 ;  /* 0x00000040ff027803 */ /* 0x000fc80000000000 */
[----:B------:R-:W-:Y:S02]  /*1a980*/  ISETP.NE.AND P3, PT, R2, RZ, PT ;  /* 0x000000ff0200720c */ /* 0x000fe40003f65270 */
[----:B------:R-:W-:Y:S02]  /*1a990*/  @!P0 LEA R2, P6, R10, R0, 0x2 ;  /* 0x000000000a028211 */ /* 0x000fe400078c10ff */
[-C--:B-----5:R-:W-:Y:S01]  /*1a9a0*/  @!P1 LEA.HI.X R7, R16, R4.reuse, R18, 0x2, P3 ;  /* 0x0000000410079211 */ /* 0x0a0fe200018f1412 */
[----:B------:R-:W-:Y:S01]  /*1a9b0*/  @!P2 ST.E.64 [R8.64], R38 ;  /* 0x000000260800a985 */ /* 0x000fe2000c101b0a */
[----:B------:R-:W-:Y:S02]  /*1a9c0*/  ISETP.GE.AND P5, PT, R12, c[0x0][0x3c8], PT ;  /* 0x0000f2000c007a0c */ /* 0x000fe40003fa6270 */
[----:B------:R-:W-:Y:S01]  /*1a9d0*/  @!P0 LEA.HI.X R3, R10, R4, R14, 0x2, P6 ;  /* 0x000000040a038211 */ /* 0x000fe200030f140e */
[----:B------:R1:W-:Y:S04]  /*1a9e0*/  @!P1 ST.E.64 [R6.64], R42 ;  /* 0x0000002a06009985 */ /* 0x0003e8000c101b0a */
[----:B------:R-:W4:Y:S04]  /*1a9f0*/  LDL R10, [R1+0xb0] ;  /* 0x0000b000010a7983 */ /* 0x000f280000100800 */
[----:B------:R-:W5:Y:S04]  /*1aa00*/  LDL R18, [R1+0xac] ;  /* 0x0000ac0001127983 */ /* 0x000f680000100800 */
[----:B------:R1:W-:Y:S01]  /*1aa10*/  @!P0 ST.E.64 [R2.64], R46 ;  /* 0x0000002e02008985 */ /* 0x0003e2000c101b0a */
[----:B------:R-:W-:-:S03]  /*1aa20*/  ISETP.GE.AND P3, PT, R13, c[0x0][0x3c8], PT ;  /* 0x0000f2000d007a0c */ /* 0x000fc60003f66270 */
[----:B------:R-:W4:Y:S04]  /*1aa30*/  LDL R16, [R1+0xa8] ;  /* 0x0000a80001107983 */ /* 0x000f280000100800 */
[----:B------:R-:W4:Y:S01]  /*1aa40*/  LDL R14, [R1+0xa4] ;  /* 0x0000a400010e7983 */ /* 0x000f220000100800 */
[-C--:B-1----:R-:W-:Y:S02]  /*1aa50*/  @!P4 LEA R6, P6, R11, R0.reuse, 0x2 ;  /* 0x000000000b06c211 */ /* 0x082fe400078c10ff */
[----:B------:R-:W-:-:S04]  /*1aa60*/  @!P5 LEA R8, P0, R12, R0, 0x2 ;  /* 0x000000000c08d211 */ /* 0x000fc800078010ff */
[----:B------:R-:W-:Y:S02]  /*1aa70*/  @!P5 LEA.HI.X R9, R12, R4, R19, 0x2, P0 ;  /* 0x000000040c09d211 */ /* 0x000fe400000f1413 */
[----:B------:R-:W5:Y:S01]  /*1aa80*/  LDL R12, [R1+0xa0] ;  /* 0x0000a000010c7983 */ /* 0x000f620000100800 */
[----:B------:R-:W-:-:S03]  /*1aa90*/  ISETP.GE.AND P2, PT, R5, c[0x0][0x3c8], PT ;  /* 0x0000f20005007a0c */ /* 0x000fc60003f46270 */
[----:B------:R-:W5:Y:S01]  /*1aaa0*/  LDL R19, [R1+0x11c] ;  /* 0x00011c0001137983 */ /* 0x000f620000100800 */
[----:B------:R-:W-:-:S04]  /*1aab0*/  P2R R2, PR, RZ, 0x40 ;  /* 0x00000040ff027803 */ /* 0x000fc80000000000 */
[----:B------:R-:W-:-:S04]  /*1aac0*/  ISETP.NE.AND P0, PT, R2, RZ, PT ;  /* 0x000000ff0200720c */ /* 0x000fc80003f05270 */
[----:B------:R-:W-:Y:S02]  /*1aad0*/  @!P4 LEA.HI.X R7, R11, R4, R17, 0x2, P0 ;  /* 0x000000040b07c211 */ /* 0x000fe400000f1411 */
[----:B------:R-:W5:Y:S01]  /*1aae0*/  LDL R11, [R1+0x120] ;  /* 0x00012000010b7983 */ /* 0x000f620000100800 */
[----:B------:R-:W-:-:S03]  /*1aaf0*/  @!P3 LEA R2, P6, R13, R0, 0x2 ;  /* 0x000000000d02b211 */ /* 0x000fc600078c10ff */
[----:B------:R-:W5:Y:S04]  /*1ab00*/  LDL R17, [R1+0x118] ;  /* 0x0001180001117983 */ /* 0x000f680000100800 */
[----:B------:R1:W-:Y:S04]  /*1ab10*/  @!P5 ST.E.64 [R8.64], R50 ;  /* 0x000000320800d985 */ /* 0x0003e8000c101b0a */
[----:B------:R1:W-:Y:S01]  /*1ab20*/  @!P4 ST.E.64 [R6.64], R54 ;  /* 0x000000360600c985 */ /* 0x0003e2000c101b0a */
[----:B---3--:R-:W-:-:S03]  /*1ab30*/  @!P3 LEA.HI.X R3, R13, R4, R15, 0x2, P6 ;  /* 0x000000040d03b211 */ /* 0x008fc600030f140f */
[----:B------:R-:W3:Y:S04]  /*1ab40*/  LDL R15, [R1+0x114] ;  /* 0x00011400010f7983 */ /* 0x000ee80000100800 */
[----:B------:R-:W3:Y:S04]  /*1ab50*/  LDL R13, [R1+0x110] ;  /* 0x00011000010d7983 */ /* 0x000ee80000100800 */
[----:B------:R2:W-:Y:S01]  /*1ab60*/  @!P3 ST.E.64 [R2.64], R58 ;  /* 0x0000003a0200b985 */ /* 0x0005e2000c101b0a */
[----:B-1----:R-:W-:-:S04]  /*1ab70*/  @!P2 LEA R8, P3, R5, R0, 0x2 ;  /* 0x000000000508a211 */ /* 0x002fc800078610ff */
[----:B------:R-:W-:Y:S02]  /*1ab80*/  @!P2 LEA.HI.X R9, R5, R4, R27, 0x2, P3 ;  /* 0x000000040509a211 */ /* 0x000fe400018f141b */
[----:B------:R-:W3:Y:S01]  /*1ab90*/  LDL R5, [R1+0x9c] ;  /* 0x00009c0001057983 */ /* 0x000ee20000100800 */
[----:B------:R-:W-:Y:S02]  /*1aba0*/  ISETP.GE.AND P1, PT, R25, c[0x0][0x3c8], PT ;  /* 0x0000f20019007a0c */ /* 0x000fe40003f26270 */
[----:B------:R-:W-:-:S11]  /*1abb0*/  ISETP.GE.AND P0, PT, R23, c[0x0][0x3c8], PT ;  /* 0x0000f20017007a0c */ /* 0x000fd60003f06270 */
[-C--:B------:R-:W-:Y:S02]  /*1abc0*/  @!P1 LEA R6, P4, R25, R0.reuse, 0x2 ;  /* 0x0000000019069211 */ /* 0x080fe400078810ff */
[----:B--2---:R-:W-:Y:S02]  /*1abd0*/  ISETP.GE.AND P5, PT, R20, c[0x0][0x3c8], PT ;  /* 0x0000f20014007a0c */ /* 0x004fe40003fa6270 */
[----:B------:R-:W-:-:S09]  /*1abe0*/  @!P0 LEA R2, P6, R23, R0, 0x2 ;  /* 0x0000000017028211 */ /* 0x000fd200078c10ff */
[----:B------:R-:W-:-:S04]  /*1abf0*/  P2R R3, PR, RZ, 0x10 ;  /* 0x00000010ff037803 */ /* 0x000fc80000000000 */
[----:B------:R-:W-:Y:S02]  /*1ac00*/  ISETP.NE.AND P3, PT, R3, RZ, PT ;  /* 0x000000ff0300720c */ /* 0x000fe40003f65270 */
[----:B----4-:R-:W-:Y:S02]  /*1ac10*/  ISETP.GE.AND P4, PT, R10, c[0x0][0x3c8], PT ;  /* 0x0000f2000a007a0c */ /* 0x010fe40003f86270 */
[-C--:B------:R-:W-:Y:S02]  /*1ac20*/  @!P1 LEA.HI.X R7, R25, R4.reuse, R26, 0x2, P3 ;  /* 0x0000000419079211 */ /* 0x080fe400018f141a */
[----:B------:R-:W-:Y:S01]  /*1ac30*/  @!P0 LEA.HI.X R3, R23, R4, R24, 0x2, P6 ;  /* 0x0000000417038211 */ /* 0x000fe200030f1418 */
[----:B------:R-:W-:Y:S01]  /*1ac40*/  @!P2 ST.E.64 [R8.64], R62 ;  /* 0x0000003e0800a985 */ /* 0x000fe2000c101b0a */
[----:B-----5:R-:W-:-:S03]  /*1ac50*/  ISETP.GE.AND P3, PT, R18, c[0x0][0x3c8], PT ;  /* 0x0000f20012007a0c */ /* 0x020fc60003f66270 */
[----:B------:R1:W-:Y:S04]  /*1ac60*/  @!P1 ST.E.64 [R6.64], R66 ;  /* 0x0000004206009985 */ /* 0x0003e8000c101b0a */
[----:B------:R2:W-:Y:S01]  /*1ac70*/  @!P0 ST.E.64 [R2.64], R70 ;  /* 0x0000004602008985 */ /* 0x0005e2000c101b0a */
[----:B------:R-:W-:Y:S02]  /*1ac80*/  ISETP.GE.AND P2, PT, R16, c[0x0][0x3c8], PT ;  /* 0x0000f20010007a0c */ /* 0x000fe40003f46270 */
[----:B------:R-:W-:Y:S02]  /*1ac90*/  ISETP.GE.AND P1, PT, R14, c[0x0][0x3c8], PT ;  /* 0x0000f2000e007a0c */ /* 0x000fe40003f26270 */
[----:B-1----:R-:W-:-:S04]  /*1aca0*/  @!P5 LEA R6, P0, R20, R0, 0x2 ;  /* 0x000000001406d211 */ /* 0x002fc800078010ff */
[----:B------:R-:W-:Y:S02]  /*1acb0*/  @!P5 LEA.HI.X R7, R20, R4, R21, 0x2, P0 ;  /* 0x000000041407d211 */ /* 0x000fe400000f1415 */
[----:B--2---:R-:W-:-:S03]  /*1acc0*/  @!P4 LEA R2, P6, R10, R0, 0x2 ;  /* 0x000000000a02c211 */ /* 0x004fc600078c10ff */
[----:B------:R-:W-:Y:S01]  /*1acd0*/  @!P5 ST.E.64 [R6.64], R74 ;  /* 0x0000004a0600d985 */ /* 0x000fe2000c101b0a */
[----:B------:R-:W-:Y:S02]  /*1ace0*/  @!P4 LEA.HI.X R3, R10, R4, R11, 0x2, P6 ;  /* 0x000000040a03c211 */ /* 0x000fe400030f140b */
[-C--:B------:R-:W-:Y:S02]  /*1acf0*/  @!P3 LEA R10, P5, R18, R0.reuse, 0x2 ;  /* 0x00000000120ab211 */ /* 0x080fe400078a10ff */
[----:B------:R-:W-:Y:S01]  /*1ad00*/  ISETP.GE.AND P0, PT, R12, c[0x0][0x3c8], PT ;  /* 0x0000f2000c007a0c */ /* 0x000fe20003f06270 */
[----:B------:R1:W-:Y:S01]  /*1ad10*/  @!P4 ST.E.64 [R2.64], R78 ;  /* 0x0000004e0200c985 */ /* 0x0003e2000c101b0a */
[----:B------:R-:W-:-:S04]  /*1ad20*/  @!P2 LEA R8, P6, R16, R0, 0x2 ;  /* 0x000000001008a211 */ /* 0x000fc800078c10ff */
[----:B------:R-:W-:-:S05]  /*1ad30*/  @!P2 LEA.HI.X R9, R16, R4, R17, 0x2, P6 ;  /* 0x000000041009a211 */ /* 0x000fca00030f1411 */
[----:B-1----:R-:W-:-:S04]  /*1ad40*/  P2R R2, PR, RZ, 0x20 ;  /* 0x00000020ff027803 */ /* 0x002fc80000000000 */
[----:B------:R-:W-:Y:S02]  /*1ad50*/  ISETP.NE.AND P4, PT, R2, RZ, PT ;  /* 0x000000ff0200720c */ /* 0x000fe40003f85270 */
[----:B------:R-:W-:Y:S02]  /*1ad60*/  @!P1 LEA R6, P5, R14, R0, 0x2 ;  /* 0x000000000e069211 */ /* 0x000fe400078a10ff */
[----:B------:R-:W-:Y:S02]  /*1ad70*/  @!P3 LEA.HI.X R11, R18, R4, R19, 0x2, P4 ;  /* 0x00000004120bb211 */ /* 0x000fe400020f1413 */
[----:B------:R-:W-:-:S03]  /*1ad80*/  @!P0 LEA R2, P4, R12, R0, 0x2 ;  /* 0x000000000c028211 */ /* 0x000fc600078810ff */
[----:B------:R1:W-:Y:S04]  /*1ad90*/  @!P3 ST.E.64 [R10.64], R82 ;  /* 0x000000520a00b985 */ /* 0x0003e8000c101b0a */
[----:B------:R1:W-:Y:S01]  /*1ada0*/  @!P2 ST.E.64 [R8.64], R86 ;  /* 0x000000560800a985 */ /* 0x0003e2000c101b0a */
[-C--:B---3--:R-:W-:Y:S02]  /*1adb0*/  @!P1 LEA.HI.X R7, R14, R4.reuse, R15, 0x2, P5 ;  /* 0x000000040e079211 */ /* 0x088fe400028f140f */
[----:B------:R-:W-:-:S03]  /*1adc0*/  @!P0 LEA.HI.X R3, R12, R4, R13, 0x2, P4 ;  /* 0x000000040c038211 */ /* 0x000fc600020f140d */
[----:B------:R1:W-:Y:S04]  /*1add0*/  @!P1 ST.E.64 [R6.64], R90 ;  /* 0x0000005a06009985 */ /* 0x0003e8000c101b0a */
[----:B------:R1:W-:Y:S01]  /*1ade0*/  @!P0 ST.E.64 [R2.64], R94 ;  /* 0x0000005e02008985 */ /* 0x0003e2000c101b0a */
[----:B------:R-:W-:-:S13]  /*1adf0*/  ISETP.GE.AND P0, PT, R5, c[0x0][0x3c8], PT ;  /* 0x0000f20005007a0c */ /* 0x000fda0003f06270 */
[----:B------:R-:W-:Y:S05]  /*1ae00*/  @P0 BRA `(.L_x_861) ;  /* 0x00000d1000000947 */ /* 0x000fea0003800000 */
[----:B------:R-:W2:Y:S01]  /*1ae10*/  LDL R12, [R1+0x10c] ;  /* 0x00010c00010c7983 */ /* 0x000ea20000100800 */
[----:B-1----:R-:W-:-:S04]  /*1ae20*/  LEA R2, P0, R5, R0, 0x2 ;  /* 0x0000000005027211 */ /* 0x002fc800078010ff */
[----:B--2---:R-:W-:-:S05]  /*1ae30*/  LEA.HI.X R3, R5, R4, R12, 0x2, P0 ;  /* 0x0000000405037211 */ /* 0x004fca00000f140c */
[----:B------:R1:W-:Y:S01]  /*1ae40*/  ST.E.64 [R2.64], R98 ;  /* 0x0000006202007985 */ /* 0x0003e2000c101b0a */
[----:B------:R-:W-:Y:S05]  /*1ae50*/  BRA `(.L_x_861) ;  /* 0x00000cc000007947 */ /* 0x000fea0003800000 */
.L_x_846:
[----:B------:R-:W-:Y:S01]  /*1ae60*/  ISETP.NE.U32.AND P0, PT, RZ, c[0x0][0x508], PT ;  /* 0x00014200ff007a0c */ /* 0x000fe20003f05070 */
[----:B------:R-:W3:Y:S01]  /*1ae70*/  LDL.LU R6, [R1+0x78] ;  /* 0x0000780001067983 */ /* 0x000ee20000300800 */
[----:B------:R-:W-:Y:S01]  /*1ae80*/  ISETP.NE.U32.AND P2, PT, RZ, c[0x0][0x500], PT ;  /* 0x00014000ff007a0c */ /* 0x000fe20003f45070 */
[----:B------:R-:W-:Y:S01]  /*1ae90*/  IMAD.MOV.U32 R4, RZ, RZ, 0x4 ;  /* 0x00000004ff047424 */ /* 0x000fe200078e00ff */
[----:B------:R-:W-:Y:S01]  /*1aea0*/  ISETP.NE.AND.EX P0, PT, RZ, c[0x0][0x50c], PT, P0 ;  /* 0x00014300ff007a0c */ /* 0x000fe20003f05300 */
[----:B------:R-:W-:Y:S01]  /*1aeb0*/  IMAD.MOV.U32 R15, RZ, RZ, c[0x0][0x388] ;  /* 0x0000e200ff0f7624 */ /* 0x000fe200078e00ff */
[----:B------:R-:W-:Y:S01]  /*1aec0*/  ISETP.NE.AND.EX P2, PT, RZ, c[0x0][0x504], PT, P2 ;  /* 0x00014100ff007a0c */ /* 0x000fe20003f45320 */
[----:B------:R-:W-:Y:S02]  /*1aed0*/  IMAD.MOV.U32 R0, RZ, RZ, RZ ;  /* 0x000000ffff007224 */ /* 0x000fe400078e00ff */
[----:B------:R-:W-:-:S08]  /*1aee0*/  IMAD.WIDE R2, R239, R4, c[0x0][0x500] ;  /* 0x00014000ef027625 */ /* 0x000fd000078e0204 */
[----:B------:R-:W-:Y:S02]  /*1aef0*/  @P0 IMAD.WIDE R4, R239, R4, c[0x0][0x508] ;  /* 0x00014200ef040625 */ /* 0x000fe400078e0204 */
[----:B------:R1:W5:Y:S04]  /*1af00*/  @P2 LDG.E R0, [R2.64] ;  /* 0x0000000a02002981 */ /* 0x000368000c1e1900 */
[----:B------:R1:W5:Y:S01]  /*1af10*/  @P0 LDG.E R15, [R4.64] ;  /* 0x0000000a040f0981 */ /* 0x000362000c1e1900 */
[----:B---3--:R-:W-:-:S04]  /*1af20*/  ISETP.NE.AND P1, PT, R6, RZ, PT ;  /* 0x000000ff0600720c */ /* 0x008fc80003f25270 */
[----:B------:R-:W-:Y:S01]  /*1af30*/  SEL R19, R6, c[0x0][0x3d4], P1 ;  /* 0x0000f50006137a07 */ /* 0x000fe20000800000 */
[----:B------:R-:W-:Y:S05]  /*1af40*/  @P0 BRA `(.L_x_867) ;  /* 0x0000004000000947 */ /* 0x000fea0003800000 */
[----:B-1----:R-:W-:Y:S05]  /*1af50*/  @!P2 BRA `(.L_x_867) ;  /* 0x000000300000a947 */ /* 0x002fea0003800000 */
[----:B------:R1:W3:Y:S04]  /*1af60*/  LDG.E R4, [R2.64] ;  /* 0x0000000a02047981 */ /* 0x0002e8000c1e1900 */
[----:B-1----:R-:W3:Y:S02]  /*1af70*/  LDG.E R2, [R2.64+0x4] ;  /* 0x0000040a02027981 */ /* 0x002ee4000c1e1900 */
[----:B---3-5:R-:W-:Y:S02]  /*1af80*/  IADD3 R15, -R4, R2, RZ ;  /* 0x00000002040f7210 */ /* 0x028fe40007ffe1ff */
.L_x_867:
[----:B-1----:R-:W1:Y:S01]  /*1af90*/  S2R R4, SR_TID.X ;  /* 0x0000000000047919 */ /* 0x002e620000002100 */
[----:B------:R-:W-:Y:S01]  /*1afa0*/  SHF.R.S32.HI R2, RZ, 0x1f, R239 ;  /* 0x0000001fff027819 */ /* 0x000fe200000114ef */
[----:B------:R-:W-:Y:S01]  /*1afb0*/  BSSY B0, `(.L_x_868) ;  /* 0x0000037000007945 */ /* 0x000fe20003800000 */
[----:B------:R-:W-:-:S02]  /*1afc0*/  LOP3.LUT R3, R238, 0xffff, RZ, 0xc0, !PT ;  /* 0x0000ffffee037812 */ /* 0x000fc400078ec0ff */
[----:B-----5:R-:W-:Y:S02]  /*1afd0*/  SHF.R.S32.HI R18, RZ, 0x1f, R0 ;  /* 0x0000001fff127819 */ /* 0x020fe40000011400 */
[----:B------:R-:W-:Y:S02]  /*1afe0*/  SEL R8, R239, RZ, !P2 ;  /* 0x000000ffef087207 */ /* 0x000fe40005000000 */
[----:B------:R-:W-:Y:S02]  /*1aff0*/  SEL R21, R2, RZ, !P2 ;  /* 0x000000ff02157207 */ /* 0x000fe40005000000 */
[----:B-1----:R-:W-:-:S13]  /*1b000*/  ISETP.GT.AND P0, PT, R4, 0x7f, PT ;  /* 0x0000007f0400780c */ /* 0x002fda0003f04270 */
[----:B------:R-:W-:Y:S05]  /*1b010*/  @P0 BRA `(.L_x_869) ;  /* 0x0000030000000947 */ /* 0x000fea0003800000 */
[----:B------:R-:W-:Y:S01]  /*1b020*/  IMAD R2, R15, c[0x0][0x4e8], RZ ;  /* 0x00013a000f027a24 */ /* 0x000fe200078e02ff */
[----:B------:R-:W-:-:S04]  /*1b030*/  IADD3 R14, R236, R4, RZ ;  /* 0x00000004ec0e7210 */ /* 0x000fc80007ffe0ff */
[----:B------:R-:W-:-:S13]  /*1b040*/  ISETP.GE.AND P0, PT, R14, R2, PT ;  /* 0x000000020e00720c */ /* 0x000fda0003f06270 */
[----:B------:R-:W-:Y:S05]  /*1b050*/  @P0 BRA `(.L_x_869) ;  /* 0x000002c000000947 */ /* 0x000fea0003800000 */
[----:B------:R-:W3:Y:S01]  /*1b060*/  LDL.LU R23, [R1+0x80] ;  /* 0x0000800001177983 */ /* 0x000ee20000300800 */
[----:B------:R-:W-:Y:S01]  /*1b070*/  IMAD.MOV.U32 R2, RZ, RZ, 0x368 ;  /* 0x00000368ff027424 */ /* 0x000fe200078e00ff */
[----:B------:R-:W-:-:S04]  /*1b080*/  ISETP.GT.AND P2, PT, R19, 0x1, PT ;  /* 0x000000011300780c */ /* 0x000fc80003f44270 */
[----:B------:R-:W-:-:S04]  /*1b090*/  SEL R2, R2, 0x328, P2 ;  /* 0x0000032802027807 */ /* 0x000fc80001000000 */
[----:B------:R1:W4:Y:S08]  /*1b0a0*/  LDC.64 R10, c[0x0][R2+0x170] ;  /* 0x00005c00020a7b82 */ /* 0x0003300000000a00 */
[----:B------:R1:W5:Y:S08]  /*1b0b0*/  LDC.64 R6, c[0x0][R2+0x168] ;  /* 0x00005a0002067b82 */ /* 0x0003700000000a00 */
[----:B------:R1:W2:Y:S08]  /*1b0c0*/  LDC.64 R16, c[0x0][R2+0x178] ;  /* 0x00005e0002107b82 */ /* 0x0002b00000000a00 */
[----:B------:R1:W2:Y:S02]  /*1b0d0*/  LDC.64 R12, c[0x0][R2+0x160] ;  /* 0x00005800020c7b82 */ /* 0x0002a40000000a00 */
[----:B-1----:R-:W-:-:S02]  /*1b0e0*/  IMAD.MOV.U32 R2, RZ, RZ, c[0x0][0x4e8] ;  /* 0x00013a00ff027624 */ /* 0x002fc400078e00ff */
[-C--:B----4-:R-:W-:Y:S02]  /*1b0f0*/  IMAD R9, R11, R8.reuse, RZ ;  /* 0x000000080b097224 */ /* 0x090fe400078e02ff */
[----:B------:R-:W-:Y:S01]  /*1b100*/  IMAD.WIDE.U32 R4, R10, R8, RZ ;  /* 0x000000080a047225 */ /* 0x000fe200078e00ff */
[----:B------:R-:W-:Y:S02]  /*1b110*/  ISETP.NE.AND P0, PT, R2, 0x1, PT ;  /* 0x000000010200780c */ /* 0x000fe40003f05270 */
[----:B------:R-:W-:Y:S01]  /*1b120*/  MOV R2, R14 ;  /* 0x0000000e00027202 */ /* 0x000fe20000000f00 */
[----:B------:R-:W-:Y:S02]  /*1b130*/  IMAD R10, R10, R21, R9 ;  /* 0x000000150a0a7224 */ /* 0x000fe400078e0209 */
[-C--:B-----5:R-:W-:Y:S02]  /*1b140*/  IMAD R11, R7, R3.reuse, RZ ;  /* 0x00000003070b7224 */ /* 0x0a0fe400078e02ff */
[----:B------:R-:W-:Y:S01]  /*1b150*/  IMAD.WIDE.U32 R6, R6, R3, RZ ;  /* 0x0000000306067225 */ /* 0x000fe200078e00ff */
[----:B------:R-:W-:-:S03]  /*1b160*/  IADD3 R5, R5, R10, RZ ;  /* 0x0000000a05057210 */ /* 0x000fc60007ffe0ff */
[----:B------:R-:W-:Y:S02]  /*1b170*/  IMAD.IADD R11, R7, 0x1, R11 ;  /* 0x00000001070b7824 */ /* 0x000fe400078e020b */
[----:B------:R-:W-:-:S05]  /*1b180*/  @P0 IMAD.HI.U32 R20, R14, c[0x0][0x4ec], RZ ;  /* 0x00013b000e140a27 */ /* 0x000fca00078e00ff */
[----:B------:R-:W-:Y:S02]  /*1b190*/  @P0 SHF.R.U32.HI R2, RZ, c[0x0][0x4f0], R20 ;  /* 0x00013c00ff020a19 */ /* 0x000fe40000011614 */
[----:B------:R-:W-:-:S03]  /*1b1a0*/  IADD3 R20, P1, P0, R4, R6, R0 ;  /* 0x0000000604147210 */ /* 0x000fc6000783e000 */
[----:B------:R-:W-:Y:S01]  /*1b1b0*/  IMAD.MOV R4, RZ, RZ, -R2 ;  /* 0x000000ffff047224 */ /* 0x000fe200078e0a02 */
[----:B------:R-:W-:Y:S02]  /*1b1c0*/  IADD3.X R11, R5, R11, R18, P1, P0 ;  /* 0x0000000b050b7210 */ /* 0x000fe40000fe0412 */
[----:B------:R-:W-:Y:S01]  /*1b1d0*/  SHF.R.S32.HI R5, RZ, 0x1f, R2 ;  /* 0x0000001fff057819 */ /* 0x000fe20000011402 */
[----:B------:R-:W-:Y:S01]  /*1b1e0*/  IMAD R4, R4, c[0x0][0x4e8], R14 ;  /* 0x00013a0004047a24 */ /* 0x000fe200078e020e */
[----:B---3--:R-:W-:-:S05]  /*1b1f0*/  SEL R9, R23, RZ, P2 ;  /* 0x000000ff17097207 */ /* 0x008fca0001000000 */
[-C--:B--2---:R-:W-:Y:S02]  /*1b200*/  IMAD R10, R17, R9.reuse, RZ ;  /* 0x00000009110a7224 */ /* 0x084fe400078e02ff */
[----:B------:R-:W-:Y:S01]  /*1b210*/  IMAD.WIDE.U32 R6, R16, R9, RZ ;  /* 0x0000000910067225 */ /* 0x000fe200078e00ff */
[----:B------:R-:W-:-:S04]  /*1b220*/  SHF.R.S32.HI R9, RZ, 0x1f, R4 ;  /* 0x0000001fff097819 */ /* 0x000fc80000011404 */
[----:B------:R-:W-:Y:S01]  /*1b230*/  IADD3 R7, R7, R10, RZ ;  /* 0x0000000a07077210 */ /* 0x000fe20007ffe0ff */
[----:B------:R-:W-:Y:S01]  /*1b240*/  IMAD.MOV.U32 R10, RZ, RZ, c[0x0][0x4a8] ;  /* 0x00012a00ff0a7624 */ /* 0x000fe200078e00ff */
[----:B------:R-:W-:Y:S01]  /*1b250*/  IADD3 R6, P1, P0, R2, R20, R6 ;  /* 0x0000001402067210 */ /* 0x000fe2000783e006 */
[----:B------:R-:W-:-:S03]  /*1b260*/  IMAD R2, R13, R4, RZ ;  /* 0x000000040d027224 */ /* 0x000fc600078e02ff */
[----:B------:R-:W-:Y:S01]  /*1b270*/  IADD3.X R7, R5, R11, R7, P1, P0 ;  /* 0x0000000b05077210 */ /* 0x000fe20000fe0407 */
[----:B------:R-:W-:-:S04]  /*1b280*/  IMAD R2, R12, R9, R2 ;  /* 0x000000090c027224 */ /* 0x000fc800078e0202 */
        /* <DEDUP_REMOVED lines=9> */
.L_x_869:
[----:B------:R-:W-:Y:S05]  /*1b320*/  BSYNC B0 ;  /* 0x0000000000007941 */ /* 0x000fea0003800000 */
.L_x_868:
[----:B------:R-:W-:-:S13]  /*1b330*/  ISETP.GT.AND P0, PT, R19, 0x1, PT ;  /* 0x000000011300780c */ /* 0x000fda0003f04270 */
[----:B------:R-:W-:Y:S05]  /*1b340*/  @P0 BRA `(.L_x_861) ;  /* 0x000007d000000947 */ /* 0x000fea0003800000 */
[----:B-1----:R-:W3:Y:S01]  /*1b350*/  LDL R6, [R1+0x108] ;  /* 0x0001080001067983 */ /* 0x002ee20000100800 */
[----:B------:R-:W-:Y:S01]  /*1b360*/  MOV R4, c[0x0][0x4e8] ;  /* 0x00013a0000047a02 */ /* 0x000fe20000000f00 */
[----:B------:R-:W-:Y:S02]  /*1b370*/  IMAD R2, R18, c[0x0][0x3a0], RZ ;  /* 0x0000e80012027a24 */ /* 0x000fe400078e02ff */
[----:B------:R-:W1:Y:S01]  /*1b380*/  S2R R10, SR_TID.X ;  /* 0x00000000000a7919 */ /* 0x000e620000002100 */
[----:B------:R-:W-:Y:S01]  /*1b390*/  ISETP.NE.AND P0, PT, R4, 0x1, PT ;  /* 0x000000010400780c */ /* 0x000fe20003f05270 */
[----:B------:R-:W-:-:S04]  /*1b3a0*/  IMAD.WIDE.U32 R4, R0, c[0x0][0x3a0], RZ ;  /* 0x0000e80000047a25 */ /* 0x000fc800078e00ff */
[----:B------:R-:W-:Y:S02]  /*1b3b0*/  IMAD R0, R0, c[0x0][0x3a4], R2 ;  /* 0x0000e90000007a24 */ /* 0x000fe400078e0202 */
[----:B------:R-:W-:-:S03]  /*1b3c0*/  IMAD R2, R21, c[0x0][0x3f0], RZ ;  /* 0x0000fc0015027a24 */ /* 0x000fc600078e02ff */
[----:B------:R-:W-:-:S05]  /*1b3d0*/  IADD3 R5, R5, R0, RZ ;  /* 0x0000000005057210 */ /* 0x000fca0007ffe0ff */
[----:B------:R-:W-:-:S04]  /*1b3e0*/  IMAD.WIDE.U32 R4, R3, c[0x0][0x3e8], R4 ;  /* 0x0000fa0003047a25 */ /* 0x000fc800078e0004 */
[----:B------:R-:W-:Y:S01]  /*1b3f0*/  IMAD R3, R3, c[0x0][0x3ec], R5 ;  /* 0x0000fb0003037a24 */ /* 0x000fe200078e0205 */
[----:B-1----:R-:W-:-:S04]  /*1b400*/  SHF.R.S32.HI R9, RZ, 0x1f, R10 ;  /* 0x0000001fff097819 */ /* 0x002fc8000001140a */
[----:B------:R-:W-:-:S04]  /*1b410*/  LEA.HI R9, R9, R10, RZ, 0x3 ;  /* 0x0000000a09097211 */ /* 0x000fc800078f18ff */
[----:B------:R-:W-:-:S04]  /*1b420*/  SHF.R.S32.HI R9, RZ, 0x3, R9 ;  /* 0x00000003ff097819 */ /* 0x000fc80000011409 */
[-C--:B------:R-:W-:Y:S02]  /*1b430*/  IADD3 R11, R9, R236.reuse, RZ ;  /* 0x000000ec090b7210 */ /* 0x080fe40007ffe0ff */
[----:B---3--:R-:W-:-:S04]  /*1b440*/  IADD3 R6, R6, R236, RZ ;  /* 0x000000ec06067210 */ /* 0x008fc80007ffe0ff */
[----:B------:R-:W-:Y:S01]  /*1b450*/  MOV R0, R6 ;  /* 0x0000000600007202 */ /* 0x000fe20000000f00 */
[----:B------:R-:W-:-:S05]  /*1b460*/  @P0 IMAD.HI.U32 R7, R6, c[0x0][0x4ec], RZ ;  /* 0x00013b0006070a27 */ /* 0x000fca00078e00ff */
[----:B------:R-:W-:Y:S01]  /*1b470*/  @P0 SHF.R.U32.HI R0, RZ, c[0x0][0x4f0], R7 ;  /* 0x00013c00ff000a19 */ /* 0x000fe20000011607 */
[----:B------:R-:W-:Y:S01]  /*1b480*/  IMAD R7, R8, c[0x0][0x3f4], R2 ;  /* 0x0000fd0008077a24 */ /* 0x000fe200078e0202 */
[----:B------:R-:W-:Y:S02]  /*1b490*/  MOV R2, R4 ;  /* 0x0000000400027202 */ /* 0x000fe40000000f00 */
        /* <DEDUP_REMOVED lines=17> */
[----:B------:R1:W3:Y:S02]  /*1b5b0*/  SHFL.IDX PT, R4, R5, RZ, 0x181f ;  /* 0x00181fff05047589 */ /* 0x0002e400000e0000 */
.L_x_953:
[----:B------:R-:W-:Y:S05]  /*1b5c0*/  BRA.DIV ~URZ, `(.L_x_871) ;  /* 0x000040627f007947 */ /* 0x000fea000b800000 */
[----:B------:R4:W1:Y:S02]  /*1b5d0*/  SHFL.IDX PT, R0, R12, RZ, 0x181f ;  /* 0x00181fff0c007589 */ /* 0x00086400000e0000 */
.L_x_954:
[----:B------:R-:W-:Y:S01]  /*1b5e0*/  IMAD R10, R15, c[0x0][0x4e8], RZ ;  /* 0x00013a000f0a7a24 */ /* 0x000fe200078e02ff */
[----:B------:R-:W-:Y:S04]  /*1b5f0*/  BSSY B0, `(.L_x_872) ;  /* 0x0000011000007945 */ /* 0x000fe80003800000 */
[----:B------:R-:W-:-:S13]  /*1b600*/  ISETP.GE.AND P0, PT, R11, R10, PT ;  /* 0x0000000a0b00720c */ /* 0x000fda0003f06270 */
[----:B------:R-:W-:Y:S05]  /*1b610*/  @P0 BRA `(.L_x_873) ;  /* 0x000000e000000947 */ /* 0x000fea0003800000 */
[----:B------:R-:W5:Y:S04]  /*1b620*/  LDL R14, [R1+0x74] ;  /* 0x00007400010e7983 */ /* 0x000f680000100800 */
[----:B--2---:R-:W2:Y:S01]  /*1b630*/  LDL R13, [R1+0x70] ;  /* 0x00007000010d7983 */ /* 0x004ea20000100800 */
[----:B------:R-:W-:Y:S02]  /*1b640*/  ISETP.GE.AND P2, PT, R248, c[0x0][0x3c8], PT ;  /* 0x0000f200f8007a0c */ /* 0x000fe40003f46270 */
[----:B------:R-:W-:Y:S02]  /*1b650*/  ISETP.GE.AND P1, PT, R250, c[0x0][0x3c8], PT ;  /* 0x0000f200fa007a0c */ /* 0x000fe40003f26270 */
[----:B------:R-:W-:-:S09]  /*1b660*/  ISETP.GE.AND P0, PT, R251, c[0x0][0x3c8], PT ;  /* 0x0000f200fb007a0c */ /* 0x000fd20003f06270 */
[-C--:B-1----:R-:W-:Y:S02]  /*1b670*/  @!P2 LEA R8, P5, R248, R0.reuse, 0x1 ;  /* 0x00000000f808a211 */ /* 0x082fe400078a08ff */
[-C--:B------:R-:W-:Y:S02]  /*1b680*/  @!P1 LEA R6, P4, R250, R0.reuse, 0x1 ;  /* 0x00000000fa069211 */ /* 0x080fe400078808ff */
[----:B------:R-:W-:Y:S02]  /*1b690*/  @!P0 LEA R2, P3, R251, R0, 0x1 ;  /* 0x00000000fb028211 */ /* 0x000fe400078608ff */
[----:B---3--:R-:W-:-:S05]  /*1b6a0*/  @!P2 LEA.HI.X R9, R248, R4, R249, 0x1, P5 ;  /* 0x00000004f809a211 */ /* 0x008fca00028f0cf9 */
[----:B------:R1:W-:Y:S01]  /*1b6b0*/  @!P2 ST.E.128 [R8.64], RZ ;  /* 0x000000ff0800a985 */ /* 0x0003e2000c101d0a */
[-C--:B-----5:R-:W-:Y:S02]  /*1b6c0*/  @!P1 LEA.HI.X R7, R250, R4.reuse, R14, 0x1, P4 ;  /* 0x00000004fa079211 */ /* 0x0a0fe400020f0c0e */
[----:B--2---:R-:W-:-:S03]  /*1b6d0*/  @!P0 LEA.HI.X R3, R251, R4, R13, 0x1, P3 ;  /* 0x00000004fb038211 */ /* 0x004fc600018f0c0d */
[----:B------:R1:W-:Y:S04]  /*1b6e0*/  @!P1 ST.E.128 [R6.64], RZ ;  /* 0x000000ff06009985 */ /* 0x0003e8000c101d0a */
[----:B------:R1:W-:Y:S02]  /*1b6f0*/  @!P0 ST.E.128 [R2.64], RZ ;  /* 0x000000ff02008985 */ /* 0x0003e4000c101d0a */
.L_x_873:
[----:B------:R-:W-:Y:S05]  /*1b700*/  BSYNC B0 ;  /* 0x0000000000007941 */ /* 0x000fea0003800000 */
.L_x_872:
[----:B------:R-:W-:Y:S05]  /*1b710*/  BRA.DIV ~URZ, `(.L_x_874) ;  /* 0x00003f927f007947 */ /* 0x000fea000b800000 */
[----:B---3--:R3:W2:Y:S04]  /*1b720*/  SHFL.IDX PT, R4, R5, 0x1, 0x181f ;  /* 0x00381f0005047f89 */ /* 0x0086a800000e0000 */
[----:B-1----:R3:W1:Y:S02]  /*1b730*/  SHFL.IDX PT, R0, R12, 0x1, 0x181f ;  /* 0x00381f000c007f89 */ /* 0x00266400000e0000 */
.L_x_955:
        /* <DEDUP_REMOVED lines=13> */
[----:B------:R1:W-:Y:S01]  /*1b810*/  @!P2 ST.E.128 [R8.64], RZ ;  /* 0x000000ff0800a985 */ /* 0x0003e2000c101d0a */
[-C--:B-----5:R-:W-:Y:S02]  /*1b820*/  @!P1 LEA.HI.X R7, R250, R4.reuse, R14, 0x1, P4 ;  /* 0x00000004fa079211 */ /* 0x0a0fe400020f0c0e */
[----:B---3--:R-:W-:-:S03]  /*1b830*/  @!P0 LEA.HI.X R3, R251, R4, R13, 0x1, P3 ;  /* 0x00000004fb038211 */ /* 0x008fc600018f0c0d */
[----:B------:R1:W-:Y:S04]  /*1b840*/  @!P1 ST.E.128 [R6.64], RZ ;  /* 0x000000ff06009985 */ /* 0x0003e8000c101d0a */
[----:B------:R1:W-:Y:S02]  /*1b850*/  @!P0 ST.E.128 [R2.64], RZ ;  /* 0x000000ff02008985 */ /* 0x0003e4000c101d0a */
.L_x_876:
[----:B------:R-:W-:Y:S05]  /*1b860*/  BSYNC B0 ;  /* 0x0000000000007941 */ /* 0x000fea0003800000 */
.L_x_875:
[----:B------:R-:W-:Y:S05]  /*1b870*/  BRA.DIV ~URZ, `(.L_x_877) ;  /* 0x00003f227f007947 */ /* 0x000fea000b800000 */
[----:B--2---:R2:W3:Y:S02]  /*1b880*/  SHFL.IDX PT, R4, R5, 0x2, 0x181f ;  /* 0x00581f0005047f89 */ /* 0x0044e400000e0000 */
.L_x_956:
[----:B------:R-:W-:Y:S05]  /*1b890*/  BRA.DIV ~URZ, `(.L_x_878) ;  /* 0x00003f827f007947 */ /* 0x000fea000b800000 */
[----:B-1----:R1:W2:Y:S02]  /*1b8a0*/  SHFL.IDX PT, R0, R12, 0x2, 0x181f ;  /* 0x00581f000c007f89 */ /* 0x0022a400000e0000 */
.L_x_957:
[----:B------:R-:W-:Y:S01]  /*1b8b0*/  IADD3 R2, R11, 0x40, RZ ;  /* 0x000000400b027810 */ /* 0x000fe20007ffe0ff */
[----:B------:R-:W-:Y:S03]  /*1b8c0*/  BSSY B0, `(.L_x_879) ;  /* 0x0000011000007945 */ /* 0x000fe60003800000 */
[----:B------:R-:W-:-:S13]  /*1b8d0*/  ISETP.GE.AND P0, PT, R2, R10, PT ;  /* 0x0000000a0200720c */ /* 0x000fda0003f06270 */
[----:B------:R-:W-:Y:S05]  /*1b8e0*/  @P0 BRA `(.L_x_880) ;  /* 0x000000e000000947 */ /* 0x000fea0003800000 */
[----:B------:R-:W5:Y:S04]  /*1b8f0*/  LDL R14, [R1+0x74] ;  /* 0x00007400010e7983 */ /* 0x000f680000100800 */
[----:B----4-:R-:W4:Y:S01]  /*1b900*/  LDL R13, [R1+0x70] ;  /* 0x00007000010d7983 */ /* 0x010f220000100800 */
[----:B------:R-:W-:Y:S02]  /*1b910*/  ISETP.GE.AND P2, PT, R248, c[0x0][0x3c8], PT ;  /* 0x0000f200f8007a0c */ /* 0x000fe40003f46270 */
[----:B------:R-:W-:Y:S02]  /*1b920*/  ISETP.GE.AND P1, PT, R250, c[0x0][0x3c8], PT ;  /* 0x0000f200fa007a0c */ /* 0x000fe40003f26270 */
[----:B------:R-:W-:-:S09]  /*1b930*/  ISETP.GE.AND P0, PT, R251, c[0x0][0x3c8], PT ;  /* 0x0000f200fb007a0c */ /* 0x000fd20003f06270 */
[-C--:B--2---:R-:W-:Y:S02]  /*1b940*/  @!P2 LEA R8, P5, R248, R0.reuse, 0x1 ;  /* 0x00000000f808a211 */ /* 0x084fe400078a08ff */
[-C--:B------:R-:W-:Y:S02]  /*1b950*/  @!P1 LEA R6, P4, R250, R0.reuse, 0x1 ;  /* 0x00000000fa069211 */ /* 0x080fe400078808ff */
[----:B------:R-:W-:Y:S02]  /*1b960*/  @!P0 LEA R2, P3, R251, R0, 0x1 ;  /* 0x00000000fb028211 */ /* 0x000fe400078608ff */
[----:B---3--:R-:W-:-:S05]  /*1b970*/  @!P2 LEA.HI.X R9, R248, R4, R249, 0x1, P5 ;  /* 0x00000004f809a211 */ /* 0x008fca00028f0cf9 */
[----:B------:R2:W-:Y:S01]  /*1b980*/  @!P2 ST.E.128 [R8.64], RZ ;  /* 0x000000ff0800a985 */ /* 0x0005e2000c101d0a */
[-C--:B-----5:R-:W-:Y:S02]  /*1b990*/  @!P1 LEA.HI.X R7, R250, R4.reuse, R14, 0x1, P4 ;  /* 0x00000004fa079211 */ /* 0x0a0fe400020f0c0e */
[----:B----4-:R-:W-:-:S03]  /*1b9a0*/  @!P0 LEA.HI.X R3, R251, R4, R13, 0x1, P3 ;  /* 0x00000004fb038211 */ /* 0x010fc600018f0c0d */
[----:B------:R2:W-:Y:S04]  /*1b9b0*/  @!P1 ST.E.128 [R6.64], RZ ;  /* 0x000000ff06009985 */ /* 0x0005e8000c101d0a */
[----:B------:R2:W-:Y:S02]  /*1b9c0*/  @!P0 ST.E.128 [R2.64], RZ ;  /* 0x000000ff02008985 */ /* 0x0005e4000c101d0a */
.L_x_880:
[----:B------:R-:W-:Y:S05]  /*1b9d0*/  BSYNC B0 ;  /* 0x0000000000007941 */ /* 0x000fea0003800000 */
.L_x_879:
[----:B------:R-:W-:Y:S05]  /*1b9e0*/  BRA.DIV ~URZ, `(.L_x_881) ;  /* 0x00003eb27f007947 */ /* 0x000fea000b800000 */
[----:B---3--:R3:W1:Y:S04]  /*1b9f0*/  SHFL.IDX PT, R4, R5, 0x3, 0x181f ;  /* 0x00781f0005047f89 */ /* 0x00866800000e0000 */
[----:B--2---:R3:W2:Y:S02]  /*1ba00*/  SHFL.IDX PT, R0, R12, 0x3, 0x181f ;  /* 0x00781f000c007f89 */ /* 0x0046a400000e0000 */
.L_x_958:
[----:B------:R-:W-:-:S04]  /*1ba10*/  IADD3 R11, R11, 0x60, RZ ;  /* 0x000000600b0b7810 */ /* 0x000fc80007ffe0ff */
[----:B------:R-:W-:-:S13]  /*1ba20*/  ISETP.GE.AND P0, PT, R11, R10, PT ;  /* 0x0000000a0b00720c */ /* 0x000fda0003f06270 */
[----:B------:R-:W-:Y:S05]  /*1ba30*/  @P0 BRA `(.L_x_861) ;  /* 0x000000e000000947 */ /* 0x000fea0003800000 */
[----:B-1-34-:R-:W3:Y:S04]  /*1ba40*/  LDL R12, [R1+0x74] ;  /* 0x00007400010c7983 */ /* 0x01aee80000100800 */
[----:B------:R-:W4:Y:S01]  /*1ba50*/  LDL R5, [R1+0x70] ;  /* 0x0000700001057983 */ /* 0x000f220000100800 */
[----:B------:R-:W-:Y:S02]  /*1ba60*/  ISETP.GE.AND P2, PT, R248, c[0x0][0x3c8], PT ;  /* 0x0000f200f8007a0c */ /* 0x000fe40003f46270 */
[----:B------:R-:W-:Y:S02]  /*1ba70*/  ISETP.GE.AND P1, PT, R250, c[0x0][0x3c8], PT ;  /* 0x0000f200fa007a0c */ /* 0x000fe40003f26270 */
[----:B------:R-:W-:-:S09]  /*1ba80*/  ISETP.GE.AND P0, PT, R251, c[0x0][0x3c8], PT ;  /* 0x0000f200fb007a0c */ /* 0x000fd20003f06270 */
[-C--:B--2---:R-:W-:Y:S02]  /*1ba90*/  @!P2 LEA R8, P5, R248, R0.reuse, 0x1 ;  /* 0x00000000f808a211 */ /* 0x084fe400078a08ff */
[-C--:B------:R-:W-:Y:S02]  /*1baa0*/  @!P1 LEA R6, P4, R250, R0.reuse, 0x1 ;  /* 0x00000000fa069211 */ /* 0x080fe400078808ff */
[----:B------:R-:W-:Y:S02]  /*1bab0*/  @!P0 LEA R2, P3, R251, R0, 0x1 ;  /* 0x00000000fb028211 */ /* 0x000fe400078608ff */
[----:B------:R-:W-:-:S05]  /*1bac0*/  @!P2 LEA.HI.X R9, R248, R4, R249, 0x1, P5 ;  /* 0x00000004f809a211 */ /* 0x000fca00028f0cf9 */
[----:B------:R1:W-:Y:S01]  /*1bad0*/  @!P2 ST.E.128 [R8.64], RZ ;  /* 0x000000ff0800a985 */ /* 0x0003e2000c101d0a */
[-C--:B---3--:R-:W-:Y:S02]  /*1bae0*/  @!P1 LEA.HI.X R7, R250, R4.reuse, R12, 0x1, P4 ;  /* 0x00000004fa079211 */ /* 0x088fe400020f0c0c */
[----:B----4-:R-:W-:-:S03]  /*1baf0*/  @!P0 LEA.HI.X R3, R251, R4, R5, 0x1, P3 ;  /* 0x00000004fb038211 */ /* 0x010fc600018f0c05 */
[----:B------:R1:W-:Y:S04]  /*1bb00*/  @!P1 ST.E.128 [R6.64], RZ ;  /* 0x000000ff06009985 */ /* 0x0003e8000c101d0a */
[----:B------:R1:W-:Y:S02]  /*1bb10*/  @!P0 ST.E.128 [R2.64], RZ ;  /* 0x000000ff02008985 */ /* 0x0003e4000c101d0a */
.L_x_861:
[----:B------:R-:W-:Y:S05]  /*1bb20*/  BSYNC B1 ;  /* 0x0000000000017941 */ /* 0x000fea0003800000 */
.L_x_845:
[----:B------:R-:W-:-:S13]  /*1bb30*/  ISETP.NE.AND P0, PT, RZ, UR8, PT ;  /* 0x00000008ff007c0c */ /* 0x000fda000bf05270 */
[----:B------:R-:W-:Y:S01]  /*1bb40*/  @P0 WARPSYNC 0xffffffff ;  /* 0xffffffff00000948 */ /* 0x000fe20003800000 */
[----:B------:R-:W-:Y:S06]  /*1bb50*/  @P0 BAR.SYNC.DEFER_BLOCKING 0x5, 0x100 ;  /* 0x0144000000000b1d */ /* 0x000fec0000010000 */
[----:B------:R-:W5:Y:S02]  /*1bb60*/  @P0 LDS.128 R236, [0x18100] ;  /* 0x01810000ffec0984 */ /* 0x000f640000000c00 */
[----:B-1---5:R-:W-:Y:S01]  /*1bb70*/  @P0 IMAD.MOV.U32 R2, RZ, RZ, R236 ;  /* 0x000000ffff020224 */ /* 0x022fe200078e00ec */
[----:B--2-4-:R-:W-:-:S04]  /*1bb80*/  @P0 MOV R0, R237 ;  /* 0x000000ed00000202 */ /* 0x014fc80000000f00 */
[----:B------:R1:W-:Y:S04]  /*1bb90*/  @P0 STL [R1+0x7c], R2 ;  /* 0x00007c0201000387 */ /* 0x0003e80000100800 */
[----:B------:R1:W-:Y:S04]  /*1bba0*/  @P0 STL [R1+0x104], R0 ;  /* 0x0001040001000387 */ /* 0x0003e80000100800 */
[----:B------:R-:W-:Y:S06]  /*1bbb0*/  @P0 BAR.ARV 0x4, 0x100 ;  /* 0x0104000000000b1d */ /* 0x000fec0000002000 */
[----:B------:R-:W-:Y:S05]  /*1bbc0*/  @P0 BRA `(.L_x_882) ;  /* 0x00000fb000000947 */ /* 0x000fea0003800000 */
[----:B-1----:R-:W1:Y:S01]  /*1bbd0*/  S2R R0, SR_TID.X ;  /* 0x0000000000007919 */ /* 0x002e620000002100 */
[----:B------:R-:W-:Y:S01]  /*1bbe0*/  IMAD.MOV.U32 R8, RZ, RZ, RZ ;  /* 0x000000ffff087224 */ /* 0x000fe200078e00ff */
[----:B-1-3--:R-:W-:-:S04]  /*1bbf0*/  LOP3.LUT R12, R0, 0x1f, RZ, 0xc0, !PT ;  /* 0x0000001f000c7812 */ /* 0x00afc800078ec0ff */
[----:B------:R-:W-:Y:S01]  /*1bc00*/  ISETP.NE.AND P6, PT, R12, 0x1f, PT ;  /* 0x0000001f0c00780c */ /* 0x000fe20003fc5270 */
[----:B------:R-:W-:Y:S10]  /*1bc10*/  BRA.DIV ~URZ, `(.L_x_883) ;  /* 0x00003d727f007947 */ /* 0x000ff4000b800000 */
[----:B------:R1:W2:Y:S02]  /*1bc20*/  SHFL.IDX PT, R9, R22, RZ, 0x1f ;  /* 0x00001fff16097589 */ /* 0x0002a400000e0000 */
.L_x_959:
[----:B------:R-:W-:Y:S05]  /*1bc30*/  BRA.DIV ~URZ, `(.L_x_884) ;  /* 0x00003dd27f007947 */ /* 0x000fea000b800000 */
[----:B------:R3:W4:Y:S02]  /*1bc40*/  SHFL.IDX PT, R6, R22, 0x1, 0x1f ;  /* 0x00201f0016067f89 */ /* 0x00072400000e0000 */
.L_x_960:
[----:B------:R-:W-:Y:S02]  /*1bc50*/  IMAD.IADD R0, R239, 0x1, R12 ;  /* 0x00000001ef007824 */ /* 0x000fe400078e020c */
[----:B------:R-:W-:-:S03]  /*1bc60*/  IMAD.MOV.U32 R7, RZ, RZ, RZ ;  /* 0x000000ffff077224 */ /* 0x000fc600078e00ff */
[----:B------:R-:W-:-:S13]  /*1bc70*/  ISETP.GE.OR P0, PT, R0, c[0x0][0x53c], !P6 ;  /* 0x00014f0000007a0c */ /* 0x000fda0007706670 */
[----:B------:R-:W-:Y:S01]  /*1bc80*/  @!P0 MOV R2, 0x4 ;  /* 0x0000000400028802 */ /* 0x000fe20000000f00 */
[----:B------:R-:W-:-:S04]  /*1bc90*/  @!P0 IMAD.MOV.U32 R4, RZ, RZ, 0x4 ;  /* 0x00000004ff048424 */ /* 0x000fc800078e00ff */
        /* <DEDUP_REMOVED lines=13> */
.L_x_961:
        /* <DEDUP_REMOVED lines=16> */
.L_x_962:
[----:B---3--:R-:W-:Y:S01]  /*1be70*/  IMAD R0, R0, c[0x0][0x538], RZ ;  /* 0x00014e0000007a24 */ /* 0x008fe200078e02ff */
[----:B------:R-:W-:Y:S04]  /*1be80*/  BSSY B1, `(.L_x_887) ;  /* 0x00000c3000017945 */ /* 0x000fe80003800000 */
[----:B----4-:R-:W-:-:S04]  /*1be90*/  IADD3 R6, R0, R6, RZ ;  /* 0x0000000600067210 */ /* 0x010fc80007ffe0ff */
[----:B--2---:R-:W-:-:S13]  /*1bea0*/  ISETP.GT.AND P0, PT, R6, R9, PT ;  /* 0x000000090600720c */ /* 0x004fda0003f04270 */
[----:B------:R-:W-:Y:S05]  /*1beb0*/  @P0 BRA `(.L_x_888) ;  /* 0x0000025000000947 */ /* 0x000fea0003800000 */
.L_x_892:
        /* <DEDUP_REMOVED lines=8> */
[----:B-1----:R-:W-:Y:S01]  /*1bf40*/  @!P0 MOV R4, 0x4 ;  /* 0x0000000400048802 */ /* 0x002fe20000000f00 */
        /* <DEDUP_REMOVED lines=8> */
.L_x_963:
        /* <DEDUP_REMOVED lines=16> */
.L_x_964:
[----:B--2---:R-:W-:-:S05]  /*1c0d0*/  IMAD R0, R0, c[0x0][0x538], RZ ;  /* 0x00014e0000007a24 */ /* 0x004fca00078e02ff */
[----:B------:R-:W-:-:S04]  /*1c0e0*/  IADD3 R6, R0, R6, RZ ;  /* 0x0000000600067210 */ /* 0x000fc80007ffe0ff */
[----:B------:R-:W-:-:S13]  /*1c0f0*/  ISETP.GT.AND P0, PT, R6, R9, PT ;  /* 0x000000090600720c */ /* 0x000fda0003f04270 */
[----:B-1----:R-:W-:Y:S05]  /*1c100*/  @!P0 BRA `(.L_x_892) ;  /* 0xfffffdb000008947 */ /* 0x002fea000383ffff */
.L_x_888:
[----:B------:R-:W-:-:S05]  /*1c110*/  IADD3 R6, -R0, R6, RZ ;  /* 0x0000000600067210 */ /* 0x000fca0007ffe1ff */
[----:B------:R-:W-:-:S05]  /*1c120*/  IMAD R0, R4, c[0x0][0x538], R6 ;  /* 0x00014e0004007a24 */ /* 0x000fca00078e0206 */
[----:B------:R-:W-:Y:S01]  /*1c130*/  ISETP.GT.AND P0, PT, R0, R9, PT ;  /* 0x000000090000720c */ /* 0x000fe20003f04270 */
[----:B------:R-:W-:-:S12]  /*1c140*/  BRA.DIV ~URZ, `(.L_x_893) ;  /* 0x00003d527f007947 */ /* 0x000fd8000b800000 */
[----:B------:R-:W-:-:S04]  /*1c150*/  VOTE.ANY R5, PT, !P0 ;  /* 0x0000000000057806 */ /* 0x000fc800040e0100 */
.L_x_965:
[----:B------:R-:W2:Y:S02]  /*1c160*/  POPC R0, R5 ;  /* 0x0000000500007309 */ /* 0x000ea40000000000 */
[----:B--2---:R-:W-:Y:S01]  /*1c170*/  IADD3 R239, R0, R239, RZ ;  /* 0x000000ef00ef7210 */ /* 0x004fe20007ffe0ff */
[----:B------:R-:W-:Y:S05]  /*1c180*/  BRA.DIV ~URZ, `(.L_x_894) ;  /* 0x00003d627f007947 */ /* 0x000fea000b800000 */
[----:B------:R2:W3:Y:S04]  /*1c190*/  SHFL.IDX PT, R7, R7, R0, 0x1f ;  /* 0x00001f0007077589 */ /* 0x0004e800000e0000 */
[----:B------:R2:W4:Y:S02]  /*1c1a0*/  SHFL.IDX PT, R8, R8, R0, 0x1f ;  /* 0x00001f0008087589 */ /* 0x00052400000e0000 */
.L_x_966:
[----:B------:R-:W-:Y:S01]  /*1c1b0*/  ISETP.NE.AND P0, PT, R5, RZ, PT ;  /* 0x000000ff0500720c */ /* 0x000fe20003f05270 */
[----:B------:R-:W-:-:S12]  /*1c1c0*/  BSSY B0, `(.L_x_895) ;  /* 0x0000005000007945 */ /* 0x000fd80003800000 */
[----:B------:R-:W-:Y:S05]  /*1c1d0*/  @!P0 BRA `(.L_x_896) ;  /* 0x0000003000008947 */ /* 0x000fea0003800000 */
[----:B--2---:R-:W-:Y:S01]  /*1c1e0*/  IADD3 R0, R0, -0x1, RZ ;  /* 0xffffffff00007810 */ /* 0x004fe20007ffe0ff */
[----:B------:R-:W-:Y:S05]  /*1c1f0*/  BRA.DIV ~URZ, `(.L_x_897) ;  /* 0x00003de27f007947 */ /* 0x000fea000b800000 */
[----:B------:R2:W1:Y:S02]  /*1c200*/  SHFL.IDX PT, R10, R4, R0, 0x1f ;  /* 0x00001f00040a7589 */ /* 0x00046400000e0000 */
.L_x_896:
[----:B------:R-:W-:Y:S05]  /*1c210*/  BSYNC B0 ;  /* 0x0000000000007941 */ /* 0x000fea0003800000 */
.L_x_895:
[----:B-12---:R-:W-:Y:S01]  /*1c220*/  IMAD R0, R10, c[0x0][0x538], R6 ;  /* 0x00014e000a007a24 */ /* 0x006fe200078e0206 */
[----:B----4-:R-:W-:Y:S01]  /*1c230*/  ISETP.NE.AND P0, PT, R8, 0x1, PT ;  /* 0x000000010800780c */ /* 0x010fe20003f05270 */
[----:B------:R-:W-:Y:S03]  /*1c240*/  BSSY B0, `(.L_x_898) ;  /* 0x000007e000007945 */ /* 0x000fe60003800000 */
[----:B------:R1:W-:Y:S01]  /*1c250*/  STL [R1+0x7c], R0 ;  /* 0x00007c0001007387 */ /* 0x0003e20000100800 */
[----:B------:R-:W-:-:S08]  /*1c260*/  IADD3 R9, -R0, R9, RZ ;  /* 0x0000000900097210 */ /* 0x000fd00007ffe1ff */
[----:B------:R-:W-:Y:S05]  /*1c270*/  @!P0 BRA `(.L_x_899) ;  /* 0x000003b000008947 */ /* 0x000fea0003800000 */
[-C--:B---3--:R-:W-:Y:S02]  /*1c280*/  IABS R2, R7.reuse ;  /* 0x0000000700027213 */ /* 0x088fe40000000000 */
[----:B------:R-:W-:Y:S02]  /*1c290*/  IABS R6, R8 ;  /* 0x0000000800067213 */ /* 0x000fe40000000000 */
[----:B------:R-:W2:Y:S01]  /*1c2a0*/  I2F.RP R4, R2 ;  /* 0x0000000200047306 */ /* 0x000ea20000209400 */
[----:B------:R-:W-:Y:S02]  /*1c2b0*/  IABS R10, R7 ;  /* 0x00000007000a7213 */ /* 0x000fe40000000000 */
[----:B------:R-:W-:-:S05]  /*1c2c0*/  IABS R3, R9 ;  /* 0x0000000900037213 */ /* 0x000fca0000000000 */
[----:B------:R-:W-:Y:S08]  /*1c2d0*/  I2F.RP R11, R6 ;  /* 0x00000006000b7306 */ /* 0x000ff00000209400 */
[----:B--2---:R-:W2:Y:S02]  /*1c2e0*/  MUFU.RCP R4, R4 ;  /* 0x0000000400047308 */ /* 0x004ea40000001000 */
[----:B--2---:R-:W-:-:S06]  /*1c2f0*/  IADD3 R4, R4, 0xffffffe, RZ ;  /* 0x0ffffffe04047810 */ /* 0x004fcc0007ffe0ff */
[----:B------:R-:W2:Y:S02]  /*1c300*/  F2I.FTZ.U32.TRUNC.NTZ R5, R4 ;  /* 0x0000000400057305 */ /* 0x000ea4000021f000 */
[----:B-12---:R-:W-:Y:S02]  /*1c310*/  IMAD.MOV R0, RZ, RZ, -R5 ;  /* 0x000000ffff007224 */ /* 0x006fe400078e0a05 */
[----:B------:R-:W-:Y:S02]  /*1c320*/  IMAD.MOV.U32 R4, RZ, RZ, RZ ;  /* 0x000000ffff047224 */ /* 0x000fe400078e00ff */
[----:B------:R-:W-:-:S04]  /*1c330*/  IMAD R0, R0, R2, RZ ;  /* 0x0000000200007224 */ /* 0x000fc800078e02ff */
[----:B------:R-:W-:-:S04]  /*1c340*/  IMAD.HI.U32 R5, R5, R0, R4 ;  /* 0x0000000005057227 */ /* 0x000fc800078e0004 */
[----:B------:R-:W-:-:S04]  /*1c350*/  IMAD.MOV R0, RZ, RZ, -R10 ;  /* 0x000000ffff007224 */ /* 0x000fc800078e0a0a */
[----:B------:R-:W-:Y:S02]  /*1c360*/  IMAD.MOV.U32 R4, RZ, RZ, R0 ;  /* 0x000000ffff047224 */ /* 0x000fe400078e0000 */
        /* <DEDUP_REMOVED lines=14> */
[----:B------:R-:W-:Y:S01]  /*1c450*/  @!P1 IADD3 R0, -R0, RZ, RZ ;  /* 0x000000ff00009210 */ /* 0x000fe20007ffe1ff */
[----:B------:R-:W-:Y:S01]  /*1c460*/  IMAD.MOV.U32 R4, RZ, RZ, R2 ;  /* 0x000000ffff047224 */ /* 0x000fe200078e0002 */
[----:B------:R-:W-:Y:S02]  /*1c470*/  IABS R2, R8 ;  /* 0x0000000800027213 */ /* 0x000fe40000000000 */
[----:B------:R-:W-:Y:S01]  /*1c480*/  @!P0 LOP3.LUT R0, RZ, R7, RZ, 0x33, !PT ;  /* 0x00000007ff008212 */ /* 0x000fe200078e33ff */
[----:B------:R-:W-:Y:S02]  /*1c490*/  IMAD R4, R4, R6, RZ ;  /* 0x0000000604047224 */ /* 0x000fe400078e02ff */
[----:B------:R-:W-:Y:S01]  /*1c4a0*/  IMAD.MOV R5, RZ, RZ, -R2 ;  /* 0x000000ffff057224 */ /* 0x000fe200078e0a02 */
[----:B------:R-:W-:Y:S01]  /*1c4b0*/  IABS R10, R0 ;  /* 0x00000000000a7213 */ /* 0x000fe20000000000 */
        /* <DEDUP_REMOVED lines=17> */
[----:B------:R-:W-:-:S04]  /*1c5d0*/  IMAD.MOV R3, RZ, RZ, -R2 ;  /* 0x000000ffff037224 */ /* 0x000fc800078e0a02 */
[C---:B------:R-:W-:Y:S02]  /*1c5e0*/  IMAD R3, R8.reuse, R3, R0 ;  /* 0x0000000308037224 */ /* 0x040fe400078e0200 */
[----:B------:R-:W-:Y:S02]  /*1c5f0*/  IMAD R8, R8, 0x1000000, R2 ;  /* 0x0100000008087824 */ /* 0x000fe400078e0202 */
[----:B------:R-:W-:Y:S02]  /*1c600*/  IMAD R2, R7, R4, R9 ;  /* 0x0000000407027224 */ /* 0x000fe400078e0209 */
[----:B------:R-:W-:Y:S01]  /*1c610*/  IMAD R238, R3, 0x10000, R8 ;  /* 0x0001000003ee7824 */ /* 0x000fe200078e0208 */
[----:B------:R-:W-:Y:S05]  /*1c620*/  BRA `(.L_x_900) ;  /* 0x000003f000007947 */ /* 0x000fea0003800000 */
.L_x_899:
[----:B------:R-:W-:-:S04]  /*1c630*/  IMAD.MOV.U32 R4, RZ, RZ, 0x4 ;  /* 0x00000004ff047424 */ /* 0x000fc800078e00ff */
[----:B------:R-:W-:-:S06]  /*1c640*/  IMAD.WIDE R4, R239, R4, c[0x0][0x590] ;  /* 0x00016400ef047625 */ /* 0x000fcc00078e0204 */
[----:B------:R-:W2:Y:S01]  /*1c650*/  LDG.E R4, [R4.64] ;  /* 0x0000000a04047981 */ /* 0x000ea2000c1e1900 */
[----:B------:R-:W-:Y:S01]  /*1c660*/  IABS R6, R9 ;  /* 0x0000000900067213 */ /* 0x000fe20000000000 */
[----:B--23--:R-:W-:-:S05]  /*1c670*/  IMAD R10, R4, R7, RZ ;  /* 0x00000007040a7224 */ /* 0x00cfca00078e02ff */
[-C--:B------:R-:W-:Y:S02]  /*1c680*/  IABS R5, R10.reuse ;  /* 0x0000000a00057213 */ /* 0x080fe40000000000 */
[----:B------:R-:W-:Y:S02]  /*1c690*/  IABS R8, R10 ;  /* 0x0000000a00087213 */ /* 0x000fe40000000000 */
[----:B------:R-:W2:Y:S08]  /*1c6a0*/  I2F.RP R2, R5 ;  /* 0x0000000500027306 */ /* 0x000eb00000209400 */
[----:B--2---:R-:W2:Y:S02]  /*1c6b0*/  MUFU.RCP R2, R2 ;  /* 0x0000000200027308 */ /* 0x004ea40000001000 */
[----:B--2---:R-:W-:-:S06]  /*1c6c0*/  IADD3 R2, R2, 0xffffffe, RZ ;  /* 0x0ffffffe02027810 */ /* 0x004fcc0007ffe0ff */
[----:B------:R-:W2:Y:S02]  /*1c6d0*/  F2I.FTZ.U32.TRUNC.NTZ R3, R2 ;  /* 0x0000000200037305 */ /* 0x000ea4000021f000 */
[----:B-12---:R-:W-:Y:S02]  /*1c6e0*/  IMAD.MOV R0, RZ, RZ, -R3 ;  /* 0x000000ffff007224 */ /* 0x006fe400078e0a03 */
[----:B------:R-:W-:Y:S02]  /*1c6f0*/  IMAD.MOV.U32 R2, RZ, RZ, RZ ;  /* 0x000000ffff027224 */ /* 0x000fe400078e00ff */
[----:B------:R-:W-:-:S04]  /*1c700*/  IMAD R0, R0, R5, RZ ;  /* 0x0000000500007224 */ /* 0x000fc800078e02ff */
        /* <DEDUP_REMOVED lines=11> */
[----:B------:R-:W-:-:S05]  /*1c7c0*/  @P2 IADD3 R0, R0, 0x1, RZ ;  /* 0x0000000100002810 */ /* 0x000fca0007ffe0ff */
[----:B------:R-:W-:-:S04]  /*1c7d0*/  IMAD.MOV.U32 R2, RZ, RZ, R0 ;  /* 0x000000ffff027224 */ /* 0x000fc800078e0000 */
[----:B------:R-:W-:Y:S01]  /*1c7e0*/  @!P1 IMAD.MOV R2, RZ, RZ, -R2 ;  /* 0x000000ffff029224 */ /* 0x000fe200078e0a02 */
[----:B------:R-:W-:-:S05]  /*1c7f0*/  @!P0 LOP3.LUT R2, RZ, R10, RZ, 0x33, !PT ;  /* 0x0000000aff028212 */ /* 0x000fca00078e33ff */
[----:B------:R-:W-:Y:S02]  /*1c800*/  IMAD R8, R4, R2, RZ ;  /* 0x0000000204087224 */ /* 0x000fe400078e02ff */
[----:B------:R-:W-:-:S03]  /*1c810*/  IMAD.MOV R2, RZ, RZ, -R2 ;  /* 0x000000ffff027224 */ /* 0x000fc600078e0a02 */
[----:B------:R-:W-:Y:S01]  /*1c820*/  IADD3 R0, -R8, c[0x0][0x538], RZ ;  /* 0x00014e0008007a10 */ /* 0x000fe20007ffe1ff */
[----:B------:R-:W-:-:S03]  /*1c830*/  IMAD R9, R10, R2, R9 ;  /* 0x000000020a097224 */ /* 0x000fc600078e0209 */
[----:B------:R-:W-:Y:S02]  /*1c840*/  IMNMX R0, R4, R0, PT ;  /* 0x0000000004007217 */ /* 0x000fe40003800200 */
[----:B------:R-:W-:Y:S02]  /*1c850*/  IABS R6, R9 ;  /* 0x0000000900067213 */ /* 0x000fe40000000000 */
[-C--:B------:R-:W-:Y:S02]  /*1c860*/  IABS R3, R0.reuse ;  /* 0x0000000000037213 */ /* 0x080fe40000000000 */
[----:B------:R-:W-:Y:S02]  /*1c870*/  IABS R10, R0 ;  /* 0x00000000000a7213 */ /* 0x000fe40000000000 */
[----:B------:R-:W1:Y:S01]  /*1c880*/  I2F.RP R4, R3 ;  /* 0x0000000300047306 */ /* 0x000e620000209400 */
[----:B------:R-:W-:-:S07]  /*1c890*/  IADD3 R8, R8, 0x1000000, R9 ;  /* 0x0100000008087810 */ /* 0x000fce0007ffe009 */
[----:B-1----:R-:W1:Y:S02]  /*1c8a0*/  MUFU.RCP R4, R4 ;  /* 0x0000000400047308 */ /* 0x002e640000001000 */
[----:B-1----:R-:W-:-:S06]  /*1c8b0*/  IADD3 R4, R4, 0xffffffe, RZ ;  /* 0x0ffffffe04047810 */ /* 0x002fcc0007ffe0ff */
[----:B------:R-:W1:Y:S02]  /*1c8c0*/  F2I.FTZ.U32.TRUNC.NTZ R5, R4 ;  /* 0x0000000400057305 */ /* 0x000e64000021f000 */
[----:B-1----:R-:W-:-:S05]  /*1c8d0*/  IADD3 R4, RZ, -R5, RZ ;  /* 0x80000005ff047210 */ /* 0x002fca0007ffe0ff */
[----:B------:R-:W-:Y:S02]  /*1c8e0*/  IMAD.MOV.U32 R2, RZ, RZ, R4 ;  /* 0x000000ffff027224 */ /* 0x000fe400078e0004 */
[----:B------:R-:W-:Y:S02]  /*1c8f0*/  IMAD.MOV.U32 R4, RZ, RZ, RZ ;  /* 0x000000ffff047224 */ /* 0x000fe400078e00ff */
        /* <DEDUP_REMOVED lines=13> */
[----:B------:R-:W-:-:S06]  /*1c9d0*/  IMAD.MOV R3, RZ, RZ, -R0 ;  /* 0x000000ffff037224 */ /* 0x000fcc00078e0a00 */
[----:B------:R-:W-:-:S06]  /*1c9e0*/  @P2 IADD3 R2, R2, 0x1, RZ ;  /* 0x0000000102022810 */ /* 0x000fcc0007ffe0ff */
[----:B------:R-:W-:Y:S01]  /*1c9f0*/  @!P1 IMAD.MOV R2, RZ, RZ, -R2 ;  /* 0x000000ffff029224 */ /* 0x000fe200078e0a02 */
[----:B------:R-:W-:-:S05]  /*1ca00*/  @!P0 LOP3.LUT R2, RZ, R0, RZ, 0x33, !PT ;  /* 0x00000000ff028212 */ /* 0x000fca00078e33ff */
[----:B------:R-:W-:Y:S02]  /*1ca10*/  IMAD R238, R2, R3, R8 ;  /* 0x0000000302ee7224 */ /* 0x000fe400078e0208 */
.L_x_900:
[----:B------:R-:W-:Y:S05]  /*1ca20*/  BSYNC B0 ;  /* 0x0000000000007941 */ /* 0x000fea0003800000 */
.L_x_898:
[----:B------:R-:W-:-:S04]  /*1ca30*/  LOP3.LUT R2, RZ, R2, RZ, 0x33, !PT ;  /* 0x00000002ff027212 */ /* 0x000fc800078e33ff */
[----:B------:R-:W-:-:S05]  /*1ca40*/  IADD3 R0, R2, R7, RZ ;  /* 0x0000000702007210 */ /* 0x000fca0007ffe0ff */
[----:B------:R1:W-:Y:S01]  /*1ca50*/  STL [R1+0x104], R0 ;  /* 0x0001040001007387 */ /* 0x0003e20000100800 */
[----:B------:R-:W-:Y:S05]  /*1ca60*/  BRA `(.L_x_901) ;  /* 0x0000004000007947 */ /* 0x000fea0003800000 */
.L_x_889:
[----:B------:R2:W-:Y:S01]  /*1ca70*/  STL [R1+0x7c], R9 ;  /* 0x00007c0901007387 */ /* 0x0005e20000100800 */
[----:B------:R-:W-:Y:S02]  /*1ca80*/  MOV R238, RZ ;  /* 0x000000ff00ee7202 */ /* 0x000fe40000000f00 */
[----:B------:R-:W-:Y:S01]  /*1ca90*/  MOV R239, c[0x0][0x53c] ;  /* 0x00014f0000ef7a02 */ /* 0x000fe20000000f00 */
[----:B------:R2:W-:Y:S04]  /*1caa0*/  STL [R1+0x104], RZ ;  /* 0x000104ff01007387 */ /* 0x0005e80000100800 */
.L_x_901:
[----:B------:R-:W-:Y:S05]  /*1cab0*/  BSYNC B1 ;  /* 0x0000000000017941 */ /* 0x000fea0003800000 */
.L_x_887:
[----:B------:R-:W3:Y:S04]  /*1cac0*/  LDL R2, [R1+0x7c] ;  /* 0x00007c0001027983 */ /* 0x000ee80000100800 */
[----:B-1----:R-:W4:Y:S01]  /*1cad0*/  LDL R0, [R1+0x104] ;  /* 0x0001040001007983 */ /* 0x002f220000100800 */
[----:B------:R-:W-:Y:S03]  /*1cae0*/  WARPSYNC 0xffffffff ;  /* 0xffffffff00007948 */ /* 0x000fe60003800000 */
[----:B------:R-:W-:Y:S01]  /*1caf0*/  BAR.SYNC.DEFER_BLOCKING 0x4, 0x100 ;  /* 0x0104000000007b1d */ /* 0x000fe20000010000 */
[----:B------:R-:W-:Y:S01]  /*1cb00*/  ISETP.NE.AND P0, PT, R12, RZ, PT ;  /* 0x000000ff0c00720c */ /* 0x000fe20003f05270 */
[----:B------:R-:W-:Y:S01]  /*1cb10*/  IMAD.MOV.U32 R6, RZ, RZ, R238 ;  /* 0x000000ffff067224 */ /* 0x000fe200078e00ee */
[----:B------:R-:W-:-:S11]  /*1cb20*/  MOV R7, R239 ;  /* 0x000000ef00077202 */ /* 0x000fd60000000f00 */
[----:B---3--:R-:W-:Y:S01]  /*1cb30*/  @!P0 IMAD.MOV.U32 R236, RZ, RZ, R2 ;  /* 0x000000ffffec8224 */ /* 0x008fe200078e0002 */
[----:B----4-:R-:W-:-:S03]  /*1cb40*/  MOV R5, R0 ;  /* 0x0000000000057202 */ /* 0x010fc60000000f00 */
[----:B------:R-:W-:-:S05]  /*1cb50*/  IMAD.MOV.U32 R4, RZ, RZ, R236 ;  /* 0x000000ffff047224 */ /* 0x000fca00078e00ec */
[----:B------:R1:W-:Y:S04]  /*1cb60*/  @!P0 STS.128 [0x18100], R4 ;  /* 0x01810004ff008388 */ /* 0x0003e80000000c00 */
[----:B------:R-:W-:Y:S06]  /*1cb70*/  BAR.ARV 0x5, 0x100 ;  /* 0x0144000000007b1d */ /* 0x000fec0000002000 */
.L_x_882:
[----:B------:R-:W-:-:S13]  /*1cb80*/  ISETP.GE.AND P0, PT, R239, c[0x0][0x53c], PT ;  /* 0x00014f00ef007a0c */ /* 0x000fda0003f06270 */
[----:B-123--:R-:W-:Y:S01]  /*1cb90*/  @P0 CALL.REL.NOINC `(.L_x_902) ;  /* 0x0000001000000944 */ /* 0x00efe20003c00000 */
[----:B------:R-:W-:Y:S05]  /*1cba0*/  BRA `(.L_x_903) ;  /* 0xfffe55f000007947 */ /* 0x000fea000383ffff */
.L_x_902:
[----:B------:R-:W-:Y:S05]  /*1cbb0*/  EXIT ;  /* 0x000000000000794d */ /* 0x000fea0003800000 */
.L_x_688:
[----:B------:R-:W-:Y:S01]  /*1cbc0*/  IMAD.MOV.U32 R0, RZ, RZ, R5 ;  /* 0x000000ffff007224 */ /* 0x000fe200078e0005 */
[----:B------:R-:W-:Y:S02]  /*1cbd0*/  MOV R3, 0x1 ;  /* 0x0000000100037802 */ /* 0x000fe40000000f00 */
[----:B------:R-:W-:Y:S02]  /*1cbe0*/  MOV R2, 0x1cc00 ;  /* 0x0001cc0000027802 */ /* 0x000fe40000000f00 */
[----:B------:R-:W-:Y:S05]  /*1cbf0*/  CALL.REL.NOINC `($__internal_14_$__cuda_sm70_shflsync_up_p) ;  /* 0x0000b6e000007944 */ /* 0x000fea0003c00000 */
[----:B------:R-:W-:Y:S01]  /*1cc00*/  MOV R0, R4 ;  /* 0x0000000400007202 */ /* 0x000fe20000000f00 */
[----:B------:R-:W-:Y:S05]  /*1cc10*/  BRA `(.L_x_904) ;  /* 0xfffe38b000007947 */ /* 0x000fea000383ffff */
.L_x_689:
[----:B------:R-:W-:Y:S01]  /*1cc20*/  IMAD.MOV.U32 R0, RZ, RZ, R5 ;  /* 0x000000ffff007224 */ /* 0x000fe200078e0005 */
[----:B------:R-:W-:Y:S02]  /*1cc30*/  MOV R3, 0x2 ;  /* 0x0000000200037802 */ /* 0x000fe40000000f00 */
[----:B------:R-:W-:Y:S02]  /*1cc40*/  MOV R2, 0x1cc60 ;  /* 0x0001cc6000027802 */ /* 0x000fe40000000f00 */
[----:B------:R-:W-:Y:S05]  /*1cc50*/  CALL.REL.NOINC `($__internal_14_$__cuda_sm70_shflsync_up_p) ;  /* 0x0000b68000007944 */ /* 0x000fea0003c00000 */
[----:B------:R-:W-:Y:S01]  /*1cc60*/  SEL R4, R4, RZ, P4 ;  /* 0x000000ff04047207 */ /* 0x000fe20002000000 */
[----:B------:R-:W-:Y:S01]  /*1cc70*/  IMAD.MOV.U32 R3, RZ, RZ, 0x4 ;  /* 0x00000004ff037424 */ /* 0x000fe200078e00ff */
[----:B------:R-:W-:-:S03]  /*1cc80*/  MOV R2, 0x1ccb0 ;  /* 0x0001ccb000027802 */ /* 0x000fc60000000f00 */
[----:B------:R-:W-:Y:S02]  /*1cc90*/  IMAD.IADD R0, R5, 0x1, R4 ;  /* 0x0000000105007824 */ /* 0x000fe400078e0204 */
        /* <DEDUP_REMOVED lines=13> */
[----:B------:R-:W-:Y:S02]  /*1cd70*/  MOV R2, 0x1f ;  /* 0x0000001f00027802 */ /* 0x000fe40000000f00 */
[----:B------:R-:W-:Y:S01]  /*1cd80*/  MOV R237, 0xffffffff ;  /* 0xffffffff00ed7802 */ /* 0x000fe20000000f00 */
[----:B------:R-:W-:Y:S01]  /*1cd90*/  IMAD.IADD R4, R0, 0x1, R4 ;  /* 0x0000000100047824 */ /* 0x000fe200078e0204 */
[----:B------:R-:W-:-:S03]  /*1cda0*/  MOV R3, 0x1cdd0 ;  /* 0x0001cdd000037802 */ /* 0x000fc60000000f00 */
[----:B------:R-:W-:Y:S02]  /*1cdb0*/  IMAD.MOV.U32 R20, RZ, RZ, R4 ;  /* 0x000000ffff147224 */ /* 0x000fe400078e0004 */
[----:B------:R-:W-:Y:S05]  /*1cdc0*/  CALL.REL.NOINC `($__internal_13_$__cuda_sm70_shflsync_idx_p) ;  /* 0x0000b4c000007944 */ /* 0x000fea0003c00000 */
[----:B------:R-:W-:Y:S01]  /*1cdd0*/  MOV R0, R202 ;  /* 0x000000ca00007202 */ /* 0x000fe20000000f00 */
[----:B------:R-:W-:Y:S05]  /*1cde0*/  BRA `(.L_x_905) ;  /* 0xfffe37e000007947 */ /* 0x000fea000383ffff */
.L_x_691:
[----:B------:R-:W-:Y:S02]  /*1cdf0*/  SEL R0, RZ, 0x1, P0 ;  /* 0x00000001ff007807 */ /* 0x000fe40000000000 */
[----:B------:R-:W-:Y:S02]  /*1ce00*/  MOV R2, 0x1ce20 ;  /* 0x0001ce2000027802 */ /* 0x000fe40000000f00 */
[----:B------:R-:W-:Y:S05]  /*1ce10*/  CALL.REL.NOINC `($__internal_15_$__cuda_sm70_votesync_ballot) ;  /* 0x0000b52000007944 */ /* 0x000fea0003c00000 */
[----:B------:R-:W-:Y:S01]  /*1ce20*/  MOV R6, R0 ;  /* 0x0000000000067202 */ /* 0x000fe20000000f00 */
[----:B------:R-:W-:Y:S05]  /*1ce30*/  BRA `(.L_x_906) ;  /* 0xfffe382000007947 */ /* 0x000fea000383ffff */
.L_x_692:
[----:B------:R-:W-:Y:S01]  /*1ce40*/  IMAD.MOV.U32 R20, RZ, RZ, R9 ;  /* 0x000000ffff147224 */ /* 0x000fe200078e0009 */
[----:B------:R-:W-:Y:S01]  /*1ce50*/  MOV R201, 0x1f ;  /* 0x0000001f00c97802 */ /* 0x000fe20000000f00 */
[----:B------:R-:W-:Y:S01]  /*1ce60*/  IMAD.MOV.U32 R2, RZ, RZ, R0 ;  /* 0x000000ffff027224 */ /* 0x000fe200078e0000 */
[----:B------:R-:W-:Y:S02]  /*1ce70*/  MOV R237, 0xffffffff ;  /* 0xffffffff00ed7802 */ /* 0x000fe40000000f00 */
[----:B------:R-:W-:Y:S02]  /*1ce80*/  MOV R3, 0x1cea0 ;  /* 0x0001cea000037802 */ /* 0x000fe40000000f00 */
[----:B------:R-:W-:Y:S05]  /*1ce90*/  CALL.REL.NOINC `($__internal_13_$__cuda_sm70_shflsync_idx_p) ;  /* 0x0000b3f000007944 */ /* 0x000fea0003c00000 */
[----:B------:R-:W-:Y:S01]  /*1cea0*/  IMAD.MOV.U32 R12, RZ, RZ, R202 ;  /* 0x000000ffff0c7224 */ /* 0x000fe200078e00ca */
[----:B------:R-:W-:Y:S01]  /*1ceb0*/  MOV R5, RZ ;  /* 0x000000ff00057202 */ /* 0x000fe20000000f00 */
[----:B------:R-:W-:Y:S01]  /*1cec0*/  IMAD.MOV.U32 R20, RZ, RZ, R8 ;  /* 0x000000ffff147224 */ /* 0x000fe200078e0008 */
[----:B------:R-:W-:Y:S01]  /*1ced0*/  MOV R201, 0x1f ;  /* 0x0000001f00c97802 */ /* 0x000fe20000000f00 */
[----:B------:R-:W-:Y:S01]  /*1cee0*/  IMAD.MOV.U32 R2, RZ, RZ, R0 ;  /* 0x000000ffff027224 */ /* 0x000fe200078e0000 */
[----:B------:R-:W-:-:S02]  /*1cef0*/  MOV R237, 0xffffffff ;  /* 0xffffffff00ed7802 */ /* 0x000fc40000000f00 */
[----:B------:R-:W-:Y:S02]  /*1cf00*/  MOV R3, 0x1cf20 ;  /* 0x0001cf2000037802 */ /* 0x000fe40000000f00 */
[----:B------:R-:W-:Y:S05]  /*1cf10*/  CALL.REL.NOINC `($__internal_13_$__cuda_sm70_shflsync_idx_p) ;  /* 0x0000b37000007944 */ /* 0x000fea0003c00000 */
[----:B------:R-:W-:Y:S01]  /*1cf20*/  MOV R9, R202 ;  /* 0x000000ca00097202 */ /* 0x000fe20000000f00 */
[----:B------:R-:W-:Y:S05]  /*1cf30*/  BRA `(.L_x_907) ;  /* 0xfffe378000007947 */ /* 0x000fea000383ffff */
.L_x_695:
[----:B------:R-:W-:Y:S01]  /*1cf40*/  IMAD.MOV.U32 R20, RZ, RZ, R4 ;  /* 0x000000ffff147224 */ /* 0x000fe200078e0004 */
[----:B------:R-:W-:Y:S01]  /*1cf50*/  MOV R201, 0x1f ;  /* 0x0000001f00c97802 */ /* 0x000fe20000000f00 */
[----:B------:R-:W-:Y:S01]  /*1cf60*/  IMAD.MOV.U32 R2, RZ, RZ, R0 ;  /* 0x000000ffff027224 */ /* 0x000fe200078e0000 */
[----:B------:R-:W-:Y:S02]  /*1cf70*/  MOV R237, 0xffffffff ;  /* 0xffffffff00ed7802 */ /* 0x000fe40000000f00 */
[----:B------:R-:W-:Y:S02]  /*1cf80*/  MOV R3, 0x1cfa0 ;  /* 0x0001cfa000037802 */ /* 0x000fe40000000f00 */
[----:B--23--:R-:W-:Y:S05]  /*1cf90*/  CALL.REL.NOINC `($__internal_13_$__cuda_sm70_shflsync_idx_p) ;  /* 0x0000b2f000007944 */ /* 0x00cfea0003c00000 */
[----:B------:R-:W-:Y:S01]  /*1cfa0*/  MOV R5, R202 ;  /* 0x000000ca00057202 */ /* 0x000fe20000000f00 */
[----:B------:R-:W-:Y:S05]  /*1cfb0*/  BRA `(.L_x_694) ;  /* 0xfffe376000007947 */ /* 0x000fea000383ffff */
.L_x_750:
[----:B------:R-:W-:Y:S01]  /*1cfc0*/  IMAD.MOV.U32 R20, RZ, RZ, R5 ;  /* 0x000000ffff147224 */ /* 0x000fe200078e0005 */
[----:B------:R-:W-:Y:S01]  /*1cfd0*/  MOV R201, 0x181f ;  /* 0x0000181f00c97802 */ /* 0x000fe20000000f00 */
[----:B------:R-:W-:Y:S01]  /*1cfe0*/  IMAD.MOV.U32 R2, RZ, RZ, RZ ;  /* 0x000000ffff027224 */ /* 0x000fe200078e00ff */
[----:B------:R-:W-:-:S02]  /*1cff0*/  MOV R237, 0xffffffff ;  /* 0xffffffff00ed7802 */ /* 0x000fc40000000f00 */
[----:B------:R-:W-:Y:S02]  /*1d000*/  MOV R3, 0x1d020 ;  /* 0x0001d02000037802 */ /* 0x000fe40000000f00 */
[----:B-1---5:R-:W-:Y:S05]  /*1d010*/  CALL.REL.NOINC `($__internal_13_$__cuda_sm70_shflsync_idx_p) ;  /* 0x0000b27000007944 */ /* 0x022fea0003c00000 */
[----:B------:R-:W-:Y:S01]  /*1d020*/  MOV R4, R202 ;  /* 0x000000ca00047202 */ /* 0x000fe20000000f00 */
[----:B------:R-:W-:Y:S05]  /*1d030*/  BRA `(.L_x_908) ;  /* 0xfffebc9000007947 */ /* 0x000fea000383ffff */
.L_x_751:
[----:B------:R-:W-:Y:S01]  /*1d040*/  IMAD.MOV.U32 R20, RZ, RZ, R12 ;  /* 0x000000ffff147224 */ /* 0x000fe200078e000c */
[----:B------:R-:W-:Y:S01]  /*1d050*/  MOV R201, 0x181f ;  /* 0x0000181f00c97802 */ /* 0x000fe20000000f00 */
[----:B------:R-:W-:Y:S01]  /*1d060*/  IMAD.MOV.U32 R2, RZ, RZ, RZ ;  /* 0x000000ffff027224 */ /* 0x000fe200078e00ff */
[----:B------:R-:W-:Y:S02]  /*1d070*/  MOV R237, 0xffffffff ;  /* 0xffffffff00ed7802 */ /* 0x000fe40000000f00 */
[----:B------:R-:W-:Y:S02]  /*1d080*/  MOV R3, 0x1d0a0 ;  /* 0x0001d0a000037802 */ /* 0x000fe40000000f00 */
[----:B-123-5:R-:W-:Y:S05]  /*1d090*/  CALL.REL.NOINC `($__internal_13_$__cuda_sm70_shflsync_idx_p) ;  /* 0x0000b1f000007944 */ /* 0x02efea0003c00000 */
[----:B------:R-:W-:Y:S01]  /*1d0a0*/  MOV R0, R202 ;  /* 0x000000ca00007202 */ /* 0x000fe20000000f00 */
[----:B------:R-:W-:Y:S05]  /*1d0b0*/  BRA `(.L_x_909) ;  /* 0xfffebc3000007947 */ /* 0x000fea000383ffff */
.L_x_754:
[----:B------:R-:W-:Y:S01]  /*1d0c0*/  IMAD.MOV.U32 R20, RZ, RZ, R5 ;  /* 0x000000ffff147224 */ /* 0x000fe200078e0005 */
[----:B------:R-:W-:Y:S01]  /*1d0d0*/  MOV R201, 0x181f ;  /* 0x0000181f00c97802 */ /* 0x000fe20000000f00 */
[----:B-1----:R-:W-:Y:S01]  /*1d0e0*/  IMAD.MOV.U32 R2, RZ, RZ, 0x1 ;  /* 0x00000001ff027424 */ /* 0x002fe200078e00ff */
[----:B------:R-:W-:-:S02]  /*1d0f0*/  MOV R237, 0xffffffff ;  /* 0xffffffff00ed7802 */ /* 0x000fc40000000f00 */
[----:B------:R-:W-:Y:S02]  /*1d100*/  MOV R3, 0x1d120 ;  /* 0x0001d12000037802 */ /* 0x000fe40000000f00 */
[----:B--2345:R-:W-:Y:S05]  /*1d110*/  CALL.REL.NOINC `($__internal_13_$__cuda_sm70_shflsync_idx_p) ;  /* 0x0000b17000007944 */ /* 0x03cfea0003c00000 */
[----:B------:R-:W-:Y:S01]  /*1d120*/  IMAD.MOV.U32 R4, RZ, RZ, R202 ;  /* 0x000000ffff047224 */ /* 0x000fe200078e00ca */
[----:B------:R-:W-:Y:S01]  /*1d130*/  MOV R20, R12 ;  /* 0x0000000c00147202 */ /* 0x000fe20000000f00 */
[----:B------:R-:W-:Y:S01]  /*1d140*/  IMAD.MOV.U32 R2, RZ, RZ, 0x1 ;  /* 0x00000001ff027424 */ /* 0x000fe200078e00ff */
[----:B------:R-:W-:Y:S01]  /*1d150*/  MOV R201, 0x181f ;  /* 0x0000181f00c97802 */ /* 0x000fe20000000f00 */
[----:B------:R-:W-:Y:S01]  /*1d160*/  IMAD.MOV.U32 R237, RZ, RZ, -0x1 ;  /* 0xffffffffffed7424 */ /* 0x000fe200078e00ff */
[----:B------:R-:W-:Y:S02]  /*1d170*/  MOV R3, 0x1d190 ;  /* 0x0001d19000037802 */ /* 0x000fe40000000f00 */
[----:B------:R-:W-:Y:S05]  /*1d180*/  CALL.REL.NOINC `($__internal_13_$__cuda_sm70_shflsync_idx_p) ;  /* 0x0000b10000007944 */ /* 0x000fea0003c00000 */
[----:B------:R-:W-:Y:S01]  /*1d190*/  MOV R0, R202 ;  /* 0x000000ca00007202 */ /* 0x000fe20000000f00 */
[----:B------:R-:W-:Y:S05]  /*1d1a0*/  BRA `(.L_x_910) ;  /* 0xfffebca000007947 */ /* 0x000fea000383ffff */
.L_x_757:
[----:B------:R-:W-:Y:S01]  /*1d1b0*/  IMAD.MOV.U32 R20, RZ, RZ, R5 ;  /* 0x000000ffff147224 */ /* 0x000fe200078e0005 */
[----:B------:R-:W-:Y:S01]  /*1d1c0*/  MOV R201, 0x181f ;  /* 0x0000181f00c97802 */ /* 0x000fe20000000f00 */
[----:B-1----:R-:W-:Y:S01]  /*1d1d0*/  IMAD.MOV.U32 R2, RZ, RZ, 0x2 ;  /* 0x00000002ff027424 */ /* 0x002fe200078e00ff */
[----:B------:R-:W-:Y:S02]  /*1d1e0*/  MOV R237, 0xffffffff ;  /* 0xffffffff00ed7802 */ /* 0x000fe40000000f00 */
[----:B------:R-:W-:-:S02]  /*1d1f0*/  MOV R3, 0x1d210 ;  /* 0x0001d21000037802 */ /* 0x000fc40000000f00 */
[----:B--2345:R-:W-:Y:S05]  /*1d200*/  CALL.REL.NOINC `($__internal_13_$__cuda_sm70_shflsync_idx_p) ;  /* 0x0000b08000007944 */ /* 0x03cfea0003c00000 */
[----:B------:R-:W-:Y:S01]  /*1d210*/  MOV R4, R202 ;  /* 0x000000ca00047202 */ /* 0x000fe20000000f00 */
[----:B------:R-:W-:Y:S05]  /*1d220*/  BRA `(.L_x_911) ;  /* 0xfffebd7000007947 */ /* 0x000fea000383ffff */
.L_x_758:
[----:B------:R-:W-:Y:S01]  /*1d230*/  IMAD.MOV.U32 R20, RZ, RZ, R12 ;  /* 0x000000ffff147224 */ /* 0x000fe200078e000c */
[----:B------:R-:W-:Y:S01]  /*1d240*/  MOV R201, 0x181f ;  /* 0x0000181f00c97802 */ /* 0x000fe20000000f00 */
[----:B-1----:R-:W-:Y:S01]  /*1d250*/  IMAD.MOV.U32 R2, RZ, RZ, 0x2 ;  /* 0x00000002ff027424 */ /* 0x002fe200078e00ff */
[----:B------:R-:W-:-:S02]  /*1d260*/  MOV R237, 0xffffffff ;  /* 0xffffffff00ed7802 */ /* 0x000fc40000000f00 */
[----:B------:R-:W-:Y:S02]  /*1d270*/  MOV R3, 0x1d290 ;  /* 0x0001d29000037802 */ /* 0x000fe40000000f00 */
[----:B--2345:R-:W-:Y:S05]  /*1d280*/  CALL.REL.NOINC `($__internal_13_$__cuda_sm70_shflsync_idx_p) ;  /* 0x0000b00000007944 */ /* 0x03cfea0003c00000 */
[----:B------:R-:W-:Y:S01]  /*1d290*/  MOV R0, R202 ;  /* 0x000000ca00007202 */ /* 0x000fe20000000f00 */
[----:B------:R-:W-:Y:S05]  /*1d2a0*/  BRA `(.L_x_912) ;  /* 0xfffebd1000007947 */ /* 0x000fea000383ffff */
.L_x_761:
[----:B------:R-:W-:Y:S01]  /*1d2b0*/  IMAD.MOV.U32 R20, RZ, RZ, R5 ;  /* 0x000000ffff147224 */ /* 0x000fe200078e0005 */
[----:B------:R-:W-:Y:S01]  /*1d2c0*/  MOV R201, 0x181f ;  /* 0x0000181f00c97802 */ /* 0x000fe20000000f00 */
[----:B--2---:R-:W-:Y:S01]  /*1d2d0*/  IMAD.MOV.U32 R2, RZ, RZ, 0x3 ;  /* 0x00000003ff027424 */ /* 0x004fe200078e00ff */
[----:B------:R-:W-:Y:S02]  /*1d2e0*/  MOV R237, 0xffffffff ;  /* 0xffffffff00ed7802 */ /* 0x000fe40000000f00 */
[----:B------:R-:W-:Y:S02]  /*1d2f0*/  MOV R3, 0x1d310 ;  /* 0x0001d31000037802 */ /* 0x000fe40000000f00 */
[----:B-1-345:R-:W-:Y:S05]  /*1d300*/  CALL.REL.NOINC `($__internal_13_$__cuda_sm70_shflsync_idx_p) ;  /* 0x0000af8000007944 */ /* 0x03afea0003c00000 */
[----:B------:R-:W-:Y:S01]  /*1d310*/  IMAD.MOV.U32 R6, RZ, RZ, R202 ;  /* 0x000000ffff067224 */ /* 0x000fe200078e00ca */
[----:B------:R-:W-:Y:S01]  /*1d320*/  MOV R20, R12 ;  /* 0x0000000c00147202 */ /* 0x000fe20000000f00 */
[----:B------:R-:W-:Y:S01]  /*1d330*/  IMAD.MOV.U32 R2, RZ, RZ, 0x3 ;  /* 0x00000003ff027424 */ /* 0x000fe200078e00ff */
[----:B------:R-:W-:Y:S01]  /*1d340*/  MOV R201, 0x181f ;  /* 0x0000181f00c97802 */ /* 0x000fe20000000f00 */
[----:B------:R-:W-:Y:S01]  /*1d350*/  IMAD.MOV.U32 R237, RZ, RZ, -0x1 ;  /* 0xffffffffffed7424 */ /* 0x000fe200078e00ff */
[----:B------:R-:W-:-:S02]  /*1d360*/  MOV R3, 0x1d380 ;  /* 0x0001d38000037802 */ /* 0x000fc40000000f00 */
[----:B------:R-:W-:Y:S05]  /*1d370*/  CALL.REL.NOINC `($__internal_13_$__cuda_sm70_shflsync_idx_p) ;  /* 0x0000af1000007944 */ /* 0x000fea0003c00000 */
[----:B------:R-:W-:Y:S01]  /*1d380*/  MOV R3, R202 ;  /* 0x000000ca00037202 */ /* 0x000fe20000000f00 */
[----:B------:R-:W-:Y:S05]  /*1d390*/  BRA `(.L_x_913) ;  /* 0xfffebd8000007947 */ /* 0x000fea000383ffff */
.L_x_763:
[----:B------:R-:W-:Y:S01]  /*1d3a0*/  IMAD.MOV.U32 R20, RZ, RZ, R15 ;  /* 0x000000ffff147224 */ /* 0x000fe200078e000f */
[----:B------:R-:W-:Y:S01]  /*1d3b0*/  MOV R201, 0x181f ;  /* 0x0000181f00c97802 */ /* 0x000fe20000000f00 */
[----:B------:R-:W-:Y:S01]  /*1d3c0*/  IMAD.MOV.U32 R2, RZ, RZ, RZ ;  /* 0x000000ffff027224 */ /* 0x000fe200078e00ff */
[----:B------:R-:W-:-:S02]  /*1d3d0*/  MOV R237, 0xffffffff ;  /* 0xffffffff00ed7802 */ /* 0x000fc40000000f00 */
[----:B------:R-:W-:Y:S02]  /*1d3e0*/  MOV R3, 0x1d400 ;  /* 0x0001d40000037802 */ /* 0x000fe40000000f00 */
[----:B-12345:R-:W-:Y:S05]  /*1d3f0*/  CALL.REL.NOINC `($__internal_13_$__cuda_sm70_shflsync_idx_p) ;  /* 0x0000ae9000007944 */ /* 0x03efea0003c00000 */
[----:B------:R-:W-:Y:S01]  /*1d400*/  MOV R0, R202 ;  /* 0x000000ca00007202 */ /* 0x000fe20000000f00 */
[----:B------:R-:W-:Y:S05]  /*1d410*/  BRA `(.L_x_914) ;  /* 0xfffec71000007947 */ /* 0x000fea000383ffff */
.L_x_766:
[----:B------:R-:W-:Y:S01]  /*1d420*/  IMAD.MOV.U32 R20, RZ, RZ, R5 ;  /* 0x000000ffff147224 */ /* 0x000fe200078e0005 */
[----:B------:R-:W-:Y:S01]  /*1d430*/  MOV R201, 0x181f ;  /* 0x0000181f00c97802 */ /* 0x000fe20000000f00 */
[----:B------:R-:W-:Y:S01]  /*1d440*/  IMAD.MOV.U32 R2, RZ, RZ, RZ ;  /* 0x000000ffff027224 */ /* 0x000fe200078e00ff */
[----:B------:R-:W-:Y:S02]  /*1d450*/  MOV R237, 0xffffffff ;  /* 0xffffffff00ed7802 */ /* 0x000fe40000000f00 */
[----:B------:R-:W-:Y:S02]  /*1d460*/  MOV R3, 0x1d480 ;  /* 0x0001d48000037802 */ /* 0x000fe40000000f00 */
[----:B-1---5:R-:W-:Y:S05]  /*1d470*/  CALL.REL.NOINC `($__internal_13_$__cuda_sm70_shflsync_idx_p) ;  /* 0x0000ae1000007944 */ /* 0x022fea0003c00000 */
[----:B------:R-:W-:Y:S01]  /*1d480*/  MOV R4, R202 ;  /* 0x000000ca00047202 */ /* 0x000fe20000000f00 */
[----:B------:R-:W-:Y:S05]  /*1d490*/  BRA `(.L_x_915) ;  /* 0xfffed84000007947 */ /* 0x000fea000383ffff */
.L_x_767:
[----:B------:R-:W-:Y:S01]  /*1d4a0*/  IMAD.MOV.U32 R20, RZ, RZ, R15 ;  /* 0x000000ffff147224 */ /* 0x000fe200078e000f */
[----:B------:R-:W-:Y:S01]  /*1d4b0*/  MOV R201, 0x181f ;  /* 0x0000181f00c97802 */ /* 0x000fe20000000f00 */
[----:B------:R-:W-:Y:S01]  /*1d4c0*/  IMAD.MOV.U32 R2, RZ, RZ, RZ ;  /* 0x000000ffff027224 */ /* 0x000fe200078e00ff */
[----:B------:R-:W-:-:S02]  /*1d4d0*/  MOV R237, 0xffffffff ;  /* 0xffffffff00ed7802 */ /* 0x000fc40000000f00 */
[----:B------:R-:W-:Y:S02]  /*1d4e0*/  MOV R3, 0x1d500 ;  /* 0x0001d50000037802 */ /* 0x000fe40000000f00 */
[----:B-123-5:R-:W-:Y:S05]  /*1d4f0*/  CALL.REL.NOINC `($__internal_13_$__cuda_sm70_shflsync_idx_p) ;  /* 0x0000ad9000007944 */ /* 0x02efea0003c00000 */
[----:B------:R-:W-:Y:S01]  /*1d500*/  IMAD.SHL.U32 R12, R198, 0x2, RZ ;  /* 0x00000002c60c7824 */ /* 0x000fe200078e00ff */
[----:B------:R-:W-:Y:S01]  /*1d510*/  SHF.R.S32.HI R0, RZ, 0x1f, R198 ;  /* 0x0000001fff007819 */ /* 0x000fe200000114c6 */
[C---:B------:R-:W-:Y:S01]  /*1d520*/  IMAD.SHL.U32 R14, R205.reuse, 0x2, RZ ;  /* 0x00000002cd0e7824 */ /* 0x040fe200078e00ff */
[----:B------:R-:W-:Y:S01]  /*1d530*/  SHF.L.U64.HI R16, R205, 0x1, R218 ;  /* 0x00000001cd107819 */ /* 0x000fe200000102da */
[----:B------:R-:W-:Y:S01]  /*1d540*/  IMAD.SHL.U32 R17, R204, 0x2, RZ ;  /* 0x00000002cc117824 */ /* 0x000fe200078e00ff */
[----:B------:R-:W-:Y:S01]  /*1d550*/  SHF.L.U64.HI R13, R198, 0x1, R0 ;  /* 0x00000001c60d7819 */ /* 0x000fe20000010200 */
[----:B------:R-:W-:Y:S01]  /*1d560*/  IMAD.MOV.U32 R20, RZ, RZ, R5 ;  /* 0x000000ffff147224 */ /* 0x000fe200078e0005 */
[C---:B------:R-:W-:Y:S01]  /*1d570*/  IADD3 R8, P2, R202.reuse, R12, RZ ;  /* 0x0000000cca087210 */ /* 0x040fe20007f5e0ff */
[----:B------:R-:W-:Y:S01]  /*1d580*/  IMAD.MOV.U32 R201, RZ, RZ, 0x181f ;  /* 0x0000181fffc97424 */ /* 0x000fe200078e00ff */
[----:B------:R-:W-:Y:S01]  /*1d590*/  IADD3 R6, P1, R202, R14, RZ ;  /* 0x0000000eca067210 */ /* 0x000fe20007f3e0ff */
[----:B------:R-:W-:Y:S01]  /*1d5a0*/  IMAD.MOV.U32 R237, RZ, RZ, -0x1 ;  /* 0xffffffffffed7424 */ /* 0x000fe200078e00ff */
[----:B------:R-:W-:Y:S01]  /*1d5b0*/  SHF.L.U64.HI R18, R204, 0x1, R217 ;  /* 0x00000001cc127819 */ /* 0x000fe200000102d9 */
[----:B------:R-:W-:Y:S01]  /*1d5c0*/  IMAD.X R9, R4, 0x1, R13, P2 ;  /* 0x0000000104097824 */ /* 0x000fe200010e060d */
[----:B------:R-:W-:Y:S01]  /*1d5d0*/  IADD3 R2, P0, R202, R17, RZ ;  /* 0x00000011ca027210 */ /* 0x000fe20007f1e0ff */
[----:B------:R-:W-:Y:S01]  /*1d5e0*/  IMAD.X R7, R4, 0x1, R16, P1 ;  /* 0x0000000104077824 */ /* 0x000fe200008e0610 */
[----:B------:R-:W-:-:S02]  /*1d5f0*/  SEL R0, RZ, 0x10, P6 ;  /* 0x00000010ff007807 */ /* 0x000fc40003000000 */
[----:B------:R-:W-:Y:S01]  /*1d600*/  @!PT LDS RZ, [RZ] ;  /* 0x00000000fffff984 */ /* 0x000fe20000000800 */
[----:B------:R-:W-:Y:S01]  /*1d610*/  @!PT LDS RZ, [RZ] ;  /* 0x00000000fffff984 */ /* 0x000fe20000000800 */
[----:B------:R-:W-:Y:S01]  /*1d620*/  @!PT LDS RZ, [RZ] ;  /* 0x00000000fffff984 */ /* 0x000fe20000000800 */
[----:B------:R1:W-:Y:S01]  /*1d630*/  LDGSTS.E.BYPASS.LTC128B.128 [R190+0x6100], [R8.64], !P5 ;  /* 0x0610000008be7fae */ /* 0x0003e2000e901d4a */
[----:B------:R-:W-:Y:S01]  /*1d640*/  IMAD.X R3, R4, 0x1, R18, P0 ;  /* 0x0000000104037824 */ /* 0x000fe200000e0612 */
[----:B------:R-:W-:Y:S01]  /*1d650*/  SEL R11, RZ, 0x10, P5 ;  /* 0x00000010ff0b7807 */ /* 0x000fe20002800000 */
[----:B------:R-:W-:Y:S01]  /*1d660*/  IMAD.MOV.U32 R5, RZ, RZ, R0 ;  /* 0x000000ffff057224 */ /* 0x000fe200078e0000 */
[----:B------:R1:W-:Y:S01]  /*1d670*/  LDGSTS.E.BYPASS.LTC128B.128 [R190+0x8100], [R6.64], !P4 ;  /* 0x0810000006be7fae */ /* 0x0003e2000e101d4a */
[----:B------:R-:W-:-:S03]  /*1d680*/  SEL R10, RZ, 0x10, P4 ;  /* 0x00000010ff0a7807 */ /* 0x000fc60002000000 */
[----:B------:R2:W-:Y:S02]  /*1d690*/  LDGSTS.E.BYPASS.LTC128B.128 [R190+0xa100], [R2.64], !P6 ;  /* 0x0a10000002be7fae */ /* 0x0005e4000f101d4a */
[----:B--2---:R-:W-:Y:S01]  /*1d6a0*/  IMAD.MOV.U32 R2, RZ, RZ, 0x1 ;  /* 0x00000001ff027424 */ /* 0x004fe200078e00ff */
[----:B------:R-:W-:Y:S02]  /*1d6b0*/  MOV R3, 0x1d6d0 ;  /* 0x0001d6d000037802 */ /* 0x000fe40000000f00 */
[----:B-1----:R-:W-:Y:S05]  /*1d6c0*/  CALL.REL.NOINC `($__internal_13_$__cuda_sm70_shflsync_idx_p) ;  /* 0x0000abc000007944 */ /* 0x002fea0003c00000 */
        /* <DEDUP_REMOVED lines=9> */
.L_x_768:
[----:B------:R-:W-:Y:S01]  /*1d760*/  IMAD.MOV.U32 R2, RZ, RZ, RZ ;  /* 0x000000ffff027224 */ /* 0x000fe200078e00ff */
[----:B------:R-:W-:Y:S01]  /*1d770*/  MOV R201, 0x1c1f ;  /* 0x00001c1f00c97802 */ /* 0x000fe20000000f00 */
[----:B------:R-:W-:Y:S01]  /*1d780*/  IMAD.MOV.U32 R237, RZ, RZ, -0x1 ;  /* 0xffffffffffed7424 */ /* 0x000fe200078e00ff */
[----:B------:R-:W-:-:S02]  /*1d790*/  MOV R3, 0x1d7b0 ;  /* 0x0001d7b000037802 */ /* 0x000fc40000000f00 */
[----:B------:R-:W-:Y:S05]  /*1d7a0*/  CALL.REL.NOINC `($__internal_13_$__cuda_sm70_shflsync_idx_p) ;  /* 0x0000aae000007944 */ /* 0x000fea0003c00000 */
[----:B------:R-:W-:Y:S01]  /*1d7b0*/  MOV R3, R202 ;  /* 0x000000ca00037202 */ /* 0x000fe20000000f00 */
[----:B------:R-:W-:Y:S05]  /*1d7c0*/  BRA `(.L_x_917) ;  /* 0xfffeda7000007947 */ /* 0x000fea000383ffff */
.L_x_773:
[----:B------:R-:W-:Y:S01]  /*1d7d0*/  IMAD.MOV.U32 R2, RZ, RZ, 0x1 ;  /* 0x00000001ff027424 */ /* 0x000fe200078e00ff */
[----:B------:R-:W-:Y:S01]  /*1d7e0*/  MOV R201, 0x1c1f ;  /* 0x00001c1f00c97802 */ /* 0x000fe20000000f00 */
[----:B------:R-:W-:Y:S01]  /*1d7f0*/  IMAD.MOV.U32 R237, RZ, RZ, -0x1 ;  /* 0xffffffffffed7424 */ /* 0x000fe200078e00ff */
[----:B------:R-:W-:-:S02]  /*1d800*/  MOV R3, 0x1d820 ;  /* 0x0001d82000037802 */ /* 0x000fc40000000f00 */
[----:B-1----:R-:W-:Y:S05]  /*1d810*/  CALL.REL.NOINC `($__internal_13_$__cuda_sm70_shflsync_idx_p) ;  /* 0x0000aa7000007944 */ /* 0x002fea0003c00000 */
[----:B------:R-:W-:Y:S01]  /*1d820*/  MOV R3, R202 ;  /* 0x000000ca00037202 */ /* 0x000fe20000000f00 */
[----:B------:R-:W-:Y:S05]  /*1d830*/  BRA `(.L_x_918) ;  /* 0xfffedec000007947 */ /* 0x000fea000383ffff */
.L_x_778:
[----:B------:R-:W-:Y:S01]  /*1d840*/  IMAD.MOV.U32 R4, RZ, RZ, R102 ;  /* 0x000000ffff047224 */ /* 0x000fe200078e0066 */
[----:B------:R-:W-:-:S02]  /*1d850*/  MOV R0, 0x2 ;  /* 0x0000000200007802 */ /* 0x000fc40000000f00 */
[----:B------:R-:W-:Y:S02]  /*1d860*/  MOV R2, 0x1d880 ;  /* 0x0001d88000027802 */ /* 0x000fe40000000f00 */
[----:B------:R-:W-:Y:S05]  /*1d870*/  CALL.REL.NOINC `($__internal_12_$__cuda_sm70_shflsync_bfly_p) ;  /* 0x0000a9b000007944 */ /* 0x000fea0003c00000 */
[----:B------:R-:W-:Y:S05]  /*1d880*/  BRA `(.L_x_919) ;  /* 0xfffee52000007947 */ /* 0x000fea000383ffff */
.L_x_779:
[----:B------:R-:W-:Y:S01]  /*1d890*/  IMAD.MOV.U32 R4, RZ, RZ, R102 ;  /* 0x000000ffff047224 */ /* 0x000fe200078e0066 */
[----:B------:R-:W-:Y:S02]  /*1d8a0*/  MOV R0, 0x1 ;  /* 0x0000000100007802 */ /* 0x000fe40000000f00 */
[----:B------:R-:W-:Y:S02]  /*1d8b0*/  MOV R2, 0x1d8d0 ;  /* 0x0001d8d000027802 */ /* 0x000fe40000000f00 */
[----:B------:R-:W-:Y:S05]  /*1d8c0*/  CALL.REL.NOINC `($__internal_12_$__cuda_sm70_shflsync_bfly_p) ;  /* 0x0000a96000007944 */ /* 0x000fea0003c00000 */
[----:B------:R-:W-:Y:S01]  /*1d8d0*/  FMNMX.FTZ R102, R102, R0, !PT ;  /* 0x0000000066667209 */ /* 0x000fe20007810000 */
[----:B------:R-:W-:Y:S01]  /*1d8e0*/  IMAD.MOV.U32 R4, RZ, RZ, R5 ;  /* 0x000000ffff047224 */ /* 0x000fe200078e0005 */
[----:B------:R-:W-:Y:S01]  /*1d8f0*/  MOV R2, 0x1d920 ;  /* 0x0001d92000027802 */ /* 0x000fe20000000f00 */
[----:B------:R-:W-:Y:S02]  /*1d900*/  IMAD.MOV.U32 R0, RZ, RZ, 0x2 ;  /* 0x00000002ff007424 */ /* 0x000fe400078e00ff */
[----:B------:R-:W-:Y:S05]  /*1d910*/  CALL.REL.NOINC `($__internal_12_$__cuda_sm70_shflsync_bfly_p) ;  /* 0x0000a91000007944 */ /* 0x000fea0003c00000 */
[----:B------:R-:W-:Y:S01]  /*1d920*/  FMNMX.FTZ R5, R5, R0, !PT ;  /* 0x0000000005057209 */ /* 0x000fe20007810000 */
[----:B------:R-:W-:Y:S01]  /*1d930*/  IMAD.MOV.U32 R0, RZ, RZ, 0x1 ;  /* 0x00000001ff007424 */ /* 0x000fe200078e00ff */
[----:B------:R-:W-:-:S03]  /*1d940*/  MOV R2, 0x1d970 ;  /* 0x0001d97000027802 */ /* 0x000fc60000000f00 */
[----:B------:R-:W-:Y:S02]  /*1d950*/  IMAD.MOV.U32 R4, RZ, RZ, R5 ;  /* 0x000000ffff047224 */ /* 0x000fe400078e0005 */
[----:B------:R-:W-:Y:S05]  /*1d960*/  CALL.REL.NOINC `($__internal_12_$__cuda_sm70_shflsync_bfly_p) ;  /* 0x0000a8c000007944 */ /* 0x000fea0003c00000 */
[----:B------:R-:W-:Y:S01]  /*1d970*/  MOV R100, R0 ;  /* 0x0000000000647202 */ /* 0x000fe20000000f00 */
[----:B------:R-:W-:Y:S05]  /*1d980*/  BRA `(.L_x_920) ;  /* 0xfffee49000007947 */ /* 0x000fea000383ffff */
.L_x_787:
[----:B------:R-:W-:Y:S01]  /*1d990*/  MOV R201, 0x181f ;  /* 0x0000181f00c97802 */ /* 0x000fe20000000f00 */
[----:B------:R-:W-:Y:S01]  /*1d9a0*/  IMAD.MOV.U32 R20, RZ, RZ, R5 ;  /* 0x000000ffff147224 */ /* 0x000fe200078e0005 */
[----:B------:R-:W-:Y:S01]  /*1d9b0*/  MOV R237, 0xffffffff ;  /* 0xffffffff00ed7802 */ /* 0x000fe20000000f00 */
[----:B------:R-:W-:Y:S01]  /*1d9c0*/  IMAD.MOV.U32 R2, RZ, RZ, RZ ;  /* 0x000000ffff027224 */ /* 0x000fe200078e00ff */
[----:B------:R-:W-:Y:S02]  /*1d9d0*/  MOV R3, 0x1d9f0 ;  /* 0x0001d9f000037802 */ /* 0x000fe40000000f00 */
[----:B-1234-:R-:W-:Y:S05]  /*1d9e0*/  CALL.REL.NOINC `($__internal_13_$__cuda_sm70_shflsync_idx_p) ;  /* 0x0000a8a000007944 */ /* 0x01efea0003c00000 */
[----:B------:R-:W-:Y:S01]  /*1d9f0*/  MOV R4, R202 ;  /* 0x000000ca00047202 */ /* 0x000fe20000000f00 */
[----:B------:R-:W-:-:S05]  /*1da00*/  BRA `(.L_x_921) ;  /* 0xfffef8b000007947 */ /* 0x000fca000383ffff */
.L_x_788:
[----:B------:R-:W-:Y:S01]  /*1da10*/  MOV R201, 0x181f ;  /* 0x0000181f00c97802 */ /* 0x000fe20000000f00 */
[----:B------:R-:W-:Y:S01]  /*1da20*/  IMAD.MOV.U32 R20, RZ, RZ, R7 ;  /* 0x000000ffff147224 */ /* 0x000fe200078e0007 */
[----:B------:R-:W-:Y:S01]  /*1da30*/  MOV R237, 0xffffffff ;  /* 0xffffffff00ed7802 */ /* 0x000fe20000000f00 */
[----:B------:R-:W-:Y:S01]  /*1da40*/  IMAD.MOV.U32 R2, RZ, RZ, RZ ;  /* 0x000000ffff027224 */ /* 0x000fe200078e00ff */
[----:B------:R-:W-:Y:S02]  /*1da50*/  MOV R3, 0x1da70 ;  /* 0x0001da7000037802 */ /* 0x000fe40000000f00 */
[----:B-1234-:R-:W-:Y:S05]  /*1da60*/  CALL.REL.NOINC `($__internal_13_$__cuda_sm70_shflsync_idx_p) ;  /* 0x0000a82000007944 */ /* 0x01efea0003c00000 */
[----:B------:R-:W-:Y:S01]  /*1da70*/  SHF.R.S32.HI R0, RZ, 0x1f, R198 ;  /* 0x0000001fff007819 */ /* 0x000fe200000114c6 */
[C---:B------:R-:W-:Y:S01]  /*1da80*/  IMAD.SHL.U32 R13, R198.reuse, 0x2, RZ ;  /* 0x00000002c60d7824 */ /* 0x040fe200078e00ff */
[C---:B------:R-:W-:Y:S01]  /*1da90*/  SHF.L.U64.HI R12, R205.reuse, 0x1, R218 ;  /* 0x00000001cd0c7819 */ /* 0x040fe200000102da */
[----:B------:R-:W-:Y:S01]  /*1daa0*/  IMAD.SHL.U32 R6, R205, 0x2, RZ ;  /* 0x00000002cd067824 */ /* 0x000fe200078e00ff */
[----:B------:R-:W-:Y:S01]  /*1dab0*/  SHF.L.U64.HI R22, R198, 0x1, R0 ;  /* 0x00000001c6167819 */ /* 0x000fe20000010200 */
[----:B------:R-:W-:Y:S01]  /*1dac0*/  IMAD.SHL.U32 R15, R204, 0x2, RZ ;  /* 0x00000002cc0f7824 */ /* 0x000fe200078e00ff */
[----:B------:R-:W-:Y:S01]  /*1dad0*/  IADD3 R2, P0, R202, R13, RZ ;  /* 0x0000000dca027210 */ /* 0x000fe20007f1e0ff */
[----:B------:R-:W-:Y:S01]  /*1dae0*/  IMAD.MOV.U32 R20, RZ, RZ, R5 ;  /* 0x000000ffff147224 */ /* 0x000fe200078e0005 */
[----:B------:R-:W-:Y:S01]  /*1daf0*/  SHF.L.U64.HI R21, R204, 0x1, R217 ;  /* 0x00000001cc157819 */ /* 0x000fe200000102d9 */
[----:B------:R-:W-:Y:S01]  /*1db00*/  IMAD.MOV.U32 R237, RZ, RZ, -0x1 ;  /* 0xffffffffffed7424 */ /* 0x000fe200078e00ff */
[----:B------:R-:W-:Y:S01]  /*1db10*/  SEL R0, RZ, 0x10, P6 ;  /* 0x00000010ff007807 */ /* 0x000fe20003000000 */
[----:B------:R-:W-:Y:S01]  /*1db20*/  IMAD.X R3, R4, 0x1, R22, P0 ;  /* 0x0000000104037824 */ /* 0x000fe200000e0616 */
[----:B------:R-:W-:Y:S02]  /*1db30*/  SEL R5, RZ, 0x10, P4 ;  /* 0x00000010ff057807 */ /* 0x000fe40002000000 */
[----:B------:R-:W-:Y:S01]  /*1db40*/  MOV R201, 0x181f ;  /* 0x0000181f00c97802 */ /* 0x000fe20000000f00 */
[----:B------:R-:W-:Y:S01]  /*1db50*/  IMAD.MOV.U32 R14, RZ, RZ, R0 ;  /* 0x000000ffff0e7224 */ /* 0x000fe200078e0000 */
[----:B------:R-:W-:Y:S01]  /*1db60*/  @!PT LDS RZ, [RZ] ;  /* 0x00000000fffff984 */ /* 0x000fe20000000800 */
[----:B------:R-:W-:Y:S01]  /*1db70*/  @!PT LDS RZ, [RZ] ;  /* 0x00000000fffff984 */ /* 0x000fe20000000800 */
[----:B------:R-:W-:Y:S01]  /*1db80*/  @!PT LDS RZ, [RZ] ;  /* 0x00000000fffff984 */ /* 0x000fe20000000800 */
[----:B------:R1:W-:Y:S02]  /*1db90*/  LDGSTS.E.BYPASS.LTC128B.128 [R190+0x100], [R2.64], !P5 ;  /* 0x0010000002be7fae */ /* 0x0003e4000e901d4a */
[----:B-1----:R-:W-:Y:S05]  /*1dba0*/  IADD3 R2, P0, R202, R6, RZ ;  /* 0x00000006ca027210 */ /* 0x002fea0007f1e0ff */
[----:B------:R-:W-:Y:S05]  /*1dbb0*/  IMAD.X R3, R4, 0x1, R12, P0 ;  /* 0x0000000104037824 */ /* 0x000fea00000e060c */
[----:B------:R1:W-:Y:S02]  /*1dbc0*/  LDGSTS.E.BYPASS.LTC128B.128 [R190+0x2100], [R2.64], !P4 ;  /* 0x0210000002be7fae */ /* 0x0003e4000e101d4a */
[----:B-1----:R-:W-:Y:S04]  /*1dbd0*/  IADD3 R2, P0, R202, R15, RZ ;  /* 0x0000000fca027210 */ /* 0x002fe80007f1e0ff */
[----:B------:R-:W-:Y:S05]  /*1dbe0*/  IADD3.X R3, R4, R21, RZ, P0, !PT ;  /* 0x0000001504037210 */ /* 0x000fea00007fe4ff */
[----:B------:R1:W-:Y:S02]  /*1dbf0*/  LDGSTS.E.BYPASS.LTC128B.128 [R190+0x4100], [R2.64], !P6 ;  /* 0x0410000002be7fae */ /* 0x0003e4000f101d4a */
[----:B-1----:R-:W-:Y:S01]  /*1dc00*/  MOV R3, 0x1dc30 ;  /* 0x0001dc3000037802 */ /* 0x002fe20000000f00 */
[----:B------:R-:W-:Y:S03]  /*1dc10*/  IMAD.MOV.U32 R2, RZ, RZ, 0x1 ;  /* 0x00000001ff027424 */ /* 0x000fe600078e00ff */
[----:B------:R-:W-:Y:S05]  /*1dc20*/  CALL.REL.NOINC `($__internal_13_$__cuda_sm70_shflsync_idx_p) ;  /* 0x0000a66000007944 */ /* 0x000fea0003c00000 */
[----:B------:R-:W-:Y:S01]  /*1dc30*/  MOV R20, R7 ;  /* 0x0000000700147202 */ /* 0x000fe20000000f00 */
[----:B------:R-:W-:Y:S01]  /*1dc40*/  IMAD.MOV.U32 R4, RZ, RZ, R202 ;  /* 0x000000ffff047224 */ /* 0x000fe200078e00ca */
[----:B------:R-:W-:Y:S01]  /*1dc50*/  MOV R201, 0x181f ;  /* 0x0000181f00c97802 */ /* 0x000fe20000000f00 */
[----:B------:R-:W-:Y:S01]  /*1dc60*/  IMAD.MOV.U32 R2, RZ, RZ, 0x1 ;  /* 0x00000001ff027424 */ /* 0x000fe200078e00ff */
[----:B------:R-:W-:Y:S01]  /*1dc70*/  MOV R3, 0x1dca0 ;  /* 0x0001dca000037802 */ /* 0x000fe20000000f00 */
[----:B------:R-:W-:Y:S02]  /*1dc80*/  IMAD.MOV.U32 R237, RZ, RZ, -0x1 ;  /* 0xffffffffffed7424 */ /* 0x000fe400078e00ff */
[----:B------:R-:W-:Y:S05]  /*1dc90*/  CALL.REL.NOINC `($__internal_13_$__cuda_sm70_shflsync_idx_p) ;  /* 0x0000a5f000007944 */ /* 0x000fea0003c00000 */
[----:B------:R-:W-:Y:S01]  /*1dca0*/  MOV R0, R202 ;  /* 0x000000ca00007202 */ /* 0x000fe20000000f00 */
[----:B------:R-:W-:-:S05]  /*1dcb0*/  BRA `(.L_x_922) ;  /* 0xfffef79000007947 */ /* 0x000fca000383ffff */
.L_x_791:
[----:B------:R-:W-:Y:S01]  /*1dcc0*/  MOV R201, 0x181f ;  /* 0x0000181f00c97802 */ /* 0x000fe20000000f00 */
[----:B------:R-:W-:Y:S01]  /*1dcd0*/  IMAD.MOV.U32 R20, RZ, RZ, R5 ;  /* 0x000000ffff147224 */ /* 0x000fe200078e0005 */
[----:B------:R-:W-:Y:S01]  /*1dce0*/  MOV R237, 0xffffffff ;  /* 0xffffffff00ed7802 */ /* 0x000fe20000000f00 */
[----:B------:R-:W-:Y:S01]  /*1dcf0*/  IMAD.MOV.U32 R2, RZ, RZ, RZ ;  /* 0x000000ffff027224 */ /* 0x000fe200078e00ff */
[----:B------:R-:W-:Y:S02]  /*1dd00*/  MOV R3, 0x1dd20 ;  /* 0x0001dd2000037802 */ /* 0x000fe40000000f00 */
[----:B-1----:R-:W-:Y:S05]  /*1dd10*/  CALL.REL.NOINC `($__internal_13_$__cuda_sm70_shflsync_idx_p) ;  /* 0x0000a57000007944 */ /* 0x002fea0003c00000 */
[----:B------:R-:W-:Y:S01]  /*1dd20*/  MOV R4, R202 ;  /* 0x000000ca00047202 */ /* 0x000fe20000000f00 */
[----:B------:R-:W-:-:S05]  /*1dd30*/  BRA `(.L_x_923) ;  /* 0xffff07d000007947 */ /* 0x000fca000383ffff */
.L_x_792:
[----:B------:R-:W-:Y:S01]  /*1dd40*/  MOV R201, 0x181f ;  /* 0x0000181f00c97802 */ /* 0x000fe20000000f00 */
[----:B------:R-:W-:Y:S01]  /*1dd50*/  IMAD.MOV.U32 R20, RZ, RZ, R7 ;  /* 0x000000ffff147224 */ /* 0x000fe200078e0007 */
[----:B------:R-:W-:Y:S01]  /*1dd60*/  MOV R237, 0xffffffff ;  /* 0xffffffff00ed7802 */ /* 0x000fe20000000f00 */
[----:B------:R-:W-:Y:S01]  /*1dd70*/  IMAD.MOV.U32 R2, RZ, RZ, RZ ;  /* 0x000000ffff027224 */ /* 0x000fe200078e00ff */
[----:B------:R-:W-:Y:S02]  /*1dd80*/  MOV R3, 0x1dda0 ;  /* 0x0001dda000037802 */ /* 0x000fe40000000f00 */
[----:B-123--:R-:W-:Y:S05]  /*1dd90*/  CALL.REL.NOINC `($__internal_13_$__cuda_sm70_shflsync_idx_p) ;  /* 0x0000a4f000007944 */ /* 0x00efea0003c00000 */
        /* <DEDUP_REMOVED lines=37> */
.L_x_793:
[----:B------:R-:W-:Y:S01]  /*1dff0*/  MOV R201, 0x1c1f ;  /* 0x00001c1f00c97802 */ /* 0x000fe20000000f00 */
[----:B------:R-:W-:Y:S01]  /*1e000*/  IMAD.MOV.U32 R20, RZ, RZ, R4 ;  /* 0x000000ffff147224 */ /* 0x000fe200078e0004 */
[----:B------:R-:W-:Y:S01]  /*1e010*/  MOV R237, 0xffffffff ;  /* 0xffffffff00ed7802 */ /* 0x000fe20000000f00 */
[----:B------:R-:W-:Y:S01]  /*1e020*/  IMAD.MOV.U32 R2, RZ, RZ, RZ ;  /* 0x000000ffff027224 */ /* 0x000fe200078e00ff */
[----:B------:R-:W-:Y:S02]  /*1e030*/  MOV R3, 0x1e050 ;  /* 0x0001e05000037802 */ /* 0x000fe40000000f00 */
[----:B------:R-:W-:Y:S05]  /*1e040*/  CALL.REL.NOINC `($__internal_13_$__cuda_sm70_shflsync_idx_p) ;  /* 0x0000a24000007944 */ /* 0x000fea0003c00000 */
[----:B------:R-:W-:Y:S01]  /*1e050*/  MOV R3, R202 ;  /* 0x000000ca00037202 */ /* 0x000fe20000000f00 */
[----:B------:R-:W-:-:S05]  /*1e060*/  BRA `(.L_x_925) ;  /* 0xffff087000007947 */ /* 0x000fca000383ffff */
.L_x_798:
[----:B------:R-:W-:Y:S01]  /*1e070*/  MOV R201, 0x1c1f ;  /* 0x00001c1f00c97802 */ /* 0x000fe20000000f00 */
[----:B------:R-:W-:Y:S01]  /*1e080*/  IMAD.MOV.U32 R20, RZ, RZ, R4 ;  /* 0x000000ffff147224 */ /* 0x000fe200078e0004 */
[----:B------:R-:W-:Y:S01]  /*1e090*/  MOV R237, 0xffffffff ;  /* 0xffffffff00ed7802 */ /* 0x000fe20000000f00 */
[----:B------:R-:W-:Y:S01]  /*1e0a0*/  IMAD.MOV.U32 R2, RZ, RZ, 0x1 ;  /* 0x00000001ff027424 */ /* 0x000fe200078e00ff */
[----:B------:R-:W-:Y:S02]  /*1e0b0*/  MOV R3, 0x1e0d0 ;  /* 0x0001e0d000037802 */ /* 0x000fe40000000f00 */
[----:B-1----:R-:W-:Y:S05]  /*1e0c0*/  CALL.REL.NOINC `($__internal_13_$__cuda_sm70_shflsync_idx_p) ;  /* 0x0000a1c000007944 */ /* 0x002fea0003c00000 */
[----:B------:R-:W-:Y:S01]  /*1e0d0*/  MOV R3, R202 ;  /* 0x000000ca00037202 */ /* 0x000fe20000000f00 */
[----:B------:R-:W-:-:S05]  /*1e0e0*/  BRA `(.L_x_926) ;  /* 0xffff0d0000007947 */ /* 0x000fca000383ffff */
.L_x_803:
[----:B------:R-:W-:Y:S02]  /*1e0f0*/  MOV R0, 0x2 ;  /* 0x0000000200007802 */ /* 0x000fe40000000f00 */
[----:B------:R-:W-:Y:S02]  /*1e100*/  MOV R2, 0x1e120 ;  /* 0x0001e12000027802 */ /* 0x000fe40000000f00 */
[----:B------:R-:W-:Y:S05]  /*1e110*/  CALL.REL.NOINC `($__internal_12_$__cuda_sm70_shflsync_bfly_p) ;  /* 0x0000a11000007944 */ /* 0x000fea0003c00000 */
[----:B------:R-:W-:-:S05]  /*1e120*/  BRA `(.L_x_927) ;  /* 0xffff13c000007947 */ /* 0x000fca000383ffff */
.L_x_804:
        /* <DEDUP_REMOVED lines=10> */
[----:B------:R-:W-:Y:S02]  /*1e1d0*/  MOV R2, 0x1e1f0 ;  /* 0x0001e1f000027802 */ /* 0x000fe40000000f00 */
[----:B------:R-:W-:Y:S05]  /*1e1e0*/  CALL.REL.NOINC `($__internal_12_$__cuda_sm70_shflsync_bfly_p) ;  /* 0x0000a04000007944 */ /* 0x000fea0003c00000 */
[----:B------:R-:W-:-:S05]  /*1e1f0*/  BRA `(.L_x_928) ;  /* 0xffff136000007947 */ /* 0x000fca000383ffff */
.L_x_813:
        /* <DEDUP_REMOVED lines=8> */
.L_x_814:
        /* <DEDUP_REMOVED lines=43> */
.L_x_817:
[----:B------:R-:W-:Y:S01]  /*1e530*/  MOV R201, 0x181f ;  /* 0x0000181f00c97802 */ /* 0x000fe20000000f00 */
[----:B-1----:R-:W-:Y:S01]  /*1e540*/  IMAD.MOV.U32 R20, RZ, RZ, R5 ;  /* 0x000000ffff147224 */ /* 0x002fe200078e0005 */
[----:B------:R-:W-:Y:S01]  /*1e550*/  MOV R237, 0xffffffff ;  /* 0xffffffff00ed7802 */ /* 0x000fe20000000f00 */
[----:B------:R-:W-:Y:S01]  /*1e560*/  IMAD.MOV.U32 R2, RZ, RZ, RZ ;  /* 0x000000ffff027224 */ /* 0x000fe200078e00ff */
[----:B------:R-:W-:Y:S02]  /*1e570*/  MOV R3, 0x1e590 ;  /* 0x0001e59000037802 */ /* 0x000fe40000000f00 */
[----:B------:R-:W-:Y:S05]  /*1e580*/  CALL.REL.NOINC `($__internal_13_$__cuda_sm70_shflsync_idx_p) ;  /* 0x00009d0000007944 */ /* 0x000fea0003c00000 */
[----:B------:R-:W-:Y:S01]  /*1e590*/  MOV R4, R202 ;  /* 0x000000ca00047202 */ /* 0x000fe20000000f00 */
[----:B------:R-:W-:-:S05]  /*1e5a0*/  BRA `(.L_x_931) ;  /* 0xffff3df000007947 */ /* 0x000fca000383ffff */
.L_x_818:
[----:B------:R-:W-:Y:S01]  /*1e5b0*/  MOV R201, 0x181f ;  /* 0x0000181f00c97802 */ /* 0x000fe20000000f00 */
[----:B-1----:R-:W-:Y:S01]  /*1e5c0*/  IMAD.MOV.U32 R20, RZ, RZ, R7 ;  /* 0x000000ffff147224 */ /* 0x002fe200078e0007 */
[----:B------:R-:W-:Y:S01]  /*1e5d0*/  MOV R237, 0xffffffff ;  /* 0xffffffff00ed7802 */ /* 0x000fe20000000f00 */
[----:B------:R-:W-:Y:S01]  /*1e5e0*/  IMAD.MOV.U32 R2, RZ, RZ, RZ ;  /* 0x000000ffff027224 */ /* 0x000fe200078e00ff */
[----:B------:R-:W-:Y:S02]  /*1e5f0*/  MOV R3, 0x1e610 ;  /* 0x0001e61000037802 */ /* 0x000fe40000000f00 */
[----:B--23--:R-:W-:Y:S05]  /*1e600*/  CALL.REL.NOINC `($__internal_13_$__cuda_sm70_shflsync_idx_p) ;  /* 0x00009c8000007944 */ /* 0x00cfea0003c00000 */
        /* <DEDUP_REMOVED lines=37> */
.L_x_819:
[----:B------:R-:W-:Y:S02]  /*1e860*/  MOV R0, 0x2 ;  /* 0x0000000200007802 */ /* 0x000fe40000000f00 */
[----:B------:R-:W-:Y:S02]  /*1e870*/  MOV R2, 0x1e890 ;  /* 0x0001e89000027802 */ /* 0x000fe40000000f00 */
[----:B------:R-:W-:Y:S05]  /*1e880*/  CALL.REL.NOINC `($__internal_12_$__cuda_sm70_shflsync_bfly_p) ;  /* 0x000099a000007944 */ /* 0x000fea0003c00000 */
[----:B------:R-:W-:-:S05]  /*1e890*/  BRA `(.L_x_933) ;  /* 0xffff400000007947 */ /* 0x000fca000383ffff */
.L_x_820:
        /* <DEDUP_REMOVED lines=13> */
.L_x_823:
[----:B------:R-:W-:Y:S01]  /*1e970*/  MOV R201, 0x181f ;  /* 0x0000181f00c97802 */ /* 0x000fe20000000f00 */
[----:B------:R-:W-:Y:S01]  /*1e980*/  IMAD.MOV.U32 R2, RZ, RZ, RZ ;  /* 0x000000ffff027224 */ /* 0x000fe200078e00ff */
[----:B------:R-:W-:Y:S01]  /*1e990*/  MOV R3, 0x1e9c0 ;  /* 0x0001e9c000037802 */ /* 0x000fe20000000f00 */
[----:B------:R-:W-:Y:S02]  /*1e9a0*/  IMAD.MOV.U32 R237, RZ, RZ, -0x1 ;  /* 0xffffffffffed7424 */ /* 0x000fe400078e00ff */
[----:B-1234-:R-:W-:Y:S05]  /*1e9b0*/  CALL.REL.NOINC `($__internal_13_$__cuda_sm70_shflsync_idx_p) ;  /* 0x000098d000007944 */ /* 0x01efea0003c00000 */
[----:B------:R-:W-:Y:S01]  /*1e9c0*/  MOV R2, R202 ;  /* 0x000000ca00027202 */ /* 0x000fe20000000f00 */
[----:B------:R-:W-:-:S05]  /*1e9d0*/  BRA `(.L_x_935) ;  /* 0xffff583000007947 */ /* 0x000fca000383ffff */
.L_x_826:
        /* <DEDUP_REMOVED lines=8> */
.L_x_827:
[----:B------:R-:W-:Y:S01]  /*1ea60*/  MOV R201, 0x181f ;  /* 0x0000181f00c97802 */ /* 0x000fe20000000f00 */
[----:B------:R-:W-:Y:S01]  /*1ea70*/  IMAD.MOV.U32 R20, RZ, RZ, R8 ;  /* 0x000000ffff147224 */ /* 0x000fe200078e0008 */
[----:B------:R-:W-:Y:S01]  /*1ea80*/  MOV R237, 0xffffffff ;  /* 0xffffffff00ed7802 */ /* 0x000fe20000000f00 */
[----:B------:R-:W-:Y:S01]  /*1ea90*/  IMAD.MOV.U32 R2, RZ, RZ, RZ ;  /* 0x000000ffff027224 */ /* 0x000fe200078e00ff */
[----:B------:R-:W-:Y:S02]  /*1eaa0*/  MOV R3, 0x1eac0 ;  /* 0x0001eac000037802 */ /* 0x000fe40000000f00 */
[----:B-123--:R-:W-:Y:S05]  /*1eab0*/  CALL.REL.NOINC `($__internal_13_$__cuda_sm70_shflsync_idx_p) ;  /* 0x000097d000007944 */ /* 0x00efea0003c00000 */
[----:B------:R-:W-:Y:S01]  /*1eac0*/  IADD3 R2, P0, R202, R207, RZ ;  /* 0x000000cfca027210 */ /* 0x000fe20007f1e0ff */
[----:B------:R-:W-:Y:S01]  /*1ead0*/  IMAD.MOV.U32 R20, RZ, RZ, R5 ;  /* 0x000000ffff147224 */ /* 0x000fe200078e0005 */
[----:B------:R-:W-:Y:S01]  /*1eae0*/  MOV R237, 0xffffffff ;  /* 0xffffffff00ed7802 */ /* 0x000fe20000000f00 */
[----:B------:R-:W-:Y:S02]  /*1eaf0*/  IMAD.MOV.U32 R201, RZ, RZ, 0x181f ;  /* 0x0000181fffc97424 */ /* 0x000fe400078e00ff */
[----:B------:R-:W-:Y:S01]  /*1eb00*/  IMAD.X R3, R4, 0x1, R192, P0 ;  /* 0x0000000104037824 */ /* 0x000fe200000e06c0 */
[----:B------:R-:W-:Y:S04]  /*1eb10*/  IADD3 R6, P0, R202, R191, RZ ;  /* 0x000000bfca067210 */ /* 0x000fe80007f1e0ff */
[----:B------:R-:W-:Y:S01]  /*1eb20*/  @!PT LDS RZ, [RZ] ;  /* 0x00000000fffff984 */ /* 0x000fe20000000800 */
[----:B------:R-:W-:Y:S01]  /*1eb30*/  @!PT LDS RZ, [RZ] ;  /* 0x00000000fffff984 */ /* 0x000fe20000000800 */
[----:B------:R-:W-:Y:S01]  /*1eb40*/  @!PT LDS RZ, [RZ] ;  /* 0x00000000fffff984 */ /* 0x000fe20000000800 */
[----:B------:R1:W-:Y:S01]  /*1eb50*/  LDGSTS.E.BYPASS.LTC128B.128 [R190+0x6100], [R2.64], !P5 ;  /* 0x0610000002be7fae */ /* 0x0003e2000e901d4a */
[----:B------:R-:W-:Y:S05]  /*1eb60*/  IMAD.X R7, R4, 0x1, R194, P0 ;  /* 0x0000000104077824 */ /* 0x000fea00000e06c2 */
[----:B------:R2:W-:Y:S01]  /*1eb70*/  LDGSTS.E.BYPASS.LTC128B.128 [R190+0x8100], [R6.64], !P4 ;  /* 0x0810000006be7fae */ /* 0x0005e2000e101d4a */
[----:B-1----:R-:W-:Y:S04]  /*1eb80*/  IADD3 R2, P0, R202, R193, RZ ;  /* 0x000000c1ca027210 */ /* 0x002fe80007f1e0ff */
[----:B------:R-:W-:Y:S05]  /*1eb90*/  IADD3.X R3, R4, R189, RZ, P0, !PT ;  /* 0x000000bd04037210 */ /* 0x000fea00007fe4ff */
[----:B------:R1:W-:Y:S02]  /*1eba0*/  LDGSTS.E.BYPASS.LTC128B.128 [R190+0xa100], [R2.64], !P6 ;  /* 0x0a10000002be7fae */ /* 0x0003e4000f101d4a */
[----:B-1----:R-:W-:Y:S02]  /*1ebb0*/  MOV R2, 0x1 ;  /* 0x0000000100027802 */ /* 0x002fe40000000f00 */
[----:B------:R-:W-:Y:S02]  /*1ebc0*/  MOV R3, 0x1ebe0 ;  /* 0x0001ebe000037802 */ /* 0x000fe40000000f00 */
[----:B--2---:R-:W-:Y:S05]  /*1ebd0*/  CALL.REL.NOINC `($__internal_13_$__cuda_sm70_shflsync_idx_p) ;  /* 0x000096b000007944 */ /* 0x004fea0003c00000 */
        /* <DEDUP_REMOVED lines=9> */
.L_x_828:
        /* <DEDUP_REMOVED lines=8> */
.L_x_833:
[----:B------:R-:W-:Y:S01]  /*1ecf0*/  MOV R201, 0x1c1f ;  /* 0x00001c1f00c97802 */ /* 0x000fe20000000f00 */
[----:B------:R-:W-:Y:S01]  /*1ed00*/  IMAD.MOV.U32 R20, RZ, RZ, R4 ;  /* 0x000000ffff147224 */ /* 0x000fe200078e0004 */
[----:B------:R-:W-:Y:S01]  /*1ed10*/  MOV R237, 0xffffffff ;  /* 0xffffffff00ed7802 */ /* 0x000fe20000000f00 */
[----:B------:R-:W-:Y:S01]  /*1ed20*/  IMAD.MOV.U32 R2, RZ, RZ, 0x1 ;  /* 0x00000001ff027424 */ /* 0x000fe200078e00ff */
[----:B------:R-:W-:Y:S02]  /*1ed30*/  MOV R3, 0x1ed50 ;  /* 0x0001ed5000037802 */ /* 0x000fe40000000f00 */
[----:B--2---:R-:W-:Y:S05]  /*1ed40*/  CALL.REL.NOINC `($__internal_13_$__cuda_sm70_shflsync_idx_p) ;  /* 0x0000954000007944 */ /* 0x004fea0003c00000 */
[----:B------:R-:W-:Y:S01]  /*1ed50*/  MOV R3, R202 ;  /* 0x000000ca00037202 */ /* 0x000fe20000000f00 */
[----:B------:R-:W-:-:S05]  /*1ed60*/  BRA `(.L_x_939) ;  /* 0xffff6d8000007947 */ /* 0x000fca000383ffff */
.L_x_838:
[----:B------:R-:W-:Y:S02]  /*1ed70*/  MOV R0, 0x2 ;  /* 0x0000000200007802 */ /* 0x000fe40000000f00 */
[----:B------:R-:W-:Y:S02]  /*1ed80*/  MOV R2, 0x1eda0 ;  /* 0x0001eda000027802 */ /* 0x000fe40000000f00 */
[----:B------:R-:W-:Y:S05]  /*1ed90*/  CALL.REL.NOINC `($__internal_12_$__cuda_sm70_shflsync_bfly_p) ;  /* 0x0000949000007944 */ /* 0x000fea0003c00000 */
[----:B------:R-:W-:-:S05]  /*1eda0*/  BRA `(.L_x_940) ;  /* 0xffff744000007947 */ /* 0x000fca000383ffff */
.L_x_839:
        /* <DEDUP_REMOVED lines=13> */
.L_x_841:
[----:B------:R-:W-:Y:S01]  /*1ee80*/  IMAD.MOV.U32 R4, RZ, RZ, R200 ;  /* 0x000000ffff047224 */ /* 0x000fe200078e00c8 */
[----:B------:R-:W-:-:S02]  /*1ee90*/  MOV R0, 0x2 ;  /* 0x0000000200007802 */ /* 0x000fc40000000f00 */
[----:B------:R-:W-:Y:S02]  /*1eea0*/  MOV R2, 0x1eec0 ;  /* 0x0001eec000027802 */ /* 0x000fe40000000f00 */
[----:B------:R-:W-:Y:S05]  /*1eeb0*/  CALL.REL.NOINC `($__internal_12_$__cuda_sm70_shflsync_bfly_p) ;  /* 0x0000937000007944 */ /* 0x000fea0003c00000 */
[----:B------:R-:W-:Y:S01]  /*1eec0*/  MOV R5, R0 ;  /* 0x0000000000057202 */ /* 0x000fe20000000f00 */
[----:B------:R-:W-:Y:S05]  /*1eed0*/  BRA `(.L_x_942) ;  /* 0xffff8b2000007947 */ /* 0x000fea000383ffff */
.L_x_842:
[----:B------:R-:W-:Y:S01]  /*1eee0*/  IMAD.MOV.U32 R4, RZ, RZ, R5 ;  /* 0x000000ffff047224 */ /* 0x000fe200078e0005 */
[----:B------:R-:W-:Y:S02]  /*1eef0*/  MOV R0, 0x1 ;  /* 0x0000000100007802 */ /* 0x000fe40000000f00 */
[----:B------:R-:W-:Y:S02]  /*1ef00*/  MOV R2, 0x1ef20 ;  /* 0x0001ef2000027802 */ /* 0x000fe40000000f00 */
[----:B-1----:R-:W-:Y:S05]  /*1ef10*/  CALL.REL.NOINC `($__internal_12_$__cuda_sm70_shflsync_bfly_p) ;  /* 0x0000931000007944 */ /* 0x002fea0003c00000 */
[----:B------:R-:W-:Y:S01]  /*1ef20*/  FADD.FTZ R5, R5, R0 ;  /* 0x0000000005057221 */ /* 0x000fe20000010000 */
[----:B------:R-:W-:Y:S02]  /*1ef30*/  MOV R4, R199 ;  /* 0x000000c700047202 */ /* 0x000fe40000000f00 */
[----:B------:R-:W-:Y:S02]  /*1ef40*/  MOV R0, 0x2 ;  /* 0x0000000200007802 */ /* 0x000fe40000000f00 */
[----:B------:R-:W-:Y:S02]  /*1ef50*/  MOV R2, 0x1ef70 ;  /* 0x0001ef7000027802 */ /* 0x000fe40000000f00 */
[----:B------:R-:W-:Y:S05]  /*1ef60*/  CALL.REL.NOINC `($__internal_12_$__cuda_sm70_shflsync_bfly_p) ;  /* 0x000092c000007944 */ /* 0x000fea0003c00000 */
[----:B------:R-:W-:Y:S01]  /*1ef70*/  FADD.FTZ R199, R199, R0 ;  /* 0x00000000c7c77221 */ /* 0x000fe20000010000 */
[----:B------:R-:W-:-:S02]  /*1ef80*/  MOV R0, 0x1 ;  /* 0x0000000100007802 */ /* 0x000fc40000000f00 */
[----:B------:R-:W-:Y:S02]  /*1ef90*/  MOV R2, 0x1efc0 ;  /* 0x0001efc000027802 */ /* 0x000fe40000000f00 */
[----:B------:R-:W-:Y:S02]  /*1efa0*/  MOV R4, R199 ;  /* 0x000000c700047202 */ /* 0x000fe40000000f00 */
[----:B------:R-:W-:Y:S05]  /*1efb0*/  CALL.REL.NOINC `($__internal_12_$__cuda_sm70_shflsync_bfly_p) ;  /* 0x0000927000007944 */ /* 0x000fea0003c00000 */
[----:B------:R-:W-:Y:S01]  /*1efc0*/  MOV R3, R0 ;  /* 0x0000000000037202 */ /* 0x000fe20000000f00 */
[----:B------:R-:W-:Y:S05]  /*1efd0*/  BRA `(.L_x_943) ;  /* 0xffff8a9000007947 */ /* 0x000fea000383ffff */
.L_x_849:
[----:B-1-34-:R-:W-:Y:S01]  /*1efe0*/  IMAD.MOV.U32 R20, RZ, RZ, R10 ;  /* 0x000000ffff147224 */ /* 0x01afe200078e000a */
[----:B------:R-:W-:Y:S01]  /*1eff0*/  MOV R201, 0x181f ;  /* 0x0000181f00c97802 */ /* 0x000fe20000000f00 */
[----:B------:R-:W-:Y:S01]  /*1f000*/  IMAD.MOV.U32 R2, RZ, RZ, RZ ;  /* 0x000000ffff027224 */ /* 0x000fe200078e00ff */
[----:B------:R-:W-:Y:S02]  /*1f010*/  MOV R237, 0xffffffff ;  /* 0xffffffff00ed7802 */ /* 0x000fe40000000f00 */
[----:B------:R-:W-:Y:S02]  /*1f020*/  MOV R3, 0x1f040 ;  /* 0x0001f04000037802 */ /* 0x000fe40000000f00 */
[----:B------:R-:W-:Y:S05]  /*1f030*/  CALL.REL.NOINC `($__internal_13_$__cuda_sm70_shflsync_idx_p) ;  /* 0x0000925000007944 */ /* 0x000fea0003c00000 */
[----:B------:R-:W-:Y:S01]  /*1f040*/  MOV R4, R202 ;  /* 0x000000ca00047202 */ /* 0x000fe20000000f00 */
[----:B------:R-:W-:Y:S05]  /*1f050*/  BRA `(.L_x_944) ;  /* 0xffffa26000007947 */ /* 0x000fea000383ffff */
.L_x_850:
[----:B------:R-:W-:Y:S01]  /*1f060*/  IMAD.MOV.U32 R20, RZ, RZ, R12 ;  /* 0x000000ffff147224 */ /* 0x000fe200078e000c */
[----:B------:R-:W-:Y:S01]  /*1f070*/  MOV R201, 0x181f ;  /* 0x0000181f00c97802 */ /* 0x000fe20000000f00 */
[----:B------:R-:W-:Y:S01]  /*1f080*/  IMAD.MOV.U32 R2, RZ, RZ, RZ ;  /* 0x000000ffff027224 */ /* 0x000fe200078e00ff */
[----:B------:R-:W-:-:S02]  /*1f090*/  MOV R237, 0xffffffff ;  /* 0xffffffff00ed7802 */ /* 0x000fc40000000f00 */
[----:B------:R-:W-:Y:S02]  /*1f0a0*/  MOV R3, 0x1f0c0 ;  /* 0x0001f0c000037802 */ /* 0x000fe40000000f00 */
[----:B-12---:R-:W-:Y:S05]  /*1f0b0*/  CALL.REL.NOINC `($__internal_13_$__cuda_sm70_shflsync_idx_p) ;  /* 0x000091d000007944 */ /* 0x006fea0003c00000 */
[----:B------:R-:W-:Y:S01]  /*1f0c0*/  MOV R0, R202 ;  /* 0x000000ca00007202 */ /* 0x000fe20000000f00 */
[----:B------:R-:W-:Y:S05]  /*1f0d0*/  BRA `(.L_x_945) ;  /* 0xffffa20000007947 */ /* 0x000fea000383ffff */
.L_x_853:
[----:B------:R-:W-:Y:S01]  /*1f0e0*/  IMAD.MOV.U32 R20, RZ, RZ, R10 ;  /* 0x000000ffff147224 */ /* 0x000fe200078e000a */
[----:B------:R-:W-:Y:S01]  /*1f0f0*/  MOV R201, 0x181f ;  /* 0x0000181f00c97802 */ /* 0x000fe20000000f00 */
[----:B--2---:R-:W-:Y:S01]  /*1f100*/  IMAD.MOV.U32 R2, RZ, RZ, 0x1 ;  /* 0x00000001ff027424 */ /* 0x004fe200078e00ff */
[----:B------:R-:W-:Y:S02]  /*1f110*/  MOV R237, 0xffffffff ;  /* 0xffffffff00ed7802 */ /* 0x000fe40000000f00 */
[----:B------:R-:W-:Y:S02]  /*1f120*/  MOV R3, 0x1f140 ;  /* 0x0001f14000037802 */ /* 0x000fe40000000f00 */
[----:B-1-34-:R-:W-:Y:S05]  /*1f130*/  CALL.REL.NOINC `($__internal_13_$__cuda_sm70_shflsync_idx_p) ;  /* 0x0000915000007944 */ /* 0x01afea0003c00000 */
        /* <DEDUP_REMOVED lines=9> */
.L_x_856:
[----:B------:R-:W-:Y:S01]  /*1f1d0*/  IMAD.MOV.U32 R20, RZ, RZ, R10 ;  /* 0x000000ffff147224 */ /* 0x000fe200078e000a */
[----:B------:R-:W-:Y:S01]  /*1f1e0*/  MOV R201, 0x181f ;  /* 0x0000181f00c97802 */ /* 0x000fe20000000f00 */
[----:B-1----:R-:W-:Y:S01]  /*1f1f0*/  IMAD.MOV.U32 R2, RZ, RZ, 0x2 ;  /* 0x00000002ff027424 */ /* 0x002fe200078e00ff */
[----:B------:R-:W-:-:S02]  /*1f200*/  MOV R237, 0xffffffff ;  /* 0xffffffff00ed7802 */ /* 0x000fc40000000f00 */
[----:B------:R-:W-:Y:S02]  /*1f210*/  MOV R3, 0x1f230 ;  /* 0x0001f23000037802 */ /* 0x000fe40000000f00 */
[----:B--234-:R-:W-:Y:S05]  /*1f220*/  CALL.REL.NOINC `($__internal_13_$__cuda_sm70_shflsync_idx_p) ;  /* 0x0000906000007944 */ /* 0x01cfea0003c00000 */
[----:B------:R-:W-:Y:S01]  /*1f230*/  MOV R4, R202 ;  /* 0x000000ca00047202 */ /* 0x000fe20000000f00 */
[----:B------:R-:W-:Y:S05]  /*1f240*/  BRA `(.L_x_947) ;  /* 0xffffa34000007947 */ /* 0x000fea000383ffff */
.L_x_857:
[----:B------:R-:W-:Y:S01]  /*1f250*/  IMAD.MOV.U32 R20, RZ, RZ, R12 ;  /* 0x000000ffff147224 */ /* 0x000fe200078e000c */
[----:B------:R-:W-:Y:S01]  /*1f260*/  MOV R201, 0x181f ;  /* 0x0000181f00c97802 */ /* 0x000fe20000000f00 */
[----:B------:R-:W-:Y:S01]  /*1f270*/  IMAD.MOV.U32 R2, RZ, RZ, 0x2 ;  /* 0x00000002ff027424 */ /* 0x000fe200078e00ff */
[----:B------:R-:W-:Y:S02]  /*1f280*/  MOV R237, 0xffffffff ;  /* 0xffffffff00ed7802 */ /* 0x000fe40000000f00 */
[----:B------:R-:W-:Y:S02]  /*1f290*/  MOV R3, 0x1f2b0 ;  /* 0x0001f2b000037802 */ /* 0x000fe40000000f00 */
[----:B-1234-:R-:W-:Y:S05]  /*1f2a0*/  CALL.REL.NOINC `($__internal_13_$__cuda_sm70_shflsync_idx_p) ;  /* 0x00008fe000007944 */ /* 0x01efea0003c00000 */
[----:B------:R-:W-:Y:S01]  /*1f2b0*/  MOV R0, R202 ;  /* 0x000000ca00007202 */ /* 0x000fe20000000f00 */
[----:B------:R-:W-:Y:S05]  /*1f2c0*/  BRA `(.L_x_948) ;  /* 0xffffa2e000007947 */ /* 0x000fea000383ffff */
.L_x_860:
[----:B------:R-:W-:Y:S01]  /*1f2d0*/  IMAD.MOV.U32 R20, RZ, RZ, R10 ;  /* 0x000000ffff147224 */ /* 0x000fe200078e000a */
[----:B------:R-:W-:Y:S01]  /*1f2e0*/  MOV R201, 0x181f ;  /* 0x0000181f00c97802 */ /* 0x000fe20000000f00 */
[----:B-1----:R-:W-:Y:S01]  /*1f2f0*/  IMAD.MOV.U32 R2, RZ, RZ, 0x3 ;  /* 0x00000003ff027424 */ /* 0x002fe200078e00ff */
[----:B------:R-:W-:-:S02]  /*1f300*/  MOV R237, 0xffffffff ;  /* 0xffffffff00ed7802 */ /* 0x000fc40000000f00 */
[----:B------:R-:W-:Y:S02]  /*1f310*/  MOV R3, 0x1f330 ;  /* 0x0001f33000037802 */ /* 0x000fe40000000f00 */
[----:B--234-:R-:W-:Y:S05]  /*1f320*/  CALL.REL.NOINC `($__internal_13_$__cuda_sm70_shflsync_idx_p) ;  /* 0x00008f6000007944 */ /* 0x01cfea0003c00000 */
        /* <DEDUP_REMOVED lines=9> */
.L_x_862:
[----:B------:R-:W-:Y:S01]  /*1f3c0*/  IMAD.MOV.U32 R20, RZ, RZ, R5 ;  /* 0x000000ffff147224 */ /* 0x000fe200078e0005 */
[----:B------:R-:W-:Y:S01]  /*1f3d0*/  MOV R201, 0x1c1f ;  /* 0x00001c1f00c97802 */ /* 0x000fe20000000f00 */
[----:B------:R-:W-:Y:S01]  /*1f3e0*/  IMAD.MOV.U32 R2, RZ, RZ, RZ ;  /* 0x000000ffff027224 */ /* 0x000fe200078e00ff */
[----:B------:R-:W-:Y:S02]  /*1f3f0*/  MOV R237, 0xffffffff ;  /* 0xffffffff00ed7802 */ /* 0x000fe40000000f00 */
[----:B------:R-:W-:-:S02]  /*1f400*/  MOV R3, 0x1f420 ;  /* 0x0001f42000037802 */ /* 0x000fc40000000f00 */
[----:B------:R-:W-:Y:S05]  /*1f410*/  CALL.REL.NOINC `($__internal_13_$__cuda_sm70_shflsync_idx_p) ;  /* 0x00008e7000007944 */ /* 0x000fea0003c00000 */
[----:B------:R-:W-:Y:S01]  /*1f420*/  MOV R4, R202 ;  /* 0x000000ca00047202 */ /* 0x000fe20000000f00 */
[----:B------:R-:W-:Y:S05]  /*1f430*/  BRA `(.L_x_950) ;  /* 0xffffa62000007947 */ /* 0x000fea000383ffff */
.L_x_863:
        /* <DEDUP_REMOVED lines=8> */
.L_x_866:
[----:B------:R-:W-:Y:S01]  /*1f4c0*/  IMAD.MOV.U32 R20, RZ, RZ, R5 ;  /* 0x000000ffff147224 */ /* 0x000fe200078e0005 */
[----:B------:R-:W-:Y:S01]  /*1f4d0*/  MOV R201, 0x1c1f ;  /* 0x00001c1f00c97802 */ /* 0x000fe20000000f00 */
[----:B-1----:R-:W-:Y:S01]  /*1f4e0*/  IMAD.MOV.U32 R2, RZ, RZ, 0x1 ;  /* 0x00000001ff027424 */ /* 0x002fe200078e00ff */
[----:B------:R-:W-:Y:S02]  /*1f4f0*/  MOV R237, 0xffffffff ;  /* 0xffffffff00ed7802 */ /* 0x000fe40000000f00 */
[----:B------:R-:W-:Y:S02]  /*1f500*/  MOV R3, 0x1f520 ;  /* 0x0001f52000037802 */ /* 0x000fe40000000f00 */
[----:B--234-:R-:W-:Y:S05]  /*1f510*/  CALL.REL.NOINC `($__internal_13_$__cuda_sm70_shflsync_idx_p) ;  /* 0x00008d7000007944 */ /* 0x01cfea0003c00000 */
        /* <DEDUP_REMOVED lines=9> */
.L_x_870:
[----:B------:R-:W-:Y:S01]  /*1f5b0*/  IMAD.MOV.U32 R20, RZ, RZ, R5 ;  /* 0x000000ffff147224 */ /* 0x000fe200078e0005 */
[----:B------:R-:W-:Y:S01]  /*1f5c0*/  MOV R201, 0x181f ;  /* 0x0000181f00c97802 */ /* 0x000fe20000000f00 */
[----:B------:R-:W-:Y:S01]  /*1f5d0*/  IMAD.MOV.U32 R2, RZ, RZ, RZ ;  /* 0x000000ffff027224 */ /* 0x000fe200078e00ff */
[----:B------:R-:W-:-:S02]  /*1f5e0*/  MOV R237, 0xffffffff ;  /* 0xffffffff00ed7802 */ /* 0x000fc40000000f00 */
[----:B------:R-:W-:Y:S02]  /*1f5f0*/  MOV R3, 0x1f610 ;  /* 0x0001f61000037802 */ /* 0x000fe40000000f00 */
[----:B--2---:R-:W-:Y:S05]  /*1f600*/  CALL.REL.NOINC `($__internal_13_$__cuda_sm70_shflsync_idx_p) ;  /* 0x00008c8000007944 */ /* 0x004fea0003c00000 */
[----:B------:R-:W-:Y:S01]  /*1f610*/  MOV R4, R202 ;  /* 0x000000ca00047202 */ /* 0x000fe20000000f00 */
[----:B------:R-:W-:Y:S05]  /*1f620*/  BRA `(.L_x_953) ;  /* 0xffffbf9000007947 */ /* 0x000fea000383ffff */
.L_x_871:
[----:B------:R-:W-:Y:S01]  /*1f630*/  IMAD.MOV.U32 R20, RZ, RZ, R12 ;  /* 0x000000ffff147224 */ /* 0x000fe200078e000c */
[----:B------:R-:W-:Y:S01]  /*1f640*/  MOV R201, 0x181f ;  /* 0x0000181f00c97802 */ /* 0x000fe20000000f00 */
[----:B------:R-:W-:Y:S01]  /*1f650*/  IMAD.MOV.U32 R2, RZ, RZ, RZ ;  /* 0x000000ffff027224 */ /* 0x000fe200078e00ff */
[----:B------:R-:W-:Y:S02]  /*1f660*/  MOV R237, 0xffffffff ;  /* 0xffffffff00ed7802 */ /* 0x000fe40000000f00 */
[----:B------:R-:W-:Y:S02]  /*1f670*/  MOV R3, 0x1f690 ;  /* 0x0001f69000037802 */ /* 0x000fe40000000f00 */
[----:B-123--:R-:W-:Y:S05]  /*1f680*/  CALL.REL.NOINC `($__internal_13_$__cuda_sm70_shflsync_idx_p) ;  /* 0x00008c0000007944 */ /* 0x00efea0003c00000 */
[----:B------:R-:W-:Y:S01]  /*1f690*/  MOV R0, R202 ;  /* 0x000000ca00007202 */ /* 0x000fe20000000f00 */
[----:B------:R-:W-:Y:S05]  /*1f6a0*/  BRA `(.L_x_954) ;  /* 0xffffbf3000007947 */ /* 0x000fea000383ffff */
.L_x_874:
        /* <DEDUP_REMOVED lines=15> */
.L_x_877:
[----:B------:R-:W-:Y:S01]  /*1f7a0*/  IMAD.MOV.U32 R20, RZ, RZ, R5 ;  /* 0x000000ffff147224 */ /* 0x000fe200078e0005 */
[----:B------:R-:W-:Y:S01]  /*1f7b0*/  MOV R201, 0x181f ;  /* 0x0000181f00c97802 */ /* 0x000fe20000000f00 */
[----:B-1----:R-:W-:Y:S01]  /*1f7c0*/  IMAD.MOV.U32 R2, RZ, RZ, 0x2 ;  /* 0x00000002ff027424 */ /* 0x002fe200078e00ff */
[----:B------:R-:W-:Y:S02]  /*1f7d0*/  MOV R237, 0xffffffff ;  /* 0xffffffff00ed7802 */ /* 0x000fe40000000f00 */
[----:B------:R-:W-:-:S02]  /*1f7e0*/  MOV R3, 0x1f800 ;  /* 0x0001f80000037802 */ /* 0x000fc40000000f00 */
[----:B--234-:R-:W-:Y:S05]  /*1f7f0*/  CALL.REL.NOINC `($__internal_13_$__cuda_sm70_shflsync_idx_p) ;  /* 0x00008a9000007944 */ /* 0x01cfea0003c00000 */
[----:B------:R-:W-:Y:S01]  /*1f800*/  MOV R4, R202 ;  /* 0x000000ca00047202 */ /* 0x000fe20000000f00 */
[----:B------:R-:W-:Y:S05]  /*1f810*/  BRA `(.L_x_956) ;  /* 0xffffc07000007947 */ /* 0x000fea000383ffff */
.L_x_878:
        /* <DEDUP_REMOVED lines=8> */
.L_x_881:
        /* <DEDUP_REMOVED lines=15> */
.L_x_883:
[----:B------:R-:W-:Y:S01]  /*1f990*/  IMAD.MOV.U32 R20, RZ, RZ, R22 ;  /* 0x000000ffff147224 */ /* 0x000fe200078e0016 */
[----:B------:R-:W-:Y:S01]  /*1f9a0*/  MOV R201, 0x1f ;  /* 0x0000001f00c97802 */ /* 0x000fe20000000f00 */
[----:B------:R-:W-:Y:S01]  /*1f9b0*/  IMAD.MOV.U32 R2, RZ, RZ, RZ ;  /* 0x000000ffff027224 */ /* 0x000fe200078e00ff */
[----:B------:R-:W-:-:S02]  /*1f9c0*/  MOV R237, 0xffffffff ;  /* 0xffffffff00ed7802 */ /* 0x000fc40000000f00 */
[----:B------:R-:W-:Y:S02]  /*1f9d0*/  MOV R3, 0x1f9f0 ;  /* 0x0001f9f000037802 */ /* 0x000fe40000000f00 */
[----:B------:R-:W-:Y:S05]  /*1f9e0*/  CALL.REL.NOINC `($__internal_13_$__cuda_sm70_shflsync_idx_p) ;  /* 0x000088a000007944 */ /* 0x000fea0003c00000 */
[----:B------:R-:W-:Y:S01]  /*1f9f0*/  MOV R9, R202 ;  /* 0x000000ca00097202 */ /* 0x000fe20000000f00 */
[----:B------:R-:W-:Y:S05]  /*1fa00*/  BRA `(.L_x_959) ;  /* 0xffffc22000007947 */ /* 0x000fea000383ffff */
.L_x_884:
[----:B------:R-:W-:Y:S01]  /*1fa10*/  IMAD.MOV.U32 R20, RZ, RZ, R22 ;  /* 0x000000ffff147224 */ /* 0x000fe200078e0016 */
[----:B------:R-:W-:Y:S01]  /*1fa20*/  MOV R201, 0x1f ;  /* 0x0000001f00c97802 */ /* 0x000fe20000000f00 */
[----:B------:R-:W-:Y:S01]  /*1fa30*/  IMAD.MOV.U32 R2, RZ, RZ, 0x1 ;  /* 0x00000001ff027424 */ /* 0x000fe200078e00ff */
[----:B------:R-:W-:Y:S02]  /*1fa40*/  MOV R237, 0xffffffff ;  /* 0xffffffff00ed7802 */ /* 0x000fe40000000f00 */
[----:B------:R-:W-:Y:S02]  /*1fa50*/  MOV R3, 0x1fa70 ;  /* 0x0001fa7000037802 */ /* 0x000fe40000000f00 */
[----:B-12---:R-:W-:Y:S05]  /*1fa60*/  CALL.REL.NOINC `($__internal_13_$__cuda_sm70_shflsync_idx_p) ;  /* 0x0000882000007944 */ /* 0x006fea0003c00000 */
[----:B------:R-:W-:Y:S01]  /*1fa70*/  MOV R6, R202 ;  /* 0x000000ca00067202 */ /* 0x000fe20000000f00 */
[----:B------:R-:W-:Y:S05]  /*1fa80*/  BRA `(.L_x_960) ;  /* 0xffffc1c000007947 */ /* 0x000fea000383ffff */
.L_x_885:
[----:B------:R-:W-:Y:S02]  /*1fa90*/  MOV R3, 0x1 ;  /* 0x0000000100037802 */ /* 0x000fe40000000f00 */
[----:B------:R-:W-:Y:S02]  /*1faa0*/  MOV R2, 0x1fac0 ;  /* 0x0001fac000027802 */ /* 0x000fe40000000f00 */
[----:B-1234-:R-:W-:Y:S05]  /*1fab0*/  CALL.REL.NOINC `($__internal_14_$__cuda_sm70_shflsync_up_p) ;  /* 0x0000882000007944 */ /* 0x01efea0003c00000 */
[----:B------:R-:W-:Y:S05]  /*1fac0*/  BRA `(.L_x_961) ;  /* 0xffffc2a000007947 */ /* 0x000fea000383ffff */
.L_x_886:
[----:B------:R-:W-:Y:S02]  /*1fad0*/  MOV R3, 0x2 ;  /* 0x0000000200037802 */ /* 0x000fe40000000f00 */
[----:B------:R-:W-:-:S02]  /*1fae0*/  MOV R2, 0x1fb00 ;  /* 0x0001fb0000027802 */ /* 0x000fc40000000f00 */
[----:B--2-4-:R-:W-:Y:S05]  /*1faf0*/  CALL.REL.NOINC `($__internal_14_$__cuda_sm70_shflsync_up_p) ;  /* 0x000087e000007944 */ /* 0x014fea0003c00000 */
        /* <DEDUP_REMOVED lines=25> */
.L_x_890:
[----:B------:R-:W-:Y:S02]  /*1fc90*/  MOV R3, 0x1 ;  /* 0x0000000100037802 */ /* 0x000fe40000000f00 */
[----:B------:R-:W-:Y:S02]  /*1fca0*/  MOV R2, 0x1fcc0 ;  /* 0x0001fcc000027802 */ /* 0x000fe40000000f00 */
[----:B------:R-:W-:Y:S05]  /*1fcb0*/  CALL.REL.NOINC `($__internal_14_$__cuda_sm70_shflsync_up_p) ;  /* 0x0000862000007944 */ /* 0x000fea0003c00000 */
[----:B------:R-:W-:Y:S01]  /*1fcc0*/  MOV R2, R4 ;  /* 0x0000000400027202 */ /* 0x000fe20000000f00 */
[----:B------:R-:W-:Y:S05]  /*1fcd0*/  BRA `(.L_x_963) ;  /* 0xffffc2f000007947 */ /* 0x000fea000383ffff */
.L_x_891:
        /* <DEDUP_REMOVED lines=28> */
.L_x_893:
[----:B------:R-:W-:Y:S02]  /*1fea0*/  SEL R0, RZ, 0x1, P0 ;  /* 0x00000001ff007807 */ /* 0x000fe40000000000 */
[----:B------:R-:W-:Y:S02]  /*1feb0*/  MOV R2, 0x1fed0 ;  /* 0x0001fed000027802 */ /* 0x000fe40000000f00 */
[----:B-1----:R-:W-:Y:S05]  /*1fec0*/  CALL.REL.NOINC `($__internal_15_$__cuda_sm70_votesync_ballot) ;  /* 0x0000847000007944 */ /* 0x002fea0003c00000 */
[----:B------:R-:W-:Y:S01]  /*1fed0*/  MOV R5, R0 ;  /* 0x0000000000057202 */ /* 0x000fe20000000f00 */
[----:B------:R-:W-:Y:S05]  /*1fee0*/  BRA `(.L_x_965) ;  /* 0xffffc27000007947 */ /* 0x000fea000383ffff */
.L_x_894:
[----:B------:R-:W-:Y:S01]  /*1fef0*/  IMAD.MOV.U32 R20, RZ, RZ, R7 ;  /* 0x000000ffff147224 */ /* 0x000fe200078e0007 */
[----:B------:R-:W-:Y:S01]  /*1ff00*/  MOV R201, 0x1f ;  /* 0x0000001f00c97802 */ /* 0x000fe20000000f00 */
[----:B------:R-:W-:Y:S01]  /*1ff10*/  IMAD.MOV.U32 R2, RZ, RZ, R0 ;  /* 0x000000ffff027224 */ /* 0x000fe200078e0000 */
[----:B------:R-:W-:Y:S02]  /*1ff20*/  MOV R237, 0xffffffff ;  /* 0xffffffff00ed7802 */ /* 0x000fe40000000f00 */
[----:B------:R-:W-:Y:S02]  /*1ff30*/  MOV R3, 0x1ff50 ;  /* 0x0001ff5000037802 */ /* 0x000fe40000000f00 */
[----:B-1----:R-:W-:Y:S05]  /*1ff40*/  CALL.REL.NOINC `($__internal_13_$__cuda_sm70_shflsync_idx_p) ;  /* 0x0000834000007944 */ /* 0x002fea0003c00000 */
[----:B------:R-:W-:Y:S01]  /*1ff50*/  IMAD.MOV.U32 R7, RZ, RZ, R202 ;  /* 0x000000ffff077224 */ /* 0x000fe200078e00ca */
[----:B------:R-:W-:Y:S01]  /*1ff60*/  MOV R20, R8 ;  /* 0x0000000800147202 */ /* 0x000fe20000000f00 */
[----:B------:R-:W-:Y:S01]  /*1ff70*/  IMAD.MOV.U32 R2, RZ, RZ, R0 ;  /* 0x000000ffff027224 */ /* 0x000fe200078e0000 */
[----:B------:R-:W-:Y:S01]  /*1ff80*/  MOV R201, 0x1f ;  /* 0x0000001f00c97802 */ /* 0x000fe20000000f00 */
[----:B------:R-:W-:Y:S01]  /*1ff90*/  IMAD.MOV.U32 R237, RZ, RZ, -0x1 ;  /* 0xffffffffffed7424 */ /* 0x000fe200078e00ff */
[----:B------:R-:W-:-:S02]  /*1ffa0*/  MOV R3, 0x1ffc0 ;  /* 0x0001ffc000037802 */ /* 0x000fc40000000f00 */
[----:B------:R-:W-:Y:S05]  /*1ffb0*/  CALL.REL.NOINC `($__internal_13_$__cuda_sm70_shflsync_idx_p) ;  /* 0x000082d000007944 */ /* 0x000fea0003c00000 */
[----:B------:R-:W-:Y:S01]  /*1ffc0*/  MOV R8, R202 ;  /* 0x000000ca00087202 */ /* 0x000fe20000000f00 */
[----:B------:R-:W-:Y:S05]  /*1ffd0*/  BRA `(.L_x_966) ;  /* 0xffffc1d000007947 */ /* 0x000fea000383ffff */
.L_x_897:
[----:B------:R-:W-:Y:S01]  /*1ffe0*/  IMAD.MOV.U32 R20, RZ, RZ, R4 ;  /* 0x000000ffff147224 */ /* 0x000fe200078e0004 */
[----:B------:R-:W-:Y:S01]  /*1fff0*/  MOV R201, 0x1f ;  /* 0x0000001f00c97802 */ /* 0x000fe20000000f00 */
[----:B------:R-:W-:Y:S01]  /*20000*/  IMAD.MOV.U32 R2, RZ, RZ, R0 ;  /* 0x000000ffff027224 */ /* 0x000fe200078e0000 */
[----:B------:R-:W-:-:S02]  /*20010*/  MOV R237, 0xffffffff ;  /* 0xffffffff00ed7802 */ /* 0x000fc40000000f00 */
[----:B------:R-:W-:Y:S02]  /*20020*/  MOV R3, 0x20040 ;  /* 0x0002004000037802 */ /* 0x000fe40000000f00 */
[----:B-1-34-:R-:W-:Y:S05]  /*20030*/  CALL.REL.NOINC `($__internal_13_$__cuda_sm70_shflsync_idx_p) ;  /* 0x0000825000007944 */ /* 0x01afea0003c00000 */
[----:B------:R-:W-:Y:S01]  /*20040*/  MOV R10, R202 ;  /* 0x000000ca000a7202 */ /* 0x000fe20000000f00 */
[----:B------:R-:W-:Y:S05]  /*20050*/  BRA `(.L_x_896) ;  /* 0xffffc1b000007947 */ /* 0x000fea000383ffff */
        .type           $_ZN7cutlass13device_kernelIN5flash19enable_sm80_to_sm89INS1_16FlashAttnFwdSm80INS1_25CollectiveMainloopFwdSm80ILi8ELi1ELb0EN4cute5tupleIJNS5_1CILi128EEENS7_ILi64EEENS7_ILi192EEEEEELi192ENS_10bfloat16_tEfNS_4arch4Sm80ELb0ELb1ELb1ELb1ELb1ELb1ELb1ELb1EEENS1_21CollectiveEpilogueFwdINS6_IJS8_SA_S9_EEENS6_IJNS7_ILi1EEESI_SI_EEESC_SE_Li256ELb1ELb1ELb1ELb0EEENS1_36VarlenDynamicPersistentTileSchedulerILi128ELi64ELi256ELi256ELb1ELb1ELb0ELb1ELb0ELb1EEEEEEEEEvNT_6ParamsE$_ZZN5flash25CollectiveMainloopFwdSm80ILi8ELi1ELb0EN4cute5tupleIJNS1_1CILi128EEENS3_ILi64EEENS3_ILi192EEEEEELi192EN7cutlass10bfloat16_tEfNS8_4arch4Sm80ELb0ELb1ELb1ELb1ELb1ELb1ELb1ELb1EE3mmaINS_16FlashAttnFwdSm80ISC_NS_21CollectiveEpilogueFwdINS2_IJS4_S6_S5_EEENS2_IJNS3_ILi1EEESH_SH_EEES9_SB_Li256ELb1ELb1ELb1ELb0EEENS_36VarlenDynamicPersistentTileSchedulerILi128ELi64ELi256ELi256ELb1ELb1ELb0ELb1ELb0ELb1EEEE13SharedStorageENS1_6TensorINS1_11ArrayEngineIfLm96EEENS1_6LayoutINS2_IJNS2_IJNS3_ILi2EEESS_EEESH_NS3_ILi24EEEEEENS2_IJNS2_IJSH_SS_EEENS3_ILi0EEENS3_ILi4EEEEEEEEEENS_7SoftmaxILi2ELi0EEEEEbRKNSC_6ParamsERT0_RT1_iRKNS_16SeqlenInfoQKNewKILb1ELb1EEENS2_IJiiiiEEERT_ENKUlvE_clEv,@function
        .size           $_ZN7cutlass13device_kernelIN5flash19enable_sm80_to_sm89INS1_16FlashAttnFwdSm80INS1_25CollectiveMainloopFwdSm80ILi8ELi1ELb0EN4cute5tupleIJNS5_1CILi128EEENS7_ILi64EEENS7_ILi192EEEEEELi192ENS_10bfloat16_tEfNS_4arch4Sm80ELb0ELb1ELb1ELb1ELb1ELb1ELb1ELb1EEENS1_21CollectiveEpilogueFwdINS6_IJS8_SA_S9_EEENS6_IJNS7_ILi1EEESI_SI_EEESC_SE_Li256ELb1ELb1ELb1ELb0EEENS1_36VarlenDynamicPersistentTileSchedulerILi128ELi64ELi256ELi256ELb1ELb1ELb0ELb1ELb0ELb1EEEEEEEEEvNT_6ParamsE$_ZZN5flash25CollectiveMainloopFwdSm80ILi8ELi1ELb0EN4cute5tupleIJNS1_1CILi128EEENS3_ILi64EEENS3_ILi192EEEEEELi192EN7cutlass10bfloat16_tEfNS8_4arch4Sm80ELb0ELb1ELb1ELb1ELb1ELb1ELb1ELb1EE3mmaINS_16FlashAttnFwdSm80ISC_NS_21CollectiveEpilogueFwdINS2_IJS4_S6_S5_EEENS2_IJNS3_ILi1EEESH_SH_EEES9_SB_Li256ELb1ELb1ELb1ELb0EEENS_36VarlenDynamicPersistentTileSchedulerILi128ELi64ELi256ELi256ELb1ELb1ELb0ELb1ELb0ELb1EEEE13SharedStorageENS1_6TensorINS1_11ArrayEngineIfLm96EEENS1_6LayoutINS2_IJNS2_IJNS3_ILi2EEESS_EEESH_NS3_ILi24EEEEEENS2_IJNS2_IJSH_SS_EEENS3_ILi0EEENS3_ILi4EEEEEEEEEENS_7SoftmaxILi2ELi0EEEEEbRKNSC_6ParamsERT0_RT1_iRKNS_16SeqlenInfoQKNewKILb1ELb1EEENS2_IJiiiiEEERT_ENKUlvE_clEv,($__internal_12_$__cuda_sm70_shflsync_bfly_p - $_ZN7cutlass13device_kernelIN5flash19enable_sm80_to_sm89INS1_16FlashAttnFwdSm80INS1_25CollectiveMainloopFwdSm80ILi8ELi1ELb0EN4cute5tupleIJNS5_1CILi128EEENS7_ILi64EEENS7_ILi192EEEEEELi192ENS_10bfloat16_tEfNS_4arch4Sm80ELb0ELb1ELb1ELb1ELb1ELb1ELb1ELb1EEENS1_21CollectiveEpilogueFwdINS6_IJS8_SA_S9_EEENS6_IJNS7_ILi1EEESI_SI_EEESC_SE_Li256ELb1ELb1ELb1ELb0EEENS1_36VarlenDynamicPersistentTileSchedulerILi128ELi64ELi256ELi256ELb1ELb1ELb0ELb1ELb0ELb1EEEEEEEEEvNT_6ParamsE$_ZZN5flash25CollectiveMainloopFwdSm80ILi8ELi1ELb0EN4cute5tupleIJNS1_1CILi128EEENS3_ILi64EEENS3_ILi192EEEEEELi192EN7cutlass10bfloat16_tEfNS8_4arch4Sm80ELb0ELb1ELb1ELb1ELb1ELb1ELb1ELb1EE3mmaINS_16FlashAttnFwdSm80ISC_NS_21CollectiveEpilogueFwdINS2_IJS4_S6_S5_EEENS2_IJNS3_ILi1EEESH_SH_EEES9_SB_Li256ELb1ELb1ELb1ELb0EEENS_36VarlenDynamicPersistentTileSchedulerILi128ELi64ELi256ELi256ELb1ELb1ELb0ELb1ELb0ELb1EEEE13SharedStorageENS1_6TensorINS1_11ArrayEngineIfLm96EEENS1_6LayoutINS2_IJNS2_IJNS3_ILi2EEESS_EEESH_NS3_ILi24EEEEEENS2_IJNS2_IJSH_SS_EEENS3_ILi0EEENS3_ILi4EEEEEEEEEENS_7SoftmaxILi2ELi0EEEEEbRKNSC_6ParamsERT0_RT1_iRKNS_16SeqlenInfoQKNewKILb1ELb1EEENS2_IJiiiiEEERT_ENKUlvE_clEv)
$_ZN7cutlass13device_kernelIN5flash19enable_sm80_to_sm89INS1_16FlashAttnFwdSm80INS1_25CollectiveMainloopFwdSm80ILi8ELi1ELb0EN4cute5tupleIJNS5_1CILi128EEENS7_ILi64EEENS7_ILi192EEEEEELi192ENS_10bfloat16_tEfNS_4arch4Sm80ELb0ELb1ELb1ELb1ELb1ELb1ELb1ELb1EEENS1_21CollectiveEpilogueFwdINS6_IJS8_SA_S9_EEENS6_IJNS7_ILi1EEESI_SI_EEESC_SE_Li256ELb1ELb1ELb1ELb0EEENS1_36VarlenDynamicPersistentTileSchedulerILi128ELi64ELi256ELi256ELb1ELb1ELb0ELb1ELb0ELb1EEEEEEEEEvNT_6ParamsE$_ZZN5flash25CollectiveMainloopFwdSm80ILi8ELi1ELb0EN4cute5tupleIJNS1_1CILi128EEENS3_ILi64EEENS3_ILi192EEEEEELi192EN7cutlass10bfloat16_tEfNS8_4arch4Sm80ELb0ELb1ELb1ELb1ELb1ELb1ELb1ELb1EE3mmaINS_16FlashAttnFwdSm80ISC_NS_21CollectiveEpilogueFwdINS2_IJS4_S6_S5_EEENS2_IJNS3_ILi1EEESH_SH_EEES9_SB_Li256ELb1ELb1ELb1ELb0EEENS_36VarlenDynamicPersistentTileSchedulerILi128ELi64ELi256ELi256ELb1ELb1ELb0ELb1ELb0ELb1EEEE13SharedStorageENS1_6TensorINS1_11ArrayEngineIfLm96EEENS1_6LayoutINS2_IJNS2_IJNS3_ILi2EEESS_EEESH_NS3_ILi24EEEEEENS2_IJNS2_IJSH_SS_EEENS3_ILi0EEENS3_ILi4EEEEEEEEEENS_7SoftmaxILi2ELi0EEEEEbRKNSC_6ParamsERT0_RT1_iRKNS_16SeqlenInfoQKNewKILb1ELb1EEENS2_IJiiiiEEERT_ENKUlvE_clEv:
[----:B------:R-:W-:-:S05]  /*20060*/  IADD3 R36, R0, -c[0x0][0x20], RZ ;  /* 0x8000080000247a10 */ /* 0x000fca0007ffe0ff */
[----:B------:R-:W2:Y:S01]  /*20070*/  LDL.64 R6, [R36] ;  /* 0x0000000024067983 */ /* 0x000ea20000100a00 */
[----:B------:R-:W-:-:S03]  /*20080*/  ULDC.64 UR4, c[0x0][0x118] ;  /* 0x0000460000047ab9 */ /* 0x000fc60000000a00 */
[----:B--2---:R-:W2:Y:S02]  /*20090*/  LD.E R0, [R6.64+0x11c] ;  /* 0x00011c0406007980 */ /* 0x004ea4000c101900 */
[----:B--2---:R-:W-:-:S13]  /*200a0*/  ISETP.GT.AND P0, PT, R0, RZ, PT ;  /* 0x000000ff0000720c */ /* 0x004fda0003f04270 */
[----:B------:R-:W-:Y:S05]  /*200b0*/  @P0 BRA `(.L_x_967) ;  /* 0x0000004000000947 */ /* 0x000fea0003800000 */
[----:B------:R-:W-:Y:S01]  /*200c0*/  MOV R2, R112 ;  /* 0x0000007000027202 */ /* 0x000fe20000000f00 */
[----:B------:R-:W-:-:S04]  /*200d0*/  DEPBAR.LE SB0, 0x1 ;  /* 0x000080400000791a */ /* 0x000fc80000000000 */
[----:B------:R-:W-:-:S04]  /*200e0*/  MOV R3, 0x0 ;  /* 0x0000000000037802 */ /* 0x000fc80000000f00 */
[----:B------:R-:W-:Y:S05]  /*200f0*/  RET.REL.NODEC R2 `(_ZN7cutlass13device_kernelIN5flash19enable_sm80_to_sm89INS1_16FlashAttnFwdSm80INS1_25CollectiveMainloopFwdSm80ILi8ELi1ELb0EN4cute5tupleIJNS5_1CILi128EEENS7_ILi64EEENS7_ILi192EEEEEELi192ENS_10bfloat16_tEfNS_4arch4Sm80ELb0ELb1ELb1ELb1ELb1ELb1ELb1ELb1EEENS1_21CollectiveEpilogueFwdINS6_IJS8_SA_S9_EEENS6_IJNS7_ILi1EEESI_SI_EEESC_SE_Li256ELb1ELb1ELb1ELb0EEENS1_36VarlenDynamicPersistentTileSchedulerILi128ELi64ELi256ELi256ELb1ELb1ELb0ELb1ELb0ELb1EEEEEEEEEvNT_6ParamsE) ;  /* 0xfffdff0002007950 */ /* 0x000fea0003c3ffff */
.L_x_967:
[----:B------:R-:W2:Y:S04]  /*20100*/  LDL.64 R4, [R36+0x8] ;  /* 0x0000080024047983 */ /* 0x000ea80000100a00 */
[----:B------:R-:W3:Y:S04]  /*20110*/  LDL.64 R2, [R36+0x18] ;  /* 0x0000180024027983 */ /* 0x000ee80000100a00 */
[----:B------:R-:W4:Y:S04]  /*20120*/  LDL.64 R12, [R36+0x20] ;  /* 0x00002000240c7983 */ /* 0x000f280000100a00 */
[----:B------:R-:W4:Y:S04]  /*20130*/  LDL.64 R14, [R36+0x10] ;  /* 0x00001000240e7983 */ /* 0x000f280000100a00 */
[----:B------:R-:W4:Y:S04]  /*20140*/  LD.E.64 R10, [R6.64+0x120] ;  /* 0x00012004060a7980 */ /* 0x000f28000c101b00 */
[----:B------:R-:W4:Y:S04]  /*20150*/  LD.E.64 R8, [R6.64+0x130] ;  /* 0x0001300406087980 */ /* 0x000f28000c101b00 */
[----:B------:R1:W5:Y:S04]  /*20160*/  LD.E R24, [R6.64+0x164] ;  /* 0x0001640406187980 */ /* 0x000368000c101900 */
[----:B------:R1:W5:Y:S04]  /*20170*/  LD.E.64 R18, [R6.64+0x110] ;  /* 0x0001100406127980 */ /* 0x000368000c101b00 */
[----:B------:R1:W5:Y:S04]  /*20180*/  LD.E.64 R16, [R6.64+0x128] ;  /* 0x0001280406107980 */ /* 0x000368000c101b00 */
[----:B--2---:R4:W2:Y:S04]  /*20190*/  LD.E R56, [R4.64] ;  /* 0x0000000404387980 */ /* 0x0048a8000c101900 */
[----:B---3--:R-:W3:Y:S04]  /*201a0*/  LD.E R2, [R2.64+0x20] ;  /* 0x0000200402027980 */ /* 0x008ee8000c101900 */
[----:B----4-:R3:W4:Y:S04]  /*201b0*/  LD.E R13, [R12.64] ;  /* 0x000000040c0d7980 */ /* 0x010728000c101900 */
[----:B------:R1:W5:Y:S04]  /*201c0*/  LD.E R25, [R14.64] ;  /* 0x000000040e197980 */ /* 0x000368000c101900 */
[----:B------:R-:W4:Y:S01]  /*201d0*/  LD.E.U8 R5, [R6.64+0x138] ;  /* 0x0001380406057980 */ /* 0x000f22000c101100 */
[----:B--2---:R-:W-:-:S02]  /*201e0*/  SHF.R.S32.HI R98, RZ, 0x1f, R56 ;  /* 0x0000001fff627819 */ /* 0x004fc40000011438 */
[----:B---3--:R-:W-:Y:S01]  /*201f0*/  SHF.R.S32.HI R12, RZ, 0x1f, R2 ;  /* 0x0000001fff0c7819 */ /* 0x008fe20000011402 */
[----:B-1----:R-:W-:Y:S01]  /*20200*/  IMAD R14, R11, R2, RZ ;  /* 0x000000020b0e7224 */ /* 0x002fe200078e02ff */
[----:B------:R-:W-:Y:S01]  /*20210*/  LEA.HI R3, R98, R56, RZ, 0x2 ;  /* 0x0000003862037211 */ /* 0x000fe200078f10ff */
[----:B------:R-:W-:Y:S02]  /*20220*/  IMAD R4, R9, R2, RZ ;  /* 0x0000000209047224 */ /* 0x000fe400078e02ff */
[-C--:B------:R-:W-:Y:S01]  /*20230*/  IMAD R14, R10, R12.reuse, R14 ;  /* 0x0000000c0a0e7224 */ /* 0x080fe200078e020e */
[----:B------:R-:W-:Y:S01]  /*20240*/  SHF.R.S32.HI R68, RZ, 0x2, R3 ;  /* 0x00000002ff447819 */ /* 0x000fe20000011403 */
[----:B------:R-:W-:Y:S01]  /*20250*/  IMAD R12, R8, R12, R4 ;  /* 0x0000000c080c7224 */ /* 0x000fe200078e0204 */
[----:B------:R-:W-:Y:S01]  /*20260*/  LOP3.LUT R4, R3, 0xfffffffc, RZ, 0xc0, !PT ;  /* 0xfffffffc03047812 */ /* 0x000fe200078ec0ff */
[----:B------:R-:W-:Y:S01]  /*20270*/  IMAD.WIDE.U32 R22, R10, R2, RZ ;  /* 0x000000020a167225 */ /* 0x000fe200078e00ff */
[----:B----4-:R-:W-:-:S03]  /*20280*/  ISETP.NE.AND P0, PT, R5, RZ, PT ;  /* 0x000000ff0500720c */ /* 0x010fc60003f05270 */
[----:B------:R-:W-:Y:S02]  /*20290*/  IMAD.IADD R32, R56, 0x1, -R4 ;  /* 0x0000000138207824 */ /* 0x000fe400078e0a04 */
[----:B------:R-:W-:Y:S02]  /*202a0*/  IMAD R37, R13, 0x80, R68 ;  /* 0x000000800d257824 */ /* 0x000fe400078e0244 */
[----:B------:R-:W-:Y:S01]  /*202b0*/  IMAD.WIDE.U32 R20, R8, R2, RZ ;  /* 0x0000000208147225 */ /* 0x000fe200078e00ff */
[----:B------:R-:W-:Y:S02]  /*202c0*/  IADD3 R15, R23, R14, RZ ;  /* 0x0000000e170f7210 */ /* 0x000fe40007ffe0ff */
[C---:B------:R-:W-:Y:S01]  /*202d0*/  SHF.L.U32 R57, R32.reuse, 0x3, RZ ;  /* 0x0000000320397819 */ /* 0x040fe200000006ff */
[----:B------:R-:W-:Y:S01]  /*202e0*/  IMAD.IADD R13, R21, 0x1, R12 ;  /* 0x00000001150d7824 */ /* 0x000fe200078e020c */
[----:B------:R-:W-:Y:S01]  /*202f0*/  LEA R2, R32, R37, 0x6 ;  /* 0x0000002520027211 */ /* 0x000fe200078e30ff */
[----:B------:R-:W-:Y:S05]  /*20300*/  @!P0 BRA `(.L_x_968) ;  /* 0x00003b7000008947 */ /* 0x000fea0003800000 */
[----:B-----5:R-:W-:Y:S01]  /*20310*/  ISETP.NE.AND P0, PT, R24, 0x1, PT ;  /* 0x000000011800780c */ /* 0x020fe20003f05270 */
[----:B------:R-:W-:Y:S01]  /*20320*/  BSSY B0, `(.L_x_969) ;  /* 0x0000007000007945 */ /* 0x000fe20003800000 */
[----:B------:R-:W-:-:S11]  /*20330*/  SHF.L.U32 R4, R32, 0x2, RZ ;  /* 0x0000000220047819 */ /* 0x000fd600000006ff */
[----:B------:R-:W-:Y:S05]  /*20340*/  @!P0 BRA `(.L_x_970) ;  /* 0x0000004000008947 */ /* 0x000fea0003800000 */
[----:B------:R1:W2:Y:S04]  /*20350*/  LD.E R3, [R6.64+0x168] ;  /* 0x0001680406037980 */ /* 0x0002a8000c101900 */
[----:B-1----:R-:W3:Y:S01]  /*20360*/  LD.E R6, [R6.64+0x16c] ;  /* 0x00016c0406067980 */ /* 0x002ee2000c101900 */
[----:B--2---:R-:W-:-:S05]  /*20370*/  IMAD.HI.U32 R2, R2, R3, RZ ;  /* 0x0000000302027227 */ /* 0x004fca00078e00ff */
[----:B---3--:R-:W-:Y:S02]  /*20380*/  SHF.R.U32.HI R2, RZ, R6, R2 ;  /* 0x00000006ff027219 */ /* 0x008fe40000011602 */
.L_x_970:
[----:B------:R-:W-:Y:S05]  /*20390*/  BSYNC B0 ;  /* 0x0000000000007941 */ /* 0x000fea0003800000 */
.L_x_969:
[----:B------:R-:W-:Y:S01]  /*203a0*/  MOV R14, R22 ;  /* 0x00000016000e7202 */ /* 0x000fe20000000f00 */
[-C--:B------:R-:W-:Y:S01]  /*203b0*/  IMAD R6, R11, R2.reuse, RZ ;  /* 0x000000020b067224 */ /* 0x080fe200078e02ff */
[----:B------:R-:W-:Y:S01]  /*203c0*/  SHF.R.S32.HI R5, RZ, 0x1f, R2 ;  /* 0x0000001fff057819 */ /* 0x000fe20000011402 */
[----:B------:R-:W-:Y:S01]  /*203d0*/  IMAD R7, R9, R2, RZ ;  /* 0x0000000209077224 */ /* 0x000fe200078e02ff */
[----:B------:R-:W-:Y:S01]  /*203e0*/  MOV R12, R20 ;  /* 0x00000014000c7202 */ /* 0x000fe20000000f00 */
[----:B------:R-:W-:-:S04]  /*203f0*/  IMAD.WIDE.U32 R14, R10, R2, R14 ;  /* 0x000000020a0e7225 */ /* 0x000fc800078e000e */
[----:B------:R-:W-:Y:S01]  /*20400*/  IMAD R6, R10, R5, R6 ;  /* 0x000000050a067224 */ /* 0x000fe200078e0206 */
[----:B------:R-:W-:Y:S01]  /*20410*/  LEA R40, P1, R14, R18, 0x1 ;  /* 0x000000120e287211 */ /* 0x000fe200078208ff */
[----:B------:R-:W-:-:S03]  /*20420*/  IMAD.WIDE.U32 R2, R8, R2, R12 ;  /* 0x0000000208027225 */ /* 0x000fc600078e000c */
[----:B------:R-:W-:Y:S01]  /*20430*/  IADD3 R6, R15, R6, RZ ;  /* 0x000000060f067210 */ /* 0x000fe20007ffe0ff */
[----:B------:R-:W-:Y:S01]  /*20440*/  IMAD R5, R8, R5, R7 ;  /* 0x0000000508057224 */ /* 0x000fe200078e0207 */
[----:B------:R-:W-:Y:S02]  /*20450*/  LEA R41, P0, R2, R16, 0x1 ;  /* 0x0000001002297211 */ /* 0x000fe400078008ff */
[----:B------:R-:W-:Y:S02]  /*20460*/  LEA.HI.X R39, R14, R19, R6, 0x1, P1 ;  /* 0x000000130e277211 */ /* 0x000fe400008f0c06 */
[----:B------:R-:W-:-:S04]  /*20470*/  IADD3 R5, R3, R5, RZ ;  /* 0x0000000503057210 */ /* 0x000fc80007ffe0ff */
[----:B------:R-:W-:Y:S01]  /*20480*/  LEA.HI.X R38, R2, R17, R5, 0x1, P0 ;  /* 0x0000001102267211 */ /* 0x000fe200000f0c05 */
[----:B------:R-:W-:Y:S05]  /*20490*/  BRA.DIV ~URZ, `(.L_x_971) ;  /* 0x000076027f007947 */ /* 0x000fea000b800000 */
[----:B------:R1:W2:Y:S02]  /*204a0*/  SHFL.IDX PT, R5, R39, RZ, 0x1c1f ;  /* 0x001c1fff27057589 */ /* 0x0002a400000e0000 */
.L_x_1019:
[----:B------:R-:W-:Y:S05]  /*204b0*/  BRA.DIV ~URZ, `(.L_x_972) ;  /* 0x000076627f007947 */ /* 0x000fea000b800000 */
[----:B------:R3:W4:Y:S01]  /*204c0*/  SHFL.IDX PT, R6, R40, RZ, 0x1c1f ;  /* 0x001c1fff28067589 */ /* 0x00072200000e0000 */
[----:B--2---:R-:W-:-:S03]  /*204d0*/  MOV R7, R5 ;  /* 0x0000000500077202 */ /* 0x004fc60000000f00 */
[----:B------:R3:W2:Y:S04]  /*204e0*/  SHFL.IDX PT, R21, R38, RZ, 0x1c1f ;  /* 0x001c1fff26157589 */ /* 0x0006a800000e0000 */
[----:B------:R3:W1:Y:S02]  /*204f0*/  SHFL.IDX PT, R2, R41, RZ, 0x1c1f ;  /* 0x001c1fff29027589 */ /* 0x00066400000e0000 */
.L_x_1020:
[----:B------:R-:W-:Y:S01]  /*20500*/  IMAD R64, R25, R24, RZ ;  /* 0x0000001819407224 */ /* 0x000fe200078e02ff */
[----:B------:R-:W-:Y:S01]  /*20510*/  BSSY B0, `(.L_x_973) ;  /* 0x000004f000007945 */ /* 0x000fe20003800000 */
[----:B------:R-:W-:Y:S01]  /*20520*/  CS2R R70, SRZ ;  /* 0x0000000000467805 */ /* 0x000fe2000001ff00 */
[----:B------:R-:W-:Y:S01]  /*20530*/  CS2R R42, SRZ ;  /* 0x00000000002a7805 */ /* 0x000fe2000001ff00 */
[----:B------:R-:W-:Y:S01]  /*20540*/  CS2R R32, SRZ ;  /* 0x0000000000207805 */ /* 0x000fe2000001ff00 */
[----:B------:R-:W-:Y:S01]  /*20550*/  ISETP.GE.AND P0, PT, R37, R64, PT ;  /* 0x000000402500720c */ /* 0x000fe20003f06270 */
        /* <DEDUP_REMOVED lines=10> */
[----:B--2---:R-:W-:-:S02]  /*20600*/  MOV R3, R21 ;  /* 0x0000001500037202 */ /* 0x004fc40000000f00 */
[----:B------:R-:W-:Y:S05]  /*20610*/  @P0 BRA `(.L_x_974) ;  /* 0x000003e000000947 */ /* 0x000fea0003800000 */
[C---:B------:R-:W-:Y:S01]  /*20620*/  IADD3 R11, R4.reuse, 0x10, RZ ;  /* 0x00000010040b7810 */ /* 0x040fe20007ffe0ff */
[----:B------:R-:W-:Y:S01]  /*20630*/  CS2R R12, SRZ ;  /* 0x00000000000c7805 */ /* 0x000fe2000001ff00 */
[C---:B------:R-:W-:Y:S02]  /*20640*/  IADD3 R20, R4.reuse, 0x20, RZ ;  /* 0x0000002004147810 */ /* 0x040fe40007ffe0ff */
[-C--:B------:R-:W-:Y:S02]  /*20650*/  ISETP.GE.AND P1, PT, R11, R0.reuse, PT ;  /* 0x000000000b00720c */ /* 0x080fe40003f26270 */
[-C--:B------:R-:W-:Y:S02]  /*20660*/  ISETP.GE.AND P2, PT, R4, R0.reuse, PT ;  /* 0x000000000400720c */ /* 0x080fe40003f46270 */
[----:B------:R-:W-:-:S09]  /*20670*/  ISETP.GE.AND P0, PT, R20, R0, PT ;  /* 0x000000001400720c */ /* 0x000fd20003f06270 */
[----:B------:R-:W-:Y:S02]  /*20680*/  @!P1 SHF.R.S32.HI R10, RZ, 0x1f, R11 ;  /* 0x0000001fff0a9819 */ /* 0x000fe4000001140b */
[----:B----4-:R-:W-:Y:S02]  /*20690*/  @!P2 IMAD.WIDE R8, R4, 0x2, R6 ;  /* 0x000000020408a825 */ /* 0x010fe400078e0206 */
[----:B------:R-:W-:Y:S02]  /*206a0*/  @!P0 SHF.R.S32.HI R5, RZ, 0x1f, R20 ;  /* 0x0000001fff058819 */ /* 0x000fe40000011414 */
[----:B------:R-:W-:Y:S01]  /*206b0*/  @!P1 LEA.HI R10, R10, R11, RZ, 0x2 ;  /* 0x0000000b0a0a9211 */ /* 0x000fe200078f10ff */
[----:B------:R2:W5:Y:S01]  /*206c0*/  @!P2 LD.E.64 R12, [R8.64] ;  /* 0x00000004080ca980 */ /* 0x000562000c101b00 */
[----:B------:R-:W-:Y:S01]  /*206d0*/  @!P0 LEA.HI R20, R5, R20, RZ, 0x2 ;  /* 0x0000001405148211 */ /* 0x000fe200078f10ff */
[----:B-1----:R-:W-:Y:S01]  /*206e0*/  @!P2 IMAD.WIDE R18, R4, 0x2, R2 ;  /* 0x000000020412a825 */ /* 0x002fe200078e0202 */
[----:B------:R-:W-:Y:S01]  /*206f0*/  @!P1 LOP3.LUT R5, R10, 0xfffffffc, RZ, 0xc0, !PT ;  /* 0xfffffffc0a059812 */ /* 0x000fe200078ec0ff */
[----:B------:R-:W-:Y:S01]  /*20700*/  CS2R R14, SRZ ;  /* 0x00000000000e7805 */ /* 0x000fe2000001ff00 */
[----:B------:R-:W-:Y:S01]  /*20710*/  @!P0 LOP3.LUT R20, R20, 0xfffffffc, RZ, 0xc0, !PT ;  /* 0xfffffffc14148812 */ /* 0x000fe200078ec0ff */
[----:B------:R-:W-:-:S02]  /*20720*/  CS2R R10, SRZ ;  /* 0x00000000000a7805 */ /* 0x000fc4000001ff00 */
[----:B------:R-:W-:-:S04]  /*20730*/  @!P1 IMAD.WIDE R16, R5, 0x2, R2 ;  /* 0x0000000205109825 */ /* 0x000fc800078e0202 */
[--C-:B------:R-:W-:Y:S01]  /*20740*/  @!P1 IMAD.WIDE R24, R5, 0x2, R6.reuse ;  /* 0x0000000205189825 */ /* 0x100fe200078e0206 */
[----:B------:R1:W5:Y:S03]  /*20750*/  @!P1 LD.E.64 R10, [R16.64] ;  /* 0x00000004100a9980 */ /* 0x000366000c101b00 */
[----:B------:R-:W-:Y:S01]  /*20760*/  @!P0 IMAD.WIDE R22, R20, 0x2, R6 ;  /* 0x0000000214168825 */ /* 0x000fe200078e0206 */
[----:B------:R4:W5:Y:S01]  /*20770*/  @!P1 LD.E.64 R14, [R24.64] ;  /* 0x00000004180e9980 */ /* 0x000962000c101b00 */
[----:B--2---:R-:W-:-:S06]  /*20780*/  CS2R R8, SRZ ;  /* 0x0000000000087805 */ /* 0x004fcc000001ff00 */
[----:B------:R2:W5:Y:S01]  /*20790*/  @!P2 LD.E.64 R8, [R18.64] ;  /* 0x000000041208a980 */ /* 0x000562000c101b00 */
[----:B------:R-:W-:Y:S01]  /*207a0*/  @!P0 IMAD.WIDE R20, R20, 0x2, R2 ;  /* 0x0000000214148825 */ /* 0x000fe200078e0202 */
[----:B-1----:R-:W-:Y:S01]  /*207b0*/  CS2R R16, SRZ ;  /* 0x0000000000107805 */ /* 0x002fe2000001ff00 */
[----:B----4-:R-:W-:-:S05]  /*207c0*/  IADD3 R24, R4, 0x50, RZ ;  /* 0x0000005004187810 */ /* 0x010fca0007ffe0ff */
[----:B------:R1:W5:Y:S01]  /*207d0*/  @!P0 LD.E.64 R16, [R20.64] ;  /* 0x0000000414108980 */ /* 0x000362000c101b00 */
[----:B--2---:R-:W-:-:S06]  /*207e0*/  CS2R R18, SRZ ;  /* 0x0000000000127805 */ /* 0x004fcc000001ff00 */
[----:B------:R2:W5:Y:S01]  /*207f0*/  @!P0 LD.E.64 R18, [R22.64] ;  /* 0x0000000416128980 */ /* 0x000562000c101b00 */
[-C--:B------:R-:W-:Y:S02]  /*20800*/  ISETP.GE.AND P0, PT, R24, R0.reuse, PT ;  /* 0x000000001800720c */ /* 0x080fe40003f06270 */
[C---:B--2---:R-:W-:Y:S02]  /*20810*/  IADD3 R22, R4.reuse, 0x30, RZ ;  /* 0x0000003004167810 */ /* 0x044fe40007ffe0ff */
[----:B------:R-:W-:Y:S02]  /*20820*/  IADD3 R23, R4, 0x40, RZ ;  /* 0x0000004004177810 */ /* 0x000fe40007ffe0ff */
[-C--:B------:R-:W-:Y:S02]  /*20830*/  ISETP.GE.AND P2, PT, R22, R0.reuse, PT ;  /* 0x000000001600720c */ /* 0x080fe40003f46270 */
[----:B------:R-:W-:-:S05]  /*20840*/  ISETP.GE.AND P1, PT, R23, R0, PT ;  /* 0x000000001700720c */ /* 0x000fca0003f26270 */
[----:B------:R-:W-:-:S04]  /*20850*/  @!P0 SHF.R.S32.HI R5, RZ, 0x1f, R24 ;  /* 0x0000001fff058819 */ /* 0x000fc80000011418 */
[----:B------:R-:W-:Y:S02]  /*20860*/  @!P0 LEA.HI R5, R5, R24, RZ, 0x2 ;  /* 0x0000001805058211 */ /* 0x000fe400078f10ff */
[----:B-1----:R-:W-:Y:S02]  /*20870*/  @!P2 SHF.R.S32.HI R21, RZ, 0x1f, R22 ;  /* 0x0000001fff15a819 */ /* 0x002fe40000011416 */
[----:B------:R-:W-:Y:S02]  /*20880*/  @!P1 SHF.R.S32.HI R20, RZ, 0x1f, R23 ;  /* 0x0000001fff149819 */ /* 0x000fe40000011417 */
[----:B------:R-:W-:Y:S02]  /*20890*/  @!P2 LEA.HI R21, R21, R22, RZ, 0x2 ;  /* 0x000000161515a211 */ /* 0x000fe400078f10ff */
[----:B------:R-:W-:Y:S02]  /*208a0*/  @!P1 LEA.HI R20, R20, R23, RZ, 0x2 ;  /* 0x0000001714149211 */ /* 0x000fe400078f10ff */
[----:B------:R-:W-:-:S02]  /*208b0*/  @!P2 LOP3.LUT R21, R21, 0xfffffffc, RZ, 0xc0, !PT ;  /* 0xfffffffc1515a812 */ /* 0x000fc400078ec0ff */
[----:B------:R-:W-:Y:S02]  /*208c0*/  @!P1 LOP3.LUT R20, R20, 0xfffffffc, RZ, 0xc0, !PT ;  /* 0xfffffffc14149812 */ /* 0x000fe400078ec0ff */
[----:B------:R-:W-:Y:S01]  /*208d0*/  @!P0 LOP3.LUT R5, R5, 0xfffffffc, RZ, 0xc0, !PT ;  /* 0xfffffffc05058812 */ /* 0x000fe200078ec0ff */
[--C-:B------:R-:W-:Y:S01]  /*208e0*/  @!P2 IMAD.WIDE R26, R21, 0x2, R6.reuse ;  /* 0x00000002151aa825 */ /* 0x100fe200078e0206 */
[----:B------:R-:W-:Y:S01]  /*208f0*/  CS2R R30, SRZ ;  /* 0x00000000001e7805 */ /* 0x000fe2000001ff00 */
[----:B------:R-:W-:Y:S02]  /*20900*/  CS2R R28, SRZ ;  /* 0x00000000001c7805 */ /* 0x000fe4000001ff00 */
[--C-:B------:R-:W-:Y:S01]  /*20910*/  @!P1 IMAD.WIDE R24, R20, 0x2, R6.reuse ;  /* 0x0000000214189825 */ /* 0x100fe200078e0206 */
[----:B------:R-:W-:Y:S01]  /*20920*/  CS2R R32, SRZ ;  /* 0x0000000000207805 */ /* 0x000fe2000001ff00 */
[----:B------:R-:W-:Y:S01]  /*20930*/  CS2R R42, SRZ ;  /* 0x00000000002a7805 */ /* 0x000fe2000001ff00 */
[----:B------:R-:W-:Y:S01]  /*20940*/  CS2R R34, SRZ ;  /* 0x0000000000227805 */ /* 0x000fe2000001ff00 */
[----:B------:R-:W-:Y:S01]  /*20950*/  @!P0 IMAD.WIDE R22, R5, 0x2, R6 ;  /* 0x0000000205168825 */ /* 0x000fe200078e0206 */
[----:B------:R-:W-:Y:S01]  /*20960*/  CS2R R44, SRZ ;  /* 0x00000000002c7805 */ /* 0x000fe2000001ff00 */
[----:B------:R1:W5:Y:S02]  /*20970*/  @!P2 LD.E.64 R30, [R26.64] ;  /* 0x000000041a1ea980 */ /* 0x000364000c101b00 */
[----:B------:R-:W-:-:S02]  /*20980*/  @!P2 IMAD.WIDE R6, R21, 0x2, R2 ;  /* 0x000000021506a825 */ /* 0x000fc400078e0202 */
[----:B------:R1:W5:Y:S02]  /*20990*/  @!P1 LD.E.64 R32, [R24.64] ;  /* 0x0000000418209980 */ /* 0x000364000c101b00 */
[--C-:B------:R-:W-:Y:S02]  /*209a0*/  @!P1 IMAD.WIDE R20, R20, 0x2, R2.reuse ;  /* 0x0000000214149825 */ /* 0x100fe400078e0202 */
[----:B------:R1:W5:Y:S02]  /*209b0*/  @!P2 LD.E.64 R28, [R6.64] ;  /* 0x00000004061ca980 */ /* 0x000364000c101b00 */
[----:B------:R-:W-:Y:S02]  /*209c0*/  @!P0 IMAD.WIDE R2, R5, 0x2, R2 ;  /* 0x0000000205028825 */ /* 0x000fe400078e0202 */
[----:B------:R1:W5:Y:S04]  /*209d0*/  @!P0 LD.E.64 R42, [R22.64] ;  /* 0x00000004162a8980 */ /* 0x000368000c101b00 */
[----:B------:R1:W5:Y:S04]  /*209e0*/  @!P1 LD.E.64 R34, [R20.64] ;  /* 0x0000000414229980 */ /* 0x000368000c101b00 */
[----:B------:R1:W5:Y:S02]  /*209f0*/  @!P0 LD.E.64 R44, [R2.64] ;  /* 0x00000004022c8980 */ /* 0x000364000c101b00 */
.L_x_974:
[----:B------:R-:W-:Y:S05]  /*20a00*/  BSYNC B0 ;  /* 0x0000000000007941 */ /* 0x000fea0003800000 */
.L_x_973:
[----:B-1--45:R-:W-:Y:S02]  /*20a10*/  IMAD.MOV.U32 R6, RZ, RZ, R42 ;  /* 0x000000ffff067224 */ /* 0x032fe400078e002a */
[----:B------:R-:W-:-:S02]  /*20a20*/  IMAD.MOV.U32 R5, RZ, RZ, R43 ;  /* 0x000000ffff057224 */ /* 0x000fc400078e002b */
        /* <DEDUP_REMOVED lines=10> */
[----:B------:R-:W-:-:S03]  /*20ad0*/  IMAD.MOV.U32 R6, RZ, RZ, R14 ;  /* 0x000000ffff067224 */ /* 0x000fc600078e000e */
[----:B------:R-:W-:Y:S01]  /*20ae0*/  PRMT R75, R2, 0x5410, R3 ;  /* 0x00005410024b7816 */ /* 0x000fe20000000003 */
[----:B------:R-:W-:Y:S01]  /*20af0*/  IMAD.MOV.U32 R3, RZ, RZ, R12 ;  /* 0x000000ffff037224 */ /* 0x000fe200078e000c */
        /* <DEDUP_REMOVED lines=8> */
[----:B------:R-:W-:-:S04]  /*20b80*/  MOV R5, R45 ;  /* 0x0000002d00057202 */ /* 0x000fc80000000f00 */
        /* <DEDUP_REMOVED lines=10> */
[----:B------:R-:W-:Y:S01]  /*20c30*/  MOV R5, R11 ;  /* 0x0000000b00057202 */ /* 0x000fe20000000f00 */
[----:B------:R-:W-:Y:S01]  /*20c40*/  IMAD.MOV.U32 R2, RZ, RZ, R9 ;  /* 0x000000ffff027224 */ /* 0x000fe200078e0009 */
[----:B------:R-:W-:Y:S02]  /*20c50*/  PRMT R73, R6, 0x7610, R73 ;  /* 0x0000761006497816 */ /* 0x000fe40000000049 */
[----:B------:R-:W-:Y:S02]  /*20c60*/  PRMT R72, R5, 0x7610, R72 ;  /* 0x0000761005487816 */ /* 0x000fe40000000048 */
[----:B------:R-:W-:-:S02]  /*20c70*/  PRMT R69, R3, 0x7610, R69 ;  /* 0x0000761003457816 */ /* 0x000fc40000000045 */
[----:B------:R-:W-:Y:S01]  /*20c80*/  PRMT R65, R2, 0x7610, R65 ;  /* 0x0000761002417816 */ /* 0x000fe20000000041 */
[----:B------:R-:W-:Y:S05]  /*20c90*/  BRA.DIV ~URZ, `(.L_x_975) ;  /* 0x00006ff27f007947 */ /* 0x000fea000b800000 */
[----:B------:R1:W2:Y:S04]  /*20ca0*/  SHFL.IDX PT, R7, R39, 0x1, 0x1c1f ;  /* 0x003c1f0027077f89 */ /* 0x0002a800000e0000 */
[----:B------:R1:W4:Y:S04]  /*20cb0*/  SHFL.IDX PT, R6, R40, 0x1, 0x1c1f ;  /* 0x003c1f0028067f89 */ /* 0x00032800000e0000 */
[----:B------:R1:W3:Y:S04]  /*20cc0*/  SHFL.IDX PT, R5, R38, 0x1, 0x1c1f ;  /* 0x003c1f0026057f89 */ /* 0x0002e800000e0000 */
[----:B------:R1:W1:Y:S02]  /*20cd0*/  SHFL.IDX PT, R2, R41, 0x1, 0x1c1f ;  /* 0x003c1f0029027f89 */ /* 0x00026400000e0000 */
.L_x_1021:
[----:B------:R-:W-:Y:S01]  /*20ce0*/  IADD3 R37, R37, 0x40, RZ ;  /* 0x0000004025257810 */ /* 0x000fe20007ffe0ff */
[----:B------:R-:W-:Y:S01]  /*20cf0*/  BSSY B0, `(.L_x_976) ;  /* 0x000004d000007945 */ /* 0x000fe20003800000 */
[----:B------:R-:W-:Y:S01]  /*20d00*/  CS2R R60, SRZ ;  /* 0x00000000003c7805 */ /* 0x000fe2000001ff00 */
[----:B------:R-:W-:Y:S01]  /*20d10*/  CS2R R58, SRZ ;  /* 0x00000000003a7805 */ /* 0x000fe2000001ff00 */
[----:B------:R-:W-:Y:S01]  /*20d20*/  ISETP.GE.AND P0, PT, R37, R64, PT ;  /* 0x000000402500720c */ /* 0x000fe20003f06270 */
[----:B------:R-:W-:Y:S01]  /*20d30*/  CS2R R52, SRZ ;  /* 0x0000000000347805 */ /* 0x000fe2000001ff00 */
[----:B------:R-:W-:Y:S01]  /*20d40*/  CS2R R46, SRZ ;  /* 0x00000000002e7805 */ /* 0x000fe2000001ff00 */
[----:B-1-3--:R-:W-:Y:S01]  /*20d50*/  CS2R R40, SRZ ;  /* 0x0000000000287805 */ /* 0x00afe2000001ff00 */
[----:B------:R-:W-:Y:S01]  /*20d60*/  CS2R R66, SRZ ;  /* 0x0000000000427805 */ /* 0x000fe2000001ff00 */
[----:B------:R-:W-:Y:S01]  /*20d70*/  CS2R R62, SRZ ;  /* 0x00000000003e7805 */ /* 0x000fe2000001ff00 */
[----:B------:R-:W-:Y:S01]  /*20d80*/  CS2R R54, SRZ ;  /* 0x0000000000367805 */ /* 0x000fe2000001ff00 */
[----:B------:R-:W-:Y:S01]  /*20d90*/  CS2R R50, SRZ ;  /* 0x0000000000327805 */ /* 0x000fe2000001ff00 */
[----:B------:R-:W-:Y:S01]  /*20da0*/  CS2R R48, SRZ ;  /* 0x0000000000307805 */ /* 0x000fe2000001ff00 */
[----:B------:R-:W-:Y:S01]  /*20db0*/  CS2R R38, SRZ ;  /* 0x0000000000267805 */ /* 0x000fe2000001ff00 */
[----:B------:R-:W-:-:S03]  /*20dc0*/  IMAD.MOV.U32 R3, RZ, RZ, R5 ;  /* 0x000000ffff037224 */ /* 0x000fc600078e0005 */
        /* <DEDUP_REMOVED lines=8> */
[----:B--2-4-:R-:W-:Y:S02]  /*20e50*/  @!P2 IMAD.WIDE R20, R4, 0x2, R6 ;  /* 0x000000020414a825 */ /* 0x014fe400078e0206 */
[----:B------:R-:W-:Y:S02]  /*20e60*/  @!P0 SHF.R.S32.HI R5, RZ, 0x1f, R24 ;  /* 0x0000001fff058819 */ /* 0x000fe40000011418 */
[----:B------:R-:W-:Y:S01]  /*20e70*/  @!P1 LEA.HI R22, R22, R23, RZ, 0x2 ;  /* 0x0000001716169211 */ /* 0x000fe200078f10ff */
[----:B------:R1:W5:Y:S01]  /*20e80*/  @!P2 LD.E.64 R40, [R20.64] ;  /* 0x000000041428a980 */ /* 0x000362000c101b00 */
[----:B------:R-:W-:Y:S01]  /*20e90*/  @!P0 LEA.HI R5, R5, R24, RZ, 0x2 ;  /* 0x0000001805058211 */ /* 0x000fe200078f10ff */
[----:B------:R-:W-:Y:S01]  /*20ea0*/  CS2R R38, SRZ ;  /* 0x0000000000267805 */ /* 0x000fe2000001ff00 */
[----:B------:R-:W-:Y:S01]  /*20eb0*/  CS2R R48, SRZ ;  /* 0x0000000000307805 */ /* 0x000fe2000001ff00 */
[----:B------:R-:W-:Y:S01]  /*20ec0*/  CS2R R46, SRZ ;  /* 0x00000000002e7805 */ /* 0x000fe2000001ff00 */
[----:B------:R-:W-:Y:S01]  /*20ed0*/  @!P0 LOP3.LUT R5, R5, 0xfffffffc, RZ, 0xc0, !PT ;  /* 0xfffffffc05058812 */ /* 0x000fe200078ec0ff */
[----:B------:R-:W-:Y:S01]  /*20ee0*/  CS2R R52, SRZ ;  /* 0x0000000000347805 */ /* 0x000fe2000001ff00 */
[----:B------:R-:W-:Y:S01]  /*20ef0*/  CS2R R50, SRZ ;  /* 0x0000000000327805 */ /* 0x000fe2000001ff00 */
[----:B-1----:R-:W-:Y:S01]  /*20f00*/  @!P1 LOP3.LUT R20, R22, 0xfffffffc, RZ, 0xc0, !PT ;  /* 0xfffffffc16149812 */ /* 0x002fe200078ec0ff */
[----:B------:R-:W-:-:S04]  /*20f10*/  @!P2 IMAD.WIDE R22, R4, 0x2, R2 ;  /* 0x000000020416a825 */ /* 0x000fc800078e0202 */
[C---:B------:R-:W-:Y:S01]  /*20f20*/  @!P1 IMAD.WIDE R24, R20.reuse, 0x2, R6 ;  /* 0x0000000214189825 */ /* 0x040fe200078e0206 */
[----:B------:R1:W5:Y:S03]  /*20f30*/  @!P2 LD.E.64 R38, [R22.64] ;  /* 0x000000041626a980 */ /* 0x000366000c101b00 */
[----:B------:R-:W-:Y:S01]  /*20f40*/  @!P1 IMAD.WIDE R20, R20, 0x2, R2 ;  /* 0x0000000214149825 */ /* 0x000fe200078e0202 */
[----:B------:R2:W5:Y:S04]  /*20f50*/  @!P1 LD.E.64 R46, [R24.64] ;  /* 0x00000004182e9980 */ /* 0x000568000c101b00 */
[----:B------:R3:W5:Y:S01]  /*20f60*/  @!P1 LD.E.64 R48, [R20.64] ;  /* 0x0000000414309980 */ /* 0x000762000c101b00 */
[----:B-1----:R-:W-:Y:S01]  /*20f70*/  @!P0 IMAD.WIDE R22, R5, 0x2, R6 ;  /* 0x0000000205168825 */ /* 0x002fe200078e0206 */
[----:B--2---:R-:W-:-:S04]  /*20f80*/  IADD3 R24, R4, 0x50, RZ ;  /* 0x0000005004187810 */ /* 0x004fc80007ffe0ff */
[----:B------:R1:W5:Y:S01]  /*20f90*/  @!P0 LD.E.64 R52, [R22.64] ;  /* 0x0000000416348980 */ /* 0x000362000c101b00 */
[----:B---3--:R-:W-:-:S05]  /*20fa0*/  @!P0 IMAD.WIDE R20, R5, 0x2, R2 ;  /* 0x0000000205148825 */ /* 0x008fca00078e0202 */
[----:B------:R2:W5:Y:S01]  /*20fb0*/  @!P0 LD.E.64 R50, [R20.64] ;  /* 0x0000000414328980 */ /* 0x000562000c101b00 */
[-C--:B------:R-:W-:Y:S02]  /*20fc0*/  ISETP.GE.AND P0, PT, R24, R0.reuse, PT ;  /* 0x000000001800720c */ /* 0x080fe40003f06270 */
[C---:B-1----:R-:W-:Y:S02]  /*20fd0*/  IADD3 R22, R4.reuse, 0x30, RZ ;  /* 0x0000003004167810 */ /* 0x042fe40007ffe0ff */
[----:B------:R-:W-:Y:S02]  /*20fe0*/  IADD3 R23, R4, 0x40, RZ ;  /* 0x0000004004177810 */ /* 0x000fe40007ffe0ff */
[-C--:B------:R-:W-:Y:S02]  /*20ff0*/  ISETP.GE.AND P2, PT, R22, R0.reuse, PT ;  /* 0x000000001600720c */ /* 0x080fe40003f46270 */
[----:B------:R-:W-:-:S05]  /*21000*/  ISETP.GE.AND P1, PT, R23, R0, PT ;  /* 0x000000001700720c */ /* 0x000fca0003f26270 */
[----:B------:R-:W-:-:S04]  /*21010*/  @!P0 SHF.R.S32.HI R5, RZ, 0x1f, R24 ;  /* 0x0000001fff058819 */ /* 0x000fc80000011418 */
[----:B------:R-:W-:Y:S02]  /*21020*/  @!P0 LEA.HI R5, R5, R24, RZ, 0x2 ;  /* 0x0000001805058211 */ /* 0x000fe400078f10ff */
[----:B--2---:R-:W-:Y:S02]  /*21030*/  @!P2 SHF.R.S32.HI R21, RZ, 0x1f, R22 ;  /* 0x0000001fff15a819 */ /* 0x004fe40000011416 */
        /* <DEDUP_REMOVED lines=24> */
.L_x_977:
[----:B------:R-:W-:Y:S05]  /*211c0*/  BSYNC B0 ;  /* 0x0000000000007941 */ /* 0x000fea0003800000 */
.L_x_976:
[----:B-1----:R-:W3:Y:S01]  /*211d0*/  LDL.64 R2, [R36+0x20] ;  /* 0x0000200024027983 */ /* 0x002ee20000100a00 */
[----:B------:R-:W-:-:S04]  /*211e0*/  DEPBAR.LE SB0, 0x1 ;  /* 0x000080400000791a */ /* 0x000fc80000000000 */
[----:B----4-:R-:W4:Y:S01]  /*211f0*/  LDL.64 R24, [R36+0x28] ;  /* 0x0000280024187983 */ /* 0x010f220000100a00 */
[----:B------:R-:W-:Y:S03]  /*21200*/  WARPSYNC 0xffffffff ;  /* 0xffffffff00007948 */ /* 0x000fe60003800000 */
[----:B------:R-:W-:Y:S01]  /*21210*/  BAR.SYNC.DEFER_BLOCKING 0x0 ;  /* 0x0000000000007b1d */ /* 0x000fe20000010000 */
[----:B-----5:R-:W-:Y:S02]  /*21220*/  IMAD.MOV.U32 R5, RZ, RZ, R70 ;  /* 0x000000ffff057224 */ /* 0x020fe400078e0046 */
[----:B------:R-:W-:-:S03]  /*21230*/  IMAD.MOV.U32 R6, RZ, RZ, R61 ;  /* 0x000000ffff067224 */ /* 0x000fc600078e003d */
[----:B---3--:R1:W3:Y:S04]  /*21240*/  LD.E R21, [R2.64] ;  /* 0x0000000402157980 */ /* 0x0082e8000c101900 */
[----:B----4-:R-:W4:Y:S01]  /*21250*/  LD.E.64 R24, [R24.64] ;  /* 0x0000000418187980 */ /* 0x010f22000c101b00 */
[----:B------:R-:W-:Y:S01]  /*21260*/  LEA.HI R56, R98, R56, RZ, 0x5 ;  /* 0x0000003862387211 */ /* 0x000fe200078f28ff */
[----:B------:R-:W-:Y:S01]  /*21270*/  BSSY B1, `(.L_x_978) ;  /* 0x0000178000017945 */ /* 0x000fe20003800000 */
[----:B-1----:R-:W-:Y:S02]  /*21280*/  IMAD.MOV.U32 R3, RZ, RZ, R71 ;  /* 0x000000ffff037224 */ /* 0x002fe400078e0047 */
[----:B------:R-:W-:-:S03]  /*21290*/  IMAD.MOV.U32 R2, RZ, RZ, R60 ;  /* 0x000000ffff027224 */ /* 0x000fc600078e003c */
[----:B------:R-:W-:Y:S01]  /*212a0*/  PRMT R94, R3, 0x5410, R5 ;  /* 0x00005410035e7816 */ /* 0x000fe20000000005 */
[----:B------:R-:W-:Y:S01]  /*212b0*/  IMAD.MOV.U32 R5, RZ, RZ, R58 ;  /* 0x000000ffff057224 */ /* 0x000fe200078e003a */
[----:B------:R-:W-:Y:S01]  /*212c0*/  PRMT R92, R92, 0x5410, R2 ;  /* 0x000054105c5c7816 */ /* 0x000fe20000000002 */
[----:B------:R-:W-:Y:S02]  /*212d0*/  IMAD.MOV.U32 R3, RZ, RZ, R59 ;  /* 0x000000ffff037224 */ /* 0x000fe400078e003b */
[----:B------:R-:W-:Y:S01]  /*212e0*/  IMAD.MOV.U32 R2, RZ, RZ, R52 ;  /* 0x000000ffff027224 */ /* 0x000fe200078e0034 */
[----:B------:R-:W-:Y:S02]  /*212f0*/  PRMT R92, R6, 0x7610, R92 ;  /* 0x00007610065c7816 */ /* 0x000fe4000000005c */
[----:B------:R-:W-:Y:S01]  /*21300*/  PRMT R90, R3, 0x5410, R5 ;  /* 0x00005410035a7816 */ /* 0x000fe20000000005 */
[----:B------:R-:W-:Y:S01]  /*21310*/  IMAD.MOV.U32 R3, RZ, RZ, R46 ;  /* 0x000000ffff037224 */ /* 0x000fe200078e002e */
[----:B------:R-:W-:Y:S01]  /*21320*/  PRMT R88, R88, 0x5410, R2 ;  /* 0x0000541058587816 */ /* 0x000fe20000000002 */
[----:B------:R-:W-:Y:S01]  /*21330*/  IMAD.MOV.U32 R2, RZ, RZ, R47 ;  /* 0x000000ffff027224 */ /* 0x000fe200078e002f */
[----:B------:R-:W-:Y:S01]  /*21340*/  SHF.R.S32.HI R6, RZ, 0x1f, R68 ;  /* 0x0000001fff067819 */ /* 0x000fe20000011444 */
[----:B------:R-:W-:-:S03]  /*21350*/  IMAD.MOV.U32 R5, RZ, RZ, R53 ;  /* 0x000000ffff057224 */ /* 0x000fc600078e0035 */
[----:B------:R-:W-:Y:S01]  /*21360*/  PRMT R86, R2, 0x5410, R3 ;  /* 0x0000541002567816 */ /* 0x000fe20000000003 */
[----:B------:R-:W-:Y:S01]  /*21370*/  IMAD.MOV.U32 R2, RZ, RZ, R66 ;  /* 0x000000ffff027224 */ /* 0x000fe200078e0042 */
[----:B------:R-:W-:Y:S01]  /*21380*/  LEA.HI R3, R6, R68, RZ, 0x3 ;  /* 0x0000004406037211 */ /* 0x000fe200078f18ff */
[----:B------:R-:W-:Y:S01]  /*21390*/  IMAD.MOV.U32 R6, RZ, RZ, R40 ;  /* 0x000000ffff067224 */ /* 0x000fe200078e0028 */
[----:B------:R-:W-:Y:S01]  /*213a0*/  PRMT R88, R5, 0x7610, R88 ;  /* 0x0000761005587816 */ /* 0x000fe20000000058 */
[----:B------:R-:W-:Y:S01]  /*213b0*/  IMAD.MOV.U32 R5, RZ, RZ, R41 ;  /* 0x000000ffff057224 */ /* 0x000fe200078e0029 */
[----:B------:R-:W-:Y:S02]  /*213c0*/  LOP3.LUT R3, R3, 0xfffffff8, RZ, 0xc0, !PT ;  /* 0xfffffff803037812 */ /* 0x000fe400078ec0ff */
[----:B------:R-:W-:Y:S01]  /*213d0*/  PRMT R93, R93, 0x5410, R2 ;  /* 0x000054105d5d7816 */ /* 0x000fe20000000002 */
[----:B------:R-:W-:Y:S01]  /*213e0*/  IMAD.MOV.U32 R2, RZ, RZ, R63 ;  /* 0x000000ffff027224 */ /* 0x000fe200078e003f */
[----:B------:R-:W-:Y:S01]  /*213f0*/  PRMT R80, R5, 0x5410, R6 ;  /* 0x0000541005507816 */ /* 0x000fe20000000006 */
[----:B------:R-:W-:-:S02]  /*21400*/  IMAD.IADD R3, R68, 0x1, -R3 ;  /* 0x0000000144037824 */ /* 0x000fc400078e0a03 */
[----:B------:R-:W-:Y:S02]  /*21410*/  IMAD.MOV.U32 R5, RZ, RZ, R62 ;  /* 0x000000ffff057224 */ /* 0x000fe400078e003e */
[----:B------:R-:W-:Y:S01]  /*21420*/  IMAD.MOV.U32 R6, RZ, RZ, R67 ;  /* 0x000000ffff067224 */ /* 0x000fe200078e0043 */
[C---:B------:R-:W-:Y:S01]  /*21430*/  LOP3.LUT P1, RZ, R3.reuse, 0x4, RZ, 0xc0, !PT ;  /* 0x0000000403ff7812 */ /* 0x040fe2000782c0ff */
[----:B--2---:R-:W-:Y:S01]  /*21440*/  IMAD.SHL.U32 R7, R3, 0x40, RZ ;  /* 0x0000004003077824 */ /* 0x004fe200078e00ff */
[----:B------:R-:W-:Y:S01]  /*21450*/  PRMT R91, R2, 0x5410, R5 ;  /* 0x00005410025b7816 */ /* 0x000fe20000000005 */
[----:B------:R-:W-:Y:S01]  /*21460*/  IMAD.MOV.U32 R5, RZ, RZ, R50 ;  /* 0x000000ffff057224 */ /* 0x000fe200078e0032 */
[----:B------:R-:W-:Y:S01]  /*21470*/  PRMT R93, R6, 0x7610, R93 ;  /* 0x00007610065d7816 */ /* 0x000fe2000000005d */
[----:B------:R-:W-:Y:S01]  /*21480*/  IMAD.MOV.U32 R6, RZ, RZ, R55 ;  /* 0x000000ffff067224 */ /* 0x000fe200078e0037 */
[----:B------:R-:W-:Y:S01]  /*21490*/  LOP3.LUT R2, R7, 0x1c0, RZ, 0xc0, !PT ;  /* 0x000001c007027812 */ /* 0x000fe200078ec0ff */
[----:B------:R-:W-:Y:S01]  /*214a0*/  IMAD.MOV.U32 R7, RZ, RZ, R54 ;  /* 0x000000ffff077224 */ /* 0x000fe200078e0036 */
[----:B------:R-:W-:Y:S01]  /*214b0*/  PRMT R87, R87, 0x5410, R5 ;  /* 0x0000541057577816 */ /* 0x000fe20000000005 */
[----:B------:R-:W-:Y:S01]  /*214c0*/  IMAD.MOV.U32 R5, RZ, RZ, R51 ;  /* 0x000000ffff057224 */ /* 0x000fe200078e0033 */
[----:B------:R-:W-:Y:S01]  /*214d0*/  LOP3.LUT R20, R2, 0x18, R57, 0xf8, !PT ;  /* 0x0000001802147812 */ /* 0x000fe200078ef839 */
[----:B------:R-:W-:Y:S01]  /*214e0*/  IMAD.MOV.U32 R3, RZ, RZ, R38 ;  /* 0x000000ffff037224 */ /* 0x000fe200078e0026 */
[----:B------:R-:W-:-:S02]  /*214f0*/  PRMT R89, R6, 0x5410, R7 ;  /* 0x0000541006597816 */ /* 0x000fc40000000007 */
[----:B------:R-:W-:Y:S02]  /*21500*/  SHF.R.U32.HI R2, RZ, 0x3, R2 ;  /* 0x00000003ff027819 */ /* 0x000fe40000011602 */
[----:B------:R-:W-:Y:S01]  /*21510*/  PRMT R87, R5, 0x7610, R87 ;  /* 0x0000761005577816 */ /* 0x000fe20000000057 */
[----:B------:R-:W-:Y:S01]  /*21520*/  IMAD.MOV.U32 R5, RZ, RZ, R49 ;  /* 0x000000ffff057224 */ /* 0x000fe200078e0031 */
[----:B------:R-:W-:Y:S01]  /*21530*/  LOP3.LUT R7, R20, R2, RZ, 0x3c, !PT ;  /* 0x0000000214077212 */ /* 0x000fe200078e3cff */
[----:B------:R-:W-:Y:S02]  /*21540*/  IMAD.MOV.U32 R2, RZ, RZ, R48 ;  /* 0x000000ffff027224 */ /* 0x000fe400078e0030 */
[----:B------:R-:W-:Y:S02]  /*21550*/  IMAD.SHL.U32 R20, R56, 0x10, RZ ;  /* 0x0000001038147824 */ /* 0x000fe400078e00ff */
[----:B------:R-:W-:Y:S01]  /*21560*/  IMAD.MOV.U32 R56, RZ, RZ, 0x20 ;  /* 0x00000020ff387424 */ /* 0x000fe200078e00ff */
[----:B------:R-:W-:Y:S01]  /*21570*/  PRMT R82, R82, 0x5410, R2 ;  /* 0x0000541052527816 */ /* 0x000fe20000000002 */
[----:B------:R-:W-:Y:S01]  /*21580*/  IMAD.MOV.U32 R2, RZ, RZ, R39 ;  /* 0x000000ffff027224 */ /* 0x000fe200078e0027 */
[----:B------:R-:W-:-:S02]  /*21590*/  LOP3.LUT R57, R7, 0xfffffe00, R20, 0xf8, !PT ;  /* 0xfffffe0007397812 */ /* 0x000fc400078ef814 */
[----:B------:R-:W-:Y:S02]  /*215a0*/  PRMT R82, R5, 0x7610, R82 ;  /* 0x0000761005527816 */ /* 0x000fe40000000052 */
[----:B------:R-:W-:Y:S02]  /*215b0*/  PRMT R78, R2, 0x5410, R3 ;  /* 0x00005410024e7816 */ /* 0x000fe40000000003 */
[----:B------:R-:W-:Y:S01]  /*215c0*/  SEL R56, R56, 0xffffffe0, !P1 ;  /* 0xffffffe038387807 */ /* 0x000fe20004800000 */
[----:B---3--:R-:W-:-:S05]  /*215d0*/  IMAD R6, R21, -0x80, R64 ;  /* 0xffffff8015067824 */ /* 0x008fca00078e0240 */
[----:B------:R-:W-:Y:S01]  /*215e0*/  IMNMX R64, R6, 0x80, PT ;  /* 0x0000008006407817 */ /* 0x000fe20003800200 */
[----:B----4-:R-:W-:-:S03]  /*215f0*/  IMAD.WIDE.U32 R26, R57, 0x2, R24 ;  /* 0x00000002391a7825 */ /* 0x010fc600078e0018 */
[----:B------:R-:W-:-:S13]  /*21600*/  ISETP.GE.AND P0, PT, R68, R64, PT ;  /* 0x000000404400720c */ /* 0x000fda0003f06270 */
[----:B------:R-:W-:Y:S05]  /*21610*/  @P0 BRA `(.L_x_979) ;  /* 0x000013d000000947 */ /* 0x000fea0003800000 */
[----:B------:R-:W-:Y:S01]  /*21620*/  ISETP.GE.AND P0, PT, R4, R0, PT ;  /* 0x000000000400720c */ /* 0x000fe20003f06270 */
[----:B------:R-:W-:-:S12]  /*21630*/  BSSY B0, `(.L_x_980) ;  /* 0x0000030000007945 */ /* 0x000fd80003800000 */
[----:B------:R-:W-:Y:S05]  /*21640*/  @P0 BRA `(.L_x_981) ;  /* 0x000002e000000947 */ /* 0x000fea0003800000 */
[----:B------:R-:W2:Y:S01]  /*21650*/  LD.E.128 R20, [R26.64] ;  /* 0x000000041a147980 */ /* 0x000ea2000c101d00 */
[----:B------:R-:W-:Y:S02]  /*21660*/  SHF.R.U32.HI R2, RZ, 0x10, R9 ;  /* 0x00000010ff027819 */ /* 0x000fe40000011609 */
[----:B------:R-:W-:Y:S02]  /*21670*/  SHF.R.U32.HI R3, RZ, 0x10, R13 ;  /* 0x00000010ff037819 */ /* 0x000fe4000001160d */
[C---:B------:R-:W-:Y:S02]  /*21680*/  PRMT R2, R65.reuse, 0x5410, R2 ;  /* 0x0000541041027816 */ /* 0x040fe40000000002 */
[----:B------:R-:W-:Y:S02]  /*21690*/  PRMT R3, R65, 0x5432, R3 ;  /* 0x0000543241037816 */ /* 0x000fe40000000003 */
[----:B------:R-:W-:Y:S01]  /*216a0*/  SHF.R.U64 R8, R8, 0x10, R9 ;  /* 0x0000001008087819 */ /* 0x000fe20000001209 */
[----:B------:R-:W-:Y:S01]  /*216b0*/  IMAD.U32 R6, R2, 0x10000, RZ ;  /* 0x0001000002067824 */ /* 0x000fe200078e00ff */
[----:B------:R-:W-:Y:S01]  /*216c0*/  SHF.R.U64 R12, R12, 0x10, R13 ;  /* 0x000000100c0c7819 */ /* 0x000fe2000000120d */
[----:B------:R-:W-:Y:S01]  /*216d0*/  IMAD.U32 R5, R3, 0x10000, RZ ;  /* 0x0001000003057824 */ /* 0x000fe200078e00ff */
[----:B--2---:R-:W-:-:S02]  /*216e0*/  LOP3.LUT R36, R22, 0xffff0000, RZ, 0xc0, !PT ;  /* 0xffff000016247812 */ /* 0x004fc400078ec0ff */
[----:B------:R-:W-:Y:S01]  /*216f0*/  SHF.L.U32 R7, R22, 0x10, RZ ;  /* 0x0000001016077819 */ /* 0x000fe200000006ff */
[----:B------:R-:W-:Y:S02]  /*21700*/  IMAD.U32 R22, R23, 0x10000, RZ ;  /* 0x0001000017167824 */ /* 0x000fe400078e00ff */
[CC--:B------:R-:W-:Y:S02]  /*21710*/  FMUL.FTZ R37, R36.reuse, R6.reuse ;  /* 0x0000000624257220 */ /* 0x0c0fe40000410000 */
[-C--:B------:R-:W-:Y:S02]  /*21720*/  FMUL.FTZ R36, R36, R5.reuse ;  /* 0x0000000524247220 */ /* 0x080fe40000410000 */
[----:B------:R-:W-:Y:S01]  /*21730*/  FFMA.FTZ R37, R7, R5, -R37 ;  /* 0x0000000507257223 */ /* 0x000fe20000010825 */
[----:B------:R-:W-:Y:S01]  /*21740*/  LOP3.LUT R5, R3, 0xffff0000, RZ, 0xc0, !PT ;  /* 0xffff000003057812 */ /* 0x000fe200078ec0ff */
[----:B------:R-:W-:Y:S01]  /*21750*/  FFMA.FTZ R36, R7, R6, R36 ;  /* 0x0000000607247223 */ /* 0x000fe20000010024 */
[----:B------:R-:W-:-:S02]  /*21760*/  LOP3.LUT R3, R2, 0xffff0000, RZ, 0xc0, !PT ;  /* 0xffff000002037812 */ /* 0x000fc400078ec0ff */
[----:B------:R-:W-:-:S05]  /*21770*/  LOP3.LUT R2, R23, 0xffff0000, RZ, 0xc0, !PT ;  /* 0xffff000017027812 */ /* 0x000fca00078ec0ff */
[C---:B------:R-:W-:Y:S02]  /*21780*/  FMUL.FTZ R23, R2.reuse, R5 ;  /* 0x0000000502177220 */ /* 0x040fe40000410000 */
[-C--:B------:R-:W-:Y:S01]  /*21790*/  FMUL.FTZ R7, R2, R3.reuse ;  /* 0x0000000302077220 */ /* 0x080fe20000410000 */
[C---:B------:R-:W-:Y:S01]  /*217a0*/  PRMT R2, R69.reuse, 0x5410, R8 ;  /* 0x0000541045027816 */ /* 0x040fe20000000008 */
[C---:B------:R-:W-:Y:S01]  /*217b0*/  FFMA.FTZ R23, R22.reuse, R3, R23 ;  /* 0x0000000316177223 */ /* 0x040fe20000010017 */
[----:B------:R-:W-:Y:S01]  /*217c0*/  PRMT R3, R69, 0x5432, R12 ;  /* 0x0000543245037816 */ /* 0x000fe2000000000c */
[----:B------:R-:W-:Y:S01]  /*217d0*/  FFMA.FTZ R7, R22, R5, -R7 ;  /* 0x0000000516077223 */ /* 0x000fe20000010807 */
[----:B------:R-:W-:Y:S01]  /*217e0*/  LOP3.LUT R5, R20, 0xffff0000, RZ, 0xc0, !PT ;  /* 0xffff000014057812 */ /* 0x000fe200078ec0ff */
[----:B------:R-:W-:Y:S01]  /*217f0*/  IMAD.U32 R9, R2, 0x10000, RZ ;  /* 0x0001000002097824 */ /* 0x000fe200078e00ff */
[----:B------:R-:W-:Y:S01]  /*21800*/  SHF.L.U32 R8, R3, 0x10, RZ ;  /* 0x0000001003087819 */ /* 0x000fe200000006ff */
[----:B------:R-:W-:Y:S01]  /*21810*/  IMAD.U32 R12, R20, 0x10000, RZ ;  /* 0x00010000140c7824 */ /* 0x000fe200078e00ff */
[----:B------:R-:W-:Y:S01]  /*21820*/  SHF.L.U32 R20, R21, 0x10, RZ ;  /* 0x0000001015147819 */ /* 0x000fe200000006ff */
[C---:B------:R-:W-:Y:S01]  /*21830*/  FMUL.FTZ R6, R5.reuse, R9 ;  /* 0x0000000905067220 */ /* 0x040fe20000410000 */
[----:B------:R-:W-:Y:S01]  /*21840*/  F2FP.BF16.PACK_AB R22, R36, R37 ;  /* 0x000000252416723e */ /* 0x000fe200000010ff */
[-C--:B------:R-:W-:Y:S01]  /*21850*/  FMUL.FTZ R5, R5, R8.reuse ;  /* 0x0000000805057220 */ /* 0x080fe20000410000 */
[----:B------:R-:W-:Y:S01]  /*21860*/  F2FP.BF16.PACK_AB R23, R23, R7 ;  /* 0x000000071717723e */ /* 0x000fe200000010ff */
[----:B------:R-:W-:Y:S01]  /*21870*/  FFMA.FTZ R6, R12, R8, -R6 ;  /* 0x000000080c067223 */ /* 0x000fe20000010806 */
[----:B------:R-:W-:Y:S01]  /*21880*/  LOP3.LUT R8, R2, 0xffff0000, RZ, 0xc0, !PT ;  /* 0xffff000002087812 */ /* 0x000fe200078ec0ff */
[----:B------:R-:W-:Y:S01]  /*21890*/  FFMA.FTZ R5, R12, R9, R5 ;  /* 0x000000090c057223 */ /* 0x000fe20000010005 */
[----:B------:R-:W-:-:S02]  /*218a0*/  LOP3.LUT R9, R3, 0xffff0000, RZ, 0xc0, !PT ;  /* 0xffff000003097812 */ /* 0x000fc400078ec0ff */
[----:B------:R-:W-:-:S05]  /*218b0*/  LOP3.LUT R2, R21, 0xffff0000, RZ, 0xc0, !PT ;  /* 0xffff000015027812 */ /* 0x000fca00078ec0ff */
[CC--:B------:R-:W-:Y:S02]  /*218c0*/  FMUL.FTZ R3, R2.reuse, R8.reuse ;  /* 0x0000000802037220 */ /* 0x0c0fe40000410000 */
[-C--:B------:R-:W-:Y:S02]  /*218d0*/  FMUL.FTZ R21, R2, R9.reuse ;  /* 0x0000000902157220 */ /* 0x080fe40000410000 */
[C---:B------:R-:W-:Y:S02]  /*218e0*/  FFMA.FTZ R2, R20.reuse, R9, -R3 ;  /* 0x0000000914027223 */ /* 0x040fe40000010803 */
[----:B------:R-:W-:Y:S01]  /*218f0*/  FFMA.FTZ R21, R20, R8, R21 ;  /* 0x0000000814157223 */ /* 0x000fe20000010015 */
[----:B------:R-:W-:-:S04]  /*21900*/  F2FP.BF16.PACK_AB R20, R5, R6 ;  /* 0x000000060514723e */ /* 0x000fc800000010ff */
[----:B------:R-:W-:-:S05]  /*21910*/  F2FP.BF16.PACK_AB R21, R21, R2 ;  /* 0x000000021515723e */ /* 0x000fca00000010ff */
[----:B------:R1:W-:Y:S02]  /*21920*/  ST.E.128 [R26.64], R20 ;  /* 0x000000141a007985 */ /* 0x0003e4000c101d04 */
.L_x_981:
[----:B------:R-:W-:Y:S05]  /*21930*/  BSYNC B0 ;  /* 0x0000000000007941 */ /* 0x000fea0003800000 */
.L_x_980:
[----:B------:R-:W-:Y:S01]  /*21940*/  IADD3 R2, R4, 0x10, RZ ;  /* 0x0000001004027810 */ /* 0x000fe20007ffe0ff */
[----:B------:R-:W-:Y:S03]  /*21950*/  BSSY B0, `(.L_x_982) ;  /* 0x0000035000007945 */ /* 0x000fe60003800000 */
[----:B------:R-:W-:-:S13]  /*21960*/  ISETP.GE.AND P0, PT, R2, R0, PT ;  /* 0x000000000200720c */ /* 0x000fda0003f06270 */
[----:B------:R-:W-:Y:S05]  /*21970*/  @P0 BRA `(.L_x_983) ;  /* 0x0000032000000947 */ /* 0x000fea0003800000 */
[----:B------:R-:W-:-:S04]  /*21980*/  IADD3 R3, P0, R56, R57, RZ ;  /* 0x0000003938037210 */ /* 0x000fc80007f1e0ff */
[----:B------:R-:W-:Y:S02]  /*21990*/  LEA.HI.X.SX32 R5, R56, RZ, 0x1, P0 ;  /* 0x000000ff38057211 */ /* 0x000fe400000f0eff */
[----:B------:R-:W-:-:S04]  /*219a0*/  LEA R2, P0, R3, R24, 0x1 ;  /* 0x0000001803027211 */ /* 0x000fc800078008ff */
[----:B------:R-:W-:-:S05]  /*219b0*/  LEA.HI.X R3, R3, R25, R5, 0x1, P0 ;  /* 0x0000001903037211 */ /* 0x000fca00000f0c05 */
[----:B-1----:R-:W2:Y:S01]  /*219c0*/  LD.E.128 R20, [R2.64] ;  /* 0x0000000402147980 */ /* 0x002ea2000c101d00 */
        /* <DEDUP_REMOVED lines=8> */
[C---:B--2---:R-:W-:Y:S01]  /*21a50*/  LOP3.LUT R13, R22.reuse, 0xffff0000, RZ, 0xc0, !PT ;  /* 0xffff0000160d7812 */ /* 0x044fe200078ec0ff */
[----:B------:R-:W-:-:S02]  /*21a60*/  IMAD.U32 R9, R22, 0x10000, RZ ;  /* 0x0001000016097824 */ /* 0x000fc400078e00ff */
[----:B------:R-:W-:Y:S02]  /*21a70*/  IMAD.U32 R22, R23, 0x10000, RZ ;  /* 0x0001000017167824 */ /* 0x000fe400078e00ff */
[CC--:B------:R-:W-:Y:S02]  /*21a80*/  FMUL.FTZ R36, R13.reuse, R8.reuse ;  /* 0x000000080d247220 */ /* 0x0c0fe40000410000 */
[-C--:B------:R-:W-:Y:S02]  /*21a90*/  FMUL.FTZ R13, R13, R7.reuse ;  /* 0x000000070d0d7220 */ /* 0x080fe40000410000 */
[C---:B------:R-:W-:Y:S02]  /*21aa0*/  FFMA.FTZ R36, R9.reuse, R7, -R36 ;  /* 0x0000000709247223 */ /* 0x040fe40000010824 */
[----:B------:R-:W-:Y:S01]  /*21ab0*/  FFMA.FTZ R13, R9, R8, R13 ;  /* 0x00000008090d7223 */ /* 0x000fe2000001000d */
[----:B------:R-:W-:Y:S02]  /*21ac0*/  LOP3.LUT R9, R5, 0xffff0000, RZ, 0xc0, !PT ;  /* 0xffff000005097812 */ /* 0x000fe400078ec0ff */
[----:B------:R-:W-:-:S02]  /*21ad0*/  LOP3.LUT R5, R23, 0xffff0000, RZ, 0xc0, !PT ;  /* 0xffff000017057812 */ /* 0x000fc400078ec0ff */
[----:B------:R-:W-:Y:S02]  /*21ae0*/  LOP3.LUT R8, R6, 0xffff0000, RZ, 0xc0, !PT ;  /* 0xffff000006087812 */ /* 0x000fe400078ec0ff */
[----:B------:R-:W-:Y:S01]  /*21af0*/  PRMT R6, R73, 0x5432, R14 ;  /* 0x0000543249067816 */ /* 0x000fe2000000000e */
[CC--:B------:R-:W-:Y:S02]  /*21b00*/  FMUL.FTZ R7, R5.reuse, R9.reuse ;  /* 0x0000000905077220 */ /* 0x0c0fe40000410000 */
[-C--:B------:R-:W-:Y:S01]  /*21b10*/  FMUL.FTZ R11, R5, R8.reuse ;  /* 0x00000008050b7220 */ /* 0x080fe20000410000 */
[----:B------:R-:W-:Y:S01]  /*21b20*/  PRMT R5, R73, 0x5410, R10 ;  /* 0x0000541049057816 */ /* 0x000fe2000000000a */
[----:B------:R-:W-:Y:S01]  /*21b30*/  FFMA.FTZ R7, R22, R8, -R7 ;  /* 0x0000000816077223 */ /* 0x000fe20000010807 */
[----:B------:R-:W-:Y:S01]  /*21b40*/  LOP3.LUT R8, R20, 0xffff0000, RZ, 0xc0, !PT ;  /* 0xffff000014087812 */ /* 0x000fe200078ec0ff */
[----:B------:R-:W-:Y:S02]  /*21b50*/  FFMA.FTZ R11, R22, R9, R11 ;  /* 0x00000009160b7223 */ /* 0x000fe4000001000b */
[----:B------:R-:W-:-:S02]  /*21b60*/  IMAD.U32 R10, R5, 0x10000, RZ ;  /* 0x00010000050a7824 */ /* 0x000fc400078e00ff */
[----:B------:R-:W-:Y:S01]  /*21b70*/  IMAD.U32 R9, R6, 0x10000, RZ ;  /* 0x0001000006097824 */ /* 0x000fe200078e00ff */
[----:B------:R-:W-:Y:S01]  /*21b80*/  F2FP.BF16.PACK_AB R11, R11, R7 ;  /* 0x000000070b0b723e */ /* 0x000fe200000010ff */
[-C--:B------:R-:W-:Y:S02]  /*21b90*/  FMUL.FTZ R12, R8, R10.reuse ;  /* 0x0000000a080c7220 */ /* 0x080fe40000410000 */
[----:B------:R-:W-:Y:S02]  /*21ba0*/  IMAD.U32 R14, R20, 0x10000, RZ ;  /* 0x00010000140e7824 */ /* 0x000fe400078e00ff */
[-C--:B------:R-:W-:Y:S02]  /*21bb0*/  FMUL.FTZ R8, R8, R9.reuse ;  /* 0x0000000908087220 */ /* 0x080fe40000410000 */
[C---:B------:R-:W-:Y:S02]  /*21bc0*/  FFMA.FTZ R12, R14.reuse, R9, -R12 ;  /* 0x000000090e0c7223 */ /* 0x040fe4000001080c */
[----:B------:R-:W-:Y:S01]  /*21bd0*/  FFMA.FTZ R8, R14, R10, R8 ;  /* 0x0000000a0e087223 */ /* 0x000fe20000010008 */
[----:B------:R-:W-:Y:S01]  /*21be0*/  LOP3.LUT R14, R5, 0xffff0000, RZ, 0xc0, !PT ;  /* 0xffff0000050e7812 */ /* 0x000fe200078ec0ff */
[C---:B------:R-:W-:Y:S01]  /*21bf0*/  IMAD.U32 R20, R21.reuse, 0x10000, RZ ;  /* 0x0001000015147824 */ /* 0x040fe200078e00ff */
[----:B------:R-:W-:-:S02]  /*21c00*/  LOP3.LUT R5, R21, 0xffff0000, RZ, 0xc0, !PT ;  /* 0xffff000015057812 */ /* 0x000fc400078ec0ff */
[----:B------:R-:W-:Y:S02]  /*21c10*/  LOP3.LUT R10, R6, 0xffff0000, RZ, 0xc0, !PT ;  /* 0xffff0000060a7812 */ /* 0x000fe400078ec0ff */
[----:B------:R-:W-:Y:S01]  /*21c20*/  F2FP.BF16.PACK_AB R8, R8, R12 ;  /* 0x0000000c0808723e */ /* 0x000fe200000010ff */
[C---:B------:R-:W-:Y:S02]  /*21c30*/  FMUL.FTZ R6, R5.reuse, R14 ;  /* 0x0000000e05067220 */ /* 0x040fe40000410000 */
[-C--:B------:R-:W-:Y:S02]  /*21c40*/  FMUL.FTZ R9, R5, R10.reuse ;  /* 0x0000000a05097220 */ /* 0x080fe40000410000 */
[C---:B------:R-:W-:Y:S01]  /*21c50*/  FFMA.FTZ R5, R20.reuse, R10, -R6 ;  /* 0x0000000a14057223 */ /* 0x040fe20000010806 */
[----:B------:R-:W-:Y:S01]  /*21c60*/  F2FP.BF16.PACK_AB R10, R13, R36 ;  /* 0x000000240d0a723e */ /* 0x000fe200000010ff */
[----:B------:R-:W-:-:S05]  /*21c70*/  FFMA.FTZ R9, R20, R14, R9 ;  /* 0x0000000e14097223 */ /* 0x000fca0000010009 */
[----:B------:R-:W-:-:S05]  /*21c80*/  F2FP.BF16.PACK_AB R9, R9, R5 ;  /* 0x000000050909723e */ /* 0x000fca00000010ff */
[----:B------:R1:W-:Y:S02]  /*21c90*/  ST.E.128 [R2.64], R8 ;  /* 0x0000000802007985 */ /* 0x0003e4000c101d04 */
.L_x_983:
[----:B------:R-:W-:Y:S05]  /*21ca0*/  BSYNC B0 ;  /* 0x0000000000007941 */ /* 0x000fea0003800000 */
.L_x_982:
[----:B-1----:R-:W-:Y:S01]  /*21cb0*/  IADD3 R2, R4, 0x20, RZ ;  /* 0x0000002004027810 */ /* 0x002fe20007ffe0ff */
[----:B------:R-:W-:Y:S03]  /*21cc0*/  BSSY B0, `(.L_x_984) ;  /* 0x0000031000007945 */ /* 0x000fe60003800000 */
[----:B------:R-:W-:-:S13]  /*21cd0*/  ISETP.GE.AND P0, PT, R2, R0, PT ;  /* 0x000000000200720c */ /* 0x000fda0003f06270 */
[----:B------:R-:W-:Y:S05]  /*21ce0*/  @P0 BRA `(.L_x_985) ;  /* 0x000002e000000947 */ /* 0x000fea0003800000 */
[----:B------:R-:W2:Y:S01]  /*21cf0*/  LD.E.128 R8, [R26.64+0x4000] ;  /* 0x004000041a087980 */ /* 0x000ea2000c101d00 */
[----:B------:R-:W-:Y:S02]  /*21d00*/  SHF.R.U32.HI R6, RZ, 0x10, R17 ;  /* 0x00000010ff067819 */ /* 0x000fe40000011611 */
[----:B------:R-:W-:Y:S02]  /*21d10*/  SHF.R.U32.HI R7, RZ, 0x10, R19 ;  /* 0x00000010ff077819 */ /* 0x000fe40000011613 */
[----:B------:R-:W-:Y:S02]  /*21d20*/  PRMT R6, R74, 0x5410, R6 ;  /* 0x000054104a067816 */ /* 0x000fe40000000006 */
[----:B------:R-:W-:Y:S02]  /*21d30*/  PRMT R7, R75, 0x5410, R7 ;  /* 0x000054104b077816 */ /* 0x000fe40000000007 */
[----:B------:R-:W-:Y:S01]  /*21d40*/  SHF.R.U64 R14, R18, 0x10, R19 ;  /* 0x00000010120e7819 */ /* 0x000fe20000001213 */
[----:B------:R-:W-:Y:S01]  /*21d50*/  IMAD.U32 R18, R6, 0x10000, RZ ;  /* 0x0001000006127824 */ /* 0x000fe200078e00ff */
[----:B------:R-:W-:Y:S01]  /*21d60*/  SHF.R.U64 R13, R16, 0x10, R17 ;  /* 0x00000010100d7819 */ /* 0x000fe20000001211 */
[----:B------:R-:W-:Y:S01]  /*21d70*/  IMAD.U32 R17, R7, 0x10000, RZ ;  /* 0x0001000007117824 */ /* 0x000fe200078e00ff */
[----:B------:R-:W-:-:S02]  /*21d80*/  LOP3.LUT R20, R6, 0xffff0000, RZ, 0xc0, !PT ;  /* 0xffff000006147812 */ /* 0x000fc400078ec0ff */
[----:B------:R-:W-:Y:S02]  /*21d90*/  PRMT R13, R74, 0x5432, R13 ;  /* 0x000054324a0d7816 */ /* 0x000fe4000000000d */
[----:B------:R-:W-:Y:S02]  /*21da0*/  PRMT R14, R75, 0x5432, R14 ;  /* 0x000054324b0e7816 */ /* 0x000fe4000000000e */
[----:B------:R-:W-:Y:S02]  /*21db0*/  LOP3.LUT R19, R7, 0xffff0000, RZ, 0xc0, !PT ;  /* 0xffff000007137812 */ /* 0x000fe400078ec0ff */
[C---:B--2---:R-:W-:Y:S01]  /*21dc0*/  LOP3.LUT R12, R10.reuse, 0xffff0000, RZ, 0xc0, !PT ;  /* 0xffff00000a0c7812 */ /* 0x044fe200078ec0ff */
[----:B------:R-:W-:Y:S01]  /*21dd0*/  IMAD.U32 R16, R10, 0x10000, RZ ;  /* 0x000100000a107824 */ /* 0x000fe200078e00ff */
[C---:B------:R-:W-:Y:S01]  /*21de0*/  LOP3.LUT R10, R11.reuse, 0xffff0000, RZ, 0xc0, !PT ;  /* 0xffff00000b0a7812 */ /* 0x040fe200078ec0ff */
[----:B------:R-:W-:Y:S01]  /*21df0*/  IMAD.U32 R15, R11, 0x10000, RZ ;  /* 0x000100000b0f7824 */ /* 0x000fe200078e00ff */
[----:B------:R-:W-:Y:S01]  /*21e00*/  LOP3.LUT R3, R8, 0xffff0000, RZ, 0xc0, !PT ;  /* 0xffff000008037812 */ /* 0x000fe200078ec0ff */
[-C--:B------:R-:W-:Y:S01]  /*21e10*/  FMUL.FTZ R11, R12, R18.reuse ;  /* 0x000000120c0b7220 */ /* 0x080fe20000410000 */
[----:B------:R-:W-:Y:S01]  /*21e20*/  SHF.L.U32 R5, R8, 0x10, RZ ;  /* 0x0000001008057819 */ /* 0x000fe200000006ff */
[-C--:B------:R-:W-:Y:S01]  /*21e30*/  FMUL.FTZ R6, R12, R17.reuse ;  /* 0x000000110c067220 */ /* 0x080fe20000410000 */
[----:B------:R-:W-:Y:S01]  /*21e40*/  LOP3.LUT R8, R9, 0xffff0000, RZ, 0xc0, !PT ;  /* 0xffff000009087812 */ /* 0x000fe200078ec0ff */
[----:B------:R-:W-:Y:S01]  /*21e50*/  FFMA.FTZ R12, R16, R17, -R11 ;  /* 0x00000011100c7223 */ /* 0x000fe2000001080b */
[----:B------:R-:W-:Y:S01]  /*21e60*/  SHF.L.U32 R17, R14, 0x10, RZ ;  /* 0x000000100e117819 */ /* 0x000fe200000006ff */
[----:B------:R-:W-:Y:S01]  /*21e70*/  FFMA.FTZ R16, R16, R18, R6 ;  /* 0x0000001210107223 */ /* 0x000fe20000010006 */
[----:B------:R-:W-:Y:S01]  /*21e80*/  LOP3.LUT R14, R14, 0xffff0000, RZ, 0xc0, !PT ;  /* 0xffff00000e0e7812 */ /* 0x000fe200078ec0ff */
[C---:B------:R-:W-:Y:S01]  /*21e90*/  IMAD.U32 R18, R13.reuse, 0x10000, RZ ;  /* 0x000100000d127824 */ /* 0x040fe200078e00ff */
[----:B------:R-:W-:Y:S01]  /*21ea0*/  LOP3.LUT R13, R13, 0xffff0000, RZ, 0xc0, !PT ;  /* 0xffff00000d0d7812 */ /* 0x000fe200078ec0ff */
[----:B------:R-:W-:Y:S01]  /*21eb0*/  FMUL.FTZ R7, R10, R20 ;  /* 0x000000140a077220 */ /* 0x000fe20000410000 */
[----:B------:R-:W-:Y:S01]  /*21ec0*/  SHF.L.U32 R2, R9, 0x10, RZ ;  /* 0x0000001009027819 */ /* 0x000fe200000006ff */
[----:B------:R-:W-:-:S02]  /*21ed0*/  FMUL.FTZ R6, R3, R18 ;  /* 0x0000001203067220 */ /* 0x000fc40000410000 */
[----:B------:R-:W-:Y:S02]  /*21ee0*/  FMUL.FTZ R11, R10, R19 ;  /* 0x000000130a0b7220 */ /* 0x000fe40000410000 */
[----:B------:R-:W-:Y:S02]  /*21ef0*/  FMUL.FTZ R3, R3, R17 ;  /* 0x0000001103037220 */ /* 0x000fe40000410000 */
[C---:B------:R-:W-:Y:S02]  /*21f00*/  FMUL.FTZ R10, R8.reuse, R13 ;  /* 0x0000000d080a7220 */ /* 0x040fe40000410000 */
[----:B------:R-:W-:Y:S02]  /*21f10*/  FMUL.FTZ R9, R8, R14 ;  /* 0x0000000e08097220 */ /* 0x000fe40000410000 */
[----:B------:R-:W-:Y:S02]  /*21f20*/  FFMA.FTZ R8, R5, R18, R3 ;  /* 0x0000001205087223 */ /* 0x000fe40000010003 */
[----:B------:R-:W-:-:S02]  /*21f30*/  FFMA.FTZ R7, R15, R19, -R7 ;  /* 0x000000130f077223 */ /* 0x000fc40000010807 */
[----:B------:R-:W-:Y:S02]  /*21f40*/  FFMA.FTZ R11, R15, R20, R11 ;  /* 0x000000140f0b7223 */ /* 0x000fe4000001000b */
[----:B------:R-:W-:Y:S02]  /*21f50*/  FFMA.FTZ R6, R5, R17, -R6 ;  /* 0x0000001105067223 */ /* 0x000fe40000010806 */
[----:B------:R-:W-:Y:S01]  /*21f60*/  FFMA.FTZ R3, R2, R14, -R10 ;  /* 0x0000000e02037223 */ /* 0x000fe2000001080a */
[----:B------:R-:W-:Y:S01]  /*21f70*/  F2FP.BF16.PACK_AB R10, R16, R12 ;  /* 0x0000000c100a723e */ /* 0x000fe200000010ff */
[----:B------:R-:W-:Y:S01]  /*21f80*/  FFMA.FTZ R9, R2, R13, R9 ;  /* 0x0000000d02097223 */ /* 0x000fe20000010009 */
[----:B------:R-:W-:Y:S02]  /*21f90*/  F2FP.BF16.PACK_AB R11, R11, R7 ;  /* 0x000000070b0b723e */ /* 0x000fe400000010ff */
[----:B------:R-:W-:Y:S02]  /*21fa0*/  F2FP.BF16.PACK_AB R8, R8, R6 ;  /* 0x000000060808723e */ /* 0x000fe400000010ff */
[----:B------:R-:W-:-:S05]  /*21fb0*/  F2FP.BF16.PACK_AB R9, R9, R3 ;  /* 0x000000030909723e */ /* 0x000fca00000010ff */
[----:B------:R1:W-:Y:S02]  /*21fc0*/  ST.E.128 [R26.64+0x4000], R8 ;  /* 0x004000081a007985 */ /* 0x0003e4000c101d04 */
.L_x_985:
[----:B------:R-:W-:Y:S05]  /*21fd0*/  BSYNC B0 ;  /* 0x0000000000007941 */ /* 0x000fea0003800000 */
.L_x_984:
[----:B------:R-:W-:Y:S01]  /*21fe0*/  IADD3 R2, R4, 0x30, RZ ;  /* 0x0000003004027810 */ /* 0x000fe20007ffe0ff */
[----:B------:R-:W-:Y:S03]  /*21ff0*/  BSSY B0, `(.L_x_986) ;  /* 0x0000036000007945 */ /* 0x000fe60003800000 */
[----:B------:R-:W-:-:S13]  /*22000*/  ISETP.GE.AND P0, PT, R2, R0, PT ;  /* 0x000000000200720c */ /* 0x000fda0003f06270 */
[----:B------:R-:W-:Y:S05]  /*22010*/  @P0 BRA `(.L_x_987) ;  /* 0x0000033000000947 */ /* 0x000fea0003800000 */
[----:B------:R-:W-:-:S04]  /*22020*/  IADD3 R2, R56, 0x2000, RZ ;  /* 0x0000200038027810 */ /* 0x000fc80007ffe0ff */
[----:B------:R-:W-:-:S04]  /*22030*/  IADD3 R3, P0, R57, R2, RZ ;  /* 0x0000000239037210 */ /* 0x000fc80007f1e0ff */
[----:B------:R-:W-:Y:S02]  /*22040*/  LEA.HI.X.SX32 R5, R2, RZ, 0x1, P0 ;  /* 0x000000ff02057211 */ /* 0x000fe400000f0eff */
[----:B------:R-:W-:-:S04]  /*22050*/  LEA R2, P0, R3, R24, 0x1 ;  /* 0x0000001803027211 */ /* 0x000fc800078008ff */
[----:B------:R-:W-:-:S05]  /*22060*/  LEA.HI.X R3, R3, R25, R5, 0x1, P0 ;  /* 0x0000001903037211 */ /* 0x000fca00000f0c05 */
[----:B-1----:R-:W2:Y:S01]  /*22070*/  LD.E.128 R8, [R2.64] ;  /* 0x0000000402087980 */ /* 0x002ea2000c101d00 */
[----:B------:R-:W-:Y:S02]  /*22080*/  SHF.R.U32.HI R6, RZ, 0x10, R31 ;  /* 0x00000010ff067819 */ /* 0x000fe4000001161f */
[----:B------:R-:W-:Y:S02]  /*22090*/  SHF.R.U32.HI R5, RZ, 0x10, R29 ;  /* 0x00000010ff057819 */ /* 0x000fe4000001161d */
[----:B------:R-:W-:Y:S02]  /*220a0*/  PRMT R6, R77, 0x5410, R6 ;  /* 0x000054104d067816 */ /* 0x000fe40000000006 */
[----:B------:R-:W-:Y:S02]  /*220b0*/  PRMT R5, R76, 0x5410, R5 ;  /* 0x000054104c057816 */ /* 0x000fe40000000005 */
[----:B------:R-:W-:Y:S01]  /*220c0*/  SHF.R.U64 R14, R30, 0x10, R31 ;  /* 0x000000101e0e7819 */ /* 0x000fe2000000121f */
[----:B------:R-:W-:Y:S01]  /*220d0*/  IMAD.U32 R19, R6, 0x10000, RZ ;  /* 0x0001000006137824 */ /* 0x000fe200078e00ff */
[----:B------:R-:W-:-:S02]  /*220e0*/  LOP3.LUT R21, R5, 0xffff0000, RZ, 0xc0, !PT ;  /* 0xffff000005157812 */ /* 0x000fc400078ec0ff */
[----:B------:R-:W-:Y:S02]  /*220f0*/  SHF.R.U64 R13, R28, 0x10, R29 ;  /* 0x000000101c0d7819 */ /* 0x000fe4000000121d */
[----:B------:R-:W-:Y:S02]  /*22100*/  LOP3.LUT R20, R6, 0xffff0000, RZ, 0xc0, !PT ;  /* 0xffff000006147812 */ /* 0x000fe400078ec0ff */
[----:B------:R-:W-:Y:S02]  /*22110*/  PRMT R14, R77, 0x5432, R14 ;  /* 0x000054324d0e7816 */ /* 0x000fe4000000000e */
[----:B------:R-:W-:Y:S01]  /*22120*/  PRMT R13, R76, 0x5432, R13 ;  /* 0x000054324c0d7816 */ /* 0x000fe2000000000d */
[C---:B--2---:R-:W-:Y:S01]  /*22130*/  IMAD.U32 R16, R10.reuse, 0x10000, RZ ;  /* 0x000100000a107824 */ /* 0x044fe200078e00ff */
[----:B------:R-:W-:Y:S01]  /*22140*/  LOP3.LUT R12, R10, 0xffff0000, RZ, 0xc0, !PT ;  /* 0xffff00000a0c7812 */ /* 0x000fe200078ec0ff */
[C---:B------:R-:W-:Y:S01]  /*22150*/  IMAD.U32 R15, R11.reuse, 0x10000, RZ ;  /* 0x000100000b0f7824 */ /* 0x040fe200078e00ff */
[----:B------:R-:W-:Y:S01]  /*22160*/  LOP3.LUT R10, R11, 0xffff0000, RZ, 0xc0, !PT ;  /* 0xffff00000b0a7812 */ /* 0x000fe200078ec0ff */
[----:B------:R-:W-:Y:S01]  /*22170*/  IMAD.U32 R11, R5, 0x10000, RZ ;  /* 0x00010000050b7824 */ /* 0x000fe200078e00ff */
[C---:B------:R-:W-:Y:S01]  /*22180*/  LOP3.LUT R6, R8.reuse, 0xffff0000, RZ, 0xc0, !PT ;  /* 0xffff000008067812 */ /* 0x040fe200078ec0ff */
[----:B------:R-:W-:Y:S01]  /*22190*/  IMAD.U32 R7, R8, 0x10000, RZ ;  /* 0x0001000008077824 */ /* 0x000fe200078e00ff */
[C---:B------:R-:W-:Y:S01]  /*221a0*/  LOP3.LUT R8, R9.reuse, 0xffff0000, RZ, 0xc0, !PT ;  /* 0xffff000009087812 */ /* 0x040fe200078ec0ff */
[----:B------:R-:W-:-:S02]  /*221b0*/  IMAD.U32 R5, R9, 0x10000, RZ ;  /* 0x0001000009057824 */ /* 0x000fc400078e00ff */
[C---:B------:R-:W-:Y:S02]  /*221c0*/  FMUL.FTZ R18, R12.reuse, R11 ;  /* 0x0000000b0c127220 */ /* 0x040fe40000410000 */
[----:B------:R-:W-:Y:S02]  /*221d0*/  FMUL.FTZ R17, R12, R19 ;  /* 0x000000130c117220 */ /* 0x000fe40000410000 */
[----:B------:R-:W-:Y:S02]  /*221e0*/  FMUL.FTZ R9, R10, R21 ;  /* 0x000000150a097220 */ /* 0x000fe40000410000 */
[C---:B------:R-:W-:Y:S02]  /*221f0*/  FFMA.FTZ R18, R16.reuse, R19, -R18 ;  /* 0x0000001310127223 */ /* 0x040fe40000010812 */
[----:B------:R-:W-:Y:S02]  /*22200*/  FFMA.FTZ R17, R16, R11, R17 ;  /* 0x0000000b10117223 */ /* 0x000fe40000010011 */
[----:B------:R-:W-:-:S02]  /*22210*/  FMUL.FTZ R11, R10, R20 ;  /* 0x000000140a0b7220 */ /* 0x000fc40000410000 */
[----:B------:R-:W-:Y:S02]  /*22220*/  FFMA.FTZ R16, R15, R20, -R9 ;  /* 0x000000140f107223 */ /* 0x000fe40000010809 */
[C---:B------:R-:W-:Y:S01]  /*22230*/  IMAD.U32 R20, R13.reuse, 0x10000, RZ ;  /* 0x000100000d147824 */ /* 0x040fe200078e00ff */
[----:B------:R-:W-:Y:S01]  /*22240*/  LOP3.LUT R13, R13, 0xffff0000, RZ, 0xc0, !PT ;  /* 0xffff00000d0d7812 */ /* 0x000fe200078ec0ff */
[C---:B------:R-:W-:Y:S01]  /*22250*/  IMAD.U32 R19, R14.reuse, 0x10000, RZ ;  /* 0x000100000e137824 */ /* 0x040fe200078e00ff */
[----:B------:R-:W-:Y:S01]  /*22260*/  LOP3.LUT R14, R14, 0xffff0000, RZ, 0xc0, !PT ;  /* 0xffff00000e0e7812 */ /* 0x000fe200078ec0ff */
[C---:B------:R-:W-:Y:S02]  /*22270*/  FMUL.FTZ R12, R6.reuse, R20 ;  /* 0x00000014060c7220 */ /* 0x040fe40000410000 */
[----:B------:R-:W-:Y:S02]  /*22280*/  FMUL.FTZ R6, R6, R19 ;  /* 0x0000001306067220 */ /* 0x000fe40000410000 */
[----:B------:R-:W-:-:S02]  /*22290*/  FMUL.FTZ R10, R8, R13 ;  /* 0x0000000d080a7220 */ /* 0x000fc40000410000 */
[----:B------:R-:W-:Y:S02]  /*222a0*/  FMUL.FTZ R9, R8, R14 ;  /* 0x0000000e08097220 */ /* 0x000fe40000410000 */
[----:B------:R-:W-:Y:S02]  /*222b0*/  FFMA.FTZ R8, R7, R20, R6 ;  /* 0x0000001407087223 */ /* 0x000fe40000010006 */
[----:B------:R-:W-:Y:S02]  /*222c0*/  FFMA.FTZ R11, R15, R21, R11 ;  /* 0x000000150f0b7223 */ /* 0x000fe4000001000b */
[----:B------:R-:W-:Y:S02]  /*222d0*/  FFMA.FTZ R12, R7, R19, -R12 ;  /* 0x00000013070c7223 */ /* 0x000fe4000001080c */
[----:B------:R-:W-:Y:S01]  /*222e0*/  FFMA.FTZ R6, R5, R14, -R10 ;  /* 0x0000000e05067223 */ /* 0x000fe2000001080a */
[----:B------:R-:W-:Y:S01]  /*222f0*/  F2FP.BF16.PACK_AB R10, R17, R18 ;  /* 0x00000012110a723e */ /* 0x000fe200000010ff */
[----:B------:R-:W-:Y:S01]  /*22300*/  FFMA.FTZ R9, R5, R13, R9 ;  /* 0x0000000d05097223 */ /* 0x000fe20000010009 */
[----:B------:R-:W-:-:S02]  /*22310*/  F2FP.BF16.PACK_AB R11, R11, R16 ;  /* 0x000000100b0b723e */ /* 0x000fc400000010ff */
[----:B------:R-:W-:Y:S02]  /*22320*/  F2FP.BF16.PACK_AB R8, R8, R12 ;  /* 0x0000000c0808723e */ /* 0x000fe400000010ff */
[----:B------:R-:W-:-:S05]  /*22330*/  F2FP.BF16.PACK_AB R9, R9, R6 ;  /* 0x000000060909723e */ /* 0x000fca00000010ff */
[----:B------:R1:W-:Y:S02]  /*22340*/  ST.E.128 [R2.64], R8 ;  /* 0x0000000802007985 */ /* 0x0003e4000c101d04 */
.L_x_987:
[----:B------:R-:W-:Y:S05]  /*22350*/  BSYNC B0 ;  /* 0x0000000000007941 */ /* 0x000fea0003800000 */
.L_x_986:
        /* <DEDUP_REMOVED lines=50> */
.L_x_989:
[----:B------:R-:W-:Y:S05]  /*22680*/  BSYNC B0 ;  /* 0x0000000000007941 */ /* 0x000fea0003800000 */
.L_x_988:
[----:B------:R-:W-:-:S04]  /*22690*/  IADD3 R2, R4, 0x50, RZ ;  /* 0x0000005004027810 */ /* 0x000fc80007ffe0ff */
        /* <DEDUP_REMOVED lines=53> */
.L_x_979:
[----:B------:R-:W-:Y:S05]  /*229f0*/  BSYNC B1 ;  /* 0x0000000000017941 */ /* 0x000fea0003800000 */
.L_x_978:
[----:B-1----:R-:W-:Y:S01]  /*22a00*/  IADD3 R2, R68, 0x40, RZ ;  /* 0x0000004044027810 */ /* 0x002fe20007ffe0ff */
[----:B------:R-:W-:-:S03]  /*22a10*/  IMAD.MOV.U32 R3, RZ, RZ, 0x0 ;  /* 0x00000000ff037424 */ /* 0x000fc600078e00ff */
[----:B------:R-:W-:Y:S01]  /*22a20*/  ISETP.GE.AND P0, PT, R2, R64, PT ;  /* 0x000000400200720c */ /* 0x000fe20003f06270 */
[----:B------:R-:W-:-:S12]  /*22a30*/  IMAD.MOV.U32 R2, RZ, RZ, R112 ;  /* 0x000000ffff027224 */ /* 0x000fd800078e0070 */
[----:B------:R-:W-:Y:S05]  /*22a40*/  @P0 RET.REL.NODEC R2 `(_ZN7cutlass13device_kernelIN5flash19enable_sm80_to_sm89INS1_16FlashAttnFwdSm80INS1_25CollectiveMainloopFwdSm80ILi8ELi1ELb0EN4cute5tupleIJNS5_1CILi128EEENS7_ILi64EEENS7_ILi192EEEEEELi192ENS_10bfloat16_tEfNS_4arch4Sm80ELb0ELb1ELb1ELb1ELb1ELb1ELb1ELb1EEENS1_21CollectiveEpilogueFwdINS6_IJS8_SA_S9_EEENS6_IJNS7_ILi1EEESI_SI_EEESC_SE_Li256ELb1ELb1ELb1ELb0EEENS1_36VarlenDynamicPersistentTileSchedulerILi128ELi64ELi256ELi256ELb1ELb1ELb0ELb1ELb0ELb1EEEEEEEEEvNT_6ParamsE) ;  /* 0xfffdd5b002000950 */ /* 0x000fea0003c3ffff */
[----:B------:R-:W-:Y:S01]  /*22a50*/  ISETP.GE.AND P0, PT, R4, R0, PT ;  /* 0x000000000400720c */ /* 0x000fe20003f06270 */
[----:B------:R-:W-:-:S12]  /*22a60*/  BSSY B0, `(.L_x_990) ;  /* 0x0000030000007945 */ /* 0x000fd80003800000 */
        /* <DEDUP_REMOVED lines=47> */
.L_x_991:
[----:B------:R-:W-:Y:S05]  /*22d60*/  BSYNC B0 ;  /* 0x0000000000007941 */ /* 0x000fea0003800000 */
.L_x_990:
        /* <DEDUP_REMOVED lines=55> */
.L_x_993:
[----:B------:R-:W-:Y:S05]  /*230e0*/  BSYNC B0 ;  /* 0x0000000000007941 */ /* 0x000fea0003800000 */
.L_x_992:
        /* <DEDUP_REMOVED lines=50> */
.L_x_995:
[----:B------:R-:W-:Y:S05]  /*23410*/  BSYNC B0 ;  /* 0x0000000000007941 */ /* 0x000fea0003800000 */
.L_x_994:
        /* <DEDUP_REMOVED lines=55> */
.L_x_997:
[----:B------:R-:W-:Y:S05]  /*23790*/  BSYNC B0 ;  /* 0x0000000000007941 */ /* 0x000fea0003800000 */
.L_x_996:
        /* <DEDUP_REMOVED lines=50> */
.L_x_999:
[----:B------:R-:W-:Y:S05]  /*23ac0*/  BSYNC B0 ;  /* 0x0000000000007941 */ /* 0x000fea0003800000 */
.L_x_998:
[----:B------:R-:W-:Y:S01]  /*23ad0*/  IADD3 R4, R4, 0x50, RZ ;  /* 0x0000005004047810 */ /* 0x000fe20007ffe0ff */
[----:B------:R-:W-:Y:S02]  /*23ae0*/  IMAD.MOV.U32 R2, RZ, RZ, R112 ;  /* 0x000000ffff027224 */ /* 0x000fe400078e0070 */
[----:B------:R-:W-:Y:S01]  /*23af0*/  IMAD.MOV.U32 R3, RZ, RZ, 0x0 ;  /* 0x00000000ff037424 */ /* 0x000fe200078e00ff */
[----:B------:R-:W-:-:S13]  /*23b00*/  ISETP.GE.AND P0, PT, R4, R0, PT ;  /* 0x000000000400720c */ /* 0x000fda0003f06270 */
[----:B------:R-:W-:Y:S05]  /*23b10*/  @P0 RET.REL.NODEC R2 `(_ZN7cutlass13device_kernelIN5flash19enable_sm80_to_sm89INS1_16FlashAttnFwdSm80INS1_25CollectiveMainloopFwdSm80ILi8ELi1ELb0EN4cute5tupleIJNS5_1CILi128EEENS7_ILi64EEENS7_ILi192EEEEEELi192ENS_10bfloat16_tEfNS_4arch4Sm80ELb0ELb1ELb1ELb1ELb1ELb1ELb1ELb1EEENS1_21CollectiveEpilogueFwdINS6_IJS8_SA_S9_EEENS6_IJNS7_ILi1EEESI_SI_EEESC_SE_Li256ELb1ELb1ELb1ELb0EEENS1_36VarlenDynamicPersistentTileSchedulerILi128ELi64ELi256ELi256ELb1ELb1ELb0ELb1ELb0ELb1EEEEEEEEEvNT_6ParamsE) ;  /* 0xfffdc4e002000950 */ /* 0x000fea0003c3ffff */
[----:B------:R-:W-:-:S04]  /*23b20*/  IADD3 R0, R56, 0x5000, RZ ;  /* 0x0000500038007810 */ /* 0x000fc80007ffe0ff */
[----:B------:R-:W-:-:S04]  /*23b30*/  IADD3 R3, P0, R57, R0, RZ ;  /* 0x0000000039037210 */ /* 0x000fc80007f1e0ff */
[----:B------:R-:W-:Y:S02]  /*23b40*/  LEA.HI.X.SX32 R0, R0, RZ, 0x1, P0 ;  /* 0x000000ff00007211 */ /* 0x000fe400000f0eff */
[----:B------:R-:W-:-:S04]  /*23b50*/  LEA R2, P0, R3, R24, 0x1 ;  /* 0x0000001803027211 */ /* 0x000fc800078008ff */
[----:B------:R-:W-:-:S05]  /*23b60*/  LEA.HI.X R3, R3, R25, R0, 0x1, P0 ;  /* 0x0000001903037211 */ /* 0x000fca00000f0c00 */
[----:B------:R-:W2:Y:S01]  /*23b70*/  LD.E.128 R4, [R2.64] ;  /* 0x0000000402047980 */ /* 0x000ea2000c101d00 */
[----:B------:R-:W-:Y:S02]  /*23b80*/  SHF.R.U32.HI R0, RZ, 0x10, R67 ;  /* 0x00000010ff007819 */ /* 0x000fe40000011643 */
[--C-:B-1----:R-:W-:Y:S02]  /*23b90*/  SHF.R.U32.HI R8, RZ, 0x10, R71.reuse ;  /* 0x00000010ff087819 */ /* 0x102fe40000011647 */
[----:B------:R-:W-:Y:S02]  /*23ba0*/  PRMT R0, R93, 0x5410, R0 ;  /* 0x000054105d007816 */ /* 0x000fe40000000000 */
[----:B------:R-:W-:Y:S02]  /*23bb0*/  PRMT R8, R94, 0x5410, R8 ;  /* 0x000054105e087816 */ /* 0x000fe40000000008 */
[----:B------:R-:W-:Y:S01]  /*23bc0*/  SHF.R.U64 R12, R70, 0x10, R71 ;  /* 0x00000010460c7819 */ /* 0x000fe20000001247 */
[----:B------:R-:W-:Y:S01]  /*23bd0*/  IMAD.U32 R16, R0, 0x10000, RZ ;  /* 0x0001000000107824 */ /* 0x000fe200078e00ff */
[----:B------:R-:W-:Y:S01]  /*23be0*/  SHF.R.U64 R11, R66, 0x10, R67 ;  /* 0x00000010420b7819 */ /* 0x000fe20000001243 */
[C---:B------:R-:W-:Y:S01]  /*23bf0*/  IMAD.U32 R17, R8.reuse, 0x10000, RZ ;  /* 0x0001000008117824 */ /* 0x040fe200078e00ff */
[----:B------:R-:W-:-:S02]  /*23c00*/  LOP3.LUT R18, R8, 0xffff0000, RZ, 0xc0, !PT ;  /* 0xffff000008127812 */ /* 0x000fc400078ec0ff */
[----:B------:R-:W-:Y:S02]  /*23c10*/  LOP3.LUT R19, R0, 0xffff0000, RZ, 0xc0, !PT ;  /* 0xffff000000137812 */ /* 0x000fe400078ec0ff */
[----:B------:R-:W-:Y:S02]  /*23c20*/  PRMT R12, R94, 0x5432, R12 ;  /* 0x000054325e0c7816 */ /* 0x000fe4000000000c */
[----:B------:R-:W-:Y:S02]  /*23c30*/  PRMT R11, R93, 0x5432, R11 ;  /* 0x000054325d0b7816 */ /* 0x000fe4000000000b */
[C---:B--2---:R-:W-:Y:S01]  /*23c40*/  LOP3.LUT R10, R6.reuse, 0xffff0000, RZ, 0xc0, !PT ;  /* 0xffff0000060a7812 */ /* 0x044fe200078ec0ff */
[----:B------:R-:W-:Y:S01]  /*23c50*/  IMAD.U32 R14, R6, 0x10000, RZ ;  /* 0x00010000060e7824 */ /* 0x000fe200078e00ff */
[C---:B------:R-:W-:Y:S01]  /*23c60*/  LOP3.LUT R9, R7.reuse, 0xffff0000, RZ, 0xc0, !PT ;  /* 0xffff000007097812 */ /* 0x040fe200078ec0ff */
[----:B------:R-:W-:Y:S01]  /*23c70*/  IMAD.U32 R13, R7, 0x10000, RZ ;  /* 0x00010000070d7824 */ /* 0x000fe200078e00ff */
[----:B------:R-:W-:Y:S01]  /*23c80*/  LOP3.LUT R6, R4, 0xffff0000, RZ, 0xc0, !PT ;  /* 0xffff000004067812 */ /* 0x000fe200078ec0ff */
[C---:B------:R-:W-:Y:S01]  /*23c90*/  FMUL.FTZ R15, R10.reuse, R16 ;  /* 0x000000100a0f7220 */ /* 0x040fe20000410000 */
[----:B------:R-:W-:Y:S01]  /*23ca0*/  SHF.L.U32 R0, R5, 0x10, RZ ;  /* 0x0000001005007819 */ /* 0x000fe200000006ff */
[----:B------:R-:W-:-:S02]  /*23cb0*/  FMUL.FTZ R8, R10, R17 ;  /* 0x000000110a087220 */ /* 0x000fc40000410000 */
[C---:B------:R-:W-:Y:S02]  /*23cc0*/  FFMA.FTZ R15, R14.reuse, R17, -R15 ;  /* 0x000000110e0f7223 */ /* 0x040fe4000001080f */
[----:B------:R-:W-:Y:S02]  /*23cd0*/  FMUL.FTZ R10, R9, R19 ;  /* 0x00000013090a7220 */ /* 0x000fe40000410000 */
[----:B------:R-:W-:Y:S02]  /*23ce0*/  FFMA.FTZ R14, R14, R16, R8 ;  /* 0x000000100e0e7223 */ /* 0x000fe40000010008 */
[----:B------:R-:W-:Y:S01]  /*23cf0*/  IMAD.U32 R7, R4, 0x10000, RZ ;  /* 0x0001000004077824 */ /* 0x000fe200078e00ff */
[----:B------:R-:W-:Y:S01]  /*23d00*/  LOP3.LUT R4, R5, 0xffff0000, RZ, 0xc0, !PT ;  /* 0xffff000005047812 */ /* 0x000fe200078ec0ff */
[-C--:B------:R-:W-:Y:S02]  /*23d10*/  FMUL.FTZ R9, R9, R18.reuse ;  /* 0x0000001209097220 */ /* 0x080fe40000410000 */
[C---:B------:R-:W-:Y:S01]  /*23d20*/  IMAD.U32 R17, R11.reuse, 0x10000, RZ ;  /* 0x000100000b117824 */ /* 0x040fe200078e00ff */
[----:B------:R-:W-:Y:S01]  /*23d30*/  LOP3.LUT R11, R11, 0xffff0000, RZ, 0xc0, !PT ;  /* 0xffff00000b0b7812 */ /* 0x000fe200078ec0ff */
[C---:B------:R-:W-:Y:S01]  /*23d40*/  IMAD.U32 R16, R12.reuse, 0x10000, RZ ;  /* 0x000100000c107824 */ /* 0x040fe200078e00ff */
[----:B------:R-:W-:Y:S01]  /*23d50*/  LOP3.LUT R12, R12, 0xffff0000, RZ, 0xc0, !PT ;  /* 0xffff00000c0c7812 */ /* 0x000fe200078ec0ff */
[----:B------:R-:W-:-:S02]  /*23d60*/  FFMA.FTZ R10, R13, R18, -R10 ;  /* 0x000000120d0a7223 */ /* 0x000fc4000001080a */
[----:B------:R-:W-:Y:S02]  /*23d70*/  FFMA.FTZ R13, R13, R19, R9 ;  /* 0x000000130d0d7223 */ /* 0x000fe40000010009 */
[C---:B------:R-:W-:Y:S02]  /*23d80*/  FMUL.FTZ R9, R6.reuse, R17 ;  /* 0x0000001106097220 */ /* 0x040fe40000410000 */
[----:B------:R-:W-:Y:S02]  /*23d90*/  FMUL.FTZ R6, R6, R16 ;  /* 0x0000001006067220 */ /* 0x000fe40000410000 */
[C---:B------:R-:W-:Y:S02]  /*23da0*/  FMUL.FTZ R8, R4.reuse, R11 ;  /* 0x0000000b04087220 */ /* 0x040fe40000410000 */
[----:B------:R-:W-:Y:S02]  /*23db0*/  FMUL.FTZ R5, R4, R12 ;  /* 0x0000000c04057220 */ /* 0x000fe40000410000 */
[----:B------:R-:W-:-:S02]  /*23dc0*/  FFMA.FTZ R9, R7, R16, -R9 ;  /* 0x0000001007097223 */ /* 0x000fc40000010809 */
[----:B------:R-:W-:Y:S01]  /*23dd0*/  FFMA.FTZ R4, R7, R17, R6 ;  /* 0x0000001107047223 */ /* 0x000fe20000010006 */
[----:B------:R-:W-:Y:S01]  /*23de0*/  F2FP.BF16.PACK_AB R6, R14, R15 ;  /* 0x0000000f0e06723e */ /* 0x000fe200000010ff */
[C---:B------:R-:W-:Y:S01]  /*23df0*/  FFMA.FTZ R8, R0.reuse, R12, -R8 ;  /* 0x0000000c00087223 */ /* 0x040fe20000010808 */
[----:B------:R-:W-:Y:S01]  /*23e00*/  F2FP.BF16.PACK_AB R7, R13, R10 ;  /* 0x0000000a0d07723e */ /* 0x000fe200000010ff */
[----:B------:R-:W-:Y:S01]  /*23e10*/  FFMA.FTZ R5, R0, R11, R5 ;  /* 0x0000000b00057223 */ /* 0x000fe20000010005 */
[----:B------:R-:W-:-:S04]  /*23e20*/  F2FP.BF16.PACK_AB R4, R4, R9 ;  /* 0x000000090404723e */ /* 0x000fc800000010ff */
[----:B------:R-:W-:-:S05]  /*23e30*/  F2FP.BF16.PACK_AB R5, R5, R8 ;  /* 0x000000080505723e */ /* 0x000fca00000010ff */
[----:B------:R1:W-:Y:S02]  /*23e40*/  ST.E.128 [R2.64], R4 ;  /* 0x0000000402007985 */ /* 0x0003e4000c101d04 */
[----:B-1----:R-:W-:Y:S01]  /*23e50*/  MOV R2, R112 ;  /* 0x0000007000027202 */ /* 0x002fe20000000f00 */
[----:B------:R-:W-:-:S04]  /*23e60*/  IMAD.MOV.U32 R3, RZ, RZ, 0x0 ;  /* 0x00000000ff037424 */ /* 0x000fc800078e00ff */
[----:B------:R-:W-:Y:S05]  /*23e70*/  RET.REL.NODEC R2 `(_ZN7cutlass13device_kernelIN5flash19enable_sm80_to_sm89INS1_16FlashAttnFwdSm80INS1_25CollectiveMainloopFwdSm80ILi8ELi1ELb0EN4cute5tupleIJNS5_1CILi128EEENS7_ILi64EEENS7_ILi192EEEEEELi192ENS_10bfloat16_tEfNS_4arch4Sm80ELb0ELb1ELb1ELb1ELb1ELb1ELb1ELb1EEENS1_21CollectiveEpilogueFwdINS6_IJS8_SA_S9_EEENS6_IJNS7_ILi1EEESI_SI_EEESC_SE_Li256ELb1ELb1ELb1ELb0EEENS1_36VarlenDynamicPersistentTileSchedulerILi128ELi64ELi256ELi256ELb1ELb1ELb0ELb1ELb0ELb1EEEEEEEEEvNT_6ParamsE) ;  /* 0xfffdc18002007950 */ /* 0x000fea0003c3ffff */
.L_x_968:
[----:B-----5:R-:W-:Y:S01]  /*23e80*/  ISETP.NE.AND P0, PT, R24, 0x1, PT ;  /* 0x000000011800780c */ /* 0x020fe20003f05270 */
[----:B------:R-:W-:-:S12]  /*23e90*/  BSSY B0, `(.L_x_1000) ;  /* 0x0000006000007945 */ /* 0x000fd80003800000 */
[----:B------:R-:W-:Y:S05]  /*23ea0*/  @!P0 BRA `(.L_x_1001) ;  /* 0x0000004000008947 */ /* 0x000fea0003800000 */
[----:B------:R1:W2:Y:S04]  /*23eb0*/  LD.E R3, [R6.64+0x168] ;  /* 0x0001680406037980 */ /* 0x0002a8000c101900 */
[----:B-1----:R-:W3:Y:S01]  /*23ec0*/  LD.E R6, [R6.64+0x16c] ;  /* 0x00016c0406067980 */ /* 0x002ee2000c101900 */
[----:B--2---:R-:W-:-:S05]  /*23ed0*/  IMAD.HI.U32 R2, R2, R3, RZ ;  /* 0x0000000302027227 */ /* 0x004fca00078e00ff */
[----:B---3--:R-:W-:Y:S02]  /*23ee0*/  SHF.R.U32.HI R2, RZ, R6, R2 ;  /* 0x00000006ff027219 */ /* 0x008fe40000011602 */
.L_x_1001:
[----:B------:R-:W-:Y:S05]  /*23ef0*/  BSYNC B0 ;  /* 0x0000000000007941 */ /* 0x000fea0003800000 */
.L_x_1000:
[----:B------:R-:W-:Y:S01]  /*23f00*/  MOV R4, R22 ;  /* 0x0000001600047202 */ /* 0x000fe20000000f00 */
[-C--:B------:R-:W-:Y:S01]  /*23f10*/  IMAD R7, R11, R2.reuse, RZ ;  /* 0x000000020b077224 */ /* 0x080fe200078e02ff */
[----:B------:R-:W-:Y:S01]  /*23f20*/  MOV R5, R15 ;  /* 0x0000000f00057202 */ /* 0x000fe20000000f00 */
[----:B------:R-:W-:Y:S01]  /*23f30*/  IMAD.MOV.U32 R12, RZ, RZ, R20 ;  /* 0x000000ffff0c7224 */ /* 0x000fe200078e0014 */
[----:B------:R-:W-:Y:S01]  /*23f40*/  SHF.R.S32.HI R6, RZ, 0x1f, R2 ;  /* 0x0000001fff067819 */ /* 0x000fe20000011402 */
[-C--:B------:R-:W-:Y:S02]  /*23f50*/  IMAD R9, R9, R2.reuse, RZ ;  /* 0x0000000209097224 */ /* 0x080fe400078e02ff */
[----:B------:R-:W-:-:S04]  /*23f60*/  IMAD.WIDE.U32 R4, R10, R2, R4 ;  /* 0x000000020a047225 */ /* 0x000fc800078e0004 */
[----:B------:R-:W-:Y:S01]  /*23f70*/  IMAD R10, R10, R6, R7 ;  /* 0x000000060a0a7224 */ /* 0x000fe200078e0207 */
[----:B------:R-:W-:Y:S01]  /*23f80*/  LEA R30, P1, R4, R18, 0x1 ;  /* 0x00000012041e7211 */ /* 0x000fe200078208ff */
[----:B------:R-:W-:-:S03]  /*23f90*/  IMAD.WIDE.U32 R2, R8, R2, R12 ;  /* 0x0000000208027225 */ /* 0x000fc600078e000c */
[----:B------:R-:W-:Y:S01]  /*23fa0*/  IADD3 R5, R5, R10, RZ ;  /* 0x0000000a05057210 */ /* 0x000fe20007ffe0ff */
[----:B------:R-:W-:Y:S01]  /*23fb0*/  IMAD R6, R8, R6, R9 ;  /* 0x0000000608067224 */ /* 0x000fe200078e0209 */
[----:B------:R-:W-:Y:S02]  /*23fc0*/  LEA R31, P0, R2, R16, 0x1 ;  /* 0x00000010021f7211 */ /* 0x000fe400078008ff */
[----:B------:R-:W-:Y:S01]  /*23fd0*/  LEA.HI.X R29, R4, R19, R5, 0x1, P1 ;  /* 0x00000013041d7211 */ /* 0x000fe200008f0c05 */
[----:B------:R-:W-:-:S05]  /*23fe0*/  IMAD.IADD R3, R3, 0x1, R6 ;  /* 0x0000000103037824 */ /* 0x000fca00078e0206 */
[----:B------:R-:W-:Y:S01]  /*23ff0*/  LEA.HI.X R28, R2, R17, R3, 0x1, P0 ;  /* 0x00000011021c7211 */ /* 0x000fe200000f0c03 */
[----:B------:R-:W-:Y:S05]  /*24000*/  BRA.DIV ~URZ, `(.L_x_1002) ;  /* 0x00003e527f007947 */ /* 0x000fea000b800000 */
[----:B------:R1:W2:Y:S02]  /*24010*/  SHFL.IDX PT, R4, R29, RZ, 0x1c1f ;  /* 0x001c1fff1d047589 */ /* 0x0002a400000e0000 */
.L_x_1022:
[----:B------:R-:W-:Y:S05]  /*24020*/  BRA.DIV ~URZ, `(.L_x_1003) ;  /* 0x00003eb27f007947 */ /* 0x000fea000b800000 */
[----:B------:R3:W4:Y:S01]  /*24030*/  SHFL.IDX PT, R22, R30, RZ, 0x1c1f ;  /* 0x001c1fff1e167589 */ /* 0x00072200000e0000 */
[----:B--2---:R-:W-:-:S03]  /*24040*/  MOV R23, R4 ;  /* 0x0000000400177202 */ /* 0x004fc60000000f00 */
[----:B------:R3:W2:Y:S04]  /*24050*/  SHFL.IDX PT, R21, R28, RZ, 0x1c1f ;  /* 0x001c1fff1c157589 */ /* 0x0006a800000e0000 */
[----:B------:R3:W1:Y:S02]  /*24060*/  SHFL.IDX PT, R2, R31, RZ, 0x1c1f ;  /* 0x001c1fff1f027589 */ /* 0x00066400000e0000 */
.L_x_1023:
        /* <DEDUP_REMOVED lines=20> */
[----:B------:R-:W-:Y:S01]  /*241b0*/  IADD3 R20, R57, 0x40, RZ ;  /* 0x0000004039147810 */ /* 0x000fe20007ffe0ff */
[----:B------:R-:W-:Y:S01]  /*241c0*/  CS2R R8, SRZ ;  /* 0x0000000000087805 */ /* 0x000fe2000001ff00 */
[-C--:B------:R-:W-:Y:S02]  /*241d0*/  ISETP.GE.AND P1, PT, R21, R0.reuse, PT ;  /* 0x000000001500720c */ /* 0x080fe40003f26270 */
[-C--:B------:R-:W-:Y:S02]  /*241e0*/  ISETP.GE.AND P0, PT, R20, R0.reuse, PT ;  /* 0x000000001400720c */ /* 0x080fe40003f06270 */
[----:B------:R-:W-:-:S09]  /*241f0*/  ISETP.GE.AND P2, PT, R57, R0, PT ;  /* 0x000000003900720c */ /* 0x000fd20003f46270 */
[----:B------:R-:W-:Y:S02]  /*24200*/  @!P1 SHF.R.S32.HI R7, RZ, 0x1f, R21 ;  /* 0x0000001fff079819 */ /* 0x000fe40000011415 */
[----:B------:R-:W-:Y:S02]  /*24210*/  @!P0 SHF.R.S32.HI R6, RZ, 0x1f, R20 ;  /* 0x0000001fff068819 */ /* 0x000fe40000011414 */
[----:B------:R-:W-:Y:S01]  /*24220*/  @!P1 LEA.HI R21, R7, R21, RZ, 0x3 ;  /* 0x0000001507159211 */ /* 0x000fe200078f18ff */
[--C-:B----4-:R-:W-:Y:S01]  /*24230*/  @!P2 IMAD.WIDE R4, R57, 0x2, R22.reuse ;  /* 0x000000023904a825 */ /* 0x110fe200078e0216 */
[----:B------:R-:W-:Y:S02]  /*24240*/  @!P0 LEA.HI R20, R6, R20, RZ, 0x3 ;  /* 0x0000001406148211 */ /* 0x000fe400078f18ff */
[----:B------:R-:W-:Y:S02]  /*24250*/  @!P1 LOP3.LUT R21, R21, 0xfffffff8, RZ, 0xc0, !PT ;  /* 0xfffffff815159812 */ /* 0x000fe400078ec0ff */
[----:B------:R-:W-:Y:S01]  /*24260*/  @!P0 LOP3.LUT R20, R20, 0xfffffff8, RZ, 0xc0, !PT ;  /* 0xfffffff814148812 */ /* 0x000fe200078ec0ff */
[----:B------:R2:W5:Y:S01]  /*24270*/  @!P2 LD.E.128 R8, [R4.64] ;  /* 0x000000040408a980 */ /* 0x000562000c101d00 */
[----:B------:R-:W-:Y:S01]  /*24280*/  CS2R R6, SRZ ;  /* 0x0000000000067805 */ /* 0x000fe2000001ff00 */
[C-C-:B------:R-:W-:Y:S01]  /*24290*/  @!P1 IMAD.WIDE R26, R21.reuse, 0x2, R22.reuse ;  /* 0x00000002151a9825 */ /* 0x140fe200078e0216 */
[----:B------:R-:W-:Y:S01]  /*242a0*/  CS2R R18, SRZ ;  /* 0x0000000000127805 */ /* 0x000fe2000001ff00 */
[----:B------:R-:W-:Y:S01]  /*242b0*/  CS2R R16, SRZ ;  /* 0x0000000000107805 */ /* 0x000fe2000001ff00 */
[----:B------:R-:W-:Y:S01]  /*242c0*/  CS2R R14, SRZ ;  /* 0x00000000000e7805 */ /* 0x000fe2000001ff00 */
[C---:B------:R-:W-:Y:S01]  /*242d0*/  @!P0 IMAD.WIDE R24, R20.reuse, 0x2, R22 ;  /* 0x0000000214188825 */ /* 0x040fe200078e0216 */
[----:B------:R-:W-:Y:S01]  /*242e0*/  CS2R R12, SRZ ;  /* 0x00000000000c7805 */ /* 0x000fe2000001ff00 */
[----:B------:R-:W-:Y:S01]  /*242f0*/  CS2R R42, SRZ ;  /* 0x00000000002a7805 */ /* 0x000fe2000001ff00 */
[----:B------:R-:W-:Y:S01]  /*24300*/  CS2R R40, SRZ ;  /* 0x0000000000287805 */ /* 0x000fe2000001ff00 */
[--C-:B-1----:R-:W-:Y:S01]  /*24310*/  @!P1 IMAD.WIDE R22, R21, 0x2, R2.reuse ;  /* 0x0000000215169825 */ /* 0x102fe200078e0202 */
[----:B------:R-:W-:Y:S01]  /*24320*/  CS2R R46, SRZ ;  /* 0x00000000002e7805 */ /* 0x000fe2000001ff00 */
[----:B------:R-:W-:Y:S01]  /*24330*/  CS2R R44, SRZ ;  /* 0x00000000002c7805 */ /* 0x000fe2000001ff00 */
[----:B------:R1:W5:Y:S01]  /*24340*/  @!P1 LD.E.128 R16, [R26.64] ;  /* 0x000000041a109980 */ /* 0x000362000c101d00 */
[----:B------:R-:W-:-:S03]  /*24350*/  @!P0 IMAD.WIDE R20, R20, 0x2, R2 ;  /* 0x0000000214148825 */ /* 0x000fc600078e0202 */
[----:B------:R1:W5:Y:S01]  /*24360*/  @!P1 LD.E.128 R12, [R22.64] ;  /* 0x00000004160c9980 */ /* 0x000362000c101d00 */
[----:B------:R-:W-:-:S03]  /*24370*/  @!P2 IMAD.WIDE R2, R57, 0x2, R2 ;  /* 0x000000023902a825 */ /* 0x000fc600078e0202 */
[----:B------:R1:W5:Y:S01]  /*24380*/  @!P0 LD.E.128 R40, [R24.64] ;  /* 0x0000000418288980 */ /* 0x000362000c101d00 */
[----:B--2---:R-:W-:-:S03]  /*24390*/  CS2R R4, SRZ ;  /* 0x0000000000047805 */ /* 0x004fc6000001ff00 */
[----:B------:R1:W5:Y:S04]  /*243a0*/  @!P0 LD.E.128 R44, [R20.64] ;  /* 0x00000004142c8980 */ /* 0x000368000c101d00 */
[----:B------:R1:W5:Y:S02]  /*243b0*/  @!P2 LD.E.128 R4, [R2.64] ;  /* 0x000000040204a980 */ /* 0x000364000c101d00 */
.L_x_1005:
[----:B------:R-:W-:Y:S05]  /*243c0*/  BSYNC B0 ;  /* 0x0000000000007941 */ /* 0x000fea0003800000 */
.L_x_1004:
[----:B-1---5:R-:W-:Y:S02]  /*243d0*/  IMAD.MOV.U32 R21, RZ, RZ, R42 ;  /* 0x000000ffff157224 */ /* 0x022fe400078e002a */
[----:B------:R-:W-:Y:S02]  /*243e0*/  IMAD.MOV.U32 R20, RZ, RZ, R43 ;  /* 0x000000ffff147224 */ /* 0x000fe400078e002b */
[----:B------:R-:W-:Y:S02]  /*243f0*/  IMAD.MOV.U32 R3, RZ, RZ, R40 ;  /* 0x000000ffff037224 */ /* 0x000fe400078e0028 */
[----:B------:R-:W-:Y:S01]  /*24400*/  IMAD.MOV.U32 R2, RZ, RZ, R41 ;  /* 0x000000ffff027224 */ /* 0x000fe200078e0029 */
[----:B------:R-:W-:Y:S01]  /*24410*/  PRMT R88, R20, 0x5410, R21 ;  /* 0x0000541014587816 */ /* 0x000fe20000000015 */
[----:B------:R-:W-:Y:S01]  /*24420*/  IMAD.MOV.U32 R20, RZ, RZ, R19 ;  /* 0x000000ffff147224 */ /* 0x000fe200078e0013 */
[----:B------:R-:W-:-:S02]  /*24430*/  MOV R21, R18 ;  /* 0x0000001200157202 */ /* 0x000fc40000000f00 */
        /* <DEDUP_REMOVED lines=12> */
[----:B------:R-:W-:Y:S01]  /*24500*/  PRMT R34, R34, 0x5410, R3 ;  /* 0x0000541022227816 */ /* 0x000fe20000000003 */
[----:B------:R-:W-:Y:S01]  /*24510*/  IMAD.MOV.U32 R3, RZ, RZ, R44 ;  /* 0x000000ffff037224 */ /* 0x000fe200078e002c */
[----:B------:R-:W-:Y:S01]  /*24520*/  PRMT R59, R59, 0x5410, R2 ;  /* 0x000054103b3b7816 */ /* 0x000fe20000000002 */
[----:B------:R-:W-:Y:S01]  /*24530*/  IMAD.MOV.U32 R2, RZ, RZ, R45 ;  /* 0x000000ffff027224 */ /* 0x000fe200078e002d */
[----:B------:R-:W-:Y:S01]  /*24540*/  PRMT R86, R20, 0x5410, R21 ;  /* 0x0000541014567816 */ /* 0x000fe20000000015 */
[----:B------:R-:W-:Y:S01]  /*24550*/  IMAD.MOV.U32 R20, RZ, RZ, R15 ;  /* 0x000000ffff147224 */ /* 0x000fe200078e000f */
[----:B------:R-:W-:-:S02]  /*24560*/  MOV R21, R14 ;  /* 0x0000000e00157202 */ /* 0x000fc40000000f00 */
        /* <DEDUP_REMOVED lines=9> */
[----:B------:R-:W-:Y:S02]  /*24600*/  PRMT R69, R21, 0x5410, R20 ;  /* 0x0000541015457816 */ /* 0x000fe40000000014 */
[----:B------:R-:W-:Y:S02]  /*24610*/  PRMT R34, R3, 0x7610, R34 ;  /* 0x0000761003227816 */ /* 0x000fe40000000022 */
[----:B------:R-:W-:Y:S01]  /*24620*/  PRMT R59, R2, 0x7610, R59 ;  /* 0x00007610023b7816 */ /* 0x000fe2000000003b */
[----:B------:R-:W-:Y:S05]  /*24630*/  BRA.DIV ~URZ, `(.L_x_1006) ;  /* 0x00003a127f007947 */ /* 0x000fea000b800000 */
[----:B------:R1:W2:Y:S04]  /*24640*/  SHFL.IDX PT, R23, R29, 0x1, 0x1c1f ;  /* 0x003c1f001d177f89 */ /* 0x0002a800000e0000 */
[----:B----4-:R1:W4:Y:S04]  /*24650*/  SHFL.IDX PT, R22, R30, 0x1, 0x1c1f ;  /* 0x003c1f001e167f89 */ /* 0x01032800000e0000 */
[----:B------:R1:W3:Y:S04]  /*24660*/  SHFL.IDX PT, R21, R28, 0x1, 0x1c1f ;  /* 0x003c1f001c157f89 */ /* 0x0002e800000e0000 */
[----:B------:R1:W1:Y:S02]  /*24670*/  SHFL.IDX PT, R2, R31, 0x1, 0x1c1f ;  /* 0x003c1f001f027f89 */ /* 0x00026400000e0000 */
.L_x_1024:
[----:B------:R-:W-:Y:S01]  /*24680*/  IADD3 R3, R37, 0x40, RZ ;  /* 0x0000004025037810 */ /* 0x000fe20007ffe0ff */
[----:B------:R-:W-:Y:S01]  /*24690*/  BSSY B0, `(.L_x_1007) ;  /* 0x0000032000007945 */ /* 0x000fe20003800000 */
        /* <DEDUP_REMOVED lines=12> */
[----:B---3--:R-:W-:-:S03]  /*24760*/  IMAD.MOV.U32 R3, RZ, RZ, R21 ;  /* 0x000000ffff037224 */ /* 0x008fc600078e0015 */
[----:B------:R-:W-:Y:S05]  /*24770*/  @P0 BRA `(.L_x_1008) ;  /* 0x0000023000000947 */ /* 0x000fea0003800000 */
[C---:B------:R-:W-:Y:S01]  /*24780*/  IADD3 R26, R57.reuse, 0x20, RZ ;  /* 0x00000020391a7810 */ /* 0x040fe20007ffe0ff */
[----:B------:R-:W-:Y:S01]  /*24790*/  CS2R R50, SRZ ;  /* 0x0000000000327805 */ /* 0x000fe2000001ff00 */
[C---:B------:R-:W-:Y:S01]  /*247a0*/  IADD3 R27, R57.reuse, 0x40, RZ ;  /* 0x00000040391b7810 */ /* 0x040fe20007ffe0ff */
[----:B------:R-:W-:Y:S01]  /*247b0*/  CS2R R48, SRZ ;  /* 0x0000000000307805 */ /* 0x000fe2000001ff00 */
[-C--:B------:R-:W-:Y:S02]  /*247c0*/  ISETP.GE.AND P2, PT, R57, R0.reuse, PT ;  /* 0x000000003900720c */ /* 0x080fe40003f46270 */
[-C--:B------:R-:W-:Y:S02]  /*247d0*/  ISETP.GE.AND P1, PT, R26, R0.reuse, PT ;  /* 0x000000001a00720c */ /* 0x080fe40003f26270 */
[----:B------:R-:W-:-:S09]  /*247e0*/  ISETP.GE.AND P0, PT, R27, R0, PT ;  /* 0x000000001b00720c */ /* 0x000fd20003f06270 */
[----:B--2-4-:R-:W-:Y:S02]  /*247f0*/  @!P2 IMAD.WIDE R20, R57, 0x2, R22 ;  /* 0x000000023914a825 */ /* 0x014fe400078e0216 */
[----:B------:R-:W-:Y:S02]  /*24800*/  @!P1 SHF.R.S32.HI R24, RZ, 0x1f, R26 ;  /* 0x0000001fff189819 */ /* 0x000fe4000001141a */
[----:B------:R-:W-:Y:S01]  /*24810*/  @!P0 SHF.R.S32.HI R25, RZ, 0x1f, R27 ;  /* 0x0000001fff198819 */ /* 0x000fe2000001141b */
[----:B------:R2:W5:Y:S01]  /*24820*/  @!P2 LD.E.128 R48, [R20.64] ;  /* 0x000000041430a980 */ /* 0x000562000c101d00 */
        /* <DEDUP_REMOVED lines=10> */
[----:B--2---:R-:W-:-:S02]  /*248d0*/  @!P1 LEA.HI R21, R24, R26, RZ, 0x3 ;  /* 0x0000001a18159211 */ /* 0x004fc400078f18ff */
[----:B------:R-:W-:Y:S02]  /*248e0*/  @!P0 LEA.HI R20, R25, R27, RZ, 0x3 ;  /* 0x0000001b19148211 */ /* 0x000fe400078f18ff */
[----:B------:R-:W-:Y:S02]  /*248f0*/  @!P1 LOP3.LUT R21, R21, 0xfffffff8, RZ, 0xc0, !PT ;  /* 0xfffffff815159812 */ /* 0x000fe400078ec0ff */
[----:B------:R-:W-:-:S03]  /*24900*/  @!P0 LOP3.LUT R20, R20, 0xfffffff8, RZ, 0xc0, !PT ;  /* 0xfffffff814148812 */ /* 0x000fc600078ec0ff */
[----:B------:R-:W-:-:S04]  /*24910*/  @!P1 IMAD.WIDE R26, R21, 0x2, R22 ;  /* 0x00000002151a9825 */ /* 0x000fc800078e0216 */
[C---:B------:R-:W-:Y:S01]  /*24920*/  @!P0 IMAD.WIDE R24, R20.reuse, 0x2, R22 ;  /* 0x0000000214188825 */ /* 0x040fe200078e0216 */
[----:B------:R2:W5:Y:S03]  /*24930*/  @!P1 LD.E.128 R60, [R26.64] ;  /* 0x000000041a3c9980 */ /* 0x000566000c101d00 */
[--C-:B-1----:R-:W-:Y:S01]  /*24940*/  @!P1 IMAD.WIDE R22, R21, 0x2, R2.reuse ;  /* 0x0000000215169825 */ /* 0x102fe200078e0202 */
[----:B------:R2:W5:Y:S03]  /*24950*/  @!P0 LD.E.128 R76, [R24.64] ;  /* 0x00000004184c8980 */ /* 0x000566000c101d00 */
[--C-:B------:R-:W-:Y:S01]  /*24960*/  @!P0 IMAD.WIDE R20, R20, 0x2, R2.reuse ;  /* 0x0000000214148825 */ /* 0x100fe200078e0202 */
[----:B------:R2:W5:Y:S03]  /*24970*/  @!P1 LD.E.128 R64, [R22.64] ;  /* 0x0000000416409980 */ /* 0x000566000c101d00 */
[----:B------:R-:W-:Y:S01]  /*24980*/  @!P2 IMAD.WIDE R2, R57, 0x2, R2 ;  /* 0x000000023902a825 */ /* 0x000fe200078e0202 */
[----:B------:R2:W5:Y:S04]  /*24990*/  @!P0 LD.E.128 R72, [R20.64] ;  /* 0x0000000414488980 */ /* 0x000568000c101d00 */
[----:B------:R2:W5:Y:S02]  /*249a0*/  @!P2 LD.E.128 R52, [R2.64] ;  /* 0x000000040234a980 */ /* 0x000564000c101d00 */
.L_x_1008:
[----:B------:R-:W-:Y:S05]  /*249b0*/  BSYNC B0 ;  /* 0x0000000000007941 */ /* 0x000fea0003800000 */
.L_x_1007:
[----:B-12---:R-:W2:Y:S01]  /*249c0*/  LDL.64 R2, [R36+0x20] ;  /* 0x0000200024027983 */ /* 0x006ea20000100a00 */
[----:B------:R-:W-:-:S04]  /*249d0*/  DEPBAR.LE SB0, 0x1 ;  /* 0x000080400000791a */ /* 0x000fc80000000000 */
[----:B------:R-:W3:Y:S01]  /*249e0*/  LDL.64 R20, [R36+0x28] ;  /* 0x0000280024147983 */ /* 0x000ee20000100a00 */
[----:B------:R-:W-:Y:S03]  /*249f0*/  WARPSYNC 0xffffffff ;  /* 0xffffffff00007948 */ /* 0x000fe60003800000 */
[----:B------:R-:W-:Y:S06]  /*24a00*/  BAR.SYNC.DEFER_BLOCKING 0x0 ;  /* 0x0000000000007b1d */ /* 0x000fec0000010000 */
[----:B--2-4-:R1:W2:Y:S04]  /*24a10*/  LD.E R22, [R2.64] ;  /* 0x0000000402167980 */ /* 0x0142a8000c101900 */
[----:B---3--:R3:W5:Y:S01]  /*24a20*/  LD.E.64 R36, [R20.64] ;  /* 0x0000000414247980 */ /* 0x008762000c101b00 */
[----:B------:R-:W-:Y:S01]  /*24a30*/  BSSY B1, `(.L_x_1009) ;  /* 0x0000192000017945 */ /* 0x000fe20003800000 */
[----:B-1---5:R-:W-:Y:S01]  /*24a40*/  IMAD.MOV.U32 R3, RZ, RZ, R76 ;  /* 0x000000ffff037224 */ /* 0x022fe200078e004c */
[----:B------:R-:W-:Y:S01]  /*24a50*/  MOV R2, R77 ;  /* 0x0000004d00027202 */ /* 0x000fe20000000f00 */
[----:B---3--:R-:W-:-:S03]  /*24a60*/  IMAD.MOV.U32 R21, RZ, RZ, R78 ;  /* 0x000000ffff157224 */ /* 0x008fc600078e004e */
        /* <DEDUP_REMOVED lines=23> */
[----:B------:R-:W-:-:S04]  /*24be0*/  MOV R2, R66 ;  /* 0x0000004200027202 */ /* 0x000fc80000000f00 */
[----:B------:R-:W-:Y:S01]  /*24bf0*/  PRMT R94, R20, 0x5410, R2 ;  /* 0x00005410145e7816 */ /* 0x000fe20000000002 */
[----:B------:R-:W-:Y:S01]  /*24c00*/  IMAD.MOV.U32 R20, RZ, RZ, R55 ;  /* 0x000000ffff147224 */ /* 0x000fe200078e0037 */
[----:B------:R-:W-:-:S04]  /*24c10*/  MOV R2, R65 ;  /* 0x0000004100027202 */ /* 0x000fc80000000f00 */
[----:B------:R-:W-:Y:S01]  /*24c20*/  PRMT R93, R2, 0x5410, R3 ;  /* 0x00005410025d7816 */ /* 0x000fe20000000003 */
[----:B------:R-:W-:Y:S01]  /*24c30*/  IMAD.MOV.U32 R2, RZ, RZ, R53 ;  /* 0x000000ffff027224 */ /* 0x000fe200078e0035 */
[----:B------:R-:W-:-:S04]  /*24c40*/  MOV R3, R52 ;  /* 0x0000003400037202 */ /* 0x000fc80000000f00 */
[----:B------:R-:W-:Y:S01]  /*24c50*/  PRMT R89, R2, 0x5410, R3 ;  /* 0x0000541002597816 */ /* 0x000fe20000000003 */
[----:B--2---:R-:W-:-:S05]  /*24c60*/  IMAD R21, R22, -0x80, R33 ;  /* 0xffffff8016157824 */ /* 0x004fca00078e0221 */
[----:B------:R-:W-:Y:S01]  /*24c70*/  IMNMX R71, R21, 0x80, PT ;  /* 0x0000008015477817 */ /* 0x000fe20003800200 */
[----:B------:R-:W-:-:S03]  /*24c80*/  IMAD.MOV.U32 R21, RZ, RZ, R54 ;  /* 0x000000ffff157224 */ /* 0x000fc600078e0036 */
[----:B------:R-:W-:Y:S02]  /*24c90*/  ISETP.GE.AND P0, PT, R68, R71, PT ;  /* 0x000000474400720c */ /* 0x000fe40003f06270 */
[----:B------:R-:W-:-:S11]  /*24ca0*/  PRMT R90, R20, 0x5410, R21 ;  /* 0x00005410145a7816 */ /* 0x000fd60000000015 */
[----:B------:R-:W-:Y:S05]  /*24cb0*/  @P0 BRA `(.L_x_1010) ;  /* 0x0000169000000947 */ /* 0x000fea0003800000 */
[----:B------:R-:W-:Y:S01]  /*24cc0*/  ISETP.GE.AND P0, PT, R57, R0, PT ;  /* 0x000000003900720c */ /* 0x000fe20003f06270 */
[----:B------:R-:W-:-:S12]  /*24cd0*/  BSSY B0, `(.L_x_1011) ;  /* 0x0000071000007945 */ /* 0x000fd80003800000 */
[----:B------:R-:W-:Y:S05]  /*24ce0*/  @P0 BRA `(.L_x_1012) ;  /* 0x000006f000000947 */ /* 0x000fea0003800000 */
[----:B------:R-:W-:Y:S01]  /*24cf0*/  LEA.HI R3, R0, R32, RZ, 0x1d ;  /* 0x0000002000037211 */ /* 0x000fe200078fe8ff */
[----:B------:R-:W-:Y:S01]  /*24d00*/  IMAD.SHL.U32 R2, R68, 0x40, RZ ;  /* 0x0000004044027824 */ /* 0x000fe200078e00ff */
[----:B------:R-:W-:Y:S02]  /*24d10*/  LEA.HI R22, R98, R56, RZ, 0x5 ;  /* 0x0000003862167211 */ /* 0x000fe400078f28ff */
[----:B------:R-:W-:Y:S01]  /*24d20*/  SHF.R.S32.HI R20, RZ, 0x1f, R3 ;  /* 0x0000001fff147819 */ /* 0x000fe20000011403 */
[----:B------:R-:W-:Y:S01]  /*24d30*/  IMAD.SHL.U32 R21, R3, 0x8, RZ ;  /* 0x0000000803157824 */ /* 0x000fe200078e00ff */
[----:B------:R-:W-:Y:S02]  /*24d40*/  LOP3.LUT R2, R2, 0x1c0, RZ, 0xc0, !PT ;  /* 0x000001c002027812 */ /* 0x000fe400078ec0ff */
[----:B------:R-:W-:Y:S01]  /*24d50*/  LEA.HI R20, R20, R3, RZ, 0x3 ;  /* 0x0000000314147211 */ /* 0x000fe200078f18ff */
[----:B------:R-:W-:Y:S01]  /*24d60*/  IMAD.SHL.U32 R3, R22, 0x10, RZ ;  /* 0x0000001016037824 */ /* 0x000fe200078e00ff */
[----:B------:R-:W-:-:S02]  /*24d70*/  LOP3.LUT R22, R2, 0x38, R21, 0xf8, !PT ;  /* 0x0000003802167812 */ /* 0x000fc400078ef815 */
[----:B------:R-:W-:Y:S01]  /*24d80*/  SHF.R.U32.HI R23, RZ, 0x3, R2 ;  /* 0x00000003ff177819 */ /* 0x000fe20000011602 */
[----:B------:R-:W-:Y:S01]  /*24d90*/  IMAD.SHL.U32 R21, R20, 0x400, RZ ;  /* 0x0000040014157824 */ /* 0x000fe200078e00ff */
[----:B------:R-:W-:Y:S02]  /*24da0*/  LOP3.LUT R3, R3, 0xfffffe00, RZ, 0xc0, !PT ;  /* 0xfffffe0003037812 */ /* 0x000fe400078ec0ff */
[----:B------:R-:W-:Y:S02]  /*24db0*/  LOP3.LUT R20, R22, R23, RZ, 0x3c, !PT ;  /* 0x0000001716147212 */ /* 0x000fe400078e3cff */
[----:B------:R-:W-:Y:S02]  /*24dc0*/  LOP3.LUT R21, R21, 0xffffe000, RZ, 0xc0, !PT ;  /* 0xffffe00015157812 */ /* 0x000fe400078ec0ff */
[----:B------:R-:W-:Y:S02]  /*24dd0*/  LOP3.LUT R2, R2, 0x38, R57, 0xf8, !PT ;  /* 0x0000003802027812 */ /* 0x000fe400078ef839 */
[----:B------:R-:W-:-:S02]  /*24de0*/  IADD3 R20, R20, R21, R3 ;  /* 0x0000001514147210 */ /* 0x000fc40007ffe003 */
[----:B------:R-:W-:-:S03]  /*24df0*/  LOP3.LUT R2, R3, R2, R23, 0xf6, !PT ;  /* 0x0000000203027212 */ /* 0x000fc600078ef617 */
[----:B------:R-:W-:-:S04]  /*24e00*/  IMAD.WIDE.U32 R28, R20, 0x2, R36 ;  /* 0x00000002141c7825 */ /* 0x000fc800078e0024 */
[----:B------:R-:W-:Y:S01]  /*24e10*/  IMAD.WIDE.U32 R30, R2, 0x2, R36 ;  /* 0x00000002021e7825 */ /* 0x000fe200078e0024 */
[----:B------:R-:W2:Y:S04]  /*24e20*/  LD.E.128 R20, [R28.64] ;  /* 0x000000041c147980 */ /* 0x000ea8000c101d00 */
[----:B------:R-:W3:Y:S01]  /*24e30*/  LD.E.128 R24, [R30.64] ;  /* 0x000000041e187980 */ /* 0x000ee2000c101d00 */
[----:B------:R-:W-:Y:S02]  /*24e40*/  SHF.R.U64 R2, R4, 0x10, R5 ;  /* 0x0000001004027819 */ /* 0x000fe40000001205 */
[----:B------:R-:W-:Y:S02]  /*24e50*/  SHF.R.U64 R3, R8, 0x10, R9 ;  /* 0x0000001008037819 */ /* 0x000fe40000001209 */
[----:B------:R-:W-:-:S02]  /*24e60*/  PRMT R2, R34, 0x5410, R2 ;  /* 0x0000541022027816 */ /* 0x000fc40000000002 */
[----:B------:R-:W-:Y:S02]  /*24e70*/  PRMT R3, R34, 0x5432, R3 ;  /* 0x0000543222037816 */ /* 0x000fe40000000003 */
[----:B------:R-:W-:Y:S01]  /*24e80*/  SHF.R.U32.HI R5, RZ, 0x10, R5 ;  /* 0x00000010ff057819 */ /* 0x000fe20000011605 */
[----:B------:R-:W-:Y:S02]  /*24e90*/  IMAD.U32 R33, R2, 0x10000, RZ ;  /* 0x0001000002217824 */ /* 0x000fe400078e00ff */
[----:B------:R-:W-:Y:S02]  /*24ea0*/  IMAD.U32 R34, R3, 0x10000, RZ ;  /* 0x0001000003227824 */ /* 0x000fe400078e00ff */
[----:B--2---:R-:W-:Y:S02]  /*24eb0*/  IMAD.U32 R4, R20, 0x10000, RZ ;  /* 0x0001000014047824 */ /* 0x004fe400078e00ff */
[C---:B---3--:R-:W-:Y:S01]  /*24ec0*/  IMAD.U32 R39, R24.reuse, 0x10000, RZ ;  /* 0x0001000018277824 */ /* 0x048fe200078e00ff */
[----:B------:R-:W-:Y:S01]  /*24ed0*/  LOP3.LUT R35, R24, 0xffff0000, RZ, 0xc0, !PT ;  /* 0xffff000018237812 */ /* 0x000fe200078ec0ff */
[----:B------:R-:W-:-:S02]  /*24ee0*/  FMUL.FTZ R8, R4, R33 ;  /* 0x0000002104087220 */ /* 0x000fc40000410000 */
[-C--:B------:R-:W-:Y:S02]  /*24ef0*/  FMUL.FTZ R4, R4, R34.reuse ;  /* 0x0000002204047220 */ /* 0x080fe40000410000 */
[C---:B------:R-:W-:Y:S01]  /*24f00*/  FFMA.FTZ R58, R39.reuse, R34, -R8 ;  /* 0x00000022273a7223 */ /* 0x040fe20000010808 */
[----:B------:R-:W-:Y:S01]  /*24f10*/  LOP3.LUT R8, R2, 0xffff0000, RZ, 0xc0, !PT ;  /* 0xffff000002087812 */ /* 0x000fe200078ec0ff */
[----:B------:R-:W-:Y:S01]  /*24f20*/  FFMA.FTZ R39, R39, R33, R4 ;  /* 0x0000002127277223 */ /* 0x000fe20000010004 */
[----:B------:R-:W-:Y:S01]  /*24f30*/  SHF.R.U32.HI R4, RZ, 0x10, R9 ;  /* 0x00000010ff047819 */ /* 0x000fe20000011609 */
[----:B------:R-:W-:Y:S01]  /*24f40*/  IMAD.U32 R33, R25, 0x10000, RZ ;  /* 0x0001000019217824 */ /* 0x000fe200078e00ff */
[----:B------:R-:W-:Y:S01]  /*24f50*/  LOP3.LUT R2, R20, 0xffff0000, RZ, 0xc0, !PT ;  /* 0xffff000014027812 */ /* 0x000fe200078ec0ff */
[----:B------:R-:W-:Y:S01]  /*24f60*/  IMAD.U32 R20, R27, 0x10000, RZ ;  /* 0x000100001b147824 */ /* 0x000fe200078e00ff */
[----:B------:R-:W-:Y:S02]  /*24f70*/  LOP3.LUT R9, R3, 0xffff0000, RZ, 0xc0, !PT ;  /* 0xffff000003097812 */ /* 0x000fe400078ec0ff */
[----:B------:R-:W-:Y:S01]  /*24f80*/  PRMT R4, R59, 0x5432, R4 ;  /* 0x000054323b047816 */ /* 0x000fe20000000004 */
[----:B------:R-:W-:-:S02]  /*24f90*/  FMUL.FTZ R3, R2, R8 ;  /* 0x0000000802037220 */ /* 0x000fc40000410000 */
[-C--:B------:R-:W-:Y:S02]  /*24fa0*/  FMUL.FTZ R2, R2, R9.reuse ;  /* 0x0000000902027220 */ /* 0x080fe40000410000 */
[C---:B------:R-:W-:Y:S01]  /*24fb0*/  FFMA.FTZ R38, R35.reuse, R9, -R3 ;  /* 0x0000000923267223 */ /* 0x040fe20000010803 */
[----:B------:R-:W-:Y:S01]  /*24fc0*/  SHF.L.U32 R9, R4, 0x10, RZ ;  /* 0x0000001004097819 */ /* 0x000fe200000006ff */
[----:B------:R-:W-:Y:S01]  /*24fd0*/  FFMA.FTZ R35, R35, R8, R2 ;  /* 0x0000000823237223 */ /* 0x000fe20000010002 */
[----:B------:R-:W-:Y:S01]  /*24fe0*/  PRMT R2, R59, 0x5410, R5 ;  /* 0x000054103b027816 */ /* 0x000fe20000000005 */
[----:B------:R-:W-:-:S04]  /*24ff0*/  IMAD.U32 R3, R21, 0x10000, RZ ;  /* 0x0001000015037824 */ /* 0x000fc800078e00ff */
[----:B------:R-:W-:-:S04]  /*25000*/  IMAD.U32 R8, R2, 0x10000, RZ ;  /* 0x0001000002087824 */ /* 0x000fc800078e00ff */
[CC--:B------:R-:W-:Y:S02]  /*25010*/  FMUL.FTZ R5, R3.reuse, R8.reuse ;  /* 0x0000000803057220 */ /* 0x0c0fe40000410000 */
[-C--:B------:R-:W-:Y:S02]  /*25020*/  FMUL.FTZ R3, R3, R9.reuse ;  /* 0x0000000903037220 */ /* 0x080fe40000410000 */
[C---:B------:R-:W-:Y:S01]  /*25030*/  FFMA.FTZ R34, R33.reuse, R9, -R5 ;  /* 0x0000000921227223 */ /* 0x040fe20000010805 */
[----:B------:R-:W-:Y:S01]  /*25040*/  LOP3.LUT R5, R4, 0xffff0000, RZ, 0xc0, !PT ;  /* 0xffff000004057812 */ /* 0x000fe200078ec0ff */
[----:B------:R-:W-:Y:S01]  /*25050*/  FFMA.FTZ R33, R33, R8, R3 ;  /* 0x0000000821217223 */ /* 0x000fe20000010003 */
[----:B------:R-:W-:Y:S01]  /*25060*/  LOP3.LUT R3, R21, 0xffff0000, RZ, 0xc0, !PT ;  /* 0xffff000015037812 */ /* 0x000fe200078ec0ff */
[----:B------:R-:W-:Y:S01]  /*25070*/  IMAD.U32 R21, R26, 0x10000, RZ ;  /* 0x000100001a157824 */ /* 0x000fe200078e00ff */
[----:B------:R-:W-:Y:S02]  /*25080*/  LOP3.LUT R8, R2, 0xffff0000, RZ, 0xc0, !PT ;  /* 0xffff000002087812 */ /* 0x000fe400078ec0ff */
[----:B------:R-:W-:-:S03]  /*25090*/  LOP3.LUT R2, R25, 0xffff0000, RZ, 0xc0, !PT ;  /* 0xffff000019027812 */ /* 0x000fc600078ec0ff */
[CC--:B------:R-:W-:Y:S02]  /*250a0*/  FMUL.FTZ R4, R3.reuse, R8.reuse ;  /* 0x0000000803047220 */ /* 0x0c0fe40000410000 */
[-C--:B------:R-:W-:Y:S02]  /*250b0*/  FMUL.FTZ R3, R3, R5.reuse ;  /* 0x0000000503037220 */ /* 0x080fe40000410000 */
[C---:B------:R-:W-:Y:S01]  /*250c0*/  FFMA.FTZ R9, R2.reuse, R5, -R4 ;  /* 0x0000000502097223 */ /* 0x040fe20000010804 */
[----:B------:R-:W-:Y:S01]  /*250d0*/  SHF.R.U32.HI R4, RZ, 0x10, R7 ;  /* 0x00000010ff047819 */ /* 0x000fe20000011607 */
[----:B------:R-:W-:Y:S01]  /*250e0*/  FFMA.FTZ R24, R2, R8, R3 ;  /* 0x0000000802187223 */ /* 0x000fe20000010003 */
[----:B------:R-:W-:Y:S01]  /*250f0*/  SHF.R.U64 R2, R6, 0x10, R7 ;  /* 0x0000001006027819 */ /* 0x000fe20000001207 */
[----:B------:R-:W-:Y:S01]  /*25100*/  IMAD.U32 R7, R22, 0x10000, RZ ;  /* 0x0001000016077824 */ /* 0x000fe200078e00ff */
[----:B------:R-:W-:Y:S02]  /*25110*/  SHF.R.U64 R3, R10, 0x10, R11 ;  /* 0x000000100a037819 */ /* 0x000fe4000000120b */
[----:B------:R-:W-:-:S02]  /*25120*/  PRMT R2, R69, 0x5410, R2 ;  /* 0x0000541045027816 */ /* 0x000fc40000000002 */
[----:B------:R-:W-:Y:S02]  /*25130*/  PRMT R3, R70, 0x5410, R3 ;  /* 0x0000541046037816 */ /* 0x000fe40000000003 */
[----:B------:R-:W-:Y:S01]  /*25140*/  SHF.R.U32.HI R5, RZ, 0x10, R11 ;  /* 0x00000010ff057819 */ /* 0x000fe2000001160b */
[----:B------:R-:W-:Y:S01]  /*25150*/  IMAD.U32 R8, R2, 0x10000, RZ ;  /* 0x0001000002087824 */ /* 0x000fe200078e00ff */
[----:B------:R-:W-:Y:S01]  /*25160*/  PRMT R4, R69, 0x5432, R4 ;  /* 0x0000543245047816 */ /* 0x000fe20000000004 */
[----:B------:R-:W-:Y:S01]  /*25170*/  IMAD.U32 R10, R3, 0x10000, RZ ;  /* 0x00010000030a7824 */ /* 0x000fe200078e00ff */
[----:B------:R-:W-:Y:S01]  /*25180*/  PRMT R5, R70, 0x5432, R5 ;  /* 0x0000543246057816 */ /* 0x000fe20000000005 */
[----:B------:R-:W-:Y:S01]  /*25190*/  FMUL.FTZ R6, R7, R8 ;  /* 0x0000000807067220 */ /* 0x000fe20000410000 */
[----:B------:R-:W-:Y:S01]  /*251a0*/  F2FP.BF16.PACK_AB R9, R9, R34 ;  /* 0x000000220909723e */ /* 0x000fe200000010ff */
[-C--:B------:R-:W-:Y:S02]  /*251b0*/  FMUL.FTZ R7, R7, R10.reuse ;  /* 0x0000000a07077220 */ /* 0x080fe40000410000 */
[----:B------:R-:W-:-:S02]  /*251c0*/  FFMA.FTZ R10, R21, R10, -R6 ;  /* 0x0000000a150a7223 */ /* 0x000fc40000010806 */
[----:B------:R-:W-:Y:S01]  /*251d0*/  FFMA.FTZ R21, R21, R8, R7 ;  /* 0x0000000815157223 */ /* 0x000fe20000010007 */
[----:B------:R-:W-:Y:S01]  /*251e0*/  SHF.L.U32 R8, R4, 0x10, RZ ;  /* 0x0000001004087819 */ /* 0x000fe200000006ff */
[----:B------:R-:W-:Y:S02]  /*251f0*/  IMAD.U32 R7, R23, 0x10000, RZ ;  /* 0x0001000017077824 */ /* 0x000fe400078e00ff */
[----:B------:R-:W-:Y:S02]  /*25200*/  IMAD.U32 R11, R5, 0x10000, RZ ;  /* 0x00010000050b7824 */ /* 0x000fe400078e00ff */
[CC--:B------:R-:W-:Y:S02]  /*25210*/  FMUL.FTZ R6, R7.reuse, R8.reuse ;  /* 0x0000000807067220 */ /* 0x0c0fe40000410000 */
[-C--:B------:R-:W-:Y:S02]  /*25220*/  FMUL.FTZ R7, R7, R11.reuse ;  /* 0x0000000b07077220 */ /* 0x080fe40000410000 */
[C---:B------:R-:W-:Y:S01]  /*25230*/  FFMA.FTZ R11, R20.reuse, R11, -R6 ;  /* 0x0000000b140b7223 */ /* 0x040fe20000010806 */
[----:B------:R-:W-:Y:S01]  /*25240*/  LOP3.LUT R6, R3, 0xffff0000, RZ, 0xc0, !PT ;  /* 0xffff000003067812 */ /* 0x000fe200078ec0ff */
[----:B------:R-:W-:Y:S01]  /*25250*/  FFMA.FTZ R20, R20, R8, R7 ;  /* 0x0000000814147223 */ /* 0x000fe20000010007 */
[----:B------:R-:W-:-:S02]  /*25260*/  LOP3.LUT R7, R2, 0xffff0000, RZ, 0xc0, !PT ;  /* 0xffff000002077812 */ /* 0x000fc400078ec0ff */
[----:B------:R-:W-:Y:S02]  /*25270*/  LOP3.LUT R3, R22, 0xffff0000, RZ, 0xc0, !PT ;  /* 0xffff000016037812 */ /* 0x000fe400078ec0ff */
[----:B------:R-:W-:Y:S02]  /*25280*/  LOP3.LUT R8, R26, 0xffff0000, RZ, 0xc0, !PT ;  /* 0xffff00001a087812 */ /* 0x000fe400078ec0ff */
[----:B------:R-:W-:Y:S01]  /*25290*/  LOP3.LUT R22, R4, 0xffff0000, RZ, 0xc0, !PT ;  /* 0xffff000004167812 */ /* 0x000fe200078ec0ff */
[CC--:B------:R-:W-:Y:S02]  /*252a0*/  FMUL.FTZ R2, R3.reuse, R7.reuse ;  /* 0x0000000703027220 */ /* 0x0c0fe40000410000 */
[-C--:B------:R-:W-:Y:S02]  /*252b0*/  FMUL.FTZ R3, R3, R6.reuse ;  /* 0x0000000603037220 */ /* 0x080fe40000410000 */
[C---:B------:R-:W-:Y:S01]  /*252c0*/  FFMA.FTZ R6, R8.reuse, R6, -R2 ;  /* 0x0000000608067223 */ /* 0x040fe20000010802 */
[----:B------:R-:W-:Y:S01]  /*252d0*/  LOP3.LUT R2, R27, 0xffff0000, RZ, 0xc0, !PT ;  /* 0xffff00001b027812 */ /* 0x000fe200078ec0ff */
[----:B------:R-:W-:Y:S01]  /*252e0*/  FFMA.FTZ R7, R8, R7, R3 ;  /* 0x0000000708077223 */ /* 0x000fe20000010003 */
[----:B------:R-:W-:-:S02]  /*252f0*/  LOP3.LUT R3, R23, 0xffff0000, RZ, 0xc0, !PT ;  /* 0xffff000017037812 */ /* 0x000fc400078ec0ff */
[----:B------:R-:W-:Y:S02]  /*25300*/  LOP3.LUT R8, R5, 0xffff0000, RZ, 0xc0, !PT ;  /* 0xffff000005087812 */ /* 0x000fe400078ec0ff */
[----:B------:R-:W-:Y:S01]  /*25310*/  F2FP.BF16.PACK_AB R10, R6, R10 ;  /* 0x0000000a060a723e */ /* 0x000fe200000010ff */
[----:B------:R-:W-:Y:S01]  /*25320*/  FMUL.FTZ R5, R3, R22 ;  /* 0x0000001603057220 */ /* 0x000fe20000410000 */
[----:B------:R-:W-:Y:S01]  /*25330*/  F2FP.BF16.PACK_AB R6, R7, R21 ;  /* 0x000000150706723e */ /* 0x000fe200000010ff */
[-C--:B------:R-:W-:Y:S02]  /*25340*/  FMUL.FTZ R4, R3, R8.reuse ;  /* 0x0000000803047220 */ /* 0x080fe40000410000 */
[----:B------:R-:W-:Y:S01]  /*25350*/  FFMA.FTZ R3, R2, R8, -R5 ;  /* 0x0000000802037223 */ /* 0x000fe20000010805 */
[----:B------:R-:W-:Y:S01]  /*25360*/  F2FP.BF16.PACK_AB R8, R38, R58 ;  /* 0x0000003a2608723e */ /* 0x000fe200000010ff */
[----:B------:R-:W-:Y:S01]  /*25370*/  FFMA.FTZ R2, R2, R22, R4 ;  /* 0x0000001602027223 */ /* 0x000fe20000010004 */
[----:B------:R-:W-:-:S02]  /*25380*/  F2FP.BF16.PACK_AB R4, R35, R39 ;  /* 0x000000272304723e */ /* 0x000fc400000010ff */
[----:B------:R-:W-:Y:S02]  /*25390*/  F2FP.BF16.PACK_AB R11, R3, R11 ;  /* 0x0000000b030b723e */ /* 0x000fe400000010ff */
[----:B------:R-:W-:Y:S02]  /*253a0*/  F2FP.BF16.PACK_AB R5, R24, R33 ;  /* 0x000000211805723e */ /* 0x000fe400000010ff */
[----:B------:R-:W-:Y:S01]  /*253b0*/  F2FP.BF16.PACK_AB R7, R2, R20 ;  /* 0x000000140207723e */ /* 0x000fe200000010ff */
[----:B------:R1:W-:Y:S04]  /*253c0*/  ST.E.128 [R30.64], R8 ;  /* 0x000000081e007985 */ /* 0x0003e8000c101d04 */
[----:B------:R1:W-:Y:S02]  /*253d0*/  ST.E.128 [R28.64], R4 ;  /* 0x000000041c007985 */ /* 0x0003e4000c101d04 */
.L_x_1012:
[----:B------:R-:W-:Y:S05]  /*253e0*/  BSYNC B0 ;  /* 0x0000000000007941 */ /* 0x000fea0003800000 */
.L_x_1011:
[----:B------:R-:W-:Y:S01]  /*253f0*/  IADD3 R2, R57, 0x20, RZ ;  /* 0x0000002039027810 */ /* 0x000fe20007ffe0ff */
[----:B------:R-:W-:Y:S03]  /*25400*/  BSSY B0, `(.L_x_1013) ;  /* 0x000007a000007945 */ /* 0x000fe60003800000 */
[----:B------:R-:W-:-:S13]  /*25410*/  ISETP.GE.AND P0, PT, R2, R0, PT ;  /* 0x000000000200720c */ /* 0x000fda0003f06270 */
[----:B------:R-:W-:Y:S05]  /*25420*/  @P0 BRA `(.L_x_1014) ;  /* 0x0000077000000947 */ /* 0x000fea0003800000 */
[----:B-1----:R-:W-:Y:S01]  /*25430*/  SHF.R.S32.HI R6, RZ, 0x1f, R2 ;  /* 0x0000001fff067819 */ /* 0x002fe20000011402 */
[----:B------:R-:W-:Y:S01]  /*25440*/  IMAD.SHL.U32 R5, R68, 0x40, RZ ;  /* 0x0000004044057824 */ /* 0x000fe200078e00ff */
[----:B------:R-:W-:Y:S02]  /*25450*/  SHF.R.S32.HI R7, RZ, 0x1f, R56 ;  /* 0x0000001fff077819 */ /* 0x000fe40000011438 */
[CC--:B------:R-:W-:Y:S02]  /*25460*/  LEA.HI R4, R6.reuse, R2.reuse, RZ, 0x3 ;  /* 0x0000000206047211 */ /* 0x0c0fe400078f18ff */
[----:B------:R-:W-:Y:S02]  /*25470*/  LEA.HI R6, R6, R2, RZ, 0x6 ;  /* 0x0000000206067211 */ /* 0x000fe400078f30ff */
[----:B------:R-:W-:Y:S02]  /*25480*/  SHF.R.S32.HI R3, RZ, 0x3, R4 ;  /* 0x00000003ff037819 */ /* 0x000fe40000011404 */
[----:B------:R-:W-:-:S02]  /*25490*/  LOP3.LUT R2, R5, 0x1c0, RZ, 0xc0, !PT ;  /* 0x000001c005027812 */ /* 0x000fc400078ec0ff */
[----:B------:R-:W-:Y:S02]  /*254a0*/  LEA.HI R3, R0, R3, RZ, 0x1d ;  /* 0x0000000300037211 */ /* 0x000fe400078fe8ff */
[----:B------:R-:W-:Y:S01]  /*254b0*/  LEA.HI R5, R7, R56, RZ, 0x5 ;  /* 0x0000003807057211 */ /* 0x000fe200078f28ff */
[----:B------:R-:W-:Y:S01]  /*254c0*/  IMAD.SHL.U32 R7, R6, 0x80, RZ ;  /* 0x0000008006077824 */ /* 0x000fe200078e00ff */
[----:B------:R-:W-:Y:S02]  /*254d0*/  SHF.R.S32.HI R6, RZ, 0x1f, R3 ;  /* 0x0000001fff067819 */ /* 0x000fe40000011403 */
[----:B------:R-:W-:Y:S01]  /*254e0*/  LOP3.LUT R8, R2, 0x38, R4, 0xf8, !PT ;  /* 0x0000003802087812 */ /* 0x000fe200078ef804 */
[----:B------:R-:W-:Y:S01]  /*254f0*/  IMAD.SHL.U32 R4, R5, 0x10, RZ ;  /* 0x0000001005047824 */ /* 0x000fe200078e00ff */
[----:B------:R-:W-:Y:S01]  /*25500*/  LEA.HI R9, R6, R3, RZ, 0x3 ;  /* 0x0000000306097211 */ /* 0x000fe200078f18ff */
[----:B------:R-:W-:Y:S01]  /*25510*/  IMAD.SHL.U32 R5, R3, 0x8, RZ ;  /* 0x0000000803057824 */ /* 0x000fe200078e00ff */
[----:B------:R-:W-:-:S02]  /*25520*/  SHF.R.U32.HI R10, RZ, 0x3, R2 ;  /* 0x00000003ff0a7819 */ /* 0x000fc40000011602 */
[----:B------:R-:W-:Y:S01]  /*25530*/  LOP3.LUT R3, R4, 0xfffffe00, RZ, 0xc0, !PT ;  /* 0xfffffe0004037812 */ /* 0x000fe200078ec0ff */
[----:B------:R-:W-:Y:S01]  /*25540*/  IMAD.SHL.U32 R4, R9, 0x400, RZ ;  /* 0x0000040009047824 */ /* 0x000fe200078e00ff */
[----:B------:R-:W-:Y:S02]  /*25550*/  LOP3.LUT R2, R2, 0x38, R5, 0xf8, !PT ;  /* 0x0000003802027812 */ /* 0x000fe400078ef805 */
[----:B------:R-:W-:Y:S02]  /*25560*/  LOP3.LUT R7, R7, 0xffffe000, RZ, 0xc0, !PT ;  /* 0xffffe00007077812 */ /* 0x000fe400078ec0ff */
[-C--:B------:R-:W-:Y:S02]  /*25570*/  LOP3.LUT R6, R8, R10.reuse, RZ, 0x3c, !PT ;  /* 0x0000000a08067212 */ /* 0x080fe400078e3cff */
[----:B------:R-:W-:Y:S02]  /*25580*/  LOP3.LUT R2, R2, R10, RZ, 0x3c, !PT ;  /* 0x0000000a02027212 */ /* 0x000fe400078e3cff */
[----:B------:R-:W-:-:S02]  /*25590*/  LOP3.LUT R4, R4, 0xffffe000, RZ, 0xc0, !PT ;  /* 0xffffe00004047812 */ /* 0x000fc400078ec0ff */
[--C-:B------:R-:W-:Y:S02]  /*255a0*/  IADD3 R5, R6, R7, R3.reuse ;  /* 0x0000000706057210 */ /* 0x100fe40007ffe003 */
[----:B------:R-:W-:-:S03]  /*255b0*/  IADD3 R2, R2, R4, R3 ;  /* 0x0000000402027210 */ /* 0x000fc60007ffe003 */
[----:B------:R-:W-:-:S04]  /*255c0*/  IMAD.WIDE.U32 R26, R5, 0x2, R36 ;  /* 0x00000002051a7825 */ /* 0x000fc800078e0024 */
[----:B------:R-:W-:Y:S01]  /*255d0*/  IMAD.WIDE.U32 R24, R2, 0x2, R36 ;  /* 0x0000000202187825 */ /* 0x000fe200078e0024 */
[----:B------:R-:W2:Y:S04]  /*255e0*/  LD.E.128 R8, [R26.64] ;  /* 0x000000041a087980 */ /* 0x000ea8000c101d00 */
[----:B------:R-:W3:Y:S01]  /*255f0*/  LD.E.128 R4, [R24.64] ;  /* 0x0000000418047980 */ /* 0x000ee2000c101d00 */
[--C-:B------:R-:W-:Y:S02]  /*25600*/  SHF.R.U64 R16, R16, 0x10, R17.reuse ;  /* 0x0000001010107819 */ /* 0x100fe40000001211 */
[----:B------:R-:W-:Y:S02]  /*25610*/  SHF.R.U32.HI R2, RZ, 0x10, R17 ;  /* 0x00000010ff027819 */ /* 0x000fe40000011611 */
[----:B------:R-:W-:-:S02]  /*25620*/  SHF.R.U64 R17, R18, 0x10, R19 ;  /* 0x0000001012117819 */ /* 0x000fc40000001213 */
[----:B------:R-:W-:Y:S02]  /*25630*/  SHF.R.U64 R18, R12, 0x10, R13 ;  /* 0x000000100c127819 */ /* 0x000fe4000000120d */
[----:B------:R-:W-:Y:S02]  /*25640*/  SHF.R.U32.HI R3, RZ, 0x10, R19 ;  /* 0x00000010ff037819 */ /* 0x000fe40000011613 */
[----:B------:R-:W-:Y:S02]  /*25650*/  SHF.R.U32.HI R12, RZ, 0x10, R13 ;  /* 0x00000010ff0c7819 */ /* 0x000fe4000001160d */
[--C-:B------:R-:W-:Y:S02]  /*25660*/  SHF.R.U64 R20, R14, 0x10, R15.reuse ;  /* 0x000000100e147819 */ /* 0x100fe4000000120f */
[----:B------:R-:W-:Y:S02]  /*25670*/  SHF.R.U32.HI R19, RZ, 0x10, R15 ;  /* 0x00000010ff137819 */ /* 0x000fe4000001160f */
[----:B------:R-:W-:-:S02]  /*25680*/  PRMT R15, R82, 0x5432, R16 ;  /* 0x00005432520f7816 */ /* 0x000fc40000000010 */
[----:B------:R-:W-:Y:S02]  /*25690*/  PRMT R13, R80, 0x5432, R18 ;  /* 0x00005432500d7816 */ /* 0x000fe40000000012 */
[----:B------:R-:W-:Y:S01]  /*256a0*/  PRMT R22, R83, 0x5432, R17 ;  /* 0x0000543253167816 */ /* 0x000fe20000000011 */
[----:B------:R-:W-:Y:S01]  /*256b0*/  IMAD.U32 R29, R15, 0x10000, RZ ;  /* 0x000100000f1d7824 */ /* 0x000fe200078e00ff */
[----:B------:R-:W-:Y:S01]  /*256c0*/  PRMT R14, R82, 0x5410, R2 ;  /* 0x00005410520e7816 */ /* 0x000fe20000000002 */
[----:B------:R-:W-:Y:S01]  /*256d0*/  IMAD.U32 R28, R13, 0x10000, RZ ;  /* 0x000100000d1c7824 */ /* 0x000fe200078e00ff */
[----:B------:R-:W-:Y:S02]  /*256e0*/  PRMT R21, R83, 0x5410, R3 ;  /* 0x0000541053157816 */ /* 0x000fe40000000003 */
[----:B------:R-:W-:Y:S02]  /*256f0*/  PRMT R12, R80, 0x5410, R12 ;  /* 0x00005410500c7816 */ /* 0x000fe4000000000c */
[----:B------:R-:W-:Y:S01]  /*25700*/  LOP3.LUT R30, R13, 0xffff0000, RZ, 0xc0, !PT ;  /* 0xffff00000d1e7812 */ /* 0x000fe200078ec0ff */
[----:B------:R-:W-:Y:S01]  /*25710*/  IMAD.U32 R13, R14, 0x10000, RZ ;  /* 0x000100000e0d7824 */ /* 0x000fe200078e00ff */
[----:B------:R-:W-:-:S02]  /*25720*/  LOP3.LUT R15, R15, 0xffff0000, RZ, 0xc0, !PT ;  /* 0xffff00000f0f7812 */ /* 0x000fc400078ec0ff */
[C---:B------:R-:W-:Y:S02]  /*25730*/  PRMT R20, R81.reuse, 0x5432, R20 ;  /* 0x0000543251147816 */ /* 0x040fe40000000014 */
[----:B------:R-:W-:Y:S01]  /*25740*/  PRMT R19, R81, 0x5410, R19 ;  /* 0x0000541051137816 */ /* 0x000fe20000000013 */
[C---:B--2---:R-:W-:Y:S01]  /*25750*/  IMAD.U32 R18, R8.reuse, 0x10000, RZ ;  /* 0x0001000008127824 */ /* 0x044fe200078e00ff */
[----:B------:R-:W-:Y:S01]  /*25760*/  LOP3.LUT R17, R8, 0xffff0000, RZ, 0xc0, !PT ;  /* 0xffff000008117812 */ /* 0x000fe200078ec0ff */
[C---:B------:R-:W-:Y:S01]  /*25770*/  IMAD.U32 R16, R9.reuse, 0x10000, RZ ;  /* 0x0001000009107824 */ /* 0x040fe200078e00ff */
[----:B------:R-:W-:Y:S01]  /*25780*/  LOP3.LUT R9, R9, 0xffff0000, RZ, 0xc0, !PT ;  /* 0xffff000009097812 */ /* 0x000fe200078ec0ff */
[C---:B---3--:R-:W-:Y:S01]  /*25790*/  IMAD.U32 R8, R4.reuse, 0x10000, RZ ;  /* 0x0001000004087824 */ /* 0x048fe200078e00ff */
[C---:B------:R-:W-:Y:S01]  /*257a0*/  LOP3.LUT R2, R5.reuse, 0xffff0000, RZ, 0xc0, !PT ;  /* 0xffff000005027812 */ /* 0x040fe200078ec0ff */
[----:B------:R-:W-:Y:S01]  /*257b0*/  IMAD.U32 R3, R5, 0x10000, RZ ;  /* 0x0001000005037824 */ /* 0x000fe200078e00ff */
[----:B------:R-:W-:Y:S01]  /*257c0*/  LOP3.LUT R4, R4, 0xffff0000, RZ, 0xc0, !PT ;  /* 0xffff000004047812 */ /* 0x000fe200078ec0ff */
[----:B------:R-:W-:-:S02]  /*257d0*/  FMUL.FTZ R23, R8, R28 ;  /* 0x0000001c08177220 */ /* 0x000fc40000410000 */
[-C--:B------:R-:W-:Y:S02]  /*257e0*/  FMUL.FTZ R5, R8, R29.reuse ;  /* 0x0000001d08057220 */ /* 0x080fe40000410000 */
[C---:B------:R-:W-:Y:S02]  /*257f0*/  FFMA.FTZ R33, R18.reuse, R29, -R23 ;  /* 0x0000001d12217223 */ /* 0x040fe40000010817 */
[----:B------:R-:W-:Y:S02]  /*25800*/  FFMA.FTZ R31, R18, R28, R5 ;  /* 0x0000001c121f7223 */ /* 0x000fe40000010005 */
[C---:B------:R-:W-:Y:S01]  /*25810*/  IMAD.U32 R18, R12.reuse, 0x10000, RZ ;  /* 0x000100000c127824 */ /* 0x040fe200078e00ff */
[----:B------:R-:W-:Y:S01]  /*25820*/  LOP3.LUT R12, R12, 0xffff0000, RZ, 0xc0, !PT ;  /* 0xffff00000c0c7812 */ /* 0x000fe200078ec0ff */
[C---:B------:R-:W-:Y:S02]  /*25830*/  FMUL.FTZ R5, R4.reuse, R30 ;  /* 0x0000001e04057220 */ /* 0x040fe40000410000 */
[----:B------:R-:W-:-:S02]  /*25840*/  FMUL.FTZ R8, R4, R15 ;  /* 0x0000000f04087220 */ /* 0x000fc40000410000 */
[CC--:B------:R-:W-:Y:S02]  /*25850*/  FMUL.FTZ R4, R3.reuse, R18.reuse ;  /* 0x0000001203047220 */ /* 0x0c0fe40000410000 */
[----:B------:R-:W-:Y:S02]  /*25860*/  FMUL.FTZ R3, R3, R13 ;  /* 0x0000000d03037220 */ /* 0x000fe40000410000 */
[----:B------:R-:W-:Y:S01]  /*25870*/  FFMA.FTZ R29, R17, R15, -R5 ;  /* 0x0000000f111d7223 */ /* 0x000fe20000010805 */
[----:B------:R-:W-:Y:S01]  /*25880*/  LOP3.LUT R5, R14, 0xffff0000, RZ, 0xc0, !PT ;  /* 0xffff00000e057812 */ /* 0x000fe200078ec0ff */
[C---:B------:R-:W-:Y:S02]  /*25890*/  FFMA.FTZ R18, R16.reuse, R18, R3 ;  /* 0x0000001210127223 */ /* 0x040fe40000010003 */
[----:B------:R-:W-:Y:S02]  /*258a0*/  FFMA.FTZ R23, R16, R13, -R4 ;  /* 0x0000000d10177223 */ /* 0x000fe40000010804 */
[----:B------:R-:W-:-:S02]  /*258b0*/  FMUL.FTZ R3, R2, R12 ;  /* 0x0000000c02037220 */ /* 0x000fc40000410000 */
[----:B------:R-:W-:Y:S02]  /*258c0*/  FFMA.FTZ R28, R17, R30, R8 ;  /* 0x0000001e111c7223 */ /* 0x000fe40000010008 */
[C---:B------:R-:W-:Y:S01]  /*258d0*/  IMAD.U32 R14, R20.reuse, 0x10000, RZ ;  /* 0x00010000140e7824 */ /* 0x040fe200078e00ff */
[----:B------:R-:W-:Y:S01]  /*258e0*/  LOP3.LUT R20, R20, 0xffff0000, RZ, 0xc0, !PT ;  /* 0xffff000014147812 */ /* 0x000fe200078ec0ff */
[----:B------:R-:W-:Y:S02]  /*258f0*/  IMAD.U32 R13, R6, 0x10000, RZ ;  /* 0x00010000060d7824 */ /* 0x000fe400078e00ff */
[----:B------:R-:W-:Y:S02]  /*25900*/  IMAD.U32 R8, R22, 0x10000, RZ ;  /* 0x0001000016087824 */ /* 0x000fe400078e00ff */
[-C--:B------:R-:W-:Y:S02]  /*25910*/  FMUL.FTZ R4, R2, R5.reuse ;  /* 0x0000000502047220 */ /* 0x080fe40000410000 */
[----:B------:R-:W-:-:S02]  /*25920*/  FFMA.FTZ R17, R9, R5, -R3 ;  /* 0x0000000509117223 */ /* 0x000fc40000010803 */
[----:B------:R-:W-:Y:S02]  /*25930*/  IMAD.U32 R5, R10, 0x10000, RZ ;  /* 0x000100000a057824 */ /* 0x000fe400078e00ff */
[C---:B------:R-:W-:Y:S02]  /*25940*/  FMUL.FTZ R3, R13.reuse, R14 ;  /* 0x0000000e0d037220 */ /* 0x040fe40000410000 */
[----:B------:R-:W-:Y:S02]  /*25950*/  FMUL.FTZ R2, R13, R8 ;  /* 0x000000080d027220 */ /* 0x000fe40000410000 */
[----:B------:R-:W-:Y:S01]  /*25960*/  FFMA.FTZ R16, R9, R12, R4 ;  /* 0x0000000c09107223 */ /* 0x000fe20000010004 */
[----:B------:R-:W-:Y:S01]  /*25970*/  LOP3.LUT R4, R11, 0xffff0000, RZ, 0xc0, !PT ;  /* 0xffff00000b047812 */ /* 0x000fe200078ec0ff */
[C---:B------:R-:W-:Y:S01]  /*25980*/  IMAD.U32 R12, R19.reuse, 0x10000, RZ ;  /* 0x00010000130c7824 */ /* 0x040fe200078e00ff */
[----:B------:R-:W-:Y:S01]  /*25990*/  LOP3.LUT R19, R19, 0xffff0000, RZ, 0xc0, !PT ;  /* 0xffff000013137812 */ /* 0x000fe200078ec0ff */
[----:B------:R-:W-:-:S02]  /*259a0*/  IMAD.U32 R9, R7, 0x10000, RZ ;  /* 0x0001000007097824 */ /* 0x000fc400078e00ff */
[C---:B------:R-:W-:Y:S01]  /*259b0*/  FFMA.FTZ R15, R5.reuse, R8, -R3 ;  /* 0x00000008050f7223 */ /* 0x040fe20000010803 */
[----:B------:R-:W-:Y:S01]  /*259c0*/  LOP3.LUT R8, R10, 0xffff0000, RZ, 0xc0, !PT ;  /* 0xffff00000a087812 */ /* 0x000fe200078ec0ff */
[----:B------:R-:W-:Y:S01]  /*259d0*/  FFMA.FTZ R14, R5, R14, R2 ;  /* 0x0000000e050e7223 */ /* 0x000fe20000010002 */
[----:B------:R-:W-:Y:S01]  /*259e0*/  LOP3.LUT R3, R6, 0xffff0000, RZ, 0xc0, !PT ;  /* 0xffff000006037812 */ /* 0x000fe200078ec0ff */
[----:B------:R-:W-:Y:S01]  /*259f0*/  IMAD.U32 R13, R21, 0x10000, RZ ;  /* 0x00010000150d7824 */ /* 0x000fe200078e00ff */
[----:B------:R-:W-:Y:S01]  /*25a00*/  LOP3.LUT R2, R7, 0xffff0000, RZ, 0xc0, !PT ;  /* 0xffff000007027812 */ /* 0x000fe200078ec0ff */
[----:B------:R-:W-:Y:S02]  /*25a10*/  IMAD.U32 R5, R11, 0x10000, RZ ;  /* 0x000100000b057824 */ /* 0x000fe400078e00ff */
[CC--:B------:R-:W-:Y:S02]  /*25a20*/  FMUL.FTZ R10, R9.reuse, R12.reuse ;  /* 0x0000000c090a7220 */ /* 0x0c0fe40000410000 */
[-C--:B------:R-:W-:Y:S01]  /*25a30*/  FMUL.FTZ R6, R9, R13.reuse ;  /* 0x0000000d09067220 */ /* 0x080fe20000410000 */
[----:B------:R-:W-:Y:S01]  /*25a40*/  LOP3.LUT R9, R21, 0xffff0000, RZ, 0xc0, !PT ;  /* 0xffff000015097812 */ /* 0x000fe200078ec0ff */
[C---:B------:R-:W-:Y:S01]  /*25a50*/  FFMA.FTZ R13, R5.reuse, R13, -R10 ;  /* 0x0000000d050d7223 */ /* 0x040fe2000001080a */
[----:B------:R-:W-:Y:S01]  /*25a60*/  LOP3.LUT R10, R22, 0xffff0000, RZ, 0xc0, !PT ;  /* 0xffff0000160a7812 */ /* 0x000fe200078ec0ff */
[----:B------:R-:W-:-:S02]  /*25a70*/  FFMA.FTZ R12, R5, R12, R6 ;  /* 0x0000000c050c7223 */ /* 0x000fc40000010006 */
[C---:B------:R-:W-:Y:S02]  /*25a80*/  FMUL.FTZ R6, R3.reuse, R20 ;  /* 0x0000001403067220 */ /* 0x040fe40000410000 */
[C---:B------:R-:W-:Y:S02]  /*25a90*/  FMUL.FTZ R11, R2.reuse, R19 ;  /* 0x00000013020b7220 */ /* 0x040fe40000410000 */
[-C--:B------:R-:W-:Y:S02]  /*25aa0*/  FMUL.FTZ R5, R3, R10.reuse ;  /* 0x0000000a03057220 */ /* 0x080fe40000410000 */
[-C--:B------:R-:W-:Y:S02]  /*25ab0*/  FMUL.FTZ R7, R2, R9.reuse ;  /* 0x0000000902077220 */ /* 0x080fe40000410000 */
[----:B------:R-:W-:Y:S02]  /*25ac0*/  FFMA.FTZ R3, R8, R10, -R6 ;  /* 0x0000000a08037223 */ /* 0x000fe40000010806 */
[----:B------:R-:W-:Y:S01]  /*25ad0*/  FFMA.FTZ R11, R4, R9, -R11 ;  /* 0x00000009040b7223 */ /* 0x000fe2000001080b */
[----:B------:R-:W-:Y:S01]  /*25ae0*/  F2FP.BF16.PACK_AB R9, R17, R23 ;  /* 0x000000171109723e */ /* 0x000fe200000010ff */
[----:B------:R-:W-:Y:S01]  /*25af0*/  FFMA.FTZ R2, R8, R20, R5 ;  /* 0x0000001408027223 */ /* 0x000fe20000010005 */
[----:B------:R-:W-:Y:S01]  /*25b00*/  F2FP.BF16.PACK_AB R8, R29, R33 ;  /* 0x000000211d08723e */ /* 0x000fe200000010ff */
[----:B------:R-:W-:Y:S01]  /*25b10*/  FFMA.FTZ R7, R4, R19, R7 ;  /* 0x0000001304077223 */ /* 0x000fe20000010007 */
[----:B------:R-:W-:-:S02]  /*25b20*/  F2FP.BF16.PACK_AB R10, R3, R15 ;  /* 0x0000000f030a723e */ /* 0x000fc400000010ff */
[----:B------:R-:W-:Y:S02]  /*25b30*/  F2FP.BF16.PACK_AB R11, R11, R13 ;  /* 0x0000000d0b0b723e */ /* 0x000fe400000010ff */
[----:B------:R-:W-:Y:S02]  /*25b40*/  F2FP.BF16.PACK_AB R4, R28, R31 ;  /* 0x0000001f1c04723e */ /* 0x000fe400000010ff */
[----:B------:R-:W-:Y:S01]  /*25b50*/  F2FP.BF16.PACK_AB R5, R16, R18 ;  /* 0x000000121005723e */ /* 0x000fe200000010ff */
[----:B------:R1:W-:Y:S01]  /*25b60*/  ST.E.128 [R26.64], R8 ;  /* 0x000000081a007985 */ /* 0x0003e2000c101d04 */
[----:B------:R-:W-:Y:S02]  /*25b70*/  F2FP.BF16.PACK_AB R6, R2, R14 ;  /* 0x0000000e0206723e */ /* 0x000fe400000010ff */
[----:B------:R-:W-:-:S05]  /*25b80*/  F2FP.BF16.PACK_AB R7, R7, R12 ;  /* 0x0000000c0707723e */ /* 0x000fca00000010ff */
[----:B------:R1:W-:Y:S02]  /*25b90*/  ST.E.128 [R24.64], R4 ;  /* 0x0000000418007985 */ /* 0x0003e4000c101d04 */
.L_x_1014:
[----:B------:R-:W-:Y:S05]  /*25ba0*/  BSYNC B0 ;  /* 0x0000000000007941 */ /* 0x000fea0003800000 */
.L_x_1013:
[----:B------:R-:W-:-:S04]  /*25bb0*/  IADD3 R2, R57, 0x40, RZ ;  /* 0x0000004039027810 */ /* 0x000fc80007ffe0ff */
[----:B------:R-:W-:-:S13]  /*25bc0*/  ISETP.GE.AND P0, PT, R2, R0, PT ;  /* 0x000000000200720c */ /* 0x000fda0003f06270 */
[----:B------:R-:W-:Y:S05]  /*25bd0*/  @P0 BRA `(.L_x_1010) ;  /* 0x0000077000000947 */ /* 0x000fea0003800000 */
[----:B-1----:R-:W-:Y:S01]  /*25be0*/  SHF.R.S32.HI R5, RZ, 0x1f, R2 ;  /* 0x0000001fff057819 */ /* 0x002fe20000011402 */
[----:B------:R-:W-:Y:S01]  /*25bf0*/  IMAD.SHL.U32 R7, R68, 0x40, RZ ;  /* 0x0000004044077824 */ /* 0x000fe200078e00ff */
[----:B------:R-:W-:Y:S02]  /*25c00*/  SHF.R.S32.HI R3, RZ, 0x1f, R56 ;  /* 0x0000001fff037819 */ /* 0x000fe40000011438 */
[----:B------:R-:W-:Y:S02]  /*25c10*/  LEA.HI R4, R5, R2, RZ, 0x3 ;  /* 0x0000000205047211 */ /* 0x000fe400078f18ff */
[----:B------:R-:W-:Y:S02]  /*25c20*/  LEA.HI R3, R3, R56, RZ, 0x5 ;  /* 0x0000003803037211 */ /* 0x000fe400078f28ff */
[----:B------:R-:W-:Y:S02]  /*25c30*/  SHF.R.S32.HI R6, RZ, 0x3, R4 ;  /* 0x00000003ff067819 */ /* 0x000fe40000011404 */
[----:B------:R-:W-:-:S02]  /*25c40*/  LEA.HI R5, R5, R2, RZ, 0x6 ;  /* 0x0000000205057211 */ /* 0x000fc400078f30ff */
[----:B------:R-:W-:Y:S01]  /*25c50*/  LOP3.LUT R2, R7, 0x1c0, RZ, 0xc0, !PT ;  /* 0x000001c007027812 */ /* 0x000fe200078ec0ff */
[----:B------:R-:W-:Y:S01]  /*25c60*/  IMAD.SHL.U32 R7, R3, 0x10, RZ ;  /* 0x0000001003077824 */ /* 0x000fe200078e00ff */
[----:B------:R-:W-:Y:S01]  /*25c70*/  LEA.HI R3, R0, R6, RZ, 0x1d ;  /* 0x0000000600037211 */ /* 0x000fe200078fe8ff */
[----:B------:R-:W-:Y:S01]  /*25c80*/  IMAD.SHL.U32 R8, R5, 0x80, RZ ;  /* 0x0000008005087824 */ /* 0x000fe200078e00ff */
[----:B------:R-:W-:Y:S02]  /*25c90*/  LOP3.LUT R6, R2, 0x38, R4, 0xf8, !PT ;  /* 0x0000003802067812 */ /* 0x000fe400078ef804 */
[----:B------:R-:W-:Y:S02]  /*25ca0*/  SHF.R.U32.HI R9, RZ, 0x3, R2 ;  /* 0x00000003ff097819 */ /* 0x000fe40000011602 */
[----:B------:R-:W-:Y:S02]  /*25cb0*/  SHF.R.S32.HI R5, RZ, 0x1f, R3 ;  /* 0x0000001fff057819 */ /* 0x000fe40000011403 */
[----:B------:R-:W-:-:S02]  /*25cc0*/  LOP3.LUT R4, R7, 0xfffffe00, RZ, 0xc0, !PT ;  /* 0xfffffe0007047812 */ /* 0x000fc400078ec0ff */
[----:B------:R-:W-:Y:S01]  /*25cd0*/  LOP3.LUT R7, R6, R9, RZ, 0x3c, !PT ;  /* 0x0000000906077212 */ /* 0x000fe200078e3cff */
[----:B------:R-:W-:Y:S01]  /*25ce0*/  IMAD.SHL.U32 R6, R3, 0x8, RZ ;  /* 0x0000000803067824 */ /* 0x000fe200078e00ff */
[----:B------:R-:W-:Y:S02]  /*25cf0*/  LEA.HI R3, R5, R3, RZ, 0x3 ;  /* 0x0000000305037211 */ /* 0x000fe400078f18ff */
[----:B------:R-:W-:Y:S02]  /*25d00*/  LOP3.LUT R8, R8, 0xffffe000, RZ, 0xc0, !PT ;  /* 0xffffe00008087812 */ /* 0x000fe400078ec0ff */
[----:B------:R-:W-:Y:S01]  /*25d10*/  LOP3.LUT R5, R2, 0x38, R6, 0xf8, !PT ;  /* 0x0000003802057812 */ /* 0x000fe200078ef806 */
[----:B------:R-:W-:Y:S01]  /*25d20*/  IMAD.SHL.U32 R2, R3, 0x400, RZ ;  /* 0x0000040003027824 */ /* 0x000fe200078e00ff */
[----:B------:R-:W-:Y:S02]  /*25d30*/  IADD3 R7, R7, R8, R4 ;  /* 0x0000000807077210 */ /* 0x000fe40007ffe004 */
[----:B------:R-:W-:-:S02]  /*25d40*/  LOP3.LUT R3, R5, R9, RZ, 0x3c, !PT ;  /* 0x0000000905037212 */ /* 0x000fc400078e3cff */
[----:B------:R-:W-:Y:S01]  /*25d50*/  LOP3.LUT R2, R2, 0xffffe000, RZ, 0xc0, !PT ;  /* 0xffffe00002027812 */ /* 0x000fe200078ec0ff */
[----:B------:R-:W-:-:S03]  /*25d60*/  IMAD.WIDE.U32 R30, R7, 0x2, R36 ;  /* 0x00000002071e7825 */ /* 0x000fc600078e0024 */
[----:B------:R-:W-:Y:S02]  /*25d70*/  IADD3 R2, R3, R2, R4 ;  /* 0x0000000203027210 */ /* 0x000fe40007ffe004 */
[----:B------:R-:W2:Y:S03]  /*25d80*/  LD.E.128 R8, [R30.64] ;  /* 0x000000041e087980 */ /* 0x000ea6000c101d00 */
[----:B------:R-:W-:-:S05]  /*25d90*/  IMAD.WIDE.U32 R28, R2, 0x2, R36 ;  /* 0x00000002021c7825 */ /* 0x000fca00078e0024 */
[----:B------:R-:W3:Y:S01]  /*25da0*/  LD.E.128 R4, [R28.64] ;  /* 0x000000041c047980 */ /* 0x000ee2000c101d00 */
[----:B------:R-:W-:Y:S02]  /*25db0*/  SHF.R.U64 R14, R44, 0x10, R45 ;  /* 0x000000102c0e7819 */ /* 0x000fe4000000122d */
[----:B------:R-:W-:Y:S02]  /*25dc0*/  SHF.R.U64 R2, R40, 0x10, R41 ;  /* 0x0000001028027819 */ /* 0x000fe40000001229 */
[--C-:B------:R-:W-:Y:S02]  /*25dd0*/  SHF.R.U64 R12, R42, 0x10, R43.reuse ;  /* 0x000000102a0c7819 */ /* 0x100fe4000000122b */
[----:B------:R-:W-:Y:S02]  /*25de0*/  SHF.R.U32.HI R13, RZ, 0x10, R43 ;  /* 0x00000010ff0d7819 */ /* 0x000fe4000001162b */
[----:B------:R-:W-:Y:S02]  /*25df0*/  PRMT R20, R85, 0x5432, R14 ;  /* 0x0000543255147816 */ /* 0x000fe4000000000e */
[----:B------:R-:W-:-:S02]  /*25e00*/  SHF.R.U32.HI R15, RZ, 0x10, R45 ;  /* 0x00000010ff0f7819 */ /* 0x000fc4000001162d */
[----:B------:R-:W-:Y:S01]  /*25e10*/  PRMT R27, R87, 0x5432, R2 ;  /* 0x00005432571b7816 */ /* 0x000fe20000000002 */
[----:B------:R-:W-:Y:S01]  /*25e20*/  IMAD.U32 R34, R20, 0x10000, RZ ;  /* 0x0001000014227824 */ /* 0x000fe200078e00ff */
[C---:B------:R-:W-:Y:S02]  /*25e30*/  PRMT R22, R88.reuse, 0x5432, R12 ;  /* 0x0000543258167816 */ /* 0x040fe4000000000c */
[----:B------:R-:W-:Y:S01]  /*25e40*/  PRMT R21, R88, 0x5410, R13 ;  /* 0x0000541058157816 */ /* 0x000fe2000000000d */
[----:B------:R-:W-:Y:S01]  /*25e50*/  IMAD.U32 R33, R27, 0x10000, RZ ;  /* 0x000100001b217824 */ /* 0x000fe200078e00ff */
[----:B------:R-:W-:Y:S02]  /*25e60*/  PRMT R19, R85, 0x5410, R15 ;  /* 0x0000541055137816 */ /* 0x000fe4000000000f */
[----:B------:R-:W-:Y:S02]  /*25e70*/  SHF.R.U32.HI R3, RZ, 0x10, R41 ;  /* 0x00000010ff037819 */ /* 0x000fe40000011629 */
[----:B------:R-:W-:Y:S01]  /*25e80*/  LOP3.LUT R38, R20, 0xffff0000, RZ, 0xc0, !PT ;  /* 0xffff000014267812 */ /* 0x000fe200078ec0ff */
[----:B------:R-:W-:Y:S01]  /*25e90*/  IMAD.U32 R35, R19, 0x10000, RZ ;  /* 0x0001000013237824 */ /* 0x000fe200078e00ff */
[----:B------:R-:W-:-:S02]  /*25ea0*/  PRMT R23, R87, 0x5410, R3 ;  /* 0x0000541057177816 */ /* 0x000fc40000000003 */
[--C-:B------:R-:W-:Y:S02]  /*25eb0*/  SHF.R.U64 R18, R46, 0x10, R47.reuse ;  /* 0x000000102e127819 */ /* 0x100fe4000000122f */
[----:B------:R-:W-:Y:S01]  /*25ec0*/  SHF.R.U32.HI R17, RZ, 0x10, R47 ;  /* 0x00000010ff117819 */ /* 0x000fe2000001162f */
[----:B------:R-:W-:Y:S01]  /*25ed0*/  IMAD.U32 R20, R23, 0x10000, RZ ;  /* 0x0001000017147824 */ /* 0x000fe200078e00ff */
[C---:B------:R-:W-:Y:S02]  /*25ee0*/  PRMT R18, R86.reuse, 0x5432, R18 ;  /* 0x0000543256127816 */ /* 0x040fe40000000012 */
[----:B------:R-:W-:Y:S02]  /*25ef0*/  LOP3.LUT R39, R19, 0xffff0000, RZ, 0xc0, !PT ;  /* 0xffff000013277812 */ /* 0x000fe400078ec0ff */
[----:B------:R-:W-:Y:S01]  /*25f00*/  PRMT R17, R86, 0x5410, R17 ;  /* 0x0000541056117816 */ /* 0x000fe20000000011 */
[C---:B--2---:R-:W-:Y:S01]  /*25f10*/  IMAD.U32 R13, R11.reuse, 0x10000, RZ ;  /* 0x000100000b0d7824 */ /* 0x044fe200078e00ff */
[----:B------:R-:W-:Y:S01]  /*25f20*/  LOP3.LUT R12, R11, 0xffff0000, RZ, 0xc0, !PT ;  /* 0xffff00000b0c7812 */ /* 0x000fe200078ec0ff */
[C---:B------:R-:W-:Y:S01]  /*25f30*/  IMAD.U32 R26, R8.reuse, 0x10000, RZ ;  /* 0x00010000081a7824 */ /* 0x040fe200078e00ff */
[----:B------:R-:W-:Y:S01]  /*25f40*/  LOP3.LUT R25, R8, 0xffff0000, RZ, 0xc0, !PT ;  /* 0xffff000008197812 */ /* 0x000fe200078ec0ff */
[C---:B------:R-:W-:Y:S01]  /*25f50*/  IMAD.U32 R24, R9.reuse, 0x10000, RZ ;  /* 0x0001000009187824 */ /* 0x040fe200078e00ff */
[----:B------:R-:W-:Y:S01]  /*25f60*/  LOP3.LUT R16, R9, 0xffff0000, RZ, 0xc0, !PT ;  /* 0xffff000009107812 */ /* 0x000fe200078ec0ff */
[C---:B------:R-:W-:Y:S01]  /*25f70*/  IMAD.U32 R15, R10.reuse, 0x10000, RZ ;  /* 0x000100000a0f7824 */ /* 0x040fe200078e00ff */
[----:B------:R-:W-:Y:S01]  /*25f80*/  LOP3.LUT R14, R10, 0xffff0000, RZ, 0xc0, !PT ;  /* 0xffff00000a0e7812 */ /* 0x000fe200078ec0ff */
[C---:B---3--:R-:W-:Y:S01]  /*25f90*/  IMAD.U32 R11, R4.reuse, 0x10000, RZ ;  /* 0x00010000040b7824 */ /* 0x048fe200078e00ff */
[----:B------:R-:W-:Y:S01]  /*25fa0*/  LOP3.LUT R10, R4, 0xffff0000, RZ, 0xc0, !PT ;  /* 0xffff0000040a7812 */ /* 0x000fe200078ec0ff */
[C---:B------:R-:W-:Y:S01]  /*25fb0*/  IMAD.U32 R9, R5.reuse, 0x10000, RZ ;  /* 0x0001000005097824 */ /* 0x040fe200078e00ff */
[----:B------:R-:W-:Y:S01]  /*25fc0*/  LOP3.LUT R8, R5, 0xffff0000, RZ, 0xc0, !PT ;  /* 0xffff000005087812 */ /* 0x000fe200078ec0ff */
[C---:B------:R-:W-:Y:S01]  /*25fd0*/  IMAD.U32 R5, R6.reuse, 0x10000, RZ ;  /* 0x0001000006057824 */ /* 0x040fe200078e00ff */
[----:B------:R-:W-:Y:S01]  /*25fe0*/  LOP3.LUT R4, R6, 0xffff0000, RZ, 0xc0, !PT ;  /* 0xffff000006047812 */ /* 0x000fe200078ec0ff */
[----:B------:R-:W-:Y:S01]  /*25ff0*/  FMUL.FTZ R6, R11, R34 ;  /* 0x000000220b067220 */ /* 0x000fe20000410000 */
[C---:B------:R-:W-:Y:S01]  /*26000*/  LOP3.LUT R2, R7.reuse, 0xffff0000, RZ, 0xc0, !PT ;  /* 0xffff000007027812 */ /* 0x040fe200078ec0ff */
[----:B------:R-:W-:-:S02]  /*26010*/  IMAD.U32 R3, R7, 0x10000, RZ ;  /* 0x0001000007037824 */ /* 0x000fc400078e00ff */
[-C--:B------:R-:W-:Y:S01]  /*26020*/  FMUL.FTZ R7, R11, R33.reuse ;  /* 0x000000210b077220 */ /* 0x080fe20000410000 */
[----:B------:R-:W-:Y:S01]  /*26030*/  LOP3.LUT R11, R27, 0xffff0000, RZ, 0xc0, !PT ;  /* 0xffff00001b0b7812 */ /* 0x000fe200078ec0ff */
[----:B------:R-:W-:Y:S02]  /*26040*/  FFMA.FTZ R33, R26, R33, -R6 ;  /* 0x000000211a217223 */ /* 0x000fe40000010806 */
[----:B------:R-:W-:Y:S02]  /*26050*/  FMUL.FTZ R6, R10, R38 ;  /* 0x000000260a067220 */ /* 0x000fe40000410000 */
[----:B------:R-:W-:Y:S02]  /*26060*/  FFMA.FTZ R27, R26, R34, R7 ;  /* 0x000000221a1b7223 */ /* 0x000fe40000010007 */
[----:B------:R-:W-:Y:S02]  /*26070*/  FFMA.FTZ R26, R25, R11, -R6 ;  /* 0x0000000b191a7223 */ /* 0x000fe40000010806 */
[----:B------:R-:W-:-:S02]  /*26080*/  FMUL.FTZ R7, R9, R35 ;  /* 0x0000002309077220 */ /* 0x000fc40000410000 */
[-C--:B------:R-:W-:Y:S01]  /*26090*/  FMUL.FTZ R6, R9, R20.reuse ;  /* 0x0000001409067220 */ /* 0x080fe20000410000 */
[----:B------:R-:W-:Y:S01]  /*260a0*/  LOP3.LUT R9, R23, 0xffff0000, RZ, 0xc0, !PT ;  /* 0xffff000017097812 */ /* 0x000fe200078ec0ff */
[----:B------:R-:W-:Y:S02]  /*260b0*/  IMAD.U32 R23, R22, 0x10000, RZ ;  /* 0x0001000016177824 */ /* 0x000fe400078e00ff */
[----:B------:R-:W-:Y:S02]  /*260c0*/  FMUL.FTZ R10, R10, R11 ;  /* 0x0000000b0a0a7220 */ /* 0x000fe40000410000 */
[C---:B------:R-:W-:Y:S02]  /*260d0*/  FFMA.FTZ R20, R24.reuse, R20, -R7 ;  /* 0x0000001418147223 */ /* 0x040fe40000010807 */
[----:B------:R-:W-:Y:S02]  /*260e0*/  FFMA.FTZ R19, R24, R35, R6 ;  /* 0x0000002318137223 */ /* 0x000fe40000010006 */
[----:B------:R-:W-:-:S02]  /*260f0*/  FMUL.FTZ R7, R8, R39 ;  /* 0x0000002708077220 */ /* 0x000fc40000410000 */
[C---:B------:R-:W-:Y:S01]  /*26100*/  IMAD.U32 R24, R18.reuse, 0x10000, RZ ;  /* 0x0001000012187824 */ /* 0x040fe200078e00ff */
[----:B------:R-:W-:Y:S01]  /*26110*/  LOP3.LUT R18, R18, 0xffff0000, RZ, 0xc0, !PT ;  /* 0xffff000012127812 */ /* 0x000fe200078ec0ff */
[----:B------:R-:W-:Y:S02]  /*26120*/  FMUL.FTZ R6, R8, R9 ;  /* 0x0000000908067220 */ /* 0x000fe40000410000 */
[C---:B------:R-:W-:Y:S01]  /*26130*/  IMAD.U32 R34, R17.reuse, 0x10000, RZ ;  /* 0x0001000011227824 */ /* 0x040fe200078e00ff */
[----:B------:R-:W-:Y:S01]  /*26140*/  LOP3.LUT R17, R17, 0xffff0000, RZ, 0xc0, !PT ;  /* 0xffff000011117812 */ /* 0x000fe200078ec0ff */
[----:B------:R-:W-:Y:S02]  /*26150*/  IMAD.U32 R11, R21, 0x10000, RZ ;  /* 0x00010000150b7824 */ /* 0x000fe400078e00ff */
[----:B------:R-:W-:Y:S02]  /*26160*/  FMUL.FTZ R8, R5, R23 ;  /* 0x0000001705087220 */ /* 0x000fe40000410000 */
[----:B------:R-:W-:-:S02]  /*26170*/  FFMA.FTZ R25, R25, R38, R10 ;  /* 0x0000002619197223 */ /* 0x000fc4000001000a */
[C---:B------:R-:W-:Y:S02]  /*26180*/  FFMA.FTZ R9, R16.reuse, R9, -R7 ;  /* 0x0000000910097223 */ /* 0x040fe40000010807 */
[----:B------:R-:W-:Y:S02]  /*26190*/  FMUL.FTZ R10, R5, R24 ;  /* 0x00000018050a7220 */ /* 0x000fe40000410000 */
[----:B------:R-:W-:Y:S01]  /*261a0*/  FFMA.FTZ R5, R16, R39, R6 ;  /* 0x0000002710057223 */ /* 0x000fe20000010006 */
[----:B------:R-:W-:Y:S01]  /*261b0*/  LOP3.LUT R16, R22, 0xffff0000, RZ, 0xc0, !PT ;  /* 0xffff000016107812 */ /* 0x000fe200078ec0ff */
[----:B------:R-:W-:Y:S01]  /*261c0*/  FMUL.FTZ R7, R3, R34 ;  /* 0x0000002203077220 */ /* 0x000fe20000410000 */
[----:B------:R-:W-:Y:S01]  /*261d0*/  F2FP.BF16.PACK_AB R9, R9, R20 ;  /* 0x000000140909723e */ /* 0x000fe200000010ff */
[----:B------:R-:W-:Y:S01]  /*261e0*/  FFMA.FTZ R6, R15, R24, R8 ;  /* 0x000000180f067223 */ /* 0x000fe20000010008 */
[----:B------:R-:W-:Y:S01]  /*261f0*/  LOP3.LUT R8, R21, 0xffff0000, RZ, 0xc0, !PT ;  /* 0xffff000015087812 */ /* 0x000fe200078ec0ff */
[----:B------:R-:W-:Y:S01]  /*26200*/  FMUL.FTZ R3, R3, R11 ;  /* 0x0000000b03037220 */ /* 0x000fe20000410000 */
[----:B------:R-:W-:Y:S01]  /*26210*/  F2FP.BF16.PACK_AB R5, R5, R19 ;  /* 0x000000130505723e */ /* 0x000fe200000010ff */
[----:B------:R-:W-:-:S02]  /*26220*/  FFMA.FTZ R10, R15, R23, -R10 ;  /* 0x000000170f0a7223 */ /* 0x000fc4000001080a */
[C---:B------:R-:W-:Y:S02]  /*26230*/  FFMA.FTZ R15, R13.reuse, R11, -R7 ;  /* 0x0000000b0d0f7223 */ /* 0x040fe40000010807 */
[----:B------:R-:W-:Y:S02]  /*26240*/  FFMA.FTZ R13, R13, R34, R3 ;  /* 0x000000220d0d7223 */ /* 0x000fe40000010003 */
[----:B------:R-:W-:Y:S02]  /*26250*/  FMUL.FTZ R3, R4, R18 ;  /* 0x0000001204037220 */ /* 0x000fe40000410000 */
[----:B------:R-:W-:Y:S02]  /*26260*/  FMUL.FTZ R11, R2, R17 ;  /* 0x00000011020b7220 */ /* 0x000fe40000410000 */
[----:B------:R-:W-:Y:S02]  /*26270*/  FMUL.FTZ R4, R4, R16 ;  /* 0x0000001004047220 */ /* 0x000fe40000410000 */
[----:B------:R-:W-:-:S02]  /*26280*/  FMUL.FTZ R7, R2, R8 ;  /* 0x0000000802077220 */ /* 0x000fc40000410000 */
[----:B------:R-:W-:Y:S02]  /*26290*/  FFMA.FTZ R3, R14, R16, -R3 ;  /* 0x000000100e037223 */ /* 0x000fe40000010803 */
[----:B------:R-:W-:Y:S01]  /*262a0*/  FFMA.FTZ R11, R12, R8, -R11 ;  /* 0x000000080c0b7223 */ /* 0x000fe2000001080b */
[----:B------:R-:W-:Y:S01]  /*262b0*/  F2FP.BF16.PACK_AB R8, R26, R33 ;  /* 0x000000211a08723e */ /* 0x000fe200000010ff */
[----:B------:R-:W-:Y:S01]  /*262c0*/  FFMA.FTZ R2, R14, R18, R4 ;  /* 0x000000120e027223 */ /* 0x000fe20000010004 */
[----:B------:R-:W-:Y:S01]  /*262d0*/  F2FP.BF16.PACK_AB R10, R3, R10 ;  /* 0x0000000a030a723e */ /* 0x000fe200000010ff */
[----:B------:R-:W-:Y:S01]  /*262e0*/  FFMA.FTZ R7, R12, R17, R7 ;  /* 0x000000110c077223 */ /* 0x000fe20000010007 */
[----:B------:R-:W-:Y:S02]  /*262f0*/  F2FP.BF16.PACK_AB R11, R11, R15 ;  /* 0x0000000f0b0b723e */ /* 0x000fe400000010ff */
[----:B------:R-:W-:Y:S02]  /*26300*/  F2FP.BF16.PACK_AB R4, R25, R27 ;  /* 0x0000001b1904723e */ /* 0x000fe400000010ff */
[----:B------:R-:W-:Y:S01]  /*26310*/  F2FP.BF16.PACK_AB R6, R2, R6 ;  /* 0x000000060206723e */ /* 0x000fe200000010ff */
[----:B------:R1:W-:Y:S01]  /*26320*/  ST.E.128 [R30.64], R8 ;  /* 0x000000081e007985 */ /* 0x0003e2000c101d04 */
[----:B------:R-:W-:-:S05]  /*26330*/  F2FP.BF16.PACK_AB R7, R7, R13 ;  /* 0x0000000d0707723e */ /* 0x000fca00000010ff */
[----:B------:R1:W-:Y:S02]  /*26340*/  ST.E.128 [R28.64], R4 ;  /* 0x000000041c007985 */ /* 0x0003e4000c101d04 */
.L_x_1010:
[----:B------:R-:W-:Y:S05]  /*26350*/  BSYNC B1 ;  /* 0x0000000000017941 */ /* 0x000fea0003800000 */
.L_x_1009:
[----:B-1----:R-:W-:Y:S01]  /*26360*/  IADD3 R4, R68, 0x40, RZ ;  /* 0x0000004044047810 */ /* 0x002fe20007ffe0ff */
[----:B------:R-:W-:Y:S02]  /*26370*/  IMAD.MOV.U32 R2, RZ, RZ, R112 ;  /* 0x000000ffff027224 */ /* 0x000fe400078e0070 */
[----:B------:R-:W-:Y:S01]  /*26380*/  IMAD.MOV.U32 R3, RZ, RZ, 0x0 ;  /* 0x00000000ff037424 */ /* 0x000fe200078e00ff */
[----:B------:R-:W-:-:S13]  /*26390*/  ISETP.GE.AND P0, PT, R4, R71, PT ;  /* 0x000000470400720c */ /* 0x000fda0003f06270 */
[----:B------:R-:W-:Y:S05]  /*263a0*/  @P0 RET.REL.NODEC R2 `(_ZN7cutlass13device_kernelIN5flash19enable_sm80_to_sm89INS1_16FlashAttnFwdSm80INS1_25CollectiveMainloopFwdSm80ILi8ELi1ELb0EN4cute5tupleIJNS5_1CILi128EEENS7_ILi64EEENS7_ILi192EEEEEELi192ENS_10bfloat16_tEfNS_4arch4Sm80ELb0ELb1ELb1ELb1ELb1ELb1ELb1ELb1EEENS1_21CollectiveEpilogueFwdINS6_IJS8_SA_S9_EEENS6_IJNS7_ILi1EEESI_SI_EEESC_SE_Li256ELb1ELb1ELb1ELb0EEENS1_36VarlenDynamicPersistentTileSchedulerILi128ELi64ELi256ELi256ELb1ELb1ELb0ELb1ELb0ELb1EEEEEEEEEvNT_6ParamsE) ;  /* 0xfffd9c5002000950 */ /* 0x000fea0003c3ffff */
[----:B------:R-:W-:Y:S01]  /*263b0*/  ISETP.GE.AND P0, PT, R57, R0, PT ;  /* 0x000000003900720c */ /* 0x000fe20003f06270 */
[----:B------:R-:W-:-:S12]  /*263c0*/  BSSY B0, `(.L_x_1015) ;  /* 0x0000072000007945 */ /* 0x000fd80003800000 */
[----:B------:R-:W-:Y:S05]  /*263d0*/  @P0 BRA `(.L_x_1016) ;  /* 0x0000070000000947 */ /* 0x000fea0003800000 */
[----:B------:R-:W-:Y:S01]  /*263e0*/  SHF.R.S32.HI R3, RZ, 0x1f, R4 ;  /* 0x0000001fff037819 */ /* 0x000fe20000011404 */
[----:B------:R-:W-:Y:S01]  /*263f0*/  IMAD.SHL.U32 R2, R4, 0x40, RZ ;  /* 0x0000004004027824 */ /* 0x000fe200078e00ff */
[----:B------:R-:W-:Y:S02]  /*26400*/  LEA.HI R6, R0, R32, RZ, 0x1d ;  /* 0x0000002000067211 */ /* 0x000fe400078fe8ff */
[----:B------:R-:W-:Y:S02]  /*26410*/  LEA.HI R3, R3, R4, RZ, 0x3 ;  /* 0x0000000403037211 */ /* 0x000fe400078f18ff */
[----:B------:R-:W-:Y:S02]  /*26420*/  SHF.R.S32.HI R7, RZ, 0x1f, R6 ;  /* 0x0000001fff077819 */ /* 0x000fe40000011406 */
[----:B------:R-:W-:Y:S01]  /*26430*/  LOP3.LUT R2, R2, 0x1c0, RZ, 0xc0, !PT ;  /* 0x000001c002027812 */ /* 0x000fe200078ec0ff */
[----:B------:R-:W-:Y:S01]  /*26440*/  IMAD.SHL.U32 R5, R3, 0x40, RZ ;  /* 0x0000004003057824 */ /* 0x000fe200078e00ff */
[----:B------:R-:W-:Y:S01]  /*26450*/  LEA.HI R7, R7, R6, RZ, 0x3 ;  /* 0x0000000607077211 */ /* 0x000fe200078f18ff */
[----:B------:R-:W-:Y:S01]  /*26460*/  IMAD.SHL.U32 R6, R6, 0x8, RZ ;  /* 0x0000000806067824 */ /* 0x000fe200078e00ff */
[----:B------:R-:W-:-:S02]  /*26470*/  LOP3.LUT R8, R2, 0x38, R57, 0xf8, !PT ;  /* 0x0000003802087812 */ /* 0x000fc400078ef839 */
[----:B------:R-:W-:Y:S02]  /*26480*/  SHF.R.U32.HI R3, RZ, 0x3, R2 ;  /* 0x00000003ff037819 */ /* 0x000fe40000011602 */
[----:B------:R-:W-:Y:S02]  /*26490*/  LOP3.LUT R5, R5, 0xfffffe00, RZ, 0xc0, !PT ;  /* 0xfffffe0005057812 */ /* 0x000fe400078ec0ff */
[----:B------:R-:W-:Y:S01]  /*264a0*/  LOP3.LUT R2, R2, 0x38, R6, 0xf8, !PT ;  /* 0x0000003802027812 */ /* 0x000fe200078ef806 */
[----:B------:R-:W-:Y:S01]  /*264b0*/  IMAD.SHL.U32 R6, R7, 0x400, RZ ;  /* 0x0000040007067824 */ /* 0x000fe200078e00ff */
[----:B------:R-:W-:Y:S02]  /*264c0*/  LOP3.LUT R7, R5, R8, R3, 0xf6, !PT ;  /* 0x0000000805077212 */ /* 0x000fe400078ef603 */
[----:B------:R-:W-:Y:S02]  /*264d0*/  LOP3.LUT R3, R2, R3, RZ, 0x3c, !PT ;  /* 0x0000000302037212 */ /* 0x000fe400078e3cff */
        /* <DEDUP_REMOVED lines=8> */
[----:B------:R-:W-:Y:S02]  /*26560*/  PRMT R23, R89, 0x5432, R7 ;  /* 0x0000543259177816 */ /* 0x000fe40000000007 */
[--C-:B------:R-:W-:Y:S02]  /*26570*/  SHF.R.U64 R17, R54, 0x10, R55.reuse ;  /* 0x0000001036117819 */ /* 0x100fe40000001237 */
[----:B------:R-:W-:Y:S01]  /*26580*/  SHF.R.U32.HI R18, RZ, 0x10, R55 ;  /* 0x00000010ff127819 */ /* 0x000fe20000011637 */
[----:B------:R-:W-:Y:S01]  /*26590*/  IMAD.U32 R31, R23, 0x10000, RZ ;  /* 0x00010000171f7824 */ /* 0x000fe200078e00ff */
[----:B------:R-:W-:-:S02]  /*265a0*/  SHF.R.U32.HI R16, RZ, 0x10, R53 ;  /* 0x00000010ff107819 */ /* 0x000fc40000011635 */
[----:B------:R-:W-:Y:S02]  /*265b0*/  PRMT R27, R91, 0x5432, R2 ;  /* 0x000054325b1b7816 */ /* 0x000fe40000000002 */
[C---:B------:R-:W-:Y:S02]  /*265c0*/  PRMT R21, R90.reuse, 0x5432, R17 ;  /* 0x000054325a157816 */ /* 0x040fe40000000011 */
[----:B------:R-:W-:Y:S02]  /*265d0*/  PRMT R20, R90, 0x5410, R18 ;  /* 0x000054105a147816 */ /* 0x000fe40000000012 */
[--C-:B------:R-:W-:Y:S02]  /*265e0*/  SHF.R.U64 R5, R50, 0x10, R51.reuse ;  /* 0x0000001032057819 */ /* 0x100fe40000001233 */
[----:B------:R-:W-:Y:S02]  /*265f0*/  SHF.R.U32.HI R6, RZ, 0x10, R51 ;  /* 0x00000010ff067819 */ /* 0x000fe40000011633 */
[----:B------:R-:W-:-:S02]  /*26600*/  PRMT R22, R89, 0x5410, R16 ;  /* 0x0000541059167816 */ /* 0x000fc40000000010 */
[----:B------:R-:W-:Y:S02]  /*26610*/  SHF.R.U32.HI R3, RZ, 0x10, R49 ;  /* 0x00000010ff037819 */ /* 0x000fe40000011631 */
[----:B------:R-:W-:Y:S02]  /*26620*/  LOP3.LUT R23, R23, 0xffff0000, RZ, 0xc0, !PT ;  /* 0xffff000017177812 */ /* 0x000fe400078ec0ff */
[C---:B------:R-:W-:Y:S02]  /*26630*/  PRMT R25, R92.reuse, 0x5432, R5 ;  /* 0x000054325c197816 */ /* 0x040fe40000000005 */
[----:B------:R-:W-:Y:S02]  /*26640*/  PRMT R24, R92, 0x5410, R6 ;  /* 0x000054105c187816 */ /* 0x000fe40000000006 */
[----:B------:R-:W-:Y:S02]  /*26650*/  PRMT R26, R91, 0x5410, R3 ;  /* 0x000054105b1a7816 */ /* 0x000fe40000000003 */
[----:B------:R-:W-:Y:S01]  /*26660*/  LOP3.LUT R39, R22, 0xffff0000, RZ, 0xc0, !PT ;  /* 0xffff000016277812 */ /* 0x000fe200078ec0ff */
        /* <DEDUP_REMOVED lines=12> */
[----:B------:R-:W-:Y:S01]  /*26730*/  IMAD.U32 R15, R27, 0x10000, RZ ;  /* 0x000100001b0f7824 */ /* 0x000fe200078e00ff */
[C---:B------:R-:W-:Y:S01]  /*26740*/  LOP3.LUT R5, R10.reuse, 0xffff0000, RZ, 0xc0, !PT ;  /* 0xffff00000a057812 */ /* 0x040fe200078ec0ff */
[----:B------:R-:W-:Y:S01]  /*26750*/  FMUL.FTZ R9, R13, R31 ;  /* 0x0000001f0d097220 */ /* 0x000fe20000410000 */
[----:B------:R-:W-:Y:S01]  /*26760*/  LOP3.LUT R2, R11, 0xffff0000, RZ, 0xc0, !PT ;  /* 0xffff00000b027812 */ /* 0x000fe200078ec0ff */
[----:B------:R-:W-:-:S02]  /*26770*/  IMAD.U32 R6, R10, 0x10000, RZ ;  /* 0x000100000a067824 */ /* 0x000fc400078e00ff */
[-C--:B------:R-:W-:Y:S01]  /*26780*/  FMUL.FTZ R10, R13, R15.reuse ;  /* 0x0000000f0d0a7220 */ /* 0x080fe20000410000 */
[----:B------:R-:W-:Y:S01]  /*26790*/  LOP3.LUT R13, R27, 0xffff0000, RZ, 0xc0, !PT ;  /* 0xffff00001b0d7812 */ /* 0x000fe200078ec0ff */
[----:B------:R-:W-:Y:S02]  /*267a0*/  FFMA.FTZ R38, R30, R15, -R9 ;  /* 0x0000000f1e267223 */ /* 0x000fe40000010809 */
[----:B------:R-:W-:Y:S02]  /*267b0*/  FMUL.FTZ R9, R12, R23 ;  /* 0x000000170c097220 */ /* 0x000fe40000410000 */
[----:B------:R-:W-:Y:S02]  /*267c0*/  IMAD.U32 R3, R11, 0x10000, RZ ;  /* 0x000100000b037824 */ /* 0x000fe400078e00ff */
[----:B------:R-:W-:Y:S02]  /*267d0*/  IMAD.U32 R15, R22, 0x10000, RZ ;  /* 0x00010000160f7824 */ /* 0x000fe400078e00ff */
[----:B------:R-:W-:-:S02]  /*267e0*/  IMAD.U32 R11, R26, 0x10000, RZ ;  /* 0x000100001a0b7824 */ /* 0x000fc400078e00ff */
[----:B------:R-:W-:Y:S02]  /*267f0*/  FFMA.FTZ R31, R30, R31, R10 ;  /* 0x0000001f1e1f7223 */ /* 0x000fe4000001000a */
[-C--:B------:R-:W-:Y:S02]  /*26800*/  FMUL.FTZ R10, R12, R13.reuse ;  /* 0x0000000d0c0a7220 */ /* 0x080fe40000410000 */
[C---:B------:R-:W-:Y:S02]  /*26810*/  FFMA.FTZ R30, R29.reuse, R13, -R9 ;  /* 0x0000000d1d1e7223 */ /* 0x040fe40000010809 */
[C---:B------:R-:W-:Y:S02]  /*26820*/  FMUL.FTZ R9, R8.reuse, R15 ;  /* 0x0000000f08097220 */ /* 0x040fe40000410000 */
[----:B------:R-:W-:Y:S02]  /*26830*/  FMUL.FTZ R8, R8, R11 ;  /* 0x0000000b08087220 */ /* 0x000fe40000410000 */
[----:B------:R-:W-:-:S02]  /*26840*/  FFMA.FTZ R27, R29, R23, R10 ;  /* 0x000000171d1b7223 */ /* 0x000fc4000001000a */
[----:B------:R-:W-:Y:S01]  /*26850*/  FFMA.FTZ R23, R28, R11, -R9 ;  /* 0x0000000b1c177223 */ /* 0x000fe20000010809 */
[----:B------:R-:W-:Y:S01]  /*26860*/  LOP3.LUT R9, R26, 0xffff0000, RZ, 0xc0, !PT ;  /* 0xffff00001a097812 */ /* 0x000fe200078ec0ff */
[----:B------:R-:W-:Y:S02]  /*26870*/  FFMA.FTZ R22, R28, R15, R8 ;  /* 0x0000000f1c167223 */ /* 0x000fe40000010008 */
[----:B------:R-:W-:Y:S02]  /*26880*/  FMUL.FTZ R8, R7, R39 ;  /* 0x0000002707087220 */ /* 0x000fe40000410000 */
[----:B------:R-:W-:Y:S02]  /*26890*/  IMAD.U32 R15, R25, 0x10000, RZ ;  /* 0x00010000190f7824 */ /* 0x000fe400078e00ff */
[C---:B------:R-:W-:Y:S01]  /*268a0*/  IMAD.U32 R12, R21.reuse, 0x10000, RZ ;  /* 0x00010000150c7824 */ /* 0x040fe200078e00ff */
[----:B------:R-:W-:Y:S01]  /*268b0*/  LOP3.LUT R21, R21, 0xffff0000, RZ, 0xc0, !PT ;  /* 0xffff000015157812 */ /* 0x000fe200078ec0ff */
[----:B------:R-:W-:-:S02]  /*268c0*/  FFMA.FTZ R13, R19, R9, -R8 ;  /* 0x00000009130d7223 */ /* 0x000fc40000010808 */
[----:B------:R-:W-:Y:S02]  /*268d0*/  IMAD.U32 R26, R20, 0x10000, RZ ;  /* 0x00010000141a7824 */ /* 0x000fe400078e00ff */
[----:B------:R-:W-:Y:S01]  /*268e0*/  FMUL.FTZ R7, R7, R9 ;  /* 0x0000000907077220 */ /* 0x000fe20000410000 */
[----:B------:R-:W-:Y:S01]  /*268f0*/  F2FP.BF16.PACK_AB R13, R13, R23 ;  /* 0x000000170d0d723e */ /* 0x000fe200000010ff */
[----:B------:R-:W-:Y:S02]  /*26900*/  IMAD.U32 R11, R24, 0x10000, RZ ;  /* 0x00010000180b7824 */ /* 0x000fe400078e00ff */
[C---:B------:R-:W-:Y:S02]  /*26910*/  FMUL.FTZ R8, R6.reuse, R12 ;  /* 0x0000000c06087220 */ /* 0x040fe40000410000 */
[----:B------:R-:W-:Y:S02]  /*26920*/  FMUL.FTZ R10, R6, R15 ;  /* 0x0000000f060a7220 */ /* 0x000fe40000410000 */
[----:B------:R-:W-:-:S02]  /*26930*/  FMUL.FTZ R6, R3, R26 ;  /* 0x0000001a03067220 */ /* 0x000fc40000410000 */
[----:B------:R-:W-:Y:S01]  /*26940*/  FFMA.FTZ R9, R19, R39, R7 ;  /* 0x0000002713097223 */ /* 0x000fe20000010007 */
[----:B------:R-:W-:Y:S01]  /*26950*/  LOP3.LUT R19, R20, 0xffff0000, RZ, 0xc0, !PT ;  /* 0xffff000014137812 */ /* 0x000fe200078ec0ff */
[C---:B------:R-:W-:Y:S02]  /*26960*/  FFMA.FTZ R15, R18.reuse, R15, -R8 ;  /* 0x0000000f120f7223 */ /* 0x040fe40000010808 */
[----:B------:R-:W-:Y:S01]  /*26970*/  FFMA.FTZ R10, R18, R12, R10 ;  /* 0x0000000c120a7223 */ /* 0x000fe2000001000a */
[----:B------:R-:W-:Y:S01]  /*26980*/  LOP3.LUT R18, R25, 0xffff0000, RZ, 0xc0, !PT ;  /* 0xffff000019127812 */ /* 0x000fe200078ec0ff */
[-C--:B------:R-:W-:Y:S01]  /*26990*/  FMUL.FTZ R3, R3, R11.reuse ;  /* 0x0000000b03037220 */ /* 0x080fe20000410000 */
[----:B------:R-:W-:Y:S01]  /*269a0*/  LOP3.LUT R12, R24, 0xffff0000, RZ, 0xc0, !PT ;  /* 0xffff0000180c7812 */ /* 0x000fe200078ec0ff */
[C---:B------:R-:W-:Y:S01]  /*269b0*/  FFMA.FTZ R11, R16.reuse, R11, -R6 ;  /* 0x0000000b100b7223 */ /* 0x040fe20000010806 */
[----:B------:R-:W-:Y:S01]  /*269c0*/  F2FP.BF16.PACK_AB R9, R9, R22 ;  /* 0x000000160909723e */ /* 0x000fe200000010ff */
[----:B------:R-:W-:-:S02]  /*269d0*/  FFMA.FTZ R7, R16, R26, R3 ;  /* 0x0000001a10077223 */ /* 0x000fc40000010003 */
[C---:B------:R-:W-:Y:S02]  /*269e0*/  FMUL.FTZ R3, R5.reuse, R21 ;  /* 0x0000001505037220 */ /* 0x040fe40000410000 */
[----:B------:R-:W-:Y:S02]  /*269f0*/  FMUL.FTZ R5, R5, R18 ;  /* 0x0000001205057220 */ /* 0x000fe40000410000 */
[C---:B------:R-:W-:Y:S02]  /*26a00*/  FMUL.FTZ R6, R2.reuse, R19 ;  /* 0x0000001302067220 */ /* 0x040fe40000410000 */
[----:B------:R-:W-:Y:S02]  /*26a10*/  FMUL.FTZ R8, R2, R12 ;  /* 0x0000000c02087220 */ /* 0x000fe40000410000 */
[C---:B------:R-:W-:Y:S02]  /*26a20*/  FFMA.FTZ R3, R17.reuse, R18, -R3 ;  /* 0x0000001211037223 */ /* 0x040fe40000010803 */
[----:B------:R-:W-:-:S02]  /*26a30*/  FFMA.FTZ R2, R17, R21, R5 ;  /* 0x0000001511027223 */ /* 0x000fc40000010005 */
[----:B------:R-:W-:Y:S01]  /*26a40*/  FFMA.FTZ R6, R14, R12, -R6 ;  /* 0x0000000c0e067223 */ /* 0x000fe20000010806 */
[----:B------:R-:W-:Y:S01]  /*26a50*/  F2FP.BF16.PACK_AB R12, R30, R38 ;  /* 0x000000261e0c723e */ /* 0x000fe200000010ff */
[----:B------:R-:W-:Y:S01]  /*26a60*/  FFMA.FTZ R5, R14, R19, R8 ;  /* 0x000000130e057223 */ /* 0x000fe20000010008 */
[----:B------:R-:W-:Y:S02]  /*26a70*/  F2FP.BF16.PACK_AB R14, R3, R15 ;  /* 0x0000000f030e723e */ /* 0x000fe400000010ff */
[----:B------:R-:W-:Y:S02]  /*26a80*/  F2FP.BF16.PACK_AB R15, R6, R11 ;  /* 0x0000000b060f723e */ /* 0x000fe400000010ff */
[----:B------:R-:W-:Y:S02]  /*26a90*/  F2FP.BF16.PACK_AB R8, R27, R31 ;  /* 0x0000001f1b08723e */ /* 0x000fe400000010ff */
[----:B------:R-:W-:Y:S01]  /*26aa0*/  F2FP.BF16.PACK_AB R10, R2, R10 ;  /* 0x0000000a020a723e */ /* 0x000fe200000010ff */
[----:B------:R1:W-:Y:S01]  /*26ab0*/  ST.E.128 [R34.64], R12 ;  /* 0x0000000c22007985 */ /* 0x0003e2000c101d04 */
[----:B------:R-:W-:-:S05]  /*26ac0*/  F2FP.BF16.PACK_AB R11, R5, R7 ;  /* 0x00000007050b723e */ /* 0x000fca00000010ff */
[----:B------:R1:W-:Y:S02]  /*26ad0*/  ST.E.128 [R32.64], R8 ;  /* 0x0000000820007985 */ /* 0x0003e4000c101d04 */
.L_x_1016:
[----:B------:R-:W-:Y:S05]  /*26ae0*/  BSYNC B0 ;  /* 0x0000000000007941 */ /* 0x000fea0003800000 */
.L_x_1015:
[----:B------:R-:W-:Y:S01]  /*26af0*/  IADD3 R2, R57, 0x20, RZ ;  /* 0x0000002039027810 */ /* 0x000fe20007ffe0ff */
[----:B------:R-:W-:Y:S03]  /*26b00*/  BSSY B0, `(.L_x_1017) ;  /* 0x000007a000007945 */ /* 0x000fe60003800000 */
[----:B------:R-:W-:-:S13]  /*26b10*/  ISETP.GE.AND P0, PT, R2, R0, PT ;  /* 0x000000000200720c */ /* 0x000fda0003f06270 */
[----:B------:R-:W-:Y:S05]  /*26b20*/  @P0 BRA `(.L_x_1018) ;  /* 0x0000077000000947 */ /* 0x000fea0003800000 */
[----:B------:R-:W-:Y:S01]  /*26b30*/  SHF.R.S32.HI R5, RZ, 0x1f, R2 ;  /* 0x0000001fff057819 */ /* 0x000fe20000011402 */
[----:B------:R-:W-:Y:S01]  /*26b40*/  IMAD.SHL.U32 R6, R4, 0x40, RZ ;  /* 0x0000004004067824 */ /* 0x000fe200078e00ff */
[----:B------:R-:W-:Y:S02]  /*26b50*/  SHF.R.S32.HI R7, RZ, 0x1f, R4 ;  /* 0x0000001fff077819 */ /* 0x000fe40000011404 */
[CC--:B------:R-:W-:Y:S02]  /*26b60*/  LEA.HI R3, R5.reuse, R2.reuse, RZ, 0x3 ;  /* 0x0000000205037211 */ /* 0x0c0fe400078f18ff */
[----:B------:R-:W-:Y:S02]  /*26b70*/  LEA.HI R5, R5, R2, RZ, 0x6 ;  /* 0x0000000205057211 */ /* 0x000fe400078f30ff */
[----:B------:R-:W-:Y:S02]  /*26b80*/  LOP3.LUT R2, R6, 0x1c0, RZ, 0xc0, !PT ;  /* 0x000001c006027812 */ /* 0x000fe400078ec0ff */
[----:B------:R-:W-:-:S02]  /*26b90*/  SHF.R.S32.HI R6, RZ, 0x3, R3 ;  /* 0x00000003ff067819 */ /* 0x000fc40000011403 */
[----:B-1----:R-:W-:Y:S02]  /*26ba0*/  LOP3.LUT R9, R2, 0x38, R3, 0xf8, !PT ;  /* 0x0000003802097812 */ /* 0x002fe400078ef803 */
[----:B------:R-:W-:Y:S01]  /*26bb0*/  LEA.HI R8, R7, R4, RZ, 0x3 ;  /* 0x0000000407087211 */ /* 0x000fe200078f18ff */
[----:B------:R-:W-:Y:S01]  /*26bc0*/  IMAD.SHL.U32 R7, R5, 0x80, RZ ;  /* 0x0000008005077824 */ /* 0x000fe200078e00ff */
[----:B------:R-:W-:Y:S02]  /*26bd0*/  LEA.HI R3, R0, R6, RZ, 0x1d ;  /* 0x0000000600037211 */ /* 0x000fe400078fe8ff */
[----:B------:R-:W-:Y:S01]  /*26be0*/  SHF.R.U32.HI R11, RZ, 0x3, R2 ;  /* 0x00000003ff0b7819 */ /* 0x000fe20000011602 */
[----:B------:R-:W-:Y:S01]  /*26bf0*/  IMAD.SHL.U32 R5, R8, 0x40, RZ ;  /* 0x0000004008057824 */ /* 0x000fe200078e00ff */
[----:B------:R-:W-:Y:S02]  /*26c00*/  SHF.R.S32.HI R6, RZ, 0x1f, R3 ;  /* 0x0000001fff067819 */ /* 0x000fe40000011403 */
[----:B------:R-:W-:Y:S01]  /*26c10*/  LOP3.LUT R10, R7, 0xffffe000, RZ, 0xc0, !PT ;  /* 0xffffe000070a7812 */ /* 0x000fe200078ec0ff */
[----:B------:R-:W-:Y:S01]  /*26c20*/  IMAD.SHL.U32 R7, R3, 0x8, RZ ;  /* 0x0000000803077824 */ /* 0x000fe200078e00ff */
[----:B------:R-:W-:-:S02]  /*26c30*/  LEA.HI R3, R6, R3, RZ, 0x3 ;  /* 0x0000000306037211 */ /* 0x000fc400078f18ff */
[-C--:B------:R-:W-:Y:S02]  /*26c40*/  LOP3.LUT R8, R9, R11.reuse, RZ, 0x3c, !PT ;  /* 0x0000000b09087212 */ /* 0x080fe400078e3cff */
[----:B------:R-:W-:Y:S01]  /*26c50*/  LOP3.LUT R6, R2, 0x38, R7, 0xf8, !PT ;  /* 0x0000003802067812 */ /* 0x000fe200078ef807 */
[----:B------:R-:W-:Y:S01]  /*26c60*/  IMAD.SHL.U32 R2, R3, 0x400, RZ ;  /* 0x0000040003027824 */ /* 0x000fe200078e00ff */
[----:B------:R-:W-:Y:S02]  /*26c70*/  LOP3.LUT R5, R5, 0xfffffe00, RZ, 0xc0, !PT ;  /* 0xfffffe0005057812 */ /* 0x000fe400078ec0ff */
[----:B------:R-:W-:Y:S02]  /*26c80*/  LOP3.LUT R3, R6, R11, RZ, 0x3c, !PT ;  /* 0x0000000b06037212 */ /* 0x000fe400078e3cff */
[----:B------:R-:W-:Y:S02]  /*26c90*/  LOP3.LUT R2, R2, 0xffffe000, RZ, 0xc0, !PT ;  /* 0xffffe00002027812 */ /* 0x000fe400078ec0ff */
[----:B------:R-:W-:-:S02]  /*26ca0*/  IADD3 R8, R8, R10, R5 ;  /* 0x0000000a08087210 */ /* 0x000fc40007ffe005 */
[----:B------:R-:W-:-:S03]  /*26cb0*/  IADD3 R2, R3, R2, R5 ;  /* 0x0000000203027210 */ /* 0x000fc60007ffe005 */
[----:B------:R-:W-:-:S04]  /*26cc0*/  IMAD.WIDE.U32 R34, R8, 0x2, R36 ;  /* 0x0000000208227825 */ /* 0x000fc800078e0024 */
[----:B------:R-:W-:Y:S01]  /*26cd0*/  IMAD.WIDE.U32 R32, R2, 0x2, R36 ;  /* 0x0000000202207825 */ /* 0x000fe200078e0024 */
[----:B------:R-:W2:Y:S04]  /*26ce0*/  LD.E.128 R12, [R34.64] ;  /* 0x00000004220c7980 */ /* 0x000ea8000c101d00 */
[----:B------:R-:W3:Y:S01]  /*26cf0*/  LD.E.128 R8, [R32.64] ;  /* 0x0000000420087980 */ /* 0x000ee2000c101d00 */
[----:B------:R-:W-:Y:S02]  /*26d00*/  SHF.R.U64 R7, R64, 0x10, R65 ;  /* 0x0000001040077819 */ /* 0x000fe40000001241 */
[----:B------:R-:W-:Y:S02]  /*26d10*/  SHF.R.U64 R2, R60, 0x10, R61 ;  /* 0x000000103c027819 */ /* 0x000fe4000000123d */
[----:B------:R-:W-:-:S02]  /*26d20*/  PRMT R23, R93, 0x5432, R7 ;  /* 0x000054325d177816 */ /* 0x000fc40000000007 */
[--C-:B------:R-:W-:Y:S02]  /*26d30*/  SHF.R.U64 R17, R66, 0x10, R67.reuse ;  /* 0x0000001042117819 */ /* 0x100fe40000001243 */
[----:B------:R-:W-:Y:S01]  /*26d40*/  SHF.R.U32.HI R18, RZ, 0x10, R67 ;  /* 0x00000010ff127819 */ /* 0x000fe20000011643 */
[----:B------:R-:W-:Y:S01]  /*26d50*/  IMAD.U32 R31, R23, 0x10000, RZ ;  /* 0x00010000171f7824 */ /* 0x000fe200078e00ff */
[----:B------:R-:W-:Y:S02]  /*26d60*/  SHF.R.U32.HI R16, RZ, 0x10, R65 ;  /* 0x00000010ff107819 */ /* 0x000fe40000011641 */
[----:B------:R-:W-:Y:S02]  /*26d70*/  PRMT R27, R95, 0x5432, R2 ;  /* 0x000054325f1b7816 */ /* 0x000fe40000000002 */
[C---:B------:R-:W-:Y:S02]  /*26d80*/  PRMT R21, R94.reuse, 0x5432, R17 ;  /* 0x000054325e157816 */ /* 0x040fe40000000011 */
[----:B------:R-:W-:-:S02]  /*26d90*/  PRMT R20, R94, 0x5410, R18 ;  /* 0x000054105e147816 */ /* 0x000fc40000000012 */
[--C-:B------:R-:W-:Y:S02]  /*26da0*/  SHF.R.U64 R5, R62, 0x10, R63.reuse ;  /* 0x000000103e057819 */ /* 0x100fe4000000123f */
[----:B------:R-:W-:Y:S02]  /*26db0*/  SHF.R.U32.HI R6, RZ, 0x10, R63 ;  /* 0x00000010ff067819 */ /* 0x000fe4000001163f */
[----:B------:R-:W-:Y:S02]  /*26dc0*/  PRMT R22, R93, 0x5410, R16 ;  /* 0x000054105d167816 */ /* 0x000fe40000000010 */
[----:B------:R-:W-:Y:S02]  /*26dd0*/  SHF.R.U32.HI R3, RZ, 0x10, R61 ;  /* 0x00000010ff037819 */ /* 0x000fe4000001163d */
[----:B------:R-:W-:Y:S02]  /*26de0*/  LOP3.LUT R23, R23, 0xffff0000, RZ, 0xc0, !PT ;  /* 0xffff000017177812 */ /* 0x000fe400078ec0ff */
[----:B------:R-:W-:-:S02]  /*26df0*/  PRMT R25, R96, 0x5432, R5 ;  /* 0x0000543260197816 */ /* 0x000fc40000000005 */
[----:B------:R-:W-:Y:S02]  /*26e00*/  PRMT R24, R96, 0x5410, R6 ;  /* 0x0000541060187816 */ /* 0x000fe40000000006 */
[----:B------:R-:W-:Y:S02]  /*26e10*/  PRMT R26, R95, 0x5410, R3 ;  /* 0x000054105f1a7816 */ /* 0x000fe40000000003 */
[----:B------:R-:W-:Y:S01]  /*26e20*/  LOP3.LUT R39, R22, 0xffff0000, RZ, 0xc0, !PT ;  /* 0xffff000016277812 */ /* 0x000fe200078ec0ff */
[C---:B--2---:R-:W-:Y:S01]  /*26e30*/  IMAD.U32 R28, R13.reuse, 0x10000, RZ ;  /* 0x000100000d1c7824 */ /* 0x044fe200078e00ff */
[----:B------:R-:W-:Y:S01]  /*26e40*/  LOP3.LUT R19, R13, 0xffff0000, RZ, 0xc0, !PT ;  /* 0xffff00000d137812 */ /* 0x000fe200078ec0ff */
[C---:B------:R-:W-:Y:S01]  /*26e50*/  IMAD.U32 R30, R12.reuse, 0x10000, RZ ;  /* 0x000100000c1e7824 */ /* 0x040fe200078e00ff */
[----:B------:R-:W-:Y:S01]  /*26e60*/  LOP3.LUT R29, R12, 0xffff0000, RZ, 0xc0, !PT ;  /* 0xffff00000c1d7812 */ /* 0x000fe200078ec0ff */
[----:B---3--:R-:W-:Y:S01]  /*26e70*/  IMAD.U32 R13, R8, 0x10000, RZ ;  /* 0x00010000080d7824 */ /* 0x008fe200078e00ff */
[C---:B------:R-:W-:Y:S01]  /*26e80*/  LOP3.LUT R17, R14.reuse, 0xffff0000, RZ, 0xc0, !PT ;  /* 0xffff00000e117812 */ /* 0x040fe200078ec0ff */
[----:B------:R-:W-:Y:S01]  /*26e90*/  IMAD.U32 R18, R14, 0x10000, RZ ;  /* 0x000100000e127824 */ /* 0x000fe200078e00ff */
[C---:B------:R-:W-:Y:S01]  /*26ea0*/  LOP3.LUT R14, R15.reuse, 0xffff0000, RZ, 0xc0, !PT ;  /* 0xffff00000f0e7812 */ /* 0x040fe200078ec0ff */
[----:B------:R-:W-:Y:S01]  /*26eb0*/  IMAD.U32 R16, R15, 0x10000, RZ ;  /* 0x000100000f107824 */ /* 0x000fe200078e00ff */
        /* <DEDUP_REMOVED lines=62> */
.L_x_1018:
[----:B------:R-:W-:Y:S05]  /*272a0*/  BSYNC B0 ;  /* 0x0000000000007941 */ /* 0x000fea0003800000 */
.L_x_1017:
[----:B------:R-:W-:Y:S01]  /*272b0*/  IADD3 R5, R57, 0x40, RZ ;  /* 0x0000004039057810 */ /* 0x000fe20007ffe0ff */
[----:B------:R-:W-:Y:S02]  /*272c0*/  IMAD.MOV.U32 R2, RZ, RZ, R112 ;  /* 0x000000ffff027224 */ /* 0x000fe400078e0070 */
[----:B------:R-:W-:Y:S01]  /*272d0*/  IMAD.MOV.U32 R3, RZ, RZ, 0x0 ;  /* 0x00000000ff037424 */ /* 0x000fe200078e00ff */
[----:B------:R-:W-:-:S13]  /*272e0*/  ISETP.GE.AND P0, PT, R5, R0, PT ;  /* 0x000000000500720c */ /* 0x000fda0003f06270 */
[----:B------:R-:W-:Y:S05]  /*272f0*/  @P0 RET.REL.NODEC R2 `(_ZN7cutlass13device_kernelIN5flash19enable_sm80_to_sm89INS1_16FlashAttnFwdSm80INS1_25CollectiveMainloopFwdSm80ILi8ELi1ELb0EN4cute5tupleIJNS5_1CILi128EEENS7_ILi64EEENS7_ILi192EEEEEELi192ENS_10bfloat16_tEfNS_4arch4Sm80ELb0ELb1ELb1ELb1ELb1ELb1ELb1ELb1EEENS1_21CollectiveEpilogueFwdINS6_IJS8_SA_S9_EEENS6_IJNS7_ILi1EEESI_SI_EEESC_SE_Li256ELb1ELb1ELb1ELb0EEENS1_36VarlenDynamicPersistentTileSchedulerILi128ELi64ELi256ELi256ELb1ELb1ELb0ELb1ELb0ELb1EEEEEEEEEvNT_6ParamsE) ;  /* 0xfffd8d0002000950 */ /* 0x000fea0003c3ffff */
[----:B------:R-:W-:Y:S01]  /*27300*/  SHF.R.S32.HI R2, RZ, 0x1f, R5 ;  /* 0x0000001fff027819 */ /* 0x000fe20000011405 */
[----:B------:R-:W-:Y:S01]  /*27310*/  IMAD.SHL.U32 R7, R4, 0x40, RZ ;  /* 0x0000004004077824 */ /* 0x000fe200078e00ff */
[----:B-1----:R-:W-:Y:S02]  /*27320*/  SHF.R.S32.HI R8, RZ, 0x1f, R4 ;  /* 0x0000001fff087819 */ /* 0x002fe40000011404 */
[CC--:B------:R-:W-:Y:S02]  /*27330*/  LEA.HI R3, R2.reuse, R5.reuse, RZ, 0x3 ;  /* 0x0000000502037211 */ /* 0x0c0fe400078f18ff */
[----:B------:R-:W-:Y:S02]  /*27340*/  LEA.HI R5, R2, R5, RZ, 0x6 ;  /* 0x0000000502057211 */ /* 0x000fe400078f30ff */
[----:B------:R-:W-:Y:S02]  /*27350*/  SHF.R.S32.HI R6, RZ, 0x3, R3 ;  /* 0x00000003ff067819 */ /* 0x000fe40000011403 */
[----:B------:R-:W-:-:S02]  /*27360*/  LOP3.LUT R2, R7, 0x1c0, RZ, 0xc0, !PT ;  /* 0x000001c007027812 */ /* 0x000fc400078ec0ff */
[----:B------:R-:W-:Y:S01]  /*27370*/  LEA.HI R7, R8, R4, RZ, 0x3 ;  /* 0x0000000408077211 */ /* 0x000fe200078f18ff */
[----:B------:R-:W-:Y:S01]  /*27380*/  IMAD.SHL.U32 R4, R5, 0x80, RZ ;  /* 0x0000008005047824 */ /* 0x000fe200078e00ff */
[----:B------:R-:W-:Y:S02]  /*27390*/  LEA.HI R0, R0, R6, RZ, 0x1d ;  /* 0x0000000600007211 */ /* 0x000fe400078fe8ff */
[----:B------:R-:W-:Y:S01]  /*273a0*/  LOP3.LUT R5, R2, 0x38, R3, 0xf8, !PT ;  /* 0x0000003802057812 */ /* 0x000fe200078ef803 */
[----:B------:R-:W-:Y:S01]  /*273b0*/  IMAD.SHL.U32 R3, R7, 0x40, RZ ;  /* 0x0000004007037824 */ /* 0x000fe200078e00ff */
[----:B------:R-:W-:Y:S02]  /*273c0*/  SHF.R.S32.HI R6, RZ, 0x1f, R0 ;  /* 0x0000001fff067819 */ /* 0x000fe40000011400 */
[----:B------:R-:W-:Y:S01]  /*273d0*/  LOP3.LUT R7, R4, 0xffffe000, RZ, 0xc0, !PT ;  /* 0xffffe00004077812 */ /* 0x000fe200078ec0ff */
[----:B------:R-:W-:Y:S01]  /*273e0*/  IMAD.SHL.U32 R4, R0, 0x8, RZ ;  /* 0x0000000800047824 */ /* 0x000fe200078e00ff */
[----:B------:R-:W-:-:S02]  /*273f0*/  LEA.HI R0, R6, R0, RZ, 0x3 ;  /* 0x0000000006007211 */ /* 0x000fc400078f18ff */
[----:B------:R-:W-:Y:S02]  /*27400*/  SHF.R.U32.HI R8, RZ, 0x3, R2 ;  /* 0x00000003ff087819 */ /* 0x000fe40000011602 */
[----:B------:R-:W-:Y:S01]  /*27410*/  LOP3.LUT R2, R2, 0x38, R4, 0xf8, !PT ;  /* 0x0000003802027812 */ /* 0x000fe200078ef804 */
[----:B------:R-:W-:Y:S01]  /*27420*/  IMAD.SHL.U32 R0, R0, 0x400, RZ ;  /* 0x0000040000007824 */ /* 0x000fe200078e00ff */
        /* <DEDUP_REMOVED lines=15> */
[C---:B------:R-:W-:Y:S01]  /*27520*/  IMAD.U32 R32, R19.reuse, 0x10000, RZ ;  /* 0x0001000013207824 */ /* 0x040fe200078e00ff */
[----:B------:R-:W-:Y:S01]  /*27530*/  SHF.R.U32.HI R2, RZ, 0x10, R77 ;  /* 0x00000010ff027819 */ /* 0x000fe2000001164d */
[----:B------:R-:W-:Y:S01]  /*27540*/  IMAD.U32 R27, R26, 0x10000, RZ ;  /* 0x000100001a1b7824 */ /* 0x000fe200078e00ff */
[----:B------:R-:W-:Y:S02]  /*27550*/  SHF.R.U64 R3, R78, 0x10, R79 ;  /* 0x000000104e037819 */ /* 0x000fe4000000124f */
[----:B------:R-:W-:Y:S02]  /*27560*/  LOP3.LUT R19, R19, 0xffff0000, RZ, 0xc0, !PT ;  /* 0xffff000013137812 */ /* 0x000fe400078ec0ff */
[----:B------:R-:W-:-:S02]  /*27570*/  PRMT R18, R99, 0x5410, R18 ;  /* 0x0000541063127816 */ /* 0x000fc40000000012 */
[----:B------:R-:W-:Y:S02]  /*27580*/  LOP3.LUT R26, R26, 0xffff0000, RZ, 0xc0, !PT ;  /* 0xffff00001a1a7812 */ /* 0x000fe400078ec0ff */
[----:B------:R-:W-:Y:S02]  /*27590*/  PRMT R22, R101, 0x5410, R2 ;  /* 0x0000541065167816 */ /* 0x000fe40000000002 */
[--C-:B------:R-:W-:Y:S02]  /*275a0*/  SHF.R.U64 R17, R74, 0x10, R75.reuse ;  /* 0x000000104a117819 */ /* 0x100fe4000000124b */
[----:B------:R-:W-:Y:S02]  /*275b0*/  SHF.R.U32.HI R16, RZ, 0x10, R75 ;  /* 0x00000010ff107819 */ /* 0x000fe4000001164b */
[----:B------:R-:W-:Y:S02]  /*275c0*/  PRMT R21, R102, 0x5432, R3 ;  /* 0x0000543266157816 */ /* 0x000fe40000000003 */
[----:B------:R-:W-:-:S02]  /*275d0*/  SHF.R.U32.HI R12, RZ, 0x10, R79 ;  /* 0x00000010ff0c7819 */ /* 0x000fc4000001164f */
        /* <DEDUP_REMOVED lines=11> */
[----:B------:R-:W-:Y:S01]  /*27690*/  LOP3.LUT R9, R4, 0xffff0000, RZ, 0xc0, !PT ;  /* 0xffff000004097812 */ /* 0x000fe200078ec0ff */
[C---:B------:R-:W-:Y:S01]  /*276a0*/  IMAD.U32 R8, R5.reuse, 0x10000, RZ ;  /* 0x0001000005087824 */ /* 0x040fe200078e00ff */
[----:B------:R-:W-:Y:S01]  /*276b0*/  LOP3.LUT R4, R5, 0xffff0000, RZ, 0xc0, !PT ;  /* 0xffff000005047812 */ /* 0x000fe200078ec0ff */
[----:B------:R-:W-:Y:S01]  /*276c0*/  FMUL.FTZ R5, R10, R32 ;  /* 0x000000200a057220 */ /* 0x000fe20000410000 */
[C---:B------:R-:W-:Y:S01]  /*276d0*/  LOP3.LUT R2, R6.reuse, 0xffff0000, RZ, 0xc0, !PT ;  /* 0xffff000006027812 */ /* 0x040fe200078ec0ff */
[----:B------:R-:W-:Y:S01]  /*276e0*/  IMAD.U32 R3, R6, 0x10000, RZ ;  /* 0x0001000006037824 */ /* 0x000fe200078e00ff */
[----:B------:R-:W-:Y:S01]  /*276f0*/  LOP3.LUT R6, R7, 0xffff0000, RZ, 0xc0, !PT ;  /* 0xffff000007067812 */ /* 0x000fe200078ec0ff */
[----:B------:R-:W-:-:S02]  /*27700*/  FFMA.FTZ R33, R25, R27, -R5 ;  /* 0x0000001b19217223 */ /* 0x000fc40000010805 */
[----:B------:R-:W-:Y:S02]  /*27710*/  FMUL.FTZ R10, R10, R27 ;  /* 0x0000001b0a0a7220 */ /* 0x000fe40000410000 */
[----:B------:R-:W-:Y:S02]  /*27720*/  FMUL.FTZ R5, R9, R19 ;  /* 0x0000001309057220 */ /* 0x000fe40000410000 */
[----:B------:R-:W-:Y:S02]  /*27730*/  IMAD.U32 R0, R7, 0x10000, RZ ;  /* 0x0001000007007824 */ /* 0x000fe400078e00ff */
[----:B------:R-:W-:Y:S02]  /*27740*/  IMAD.U32 R27, R18, 0x10000, RZ ;  /* 0x00010000121b7824 */ /* 0x000fe400078e00ff */
[----:B------:R-:W-:Y:S02]  /*27750*/  FMUL.FTZ R9, R9, R26 ;  /* 0x0000001a09097220 */ /* 0x000fe40000410000 */
[----:B------:R-:W-:-:S02]  /*27760*/  IMAD.U32 R7, R22, 0x10000, RZ ;  /* 0x0001000016077824 */ /* 0x000fc400078e00ff */
[----:B------:R-:W-:Y:S02]  /*27770*/  FFMA.FTZ R26, R24, R26, -R5 ;  /* 0x0000001a181a7223 */ /* 0x000fe40000010805 */
[----:B------:R-:W-:Y:S02]  /*27780*/  FMUL.FTZ R5, R8, R27 ;  /* 0x0000001b08057220 */ /* 0x000fe40000410000 */
[----:B------:R-:W-:Y:S01]  /*27790*/  FFMA.FTZ R24, R24, R19, R9 ;  /* 0x0000001318187223 */ /* 0x000fe20000010009 */
[----:B------:R-:W-:Y:S01]  /*277a0*/  LOP3.LUT R9, R22, 0xffff0000, RZ, 0xc0, !PT ;  /* 0xffff000016097812 */ /* 0x000fe200078ec0ff */
[-C--:B------:R-:W-:Y:S02]  /*277b0*/  FMUL.FTZ R8, R8, R7.reuse ;  /* 0x0000000708087220 */ /* 0x080fe40000410000 */
[----:B------:R-:W-:Y:S02]  /*277c0*/  FFMA.FTZ R32, R25, R32, R10 ;  /* 0x0000002019207223 */ /* 0x000fe4000001000a */
[C---:B------:R-:W-:Y:S01]  /*277d0*/  IMAD.U32 R18, R21.reuse, 0x10000, RZ ;  /* 0x0001000015127824 */ /* 0x040fe200078e00ff */
[----:B------:R-:W-:Y:S01]  /*277e0*/  LOP3.LUT R21, R21, 0xffff0000, RZ, 0xc0, !PT ;  /* 0xffff000015157812 */ /* 0x000fe200078ec0ff */
[C---:B------:R-:W-:Y:S01]  /*277f0*/  IMAD.U32 R22, R17.reuse, 0x10000, RZ ;  /* 0x0001000011167824 */ /* 0x040fe200078e00ff */
[----:B------:R-:W-:Y:S01]  /*27800*/  LOP3.LUT R17, R17, 0xffff0000, RZ, 0xc0, !PT ;  /* 0xffff000011117812 */ /* 0x000fe200078ec0ff */
[C---:B------:R-:W-:Y:S01]  /*27810*/  IMAD.U32 R25, R16.reuse, 0x10000, RZ ;  /* 0x0001000010197824 */ /* 0x040fe200078e00ff */
[----:B------:R-:W-:Y:S01]  /*27820*/  LOP3.LUT R16, R16, 0xffff0000, RZ, 0xc0, !PT ;  /* 0xffff000010107812 */ /* 0x000fe200078ec0ff */
[----:B------:R-:W-:-:S02]  /*27830*/  FFMA.FTZ R19, R23, R7, -R5 ;  /* 0x0000000717137223 */ /* 0x000fc40000010805 */
[C---:B------:R-:W-:Y:S01]  /*27840*/  IMAD.U32 R10, R20.reuse, 0x10000, RZ ;  /* 0x00010000140a7824 */ /* 0x040fe200078e00ff */
[----:B------:R-:W-:Y:S01]  /*27850*/  LOP3.LUT R20, R20, 0xffff0000, RZ, 0xc0, !PT ;  /* 0xffff000014147812 */ /* 0x000fe200078ec0ff */
[----:B------:R-:W-:Y:S02]  /*27860*/  FFMA.FTZ R23, R23, R27, R8 ;  /* 0x0000001b17177223 */ /* 0x000fe40000010008 */
[C---:B------:R-:W-:Y:S02]  /*27870*/  FMUL.FTZ R5, R4.reuse, R34 ;  /* 0x0000002204057220 */ /* 0x040fe40000410000 */
[C---:B------:R-:W-:Y:S02]  /*27880*/  FMUL.FTZ R8, R3.reuse, R22 ;  /* 0x0000001603087220 */ /* 0x040fe40000410000 */
[----:B------:R-:W-:Y:S02]  /*27890*/  FMUL.FTZ R7, R3, R18 ;  /* 0x0000001203077220 */ /* 0x000fe40000410000 */
[C---:B------:R-:W-:Y:S01]  /*278a0*/  IMAD.U32 R12, R11.reuse, 0x10000, RZ ;  /* 0x000100000b0c7824 */ /* 0x040fe200078e00ff */
[----:B------:R-:W-:Y:S01]  /*278b0*/  LOP3.LUT R11, R11, 0xffff0000, RZ, 0xc0, !PT ;  /* 0xffff00000b0b7812 */ /* 0x000fe200078ec0ff */
[----:B------:R-:W-:-:S02]  /*278c0*/  FMUL.FTZ R4, R4, R9 ;  /* 0x0000000904047220 */ /* 0x000fc40000410000 */
[C---:B------:R-:W-:Y:S02]  /*278d0*/  FMUL.FTZ R3, R0.reuse, R25 ;  /* 0x0000001900037220 */ /* 0x040fe40000410000 */
[----:B------:R-:W-:Y:S02]  /*278e0*/  FMUL.FTZ R0, R0, R10 ;  /* 0x0000000a00007220 */ /* 0x000fe40000410000 */
[C---:B------:R-:W-:Y:S02]  /*278f0*/  FFMA.FTZ R9, R15.reuse, R9, -R5 ;  /* 0x000000090f097223 */ /* 0x040fe40000010805 */
[----:B------:R-:W-:Y:S01]  /*27900*/  FFMA.FTZ R5, R15, R34, R4 ;  /* 0x000000220f057223 */ /* 0x000fe20000010004 */
[----:B------:R-:W-:Y:S01]  /*27910*/  F2FP.BF16.PACK_AB R4, R24, R32 ;  /* 0x000000201804723e */ /* 0x000fe200000010ff */
[----:B------:R-:W-:Y:S01]  /*27920*/  FFMA.FTZ R3, R12, R10, -R3 ;  /* 0x0000000a0c037223 */ /* 0x000fe20000010803 */
[----:B------:R-:W-:Y:S01]  /*27930*/  F2FP.BF16.PACK_AB R9, R9, R19 ;  /* 0x000000130909723e */ /* 0x000fe200000010ff */
[----:B------:R-:W-:Y:S01]  /*27940*/  FFMA.FTZ R15, R14, R18, -R8 ;  /* 0x000000120e0f7223 */ /* 0x000fe20000010808 */
[----:B------:R-:W-:Y:S01]  /*27950*/  F2FP.BF16.PACK_AB R8, R26, R33 ;  /* 0x000000211a08723e */ /* 0x000fe200000010ff */
[----:B------:R-:W-:Y:S01]  /*27960*/  FFMA.FTZ R12, R12, R25, R0 ;  /* 0x000000190c0c7223 */ /* 0x000fe20000010000 */
[----:B------:R-:W-:Y:S01]  /*27970*/  F2FP.BF16.PACK_AB R5, R5, R23 ;  /* 0x000000170505723e */ /* 0x000fe200000010ff */
[----:B------:R-:W-:-:S02]  /*27980*/  FFMA.FTZ R14, R14, R22, R7 ;  /* 0x000000160e0e7223 */ /* 0x000fc40000010007 */
[----:B------:R-:W-:Y:S02]  /*27990*/  FMUL.FTZ R10, R2, R17 ;  /* 0x00000011020a7220 */ /* 0x000fe40000410000 */
[----:B------:R-:W-:Y:S02]  /*279a0*/  FMUL.FTZ R0, R6, R16 ;  /* 0x0000001006007220 */ /* 0x000fe40000410000 */
[-C--:B------:R-:W-:Y:S02]  /*279b0*/  FMUL.FTZ R2, R2, R21.reuse ;  /* 0x0000001502027220 */ /* 0x080fe40000410000 */
[-C--:B------:R-:W-:Y:S02]  /*279c0*/  FMUL.FTZ R7, R6, R20.reuse ;  /* 0x0000001406077220 */ /* 0x080fe40000410000 */
[----:B------:R-:W-:Y:S02]  /*279d0*/  FFMA.FTZ R10, R13, R21, -R10 ;  /* 0x000000150d0a7223 */ /* 0x000fe4000001080a */
[----:B------:R-:W-:-:S02]  /*279e0*/  FFMA.FTZ R0, R11, R20, -R0 ;  /* 0x000000140b007223 */ /* 0x000fc40000010800 */
[----:B------:R-:W-:Y:S01]  /*279f0*/  FFMA.FTZ R6, R13, R17, R2 ;  /* 0x000000110d067223 */ /* 0x000fe20000010002 */
[----:B------:R-:W-:Y:S01]  /*27a00*/  F2FP.BF16.PACK_AB R10, R10, R15 ;  /* 0x0000000f0a0a723e */ /* 0x000fe200000010ff */
[----:B------:R-:W-:Y:S01]  /*27a10*/  FFMA.FTZ R7, R11, R16, R7 ;  /* 0x000000100b077223 */ /* 0x000fe20000010007 */
[----:B------:R-:W-:Y:S01]  /*27a20*/  F2FP.BF16.PACK_AB R11, R0, R3 ;  /* 0x00000003000b723e */ /* 0x000fe200000010ff */
[----:B------:R-:W-:Y:S01]  /*27a30*/  IMAD.MOV.U32 R2, RZ, RZ, R112 ;  /* 0x000000ffff027224 */ /* 0x000fe200078e0070 */
[----:B------:R-:W-:Y:S01]  /*27a40*/  F2FP.BF16.PACK_AB R6, R6, R14 ;  /* 0x0000000e0606723e */ /* 0x000fe200000010ff */
[----:B------:R-:W-:Y:S01]  /*27a50*/  IMAD.MOV.U32 R3, RZ, RZ, 0x0 ;  /* 0x00000000ff037424 */ /* 0x000fe200078e00ff */
[----:B------:R-:W-:Y:S01]  /*27a60*/  F2FP.BF16.PACK_AB R7, R7, R12 ;  /* 0x0000000c0707723e */ /* 0x000fe200000010ff */
[----:B------:R1:W-:Y:S04]  /*27a70*/  ST.E.128 [R30.64], R8 ;  /* 0x000000081e007985 */ /* 0x0003e8000c101d04 */
[----:B------:R1:W-:Y:S01]  /*27a80*/  ST.E.128 [R28.64], R4 ;  /* 0x000000041c007985 */ /* 0x0003e2000c101d04 */
[----:B------:R-:W-:Y:S05]  /*27a90*/  RET.REL.NODEC R2 `(_ZN7cutlass13device_kernelIN5flash19enable_sm80_to_sm89INS1_16FlashAttnFwdSm80INS1_25CollectiveMainloopFwdSm80ILi8ELi1ELb0EN4cute5tupleIJNS5_1CILi128EEENS7_ILi64EEENS7_ILi192EEEEEELi192ENS_10bfloat16_tEfNS_4arch4Sm80ELb0ELb1ELb1ELb1ELb1ELb1ELb1ELb1EEENS1_21CollectiveEpilogueFwdINS6_IJS8_SA_S9_EEENS6_IJNS7_ILi1EEESI_SI_EEESC_SE_Li256ELb1ELb1ELb1ELb0EEENS1_36VarlenDynamicPersistentTileSchedulerILi128ELi64ELi256ELi256ELb1ELb1ELb0ELb1ELb0ELb1EEEEEEEEEvNT_6ParamsE) ;  /* 0xfffd856002007950 */ /* 0x000fea0003c3ffff */
.L_x_971:
        /* <DEDUP_REMOVED lines=8> */
.L_x_972:
[----:B------:R-:W-:Y:S01]  /*27b20*/  IMAD.MOV.U32 R20, RZ, RZ, R40 ;  /* 0x000000ffff147224 */ /* 0x000fe200078e0028 */
[----:B------:R-:W-:Y:S01]  /*27b30*/  MOV R201, 0x1c1f ;  /* 0x00001c1f00c97802 */ /* 0x000fe20000000f00 */
[----:B------:R-:W-:Y:S01]  /*27b40*/  IMAD.MOV.U32 R2, RZ, RZ, RZ ;  /* 0x000000ffff027224 */ /* 0x000fe200078e00ff */
[----:B------:R-:W-:Y:S02]  /*27b50*/  MOV R237, 0xffffffff ;  /* 0xffffffff00ed7802 */ /* 0x000fe40000000f00 */
[----:B------:R-:W-:Y:S02]  /*27b60*/  MOV R3, 0x27b80 ;  /* 0x00027b8000037802 */ /* 0x000fe40000000f00 */
[----:B-12---:R-:W-:Y:S05]  /*27b70*/  CALL.REL.NOINC `($__internal_13_$__cuda_sm70_shflsync_idx_p) ;  /* 0x0000071000007944 */ /* 0x006fea0003c00000 */
[----:B------:R-:W-:Y:S01]  /*27b80*/  IMAD.MOV.U32 R20, RZ, RZ, R38 ;  /* 0x000000ffff147224 */ /* 0x000fe200078e0026 */
[----:B------:R-:W-:Y:S01]  /*27b90*/  MOV R201, 0x1c1f ;  /* 0x00001c1f00c97802 */ /* 0x000fe20000000f00 */
[----:B------:R-:W-:Y:S01]  /*27ba0*/  IMAD.MOV.U32 R2, RZ, RZ, RZ ;  /* 0x000000ffff027224 */ /* 0x000fe200078e00ff */
[----:B------:R-:W-:Y:S01]  /*27bb0*/  MOV R6, R202 ;  /* 0x000000ca00067202 */ /* 0x000fe20000000f00 */
[----:B------:R-:W-:Y:S01]  /*27bc0*/  IMAD.MOV.U32 R237, RZ, RZ, -0x1 ;  /* 0xffffffffffed7424 */ /* 0x000fe200078e00ff */
[----:B------:R-:W-:-:S02]  /*27bd0*/  MOV R7, R5 ;  /* 0x0000000500077202 */ /* 0x000fc40000000f00 */
[----:B------:R-:W-:Y:S02]  /*27be0*/  MOV R3, 0x27c00 ;  /* 0x00027c0000037802 */ /* 0x000fe40000000f00 */
[----:B------:R-:W-:Y:S05]  /*27bf0*/  CALL.REL.NOINC `($__internal_13_$__cuda_sm70_shflsync_idx_p) ;  /* 0x0000069000007944 */ /* 0x000fea0003c00000 */
[----:B------:R-:W-:Y:S01]  /*27c00*/  IMAD.MOV.U32 R21, RZ, RZ, R202 ;  /* 0x000000ffff157224 */ /* 0x000fe200078e00ca */
[----:B------:R-:W-:Y:S01]  /*27c10*/  MOV R20, R41 ;  /* 0x0000002900147202 */ /* 0x000fe20000000f00 */
[----:B------:R-:W-:Y:S01]  /*27c20*/  IMAD.MOV.U32 R2, RZ, RZ, RZ ;  /* 0x000000ffff027224 */ /* 0x000fe200078e00ff */
[----:B------:R-:W-:Y:S01]  /*27c30*/  MOV R201, 0x1c1f ;  /* 0x00001c1f00c97802 */ /* 0x000fe20000000f00 */
[----:B------:R-:W-:Y:S01]  /*27c40*/  IMAD.MOV.U32 R237, RZ, RZ, -0x1 ;  /* 0xffffffffffed7424 */ /* 0x000fe200078e00ff */
[----:B------:R-:W-:Y:S02]  /*27c50*/  MOV R3, 0x27c70 ;  /* 0x00027c7000037802 */ /* 0x000fe40000000f00 */
[----:B------:R-:W-:Y:S05]  /*27c60*/  CALL.REL.NOINC `($__internal_13_$__cuda_sm70_shflsync_idx_p) ;  /* 0x0000062000007944 */ /* 0x000fea0003c00000 */
[----:B------:R-:W-:Y:S01]  /*27c70*/  MOV R2, R202 ;  /* 0x000000ca00027202 */ /* 0x000fe20000000f00 */
[----:B------:R-:W-:Y:S05]  /*27c80*/  BRA `(.L_x_1020) ;  /* 0xffff887000007947 */ /* 0x000fea000383ffff */
.L_x_975:
[----:B------:R-:W-:Y:S01]  /*27c90*/  IMAD.MOV.U32 R20, RZ, RZ, R39 ;  /* 0x000000ffff147224 */ /* 0x000fe200078e0027 */
[----:B------:R-:W-:Y:S01]  /*27ca0*/  MOV R201, 0x1c1f ;  /* 0x00001c1f00c97802 */ /* 0x000fe20000000f00 */
[----:B------:R-:W-:Y:S01]  /*27cb0*/  IMAD.MOV.U32 R2, RZ, RZ, 0x1 ;  /* 0x00000001ff027424 */ /* 0x000fe200078e00ff */
[----:B------:R-:W-:Y:S02]  /*27cc0*/  MOV R237, 0xffffffff ;  /* 0xffffffff00ed7802 */ /* 0x000fe40000000f00 */
[----:B------:R-:W-:-:S02]  /*27cd0*/  MOV R3, 0x27cf0 ;  /* 0x00027cf000037802 */ /* 0x000fc40000000f00 */
[----:B---3--:R-:W-:Y:S05]  /*27ce0*/  CALL.REL.NOINC `($__internal_13_$__cuda_sm70_shflsync_idx_p) ;  /* 0x000005a000007944 */ /* 0x008fea0003c00000 */
[----:B------:R-:W-:Y:S01]  /*27cf0*/  IMAD.MOV.U32 R7, RZ, RZ, R202 ;  /* 0x000000ffff077224 */ /* 0x000fe200078e00ca */
[----:B------:R-:W-:Y:S01]  /*27d00*/  MOV R20, R40 ;  /* 0x0000002800147202 */ /* 0x000fe20000000f00 */
[----:B------:R-:W-:Y:S01]  /*27d10*/  IMAD.MOV.U32 R2, RZ, RZ, 0x1 ;  /* 0x00000001ff027424 */ /* 0x000fe200078e00ff */
[----:B------:R-:W-:Y:S01]  /*27d20*/  MOV R201, 0x1c1f ;  /* 0x00001c1f00c97802 */ /* 0x000fe20000000f00 */
[----:B------:R-:W-:Y:S01]  /*27d30*/  IMAD.MOV.U32 R237, RZ, RZ, -0x1 ;  /* 0xffffffffffed7424 */ /* 0x000fe200078e00ff */
[----:B------:R-:W-:-:S02]  /*27d40*/  MOV R3, 0x27d60 ;  /* 0x00027d6000037802 */ /* 0x000fc40000000f00 */
[----:B------:R-:W-:Y:S05]  /*27d50*/  CALL.REL.NOINC `($__internal_13_$__cuda_sm70_shflsync_idx_p) ;  /* 0x0000053000007944 */ /* 0x000fea0003c00000 */
[----:B------:R-:W-:Y:S01]  /*27d60*/  IMAD.MOV.U32 R20, RZ, RZ, R38 ;  /* 0x000000ffff147224 */ /* 0x000fe200078e0026 */
[----:B------:R-:W-:Y:S01]  /*27d70*/  MOV R2, 0x1 ;  /* 0x0000000100027802 */ /* 0x000fe20000000f00 */
[----:B------:R-:W-:Y:S01]  /*27d80*/  IMAD.MOV.U32 R201, RZ, RZ, 0x1c1f ;  /* 0x00001c1fffc97424 */ /* 0x000fe200078e00ff */
[----:B------:R-:W-:Y:S01]  /*27d90*/  MOV R237, 0xffffffff ;  /* 0xffffffff00ed7802 */ /* 0x000fe20000000f00 */
[----:B------:R-:W-:Y:S01]  /*27da0*/  IMAD.MOV.U32 R6, RZ, RZ, R202 ;  /* 0x000000ffff067224 */ /* 0x000fe200078e00ca */
[----:B------:R-:W-:-:S02]  /*27db0*/  MOV R3, 0x27dd0 ;  /* 0x00027dd000037802 */ /* 0x000fc40000000f00 */
[----:B------:R-:W-:Y:S05]  /*27dc0*/  CALL.REL.NOINC `($__internal_13_$__cuda_sm70_shflsync_idx_p) ;  /* 0x000004c000007944 */ /* 0x000fea0003c00000 */
        /* <DEDUP_REMOVED lines=9> */
.L_x_1002:
        /* <DEDUP_REMOVED lines=8> */
.L_x_1003:
        /* <DEDUP_REMOVED lines=23> */
.L_x_1006:
[----:B------:R-:W-:Y:S01]  /*28050*/  IMAD.MOV.U32 R20, RZ, RZ, R29 ;  /* 0x000000ffff147224 */ /* 0x000fe200078e001d */
[----:B------:R-:W-:Y:S01]  /*28060*/  MOV R201, 0x1c1f ;  /* 0x00001c1f00c97802 */ /* 0x000fe20000000f00 */
[----:B------:R-:W-:Y:S01]  /*28070*/  IMAD.MOV.U32 R2, RZ, RZ, 0x1 ;  /* 0x00000001ff027424 */ /* 0x000fe200078e00ff */
[----:B------:R-:W-:Y:S02]  /*28080*/  MOV R237, 0xffffffff ;  /* 0xffffffff00ed7802 */ /* 0x000fe40000000f00 */
[----:B------:R-:W-:-:S02]  /*28090*/  MOV R3, 0x280b0 ;  /* 0x000280b000037802 */ /* 0x000fc40000000f00 */
[----:B---34-:R-:W-:Y:S05]  /*280a0*/  CALL.REL.NOINC `($__internal_13_$__cuda_sm70_shflsync_idx_p) ;  /* 0x000001e000007944 */ /* 0x018fea0003c00000 */
        /* <DEDUP_REMOVED lines=10> */
[----:B------:R-:W-:Y:S01]  /*28150*/  MOV R22, R202 ;  /* 0x000000ca00167202 */ /* 0x000fe20000000f00 */
[----:B------:R-:W-:Y:S01]  /*28160*/  IMAD.MOV.U32 R237, RZ, RZ, -0x1 ;  /* 0xffffffffffed7424 */ /* 0x000fe200078e00ff */
[----:B------:R-:W-:-:S02]  /*28170*/  MOV R23, R21 ;  /* 0x0000001500177202 */ /* 0x000fc40000000f00 */
[----:B------:R-:W-:Y:S02]  /*28180*/  MOV R3, 0x281a0 ;  /* 0x000281a000037802 */ /* 0x000fe40000000f00 */
[----:B------:R-:W-:Y:S05]  /*28190*/  CALL.REL.NOINC `($__internal_13_$__cuda_sm70_shflsync_idx_p) ;  /* 0x000000f000007944 */ /* 0x000fea0003c00000 */
        /* <DEDUP_REMOVED lines=9> */
        .weak           $__internal_12_$__cuda_sm70_shflsync_bfly_p
        .type           $__internal_12_$__cuda_sm70_shflsync_bfly_p,@function
        .size           $__internal_12_$__cuda_sm70_shflsync_bfly_p,($__internal_13_$__cuda_sm70_shflsync_idx_p - $__internal_12_$__cuda_sm70_shflsync_bfly_p)
$__internal_12_$__cuda_sm70_shflsync_bfly_p:
[----:B------:R-:W-:Y:S02]  /*28230*/  MOV R156, 0xffffffff ;  /* 0xffffffff009c7802 */ /* 0x000fe40000000f00 */
[----:B------:R-:W-:Y:S02]  /*28240*/  MOV R3, 0x1f ;  /* 0x0000001f00037802 */ /* 0x000fe40000000f00 */
[----:B------:R-:W-:Y:S04]  /*28250*/  WARPSYNC R156 ;  /* 0x0000009c00007348 */ /* 0x000fe80003800000 */
[----:B------:R1:W2:Y:S02]  /*28260*/  SHFL.BFLY PT, R0, R4, R0, R3 ;  /* 0x0c00000004007389 */ /* 0x0002a400000e0003 */
[----:B-1----:R-:W-:-:S04]  /*28270*/  MOV R3, 0x0 ;  /* 0x0000000000037802 */ /* 0x002fc80000000f00 */
[----:B--2---:R-:W-:Y:S05]  /*28280*/  RET.REL.NODEC R2 `(_ZN7cutlass13device_kernelIN5flash19enable_sm80_to_sm89INS1_16FlashAttnFwdSm80INS1_25CollectiveMainloopFwdSm80ILi8ELi1ELb0EN4cute5tupleIJNS5_1CILi128EEENS7_ILi64EEENS7_ILi192EEEEEELi192ENS_10bfloat16_tEfNS_4arch4Sm80ELb0ELb1ELb1ELb1ELb1ELb1ELb1ELb1EEENS1_21CollectiveEpilogueFwdINS6_IJS8_SA_S9_EEENS6_IJNS7_ILi1EEESI_SI_EEESC_SE_Li256ELb1ELb1ELb1ELb0EEENS1_36VarlenDynamicPersistentTileSchedulerILi128ELi64ELi256ELi256ELb1ELb1ELb0ELb1ELb0ELb1EEEEEEEEEvNT_6ParamsE) ;  /* 0xfffd7d7002007950 */ /* 0x004fea0003c3ffff */
        .weak           $__internal_13_$__cuda_sm70_shflsync_idx_p
        .type           $__internal_13_$__cuda_sm70_shflsync_idx_p,@function
        .size           $__internal_13_$__cuda_sm70_shflsync_idx_p,($__internal_14_$__cuda_sm70_shflsync_up_p - $__internal_13_$__cuda_sm70_shflsync_idx_p)
$__internal_13_$__cuda_sm70_shflsync_idx_p:
[----:B------:R-:W-:Y:S04]  /*28290*/  WARPSYNC R237 ;  /* 0x000000ed00007348 */ /* 0x000fe80003800000 */
[----:B------:R1:W2:Y:S02]  /*282a0*/  SHFL.IDX PT, R202, R20, R2, R201 ;  /* 0x0000000214ca7389 */ /* 0x0002a400000e00c9 */
[----:B-1----:R-:W-:Y:S02]  /*282b0*/  MOV R2, R3 ;  /* 0x0000000300027202 */ /* 0x002fe40000000f00 */
[----:B------:R-:W-:-:S04]  /*282c0*/  MOV R3, 0x0 ;  /* 0x0000000000037802 */ /* 0x000fc80000000f00 */
[----:B--2---:R-:W-:Y:S05]  /*282d0*/  RET.REL.NODEC R2 `(_ZN7cutlass13device_kernelIN5flash19enable_sm80_to_sm89INS1_16FlashAttnFwdSm80INS1_25CollectiveMainloopFwdSm80ILi8ELi1ELb0EN4cute5tupleIJNS5_1CILi128EEENS7_ILi64EEENS7_ILi192EEEEEELi192ENS_10bfloat16_tEfNS_4arch4Sm80ELb0ELb1ELb1ELb1ELb1ELb1ELb1ELb1EEENS1_21CollectiveEpilogueFwdINS6_IJS8_SA_S9_EEENS6_IJNS7_ILi1EEESI_SI_EEESC_SE_Li256ELb1ELb1ELb1ELb0EEENS1_36VarlenDynamicPersistentTileSchedulerILi128ELi64ELi256ELi256ELb1ELb1ELb0ELb1ELb0ELb1EEEEEEEEEvNT_6ParamsE) ;  /* 0xfffd7d2002007950 */ /* 0x004fea0003c3ffff */
        .weak           $__internal_14_$__cuda_sm70_shflsync_up_p
        .type           $__internal_14_$__cuda_sm70_shflsync_up_p,@function
        .size           $__internal_14_$__cuda_sm70_shflsync_up_p,($__internal_15_$__cuda_sm70_votesync_ballot - $__internal_14_$__cuda_sm70_shflsync_up_p)
$__internal_14_$__cuda_sm70_shflsync_up_p:
[----:B------:R-:W-:Y:S02]  /*282e0*/  MOV R4, RZ ;  /* 0x000000ff00047202 */ /* 0x000fe40000000f00 */
[----:B------:R-:W-:-:S04]  /*282f0*/  MOV R11, 0xffffffff ;  /* 0xffffffff000b7802 */ /* 0x000fc80000000f00 */
[----:B------:R-:W-:Y:S04]  /*28300*/  WARPSYNC R11 ;  /* 0x0000000b00007348 */ /* 0x000fe80003800000 */
[----:B------:R1:W2:Y:S02]  /*28310*/  SHFL.UP PT, R4, R0, R3, R4 ;  /* 0x0400000300047389 */ /* 0x0002a400000e0004 */
[----:B-1----:R-:W-:-:S04]  /*28320*/  MOV R3, 0x0 ;  /* 0x0000000000037802 */ /* 0x002fc80000000f00 */
[----:B--2---:R-:W-:Y:S05]  /*28330*/  RET.REL.NODEC R2 `(_ZN7cutlass13device_kernelIN5flash19enable_sm80_to_sm89INS1_16FlashAttnFwdSm80INS1_25CollectiveMainloopFwdSm80ILi8ELi1ELb0EN4cute5tupleIJNS5_1CILi128EEENS7_ILi64EEENS7_ILi192EEEEEELi192ENS_10bfloat16_tEfNS_4arch4Sm80ELb0ELb1ELb1ELb1ELb1ELb1ELb1ELb1EEENS1_21CollectiveEpilogueFwdINS6_IJS8_SA_S9_EEENS6_IJNS7_ILi1EEESI_SI_EEESC_SE_Li256ELb1ELb1ELb1ELb0EEENS1_36VarlenDynamicPersistentTileSchedulerILi128ELi64ELi256ELi256ELb1ELb1ELb0ELb1ELb0ELb1EEEEEEEEEvNT_6ParamsE) ;  /* 0xfffd7cc002007950 */ /* 0x004fea0003c3ffff */
        .weak           $__internal_15_$__cuda_sm70_votesync_ballot
        .type           $__internal_15_$__cuda_sm70_votesync_ballot,@function
        .size           $__internal_15_$__cuda_sm70_votesync_ballot,(.L_x_3122 - $__internal_15_$__cuda_sm70_votesync_ballot)
$__internal_15_$__cuda_sm70_votesync_ballot:
[----:B------:R-:W-:Y:S01]  /*28340*/  ISETP.NE.U32.AND P0, PT, R0, 0x1, PT ;  /* 0x000000010000780c */ /* 0x000fe20003f05070 */
[----:B------:R-:W-:-:S04]  /*28350*/  IMAD.MOV.U32 R3, RZ, RZ, -0x1 ;  /* 0xffffffffff037424 */ /* 0x000fc800078e00ff */
[----:B------:R-:W-:Y:S08]  /*28360*/  WARPSYNC R3 ;  /* 0x0000000300007348 */ /* 0x000ff00003800000 */
[----:B------:R-:W-:-:S04]  /*28370*/  VOTE.ANY R0, PT, !P0 ;  /* 0x0000000000007806 */ /* 0x000fc800040e0100 */
[----:B------:R-:W-:Y:S01]  /*28380*/  LOP3.LUT R0, R0, R3, RZ, 0xc0, !PT ;  /* 0x0000000300007212 */ /* 0x000fe200078ec0ff */
[----:B------:R-:W-:-:S04]  /*28390*/  IMAD.MOV.U32 R3, RZ, RZ, 0x0 ;  /* 0x00000000ff037424 */ /* 0x000fc800078e00ff */
[----:B------:R-:W-:Y:S05]  /*283a0*/  RET.REL.NODEC R2 `(_ZN7cutlass13device_kernelIN5flash19enable_sm80_to_sm89INS1_16FlashAttnFwdSm80INS1_25CollectiveMainloopFwdSm80ILi8ELi1ELb0EN4cute5tupleIJNS5_1CILi128EEENS7_ILi64EEENS7_ILi192EEEEEELi192ENS_10bfloat16_tEfNS_4arch4Sm80ELb0ELb1ELb1ELb1ELb1ELb1ELb1ELb1EEENS1_21CollectiveEpilogueFwdINS6_IJS8_SA_S9_EEENS6_IJNS7_ILi1EEESI_SI_EEESC_SE_Li256ELb1ELb1ELb1ELb0EEENS1_36VarlenDynamicPersistentTileSchedulerILi128ELi64ELi256ELi256ELb1ELb1ELb0ELb1ELb0ELb1EEEEEEEEEvNT_6ParamsE) ;  /* 0xfffd7c5002007950 */ /* 0x000fea0003c3ffff */
.L_x_1025:
        /* <DEDUP_REMOVED lines=13> */
.L_x_3122:


//--------------------- .text._ZN7cutlass13device_kernelIN5flash19enable_sm80_to_sm89INS1_16FlashAttnFwdSm80INS1_25CollectiveMainloopFwdSm80ILi8ELi1ELb0EN4cute5tupleIJNS5_1CILi128EEENS7_ILi64EEENS7_ILi192EEEEEELi192ENS_10bfloat16_tEfNS_4arch4Sm80ELb1ELb0ELb1ELb0ELb1ELb0ELb1ELb1EEENS1_21CollectiveEpilogueFwdINS6_IJS8_SA_S9_EEENS6_IJNS7_ILi1EEESI_SI_EEESC_SE_Li256ELb0ELb1ELb1ELb0EEENS1_30DynamicPersistentTileSchedulerILi256ELi256ELb1ELb1ELb0EEEEEEEEEvNT_6ParamsE --------------------------
	.section	.text._ZN7cutlass13device_kernelIN5flash19enable_sm80_to_sm89INS1_16FlashAttnFwdSm80INS1_25CollectiveMainloopFwdSm80ILi8ELi1ELb0EN4cute5tupleIJNS5_1CILi128EEENS7_ILi64EEENS7_ILi192EEEEEELi192ENS_10bfloat16_tEfNS_4arch4Sm80ELb1ELb0ELb1ELb0ELb1ELb0ELb1ELb1EEENS1_21CollectiveEpilogueFwdINS6_IJS8_SA_S9_EEENS6_IJNS7_ILi1EEESI_SI_EEESC_SE_Li256ELb0ELb1ELb1ELb0EEENS1_30DynamicPersistentTileSchedulerILi256ELi256ELb1ELb1ELb0EEEEEEEEEvNT_6ParamsE,"ax",@progbits
	.sectioninfo	@"SHI_REGISTERS=255"
	.align	128
.text._ZN7cutlass13device_kernelIN5flash19enable_sm80_to_sm89INS1_16FlashAttnFwdSm80INS1_25CollectiveMainloopFwdSm80ILi8ELi1ELb0EN4cute5tupleIJNS5_1CILi128EEENS7_ILi64EEENS7_ILi192EEEEEELi192ENS_10bfloat16_tEfNS_4arch4Sm80ELb1ELb0ELb1ELb0ELb1ELb0ELb1ELb1EEENS1_21CollectiveEpilogueFwdINS6_IJS8_SA_S9_EEENS6_IJNS7_ILi1EEESI_SI_EEESC_SE_Li256ELb0ELb1ELb1ELb0EEENS1_30DynamicPersistentTileSchedulerILi256ELi256ELb1ELb1ELb0EEEEEEEEEvNT_6ParamsE:
        .type           _ZN7cutlass13device_kernelIN5flash19enable_sm80_to_sm89INS1_16FlashAttnFwdSm80INS1_25CollectiveMainloopFwdSm80ILi8ELi1ELb0EN4cute5tupleIJNS5_1CILi128EEENS7_ILi64EEENS7_ILi192EEEEEELi192ENS_10bfloat16_tEfNS_4arch4Sm80ELb1ELb0ELb1ELb0ELb1ELb0ELb1ELb1EEENS1_21CollectiveEpilogueFwdINS6_IJS8_SA_S9_EEENS6_IJNS7_ILi1EEESI_SI_EEESC_SE_Li256ELb0ELb1ELb1ELb0EEENS1_30DynamicPersistentTileSchedulerILi256ELi256ELb1ELb1ELb0EEEEEEEEEvNT_6ParamsE,@function
        .size           _ZN7cutlass13device_kernelIN5flash19enable_sm80_to_sm89INS1_16FlashAttnFwdSm80INS1_25CollectiveMainloopFwdSm80ILi8ELi1ELb0EN4cute5tupleIJNS5_1CILi128EEENS7_ILi64EEENS7_ILi192EEEEEELi192ENS_10bfloat16_tEfNS_4arch4Sm80ELb1ELb0ELb1ELb0ELb1ELb0ELb1ELb1EEENS1_21CollectiveEpilogueFwdINS6_IJS8_SA_S9_EEENS6_IJNS7_ILi1EEESI_SI_EEESC_SE_Li256ELb0ELb1ELb1ELb0EEENS1_30DynamicPersistentTileSchedulerILi256ELi256ELb1ELb1ELb0EEEEEEEEEvNT_6ParamsE,(.L_x_3128 - _ZN7cutlass13device_kernelIN5flash19enable_sm80_to_sm89INS1_16FlashAttnFwdSm80INS1_25CollectiveMainloopFwdSm80ILi8ELi1ELb0EN4cute5tupleIJNS5_1CILi128EEENS7_ILi64EEENS7_ILi192EEEEEELi192ENS_10bfloat16_tEfNS_4arch4Sm80ELb1ELb0ELb1ELb0ELb1ELb0ELb1ELb1EEENS1_21CollectiveEpilogueFwdINS6_IJS8_SA_S9_EEENS6_IJNS7_ILi1EEESI_SI_EEESC_SE_Li256ELb0ELb1ELb1ELb0EEENS1_30DynamicPersistentTileSchedulerILi256ELi256ELb1ELb1ELb0EEEEEEEEEvNT_6ParamsE)
        .other          _ZN7cutlass13device_kernelIN5flash19enable_sm80_to_sm89INS1_16FlashAttnFwdSm80INS1_25CollectiveMainloopFwdSm80ILi8ELi1ELb0EN4cute5tupleIJNS5_1CILi128EEENS7_ILi64EEENS7_ILi192EEEEEELi192ENS_10bfloat16_tEfNS_4arch4Sm80ELb1ELb0ELb1ELb0ELb1ELb0ELb1ELb1EEENS1_21CollectiveEpilogueFwdINS6_IJS8_SA_S9_EEENS6_IJNS7_ILi1EEESI_SI_EEESC_SE_Li256ELb0ELb1ELb1ELb0EEENS1_30DynamicPersistentTileSchedulerILi256ELi256ELb1ELb1ELb0EEEEEEEEEvNT_6ParamsE,@"STO_CUDA_ENTRY STV_DEFAULT"
_ZN7cutlass13device_kernelIN5flash19enable_sm80_to_sm89INS1_16FlashAttnFwdSm80INS1_25CollectiveMainloopFwdSm80ILi8ELi1ELb0EN4cute5tupleIJNS5_1CILi128EEENS7_ILi64EEENS7_ILi192EEEEEELi192ENS_10bfloat16_tEfNS_4arch4Sm80ELb1ELb0ELb1ELb0ELb1ELb0ELb1ELb1EEENS1_21CollectiveEpilogueFwdINS6_IJS8_SA_S9_EEENS6_IJNS7_ILi1EEESI_SI_EEESC_SE_Li256ELb0ELb1ELb1ELb0EEENS1_30DynamicPersistentTileSchedulerILi256ELi256ELb1ELb1ELb0EEEEEEEEEvNT_6ParamsE:
[----:B------:R-:W-:-:S03]  /*0000*/  MOV R1, c[0x0][0x28] ;  /* 0x00000a0000017a02 */ /* 0x000fc60000000f00 */
[----:B------:R-:W1:Y:S01]  /*0010*/  S2R R16, SR_TID.X ;  /* 0x0000000000107919 */ /* 0x000e620000002100 */
[----:B------:R-:W-:-:S03]  /*0020*/  IADD3 R1, R1, -0x10, RZ ;  /* 0xfffffff001017810 */ /* 0x000fc60007ffe0ff */
[----:B------:R-:W2:Y:S01]  /*0030*/  S2R R236, SR_CTAID.X ;  /* 0x0000000000ec7919 */ /* 0x000ea20000002500 */
[----:B-1----:R-:W-:-:S05]  /*0040*/  SHF.R.U32.HI R2, RZ, 0x5, R16 ;  /* 0x00000005ff027819 */ /* 0x002fca0000011610 */
[----:B------:R-:W1:Y:S02]  /*0050*/  SHFL.IDX PT, R0, R2, RZ, 0x1f ;  /* 0x00001fff02007589 */ /* 0x000e6400000e0000 */
[----:B-1----:R-:W-:Y:S02]  /*0060*/  ISETP.GE.AND P0, PT, R0, 0x1, PT ;  /* 0x000000010000780c */ /* 0x002fe40003f06270 */
[----:B------:R1:W-:Y:S11]  /*0070*/  STL [R1+0x4], R0 ;  /* 0x0000040001007387 */ /* 0x0003f60000100800 */
[----:B------:R-:W-:Y:S06]  /*0080*/  @P0 BAR.ARV 0x4, 0x100 ;  /* 0x0104000000000b1d */ /* 0x000fec0000002000 */
[----:B--2---:R-:W-:-:S13]  /*0090*/  ISETP.GE.AND P0, PT, R236, c[0x0][0x538], PT ;  /* 0x00014e00ec007a0c */ /* 0x004fda0003f06270 */
[----:B------:R-:W-:Y:S05]  /*00a0*/  @P0 EXIT ;  /* 0x000000000000094d */ /* 0x000fea0003800000 */
[----:B-1----:R-:W-:Y:S01]  /*00b0*/  SHF.R.S32.HI R13, RZ, 0x1f, R16 ;  /* 0x0000001fff0d7819 */ /* 0x002fe20000011410 */
[----:B------:R-:W-:Y:S01]  /*00c0*/  IMAD.MOV.U32 R163, RZ, RZ, 0x20 ;  /* 0x00000020ffa37424 */ /* 0x000fe200078e00ff */
[----:B------:R-:W-:Y:S01]  /*00d0*/  ULDC.64 UR6, c[0x0][0x118] ;  /* 0x0000460000067ab9 */ /* 0x000fe20000000a00 */
[----:B------:R-:W-:Y:S01]  /*00e0*/  IMAD.MOV.U32 R164, RZ, RZ, 0x40 ;  /* 0x00000040ffa47424 */ /* 0x000fe200078e00ff */
[CC--:B------:R-:W-:Y:S02]  /*00f0*/  LEA.HI R5, R13.reuse, R16.reuse, RZ, 0x4 ;  /* 0x000000100d057211 */ /* 0x0c0fe400078f20ff */
[-C--:B------:R-:W-:Y:S02]  /*0100*/  LEA.HI R9, R13, R16.reuse, RZ, 0x3 ;  /* 0x000000100d097211 */ /* 0x080fe400078f18ff */
[----:B------:R-:W-:Y:S02]  /*0110*/  LOP3.LUT R2, R5, 0xfffffff0, RZ, 0xc0, !PT ;  /* 0xfffffff005027812 */ /* 0x000fe400078ec0ff */
[----:B------:R-:W-:-:S02]  /*0120*/  LEA.HI R0, R13, R16, RZ, 0x2 ;  /* 0x000000100d007211 */ /* 0x000fc400078f10ff */
[----:B------:R-:W-:Y:S01]  /*0130*/  SHF.R.S32.HI R214, RZ, 0x3, R9 ;  /* 0x00000003ffd67819 */ /* 0x000fe20000011409 */
[----:B------:R-:W-:Y:S01]  /*0140*/  IMAD.IADD R3, R16, 0x1, -R2 ;  /* 0x0000000110037824 */ /* 0x000fe200078e0a02 */
[----:B------:R-:W-:Y:S02]  /*0150*/  LOP3.LUT R212, R9, 0xfffffff8, RZ, 0xc0, !PT ;  /* 0xfffffff809d47812 */ /* 0x000fe400078ec0ff */
[----:B------:R-:W-:Y:S01]  /*0160*/  SHF.R.S32.HI R4, RZ, 0x4, R5 ;  /* 0x00000004ff047819 */ /* 0x000fe20000011405 */
[----:B------:R-:W-:Y:S01]  /*0170*/  IMAD.SHL.U32 R2, R214, 0x40, RZ ;  /* 0x00000040d6027824 */ /* 0x000fe200078e00ff */
[----:B------:R-:W-:Y:S01]  /*0180*/  LOP3.LUT R0, R0, 0xfffffffc, RZ, 0xc0, !PT ;  /* 0xfffffffc00007812 */ /* 0x000fe200078ec0ff */
[C---:B------:R-:W-:Y:S01]  /*0190*/  IMAD.IADD R212, R16.reuse, 0x1, -R212 ;  /* 0x0000000110d47824 */ /* 0x040fe200078e0ad4 */
[----:B------:R-:W-:Y:S02]  /*01a0*/  LEA.HI R5, R5, R4, RZ, 0x1 ;  /* 0x0000000405057211 */ /* 0x000fe400078f08ff */
[----:B------:R-:W-:Y:S01]  /*01b0*/  SHF.R.S32.HI R8, RZ, 0x1f, R3 ;  /* 0x0000001fff087819 */ /* 0x000fe20000011403 */
[----:B------:R-:W-:Y:S01]  /*01c0*/  IMAD.IADD R7, R16, 0x1, -R0 ;  /* 0x0000000110077824 */ /* 0x000fe200078e0a00 */
[----:B------:R-:W-:Y:S01]  /*01d0*/  LOP3.LUT R0, R2, 0x1c0, RZ, 0xc0, !PT ;  /* 0x000001c002007812 */ /* 0x000fe200078ec0ff */
[----:B------:R-:W-:Y:S01]  /*01e0*/  IMAD.SHL.U32 R197, R212, 0x8, RZ ;  /* 0x00000008d4c57824 */ /* 0x000fe200078e00ff */
[----:B------:R-:W-:-:S02]  /*01f0*/  LOP3.LUT R5, R5, 0xfffffffe, RZ, 0xc0, !PT ;  /* 0xfffffffe05057812 */ /* 0x000fc400078ec0ff */
[----:B------:R-:W-:Y:S02]  /*0200*/  SHF.R.U32.HI R6, RZ, 0x3, R0 ;  /* 0x00000003ff067819 */ /* 0x000fe40000011600 */
[----:B------:R-:W-:Y:S01]  /*0210*/  LOP3.LUT R2, R0, 0x38, R197, 0xf8, !PT ;  /* 0x0000003800027812 */ /* 0x000fe200078ef8c5 */
[----:B------:R-:W-:Y:S01]  /*0220*/  IMAD.IADD R103, R4, 0x1, -R5 ;  /* 0x0000000104677824 */ /* 0x000fe200078e0a05 */
[----:B------:R-:W-:Y:S01]  /*0230*/  LEA.HI R0, R7, R7, RZ, 0x1 ;  /* 0x0000000707007211 */ /* 0x000fe200078f08ff */
[----:B------:R-:W-:Y:S01]  /*0240*/  IMAD.SHL.U32 R4, R212, 0x40, RZ ;  /* 0x00000040d4047824 */ /* 0x000fe200078e00ff */
[----:B------:R-:W-:Y:S02]  /*0250*/  LEA.HI R8, R8, R3, RZ, 0x3 ;  /* 0x0000000308087211 */ /* 0x000fe400078f18ff */
[----:B------:R-:W-:Y:S02]  /*0260*/  LOP3.LUT R11, R2, R6, RZ, 0x3c, !PT ;  /* 0x00000006020b7212 */ /* 0x000fe400078e3cff */
[----:B------:R-:W-:-:S02]  /*0270*/  LOP3.LUT R2, R0, 0x1ffffffe, RZ, 0xc0, !PT ;  /* 0x1ffffffe00027812 */ /* 0x000fc400078ec0ff */
[----:B------:R-:W-:Y:S02]  /*0280*/  LOP3.LUT R0, R4, 0x1c0, RZ, 0xc0, !PT ;  /* 0x000001c004007812 */ /* 0x000fe400078ec0ff */
[----:B------:R-:W-:Y:S01]  /*0290*/  LOP3.LUT R5, R8, 0xfffffff8, RZ, 0xc0, !PT ;  /* 0xfffffff808057812 */ /* 0x000fe200078ec0ff */
[----:B------:R-:W-:Y:S01]  /*02a0*/  IMAD.IADD R12, R7, 0x1, -R2 ;  /* 0x00000001070c7824 */ /* 0x000fe200078e0a02 */
[----:B------:R-:W-:Y:S02]  /*02b0*/  LEA.HI R6, R13, R16, RZ, 0x5 ;  /* 0x000000100d067211 */ /* 0x000fe400078f28ff */
[----:B------:R-:W-:Y:S01]  /*02c0*/  LOP3.LUT R4, R0, 0x8, R9, 0xf8, !PT ;  /* 0x0000000800047812 */ /* 0x000fe200078ef809 */
[----:B------:R-:W-:Y:S01]  /*02d0*/  IMAD.IADD R5, R3, 0x1, -R5 ;  /* 0x0000000103057824 */ /* 0x000fe200078e0a05 */
[----:B------:R-:W-:Y:S02]  /*02e0*/  SHF.R.U32.HI R2, RZ, 0x3, R0 ;  /* 0x00000003ff027819 */ /* 0x000fe40000011600 */
[----:B------:R-:W-:-:S02]  /*02f0*/  SHF.R.S32.HI R166, RZ, 0x5, R6 ;  /* 0x00000005ffa67819 */ /* 0x000fc40000011406 */
[----:B------:R-:W-:Y:S02]  /*0300*/  SHF.R.S32.HI R0, RZ, 0x1f, R6 ;  /* 0x0000001fff007819 */ /* 0x000fe40000011406 */
[----:B------:R-:W-:Y:S02]  /*0310*/  LOP3.LUT R3, R6, 0xffffffe0, RZ, 0xc0, !PT ;  /* 0xffffffe006037812 */ /* 0x000fe400078ec0ff */
[----:B------:R-:W-:Y:S02]  /*0320*/  LEA.HI R0, R0, R166, RZ, 0x3 ;  /* 0x000000a600007211 */ /* 0x000fe400078f18ff */
[----:B------:R-:W-:Y:S01]  /*0330*/  LOP3.LUT R9, R4, R2, RZ, 0x3c, !PT ;  /* 0x0000000204097212 */ /* 0x000fe200078e3cff */
[----:B------:R-:W-:Y:S01]  /*0340*/  IMAD.IADD R15, R16, 0x1, -R3 ;  /* 0x00000001100f7824 */ /* 0x000fe200078e0a03 */
[----:B------:R-:W-:Y:S01]  /*0350*/  LOP3.LUT R2, R0, 0xffffff8, RZ, 0xc0, !PT ;  /* 0x0ffffff800027812 */ /* 0x000fe200078ec0ff */
[----:B------:R-:W-:Y:S01]  /*0360*/  IMAD.SHL.U32 R3, R5, 0x40, RZ ;  /* 0x0000004005037824 */ /* 0x000fe200078e00ff */
[----:B------:R-:W-:Y:S01]  /*0370*/  LEA.HI R7, R13, R16, RZ, 0x6 ;  /* 0x000000100d077211 */ /* 0x000fe200078f30ff */
[----:B------:R-:W-:Y:S01]  /*0380*/  IMAD.SHL.U32 R4, R103, 0x8, RZ ;  /* 0x0000000867047824 */ /* 0x000fe200078e00ff */
[----:B------:R-:W-:Y:S01]  /*0390*/  SHF.R.S32.HI R10, RZ, 0x1f, R15 ;  /* 0x0000001fff0a7819 */ /* 0x000fe2000001140f */
[----:B------:R-:W-:Y:S01]  /*03a0*/  IMAD.IADD R6, R166, 0x1, -R2 ;  /* 0x00000001a6067824 */ /* 0x000fe200078e0a02 */
[----:B------:R-:W-:Y:S01]  /*03b0*/  LOP3.LUT R0, R3, 0x1c0, RZ, 0xc0, !PT ;  /* 0x000001c003007812 */ /* 0x000fe200078ec0ff */
[----:B------:R-:W-:Y:S01]  /*03c0*/  IMAD.SHL.U32 R2, R8, 0x40, RZ ;  /* 0x0000004008027824 */ /* 0x000fe200078e00ff */
[----:B------:R-:W-:Y:S01]  /*03d0*/  LEA.HI R3, R10, R15, RZ, 0x2 ;  /* 0x0000000f0a037211 */ /* 0x000fe200078f10ff */
[----:B------:R-:W-:Y:S01]  /*03e0*/  IMAD.SHL.U32 R7, R7, 0x8, RZ ;  /* 0x0000000807077824 */ /* 0x000fe200078e00ff */
[----:B------:R-:W-:Y:S01]  /*03f0*/  LOP3.LUT R4, R0, 0x8, R4, 0xf8, !PT ;  /* 0x0000000800047812 */ /* 0x000fe200078ef804 */
[----:B------:R-:W-:Y:S01]  /*0400*/  IMAD R103, R103, 0x200, R9 ;  /* 0x0000020067677824 */ /* 0x000fe200078e0209 */
[----:B------:R-:W-:-:S02]  /*0410*/  SHF.R.U32.HI R162, RZ, 0x3, R0 ;  /* 0x00000003ffa27819 */ /* 0x000fc40000011600 */
[----:B------:R-:W-:Y:S02]  /*0420*/  LOP3.LUT R2, R2, 0xfffffe00, RZ, 0xc0, !PT ;  /* 0xfffffe0002027812 */ /* 0x000fe400078ec0ff */
[----:B------:R-:W-:Y:S02]  /*0430*/  SHF.R.S32.HI R0, RZ, 0x2, R3 ;  /* 0x00000002ff007819 */ /* 0x000fe40000011403 */
[----:B------:R-:W-:Y:S01]  /*0440*/  LOP3.LUT R162, R4, R162, RZ, 0x3c, !PT ;  /* 0x000000a204a27212 */ /* 0x000fe200078e3cff */
[----:B------:R-:W-:Y:S01]  /*0450*/  IMAD R166, R166, 0x400, R2 ;  /* 0x00000400a6a67824 */ /* 0x000fe200078e0202 */
[----:B------:R-:W-:Y:S01]  /*0460*/  LOP3.LUT R7, R11, 0x7ffffe00, R7, 0xf8, !PT ;  /* 0x7ffffe000b077812 */ /* 0x000fe200078ef807 */
[----:B------:R-:W-:Y:S01]  /*0470*/  IMAD R14, R6, 0x10, R0 ;  /* 0x00000010060e7824 */ /* 0x000fe200078e0200 */
[----:B------:R-:W-:Y:S01]  /*0480*/  LEA.HI R0, R13, R16, RZ, 0x7 ;  /* 0x000000100d007211 */ /* 0x000fe200078f38ff */
[----:B------:R-:W-:Y:S01]  /*0490*/  IMAD.IADD R166, R166, 0x1, R162 ;  /* 0x00000001a6a67824 */ /* 0x000fe200078e02a2 */
[----:B------:R-:W-:Y:S01]  /*04a0*/  LOP3.LUT R162, R162, R2, RZ, 0xfc, !PT ;  /* 0x00000002a2a27212 */ /* 0x000fe200078efcff */
[----:B------:R-:W-:Y:S01]  /*04b0*/  IMAD.SHL.U32 R182, R7, 0x2, RZ ;  /* 0x0000000207b67824 */ /* 0x000fe200078e00ff */
[----:B------:R-:W-:Y:S01]  /*04c0*/  SHF.R.S32.HI R2, RZ, 0x7, R0 ;  /* 0x00000007ff027819 */ /* 0x000fe20000011400 */
[----:B------:R-:W-:Y:S01]  /*04d0*/  STL [R1+0x8], R14 ;  /* 0x0000080e01007387 */ /* 0x000fe20000100800 */
[----:B------:R-:W-:-:S02]  /*04e0*/  LOP3.LUT R0, R3, 0x7ffffffc, RZ, 0xc0, !PT ;  /* 0x7ffffffc03007812 */ /* 0x000fc400078ec0ff */
[----:B------:R-:W-:Y:S02]  /*04f0*/  IADD3 R208, R197, 0x40, RZ ;  /* 0x00000040c5d07810 */ /* 0x000fe40007ffe0ff */
[----:B------:R-:W-:Y:S01]  /*0500*/  R2P PR, R5, 0x6 ;  /* 0x0000000605007804 */ /* 0x000fe20000000000 */
[----:B------:R-:W-:Y:S01]  /*0510*/  IMAD.IADD R0, R15, 0x1, -R0 ;  /* 0x000000010f007824 */ /* 0x000fe200078e0a00 */
[----:B------:R-:W-:Y:S02]  /*0520*/  IADD3 R207, R197, 0x80, RZ ;  /* 0x00000080c5cf7810 */ /* 0x000fe40007ffe0ff */
[----:B------:R-:W-:Y:S01]  /*0530*/  SHF.R.S32.HI R2, RZ, 0x1f, R197 ;  /* 0x0000001fff027819 */ /* 0x000fe200000114c5 */
[----:B------:R-:W-:Y:S01]  /*0540*/  IMAD.SHL.U32 R225, R0, 0x2, RZ ;  /* 0x0000000200e17824 */ /* 0x000fe200078e00ff */
[----:B------:R-:W-:Y:S01]  /*0550*/  SHF.R.S32.HI R3, RZ, 0x1f, R208 ;  /* 0x0000001fff037819 */ /* 0x000fe200000114d0 */
[----:B------:R-:W-:Y:S01]  /*0560*/  IMAD R0, R12, 0x8, R14 ;  /* 0x000000080c007824 */ /* 0x000fe200078e020e */
[----:B------:R-:W-:-:S02]  /*0570*/  SHF.R.S32.HI R2, RZ, 0x1f, R207 ;  /* 0x0000001fff027819 */ /* 0x000fc400000114cf */
[C---:B------:R-:W-:Y:S02]  /*0580*/  IADD3 R7, R225.reuse, 0x8, RZ ;  /* 0x00000008e1077810 */ /* 0x040fe40007ffe0ff */
[C---:B------:R-:W-:Y:S01]  /*0590*/  IADD3 R6, R225.reuse, 0x10, RZ ;  /* 0x00000010e1067810 */ /* 0x040fe20007ffe0ff */
[----:B------:R1:W-:Y:S01]  /*05a0*/  STL [R1], R0 ;  /* 0x0000000001007387 */ /* 0x0003e20000100800 */
[C---:B------:R-:W-:Y:S02]  /*05b0*/  IADD3 R5, R225.reuse, 0x18, RZ ;  /* 0x00000018e1057810 */ /* 0x040fe40007ffe0ff */
[C---:B------:R-:W-:Y:S02]  /*05c0*/  IADD3 R4, R225.reuse, 0x20, RZ ;  /* 0x00000020e1047810 */ /* 0x040fe40007ffe0ff */
[----:B------:R-:W-:Y:S02]  /*05d0*/  IADD3 R3, R225, 0x28, RZ ;  /* 0x00000028e1037810 */ /* 0x000fe40007ffe0ff */
[----:B------:R-:W-:-:S02]  /*05e0*/  SEL R163, R163, 0xffffffe0, !P1 ;  /* 0xffffffe0a3a37807 */ /* 0x000fc40004800000 */
[C---:B------:R-:W-:Y:S02]  /*05f0*/  IADD3 R2, R225.reuse, 0x30, RZ ;  /* 0x00000030e1027810 */ /* 0x040fe40007ffe0ff */
[----:B------:R-:W-:Y:S02]  /*0600*/  LEA R166, R166, 0xc100, 0x1 ;  /* 0x0000c100a6a67811 */ /* 0x000fe400078e08ff */
[C---:B------:R-:W-:Y:S02]  /*0610*/  IADD3 R252, R225.reuse, 0x40, RZ ;  /* 0x00000040e1fc7810 */ /* 0x040fe40007ffe0ff */
[----:B------:R-:W-:Y:S01]  /*0620*/  IADD3 R251, R225, 0x48, RZ ;  /* 0x00000048e1fb7810 */ /* 0x000fe20007ffe0ff */
[----:B------:R-:W-:Y:S01]  /*0630*/  IMAD.IADD R167, R166, 0x1, R163 ;  /* 0x00000001a6a77824 */ /* 0x000fe200078e02a3 */
[----:B------:R-:W-:Y:S02]  /*0640*/  SHF.R.S32.HI R9, RZ, 0x1f, R7 ;  /* 0x0000001fff097819 */ /* 0x000fe40000011407 */
[----:B------:R-:W-:-:S02]  /*0650*/  LEA R162, R162, 0x100, 0x1 ;  /* 0x00000100a2a27811 */ /* 0x000fc400078e08ff */
[C---:B------:R-:W-:Y:S02]  /*0660*/  IADD3 R249, R225.reuse, 0x58, RZ ;  /* 0x00000058e1f97810 */ /* 0x040fe40007ffe0ff */
[----:B------:R-:W-:Y:S01]  /*0670*/  IADD3 R248, R225, 0x60, RZ ;  /* 0x00000060e1f87810 */ /* 0x000fe20007ffe0ff */
[----:B------:R-:W-:Y:S01]  /*0680*/  IMAD.IADD R163, R163, 0x1, R162 ;  /* 0x00000001a3a37824 */ /* 0x000fe200078e02a2 */
[C---:B-1----:R-:W-:Y:S02]  /*0690*/  IADD3 R0, R225.reuse, 0x38, RZ ;  /* 0x00000038e1007810 */ /* 0x042fe40007ffe0ff */
[----:B------:R-:W-:Y:S02]  /*06a0*/  SHF.R.S32.HI R8, RZ, 0x1f, R6 ;  /* 0x0000001fff087819 */ /* 0x000fe40000011406 */
[----:B------:R-:W-:Y:S02]  /*06b0*/  SHF.R.S32.HI R7, RZ, 0x1f, R5 ;  /* 0x0000001fff077819 */ /* 0x000fe40000011405 */
[----:B------:R-:W-:-:S02]  /*06c0*/  IADD3 R250, R225, 0x50, RZ ;  /* 0x00000050e1fa7810 */ /* 0x000fc40007ffe0ff */
[C---:B------:R-:W-:Y:S02]  /*06d0*/  IADD3 R246, R225.reuse, 0x70, RZ ;  /* 0x00000070e1f67810 */ /* 0x040fe40007ffe0ff */
[C---:B------:R-:W-:Y:S02]  /*06e0*/  IADD3 R245, R225.reuse, 0x78, RZ ;  /* 0x00000078e1f57810 */ /* 0x040fe40007ffe0ff */
[----:B------:R-:W-:Y:S02]  /*06f0*/  SHF.R.S32.HI R6, RZ, 0x1f, R4 ;  /* 0x0000001fff067819 */ /* 0x000fe40000011404 */
[----:B------:R-:W-:Y:S02]  /*0700*/  SHF.R.S32.HI R5, RZ, 0x1f, R3 ;  /* 0x0000001fff057819 */ /* 0x000fe40000011403 */
[----:B------:R-:W-:Y:S02]  /*0710*/  SEL R164, R164, 0xffffffc0, !P2 ;  /* 0xffffffc0a4a47807 */ /* 0x000fe40005000000 */
[----:B------:R-:W-:-:S02]  /*0720*/  IADD3 R247, R225, 0x68, RZ ;  /* 0x00000068e1f77810 */ /* 0x000fc40007ffe0ff */
[C---:B------:R-:W-:Y:S01]  /*0730*/  IADD3 R243, R225.reuse, 0x88, RZ ;  /* 0x00000088e1f37810 */ /* 0x040fe20007ffe0ff */
[----:B------:R-:W-:Y:S01]  /*0740*/  IMAD.IADD R169, R166, 0x1, R164 ;  /* 0x00000001a6a97824 */ /* 0x000fe200078e02a4 */
[----:B------:R-:W-:Y:S01]  /*0750*/  IADD3 R242, R225, 0x90, RZ ;  /* 0x00000090e1f27810 */ /* 0x000fe20007ffe0ff */
[C---:B------:R-:W-:Y:S01]  /*0760*/  IMAD.IADD R165, R164.reuse, 0x1, R162 ;  /* 0x00000001a4a57824 */ /* 0x040fe200078e02a2 */
[----:B------:R-:W-:Y:S01]  /*0770*/  SHF.R.S32.HI R4, RZ, 0x1f, R2 ;  /* 0x0000001fff047819 */ /* 0x000fe20000011402 */
[----:B------:R-:W-:Y:S01]  /*0780*/  IMAD.IADD R168, R167, 0x1, R164 ;  /* 0x00000001a7a87824 */ /* 0x000fe200078e02a4 */
[----:B------:R-:W-:Y:S01]  /*0790*/  SHF.R.S32.HI R3, RZ, 0x1f, R0 ;  /* 0x0000001fff037819 */ /* 0x000fe20000011400 */
[----:B------:R-:W-:Y:S01]  /*07a0*/  IMAD.IADD R164, R164, 0x1, R163 ;  /* 0x00000001a4a47824 */ /* 0x000fe200078e02a3 */
[C---:B------:R-:W-:Y:S02]  /*07b0*/  IADD3 R244, R225.reuse, 0x80, RZ ;  /* 0x00000080e1f47810 */ /* 0x040fe40007ffe0ff */
[----:B------:R-:W-:-:S02]  /*07c0*/  IADD3 R240, R225, 0xa0, RZ ;  /* 0x000000a0e1f07810 */ /* 0x000fc40007ffe0ff */
[C---:B------:R-:W-:Y:S02]  /*07d0*/  IADD3 R239, R225.reuse, 0xa8, RZ ;  /* 0x000000a8e1ef7810 */ /* 0x040fe40007ffe0ff */
[----:B------:R-:W-:Y:S02]  /*07e0*/  SHF.R.S32.HI R2, RZ, 0x1f, R252 ;  /* 0x0000001fff027819 */ /* 0x000fe400000114fc */
[----:B------:R-:W-:Y:S02]  /*07f0*/  SHF.R.S32.HI R0, RZ, 0x1f, R251 ;  /* 0x0000001fff007819 */ /* 0x000fe400000114fb */
[C---:B------:R-:W-:Y:S02]  /*0800*/  IADD3 R241, R225.reuse, 0x98, RZ ;  /* 0x00000098e1f17810 */ /* 0x040fe40007ffe0ff */
[C---:B------:R-:W-:Y:S02]  /*0810*/  IADD3 R238, R225.reuse, 0xb0, RZ ;  /* 0x000000b0e1ee7810 */ /* 0x040fe40007ffe0ff */
        /* <DEDUP_REMOVED lines=11> */
[----:B------:R-:W-:Y:S02]  /*08d0*/  SHF.R.S32.HI R0, RZ, 0x1f, R239 ;  /* 0x0000001fff007819 */ /* 0x000fe400000114ef */
[----:B------:R-:W-:-:S02]  /*08e0*/  LEA R103, R103, 0x6100, 0x1 ;  /* 0x0000610067677811 */ /* 0x000fc400078e08ff */
[----:B------:R-:W-:Y:S02]  /*08f0*/  SHF.R.S32.HI R3, RZ, 0x1f, R241 ;  /* 0x0000001fff037819 */ /* 0x000fe400000114f1 */
[----:B------:R-:W-:Y:S02]  /*0900*/  SHF.R.S32.HI R2, RZ, 0x1f, R238 ;  /* 0x0000001fff027819 */ /* 0x000fe400000114ee */
[----:B------:R-:W-:Y:S02]  /*0910*/  SHF.R.S32.HI R0, RZ, 0x1f, R237 ;  /* 0x0000001fff007819 */ /* 0x000fe400000114ed */
.L_x_1083:
[----:B------:R-:W-:Y:S01]  /*0920*/  IMAD.MOV.U32 R0, RZ, RZ, c[0x0][0x560] ;  /* 0x00015800ff007624 */ /* 0x000fe200078e00ff */
[----:B------:R-:W-:Y:S01]  /*0930*/  MOV R3, R236 ;  /* 0x000000ec00037202 */ /* 0x000fe20000000f00 */
[----:B------:R-:W-:Y:S01]  /*0940*/  YIELD ;  /* 0x0000000000007946 */ /* 0x000fe20003800000 */
[----:B------:R-:W-:Y:S02]  /*0950*/  BSSY B0, `(.L_x_1026) ;  /* 0x0000015000007945 */ /* 0x000fe40003800000 */
[----:B------:R-:W-:-:S13]  /*0960*/  ISETP.NE.AND P0, PT, R0, 0x1, PT ;  /* 0x000000010000780c */ /* 0x000fda0003f05270 */
[----:B------:R-:W-:-:S05]  /*0970*/  @P0 IMAD.HI.U32 R0, R236, c[0x0][0x564], RZ ;  /* 0x00015900ec000a27 */ /* 0x000fca00078e00ff */
[----:B------:R-:W-:-:S04]  /*0980*/  @P0 SHF.R.U32.HI R3, RZ, c[0x0][0x568], R0 ;  /* 0x00015a00ff030a19 */ /* 0x000fc80000011600 */
[----:B------:R-:W-:Y:S01]  /*0990*/  ISETP.GE.AND P0, PT, R3, c[0x0][0x578], PT ;  /* 0x00015e0003007a0c */ /* 0x000fe20003f06270 */
[----:B------:R-:W-:-:S04]  /*09a0*/  IMAD.MOV R2, RZ, RZ, -R3 ;  /* 0x000000ffff027224 */ /* 0x000fc800078e0a03 */
[----:B------:R-:W-:-:S08]  /*09b0*/  IMAD R2, R2, c[0x0][0x560], R236 ;  /* 0x0001580002027a24 */ /* 0x000fd000078e02ec */
[----:B------:R-:W-:Y:S05]  /*09c0*/  @!P0 BRA `(.L_x_1027) ;  /* 0x0000007000008947 */ /* 0x000fea0003800000 */
[----:B------:R-:W-:-:S04]  /*09d0*/  MOV R0, c[0x0][0x56c] ;  /* 0x00015b0000007a02 */ /* 0x000fc80000000f00 */
[----:B------:R-:W-:Y:S02]  /*09e0*/  ISETP.NE.AND P0, PT, R0, 0x1, PT ;  /* 0x000000010000780c */ /* 0x000fe40003f05270 */
[----:B------:R-:W-:-:S11]  /*09f0*/  MOV R0, R2 ;  /* 0x0000000200007202 */ /* 0x000fd60000000f00 */
[----:B------:R-:W-:-:S05]  /*0a00*/  @P0 IMAD.HI.U32 R4, R2, c[0x0][0x570], RZ ;  /* 0x00015c0002040a27 */ /* 0x000fca00078e00ff */
[----:B------:R-:W-:-:S05]  /*0a10*/  @P0 SHF.R.U32.HI R0, RZ, c[0x0][0x574], R4 ;  /* 0x00015d00ff000a19 */ /* 0x000fca0000011604 */
[----:B------:R-:W-:Y:S01]  /*0a20*/  IMAD R4, R0, c[0x0][0x56c], RZ ;  /* 0x00015b0000047a24 */ /* 0x000fe200078e02ff */
[----:B------:R-:W-:Y:S05]  /*0a30*/  BRA `(.L_x_1028) ;  /* 0x0000006000007947 */ /* 0x000fea0003800000 */
.L_x_1027:
[----:B------:R-:W-:-:S04]  /*0a40*/  MOV R0, c[0x0][0x554] ;  /* 0x0001550000007a02 */ /* 0x000fc80000000f00 */
[----:B------:R-:W-:Y:S02]  /*0a50*/  ISETP.NE.AND P0, PT, R0, 0x1, PT ;  /* 0x000000010000780c */ /* 0x000fe40003f05270 */
[----:B------:R-:W-:-:S11]  /*0a60*/  MOV R0, R2 ;  /* 0x0000000200007202 */ /* 0x000fd60000000f00 */
[----:B------:R-:W-:-:S05]  /*0a70*/  @P0 IMAD.HI.U32 R4, R2, c[0x0][0x558], RZ ;  /* 0x0001560002040a27 */ /* 0x000fca00078e00ff */
[----:B------:R-:W-:-:S05]  /*0a80*/  @P0 SHF.R.U32.HI R0, RZ, c[0x0][0x55c], R4 ;  /* 0x00015700ff000a19 */ /* 0x000fca0000011604 */
[----:B------:R-:W-:Y:S02]  /*0a90*/  IMAD R4, R0, c[0x0][0x554], RZ ;  /* 0x0001550000047a24 */ /* 0x000fe400078e02ff */
.L_x_1028:
[----:B------:R-:W-:Y:S05]  /*0aa0*/  BSYNC B0 ;  /* 0x0000000000007941 */ /* 0x000fea0003800000 */
.L_x_1026:
[----:B------:R-:W-:Y:S01]  /*0ab0*/  IMAD.MOV.U32 R5, RZ, RZ, c[0x0][0x548] ;  /* 0x00015200ff057624 */ /* 0x000fe200078e00ff */
[----:B------:R-:W-:Y:S01]  /*0ac0*/  ISETP.NE.U32.AND P0, PT, RZ, c[0x0][0x370], PT ;  /* 0x0000dc00ff007a0c */ /* 0x000fe20003f05070 */
[----:B------:R-:W-:Y:S02]  /*0ad0*/  IMAD.IADD R4, R2, 0x1, -R4 ;  /* 0x0000000102047824 */ /* 0x000fe400078e0a04 */
[----:B------:R-:W-:Y:S01]  /*0ae0*/  IMAD.MOV.U32 R215, RZ, RZ, RZ ;  /* 0x000000ffffd77224 */ /* 0x000fe200078e00ff */
[----:B------:R-:W-:Y:S01]  /*0af0*/  ISETP.NE.AND P1, PT, R5, 0x1, PT ;  /* 0x000000010500780c */ /* 0x000fe20003f25270 */
[----:B------:R-:W-:Y:S01]  /*0b00*/  IMAD R4, R3, c[0x0][0x554], R4 ;  /* 0x0001550003047a24 */ /* 0x000fe200078e0204 */
[----:B------:R-:W-:-:S03]  /*0b10*/  ISETP.NE.AND.EX P0, PT, RZ, c[0x0][0x374], PT, P0 ;  /* 0x0000dd00ff007a0c */ /* 0x000fc60003f05300 */
[----:B------:R-:W-:-:S08]  /*0b20*/  IMAD.MOV.U32 R226, RZ, RZ, R4 ;  /* 0x000000ffffe27224 */ /* 0x000fd000078e0004 */
[----:B------:R-:W-:-:S04]  /*0b30*/  @P1 IMAD.HI.U32 R2, R4, c[0x0][0x54c], RZ ;  /* 0x0001530004021a27 */ /* 0x000fc800078e00ff */
[----:B------:R-:W-:Y:S01]  /*0b40*/  @P0 IMAD.MOV.U32 R3, RZ, RZ, 0x4 ;  /* 0x00000004ff030424 */ /* 0x000fe200078e00ff */
[----:B------:R-:W-:-:S05]  /*0b50*/  @P1 SHF.R.U32.HI R226, RZ, c[0x0][0x550], R2 ;  /* 0x00015400ffe21a19 */ /* 0x000fca0000011602 */
[----:B------:R-:W-:-:S05]  /*0b60*/  @P0 IMAD.WIDE R2, R226, R3, c[0x0][0x370] ;  /* 0x0000dc00e2020625 */ /* 0x000fca00078e0203 */
[----:B------:R1:W5:Y:S01]  /*0b70*/  @P0 LDG.E R215, [R2.64] ;  /* 0x0000000602d70981 */ /* 0x000362000c1e1900 */
[----:B------:R-:W-:Y:S01]  /*0b80*/  IMAD.MOV.U32 R228, RZ, RZ, R0 ;  /* 0x000000ffffe47224 */ /* 0x000fe200078e0000 */
[----:B------:R-:W-:Y:S01]  /*0b90*/  BSSY B0, `(.L_x_1029) ;  /* 0x0000040000007945 */ /* 0x000fe20003800000 */
[----:B------:R-:W-:-:S05]  /*0ba0*/  IMAD.MOV.U32 R5, RZ, RZ, 0x40 ;  /* 0x00000040ff057424 */ /* 0x000fca00078e00ff */
[----:B------:R-:W-:Y:S01]  /*0bb0*/  IADD3 R5, R5, -c[0x0][0x168], RZ ;  /* 0x80005a0005057a10 */ /* 0x000fe20007ffe0ff */
[----:B-1----:R-:W-:-:S05]  /*0bc0*/  IMAD.MOV.U32 R2, RZ, RZ, c[0x0][0x53c] ;  /* 0x00014f00ff027624 */ /* 0x002fca00078e00ff */
[----:B------:R-:W-:Y:S02]  /*0bd0*/  ISETP.NE.AND P0, PT, R2, 0x1, PT ;  /* 0x000000010200780c */ /* 0x000fe40003f05270 */
[----:B------:R-:W-:-:S11]  /*0be0*/  LOP3.LUT R2, R0, 0x1ffffff, RZ, 0x3c, !PT ;  /* 0x01ffffff00027812 */ /* 0x000fd600078e3cff */
[----:B------:R-:W-:Y:S01]  /*0bf0*/  @P0 IMAD.HI.U32 R3, R0, c[0x0][0x540], RZ ;  /* 0x0001500000030a27 */ /* 0x000fe200078e00ff */
[----:B------:R-:W-:Y:S02]  /*0c00*/  IADD3 R0, R2, c[0x0][0x53c], RZ ;  /* 0x00014f0002007a10 */ /* 0x000fe40007ffe0ff */
[----:B------:R-:W-:Y:S02]  /*0c10*/  MOV R2, c[0x0][0x2c4] ;  /* 0x0000b10000027a02 */ /* 0x000fe40000000f00 */
[----:B------:R-:W-:Y:S02]  /*0c20*/  @P0 SHF.R.U32.HI R228, RZ, c[0x0][0x544], R3 ;  /* 0x00015100ffe40a19 */ /* 0x000fe40000011603 */
[----:B------:R-:W-:Y:S01]  /*0c30*/  ISETP.NE.AND P4, PT, R2, 0x1, PT ;  /* 0x000000010200780c */ /* 0x000fe20003f85270 */
[----:B------:R-:W-:Y:S02]  /*0c40*/  IMAD.MOV.U32 R2, RZ, RZ, c[0x0][0x2ac] ;  /* 0x0000ab00ff027624 */ /* 0x000fe400078e00ff */
[----:B------:R-:W-:-:S02]  /*0c50*/  IMAD R0, R228, c[0x0][0x53c], R0 ;  /* 0x00014f00e4007a24 */ /* 0x000fc400078e0200 */
[----:B------:R-:W-:Y:S02]  /*0c60*/  IMAD R6, R2, c[0x0][0x1d0], RZ ;  /* 0x0000740002067a24 */ /* 0x000fe400078e02ff */
[----:B------:R-:W-:Y:S02]  /*0c70*/  IMAD.SHL.U32 R229, R0, 0x80, RZ ;  /* 0x0000008000e57824 */ /* 0x000fe400078e00ff */
[----:B------:R-:W-:Y:S01]  /*0c80*/  IMAD R2, R2, c[0x0][0x1d0], R5 ;  /* 0x0000740002027a24 */ /* 0x000fe200078e0205 */
[----:B------:R-:W-:Y:S02]  /*0c90*/  IADD3 R5, R6, 0x3f, RZ ;  /* 0x0000003f06057810 */ /* 0x000fe40007ffe0ff */
[----:B------:R-:W-:-:S05]  /*0ca0*/  IADD3 R0, R229, 0x7f, RZ ;  /* 0x0000007fe5007810 */ /* 0x000fca0007ffe0ff */
[----:B------:R-:W-:-:S05]  /*0cb0*/  @P4 IMAD.HI.U32 R3, R0, c[0x0][0x2c8], RZ ;  /* 0x0000b20000034a27 */ /* 0x000fca00078e00ff */
[----:B------:R-:W-:-:S04]  /*0cc0*/  @P4 SHF.R.U32.HI R0, RZ, c[0x0][0x2cc], R3 ;  /* 0x0000b300ff004a19 */ /* 0x000fc80000011603 */
[----:B------:R-:W-:Y:S02]  /*0cd0*/  IADD3 R0, R2, R0, RZ ;  /* 0x0000000002007210 */ /* 0x000fe40007ffe0ff */
[----:B------:R-:W-:Y:S02]  /*0ce0*/  SHF.R.S32.HI R2, RZ, 0x1f, R5 ;  /* 0x0000001fff027819 */ /* 0x000fe40000011405 */
[----:B------:R-:W-:Y:S02]  /*0cf0*/  SHF.R.S32.HI R3, RZ, 0x1f, R0 ;  /* 0x0000001fff037819 */ /* 0x000fe40000011400 */
[----:B------:R-:W-:Y:S02]  /*0d00*/  LEA.HI R2, R2, R5, RZ, 0x6 ;  /* 0x0000000502027211 */ /* 0x000fe400078f30ff */
[----:B------:R-:W-:Y:S02]  /*0d10*/  LEA.HI R3, R3, R0, RZ, 0x6 ;  /* 0x0000000003037211 */ /* 0x000fe400078f30ff */
[----:B------:R-:W-:-:S02]  /*0d20*/  SHF.R.S32.HI R0, RZ, 0x6, R2 ;  /* 0x00000006ff007819 */ /* 0x000fc40000011402 */
[----:B------:R-:W-:-:S04]  /*0d30*/  SHF.R.S32.HI R2, RZ, 0x6, R3 ;  /* 0x00000006ff027819 */ /* 0x000fc80000011403 */
[----:B------:R-:W-:Y:S01]  /*0d40*/  IMNMX R7, R0, R2, PT ;  /* 0x0000000200077217 */ /* 0x000fe20003800200 */
[----:B------:R-:W-:Y:S02]  /*0d50*/  IMAD.MOV R0, RZ, RZ, -R226 ;  /* 0x000000ffff007224 */ /* 0x000fe400078e0ae2 */
[----:B------:R-:W-:Y:S01]  /*0d60*/  IMAD.MOV.U32 R2, RZ, RZ, RZ ;  /* 0x000000ffff027224 */ /* 0x000fe200078e00ff */
[----:B------:R-:W-:Y:S01]  /*0d70*/  ISETP.GE.AND P0, PT, R7, 0x1, PT ;  /* 0x000000010700780c */ /* 0x000fe20003f06270 */
[----:B------:R-:W-:-:S12]  /*0d80*/  IMAD R227, R0, c[0x0][0x548], R4 ;  /* 0x0001520000e37a24 */ /* 0x000fd800078e0204 */
[----:B------:R-:W-:Y:S05]  /*0d90*/  @!P0 BRA `(.L_x_1030) ;  /* 0x000001f000008947 */ /* 0x000fea0003800000 */
[----:B------:R-:W-:-:S04]  /*0da0*/  SHF.R.U32.HI R0, RZ, 0x10, R228 ;  /* 0x00000010ff007819 */ /* 0x000fc800000116e4 */
[----:B------:R-:W-:-:S04]  /*0db0*/  ISETP.NE.AND P0, PT, R0, RZ, PT ;  /* 0x000000ff0000720c */ /* 0x000fc80003f05270 */
[----:B------:R-:W-:-:S04]  /*0dc0*/  SEL R0, R0, c[0x0][0x338], P0 ;  /* 0x0000ce0000007a07 */ /* 0x000fc80000000000 */
[----:B------:R-:W-:Y:S02]  /*0dd0*/  IABS R3, R0 ;  /* 0x0000000000037213 */ /* 0x000fe40000000000 */
[----:B------:R-:W-:Y:S02]  /*0de0*/  IADD3 R6, R0, -0x1, R7 ;  /* 0xffffffff00067810 */ /* 0x000fe40007ffe007 */
[----:B------:R-:W1:Y:S02]  /*0df0*/  I2F.RP R4, R3 ;  /* 0x0000000300047306 */ /* 0x000e640000209400 */
        /* <DEDUP_REMOVED lines=25> */
.L_x_1030:
[----:B------:R-:W-:Y:S05]  /*0f90*/  BSYNC B0 ;  /* 0x0000000000007941 */ /* 0x000fea0003800000 */
.L_x_1029:
[----:B------:R-:W-:Y:S01]  /*0fa0*/  LOP3.LUT R0, R228, 0xffff, RZ, 0xc0, !PT ;  /* 0x0000ffffe4007812 */ /* 0x000fe200078ec0ff */
[----:B------:R-:W-:Y:S01]  /*0fb0*/  IMAD.MOV.U32 R15, RZ, RZ, RZ ;  /* 0x000000ffff0f7224 */ /* 0x000fe200078e00ff */
[----:B------:R-:W-:Y:S01]  /*0fc0*/  CS2R R96, SRZ ;  /* 0x0000000000607805 */ /* 0x000fe2000001ff00 */
[----:B------:R-:W-:Y:S01]  /*0fd0*/  IMAD.MOV.U32 R16, RZ, RZ, RZ ;  /* 0x000000ffff107224 */ /* 0x000fe200078e00ff */
[----:B------:R-:W-:Y:S01]  /*0fe0*/  CS2R R94, SRZ ;  /* 0x00000000005e7805 */ /* 0x000fe2000001ff00 */
        /* <DEDUP_REMOVED lines=54> */
[----:B------:R-:W-:-:S05]  /*1350*/  @P1 MOV R2, 0x4 ;  /* 0x0000000400021802 */ /* 0x000fca0000000f00 */
[----:B------:R-:W-:-:S05]  /*1360*/  @P1 IMAD.WIDE R2, R226, R2, c[0x0][0x340] ;  /* 0x0000d000e2021625 */ /* 0x000fca00078e0202 */
[----:B------:R1:W5:Y:S01]  /*1370*/  @P1 LDG.E R12, [R2.64] ;  /* 0x00000006020c1981 */ /* 0x000362000c1e1900 */
[----:B------:R-:W-:Y:S01]  /*1380*/  SHF.R.S32.HI R13, RZ, 0x1f, R227 ;  /* 0x0000001fff0d7819 */ /* 0x000fe200000114e3 */
[----:B------:R-:W-:Y:S01]  /*1390*/  IMAD R4, R212, 0x20, R214 ;  /* 0x00000020d4047824 */ /* 0x000fe200078e02d6 */
[----:B------:R-:W-:Y:S02]  /*13a0*/  SHF.R.S32.HI R6, RZ, 0x1f, R226 ;  /* 0x0000001fff067819 */ /* 0x000fe400000114e2 */
[----:B------:R-:W-:Y:S01]  /*13b0*/  ISETP.GE.AND P6, PT, R197, c[0x0][0x198], PT ;  /* 0x00006600c5007a0c */ /* 0x000fe20003fc6270 */
[----:B------:R-:W-:Y:S01]  /*13c0*/  IMAD R0, R13, c[0x0][0x1b8], RZ ;  /* 0x00006e000d007a24 */ /* 0x000fe200078e02ff */
[----:B------:R-:W-:Y:S02]  /*13d0*/  IADD3 R4, R229, R4, RZ ;  /* 0x00000004e5047210 */ /* 0x000fe40007ffe0ff */
[----:B------:R-:W-:Y:S01]  /*13e0*/  ISETP.GE.AND P5, PT, R208, c[0x0][0x198], PT ;  /* 0x00006600d0007a0c */ /* 0x000fe20003fa6270 */
[----:B------:R-:W-:Y:S01]  /*13f0*/  IMAD R5, R227, c[0x0][0x1bc], R0 ;  /* 0x00006f00e3057a24 */ /* 0x000fe200078e0200 */
[----:B------:R-:W-:Y:S01]  /*1400*/  ISETP.GE.AND P3, PT, R207, c[0x0][0x198], PT ;  /* 0x00006600cf007a0c */ /* 0x000fe20003f66270 */
[----:B------:R-:W-:Y:S01]  /*1410*/  @P4 IMAD.HI.U32 R7, R4, c[0x0][0x2c8], RZ ;  /* 0x0000b20004074a27 */ /* 0x000fe200078e00ff */
[----:B------:R-:W-:-:S03]  /*1420*/  IADD3 R100, R196, -0x1, RZ ;  /* 0xffffffffc4647810 */ /* 0x000fc60007ffe0ff */
[----:B------:R-:W-:Y:S01]  /*1430*/  IMAD.MOV.U32 R0, RZ, RZ, R4 ;  /* 0x000000ffff007224 */ /* 0x000fe200078e0004 */
[----:B------:R-:W-:-:S04]  /*1440*/  @P4 SHF.R.U32.HI R0, RZ, c[0x0][0x2cc], R7 ;  /* 0x0000b300ff004a19 */ /* 0x000fc80000011607 */
[----:B------:R-:W-:Y:S01]  /*1450*/  SHF.R.S32.HI R7, RZ, 0x1f, R0 ;  /* 0x0000001fff077819 */ /* 0x000fe20000011400 */
[----:B-1----:R-:W-:-:S05]  /*1460*/  IMAD.WIDE.U32 R2, R227, c[0x0][0x1b8], RZ ;  /* 0x00006e00e3027a25 */ /* 0x002fca00078e00ff */
[----:B------:R-:W-:Y:S01]  /*1470*/  IADD3 R3, R3, R5, RZ ;  /* 0x0000000503037210 */ /* 0x000fe20007ffe0ff */
[----:B------:R-:W-:-:S04]  /*1480*/  IMAD R5, R6, c[0x0][0x1c0], RZ ;  /* 0x0000700006057a24 */ /* 0x000fc800078e02ff */
[C---:B------:R-:W-:Y:S02]  /*1490*/  IMAD R6, R226.reuse, c[0x0][0x1c4], R5 ;  /* 0x00007100e2067a24 */ /* 0x040fe400078e0205 */
[----:B------:R-:W-:Y:S02]  /*14a0*/  IMAD.MOV R5, RZ, RZ, -R0 ;  /* 0x000000ffff057224 */ /* 0x000fe400078e0a00 */
[----:B------:R-:W-:-:S04]  /*14b0*/  IMAD.WIDE.U32 R2, R226, c[0x0][0x1c0], R2 ;  /* 0x00007000e2027a25 */ /* 0x000fc800078e0002 */
[----:B------:R-:W-:Y:S01]  /*14c0*/  IMAD R4, R5, c[0x0][0x2c4], R4 ;  /* 0x0000b10005047a24 */ /* 0x000fe200078e0204 */
[----:B------:R-:W-:Y:S01]  /*14d0*/  IADD3 R3, R3, R6, RZ ;  /* 0x0000000603037210 */ /* 0x000fe20007ffe0ff */
[----:B------:R-:W-:-:S04]  /*14e0*/  IMAD R5, R7, c[0x0][0x1b0], RZ ;  /* 0x00006c0007057a24 */ /* 0x000fc800078e02ff */
[C---:B------:R-:W-:Y:S01]  /*14f0*/  IMAD R6, R0.reuse, c[0x0][0x1b4], R5 ;  /* 0x00006d0000067a24 */ /* 0x040fe200078e0205 */
[----:B------:R-:W-:Y:S01]  /*1500*/  SHF.R.S32.HI R5, RZ, 0x1f, R4 ;  /* 0x0000001fff057819 */ /* 0x000fe20000011404 */
[----:B------:R-:W-:-:S04]  /*1510*/  IMAD.WIDE.U32 R2, R0, c[0x0][0x1b0], R2 ;  /* 0x00006c0000027a25 */ /* 0x000fc800078e0002 */
[----:B------:R-:W-:Y:S02]  /*1520*/  IMAD R0, R5, c[0x0][0x1a8], RZ ;  /* 0x00006a0005007a24 */ /* 0x000fe400078e02ff */
[----:B------:R-:W-:Y:S02]  /*1530*/  IMAD.IADD R3, R3, 0x1, R6 ;  /* 0x0000000103037824 */ /* 0x000fe400078e0206 */
[C---:B------:R-:W-:Y:S02]  /*1540*/  IMAD R0, R4.reuse, c[0x0][0x1ac], R0 ;  /* 0x00006b0004007a24 */ /* 0x040fe400078e0200 */
[----:B------:R-:W-:-:S05]  /*1550*/  IMAD.WIDE.U32 R2, R4, c[0x0][0x1a8], R2 ;  /* 0x00006a0004027a25 */ /* 0x000fca00078e0002 */
[----:B------:R-:W-:Y:S02]  /*1560*/  IADD3 R0, R3, R0, RZ ;  /* 0x0000000003007210 */ /* 0x000fe40007ffe0ff */
[----:B------:R-:W-:-:S04]  /*1570*/  LEA R11, P0, R2, c[0x0][0x160], 0x1 ;  /* 0x00005800020b7a11 */ /* 0x000fc800078008ff */
[----:B------:R-:W-:Y:S02]  /*1580*/  LEA.HI.X R9, R2, c[0x0][0x164], R0, 0x1, P0 ;  /* 0x0000590002097a11 */ /* 0x000fe400000f0c00 */
[----:B------:R-:W-:Y:S01]  /*1590*/  @!P1 MOV R12, R226 ;  /* 0x000000e2000c9202 */ /* 0x000fe20000000f00 */
[----:B------:R-:W-:Y:S05]  /*15a0*/  BRA.DIV ~URZ, `(.L_x_1032) ;  /* 0x0000c4127f007947 */ /* 0x000fea000b800000 */
[----:B------:R1:W2:Y:S02]  /*15b0*/  SHFL.IDX PT, R8, R9, RZ, 0x181f ;  /* 0x00181fff09087589 */ /* 0x0002a400000e0000 */
.L_x_1084:
[----:B------:R-:W-:Y:S05]  /*15c0*/  BRA.DIV ~URZ, `(.L_x_1033) ;  /* 0x0000c4627f007947 */ /* 0x000fea000b800000 */
[----:B------:R3:W4:Y:S02]  /*15d0*/  SHFL.IDX PT, R0, R11, RZ, 0x181f ;  /* 0x00181fff0b007589 */ /* 0x00072400000e0000 */
.L_x_1085:
[----:B------:R-:W-:Y:S01]  /*15e0*/  MOV R14, c[0x0][0x2c4] ;  /* 0x0000b100000e7a02 */ /* 0x000fe20000000f00 */
[----:B------:R-:W-:Y:S01]  /*15f0*/  BSSY B0, `(.L_x_1034) ;  /* 0x0000014000007945 */ /* 0x000fe20003800000 */
[----:B------:R-:W-:-:S03]  /*1600*/  IADD3 R10, R214, R229, RZ ;  /* 0x000000e5d60a7210 */ /* 0x000fc60007ffe0ff */
[----:B------:R-:W-:-:S05]  /*1610*/  IMAD R14, R14, c[0x0][0x168], RZ ;  /* 0x00005a000e0e7a24 */ /* 0x000fca00078e02ff */
        /* <DEDUP_REMOVED lines=17> */
.L_x_1035:
[----:B------:R-:W-:Y:S05]  /*1730*/  BSYNC B0 ;  /* 0x0000000000007941 */ /* 0x000fea0003800000 */
.L_x_1034:
[----:B------:R-:W-:Y:S05]  /*1740*/  BRA.DIV ~URZ, `(.L_x_1036) ;  /* 0x0000c3427f007947 */ /* 0x000fea000b800000 */
[----:B--2---:R2:W1:Y:S04]  /*1750*/  SHFL.IDX PT, R8, R9, 0x1, 0x181f ;  /* 0x00381f0009087f89 */ /* 0x00446800000e0000 */
[----:B----4-:R2:W4:Y:S02]  /*1760*/  SHFL.IDX PT, R0, R11, 0x1, 0x181f ;  /* 0x00381f000b007f89 */ /* 0x01052400000e0000 */
.L_x_1086:
        /* <DEDUP_REMOVED lines=19> */
.L_x_1038:
[----:B------:R-:W-:Y:S05]  /*18a0*/  BSYNC B0 ;  /* 0x0000000000007941 */ /* 0x000fea0003800000 */
.L_x_1037:
[----:B------:R-:W-:Y:S05]  /*18b0*/  BRA.DIV ~URZ, `(.L_x_1039) ;  /* 0x0000c2927f007947 */ /* 0x000fea000b800000 */
[----:B-1----:R1:W2:Y:S02]  /*18c0*/  SHFL.IDX PT, R8, R9, 0x2, 0x181f ;  /* 0x00581f0009087f89 */ /* 0x0022a400000e0000 */
.L_x_1087:
[----:B------:R-:W-:Y:S05]  /*18d0*/  BRA.DIV ~URZ, `(.L_x_1040) ;  /* 0x0000c2e27f007947 */ /* 0x000fea000b800000 */
[----:B----4-:R4:W1:Y:S02]  /*18e0*/  SHFL.IDX PT, R0, R11, 0x2, 0x181f ;  /* 0x00581f000b007f89 */ /* 0x01086400000e0000 */
.L_x_1088:
        /* <DEDUP_REMOVED lines=19> */
.L_x_1042:
[----:B------:R-:W-:Y:S05]  /*1a20*/  BSYNC B0 ;  /* 0x0000000000007941 */ /* 0x000fea0003800000 */
.L_x_1041:
[----:B------:R-:W-:Y:S05]  /*1a30*/  BRA.DIV ~URZ, `(.L_x_1043) ;  /* 0x0000c1e27f007947 */ /* 0x000fea000b800000 */
[----:B--2---:R2:W3:Y:S04]  /*1a40*/  SHFL.IDX PT, R8, R9, 0x3, 0x181f ;  /* 0x00781f0009087f89 */ /* 0x0044e800000e0000 */
[----:B-1----:R2:W1:Y:S02]  /*1a50*/  SHFL.IDX PT, R0, R11, 0x3, 0x181f ;  /* 0x00781f000b007f89 */ /* 0x00246400000e0000 */
.L_x_1089:
[----:B------:R-:W-:Y:S01]  /*1a60*/  IADD3 R2, R10, 0x60, RZ ;  /* 0x000000600a027810 */ /* 0x000fe20007ffe0ff */
[----:B-----5:R-:W-:Y:S01]  /*1a70*/  IMAD.WIDE.U32 R218, R12, c[0x0][0x2b0], RZ ;  /* 0x0000ac000cda7a25 */ /* 0x020fe200078e00ff */
[----:B------:R-:W-:-:S02]  /*1a80*/  SHF.R.S32.HI R17, RZ, 0x1f, R197 ;  /* 0x0000001fff117819 */ /* 0x000fc400000114c5 */
[----:B------:R-:W-:Y:S01]  /*1a90*/  ISETP.GE.AND P2, PT, R2, R14, PT ;  /* 0x0000000e0200720c */ /* 0x000fe20003f46270 */
[----:B------:R-:W-:Y:S01]  /*1aa0*/  IMAD R105, R212, 0x20, R214 ;  /* 0x00000020d4697824 */ /* 0x000fe200078e02d6 */
[----:B------:R-:W-:Y:S02]  /*1ab0*/  SHF.R.S32.HI R16, RZ, 0x1f, R208 ;  /* 0x0000001fff107819 */ /* 0x000fe400000114d0 */
[----:B------:R-:W-:-:S09]  /*1ac0*/  SHF.R.S32.HI R15, RZ, 0x1f, R207 ;  /* 0x0000001fff0f7819 */ /* 0x000fd200000114cf */
[CC--:B-1----:R-:W-:Y:S02]  /*1ad0*/  @!P2 LEA R6, P0, R197.reuse, R0.reuse, 0x1 ;  /* 0x00000000c506a211 */ /* 0x0c2fe400078008ff */
[C---:B------:R-:W-:Y:S02]  /*1ae0*/  @!P2 LEA R4, P1, R208.reuse, R0, 0x1 ;  /* 0x00000000d004a211 */ /* 0x040fe400078208ff */
[----:B---3--:R-:W-:Y:S02]  /*1af0*/  @!P2 LEA.HI.X R7, R197, R8, R17, 0x1, P0 ;  /* 0x00000008c507a211 */ /* 0x008fe400000f0c11 */
[----:B------:R-:W-:Y:S02]  /*1b00*/  @!P2 LEA R2, P0, R207, R0, 0x1 ;  /* 0x00000000cf02a211 */ /* 0x000fe400078008ff */
[----:B------:R-:W-:Y:S01]  /*1b10*/  SHF.R.S32.HI R0, RZ, 0x1f, R12 ;  /* 0x0000001fff007819 */ /* 0x000fe2000001140c */
[----:B------:R-:W-:Y:S01]  /*1b20*/  @!PT LDS RZ, [RZ] ;  /* 0x00000000fffff984 */ /* 0x000fe20000000800 */
[----:B------:R-:W-:Y:S01]  /*1b30*/  @!PT LDS RZ, [RZ] ;  /* 0x00000000fffff984 */ /* 0x000fe20000000800 */
[----:B------:R-:W-:Y:S01]  /*1b40*/  @!PT LDS RZ, [RZ] ;  /* 0x00000000fffff984 */ /* 0x000fe20000000800 */
[----:B------:R1:W-:Y:S01]  /*1b50*/  @!P2 LDGSTS.E.BYPASS.LTC128B.128 [R182+0xf100], [R6.64], !P6 ;  /* 0x0f10000006b6afae */ /* 0x0003e2000f101d46 */
[----:B------:R-:W-:-:S02]  /*1b60*/  @!P2 LEA.HI.X R5, R208, R8, R16, 0x1, P1 ;  /* 0x00000008d005a211 */ /* 0x000fc400008f0c10 */
[----:B------:R-:W-:Y:S01]  /*1b70*/  @!P2 LEA.HI.X R3, R207, R8, R15, 0x1, P0 ;  /* 0x00000008cf03a211 */ /* 0x000fe200000f0c0f */
[----:B------:R-:W-:Y:S02]  /*1b80*/  IMAD R0, R0, c[0x0][0x2b0], RZ ;  /* 0x0000ac0000007a24 */ /* 0x000fe400078e02ff */
[----:B------:R1:W-:Y:S02]  /*1b90*/  @!P2 LDGSTS.E.BYPASS.LTC128B.128 [R182+0x13100], [R4.64], !P5 ;  /* 0x1310000004b6afae */ /* 0x0003e4000e901d46 */
[----:B------:R-:W-:Y:S02]  /*1ba0*/  IMAD R0, R12, c[0x0][0x2b4], R0 ;  /* 0x0000ad000c007a24 */ /* 0x000fe400078e0200 */
[----:B------:R1:W-:Y:S02]  /*1bb0*/  @!P2 LDGSTS.E.BYPASS.LTC128B.128 [R182+0x17100], [R2.64], !P3 ;  /* 0x1710000002b6afae */ /* 0x0003e4000d901d46 */
[----:B------:R-:W-:Y:S02]  /*1bc0*/  IMAD.IADD R223, R219, 0x1, R0 ;  /* 0x00000001dbdf7824 */ /* 0x000fe400078e0200 */
[----:B------:R-:W0:Y:S01]  /*1bd0*/  LDGDEPBAR ;  /* 0x00000000000079af */ /* 0x000e220000000000 */
[----:B------:R-:W-:Y:S03]  /*1be0*/  WARPSYNC 0xffffffff ;  /* 0xffffffff00007948 */ /* 0x000fe60003800000 */
[----:B------:R-:W-:Y:S01]  /*1bf0*/  IMAD.MOV.U32 R0, RZ, RZ, c[0x0][0x2b8] ;  /* 0x0000ae00ff007624 */ /* 0x000fe200078e00ff */
[----:B------:R-:W-:Y:S01]  /*1c00*/  BAR.SYNC.DEFER_BLOCKING 0x0 ;  /* 0x0000000000007b1d */ /* 0x000fe20000010000 */
[----:B--2---:R-:W-:-:S02]  /*1c10*/  IMAD.MOV.U32 R9, RZ, RZ, c[0x0][0x2ac] ;  /* 0x0000ab00ff097624 */ /* 0x004fc400078e00ff */
[----:B-1----:R-:W-:Y:S01]  /*1c20*/  IMAD R2, R100, 0x40, R105 ;  /* 0x0000004064027824 */ /* 0x002fe200078e0269 */
[----:B------:R-:W-:Y:S01]  /*1c30*/  ISETP.NE.AND P3, PT, R0, 0x1, PT ;  /* 0x000000010000780c */ /* 0x000fe20003f65270 */
[----:B------:R-:W-:Y:S02]  /*1c40*/  IMAD R9, R9, c[0x0][0x1d0], RZ ;  /* 0x0000740009097a24 */ /* 0x000fe400078e02ff */
[----:B------:R-:W-:-:S03]  /*1c50*/  IMAD.MOV.U32 R183, RZ, RZ, RZ ;  /* 0x000000ffffb77224 */ /* 0x000fc600078e00ff */
[C---:B------:R-:W-:Y:S01]  /*1c60*/  ISETP.GE.AND P1, PT, R2.reuse, R9, PT ;  /* 0x000000090200720c */ /* 0x040fe20003f26270 */
[----:B------:R-:W-:-:S03]  /*1c70*/  IMAD.IADD R2, R2, 0x1, R215 ;  /* 0x0000000102027824 */ /* 0x000fc600078e02d7 */
[----:B------:R-:W-:Y:S01]  /*1c80*/  ISETP.GT.OR P1, PT, R105, 0x3f, P1 ;  /* 0x0000003f6900780c */ /* 0x000fe20000f24670 */
[----:B------:R-:W-:Y:S02]  /*1c90*/  IMAD.MOV.U32 R0, RZ, RZ, R2 ;  /* 0x000000ffff007224 */ /* 0x000fe400078e0002 */
[----:B------:R-:W-:-:S05]  /*1ca0*/  @P3 IMAD.HI.U32 R3, R2, c[0x0][0x2bc], RZ ;  /* 0x0000af0002033a27 */ /* 0x000fca00078e00ff */
[----:B------:R-:W-:-:S05]  /*1cb0*/  @P3 SHF.R.U32.HI R0, RZ, c[0x0][0x2c0], R3 ;  /* 0x0000b000ff003a19 */ /* 0x000fca0000011603 */
[----:B------:R-:W-:-:S04]  /*1cc0*/  @!P1 IADD3 R3, P0, R0, R218, RZ ;  /* 0x000000da00039210 */ /* 0x000fc80007f1e0ff */
[----:B------:R-:W-:Y:S02]  /*1cd0*/  @!P1 LEA.HI.X.SX32 R5, R0, R223, 0x1, P0 ;  /* 0x000000df00059211 */ /* 0x000fe400000f0eff */
[----:B------:R-:W-:-:S04]  /*1ce0*/  @!P1 LEA R4, P0, R3, c[0x0][0x2a0], 0x2 ;  /* 0x0000a80003049a11 */ /* 0x000fc800078010ff */
[----:B------:R-:W-:-:S05]  /*1cf0*/  @!P1 LEA.HI.X R5, R3, c[0x0][0x2a4], R5, 0x2, P0 ;  /* 0x0000a90003059a11 */ /* 0x000fca00000f1405 */
[----:B------:R1:W2:Y:S01]  /*1d00*/  @!P1 LDG.E R183, [R4.64] ;  /* 0x0000000604b79981 */ /* 0x0002a2000c1e1900 */
[----:B------:R-:W-:Y:S01]  /*1d10*/  IADD3 R0, -R0, RZ, RZ ;  /* 0x000000ff00007210 */ /* 0x000fe20007ffe1ff */
[----:B------:R-:W-:Y:S01]  /*1d20*/  IMAD.WIDE.U32 R216, R227, c[0x0][0x1e8], RZ ;  /* 0x00007a00e3d87a25 */ /* 0x000fe200078e00ff */
[----:B------:R-:W-:Y:S01]  /*1d30*/  SHF.L.U64.HI R104, R208, 0x1, R16 ;  /* 0x00000001d0687819 */ /* 0x000fe20000010210 */
[----:B------:R-:W-:Y:S01]  /*1d40*/  BSSY B0, `(.L_x_1044) ;  /* 0x00001a6000007945 */ /* 0x000fe20003800000 */
[----:B------:R-:W-:Y:S01]  /*1d50*/  SHF.L.U64.HI R101, R197, 0x1, R17 ;  /* 0x00000001c5657819 */ /* 0x000fe20000010211 */
[----:B------:R-:W-:Y:S01]  /*1d60*/  IMAD R186, R0, c[0x0][0x2b8], R2 ;  /* 0x0000ae0000ba7a24 */ /* 0x000fe200078e0202 */
[----:B------:R-:W-:Y:S01]  /*1d70*/  IADD3 R170, R103, 0x20, RZ ;  /* 0x0000002067aa7810 */ /* 0x000fe20007ffe0ff */
[----:B------:R-:W-:Y:S01]  /*1d80*/  IMAD R106, R100, -0x40, R9 ;  /* 0xffffffc0646a7824 */ /* 0x000fe200078e0209 */
[----:B------:R-:W-:Y:S01]  /*1d90*/  SHF.L.U64.HI R102, R207, 0x1, R15 ;  /* 0x00000001cf667819 */ /* 0x000fe2000001020f */
[----:B------:R-:W-:-:S04]  /*1da0*/  IMAD.WIDE.U32 R2, R186, c[0x0][0x1e0], RZ ;  /* 0x00007800ba027a25 */ /* 0x000fc800078e00ff */
[----:B------:R-:W-:Y:S02]  /*1db0*/  IMAD.IADD R22, R106, 0x1, -R214 ;  /* 0x000000016a167824 */ /* 0x000fe400078e0ad6 */
[----:B------:R-:W-:Y:S02]  /*1dc0*/  IMAD R7, R13, c[0x0][0x210], RZ ;  /* 0x000084000d077a24 */ /* 0x000fe400078e02ff */
[----:B------:R-:W-:Y:S01]  /*1dd0*/  IMAD.WIDE.U32 R220, R227, c[0x0][0x210], RZ ;  /* 0x00008400e3dc7a25 */ /* 0x000fe200078e00ff */
[C---:B------:R-:W-:Y:S02]  /*1de0*/  ISETP.GE.AND P2, PT, R22.reuse, 0x1, PT ;  /* 0x000000011600780c */ /* 0x040fe40003f46270 */
[----:B------:R-:W-:Y:S01]  /*1df0*/  ISETP.GE.AND P6, PT, R22, 0x21, PT ;  /* 0x000000211600780c */ /* 0x000fe20003fc6270 */
[----:B------:R-:W-:Y:S02]  /*1e00*/  IMAD.SHL.U32 R107, R197, 0x2, RZ ;  /* 0x00000002c56b7824 */ /* 0x000fe400078e00ff */
[----:B------:R-:W-:Y:S01]  /*1e10*/  IMAD.SHL.U32 R109, R207, 0x2, RZ ;  /* 0x00000002cf6d7824 */ /* 0x000fe200078e00ff */
[----:B-1----:R-:W-:Y:S01]  /*1e20*/  SHF.R.S32.HI R5, RZ, 0x1f, R186 ;  /* 0x0000001fff057819 */ /* 0x002fe200000114ba */
[----:B------:R-:W-:-:S04]  /*1e30*/  IMAD.SHL.U32 R108, R208, 0x2, RZ ;  /* 0x00000002d06c7824 */ /* 0x000fc800078e00ff */
[----:B------:R-:W-:Y:S02]  /*1e40*/  IMAD R0, R5, c[0x0][0x1e0], RZ ;  /* 0x0000780005007a24 */ /* 0x000fe400078e02ff */
[----:B------:R-:W-:Y:S02]  /*1e50*/  @P2 ISETP.GE.AND P1, PT, R197, c[0x0][0x1d4], PT ;  /* 0x00007500c5002a0c */ /* 0x000fe40003f26270 */
[----:B------:R-:W-:Y:S01]  /*1e60*/  IMAD R0, R186, c[0x0][0x1e4], R0 ;  /* 0x00007900ba007a24 */ /* 0x000fe200078e0200 */
[----:B------:R-:W-:-:S03]  /*1e70*/  @P2 ISETP.GE.AND P5, PT, R208, c[0x0][0x1d4], PT ;  /* 0x00007500d0002a0c */ /* 0x000fc60003fa6270 */
[----:B------:R-:W-:Y:S02]  /*1e80*/  IMAD.IADD R3, R3, 0x1, R0 ;  /* 0x0000000103037824 */ /* 0x000fe400078e0200 */
[----:B------:R-:W-:-:S04]  /*1e90*/  IMAD R0, R13, c[0x0][0x1e8], RZ ;  /* 0x00007a000d007a24 */ /* 0x000fc800078e02ff */
[----:B------:R-:W-:-:S04]  /*1ea0*/  IMAD R0, R227, c[0x0][0x1ec], R0 ;  /* 0x00007b00e3007a24 */ /* 0x000fc800078e0200 */
[----:B------:R-:W-:Y:S01]  /*1eb0*/  IMAD.IADD R222, R217, 0x1, R0 ;  /* 0x00000001d9de7824 */ /* 0x000fe200078e0200 */
[----:B--2-4-:R-:W-:Y:S01]  /*1ec0*/  SHF.R.S32.HI R11, RZ, 0x1f, R183 ;  /* 0x0000001fff0b7819 */ /* 0x014fe200000114b7 */
[----:B------:R-:W-:-:S04]  /*1ed0*/  IMAD.WIDE.U32 R2, R183, c[0x0][0x1f0], R2 ;  /* 0x00007c00b7027a25 */ /* 0x000fc800078e0002 */
[C---:B------:R-:W-:Y:S01]  /*1ee0*/  IMAD R4, R11.reuse, c[0x0][0x1f0], RZ ;  /* 0x00007c000b047a24 */ /* 0x040fe200078e02ff */
[----:B------:R-:W-:Y:S01]  /*1ef0*/  IADD3 R0, P0, R2, R216, RZ ;  /* 0x000000d802007210 */ /* 0x000fe20007f1e0ff */
[----:B------:R-:W-:Y:S02]  /*1f00*/  IMAD R11, R11, c[0x0][0x218], RZ ;  /* 0x000086000b0b7a24 */ /* 0x000fe400078e02ff */
[C---:B------:R-:W-:Y:S02]  /*1f10*/  IMAD R4, R183.reuse, c[0x0][0x1f4], R4 ;  /* 0x00007d00b7047a24 */ /* 0x040fe400078e0204 */
[----:B------:R-:W-:-:S03]  /*1f20*/  IMAD R11, R183, c[0x0][0x21c], R11 ;  /* 0x00008700b70b7a24 */ /* 0x000fc600078e020b */
[----:B------:R-:W-:Y:S01]  /*1f30*/  IADD3.X R2, R222, R3, R4, P0, !PT ;  /* 0x00000003de027210 */ /* 0x000fe200007fe404 */
[----:B------:R-:W-:Y:S01]  /*1f40*/  IMAD R4, R5, c[0x0][0x208], RZ ;  /* 0x0000820005047a24 */ /* 0x000fe200078e02ff */
[----:B------:R-:W-:-:S03]  /*1f50*/  LEA R6, P0, R0, c[0x0][0x1c8], 0x1 ;  /* 0x0000720000067a11 */ /* 0x000fc600078008ff */
[----:B------:R-:W-:Y:S01]  /*1f60*/  IMAD R5, R186, c[0x0][0x20c], R4 ;  /* 0x00008300ba057a24 */ /* 0x000fe200078e0204 */
[----:B------:R-:W-:Y:S01]  /*1f70*/  LEA.HI.X R10, R0, c[0x0][0x1cc], R2, 0x1, P0 ;  /* 0x00007300000a7a11 */ /* 0x000fe200000f0c02 */
[----:B------:R-:W-:Y:S01]  /*1f80*/  IMAD.WIDE.U32 R2, R186, c[0x0][0x208], RZ ;  /* 0x00008200ba027a25 */ /* 0x000fe200078e00ff */
[----:B------:R-:W1:Y:S03]  /*1f90*/  SHFL.IDX PT, R0, R6, RZ, 0x181f ;  /* 0x00181fff06007589 */ /* 0x000e6600000e0000 */
[----:B------:R-:W-:Y:S01]  /*1fa0*/  IMAD.IADD R3, R3, 0x1, R5 ;  /* 0x0000000103037824 */ /* 0x000fe200078e0205 */
[----:B------:R-:W2:Y:S03]  /*1fb0*/  SHFL.IDX PT, R8, R10, RZ, 0x181f ;  /* 0x00181fff0a087589 */ /* 0x000ea600000e0000 */
[----:B------:R-:W-:Y:S01]  /*1fc0*/  IMAD.WIDE.U32 R2, R183, c[0x0][0x218], R2 ;  /* 0x00008600b7027a25 */ /* 0x000fe200078e0002 */
[----:B------:R3:W4:Y:S04]  /*1fd0*/  SHFL.IDX PT, R9, R6, 0x1, 0x181f ;  /* 0x00381f0006097f89 */ /* 0x00072800000e0000 */
[----:B------:R-:W5:Y:S01]  /*1fe0*/  SHFL.IDX PT, R10, R10, 0x1, 0x181f ;  /* 0x00381f000a0a7f89 */ /* 0x000f6200000e0000 */
[----:B-1----:R-:W-:-:S04]  /*1ff0*/  @P2 LEA R4, P0, R197, R0, 0x1 ;  /* 0x00000000c5042211 */ /* 0x002fc800078008ff */
[----:B--2---:R-:W-:Y:S02]  /*2000*/  @P2 LEA.HI.X R5, R197, R8, R17, 0x1, P0 ;  /* 0x00000008c5052211 */ /* 0x004fe400000f0c11 */
[----:B---3--:R-:W-:-:S03]  /*2010*/  @P2 LEA R6, P0, R208, R0, 0x1 ;  /* 0x00000000d0062211 */ /* 0x008fc600078008ff */
[----:B------:R1:W-:Y:S02]  /*2020*/  @P2 LDGSTS.E.BYPASS.LTC128B.128 [R182+0x6100], [R4.64], !P1 ;  /* 0x0610000004b62fae */ /* 0x0003e4000c901d46 */
[----:B-1----:R-:W-:Y:S01]  /*2030*/  IMAD R5, R227, c[0x0][0x214], R7 ;  /* 0x00008500e3057a24 */ /* 0x002fe200078e0207 */
[----:B------:R-:W-:Y:S02]  /*2040*/  @P2 LEA.HI.X R7, R208, R8, R16, 0x1, P0 ;  /* 0x00000008d0072211 */ /* 0x000fe400000f0c10 */
[C---:B------:R-:W-:Y:S02]  /*2050*/  @P2 ISETP.GE.AND P0, PT, R207.reuse, c[0x0][0x1d4], PT ;  /* 0x00007500cf002a0c */ /* 0x040fe40003f06270 */
[----:B------:R-:W-:Y:S01]  /*2060*/  @P2 LEA R4, P1, R207, R0, 0x1 ;  /* 0x00000000cf042211 */ /* 0x000fe200078208ff */
[----:B------:R1:W-:Y:S01]  /*2070*/  @P2 LDGSTS.E.BYPASS.LTC128B.128 [R182+0x8100], [R6.64], !P5 ;  /* 0x0810000006b62fae */ /* 0x0003e2000e901d46 */
[----:B------:R-:W-:Y:S02]  /*2080*/  IADD3 R224, R221, R5, RZ ;  /* 0x00000005dde07210 */ /* 0x000fe40007ffe0ff */
[----:B------:R-:W-:-:S02]  /*2090*/  @P2 LEA.HI.X R5, R207, R8, R15, 0x1, P1 ;  /* 0x00000008cf052211 */ /* 0x000fc400008f0c0f */
[----:B------:R-:W-:-:S04]  /*20a0*/  IADD3 R0, P1, R2, R220, RZ ;  /* 0x000000dc02007210 */ /* 0x000fc80007f3e0ff */
[----:B------:R-:W-:Y:S01]  /*20b0*/  IADD3.X R11, R224, R3, R11, P1, !PT ;  /* 0x00000003e00b7210 */ /* 0x000fe20000ffe40b */
[----:B------:R2:W-:Y:S01]  /*20c0*/  @P2 LDGSTS.E.BYPASS.LTC128B.128 [R182+0xa100], [R4.64], !P0 ;  /* 0x0a10000004b62fae */ /* 0x0005e2000c101d46 */
[----:B------:R-:W-:Y:S02]  /*20d0*/  @P6 ISETP.GE.AND P2, PT, R197, c[0x0][0x1d4], PT ;  /* 0x00007500c5006a0c */ /* 0x000fe40003f46270 */
[----:B------:R-:W-:-:S04]  /*20e0*/  LEA R8, P5, R0, c[0x0][0x1f8], 0x1 ;  /* 0x00007e0000087a11 */ /* 0x000fc800078a08ff */
[----:B------:R-:W-:Y:S02]  /*20f0*/  LEA.HI.X R11, R0, c[0x0][0x1fc], R11, 0x1, P5 ;  /* 0x00007f00000b7a11 */ /* 0x000fe400028f0c0b */
[CC--:B----4-:R-:W-:Y:S01]  /*2100*/  @P6 LEA R2, P5, R207.reuse, R9.reuse, 0x1 ;  /* 0x00000009cf026211 */ /* 0x0d0fe200078a08ff */
[----:B------:R-:W3:Y:S03]  /*2110*/  SHFL.IDX PT, R0, R8, RZ, 0x181f ;  /* 0x00181fff08007589 */ /* 0x000ee600000e0000 */
[----:B-----5:R-:W-:Y:S02]  /*2120*/  @P6 LEA.HI.X R3, R207, R10, R15, 0x1, P5 ;  /* 0x0000000acf036211 */ /* 0x020fe400028f0c0f */
[----:B-1----:R-:W-:-:S04]  /*2130*/  @P6 LEA R6, P1, R197, R9, 0x1 ;  /* 0x00000009c5066211 */ /* 0x002fc800078208ff */
[----:B------:R-:W-:Y:S02]  /*2140*/  @P6 LEA.HI.X R7, R197, R10, R17, 0x1, P1 ;  /* 0x0000000ac5076211 */ /* 0x000fe400008f0c11 */
[----:B------:R-:W-:-:S03]  /*2150*/  @P6 ISETP.GE.AND P1, PT, R208, c[0x0][0x1d4], PT ;  /* 0x00007500d0006a0c */ /* 0x000fc60003f26270 */
[----:B------:R1:W-:Y:S01]  /*2160*/  @P6 LDGSTS.E.BYPASS.LTC128B.128 [R182+0x7100], [R6.64], !P2 ;  /* 0x0710000006b66fae */ /* 0x0003e2000d101d46 */
[----:B--2---:R-:W-:-:S04]  /*2170*/  @P6 LEA R4, P0, R208, R9, 0x1 ;  /* 0x00000009d0046211 */ /* 0x004fc800078008ff */
[----:B------:R-:W-:Y:S02]  /*2180*/  @P6 LEA.HI.X R5, R208, R10, R16, 0x1, P0 ;  /* 0x0000000ad0056211 */ /* 0x000fe400000f0c10 */
[----:B------:R-:W-:-:S03]  /*2190*/  @P6 ISETP.GE.AND P0, PT, R207, c[0x0][0x1d4], PT ;  /* 0x00007500cf006a0c */ /* 0x000fc60003f06270 */
[----:B------:R2:W-:Y:S10]  /*21a0*/  @P6 LDGSTS.E.BYPASS.LTC128B.128 [R182+0x9100], [R4.64], !P1 ;  /* 0x0910000004b66fae */ /* 0x0005f4000c901d46 */
[----:B------:R4:W-:Y:S01]  /*21b0*/  @P6 LDGSTS.E.BYPASS.LTC128B.128 [R182+0xb100], [R2.64], !P0 ;  /* 0x0b10000002b66fae */ /* 0x0009e2000c101d46 */
[----:B------:R-:W-:-:S02]  /*21c0*/  R2P PR, R212, 0x6 ;  /* 0x00000006d4007804 */ /* 0x000fc40000000000 */
[C---:B---3--:R-:W-:Y:S01]  /*21d0*/  IADD3 R16, P0, R0.reuse, R107, RZ ;  /* 0x0000006b00107210 */ /* 0x048fe20007f1e0ff */
[----:B------:R-:W0:Y:S01]  /*21e0*/  LDGDEPBAR ;  /* 0x00000000000079af */ /* 0x000e220000000000 */
[----:B------:R-:W-:Y:S02]  /*21f0*/  IADD3 R14, P6, R0, R108, RZ ;  /* 0x0000006c000e7210 */ /* 0x000fe40007fde0ff */
[----:B------:R-:W-:Y:S01]  /*2200*/  ISETP.GE.AND P5, PT, R197, c[0x0][0x1d4], PT ;  /* 0x00007500c5007a0c */ /* 0x000fe20003fa6270 */
[----:B-1----:R-:W1:Y:S06]  /*2210*/  SHFL.IDX PT, R6, R11, RZ, 0x181f ;  /* 0x00181fff0b067589 */ /* 0x002e6c00000e0000 */
[----:B------:R-:W-:-:S02]  /*2220*/  @P1 IADD3 R170, R103, -0x20, RZ ;  /* 0xffffffe067aa1810 */ /* 0x000fc40007ffe0ff */
[----:B------:R-:W-:Y:S01]  /*2230*/  IADD3 R12, P1, R0, R109, RZ ;  /* 0x0000006d000c7210 */ /* 0x000fe20007f3e0ff */
[----:B------:R-:W-:Y:S01]  /*2240*/  IMAD.MOV.U32 R0, RZ, RZ, 0x40 ;  /* 0x00000040ff007424 */ /* 0x000fe200078e00ff */
[C---:B------:R-:W-:Y:S02]  /*2250*/  IADD3 R171, R170.reuse, 0x4000, RZ ;  /* 0x00004000aaab7810 */ /* 0x040fe40007ffe0ff */
[----:B------:R-:W-:Y:S02]  /*2260*/  IADD3 R175, R170, 0x2000, RZ ;  /* 0x00002000aaaf7810 */ /* 0x000fe40007ffe0ff */
[----:B------:R-:W-:Y:S02]  /*2270*/  SEL R0, R0, 0xffffffc0, !P2 ;  /* 0xffffffc000007807 */ /* 0x000fe40005000000 */
[C---:B------:R-:W-:Y:S02]  /*2280*/  IADD3 R173, R170.reuse, 0x3000, RZ ;  /* 0x00003000aaad7810 */ /* 0x040fe40007ffe0ff */
[----:B------:R-:W-:Y:S01]  /*2290*/  IADD3 R172, R170, 0x2800, RZ ;  /* 0x00002800aaac7810 */ /* 0x000fe20007ffe0ff */
[----:B----4-:R-:W3:Y:S01]  /*22a0*/  SHFL.IDX PT, R2, R8, 0x1, 0x181f ;  /* 0x00381f0008027f89 */ /* 0x010ee200000e0000 */
[----:B------:R-:W-:-:S04]  /*22b0*/  DEPBAR.LE SB0, 0x1 ;  /* 0x000080400000791a */ /* 0x000fc80000000000 */
[----:B------:R-:W-:-:S04]  /*22c0*/  DEPBAR.LE SB0, 0x0 ;  /* 0x000080000000791a */ /* 0x000fc80000000000 */
[----:B------:R-:W-:Y:S01]  /*22d0*/  BAR.SYNC.DEFER_BLOCKING 0x0 ;  /* 0x0000000000007b1d */ /* 0x000fe20000010000 */
[C---:B-1----:R-:W-:Y:S01]  /*22e0*/  IMAD.X R17, R6.reuse, 0x1, R101, P0 ;  /* 0x0000000106117824 */ /* 0x042fe200000e0665 */
[C---:B------:R-:W-:Y:S01]  /*22f0*/  IADD3.X R15, R6.reuse, R104, RZ, P6, !PT ;  /* 0x00000068060f7210 */ /* 0x040fe200037fe4ff */
[----:B------:R-:W-:Y:S01]  /*2300*/  IMAD.X R13, R6, 0x1, R102, P1 ;  /* 0x00000001060d7824 */ /* 0x000fe200008e0666 */
[----:B------:R-:W-:Y:S01]  /*2310*/  ISETP.GE.AND P6, PT, R208, c[0x0][0x1d4], PT ;  /* 0x00007500d0007a0c */ /* 0x000fe20003fc6270 */
[--C-:B------:R-:W-:Y:S01]  /*2320*/  IMAD.IADD R161, R103, 0x1, R0.reuse ;  /* 0x0000000167a17824 */ /* 0x100fe200078e0200 */
[----:B------:R-:W1:Y:S01]  /*2330*/  SHFL.IDX PT, R3, R11, 0x1, 0x181f ;  /* 0x00381f000b037f89 */ /* 0x000e6200000e0000 */
[----:B------:R-:W-:Y:S01]  /*2340*/  IMAD.IADD R160, R171, 0x1, R0 ;  /* 0x00000001aba07824 */ /* 0x000fe200078e0200 */
[C---:B------:R-:W-:Y:S02]  /*2350*/  IADD3 R174, R170.reuse, 0x3800, RZ ;  /* 0x00003800aaae7810 */ /* 0x040fe40007ffe0ff */
[----:B------:R-:W-:-:S02]  /*2360*/  IADD3 R176, R170, 0x4800, RZ ;  /* 0x00004800aab07810 */ /* 0x000fc40007ffe0ff */
[C---:B------:R-:W-:Y:S02]  /*2370*/  IADD3 R177, R170.reuse, 0x5000, RZ ;  /* 0x00005000aab17810 */ /* 0x040fe40007ffe0ff */
[----:B------:R-:W-:Y:S02]  /*2380*/  IADD3 R178, R170, 0x5800, RZ ;  /* 0x00005800aab27810 */ /* 0x000fe40007ffe0ff */
[C---:B---3--:R-:W-:Y:S02]  /*2390*/  IADD3 R20, P0, R2.reuse, R107, RZ ;  /* 0x0000006b02147210 */ /* 0x048fe40007f1e0ff */
[----:B------:R-:W-:Y:S02]  /*23a0*/  IADD3 R18, P1, R2, R108, RZ ;  /* 0x0000006c02127210 */ /* 0x000fe40007f3e0ff */
[C---:B------:R-:W-:Y:S02]  /*23b0*/  IADD3 R181, R170.reuse, 0x1800, RZ ;  /* 0x00001800aab57810 */ /* 0x040fe40007ffe0ff */
[C---:B------:R-:W-:Y:S01]  /*23c0*/  IADD3 R180, R170.reuse, 0x1000, RZ ;  /* 0x00001000aab47810 */ /* 0x040fe20007ffe0ff */
[----:B------:R-:W-:Y:S01]  /*23d0*/  LDSM.16.M88.4 R8, [R166] ;  /* 0x00000000a608783b */ /* 0x000fe20000000200 */
[----:B------:R-:W-:-:S03]  /*23e0*/  IADD3 R179, R170, 0x800, RZ ;  /* 0x00000800aab37810 */ /* 0x000fc60007ffe0ff */
[----:B------:R-:W3:Y:S01]  /*23f0*/  LDSM.16.M88.4 R28, [R103] ;  /* 0x00000000671c783b */ /* 0x000ee20000000200 */
[C---:B-1----:R-:W-:Y:S01]  /*2400*/  IMAD.X R21, R3.reuse, 0x1, R101, P0 ;  /* 0x0000000103157824 */ /* 0x042fe200000e0665 */
[C---:B------:R-:W-:Y:S01]  /*2410*/  ISETP.LT.OR P0, PT, R22.reuse, 0x1, P5 ;  /* 0x000000011600780c */ /* 0x040fe20002f01670 */
[----:B------:R-:W-:Y:S01]  /*2420*/  IMAD.X R19, R3, 0x1, R104, P1 ;  /* 0x0000000103137824 */ /* 0x000fe200008e0668 */
[C---:B------:R-:W-:Y:S01]  /*2430*/  ISETP.LT.OR P1, PT, R22.reuse, 0x1, P6 ;  /* 0x000000011600780c */ /* 0x040fe20003721670 */
[----:B------:R-:W-:Y:S01]  /*2440*/  LDSM.16.M88.4 R32, [R103+0x800] ;  /* 0x000800006720783b */ /* 0x000fe20000000200 */
[C---:B------:R-:W-:Y:S02]  /*2450*/  ISETP.LT.OR P5, PT, R22.reuse, 0x21, P5 ;  /* 0x000000211600780c */ /* 0x040fe40002fa1670 */
[C---:B------:R-:W-:Y:S01]  /*2460*/  ISETP.LT.OR P6, PT, R22.reuse, 0x21, P6 ;  /* 0x000000211600780c */ /* 0x040fe200037c1670 */
[----:B------:R-:W1:Y:S04]  /*2470*/  LDSM.16.M88.4 R44, [R103+0x1000] ;  /* 0x00100000672c783b */ /* 0x000e680000000200 */
[----:B------:R-:W-:Y:S04]  /*2480*/  LDSM.16.M88.4 R60, [R103+0x1800] ;  /* 0x00180000673c783b */ /* 0x000fe80000000200 */
[----:B--2---:R-:W-:Y:S04]  /*2490*/  LDSM.16.M88.4 R4, [R167] ;  /* 0x00000000a704783b */ /* 0x004fe80000000200 */
[----:B------:R-:W2:Y:S04]  /*24a0*/  LDSM.16.M88.4 R40, [R170] ;  /* 0x00000000aa28783b */ /* 0x000ea80000000200 */
[----:B------:R-:W4:Y:S04]  /*24b0*/  LDSM.16.M88.4 R64, [R170+0x800] ;  /* 0x00080000aa40783b */ /* 0x000f280000000200 */
[----:B------:R-:W-:Y:S04]  /*24c0*/  LDSM.16.M88.4 R76, [R170+0x1000] ;  /* 0x00100000aa4c783b */ /* 0x000fe80000000200 */
[----:B------:R-:W-:Y:S04]  /*24d0*/  LDSM.16.M88.4 R84, [R170+0x1800] ;  /* 0x00180000aa54783b */ /* 0x000fe80000000200 */
[----:B------:R-:W-:Y:S01]  /*24e0*/  @!PT LDS RZ, [RZ] ;  /* 0x00000000fffff984 */ /* 0x000fe20000000800 */
[----:B------:R-:W-:Y:S01]  /*24f0*/  @!PT LDS RZ, [RZ] ;  /* 0x00000000fffff984 */ /* 0x000fe20000000800 */
[----:B------:R-:W-:Y:S01]  /*2500*/  @!PT LDS RZ, [RZ] ;  /* 0x00000000fffff984 */ /* 0x000fe20000000800 */
[----:B------:R5:W-:Y:S01]  /*2510*/  LDGSTS.E.BYPASS.LTC128B.128 [R182+0x100], [R16.64], !P0 ;  /* 0x0010000010b67fae */ /* 0x000be2000c101d46 */
[----:B------:R-:W-:Y:S01]  /*2520*/  ISETP.GE.AND P0, PT, R207, c[0x0][0x1d4], PT ;  /* 0x00007500cf007a0c */ /* 0x000fe20003f06270 */
[----:B---3--:R-:W-:Y:S02]  /*2530*/  HMMA.16816.F32.BF16 R24, R8, R28, RZ ;  /* 0x0000001c0818723c */ /* 0x008fe400000418ff */
[----:B------:R3:W-:Y:S01]  /*2540*/  LDGSTS.E.BYPASS.LTC128B.128 [R182+0x2100], [R14.64], !P1 ;  /* 0x021000000eb67fae */ /* 0x0007e2000c901d46 */
[----:B------:R-:W-:-:S02]  /*2550*/  ISETP.LT.OR P1, PT, R22, 0x1, P0 ;  /* 0x000000011600780c */ /* 0x000fc40000721670 */
[----:B------:R-:W-:-:S03]  /*2560*/  ISETP.LT.OR P0, PT, R22, 0x21, P0 ;  /* 0x000000211600780c */ /* 0x000fc60000701670 */
[C---:B------:R-:W-:Y:S08]  /*2570*/  HMMA.16816.F32.BF16 R28, R8.reuse, R30, RZ ;  /* 0x0000001e081c723c */ /* 0x040ff000000418ff */
[----:B------:R3:W-:Y:S01]  /*2580*/  LDGSTS.E.BYPASS.LTC128B.128 [R182+0x4100], [R12.64], !P1 ;  /* 0x041000000cb67fae */ /* 0x0007e2000c901d46 */
[----:B------:R-:W-:Y:S01]  /*2590*/  IADD3 R2, P1, R2, R109, RZ ;  /* 0x0000006d02027210 */ /* 0x000fe20007f3e0ff */
[----:B-1----:R-:W-:Y:S02]  /*25a0*/  HMMA.16816.F32.BF16 R36, R8, R44, RZ ;  /* 0x0000002c0824723c */ /* 0x002fe400000418ff */
[----:B------:R1:W-:Y:S01]  /*25b0*/  LDGSTS.E.BYPASS.LTC128B.128 [R182+0x1100], [R20.64], !P5 ;  /* 0x0110000014b67fae */ /* 0x0003e2000e901d46 */
[----:B------:R-:W-:-:S02]  /*25c0*/  IADD3.X R3, R3, R102, RZ, P1, !PT ;  /* 0x0000006603037210 */ /* 0x000fc40000ffe4ff */
[----:B------:R-:W-:Y:S01]  /*25d0*/  ISETP.GT.AND P1, PT, R105, 0x3f, PT ;  /* 0x0000003f6900780c */ /* 0x000fe20003f24270 */
[----:B------:R5:W-:Y:S02]  /*25e0*/  LDGSTS.E.BYPASS.LTC128B.128 [R182+0x3100], [R18.64], !P6 ;  /* 0x0310000012b67fae */ /* 0x000be4000f101d46 */
[----:B--2---:R-:W-:Y:S02]  /*25f0*/  HMMA.16816.F32.BF16 R52, R4, R40, R24 ;  /* 0x000000280434723c */ /* 0x004fe40000041818 */
[----:B------:R2:W-:Y:S01]  /*2600*/  LDGSTS.E.BYPASS.LTC128B.128 [R182+0x5100], [R2.64], !P0 ;  /* 0x0510000002b67fae */ /* 0x0005e2000c101d46 */
[----:B------:R-:W-:-:S03]  /*2610*/  ISETP.GT.AND P0, PT, R100, R213, PT ;  /* 0x000000d56400720c */ /* 0x000fc60003f04270 */
[----:B------:R-:W-:Y:S02]  /*2620*/  LDSM.16.M88.4 R68, [R161] ;  /* 0x00000000a144783b */ /* 0x000fe40000000200 */
[C---:B------:R-:W-:Y:S02]  /*2630*/  HMMA.16816.F32.BF16 R24, R8.reuse, R32, RZ ;  /* 0x000000200818723c */ /* 0x040fe400000418ff */
[----:B------:R-:W-:Y:S04]  /*2640*/  LDSM.16.M88.4 R88, [R160+-0x4000] ;  /* 0xffc00000a058783b */ /* 0x000fe80000000200 */
[----:B------:R-:W-:Y:S02]  /*2650*/  LDSM.16.M88.4 R72, [R161+0x800] ;  /* 0x00080000a148783b */ /* 0x000fe40000000200 */
[C---:B------:R-:W-:Y:S02]  /*2660*/  HMMA.16816.F32.BF16 R48, R8.reuse, R46, RZ ;  /* 0x0000002e0830723c */ /* 0x040fe400000418ff */
[----:B---3--:R-:W3:Y:S04]  /*2670*/  LDSM.16.M88.4 R12, [R169] ;  /* 0x00000000a90c783b */ /* 0x008ee80000000200 */
[----:B-1----:R-:W1:Y:S02]  /*2680*/  LDSM.16.M88.4 R20, [R168] ;  /* 0x00000000a814783b */ /* 0x002e640000000200 */
[C---:B------:R-:W-:Y:S02]  /*2690*/  HMMA.16816.F32.BF16 R56, R8.reuse, R60, RZ ;  /* 0x0000003c0838723c */ /* 0x040fe400000418ff */
[----:B------:R-:W1:Y:S04]  /*26a0*/  LDSM.16.M88.4 R80, [R161+0x1000] ;  /* 0x00100000a150783b */ /* 0x000e680000000200 */
[----:B------:R-:W-:Y:S02]  /*26b0*/  LDSM.16.M88.4 R96, [R103+0x2000] ;  /* 0x002000006760783b */ /* 0x000fe40000000200 */
[C---:B-----5:R-:W-:Y:S02]  /*26c0*/  HMMA.16816.F32.BF16 R16, R8.reuse, R34, RZ ;  /* 0x000000220810723c */ /* 0x060fe400000418ff */
[----:B------:R-:W-:Y:S04]  /*26d0*/  LDSM.16.M88.4 R92, [R175] ;  /* 0x00000000af5c783b */ /* 0x000fe80000000200 */
[----:B------:R-:W0:Y:S02]  /*26e0*/  LDGDEPBAR ;  /* 0x00000000000079af */ /* 0x000e240000000000 */
[----:B------:R-:W-:Y:S02]  /*26f0*/  HMMA.16816.F32.BF16 R44, R8, R62, RZ ;  /* 0x0000003e082c723c */ /* 0x000fe400000418ff */
[----:B------:R-:W5:Y:S06]  /*2700*/  LDSM.16.M88.4 R60, [R161+0x1800] ;  /* 0x00180000a13c783b */ /* 0x000f6c0000000200 */
[C---:B------:R-:W-:Y:S08]  /*2710*/  HMMA.16816.F32.BF16 R40, R4.reuse, R42, R28 ;  /* 0x0000002a0428723c */ /* 0x040ff0000004181c */
[----:B----4-:R-:W-:Y:S08]  /*2720*/  HMMA.16816.F32.BF16 R32, R4, R64, R24 ;  /* 0x000000400420723c */ /* 0x010ff00000041818 */
[----:B---3--:R-:W-:Y:S08]  /*2730*/  HMMA.16816.F32.BF16 R28, R12, R68, R52 ;  /* 0x000000440c1c723c */ /* 0x008ff00000041834 */
[C---:B------:R-:W-:Y:S01]  /*2740*/  HMMA.16816.F32.BF16 R24, R4.reuse, R66, R16 ;  /* 0x000000420418723c */ /* 0x040fe20000041810 */
[----:B------:R-:W3:Y:S04]  /*2750*/  LDSM.16.M88.4 R16, [R166+0x4000] ;  /* 0x00400000a610783b */ /* 0x000ee80000000200 */
[----:B------:R-:W4:Y:S03]  /*2760*/  LDSM.16.M88.4 R64, [R160+-0x3800] ;  /* 0xffc80000a040783b */ /* 0x000f260000000200 */
[C---:B------:R-:W-:Y:S08]  /*2770*/  HMMA.16816.F32.BF16 R8, R4.reuse, R76, R36 ;  /* 0x0000004c0408723c */ /* 0x040ff00000041824 */
[C---:B------:R-:W-:Y:S01]  /*2780*/  HMMA.16816.F32.BF16 R48, R4.reuse, R78, R48 ;  /* 0x0000004e0430723c */ /* 0x040fe20000041830 */
[----:B------:R-:W2:Y:S07]  /*2790*/  LDSM.16.M88.4 R76, [R160+-0x3000] ;  /* 0xffd00000a04c783b */ /* 0x000eae0000000200 */
[C---:B------:R-:W-:Y:S08]  /*27a0*/  HMMA.16816.F32.BF16 R52, R4.reuse, R84, R56 ;  /* 0x000000540434723c */ /* 0x040ff00000041838 */
[----:B------:R-:W-:Y:S01]  /*27b0*/  HMMA.16816.F32.BF16 R44, R4, R86, R44 ;  /* 0x00000056042c723c */ /* 0x000fe2000004182c */
[----:B------:R-:W-:Y:S07]  /*27c0*/  LDSM.16.M88.4 R84, [R103+0x2800] ;  /* 0x002800006754783b */ /* 0x000fee0000000200 */
[----:B-1----:R-:W-:Y:S08]  /*27d0*/  HMMA.16816.F32.BF16 R4, R20, R88, R28 ;  /* 0x000000581404723c */ /* 0x002ff0000004181c */
[C---:B------:R-:W-:Y:S01]  /*27e0*/  HMMA.16816.F32.BF16 R40, R12.reuse, R70, R40 ;  /* 0x000000460c28723c */ /* 0x040fe20000041828 */
[----:B------:R-:W-:Y:S07]  /*27f0*/  LDSM.16.M88.4 R68, [R103+0x3800] ;  /* 0x003800006744783b */ /* 0x000fee0000000200 */
[C---:B------:R-:W-:Y:S08]  /*2800*/  HMMA.16816.F32.BF16 R36, R12.reuse, R72, R32 ;  /* 0x000000480c24723c */ /* 0x040ff00000041820 */
[C---:B------:R-:W-:Y:S01]  /*2810*/  HMMA.16816.F32.BF16 R32, R12.reuse, R74, R24 ;  /* 0x0000004a0c20723c */ /* 0x040fe20000041818 */
[----:B------:R-:W1:Y:S07]  /*2820*/  LDSM.16.M88.4 R72, [R160+-0x2800] ;  /* 0xffd80000a048783b */ /* 0x000e6e0000000200 */
[C---:B------:R-:W-:Y:S01]  /*2830*/  HMMA.16816.F32.BF16 R24, R12.reuse, R80, R8 ;  /* 0x000000500c18723c */ /* 0x040fe20000041808 */
[----:B------:R-:W1:Y:S07]  /*2840*/  LDSM.16.M88.4 R8, [R167+0x4000] ;  /* 0x00400000a708783b */ /* 0x000e6e0000000200 */
[C---:B------:R-:W-:Y:S01]  /*2850*/  HMMA.16816.F32.BF16 R28, R12.reuse, R82, R48 ;  /* 0x000000520c1c723c */ /* 0x040fe20000041830 */
[----:B------:R-:W-:Y:S07]  /*2860*/  LDSM.16.M88.4 R80, [R161+0x2000] ;  /* 0x00200000a150783b */ /* 0x000fee0000000200 */
[C---:B-----5:R-:W-:Y:S08]  /*2870*/  HMMA.16816.F32.BF16 R52, R12.reuse, R60, R52 ;  /* 0x0000003c0c34723c */ /* 0x060ff00000041834 */
[----:B------:R-:W-:Y:S01]  /*2880*/  HMMA.16816.F32.BF16 R48, R12, R62, R44 ;  /* 0x0000003e0c30723c */ /* 0x000fe2000004182c */
[----:B------:R-:W5:Y:S07]  /*2890*/  LDSM.16.M88.4 R60, [R103+0x3000] ;  /* 0x00300000673c783b */ /* 0x000f6e0000000200 */
[----:B---3--:R-:W-:Y:S01]  /*28a0*/  HMMA.16816.F32.BF16 R12, R16, R96, R4 ;  /* 0x00000060100c723c */ /* 0x008fe20000041804 */
[----:B------:R-:W3:Y:S07]  /*28b0*/  LDSM.16.M88.4 R4, [R169+0x4000] ;  /* 0x00400000a904783b */ /* 0x000eee0000000200 */
[C---:B------:R-:W-:Y:S01]  /*28c0*/  HMMA.16816.F32.BF16 R44, R20.reuse, R90, R40 ;  /* 0x0000005a142c723c */ /* 0x040fe20000041828 */
[----:B------:R-:W-:Y:S07]  /*28d0*/  LDSM.16.M88.4 R88, [R160+-0x2000] ;  /* 0xffe00000a058783b */ /* 0x000fee0000000200 */
[C---:B----4-:R-:W-:Y:S08]  /*28e0*/  HMMA.16816.F32.BF16 R40, R20.reuse, R64, R36 ;  /* 0x000000401428723c */ /* 0x050ff00000041824 */
[C---:B------:R-:W-:Y:S08]  /*28f0*/  HMMA.16816.F32.BF16 R56, R20.reuse, R66, R32 ;  /* 0x000000421438723c */ /* 0x040ff00000041820 */
[C---:B--2---:R-:W-:Y:S08]  /*2900*/  HMMA.16816.F32.BF16 R64, R20.reuse, R76, R24 ;  /* 0x0000004c1440723c */ /* 0x044ff00000041818 */
[C---:B------:R-:W-:Y:S01]  /*2910*/  HMMA.16816.F32.BF16 R36, R20.reuse, R78, R28 ;  /* 0x0000004e1424723c */ /* 0x040fe2000004181c */
[----:B------:R-:W-:Y:S07]  /*2920*/  LDSM.16.M88.4 R76, [R172] ;  /* 0x00000000ac4c783b */ /* 0x000fee0000000200 */
[C---:B-1----:R-:W-:Y:S01]  /*2930*/  HMMA.16816.F32.BF16 R32, R20.reuse, R72, R52 ;  /* 0x000000481420723c */ /* 0x042fe20000041834 */
[----:B------:R-:W1:Y:S07]  /*2940*/  LDSM.16.M88.4 R52, [R173] ;  /* 0x00000000ad34783b */ /* 0x000e6e0000000200 */
[----:B------:R-:W-:Y:S01]  /*2950*/  HMMA.16816.F32.BF16 R28, R20, R74, R48 ;  /* 0x0000004a141c723c */ /* 0x000fe20000041830 */
[----:B------:R-:W2:Y:S04]  /*2960*/  LDSM.16.M88.4 R72, [R174] ;  /* 0x00000000ae48783b */ /* 0x000ea80000000200 */
[----:B------:R-:W4:Y:S03]  /*2970*/  LDSM.16.M88.4 R20, [R168+0x4000] ;  /* 0x00400000a814783b */ /* 0x000f260000000200 */
[----:B------:R-:W-:Y:S08]  /*2980*/  HMMA.16816.F32.BF16 R12, R8, R92, R12 ;  /* 0x0000005c080c723c */ /* 0x000ff0000004180c */
[C---:B------:R-:W-:Y:S01]  /*2990*/  HMMA.16816.F32.BF16 R24, R16.reuse, R98, R44 ;  /* 0x000000621018723c */ /* 0x040fe2000004182c */
[----:B------:R-:W-:Y:S07]  /*29a0*/  LDSM.16.M88.4 R96, [R103+0x4000] ;  /* 0x004000006760783b */ /* 0x000fee0000000200 */
[C---:B------:R-:W-:Y:S08]  /*29b0*/  HMMA.16816.F32.BF16 R44, R16.reuse, R86, R56 ;  /* 0x00000056102c723c */ /* 0x040ff00000041838 */
[C---:B-----5:R-:W-:Y:S01]  /*29c0*/  HMMA.16816.F32.BF16 R56, R16.reuse, R60, R64 ;  /* 0x0000003c1038723c */ /* 0x060fe20000041840 */
[----:B------:R-:W-:Y:S07]  /*29d0*/  LDSM.16.M88.4 R64, [R161+0x3800] ;  /* 0x00380000a140783b */ /* 0x000fee0000000200 */
[C---:B------:R-:W-:Y:S01]  /*29e0*/  HMMA.16816.F32.BF16 R40, R16.reuse, R84, R40 ;  /* 0x000000541028723c */ /* 0x040fe20000041828 */
[----:B------:R-:W5:Y:S07]  /*29f0*/  LDSM.16.M88.4 R84, [R161+0x2800] ;  /* 0x00280000a154783b */ /* 0x000f6e0000000200 */
[C---:B------:R-:W-:Y:S01]  /*2a00*/  HMMA.16816.F32.BF16 R48, R16.reuse, R62, R36 ;  /* 0x0000003e1030723c */ /* 0x040fe20000041824 */
[----:B------:R-:W-:Y:S07]  /*2a10*/  LDSM.16.M88.4 R60, [R160+-0x1800] ;  /* 0xffe80000a03c783b */ /* 0x000fee0000000200 */
[C---:B------:R-:W-:Y:S08]  /*2a20*/  HMMA.16816.F32.BF16 R36, R16.reuse, R68, R32 ;  /* 0x000000441024723c */ /* 0x040ff00000041820 */
[----:B------:R-:W-:Y:S01]  /*2a30*/  HMMA.16816.F32.BF16 R32, R16, R70, R28 ;  /* 0x000000461020723c */ /* 0x000fe2000004181c */
[----:B------:R-:W2:Y:S04]  /*2a40*/  LDSM.16.M88.4 R68, [R161+0x3000] ;  /* 0x00300000a144783b */ /* 0x000ea80000000200 */
[----:B------:R-:W2:Y:S03]  /*2a50*/  LDSM.16.M88.4 R16, [R166+0x8000] ;  /* 0x00800000a610783b */ /* 0x000ea60000000200 */
[----:B---3--:R-:W-:Y:S08]  /*2a60*/  HMMA.16816.F32.BF16 R12, R4, R80, R12 ;  /* 0x00000050040c723c */ /* 0x008ff0000004180c */
[C---:B------:R-:W-:Y:S01]  /*2a70*/  HMMA.16816.F32.BF16 R28, R8.reuse, R94, R24 ;  /* 0x0000005e081c723c */ /* 0x040fe20000041818 */
[----:B------:R-:W-:Y:S07]  /*2a80*/  LDSM.16.M88.4 R92, [R171] ;  /* 0x00000000ab5c783b */ /* 0x000fee0000000200 */
[C---:B-1----:R-:W-:Y:S08]  /*2a90*/  HMMA.16816.F32.BF16 R56, R8.reuse, R52, R56 ;  /* 0x000000340838723c */ /* 0x042ff00000041838 */
[C---:B------:R-:W-:Y:S08]  /*2aa0*/  HMMA.16816.F32.BF16 R24, R8.reuse, R76, R40 ;  /* 0x0000004c0818723c */ /* 0x040ff00000041828 */
[C---:B------:R-:W-:Y:S08]  /*2ab0*/  HMMA.16816.F32.BF16 R52, R8.reuse, R54, R48 ;  /* 0x000000360834723c */ /* 0x040ff00000041830 */
[C---:B--2---:R-:W-:Y:S08]  /*2ac0*/  HMMA.16816.F32.BF16 R48, R8.reuse, R72, R36 ;  /* 0x000000480830723c */ /* 0x044ff00000041824 */
[C---:B------:R-:W-:Y:S01]  /*2ad0*/  HMMA.16816.F32.BF16 R44, R8.reuse, R78, R44 ;  /* 0x0000004e082c723c */ /* 0x040fe2000004182c */
[----:B------:R-:W1:Y:S07]  /*2ae0*/  LDSM.16.M88.4 R76, [R160+-0x1000] ;  /* 0xfff00000a04c783b */ /* 0x000e6e0000000200 */
[----:B------:R-:W-:Y:S08]  /*2af0*/  HMMA.16816.F32.BF16 R40, R8, R74, R32 ;  /* 0x0000004a0828723c */ /* 0x000ff00000041820 */
[----:B----4-:R-:W-:Y:S01]  /*2b00*/  HMMA.16816.F32.BF16 R8, R20, R88, R12 ;  /* 0x000000581408723c */ /* 0x010fe2000004180c */
[----:B------:R-:W2:Y:S07]  /*2b10*/  LDSM.16.M88.4 R12, [R167+0x8000] ;  /* 0x00800000a70c783b */ /* 0x000eae0000000200 */
[C---:B------:R-:W-:Y:S01]  /*2b20*/  HMMA.16816.F32.BF16 R36, R4.reuse, R82, R28 ;  /* 0x000000520424723c */ /* 0x040fe2000004181c */
[----:B------:R-:W-:Y:S07]  /*2b30*/  LDSM.16.M88.4 R80, [R161+0x4000] ;  /* 0x00400000a150783b */ /* 0x000fee0000000200 */
[C---:B-----5:R-:W-:Y:S08]  /*2b40*/  HMMA.16816.F32.BF16 R28, R4.reuse, R84, R24 ;  /* 0x00000054041c723c */ /* 0x060ff00000041818 */
[C---:B------:R-:W-:Y:S08]  /*2b50*/  HMMA.16816.F32.BF16 R32, R4.reuse, R68, R56 ;  /* 0x000000440420723c */ /* 0x040ff00000041838 */
[C---:B------:R-:W-:Y:S01]  /*2b60*/  HMMA.16816.F32.BF16 R72, R4.reuse, R64, R48 ;  /* 0x000000400448723c */ /* 0x040fe20000041830 */
[----:B------:R-:W-:Y:S07]  /*2b70*/  LDSM.16.M88.4 R48, [R160+-0x800] ;  /* 0xfff80000a030783b */ /* 0x000fee0000000200 */
[C---:B------:R-:W-:Y:S01]  /*2b80*/  HMMA.16816.F32.BF16 R24, R4.reuse, R86, R44 ;  /* 0x000000560418723c */ /* 0x040fe2000004182c */
[----:B------:R-:W-:Y:S07]  /*2b90*/  LDSM.16.M88.4 R84, [R160] ;  /* 0x00000000a054783b */ /* 0x000fee0000000200 */
[C---:B------:R-:W-:Y:S01]  /*2ba0*/  HMMA.16816.F32.BF16 R68, R4.reuse, R70, R52 ;  /* 0x000000460444723c */ /* 0x040fe20000041834 */
[----:B------:R-:W3:Y:S07]  /*2bb0*/  LDSM.16.M88.4 R52, [R103+0x4800] ;  /* 0x004800006734783b */ /* 0x000eee0000000200 */
[----:B------:R-:W-:Y:S08]  /*2bc0*/  HMMA.16816.F32.BF16 R64, R4, R66, R40 ;  /* 0x000000420440723c */ /* 0x000ff00000041828 */
[----:B------:R-:W-:Y:S01]  /*2bd0*/  HMMA.16816.F32.BF16 R4, R16, R96, R8 ;  /* 0x000000601004723c */ /* 0x000fe20000041808 */
[----:B------:R-:W4:Y:S07]  /*2be0*/  LDSM.16.M88.4 R8, [R169+0x8000] ;  /* 0x00800000a908783b */ /* 0x000f2e0000000200 */
[C---:B------:R-:W-:Y:S01]  /*2bf0*/  HMMA.16816.F32.BF16 R56, R20.reuse, R90, R36 ;  /* 0x0000005a1438723c */ /* 0x040fe20000041824 */
[----:B------:R-:W-:Y:S07]  /*2c00*/  LDSM.16.M88.4 R88, [R103+0x5800] ;  /* 0x005800006758783b */ /* 0x000fee0000000200 */
[C---:B------:R-:W-:Y:S08]  /*2c10*/  HMMA.16816.F32.BF16 R28, R20.reuse, R60, R28 ;  /* 0x0000003c141c723c */ /* 0x040ff0000004181c */
[C---:B------:R-:W-:Y:S01]  /*2c20*/  HMMA.16816.F32.BF16 R44, R20.reuse, R62, R24 ;  /* 0x0000003e142c723c */ /* 0x040fe20000041818 */
[----:B------:R-:W-:Y:S07]  /*2c30*/  LDSM.16.M88.4 R60, [R103+0x5000] ;  /* 0x00500000673c783b */ /* 0x000fee0000000200 */
[----:B-1----:R-:W-:Y:S08]  /*2c40*/  HMMA.16816.F32.BF16 R40, R20, R76, R32 ;  /* 0x0000004c1428723c */ /* 0x002ff00000041820 */
[----:B--2---:R-:W-:Y:S01]  /*2c50*/  HMMA.16816.F32.BF16 R24, R12, R92, R4 ;  /* 0x0000005c0c18723c */ /* 0x004fe20000041804 */
[----:B------:R-:W-:Y:S07]  /*2c60*/  LDSM.16.M88.4 R4, [R168+0x8000] ;  /* 0x00800000a804783b */ /* 0x000fee0000000200 */
[----:B------:R-:W-:Y:S01]  /*2c70*/  HMMA.16816.F32.BF16 R32, R16, R98, R56 ;  /* 0x000000621020723c */ /* 0x000fe20000041838 */
[----:B------:R-:W-:Y:S07]  /*2c80*/  LDSM.16.M88.4 R56, [R160+0x800] ;  /* 0x00080000a038783b */ /* 0x000fee0000000200 */
[----:B------:R-:W-:Y:S01]  /*2c90*/  HMMA.16816.F32.BF16 R36, R20, R78, R68 ;  /* 0x0000004e1424723c */ /* 0x000fe20000041844 */
[----:B------:R-:W1:Y:S07]  /*2ca0*/  LDSM.16.M88.4 R76, [R176] ;  /* 0x00000000b04c783b */ /* 0x000e6e0000000200 */
[----:B---3--:R-:W-:Y:S08]  /*2cb0*/  HMMA.16816.F32.BF16 R28, R16, R52, R28 ;  /* 0x00000034101c723c */ /* 0x008ff0000004181c */
[C---:B------:R-:W-:Y:S08]  /*2cc0*/  HMMA.16816.F32.BF16 R72, R20.reuse, R48, R72 ;  /* 0x000000301448723c */ /* 0x040ff00000041848 */
[----:B------:R-:W-:Y:S01]  /*2cd0*/  HMMA.16816.F32.BF16 R96, R20, R50, R64 ;  /* 0x000000321460723c */ /* 0x000fe20000041840 */
[----:B------:R-:W-:Y:S07]  /*2ce0*/  LDSM.16.M88.4 R48, [R177] ;  /* 0x00000000b130783b */ /* 0x000fee0000000200 */
[----:B----4-:R-:W-:Y:S08]  /*2cf0*/  HMMA.16816.F32.BF16 R20, R8, R80, R24 ;  /* 0x000000500814723c */ /* 0x010ff00000041818 */
[----:B------:R-:W-:Y:S08]  /*2d00*/  HMMA.16816.F32.BF16 R24, R12, R94, R32 ;  /* 0x0000005e0c18723c */ /* 0x000ff00000041820 */
[----:B------:R-:W-:Y:S01]  /*2d10*/  HMMA.16816.F32.BF16 R52, R16, R54, R44 ;  /* 0x000000361034723c */ /* 0x000fe2000004182c */
[----:B------:R-:W2:Y:S07]  /*2d20*/  LDSM.16.M88.4 R44, [R161+0x4800] ;  /* 0x00480000a12c783b */ /* 0x000eae0000000200 */
[----:B-1----:R-:W-:Y:S08]  /*2d30*/  HMMA.16816.F32.BF16 R28, R12, R76, R28 ;  /* 0x0000004c0c1c723c */ /* 0x002ff0000004181c */
[----:B------:R-:W-:Y:S08]  /*2d40*/  HMMA.16816.F32.BF16 R64, R16, R60, R40 ;  /* 0x0000003c1040723c */ /* 0x000ff00000041828 */
[----:B------:R-:W-:Y:S08]  /*2d50*/  HMMA.16816.F32.BF16 R40, R4, R84, R20 ;  /* 0x000000540428723c */ /* 0x000ff00000041814 */
[----:B------:R-:W-:Y:S08]  /*2d60*/  HMMA.16816.F32.BF16 R20, R8, R82, R24 ;  /* 0x000000520814723c */ /* 0x000ff00000041818 */
[----:B------:R-:W-:Y:S01]  /*2d70*/  HMMA.16816.F32.BF16 R24, R12, R78, R52 ;  /* 0x0000004e0c18723c */ /* 0x000fe20000041834 */
[----:B------:R-:W-:Y:S07]  /*2d80*/  LDSM.16.M88.4 R52, [R161+0x5000] ;  /* 0x00500000a134783b */ /* 0x000fee0000000200 */
[----:B------:R-:W-:Y:S01]  /*2d90*/  HMMA.16816.F32.BF16 R68, R16, R62, R36 ;  /* 0x0000003e1044723c */ /* 0x000fe20000041824 */
[----:B------:R-:W1:Y:S01]  /*2da0*/  LDSM.16.M88.4 R60, [R178] ;  /* 0x00000000b23c783b */ /* 0x000e620000000200 */
[----:B------:R-:W-:-:S04]  /*2db0*/  FMUL.FTZ R0, R40, c[0x0][0x320] ;  /* 0x0000c80028007a20 */ /* 0x000fc80000410000 */
[----:B------:R3:W4:Y:S02]  /*2dc0*/  MUFU.TANH R78, R0 ;  /* 0x00000000004e7308 */ /* 0x0007240000002400 */
[----:B--2---:R-:W-:Y:S08]  /*2dd0*/  HMMA.16816.F32.BF16 R36, R8, R44, R28 ;  /* 0x0000002c0824723c */ /* 0x004ff0000004181c */
[----:B------:R-:W-:Y:S01]  /*2de0*/  HMMA.16816.F32.BF16 R28, R4, R86, R20 ;  /* 0x00000056041c723c */ /* 0x000fe20000041814 */
[----:B---3--:R-:W-:-:S07]  /*2df0*/  FMUL.FTZ R0, R41, c[0x0][0x320] ;  /* 0x0000c80029007a20 */ /* 0x008fce0000410000 */
[----:B------:R-:W-:Y:S01]  /*2e00*/  HMMA.16816.F32.BF16 R20, R8, R46, R24 ;  /* 0x0000002e0814723c */ /* 0x000fe20000041818 */
[----:B------:R-:W2:Y:S01]  /*2e10*/  LDSM.16.M88.4 R44, [R161+0x5800] ;  /* 0x00580000a12c783b */ /* 0x000ea20000000200 */
[----:B------:R3:W1:Y:S06]  /*2e20*/  MUFU.TANH R76, R0 ;  /* 0x00000000004c7308 */ /* 0x00066c0000002400 */
[----:B------:R-:W-:Y:S08]  /*2e30*/  HMMA.16816.F32.BF16 R72, R16, R88, R72 ;  /* 0x000000581048723c */ /* 0x000ff00000041848 */
[----:B------:R-:W-:Y:S01]  /*2e40*/  HMMA.16816.F32.BF16 R36, R4, R56, R36 ;  /* 0x000000380424723c */ /* 0x000fe20000041824 */
[----:B---3--:R-:W-:-:S04]  /*2e50*/  FMUL.FTZ R0, R42, c[0x0][0x320] ;  /* 0x0000c8002a007a20 */ /* 0x008fc80000410000 */
[----:B------:R3:W1:Y:S03]  /*2e60*/  MUFU.TANH R77, R0 ;  /* 0x00000000004d7308 */ /* 0x0006660000002400 */
[----:B------:R-:W-:Y:S08]  /*2e70*/  HMMA.16816.F32.BF16 R16, R16, R90, R96 ;  /* 0x0000005a1010723c */ /* 0x000ff00000041860 */
[----:B------:R-:W-:Y:S01]  /*2e80*/  HMMA.16816.F32.BF16 R32, R12, R48, R64 ;  /* 0x000000300c20723c */ /* 0x000fe20000041840 */
[----:B---3--:R-:W-:-:S07]  /*2e90*/  FMUL.FTZ R0, R43, c[0x0][0x320] ;  /* 0x0000c8002b007a20 */ /* 0x008fce0000410000 */
[----:B------:R-:W-:Y:S01]  /*2ea0*/  HMMA.16816.F32.BF16 R40, R12, R50, R68 ;  /* 0x000000320c28723c */ /* 0x000fe20000041844 */
[----:B------:R-:W-:Y:S01]  /*2eb0*/  FMUL.FTZ R38, R38, c[0x0][0x320] ;  /* 0x0000c80026267a20 */ /* 0x000fe20000410000 */
[----:B------:R3:W2:Y:S01]  /*2ec0*/  MUFU.TANH R67, R0 ;  /* 0x0000000000437308 */ /* 0x0006a20000002400 */
[----:B------:R-:W-:Y:S01]  /*2ed0*/  FMUL.FTZ R39, R39, c[0x0][0x320] ;  /* 0x0000c80027277a20 */ /* 0x000fe20000410000 */
[----:B------:R-:W5:Y:S04]  /*2ee0*/  LDSM.16.M88.4 R48, [R160+0x1000] ;  /* 0x00100000a030783b */ /* 0x000f680000000200 */
[----:B------:R-:W-:Y:S08]  /*2ef0*/  HMMA.16816.F32.BF16 R24, R4, R58, R20 ;  /* 0x0000003a0418723c */ /* 0x000ff00000041814 */
[----:B-1----:R-:W-:Y:S01]  /*2f00*/  HMMA.16816.F32.BF16 R20, R12, R60, R72 ;  /* 0x0000003c0c14723c */ /* 0x002fe20000041848 */
[----:B---3--:R-:W-:-:S04]  /*2f10*/  FMUL.FTZ R0, R28, c[0x0][0x320] ;  /* 0x0000c8001c007a20 */ /* 0x008fc80000410000 */
[----:B------:R1:W3:Y:S03]  /*2f20*/  MUFU.TANH R64, R0 ;  /* 0x0000000000407308 */ /* 0x0002e60000002400 */
[----:B------:R-:W-:Y:S08]  /*2f30*/  HMMA.16816.F32.BF16 R12, R12, R62, R16 ;  /* 0x0000003e0c0c723c */ /* 0x000ff00000041810 */
[----:B------:R-:W-:Y:S01]  /*2f40*/  HMMA.16816.F32.BF16 R32, R8, R52, R32 ;  /* 0x000000340820723c */ /* 0x000fe20000041820 */
[----:B------:R-:W3:Y:S01]  /*2f50*/  MUFU.TANH R53, R38 ;  /* 0x0000002600357308 */ /* 0x000ee20000002400 */
[----:B------:R-:W-:-:S02]  /*2f60*/  FMUL.FTZ R24, R24, c[0x0][0x320] ;  /* 0x0000c80018187a20 */ /* 0x000fc40000410000 */
[----:B------:R-:W-:Y:S02]  /*2f70*/  FMUL.FTZ R25, R25, c[0x0][0x320] ;  /* 0x0000c80019197a20 */ /* 0x000fe40000410000 */
[----:B-1----:R-:W-:Y:S02]  /*2f80*/  FMUL.FTZ R0, R29, c[0x0][0x320] ;  /* 0x0000c8001d007a20 */ /* 0x002fe40000410000 */
[----:B--2---:R-:W-:Y:S01]  /*2f90*/  HMMA.16816.F32.BF16 R16, R8, R44, R20 ;  /* 0x0000002c0810723c */ /* 0x004fe20000041814 */
[----:B------:R-:W-:Y:S01]  /*2fa0*/  FMUL.FTZ R26, R26, c[0x0][0x320] ;  /* 0x0000c8001a1a7a20 */ /* 0x000fe20000410000 */
[----:B------:R1:W2:Y:S01]  /*2fb0*/  MUFU.TANH R57, R0 ;  /* 0x0000000000397308 */ /* 0x0002a20000002400 */
[----:B------:R-:W-:-:S07]  /*2fc0*/  FMUL.FTZ R27, R27, c[0x0][0x320] ;  /* 0x0000c8001b1b7a20 */ /* 0x000fce0000410000 */
[----:B------:R-:W2:Y:S06]  /*2fd0*/  MUFU.TANH R25, R25 ;  /* 0x0000001900197308 */ /* 0x000eac0000002400 */
[----:B-----5:R-:W-:Y:S01]  /*2fe0*/  HMMA.16816.F32.BF16 R32, R4, R48, R32 ;  /* 0x000000300420723c */ /* 0x020fe20000041820 */
[----:B-1----:R-:W-:-:S04]  /*2ff0*/  FMUL.FTZ R0, R30, c[0x0][0x320] ;  /* 0x0000c8001e007a20 */ /* 0x002fc80000410000 */
[----:B------:R1:W1:Y:S02]  /*3000*/  MUFU.TANH R66, R0 ;  /* 0x0000000000427308 */ /* 0x0002640000002400 */
[----:B-1----:R-:W-:Y:S02]  /*3010*/  FMUL.FTZ R0, R31, c[0x0][0x320] ;  /* 0x0000c8001f007a20 */ /* 0x002fe40000410000 */
[----:B------:R-:W-:Y:S04]  /*3020*/  HMMA.16816.F32.BF16 R28, R8, R54, R40 ;  /* 0x00000036081c723c */ /* 0x000fe80000041828 */
[----:B------:R-:W1:Y:S11]  /*3030*/  MUFU.TANH R43, R39 ;  /* 0x00000027002b7308 */ /* 0x000e760000002400 */
[----:B------:R-:W-:-:S02]  /*3040*/  FMUL.FTZ R32, R32, c[0x0][0x320] ;  /* 0x0000c80020207a20 */ /* 0x000fc40000410000 */
[----:B------:R-:W-:Y:S02]  /*3050*/  FMUL.FTZ R33, R33, c[0x0][0x320] ;  /* 0x0000c80021217a20 */ /* 0x000fe40000410000 */
[----:B------:R-:W-:Y:S01]  /*3060*/  FMUL.FTZ R34, R34, c[0x0][0x320] ;  /* 0x0000c80022227a20 */ /* 0x000fe20000410000 */
[----:B------:R-:W-:Y:S01]  /*3070*/  HMMA.16816.F32.BF16 R8, R8, R46, R12 ;  /* 0x0000002e0808723c */ /* 0x000fe2000004180c */
[----:B------:R5:W1:Y:S01]  /*3080*/  MUFU.TANH R65, R0 ;  /* 0x0000000000417308 */ /* 0x000a620000002400 */
[----:B------:R-:W-:-:S07]  /*3090*/  FMUL.FTZ R35, R35, c[0x0][0x320] ;  /* 0x0000c80023237a20 */ /* 0x000fce0000410000 */
[----:B------:R-:W1:Y:S01]  /*30a0*/  MUFU.TANH R40, R24 ;  /* 0x0000001800287308 */ /* 0x000e620000002400 */
[----:B------:R-:W-:Y:S01]  /*30b0*/  HMMA.16816.F32.BF16 R20, R4, R50, R28 ;  /* 0x000000320414723c */ /* 0x000fe2000004181c */
[----:B-----5:R-:W-:-:S06]  /*30c0*/  FMUL.FTZ R0, R36, c[0x0][0x320] ;  /* 0x0000c80024007a20 */ /* 0x020fcc0000410000 */
[----:B------:R-:W1:Y:S08]  /*30d0*/  MUFU.TANH R42, R26 ;  /* 0x0000001a002a7308 */ /* 0x000e700000002400 */
[----:B------:R5:W1:Y:S08]  /*30e0*/  MUFU.TANH R56, R0 ;  /* 0x0000000000387308 */ /* 0x000a700000002400 */
[----:B------:R1:W1:Y:S01]  /*30f0*/  MUFU.TANH R41, R27 ;  /* 0x0000001b00297308 */ /* 0x0002620000002400 */
[----:B------:R-:W-:-:S02]  /*3100*/  FMUL.FTZ R20, R20, c[0x0][0x320] ;  /* 0x0000c80014147a20 */ /* 0x000fc40000410000 */
[----:B-----5:R-:W-:-:S05]  /*3110*/  FMUL.FTZ R0, R37, c[0x0][0x320] ;  /* 0x0000c80025007a20 */ /* 0x020fca0000410000 */
[----:B------:R-:W1:Y:S01]  /*3120*/  MUFU.TANH R32, R32 ;  /* 0x0000002000207308 */ /* 0x000e620000002400 */
[----:B------:R-:W5:Y:S01]  /*3130*/  LDSM.16.M88.4 R36, [R160+0x1800] ;  /* 0x00180000a024783b */ /* 0x000f620000000200 */
[----:B------:R-:W-:Y:S01]  /*3140*/  FMUL.FTZ R21, R21, c[0x0][0x320] ;  /* 0x0000c80015157a20 */ /* 0x000fe20000410000 */
[----:B------:R-:W-:-:S04]  /*3150*/  DEPBAR.LE SB0, 0x0 ;  /* 0x000080000000791a */ /* 0x000fc80000000000 */
[----:B------:R-:W-:Y:S01]  /*3160*/  FMUL.FTZ R22, R22, c[0x0][0x320] ;  /* 0x0000c80016167a20 */ /* 0x000fe20000410000 */
[----:B------:R1:W1:Y:S01]  /*3170*/  MUFU.TANH R52, R0 ;  /* 0x0000000000347308 */ /* 0x0002620000002400 */
[----:B------:R-:W-:-:S07]  /*3180*/  FMUL.FTZ R23, R23, c[0x0][0x320] ;  /* 0x0000c80017177a20 */ /* 0x000fce0000410000 */
[----:B------:R-:W1:Y:S08]  /*3190*/  MUFU.TANH R33, R33 ;  /* 0x0000002100217308 */ /* 0x000e700000002400 */
[----:B------:R-:W1:Y:S08]  /*31a0*/  MUFU.TANH R34, R34 ;  /* 0x0000002200227308 */ /* 0x000e700000002400 */
[----:B------:R-:W1:Y:S08]  /*31b0*/  MUFU.TANH R35, R35 ;  /* 0x0000002300237308 */ /* 0x000e700000002400 */
[----:B------:R1:W1:Y:S01]  /*31c0*/  MUFU.TANH R24, R20 ;  /* 0x0000001400187308 */ /* 0x0002620000002400 */
[C---:B-----5:R-:W-:Y:S07]  /*31d0*/  HMMA.16816.F32.BF16 R12, R4.reuse, R36, R16 ;  /* 0x00000024040c723c */ /* 0x060fee0000041810 */
[----:B------:R1:W1:Y:S01]  /*31e0*/  MUFU.TANH R19, R21 ;  /* 0x0000001500137308 */ /* 0x0002620000002400 */
[----:B------:R-:W-:Y:S07]  /*31f0*/  HMMA.16816.F32.BF16 R4, R4, R38, R8 ;  /* 0x000000260404723c */ /* 0x000fee0000041808 */
[----:B------:R1:W1:Y:S08]  /*3200*/  MUFU.TANH R31, R22 ;  /* 0x00000016001f7308 */ /* 0x0002700000002400 */
[----:B------:R1:W1:Y:S01]  /*3210*/  MUFU.TANH R30, R23 ;  /* 0x00000017001e7308 */ /* 0x0002620000002400 */
        /* <DEDUP_REMOVED lines=18> */
[----:B--234-:R-:W-:Y:S01]  /*3340*/  IMAD R2, R100, 0x40, R215 ;  /* 0x0000004064027824 */ /* 0x01cfe200078e02d7 */
[----:B------:R-:W-:-:S04]  /*3350*/  MOV R183, RZ ;  /* 0x000000ff00b77202 */ /* 0x000fc80000000f00 */
        /* <DEDUP_REMOVED lines=14> */
[----:B------:R-:W-:-:S05]  /*3440*/  IMAD R0, R186, c[0x0][0x1e4], R0 ;  /* 0x00007900ba007a24 */ /* 0x000fca00078e0200 */
[----:B------:R-:W-:Y:S02]  /*3450*/  IADD3 R3, R3, R0, RZ ;  /* 0x0000000003037210 */ /* 0x000fe40007ffe0ff */
        /* <DEDUP_REMOVED lines=10> */
.L_x_1090:
[----:B------:R-:W-:Y:S05]  /*3500*/  BRA.DIV ~URZ, `(.L_x_1047) ;  /* 0x0000a8427f007947 */ /* 0x000fea000b800000 */
[----:B------:R-:W3:Y:S01]  /*3510*/  SHFL.IDX PT, R0, R12, RZ, 0x181f ;  /* 0x00181fff0c007589 */ /* 0x000ee200000e0000 */
[----:B------:R-:W-:Y:S02]  /*3520*/  ISETP.GE.AND P5, PT, R197, c[0x0][0x1d4], PT ;  /* 0x00007500c5007a0c */ /* 0x000fe40003fa6270 */
[----:B------:R-:W-:Y:S02]  /*3530*/  ISETP.GE.AND P2, PT, R208, c[0x0][0x1d4], PT ;  /* 0x00007500d0007a0c */ /* 0x000fe40003f46270 */
[----:B------:R-:W-:Y:S02]  /*3540*/  SEL R11, RZ, 0x10, P5 ;  /* 0x00000010ff0b7807 */ /* 0x000fe40002800000 */
[----:B------:R-:W-:Y:S02]  /*3550*/  SEL R10, RZ, 0x10, P2 ;  /* 0x00000010ff0a7807 */ /* 0x000fe40001000000 */
[----:B---3--:R-:W-:-:S02]  /*3560*/  IADD3 R6, P0, R0, R107, RZ ;  /* 0x0000006b00067210 */ /* 0x008fc40007f1e0ff */
[----:B------:R-:W-:-:S03]  /*3570*/  IADD3 R2, P6, R0, R108, RZ ;  /* 0x0000006c00027210 */ /* 0x000fc60007fde0ff */
[C---:B--2---:R-:W-:Y:S01]  /*3580*/  IMAD.X R7, R4.reuse, 0x1, R101, P0 ;  /* 0x0000000104077824 */ /* 0x044fe200000e0665 */
[----:B------:R-:W-:Y:S01]  /*3590*/  ISETP.GE.AND P0, PT, R207, c[0x0][0x1d4], PT ;  /* 0x00007500cf007a0c */ /* 0x000fe20003f06270 */
[----:B------:R-:W-:Y:S01]  /*35a0*/  IMAD.X R3, R4, 0x1, R104, P6 ;  /* 0x0000000104037824 */ /* 0x000fe200030e0668 */
[----:B------:R-:W-:Y:S02]  /*35b0*/  IADD3 R8, P6, R0, R109, RZ ;  /* 0x0000006d00087210 */ /* 0x000fe40007fde0ff */
[----:B------:R-:W-:Y:S01]  /*35c0*/  @!PT LDS RZ, [RZ] ;  /* 0x00000000fffff984 */ /* 0x000fe20000000800 */
[----:B------:R-:W-:Y:S01]  /*35d0*/  @!PT LDS RZ, [RZ] ;  /* 0x00000000fffff984 */ /* 0x000fe20000000800 */
[----:B------:R2:W-:Y:S03]  /*35e0*/  LDGSTS.E.BYPASS.LTC128B.128 [R182+0x6100], [R6.64], !P5 ;  /* 0x0610000006b67fae */ /* 0x0005e6000e901d46 */
[----:B------:R-:W-:Y:S01]  /*35f0*/  IMAD.X R9, R4, 0x1, R102, P6 ;  /* 0x0000000104097824 */ /* 0x000fe200030e0666 */
[----:B------:R2:W-:Y:S04]  /*3600*/  LDGSTS.E.BYPASS.LTC128B.128 [R182+0x8100], [R2.64], !P2 ;  /* 0x0810000002b67fae */ /* 0x0005e8000d101d46 */
[----:B------:R-:W3:Y:S04]  /*3610*/  SHFL.IDX PT, R0, R12, 0x1, 0x181f ;  /* 0x00381f000c007f89 */ /* 0x000ee800000e0000 */
[----:B------:R2:W-:Y:S04]  /*3620*/  LDGSTS.E.BYPASS.LTC128B.128 [R182+0xa100], [R8.64], !P0 ;  /* 0x0a10000008b67fae */ /* 0x0005e8000c101d46 */
[----:B------:R4:W1:Y:S02]  /*3630*/  SHFL.IDX PT, R4, R5, 0x1, 0x181f ;  /* 0x00381f0005047f89 */ /* 0x00086400000e0000 */
[----:B-1--4-:R-:W-:-:S02]  /*3640*/  SEL R5, RZ, 0x10, P0 ;  /* 0x00000010ff057807 */ /* 0x012fc40000000000 */
.L_x_1091:
[----:B--23--:R-:W-:Y:S02]  /*3650*/  IADD3 R8, -R11, 0x10, RZ ;  /* 0x000000100b087810 */ /* 0x00cfe40007ffe1ff */
[----:B------:R-:W-:-:S02]  /*3660*/  IADD3 R2, -R10, 0x10, RZ ;  /* 0x000000100a027810 */ /* 0x000fc40007ffe1ff */
[----:B------:R-:W-:Y:S02]  /*3670*/  LOP3.LUT R8, R8, 0xf, RZ, 0xc0, !PT ;  /* 0x0000000f08087812 */ /* 0x000fe400078ec0ff */
[----:B------:R-:W-:Y:S02]  /*3680*/  IADD3 R3, -R5, 0x10, RZ ;  /* 0x0000001005037810 */ /* 0x000fe40007ffe1ff */
[----:B------:R-:W-:Y:S02]  /*3690*/  LOP3.LUT R6, R2, 0xf, RZ, 0xc0, !PT ;  /* 0x0000000f02067812 */ /* 0x000fe400078ec0ff */
[-C--:B------:R-:W-:Y:S02]  /*36a0*/  IADD3 R8, P2, P0, R8, R0.reuse, R107 ;  /* 0x0000000008087210 */ /* 0x080fe4000785e06b */
[----:B------:R-:W-:Y:S02]  /*36b0*/  LOP3.LUT R2, R3, 0xf, RZ, 0xc0, !PT ;  /* 0x0000000f03027812 */ /* 0x000fe400078ec0ff */
[----:B------:R-:W-:-:S02]  /*36c0*/  IADD3 R6, P6, P5, R6, R0, R108 ;  /* 0x0000000006067210 */ /* 0x000fc40007dde06c */
[----:B------:R-:W-:Y:S02]  /*36d0*/  IADD3.X R9, RZ, R4, R101, P2, P0 ;  /* 0x00000004ff097210 */ /* 0x000fe400017e0465 */
[----:B------:R-:W-:Y:S02]  /*36e0*/  IADD3 R2, P2, P0, R2, R0, R109 ;  /* 0x0000000002027210 */ /* 0x000fe4000785e06d */
[-C--:B------:R-:W-:Y:S02]  /*36f0*/  IADD3.X R7, RZ, R4.reuse, R104, P6, P5 ;  /* 0x00000004ff077210 */ /* 0x080fe400037ea468 */
[----:B------:R-:W-:Y:S02]  /*3700*/  ISETP.NE.U32.AND P6, PT, R11, RZ, PT ;  /* 0x000000ff0b00720c */ /* 0x000fe40003fc5070 */
[----:B------:R-:W-:Y:S02]  /*3710*/  ISETP.NE.U32.AND P5, PT, R10, RZ, PT ;  /* 0x000000ff0a00720c */ /* 0x000fe40003fa5070 */
[----:B------:R-:W-:-:S02]  /*3720*/  IADD3.X R3, RZ, R4, R102, P2, P0 ;  /* 0x00000004ff037210 */ /* 0x000fc400017e0466 */
[----:B------:R-:W-:-:S07]  /*3730*/  ISETP.NE.U32.AND P0, PT, R5, RZ, PT ;  /* 0x000000ff0500720c */ /* 0x000fce0003f05070 */
[----:B------:R-:W-:Y:S01]  /*3740*/  @!PT LDS RZ, [RZ] ;  /* 0x00000000fffff984 */ /* 0x000fe20000000800 */
[----:B------:R-:W-:Y:S01]  /*3750*/  @!PT LDS RZ, [RZ] ;  /* 0x00000000fffff984 */ /* 0x000fe20000000800 */
[----:B------:R-:W-:Y:S01]  /*3760*/  @!PT LDS RZ, [RZ] ;  /* 0x00000000fffff984 */ /* 0x000fe20000000800 */
[----:B------:R1:W-:Y:S04]  /*3770*/  LDGSTS.E.BYPASS.LTC128B.128.ZFILL [R182+0x7100], [R8.64], P6 ;  /* 0x0710000008b67fae */ /* 0x0003e8000b141d46 */
[----:B------:R1:W-:Y:S04]  /*3780*/  LDGSTS.E.BYPASS.LTC128B.128.ZFILL [R182+0x9100], [R6.64], P5 ;  /* 0x0910000006b67fae */ /* 0x0003e8000a941d46 */
[----:B------:R1:W-:Y:S02]  /*3790*/  LDGSTS.E.BYPASS.LTC128B.128.ZFILL [R182+0xb100], [R2.64], P0 ;  /* 0x0b10000002b67fae */ /* 0x0003e40008141d46 */
.L_x_1045:
[----:B--234-:R-:W-:Y:S05]  /*37a0*/  BSYNC B0 ;  /* 0x0000000000007941 */ /* 0x01cfea0003800000 */
.L_x_1044:
[----:B-1----:R-:W2:Y:S01]  /*37b0*/  LDL R2, [R1] ;  /* 0x0000000001027983 */ /* 0x002ea20000100800 */
[----:B------:R-:W-:Y:S01]  /*37c0*/  MOV R0, 0x1 ;  /* 0x0000000100007802 */ /* 0x000fe20000000f00 */
[----:B------:R-:W-:-:S02]  /*37d0*/  IMAD.MOV.U32 R3, RZ, RZ, c[0x0][0x2ac] ;  /* 0x0000ab00ff037624 */ /* 0x000fc400078e00ff */
[----:B------:R-:W0:Y:S01]  /*37e0*/  LDGDEPBAR ;  /* 0x00000000000079af */ /* 0x000e220000000000 */
[----:B------:R-:W-:Y:S02]  /*37f0*/  IMAD.IADD R6, R106, 0x1, -R225 ;  /* 0x000000016a067824 */ /* 0x000fe400078e0ae1 */
[----:B------:R-:W-:-:S04]  /*3800*/  IMAD R0, R100, -0x40, R0 ;  /* 0xffffffc064007824 */ /* 0x000fc800078e0200 */
[----:B------:R-:W-:-:S05]  /*3810*/  IMAD R0, R3, c[0x0][0x1d0], R0 ;  /* 0x0000740003007a24 */ /* 0x000fca00078e0200 */
[----:B------:R-:W-:Y:S02]  /*3820*/  IADD3 R5, R0, -c[0x0][0x168], -R225 ;  /* 0x80005a0000057a10 */ /* 0x000fe40007ffe8e1 */
[----:B--2---:R-:W-:-:S04]  /*3830*/  IADD3 R210, R2, R229, RZ ;  /* 0x000000e502d27210 */ /* 0x004fc80007ffe0ff */
[----:B------:R-:W-:Y:S01]  /*3840*/  MOV R4, R210 ;  /* 0x000000d200047202 */ /* 0x000fe20000000f00 */
[----:B------:R-:W-:-:S05]  /*3850*/  @P4 IMAD.HI.U32 R2, R210, c[0x0][0x2c8], RZ ;  /* 0x0000b200d2024a27 */ /* 0x000fca00078e00ff */
[----:B------:R-:W-:Y:S01]  /*3860*/  @P4 SHF.R.U32.HI R4, RZ, c[0x0][0x2cc], R2 ;  /* 0x0000b300ff044a19 */ /* 0x000fe20000011602 */
[----:B------:R-:W-:Y:S05]  /*3870*/  BRA.DIV ~URZ, `(.L_x_1048) ;  /* 0x0000a7027f007947 */ /* 0x000fea000b800000 */
[----:B------:R1:W2:Y:S02]  /*3880*/  SHFL.IDX PT, R0, R4, RZ, 0x1c1f ;  /* 0x001c1fff04007589 */ /* 0x0002a400000e0000 */
.L_x_1092:
[----:B--2---:R-:W-:-:S05]  /*3890*/  IMAD.IADD R0, R5, 0x1, R0 ;  /* 0x0000000105007824 */ /* 0x004fca00078e0200 */
[----:B------:R-:W-:-:S04]  /*38a0*/  IMNMX R0, R6, R0, PT ;  /* 0x0000000006007217 */ /* 0x000fc80003800200 */
[C---:B------:R-:W-:Y:S02]  /*38b0*/  ISETP.GT.AND P6, PT, R0.reuse, RZ, PT ;  /* 0x000000ff0000720c */ /* 0x040fe40003fc4270 */
[C---:B------:R-:W-:Y:S02]  /*38c0*/  ISETP.GT.AND P5, PT, R0.reuse, 0x1, PT ;  /* 0x000000010000780c */ /* 0x040fe40003fa4270 */
[C---:B------:R-:W-:Y:S02]  /*38d0*/  ISETP.GT.AND P2, PT, R0.reuse, 0x8, PT ;  /* 0x000000080000780c */ /* 0x040fe40003f44270 */
[----:B------:R-:W-:Y:S02]  /*38e0*/  ISETP.GT.AND P0, PT, R0, 0x9, PT ;  /* 0x000000090000780c */ /* 0x000fe40003f04270 */
[----:B------:R-:W-:Y:S02]  /*38f0*/  FSEL R8, R78, -INF , P6 ;  /* 0xff8000004e087808 */ /* 0x000fe40003000000 */
[----:B------:R-:W-:-:S02]  /*3900*/  FSEL R9, R76, -INF , P5 ;  /* 0xff8000004c097808 */ /* 0x000fc40002800000 */
[----:B------:R-:W-:Y:S02]  /*3910*/  FSEL R11, R64, -INF , P2 ;  /* 0xff800000400b7808 */ /* 0x000fe40001000000 */
[----:B------:R-:W-:Y:S02]  /*3920*/  FSEL R13, R57, -INF , P0 ;  /* 0xff800000390d7808 */ /* 0x000fe40000000000 */
[C---:B------:R-:W-:Y:S02]  /*3930*/  ISETP.GT.AND P6, PT, R0.reuse, 0x10, PT ;  /* 0x000000100000780c */ /* 0x040fe40003fc4270 */
[C---:B------:R-:W-:Y:S02]  /*3940*/  ISETP.GT.AND P5, PT, R0.reuse, 0x11, PT ;  /* 0x000000110000780c */ /* 0x040fe40003fa4270 */
[C---:B------:R-:W-:Y:S02]  /*3950*/  ISETP.GT.AND P2, PT, R0.reuse, 0x18, PT ;  /* 0x000000180000780c */ /* 0x040fe40003f44270 */
[----:B------:R-:W-:-:S02]  /*3960*/  ISETP.GT.AND P0, PT, R0, 0x19, PT ;  /* 0x000000190000780c */ /* 0x000fc40003f04270 */
[----:B------:R-:W-:Y:S02]  /*3970*/  FSEL R15, R56, -INF , P6 ;  /* 0xff800000380f7808 */ /* 0x000fe40003000000 */
[----:B------:R-:W-:Y:S02]  /*3980*/  FSEL R21, R52, -INF , P5 ;  /* 0xff80000034157808 */ /* 0x000fe40002800000 */
[----:B------:R-:W-:Y:S02]  /*3990*/  FSEL R22, R40, -INF , P2 ;  /* 0xff80000028167808 */ /* 0x000fe40001000000 */
[----:B------:R-:W-:Y:S02]  /*39a0*/  FSEL R23, R25, -INF , P0 ;  /* 0xff80000019177808 */ /* 0x000fe40000000000 */
[C---:B------:R-:W-:Y:S02]  /*39b0*/  ISETP.GT.AND P6, PT, R0.reuse, 0x20, PT ;  /* 0x000000200000780c */ /* 0x040fe40003fc4270 */
[----:B------:R-:W-:-:S02]  /*39c0*/  ISETP.GT.AND P5, PT, R0, 0x21, PT ;  /* 0x000000210000780c */ /* 0x000fc40003fa4270 */
[C---:B------:R-:W-:Y:S02]  /*39d0*/  ISETP.GT.AND P2, PT, R0.reuse, 0x28, PT ;  /* 0x000000280000780c */ /* 0x040fe40003f44270 */
[----:B------:R-:W-:Y:S02]  /*39e0*/  ISETP.GT.AND P0, PT, R0, 0x29, PT ;  /* 0x000000290000780c */ /* 0x000fe40003f04270 */
[----:B------:R-:W-:Y:S02]  /*39f0*/  FSEL R95, R32, -INF , P6 ;  /* 0xff800000205f7808 */ /* 0x000fe40003000000 */
[----:B------:R-:W-:Y:S02]  /*3a00*/  FSEL R94, R33, -INF , P5 ;  /* 0xff800000215e7808 */ /* 0x000fe40002800000 */
[----:B------:R-:W-:Y:S02]  /*3a10*/  FSEL R93, R24, -INF , P2 ;  /* 0xff800000185d7808 */ /* 0x000fe40001000000 */
[----:B------:R-:W-:-:S02]  /*3a20*/  FSEL R92, R19, -INF , P0 ;  /* 0xff800000135c7808 */ /* 0x000fc40000000000 */
[C---:B------:R-:W-:Y:S02]  /*3a30*/  ISETP.GT.AND P6, PT, R0.reuse, 0x30, PT ;  /* 0x000000300000780c */ /* 0x040fe40003fc4270 */
[C---:B------:R-:W-:Y:S02]  /*3a40*/  ISETP.GT.AND P5, PT, R0.reuse, 0x31, PT ;  /* 0x000000310000780c */ /* 0x040fe40003fa4270 */
[C---:B------:R-:W-:Y:S02]  /*3a50*/  ISETP.GT.AND P2, PT, R0.reuse, 0x38, PT ;  /* 0x000000380000780c */ /* 0x040fe40003f44270 */
[----:B------:R-:W-:Y:S02]  /*3a60*/  ISETP.GT.AND P0, PT, R0, 0x39, PT ;  /* 0x000000390000780c */ /* 0x000fe40003f04270 */
[----:B------:R-:W-:Y:S02]  /*3a70*/  FSEL R185, R18, -INF , P6 ;  /* 0xff80000012b97808 */ /* 0x000fe40003000000 */
[----:B------:R-:W-:-:S02]  /*3a80*/  FSEL R184, R17, -INF , P5 ;  /* 0xff80000011b87808 */ /* 0x000fc40002800000 */
[----:B------:R-:W-:Y:S02]  /*3a90*/  FSEL R159, R16, -INF , P2 ;  /* 0xff800000109f7808 */ /* 0x000fe40001000000 */
[----:B------:R-:W-:Y:S01]  /*3aa0*/  FSEL R158, R14, -INF , P0 ;  /* 0xff8000000e9e7808 */ /* 0x000fe20000000000 */
[----:B------:R-:W-:Y:S05]  /*3ab0*/  BRA.DIV ~URZ, `(.L_x_1049) ;  /* 0x0000a5227f007947 */ /* 0x000fea000b800000 */
[----:B------:R-:W2:Y:S01]  /*3ac0*/  SHFL.IDX PT, R0, R4, 0x1, 0x1c1f ;  /* 0x003c1f0004007f89 */ /* 0x000ea200000e0000 */
[----:B------:R-:W-:-:S04]  /*3ad0*/  FMNMX.FTZ R2, R8, R9, !PT ;  /* 0x0000000908027209 */ /* 0x000fc80007810000 */
[----:B------:R-:W-:-:S04]  /*3ae0*/  FMNMX.FTZ R2, R11, R2, !PT ;  /* 0x000000020b027209 */ /* 0x000fc80007810000 */
[----:B------:R-:W-:-:S04]  /*3af0*/  FMNMX.FTZ R2, R13, R2, !PT ;  /* 0x000000020d027209 */ /* 0x000fc80007810000 */
[----:B------:R-:W-:-:S04]  /*3b00*/  FMNMX.FTZ R2, R15, R2, !PT ;  /* 0x000000020f027209 */ /* 0x000fc80007810000 */
[----:B------:R-:W-:-:S04]  /*3b10*/  FMNMX.FTZ R2, R21, R2, !PT ;  /* 0x0000000215027209 */ /* 0x000fc80007810000 */
[----:B------:R-:W-:Y:S01]  /*3b20*/  FMNMX.FTZ R2, R22, R2, !PT ;  /* 0x0000000216027209 */ /* 0x000fe20007810000 */
[----:B--2---:R-:W-:-:S03]  /*3b30*/  IMAD.IADD R0, R5, 0x1, R0 ;  /* 0x0000000105007824 */ /* 0x004fc600078e0200 */
[----:B------:R-:W-:Y:S02]  /*3b40*/  FMNMX.FTZ R2, R23, R2, !PT ;  /* 0x0000000217027209 */ /* 0x000fe40007810000 */
[----:B------:R-:W-:Y:S02]  /*3b50*/  IMNMX R0, R6, R0, PT ;  /* 0x0000000006007217 */ /* 0x000fe40003800200 */
[----:B------:R-:W-:Y:S02]  /*3b60*/  FMNMX.FTZ R2, R95, R2, !PT ;  /* 0x000000025f027209 */ /* 0x000fe40007810000 */
[C---:B------:R-:W-:Y:S02]  /*3b70*/  ISETP.GT.AND P5, PT, R0.reuse, RZ, PT ;  /* 0x000000ff0000720c */ /* 0x040fe40003fa4270 */
[C---:B------:R-:W-:Y:S02]  /*3b80*/  ISETP.GT.AND P2, PT, R0.reuse, 0x1, PT ;  /* 0x000000010000780c */ /* 0x040fe40003f44270 */
[----:B------:R-:W-:-:S02]  /*3b90*/  ISETP.GT.AND P0, PT, R0, 0x8, PT ;  /* 0x000000080000780c */ /* 0x000fc40003f04270 */
[----:B------:R-:W-:Y:S02]  /*3ba0*/  FSEL R5, R77, -INF , P5 ;  /* 0xff8000004d057808 */ /* 0x000fe40002800000 */
[----:B------:R-:W-:Y:S02]  /*3bb0*/  FSEL R6, R67, -INF , P2 ;  /* 0xff80000043067808 */ /* 0x000fe40001000000 */
[----:B------:R-:W-:Y:S02]  /*3bc0*/  ISETP.GT.AND P2, PT, R0, 0x9, PT ;  /* 0x000000090000780c */ /* 0x000fe40003f44270 */
[----:B------:R-:W-:Y:S02]  /*3bd0*/  FSEL R7, R66, -INF , P0 ;  /* 0xff80000042077808 */ /* 0x000fe40000000000 */
[----:B------:R-:W-:Y:S02]  /*3be0*/  FMNMX.FTZ R3, R5, R6, !PT ;  /* 0x0000000605037209 */ /* 0x000fe40007810000 */
[----:B------:R-:W-:-:S02]  /*3bf0*/  ISETP.GT.AND P0, PT, R0, 0x10, PT ;  /* 0x000000100000780c */ /* 0x000fc40003f04270 */
[----:B------:R-:W-:Y:S02]  /*3c00*/  FSEL R10, R65, -INF , P2 ;  /* 0xff800000410a7808 */ /* 0x000fe40001000000 */
[----:B------:R-:W-:Y:S02]  /*3c10*/  FMNMX.FTZ R3, R7, R3, !PT ;  /* 0x0000000307037209 */ /* 0x000fe40007810000 */
        /* <DEDUP_REMOVED lines=15> */
[----:B------:R-:W-:-:S02]  /*3d10*/  FMNMX.FTZ R2, R94, R2, !PT ;  /* 0x000000025e027209 */ /* 0x000fc40007810000 */
[C---:B------:R-:W-:Y:S02]  /*3d20*/  ISETP.GT.AND P0, PT, R0.reuse, 0x28, PT ;  /* 0x000000280000780c */ /* 0x040fe40003f04270 */
[----:B------:R-:W-:Y:S02]  /*3d30*/  FSEL R81, R35, -INF , P2 ;  /* 0xff80000023517808 */ /* 0x000fe40001000000 */
[----:B------:R-:W-:Y:S02]  /*3d40*/  FMNMX.FTZ R3, R83, R3, !PT ;  /* 0x0000000353037209 */ /* 0x000fe40007810000 */
[----:B------:R-:W-:Y:S02]  /*3d50*/  FMNMX.FTZ R2, R93, R2, !PT ;  /* 0x000000025d027209 */ /* 0x000fe40007810000 */
[----:B------:R-:W-:Y:S02]  /*3d60*/  ISETP.GT.AND P2, PT, R0, 0x29, PT ;  /* 0x000000290000780c */ /* 0x000fe40003f44270 */
        /* <DEDUP_REMOVED lines=19> */
[----:B------:R-:W-:Y:S02]  /*3ea0*/  FSEL R102, R26, -INF , P2 ;  /* 0xff8000001a667808 */ /* 0x000fe40001000000 */
[----:B------:R-:W-:Y:S02]  /*3eb0*/  FMNMX.FTZ R2, R101, R3, !PT ;  /* 0x0000000365027209 */ /* 0x000fe40007810000 */
[----:B------:R-:W2:Y:S02]  /*3ec0*/  SHFL.BFLY PT, R3, R0, 0x2, 0x1f ;  /* 0x0c401f0000037f89 */ /* 0x000ea400000e0000 */
[----:B------:R-:W-:-:S05]  /*3ed0*/  FMNMX.FTZ R2, R102, R2, !PT ;  /* 0x0000000266027209 */ /* 0x000fca0007810000 */
[----:B------:R-:W3:Y:S01]  /*3ee0*/  SHFL.BFLY PT, R12, R2, 0x2, 0x1f ;  /* 0x0c401f00020c7f89 */ /* 0x000ee200000e0000 */
[----:B--2---:R-:W-:-:S05]  /*3ef0*/  FMNMX.FTZ R0, R3, R0, !PT ;  /* 0x0000000003007209 */ /* 0x004fca0007810000 */
[----:B------:R-:W2:Y:S01]  /*3f00*/  SHFL.BFLY PT, R100, R0, 0x1, 0x1f ;  /* 0x0c201f0000647f89 */ /* 0x000ea200000e0000 */
[----:B---3--:R-:W-:-:S05]  /*3f10*/  FMNMX.FTZ R12, R2, R12, !PT ;  /* 0x0000000c020c7209 */ /* 0x008fca0007810000 */
[----:B------:R3:W4:Y:S01]  /*3f20*/  SHFL.BFLY PT, R3, R12, 0x1, 0x1f ;  /* 0x0c201f000c037f89 */ /* 0x00072200000e0000 */
[----:B--2---:R-:W-:-:S05]  /*3f30*/  FMNMX.FTZ R100, R0, R100, !PT ;  /* 0x0000006400647209 */ /* 0x004fca0007810000 */
.L_x_1093:
[C---:B------:R-:W-:Y:S01]  /*3f40*/  FMUL.FTZ R2, R100.reuse, c[0x0][0x2d0] ;  /* 0x0000b40064027a20 */ /* 0x040fe20000410000 */
[----:B------:R-:W-:Y:S01]  /*3f50*/  FSETP.NEU.FTZ.AND P0, PT, R100, -INF , PT ;  /* 0xff8000006400780b */ /* 0x000fe20003f1d000 */
[----:B------:R-:W-:Y:S01]  /*3f60*/  WARPSYNC 0xffffffff ;  /* 0xffffffff00007948 */ /* 0x000fe20003800000 */
[----:B---34-:R-:W-:Y:S01]  /*3f70*/  FMNMX.FTZ R12, R3, R12, !PT ;  /* 0x0000000c030c7209 */ /* 0x018fe20007810000 */
[----:B------:R-:W-:Y:S01]  /*3f80*/  LDSM.16.MT88.4 R16, [R162] ;  /* 0x00000000a210783b */ /* 0x000fe20000004200 */
[----:B------:R-:W-:Y:S02]  /*3f90*/  FSEL R2, R2, RZ, P0 ;  /* 0x000000ff02027208 */ /* 0x000fe40000000000 */
[----:B------:R-:W-:Y:S01]  /*3fa0*/  FSETP.NEU.FTZ.AND P0, PT, R12, -INF , PT ;  /* 0xff8000000c00780b */ /* 0x000fe20003f1d000 */
[----:B------:R-:W-:Y:S02]  /*3fb0*/  LDSM.16.MT88.4 R32, [R165] ;  /* 0x00000000a520783b */ /* 0x000fe40000004200 */
[----:B------:R-:W-:-:S02]  /*3fc0*/  FFMA.FTZ R0, R8, c[0x0][0x2d0], -R2 ;  /* 0x0000b40008007a23 */ /* 0x000fc40000010802 */
        /* <DEDUP_REMOVED lines=8> */
[----:B--2---:R-:W-:-:S03]  /*4050*/  FFMA.FTZ R0, R9, c[0x0][0x2d0], -R2 ;  /* 0x0000b40009007a23 */ /* 0x004fc60000010802 */
[----:B------:R-:W-:Y:S01]  /*4060*/  LDSM.16.MT88.4 R68, [R162+0x4000] ;  /* 0x00400000a244783b */ /* 0x000fe20000004200 */
[----:B------:R2:W4:Y:S01]  /*4070*/  MUFU.EX2 R195, R0 ;  /* 0x0000000000c37308 */ /* 0x0005220000000800 */
[----:B---3--:R-:W-:-:S07]  /*4080*/  FFMA.FTZ R3, R13, c[0x0][0x2d0], -R2 ;  /* 0x0000b4000d037a23 */ /* 0x008fce0000010802 */
[----:B------:R3:W-:Y:S01]  /*4090*/  MUFU.EX2 R204, R3 ;  /* 0x0000000300cc7308 */ /* 0x0007e20000000800 */
[----:B--2---:R-:W-:Y:S01]  /*40a0*/  FMUL.FTZ R0, R12, c[0x0][0x2d0] ;  /* 0x0000b4000c007a20 */ /* 0x004fe20000410000 */
[----:B----4-:R-:W-:-:S04]  /*40b0*/  F2FP.BF16.PACK_AB R8, R195, R202 ;  /* 0x000000cac308723e */ /* 0x010fc800000010ff */
[----:B------:R-:W-:-:S05]  /*40c0*/  FSEL R0, R0, RZ, P0 ;  /* 0x000000ff00007208 */ /* 0x000fca0000000000 */
[----:B---3--:R-:W-:-:S04]  /*40d0*/  FFMA.FTZ R3, R5, c[0x0][0x2d0], -R0 ;  /* 0x0000b40005037a23 */ /* 0x008fc80000010800 */
[----:B------:R2:W-:Y:S02]  /*40e0*/  MUFU.EX2 R203, R3 ;  /* 0x0000000300cb7308 */ /* 0x0005e40000000800 */
[----:B--2---:R-:W-:-:S06]  /*40f0*/  FFMA.FTZ R3, R6, c[0x0][0x2d0], -R0 ;  /* 0x0000b40006037a23 */ /* 0x004fcc0000010800 */
[----:B------:R2:W3:Y:S02]  /*4100*/  MUFU.EX2 R199, R3 ;  /* 0x0000000300c77308 */ /* 0x0004e40000000800 */
[--C-:B--2---:R-:W-:Y:S01]  /*4110*/  FFMA.FTZ R3, R7, c[0x0][0x2d0], -R0.reuse ;  /* 0x0000b40007037a23 */ /* 0x104fe20000010800 */
[----:B---3--:R-:W-:Y:S01]  /*4120*/  F2FP.BF16.PACK_AB R9, R199, R203 ;  /* 0x000000cbc709723e */ /* 0x008fe200000010ff */
[----:B-1----:R-:W1:Y:S04]  /*4130*/  LDSM.16.MT88.4 R4, [R163] ;  /* 0x00000000a304783b */ /* 0x002e680000004200 */
[----:B------:R2:W-:Y:S02]  /*4140*/  MUFU.EX2 R201, R3 ;  /* 0x0000000300c97308 */ /* 0x0005e40000000800 */
[----:B--2---:R-:W-:Y:S01]  /*4150*/  FFMA.FTZ R3, R10, c[0x0][0x2d0], -R0 ;  /* 0x0000b4000a037a23 */ /* 0x004fe20000010800 */
[----:B------:R-:W-:-:S05]  /*4160*/  F2FP.BF16.PACK_AB R10, R204, R198 ;  /* 0x000000c6cc0a723e */ /* 0x000fca00000010ff */
        /* <DEDUP_REMOVED lines=16> */
[----:B-1----:R-:W-:Y:S01]  /*4270*/  FFMA.FTZ R3, R14, c[0x0][0x2d0], -R0 ;  /* 0x0000b4000e037a23 */ /* 0x002fe20000010800 */
[----:B--2---:R-:W-:-:S05]  /*4280*/  F2FP.BF16.PACK_AB R6, R235, R233 ;  /* 0x000000e9eb06723e */ /* 0x004fca00000010ff */
[----:B------:R1:W-:Y:S02]  /*4290*/  MUFU.EX2 R211, R3 ;  /* 0x0000000300d37308 */ /* 0x0003e40000000800 */
[--C-:B-1----:R-:W-:Y:S02]  /*42a0*/  FFMA.FTZ R3, R20, c[0x0][0x2d0], -R0.reuse ;  /* 0x0000b40014037a23 */ /* 0x102fe40000010800 */
[----:B------:R-:W-:Y:S04]  /*42b0*/  HMMA.16816.F32.BF16 R20, R8, R32, RZ ;  /* 0x000000200814723c */ /* 0x000fe800000418ff */
        /* <DEDUP_REMOVED lines=23> */
[C---:B------:R-:W-:Y:S01]  /*4430*/  HMMA.16816.F32.BF16 R136, R4.reuse, R40, R20 ;  /* 0x000000280488723c */ /* 0x040fe20000041814 */
[----:B------:R-:W-:Y:S07]  /*4440*/  LDSM.16.MT88.4 R40, [R162+0x2800] ;  /* 0x00280000a228783b */ /* 0x000fee0000004200 */
[----:B------:R-:W-:Y:S01]  /*4450*/  HMMA.16816.F32.BF16 R120, R4, R46, R28 ;  /* 0x0000002e0478723c */ /* 0x000fe2000004181c */
[----:B-----5:R-:W-:-:S07]  /*4460*/  FFMA.FTZ R3, R92, c[0x0][0x2d0], -R2 ;  /* 0x0000b4005c037a23 */ /* 0x020fce0000010802 */
[C---:B------:R-:W-:Y:S01]  /*4470*/  HMMA.16816.F32.BF16 R20, R8.reuse, R64, RZ ;  /* 0x000000400814723c */ /* 0x040fe200000418ff */
[----:B------:R-:W5:Y:S01]  /*4480*/  LDSM.16.MT88.4 R64, [R164+0x2800] ;  /* 0x00280000a440783b */ /* 0x000f620000004200 */
[----:B------:R2:W2:Y:S06]  /*4490*/  MUFU.EX2 R194, R3 ;  /* 0x0000000300c27308 */ /* 0x0004ac0000000800 */
[C---:B-1----:R-:W-:Y:S08]  /*44a0*/  HMMA.16816.F32.BF16 R44, R8.reuse, R24, RZ ;  /* 0x00000018082c723c */ /* 0x042ff000000418ff */
[----:B------:R-:W-:Y:S01]  /*44b0*/  HMMA.16816.F32.BF16 R32, R8, R26, RZ ;  /* 0x0000001a0820723c */ /* 0x000fe200000418ff */
[----:B--2---:R-:W-:-:S04]  /*44c0*/  FFMA.FTZ R3, R83, c[0x0][0x2d0], -R0 ;  /* 0x0000b40053037a23 */ /* 0x004fc80000010800 */
[----:B------:R1:W-:Y:S03]  /*44d0*/  MUFU.EX2 R187, R3 ;  /* 0x0000000300bb7308 */ /* 0x0003e60000000800 */
[----:B---3--:R-:W-:Y:S08]  /*44e0*/  HMMA.16816.F32.BF16 R108, R4, R38, R16 ;  /* 0x00000026046c723c */ /* 0x008ff00000041810 */
[----:B----4-:R-:W-:Y:S01]  /*44f0*/  HMMA.16816.F32.BF16 R16, R8, R56, RZ ;  /* 0x000000380810723c */ /* 0x010fe200000418ff */
[----:B-1----:R-:W-:-:S07]  /*4500*/  FFMA.FTZ R3, R81, c[0x0][0x2d0], -R0 ;  /* 0x0000b40051037a23 */ /* 0x002fce0000010800 */
[C---:B------:R-:W-:Y:S01]  /*4510*/  HMMA.16816.F32.BF16 R128, R4.reuse, R52, R44 ;  /* 0x000000340480723c */ /* 0x040fe2000004182c */
[----:B------:R1:W2:Y:S07]  /*4520*/  MUFU.EX2 R188, R3 ;  /* 0x0000000300bc7308 */ /* 0x0002ae0000000800 */
[----:B------:R-:W-:Y:S01]  /*4530*/  HMMA.16816.F32.BF16 R148, R4, R36, R20 ;  /* 0x000000240494723c */ /* 0x000fe20000041814 */
[----:B------:R-:W3:Y:S07]  /*4540*/  LDSM.16.MT88.4 R36, [R162+0x4800] ;  /* 0x00480000a224783b */ /* 0x000eee0000004200 */
[----:B------:R-:W-:Y:S01]  /*4550*/  HMMA.16816.F32.BF16 R28, R8, R60, RZ ;  /* 0x0000003c081c723c */ /* 0x000fe200000418ff */
[----:B-1----:R-:W-:-:S04]  /*4560*/  FFMA.FTZ R3, R82, c[0x0][0x2d0], -R0 ;  /* 0x0000b40052037a23 */ /* 0x002fc80000010800 */
[----:B------:R1:W-:Y:S03]  /*4570*/  MUFU.EX2 R189, R3 ;  /* 0x0000000300bd7308 */ /* 0x0003e60000000800 */
[C---:B------:R-:W-:Y:S01]  /*4580*/  HMMA.16816.F32.BF16 R52, R4.reuse, R54, R32 ;  /* 0x000000360434723c */ /* 0x040fe20000041820 */
[----:B------:R-:W4:Y:S07]  /*4590*/  LDSM.16.MT88.4 R32, [R163+0x4000] ;  /* 0x00400000a320783b */ /* 0x000f2e0000004200 */
[----:B-----5:R-:W-:Y:S01]  /*45a0*/  HMMA.16816.F32.BF16 R84, R4, R64, R16 ;  /* 0x000000400454723c */ /* 0x020fe20000041810 */
[----:B-1----:R-:W-:-:S07]  /*45b0*/  FFMA.FTZ R3, R80, c[0x0][0x2d0], -R0 ;  /* 0x0000b40050037a23 */ /* 0x002fce0000010800 */
[C---:B------:R-:W-:Y:S01]  /*45c0*/  HMMA.16816.F32.BF16 R16, R8.reuse, R68, RZ ;  /* 0x000000440810723c */ /* 0x040fe200000418ff */
[----:B------:R1:W5:Y:S07]  /*45d0*/  MUFU.EX2 R191, R3 ;  /* 0x0000000300bf7308 */ /* 0x00036e0000000800 */
[----:B------:R-:W-:Y:S01]  /*45e0*/  HMMA.16816.F32.BF16 R24, R8, R62, RZ ;  /* 0x0000003e0818723c */ /* 0x000fe200000418ff */
[----:B------:R-:W2:Y:S07]  /*45f0*/  LDSM.16.MT88.4 R60, [R165+0x2800] ;  /* 0x00280000a53c783b */ /* 0x000eae0000004200 */
[----:B------:R-:W-:Y:S01]  /*4600*/  HMMA.16816.F32.BF16 R124, R4, R40, R28 ;  /* 0x00000028047c723c */ /* 0x000fe2000004181c */
[----:B------:R-:W2:Y:S01]  /*4610*/  LDSM.16.MT88.4 R28, [R163+0x4800] ;  /* 0x00480000a31c783b */ /* 0x000ea20000004200 */
[----:B-1----:R-:W-:-:S04]  /*4620*/  FFMA.FTZ R3, R185, c[0x0][0x2d0], -R2 ;  /* 0x0000b400b9037a23 */ /* 0x002fc80000010802 */
[----:B------:R1:W-:Y:S02]  /*4630*/  MUFU.EX2 R14, R3 ;  /* 0x00000003000e7308 */ /* 0x0003e40000000800 */
[C---:B------:R-:W-:Y:S08]  /*4640*/  HMMA.16816.F32.BF16 R20, R8.reuse, R50, RZ ;  /* 0x000000320814723c */ /* 0x040ff000000418ff */
[----:B------:R-:W-:Y:S01]  /*4650*/  HMMA.16816.F32.BF16 R44, R8, R48, RZ ;  /* 0x00000030082c723c */ /* 0x000fe200000418ff */
[----:B-1----:R-:W-:Y:S01]  /*4660*/  FFMA.FTZ R3, R184, c[0x0][0x2d0], -R2 ;  /* 0x0000b400b8037a23 */ /* 0x002fe20000010802 */
[----:B------:R-:W-:-:S06]  /*4670*/  IADD3 R184, R196, -0x2, RZ ;  /* 0xfffffffec4b87810 */ /* 0x000fcc0007ffe0ff */
[----:B---3--:R-:W-:Y:S01]  /*4680*/  HMMA.16816.F32.BF16 R72, R4, R36, R16 ;  /* 0x000000240448723c */ /* 0x008fe20000041810 */
[----:B------:R1:W3:Y:S07]  /*4690*/  MUFU.EX2 R205, R3 ;  /* 0x0000000300cd7308 */ /* 0x0002ee0000000800 */
[----:B----4-:R-:W-:Y:S08]  /*46a0*/  HMMA.16816.F32.BF16 R16, R8, R34, RZ ;  /* 0x000000220810723c */ /* 0x010ff000000418ff */
[----:B------:R-:W-:Y:S01]  /*46b0*/  HMMA.16816.F32.BF16 R116, R4, R42, R24 ;  /* 0x0000002a0474723c */ /* 0x000fe20000041818 */
[----:B-1----:R-:W-:-:S02]  /*46c0*/  FFMA.FTZ R3, R159, c[0x0][0x2d0], -R2 ;  /* 0x0000b4009f037a23 */ /* 0x002fc40000010802 */
[----:B------:R-:W-:Y:S02]  /*46d0*/  FFMA.FTZ R2, R158, c[0x0][0x2d0], -R2 ;  /* 0x0000b4009e027a23 */ /* 0x000fe40000010802 */
[----:B------:R1:W-:Y:S03]  /*46e0*/  MUFU.EX2 R159, R3 ;  /* 0x00000003009f7308 */ /* 0x0003e60000000800 */
[----:B------:R-:W-:Y:S05]  /*46f0*/  HMMA.16816.F32.BF16 R24, R8, R58, RZ ;  /* 0x0000003a0818723c */ /* 0x000fea00000418ff */
[----:B------:R4:W3:Y:S03]  /*4700*/  MUFU.EX2 R15, R2 ;  /* 0x00000002000f7308 */ /* 0x0008e60000000800 */
[----:B--2---:R-:W-:Y:S01]  /*4710*/  HMMA.16816.F32.BF16 R88, R4, R62, R20 ;  /* 0x0000003e0458723c */ /* 0x004fe20000041814 */
[----:B-1----:R-:W-:-:S07]  /*4720*/  FADD.FTZ R3, R202, R195 ;  /* 0x000000c3ca037221 */ /* 0x002fce0000010000 */
[----:B------:R-:W-:Y:S01]  /*4730*/  HMMA.16816.F32.BF16 R96, R4, R60, R44 ;  /* 0x0000003c0460723c */ /* 0x000fe2000004182c */
[----:B----4-:R-:W-:-:S07]  /*4740*/  FFMA.FTZ R2, R157, c[0x0][0x2d0], -R0 ;  /* 0x0000b4009d027a23 */ /* 0x010fce0000010800 */
[----:B------:R-:W-:Y:S01]  /*4750*/  HMMA.16816.F32.BF16 R20, R8, R32, RZ ;  /* 0x000000200814723c */ /* 0x000fe200000418ff */
[----:B------:R-:W1:Y:S07]  /*4760*/  LDSM.16.MT88.4 R32, [R165+0x4000] ;  /* 0x00400000a520783b */ /* 0x000e6e0000004200 */
[C---:B------:R-:W-:Y:S01]  /*4770*/  HMMA.16816.F32.BF16 R44, R4.reuse, R30, R16 ;  /* 0x0000001e042c723c */ /* 0x040fe20000041810 */
[----:B------:R-:W2:Y:S07]  /*4780*/  LDSM.16.MT88.4 R16, [R164+0x4000] ;  /* 0x00400000a410783b */ /* 0x000eae0000004200 */
[----:B------:R-:W-:Y:S08]  /*4790*/  HMMA.16816.F32.BF16 R76, R4, R66, R24 ;  /* 0x00000042044c723c */ /* 0x000ff00000041818 */
[----:B------:R-:W-:Y:S08]  /*47a0*/  HMMA.16816.F32.BF16 R24, R8, R70, RZ ;  /* 0x000000460818723c */ /* 0x000ff000000418ff */
[----:B------:R-:W-:Y:S01]  /*47b0*/  HMMA.16816.F32.BF16 R48, R4, R28, R20 ;  /* 0x0000001c0430723c */ /* 0x000fe20000041814 */
[----:B------:R-:W4:Y:S07]  /*47c0*/  LDSM.16.MT88.4 R28, [R165+0x4800] ;  /* 0x00480000a51c783b */ /* 0x000f2e0000004200 */
[----:B-1----:R-:W-:Y:S08]  /*47d0*/  HMMA.16816.F32.BF16 R20, R8, R34, RZ ;  /* 0x000000220814723c */ /* 0x002ff000000418ff */
[----:B------:R-:W-:Y:S08]  /*47e0*/  HMMA.16816.F32.BF16 R56, R4, R38, R24 ;  /* 0x000000260438723c */ /* 0x000ff00000041818 */
[C---:B------:R-:W-:Y:S08]  /*47f0*/  HMMA.16816.F32.BF16 R24, R8.reuse, R32, RZ ;  /* 0x000000200818723c */ /* 0x040ff000000418ff */
[C---:B--2---:R-:W-:Y:S08]  /*4800*/  HMMA.16816.F32.BF16 R32, R8.reuse, R16, RZ ;  /* 0x000000100820723c */ /* 0x044ff000000418ff */
[----:B------:R-:W-:Y:S01]  /*4810*/  HMMA.16816.F32.BF16 R8, R8, R18, RZ ;  /* 0x000000120808723c */ /* 0x000fe200000418ff */
[----:B------:R-:W1:Y:S07]  /*4820*/  LDSM.16.MT88.4 R16, [R164+0x4800] ;  /* 0x00480000a410783b */ /* 0x000e6e0000004200 */
[C---:B----4-:R-:W-:Y:S08]  /*4830*/  HMMA.16816.F32.BF16 R36, R4.reuse, R28, R24 ;  /* 0x0000001c0424723c */ /* 0x050ff00000041818 */
[C---:B------:R-:W-:Y:S08]  /*4840*/  HMMA.16816.F32.BF16 R20, R4.reuse, R30, R20 ;  /* 0x0000001e0414723c */ /* 0x040ff00000041814 */
[C---:B-1----:R-:W-:Y:S08]  /*4850*/  HMMA.16816.F32.BF16 R32, R4.reuse, R16, R32 ;  /* 0x000000100420723c */ /* 0x042ff00000041820 */
[----:B------:R-:W-:Y:S01]  /*4860*/  HMMA.16816.F32.BF16 R16, R4, R18, R8 ;  /* 0x000000120410723c */ /* 0x000fe20000041808 */
[----:B------:R-:W1:Y:S06]  /*4870*/  LDSM.16.MT88.4 R8, [R162+0x1000] ;  /* 0x00100000a208783b */ /* 0x000e6c0000004200 */
[----:B------:R-:W-:-:S02]  /*4880*/  F2FP.BF16.PACK_AB R4, R192, R190 ;  /* 0x000000bec004723e */ /* 0x000fc400000010ff */
[----:B------:R-:W-:Y:S02]  /*4890*/  F2FP.BF16.PACK_AB R6, R194, R193 ;  /* 0x000000c1c206723e */ /* 0x000fe400000010ff */
[----:B------:R-:W-:Y:S02]  /*48a0*/  F2FP.BF16.PACK_AB R5, R188, R187 ;  /* 0x000000bbbc05723e */ /* 0x000fe400000010ff */
[----:B-----5:R-:W-:-:S07]  /*48b0*/  F2FP.BF16.PACK_AB R7, R191, R189 ;  /* 0x000000bdbf07723e */ /* 0x020fce00000010ff */
        /* <DEDUP_REMOVED lines=20> */
[----:B------:R-:W1:Y:S04]  /*4a00*/  LDSM.16.MT88.4 R8, [R165+0x3000] ;  /* 0x00300000a508783b */ /* 0x000e680000004200 */
[----:B------:R-:W-:Y:S03]  /*4a10*/  LDSM.16.MT88.4 R108, [R162+0x1800] ;  /* 0x00180000a26c783b */ /* 0x000fe60000004200 */
[C---:B-1----:R-:W-:Y:S07]  /*4a20*/  HMMA.16816.F32.BF16 R144, R4.reuse, R8, R96 ;  /* 0x000000080490723c */ /* 0x042fee0000041860 */
[----:B---3--:R-:W-:Y:S01]  /*4a30*/  F2FP.BF16.PACK_AB R96, R205, R14 ;  /* 0x0000000ecd60723e */ /* 0x008fe200000010ff */
[----:B------:R-:W-:Y:S01]  /*4a40*/  HMMA.16816.F32.BF16 R88, R4, R10, R88 ;  /* 0x0000000a0458723c */ /* 0x000fe20000041858 */
[----:B------:R-:W1:Y:S01]  /*4a50*/  LDSM.16.MT88.4 R8, [R164+0x3000] ;  /* 0x00300000a408783b */ /* 0x000e620000004200 */
[----:B------:R-:W-:-:S06]  /*4a60*/  F2FP.BF16.PACK_AB R98, R15, R159 ;  /* 0x0000009f0f62723e */ /* 0x000fcc00000010ff */
        /* <DEDUP_REMOVED lines=16> */
[----:B------:R-:W-:Y:S01]  /*4b70*/  HMMA.16816.F32.BF16 R16, R4, R10, R16 ;  /* 0x0000000a0410723c */ /* 0x000fe20000041810 */
[----:B------:R1:W-:Y:S01]  /*4b80*/  MUFU.EX2 R7, R2 ;  /* 0x0000000200077308 */ /* 0x0003e20000000800 */
[----:B------:R-:W-:Y:S05]  /*4b90*/  LDSM.16.MT88.4 R8, [R164+0x5800] ;  /* 0x00580000a408783b */ /* 0x000fea0000004200 */
[----:B------:R-:W-:Y:S01]  /*4ba0*/  FADD.FTZ R4, R198, R3 ;  /* 0x00000003c6047221 */ /* 0x000fe20000010000 */
[----:B------:R-:W-:Y:S01]  /*4bb0*/  MOV R5, c[0x0][0x2ac] ;  /* 0x0000ab0000057a02 */ /* 0x000fe20000000f00 */
[----:B------:R-:W-:-:S02]  /*4bc0*/  FFMA.FTZ R3, R156, c[0x0][0x2d0], -R0 ;  /* 0x0000b4009c037a23 */ /* 0x000fc40000010800 */
[----:B------:R-:W-:Y:S02]  /*4bd0*/  FADD.FTZ R4, R204, R4 ;  /* 0x00000004cc047221 */ /* 0x000fe40000010000 */
[----:B------:R-:W2:Y:S01]  /*4be0*/  MUFU.EX2 R6, R3 ;  /* 0x0000000300067308 */ /* 0x000ea20000000800 */
[----:B------:R-:W-:Y:S02]  /*4bf0*/  IMAD R5, R5, c[0x0][0x1d0], RZ ;  /* 0x0000740005057a24 */ /* 0x000fe400078e02ff */
[--C-:B-1----:R-:W-:Y:S02]  /*4c00*/  FFMA.FTZ R2, R101, c[0x0][0x2d0], -R0.reuse ;  /* 0x0000b40065027a23 */ /* 0x102fe40000010800 */
[----:B------:R-:W-:-:S03]  /*4c10*/  FFMA.FTZ R0, R102, c[0x0][0x2d0], -R0 ;  /* 0x0000b40066007a23 */ /* 0x000fc60000010800 */
[----:B------:R1:W-:Y:S08]  /*4c20*/  MUFU.EX2 R13, R2 ;  /* 0x00000002000d7308 */ /* 0x0003f00000000800 */
[----:B------:R-:W3:Y:S01]  /*4c30*/  MUFU.EX2 R206, R0 ;  /* 0x0000000000ce7308 */ /* 0x000ee20000000800 */
[----:B--2---:R-:W-:Y:S01]  /*4c40*/  F2FP.BF16.PACK_AB R97, R6, R7 ;  /* 0x000000070661723e */ /* 0x004fe200000010ff */
[----:B-1----:R-:W-:-:S04]  /*4c50*/  FADD.FTZ R2, R203, R199 ;  /* 0x000000c7cb027221 */ /* 0x002fc80000010000 */
[----:B------:R-:W-:Y:S01]  /*4c60*/  FADD.FTZ R2, R201, R2 ;  /* 0x00000002c9027221 */ /* 0x000fe20000010000 */
[----:B---3--:R-:W-:-:S03]  /*4c70*/  F2FP.BF16.PACK_AB R99, R206, R13 ;  /* 0x0000000dce63723e */ /* 0x008fc600000010ff */
        /* <DEDUP_REMOVED lines=8> */
[----:B------:R-:W-:Y:S01]  /*4d00*/  HMMA.16816.F32.BF16 R124, R96, R126, R40 ;  /* 0x0000007e607c723c */ /* 0x000fe20000041828 */
[----:B------:R-:W1:Y:S01]  /*4d10*/  LDSM.16.MT88.4 R40, [R162+0x3800] ;  /* 0x00380000a228783b */ /* 0x000e620000004200 */
[----:B------:R-:W-:Y:S02]  /*4d20*/  FADD.FTZ R4, R235, R2 ;  /* 0x00000002eb047221 */ /* 0x000fe40000010000 */
[----:B------:R-:W-:-:S04]  /*4d30*/  @P4 IMAD.HI.U32 R2, R229, c[0x0][0x2c8], RZ ;  /* 0x0000b200e5024a27 */ /* 0x000fc800078e00ff */
[C---:B------:R-:W-:Y:S01]  /*4d40*/  HMMA.16816.F32.BF16 R128, R96.reuse, R132, R128 ;  /* 0x000000846080723c */ /* 0x040fe20000041880 */
[----:B------:R-:W-:Y:S01]  /*4d50*/  FADD.FTZ R3, R230, R0 ;  /* 0x00000000e6037221 */ /* 0x000fe20000010000 */
[----:B------:R-:W-:Y:S01]  /*4d60*/  MOV R0, R229 ;  /* 0x000000e500007202 */ /* 0x000fe20000000f00 */
[----:B------:R-:W-:Y:S01]  /*4d70*/  FADD.FTZ R4, R190, R4 ;  /* 0x00000004be047221 */ /* 0x000fe20000010000 */
[----:B------:R-:W-:Y:S01]  /*4d80*/  @P4 SHF.R.U32.HI R0, RZ, c[0x0][0x2cc], R2 ;  /* 0x0000b300ff004a19 */ /* 0x000fe20000011602 */
[----:B------:R-:W-:Y:S02]  /*4d90*/  FADD.FTZ R2, R187, R3 ;  /* 0x00000003bb027221 */ /* 0x000fe40000010000 */
[----:B------:R-:W-:Y:S01]  /*4da0*/  FADD.FTZ R3, R192, R4 ;  /* 0x00000004c0037221 */ /* 0x000fe20000010000 */
[----:B------:R-:W-:Y:S01]  /*4db0*/  HMMA.16816.F32.BF16 R132, R96, R134, R52 ;  /* 0x000000866084723c */ /* 0x000fe20000041834 */
[----:B------:R-:W-:Y:S01]  /*4dc0*/  IADD3 R0, R0, -c[0x0][0x168], R5 ;  /* 0x80005a0000007a10 */ /* 0x000fe20007ffe005 */
[----:B------:R-:W-:-:S02]  /*4dd0*/  FADD.FTZ R2, R188, R2 ;  /* 0x00000002bc027221 */ /* 0x000fc40000010000 */
[----:B------:R-:W-:Y:S01]  /*4de0*/  FADD.FTZ R4, R193, R3 ;  /* 0x00000003c1047221 */ /* 0x000fe20000010000 */
[----:B------:R-:W-:Y:S01]  /*4df0*/  SHF.R.S32.HI R5, RZ, 0x1f, R0 ;  /* 0x0000001fff057819 */ /* 0x000fe20000011400 */
[----:B------:R-:W-:Y:S02]  /*4e00*/  FADD.FTZ R3, R189, R2 ;  /* 0x00000002bd037221 */ /* 0x000fe40000010000 */
[----:B------:R-:W-:Y:S01]  /*4e10*/  HMMA.16816.F32.BF16 R52, R96, R56, R144 ;  /* 0x000000386034723c */ /* 0x000fe20000041890 */
[----:B------:R-:W-:Y:S01]  /*4e20*/  LEA.HI R5, R5, R0, RZ, 0x6 ;  /* 0x0000000005057211 */ /* 0x000fe200078f30ff */
[----:B------:R-:W-:Y:S02]  /*4e30*/  FADD.FTZ R2, R194, R4 ;  /* 0x00000004c2027221 */ /* 0x000fe40000010000 */
[----:B------:R-:W-:Y:S01]  /*4e40*/  FADD.FTZ R0, R191, R3 ;  /* 0x00000003bf007221 */ /* 0x000fe20000010000 */
[----:B------:R-:W-:Y:S01]  /*4e50*/  SHF.R.S32.HI R211, RZ, 0x6, R5 ;  /* 0x00000006ffd37819 */ /* 0x000fe20000011405 */
[----:B------:R-:W-:-:S02]  /*4e60*/  FADD.FTZ R2, R14, R2 ;  /* 0x000000020e027221 */ /* 0x000fc40000010000 */
[C---:B------:R-:W-:Y:S01]  /*4e70*/  HMMA.16816.F32.BF16 R56, R96.reuse, R58, R88 ;  /* 0x0000003a6038723c */ /* 0x040fe20000041858 */
[----:B------:R-:W-:Y:S01]  /*4e80*/  LDSM.16.MT88.4 R88, [R165+0x5800] ;  /* 0x00580000a558783b */ /* 0x000fe20000004200 */
[----:B------:R-:W-:Y:S01]  /*4e90*/  IMNMX R211, R213, R211, !PT ;  /* 0x000000d3d5d37217 */ /* 0x000fe20007800200 */
[----:B------:R-:W-:Y:S02]  /*4ea0*/  FADD.FTZ R0, R7, R0 ;  /* 0x0000000007007221 */ /* 0x000fe40000010000 */
[----:B------:R-:W-:Y:S01]  /*4eb0*/  FADD.FTZ R205, R205, R2 ;  /* 0x00000002cdcd7221 */ /* 0x000fe20000010000 */
[----:B------:R-:W-:Y:S01]  /*4ec0*/  ISETP.GE.AND P0, PT, R184, R211, PT ;  /* 0x000000d3b800720c */ /* 0x000fe20003f06270 */
[----:B------:R-:W-:Y:S01]  /*4ed0*/  FADD.FTZ R0, R6, R0 ;  /* 0x0000000006007221 */ /* 0x000fe20000010000 */
[----:B------:R-:W-:Y:S01]  /*4ee0*/  HMMA.16816.F32.BF16 R44, R96, R48, R148 ;  /* 0x00000030602c723c */ /* 0x000fe20000041894 */
[----:B------:R-:W-:Y:S02]  /*4ef0*/  FADD.FTZ R205, R159, R205 ;  /* 0x000000cd9fcd7221 */ /* 0x000fe40000010000 */
[----:B------:R-:W-:-:S02]  /*4f00*/  FADD.FTZ R0, R13, R0 ;  /* 0x000000000d007221 */ /* 0x000fc40000010000 */
[----:B------:R-:W-:Y:S02]  /*4f10*/  FADD.FTZ R205, R15, R205 ;  /* 0x000000cd0fcd7221 */ /* 0x000fe40000010000 */
[----:B------:R-:W-:Y:S01]  /*4f20*/  FADD.FTZ R206, R206, R0 ;  /* 0x00000000cece7221 */ /* 0x000fe20000010000 */
[C---:B-1----:R-:W-:Y:S08]  /*4f30*/  HMMA.16816.F32.BF16 R36, R96.reuse, R40, R60 ;  /* 0x000000286024723c */ /* 0x042ff0000004183c */
[C---:B------:R-:W-:Y:S01]  /*4f40*/  HMMA.16816.F32.BF16 R40, R96.reuse, R42, R64 ;  /* 0x0000002a6028723c */ /* 0x040fe20000041840 */
[----:B------:R-:W1:Y:S07]  /*4f50*/  LDSM.16.MT88.4 R64, [R164+0x3800] ;  /* 0x00380000a440783b */ /* 0x000e6e0000004200 */
[C---:B------:R-:W-:Y:S08]  /*4f60*/  HMMA.16816.F32.BF16 R48, R96.reuse, R50, R68 ;  /* 0x000000326030723c */ /* 0x040ff00000041844 */
[C---:B------:R-:W-:Y:S08]  /*4f70*/  HMMA.16816.F32.BF16 R68, R96.reuse, R72, R136 ;  /* 0x000000486044723c */ /* 0x040ff00000041888 */
[C---:B------:R-:W-:Y:S08]  /*4f80*/  HMMA.16816.F32.BF16 R72, R96.reuse, R74, R76 ;  /* 0x0000004a6048723c */ /* 0x040ff0000004184c */
[C---:B------:R-:W-:Y:S08]  /*4f90*/  HMMA.16816.F32.BF16 R104, R96.reuse, R108, R104 ;  /* 0x0000006c6068723c */ /* 0x040ff00000041868 */
[C---:B------:R-:W-:Y:S08]  /*4fa0*/  HMMA.16816.F32.BF16 R112, R96.reuse, R116, R112 ;  /* 0x000000746070723c */ /* 0x040ff00000041870 */
        /* <DEDUP_REMOVED lines=8> */
[C---:B------:R-:W-:Y:S08]  /*5030*/  HMMA.16816.F32.BF16 R88, R96.reuse, R90, R20 ;  /* 0x0000005a6058723c */ /* 0x040ff00000041814 */
[C---:B------:R-:W-:Y:S08]  /*5040*/  HMMA.16816.F32.BF16 R92, R96.reuse, R8, R32 ;  /* 0x00000008605c723c */ /* 0x040ff00000041820 */
[----:B------:R-:W-:Y:S01]  /*5050*/  HMMA.16816.F32.BF16 R96, R96, R10, R16 ;  /* 0x0000000a6060723c */ /* 0x000fe20000041810 */
[----:B------:R-:W-:Y:S01]  /*5060*/  @!UPT UIADD3 URZ, URZ, URZ, URZ ;  /* 0x0000003f3f3ff290 */ /* 0x000fe2000fffe03f */
[----:B------:R-:W-:Y:S11]  /*5070*/  @!P0 BRA `(.L_x_1050) ;  /* 0x000036f000008947 */ /* 0x000ff60003800000 */
[----:B------:R-:W-:Y:S02]  /*5080*/  MOV R102, R12 ;  /* 0x0000000c00667202 */ /* 0x000fe40000000f00 */
[----:B------:R-:W-:-:S02]  /*5090*/  MOV R101, R100 ;  /* 0x0000006400657202 */ /* 0x000fc40000000f00 */
[----:B------:R-:W-:-:S07]  /*50a0*/  MOV R191, R184 ;  /* 0x000000b800bf7202 */ /* 0x000fce0000000f00 */
.L_x_1061:
        /* <DEDUP_REMOVED lines=16> */
[----:B------:R-:W-:Y:S01]  /*51b0*/  IMAD.WIDE.U32 R2, R186, c[0x0][0x208], RZ ;  /* 0x00008200ba027a25 */ /* 0x000fe200078e00ff */
[----:B------:R-:W-:Y:S02]  /*51c0*/  SHF.R.S32.HI R0, RZ, 0x1f, R186 ;  /* 0x0000001fff007819 */ /* 0x000fe400000114ba */
[----:B------:R-:W-:Y:S01]  /*51d0*/  SHF.R.S32.HI R4, RZ, 0x1f, R183 ;  /* 0x0000001fff047819 */ /* 0x000fe200000114b7 */
[C---:B------:R-:W-:Y:S01]  /*51e0*/  IMAD.SHL.U32 R23, R207.reuse, 0x2, RZ ;  /* 0x00000002cf177824 */ /* 0x040fe200078e00ff */
        /* <DEDUP_REMOVED lines=8> */
[C---:B------:R-:W-:Y:S01]  /*5270*/  SHF.L.U64.HI R14, R208.reuse, 0x1, R7 ;  /* 0x00000001d00e7819 */ /* 0x040fe20000010207 */
        /* <DEDUP_REMOVED lines=11> */
.L_x_1094:
[----:B------:R-:W-:-:S05]  /*5330*/  BRA.DIV ~URZ, `(.L_x_1054) ;  /* 0x000092b27f007947 */ /* 0x000fca000b800000 */
[----:B------:R-:W5:Y:S01]  /*5340*/  SHFL.IDX PT, R0, R12, RZ, 0x181f ;  /* 0x00181fff0c007589 */ /* 0x000f6200000e0000 */
[----:B------:R-:W-:Y:S02]  /*5350*/  ISETP.GE.AND P5, PT, R197, c[0x0][0x1d4], PT ;  /* 0x00007500c5007a0c */ /* 0x000fe40003fa6270 */
[----:B------:R-:W-:Y:S02]  /*5360*/  ISETP.GE.AND P2, PT, R208, c[0x0][0x1d4], PT ;  /* 0x00007500d0007a0c */ /* 0x000fe40003f46270 */
[C---:B-----5:R-:W-:Y:S02]  /*5370*/  IADD3 R2, P0, R0.reuse, R21, RZ ;  /* 0x0000001500027210 */ /* 0x060fe40007f1e0ff */
[----:B------:R-:W-:Y:S03]  /*5380*/  IADD3 R6, P6, R0, R22, RZ ;  /* 0x0000001600067210 */ /* 0x000fe60007fde0ff */
[C---:B---3--:R-:W-:Y:S01]  /*5390*/  IMAD.X R3, R4.reuse, 0x1, R13, P0 ;  /* 0x0000000104037824 */ /* 0x048fe200000e060d */
[----:B------:R-:W-:Y:S01]  /*53a0*/  ISETP.GE.AND P0, PT, R207, c[0x0][0x1d4], PT ;  /* 0x00007500cf007a0c */ /* 0x000fe20003f06270 */
[----:B------:R-:W-:Y:S03]  /*53b0*/  IMAD.X R7, R4, 0x1, R14, P6 ;  /* 0x0000000104077824 */ /* 0x000fe600030e060e */
[----:B------:R-:W-:Y:S01]  /*53c0*/  @!PT LDS RZ, [RZ] ;  /* 0x00000000fffff984 */ /* 0x000fe20000000800 */
[----:B------:R-:W-:Y:S01]  /*53d0*/  @!PT LDS RZ, [RZ] ;  /* 0x00000000fffff984 */ /* 0x000fe20000000800 */
[----:B------:R3:W-:Y:S04]  /*53e0*/  LDGSTS.E.BYPASS.LTC128B.128 [R182+0x100], [R2.64], !P5 ;  /* 0x0010000002b67fae */ /* 0x0007e8000e901d46 */
[----:B------:R5:W-:Y:S01]  /*53f0*/  LDGSTS.E.BYPASS.LTC128B.128 [R182+0x2100], [R6.64], !P2 ;  /* 0x0210000006b67fae */ /* 0x000be2000d101d46 */
[----:B---3--:R-:W-:Y:S03]  /*5400*/  IADD3 R2, P6, R0, R23, RZ ;  /* 0x0000001700027210 */ /* 0x008fe60007fde0ff */
[----:B------:R-:W3:Y:S01]  /*5410*/  SHFL.IDX PT, R0, R12, 0x1, 0x181f ;  /* 0x00381f000c007f89 */ /* 0x000ee200000e0000 */
[----:B-----5:R-:W-:Y:S01]  /*5420*/  SEL R6, RZ, 0x10, P2 ;  /* 0x00000010ff067807 */ /* 0x020fe20001000000 */
[----:B------:R-:W-:Y:S01]  /*5430*/  IMAD.X R3, R4, 0x1, R15, P6 ;  /* 0x0000000104037824 */ /* 0x000fe200030e060f */
[----:B------:R-:W-:Y:S01]  /*5440*/  SEL R7, RZ, 0x10, P0 ;  /* 0x00000010ff077807 */ /* 0x000fe20000000000 */
[----:B------:R5:W4:Y:S04]  /*5450*/  SHFL.IDX PT, R4, R5, 0x1, 0x181f ;  /* 0x00381f0005047f89 */ /* 0x000b2800000e0000 */
[----:B------:R2:W-:Y:S01]  /*5460*/  LDGSTS.E.BYPASS.LTC128B.128 [R182+0x4100], [R2.64], !P0 ;  /* 0x0410000002b67fae */ /* 0x0005e2000c101d46 */
[----:B----45:R-:W-:Y:S04]  /*5470*/  SEL R5, RZ, 0x10, P5 ;  /* 0x00000010ff057807 */ /* 0x030fe80002800000 */
.L_x_1095:
[C---:B---3--:R-:W-:Y:S02]  /*5480*/  ISETP.NE.U32.AND P5, PT, R5.reuse, RZ, PT ;  /* 0x000000ff0500720c */ /* 0x048fe40003fa5070 */
[----:B------:R-:W-:Y:S02]  /*5490*/  IADD3 R5, -R5, 0x10, RZ ;  /* 0x0000001005057810 */ /* 0x000fe40007ffe1ff */
[C---:B------:R-:W-:Y:S02]  /*54a0*/  ISETP.NE.U32.AND P6, PT, R6.reuse, RZ, PT ;  /* 0x000000ff0600720c */ /* 0x040fe40003fc5070 */
[----:B------:R-:W-:Y:S02]  /*54b0*/  LOP3.LUT R5, R5, 0xf, RZ, 0xc0, !PT ;  /* 0x0000000f05057812 */ /* 0x000fe400078ec0ff */
[----:B------:R-:W-:Y:S02]  /*54c0*/  IADD3 R6, -R6, 0x10, RZ ;  /* 0x0000001006067810 */ /* 0x000fe40007ffe1ff */
[----:B--2---:R-:W-:Y:S02]  /*54d0*/  IADD3 R2, P2, P0, R5, R0, R21 ;  /* 0x0000000005027210 */ /* 0x004fe4000785e015 */
[----:B------:R-:W-:Y:S02]  /*54e0*/  LOP3.LUT R6, R6, 0xf, RZ, 0xc0, !PT ;  /* 0x0000000f06067812 */ /* 0x000fe400078ec0ff */
[----:B------:R-:W-:Y:S02]  /*54f0*/  IADD3.X R3, RZ, R4, R13, P2, P0 ;  /* 0x00000004ff037210 */ /* 0x000fe400017e040d */
[----:B------:R-:W-:Y:S03]  /*5500*/  IADD3 R6, P2, P0, R6, R0, R22 ;  /* 0x0000000006067210 */ /* 0x000fe6000785e016 */
[----:B------:R-:W-:Y:S01]  /*5510*/  @!PT LDS RZ, [RZ] ;  /* 0x00000000fffff984 */ /* 0x000fe20000000800 */
[----:B------:R-:W-:Y:S01]  /*5520*/  @!PT LDS RZ, [RZ] ;  /* 0x00000000fffff984 */ /* 0x000fe20000000800 */
[----:B------:R-:W-:Y:S01]  /*5530*/  @!PT LDS RZ, [RZ] ;  /* 0x00000000fffff984 */ /* 0x000fe20000000800 */
[----:B------:R2:W-:Y:S01]  /*5540*/  LDGSTS.E.BYPASS.LTC128B.128.ZFILL [R182+0x1100], [R2.64], P5 ;  /* 0x0110000002b67fae */ /* 0x0005e2000a941d46 */
[C---:B------:R-:W-:Y:S02]  /*5550*/  ISETP.NE.U32.AND P5, PT, R7.reuse, RZ, PT ;  /* 0x000000ff0700720c */ /* 0x040fe40003fa5070 */
[----:B--2---:R-:W-:Y:S02]  /*5560*/  IADD3 R2, -R7, 0x10, RZ ;  /* 0x0000001007027810 */ /* 0x004fe40007ffe1ff */
[----:B------:R-:W-:Y:S02]  /*5570*/  IADD3.X R7, RZ, R4, R14, P2, P0 ;  /* 0x00000004ff077210 */ /* 0x000fe400017e040e */
[----:B------:R-:W-:Y:S03]  /*5580*/  LOP3.LUT R2, R2, 0xf, RZ, 0xc0, !PT ;  /* 0x0000000f02027812 */ /* 0x000fe600078ec0ff */
[----:B------:R2:W-:Y:S01]  /*5590*/  LDGSTS.E.BYPASS.LTC128B.128.ZFILL [R182+0x3100], [R6.64], P6 ;  /* 0x0310000006b67fae */ /* 0x0005e2000b141d46 */
[----:B------:R-:W-:Y:S04]  /*55a0*/  IADD3 R2, P2, P0, R2, R0, R23 ;  /* 0x0000000002027210 */ /* 0x000fe8000785e017 */
[----:B------:R-:W-:Y:S05]  /*55b0*/  IADD3.X R3, RZ, R4, R15, P2, P0 ;  /* 0x00000004ff037210 */ /* 0x000fea00017e040f */
[----:B------:R2:W-:Y:S04]  /*55c0*/  LDGSTS.E.BYPASS.LTC128B.128.ZFILL [R182+0x5100], [R2.64], P5 ;  /* 0x0510000002b67fae */ /* 0x0005e8000a941d46 */
.L_x_1052:
[----:B------:R-:W-:Y:S05]  /*55d0*/  BSYNC B0 ;  /* 0x0000000000007941 */ /* 0x000fea0003800000 */
.L_x_1051:
        /* <DEDUP_REMOVED lines=178> */
[----:B------:R-:W1:Y:S10]  /*6100*/  MUFU.TANH R137, R16 ;  /* 0x0000001000897308 */ /* 0x000e740000002400 */
[----:B------:R1:W1:Y:S01]  /*6110*/  MUFU.TANH R136, R17 ;  /* 0x0000001100887308 */ /* 0x0002620000002400 */
[----:B------:R-:W-:Y:S02]  /*6120*/  FMUL.FTZ R22, R22, c[0x0][0x320] ;  /* 0x0000c80016167a20 */ /* 0x000fe40000410000 */
[----:B------:R-:W-:Y:S02]  /*6130*/  FMUL.FTZ R23, R23, c[0x0][0x320] ;  /* 0x0000c80017177a20 */ /* 0x000fe40000410000 */
[----:B------:R-:W-:Y:S05]  /*6140*/  FMUL.FTZ R20, R20, c[0x0][0x320] ;  /* 0x0000c80014147a20 */ /* 0x000fea0000410000 */
[----:B------:R2:W2:Y:S01]  /*6150*/  MUFU.TANH R140, R18 ;  /* 0x00000012008c7308 */ /* 0x0004a20000002400 */
[----:B------:R-:W-:Y:S02]  /*6160*/  FMUL.FTZ R26, R26, c[0x0][0x320] ;  /* 0x0000c8001a1a7a20 */ /* 0x000fe40000410000 */
[----:B------:R-:W-:Y:S01]  /*6170*/  FMUL.FTZ R27, R27, c[0x0][0x320] ;  /* 0x0000c8001b1b7a20 */ /* 0x000fe20000410000 */
[C---:B-----5:R-:W-:Y:S06]  /*6180*/  HMMA.16816.F32.BF16 R28, R148.reuse, R8, R28 ;  /* 0x00000008941c723c */ /* 0x060fec000004181c */
[----:B------:R5:W3:Y:S02]  /*6190*/  MUFU.TANH R139, R19 ;  /* 0x00000013008b7308 */ /* 0x000ae40000002400 */
[----:B------:R-:W-:Y:S04]  /*61a0*/  HMMA.16816.F32.BF16 R32, R148, R10, R32 ;  /* 0x0000000a9420723c */ /* 0x000fe80000041820 */
[----:B-1----:R-:W-:Y:S04]  /*61b0*/  FMUL.FTZ R17, R25, c[0x0][0x320] ;  /* 0x0000c80019117a20 */ /* 0x002fe80000410000 */
[----:B------:R1:W1:Y:S01]  /*61c0*/  MUFU.TANH R141, R12 ;  /* 0x0000000c008d7308 */ /* 0x0002620000002400 */
[----:B--2---:R-:W-:Y:S07]  /*61d0*/  FMUL.FTZ R18, R24, c[0x0][0x320] ;  /* 0x0000c80018127a20 */ /* 0x004fee0000410000 */
[----:B------:R-:W-:Y:S02]  /*61e0*/  FMUL.FTZ R16, R28, c[0x0][0x320] ;  /* 0x0000c8001c107a20 */ /* 0x000fe40000410000 */
[----:B------:R2:W1:Y:S01]  /*61f0*/  MUFU.TANH R100, R20 ;  /* 0x0000001400647308 */ /* 0x0004620000002400 */
[----:B------:R-:W-:Y:S02]  /*6200*/  FMUL.FTZ R15, R29, c[0x0][0x320] ;  /* 0x0000c8001d0f7a20 */ /* 0x000fe40000410000 */
[----:B------:R-:W-:Y:S02]  /*6210*/  FMUL.FTZ R30, R30, c[0x0][0x320] ;  /* 0x0000c8001e1e7a20 */ /* 0x000fe40000410000 */
[----:B-----5:R-:W-:Y:S02]  /*6220*/  FMUL.FTZ R19, R21, c[0x0][0x320] ;  /* 0x0000c80015137a20 */ /* 0x020fe40000410000 */
[----:B------:R-:W-:Y:S02]  /*6230*/  FMUL.FTZ R31, R31, c[0x0][0x320] ;  /* 0x0000c8001f1f7a20 */ /* 0x000fe40000410000 */
[----:B------:R-:W-:Y:S01]  /*6240*/  FMUL.FTZ R14, R32, c[0x0][0x320] ;  /* 0x0000c800200e7a20 */ /* 0x000fe20000410000 */
[----:B------:R-:W1:Y:S01]  /*6250*/  MUFU.TANH R22, R22 ;  /* 0x0000001600167308 */ /* 0x000e620000002400 */
[----:B------:R-:W-:Y:S02]  /*6260*/  FMUL.FTZ R13, R33, c[0x0][0x320] ;  /* 0x0000c800210d7a20 */ /* 0x000fe40000410000 */
[----:B------:R-:W-:Y:S02]  /*6270*/  FMUL.FTZ R34, R34, c[0x0][0x320] ;  /* 0x0000c80022227a20 */ /* 0x000fe40000410000 */
[----:B------:R-:W-:Y:S05]  /*6280*/  FMUL.FTZ R35, R35, c[0x0][0x320] ;  /* 0x0000c80023237a20 */ /* 0x000fea0000410000 */
        /* <DEDUP_REMOVED lines=15> */
[----:B--234-:R-:W-:Y:S01]  /*6380*/  IMAD R0, R212, 0x20, R214 ;  /* 0x00000020d4007824 */ /* 0x01cfe200078e02d6 */
[----:B------:R-:W-:Y:S01]  /*6390*/  SHF.R.S32.HI R184, RZ, 0x1f, R207 ;  /* 0x0000001fffb87819 */ /* 0x000fe200000114cf */
[----:B------:R-:W-:Y:S01]  /*63a0*/  IMAD R2, R191, 0x40, R215 ;  /* 0x00000040bf027824 */ /* 0x000fe200078e02d7 */
[----:B------:R-:W-:Y:S01]  /*63b0*/  SHF.R.S32.HI R185, RZ, 0x1f, R208 ;  /* 0x0000001fffb97819 */ /* 0x000fe200000114d0 */
[----:B------:R-:W-:Y:S01]  /*63c0*/  IMAD.MOV.U32 R183, RZ, RZ, RZ ;  /* 0x000000ffffb77224 */ /* 0x000fe200078e00ff */
[C---:B------:R-:W-:Y:S01]  /*63d0*/  SHF.L.U64.HI R11, R207.reuse, 0x1, R184 ;  /* 0x00000001cf0b7819 */ /* 0x040fe200000102b8 */
[----:B------:R-:W-:Y:S01]  /*63e0*/  IMAD.SHL.U32 R24, R207, 0x2, RZ ;  /* 0x00000002cf187824 */ /* 0x000fe200078e00ff */
[----:B------:R-:W-:Y:S01]  /*63f0*/  IADD3 R2, R2, -0x40, R0 ;  /* 0xffffffc002027810 */ /* 0x000fe20007ffe000 */
[C---:B------:R-:W-:Y:S01]  /*6400*/  IMAD.SHL.U32 R21, R208.reuse, 0x2, RZ ;  /* 0x00000002d0157824 */ /* 0x040fe200078e00ff */
[----:B------:R-:W-:Y:S01]  /*6410*/  SHF.R.S32.HI R184, RZ, 0x1f, R197 ;  /* 0x0000001fffb87819 */ /* 0x000fe200000114c5 */
[C---:B-1----:R-:W-:Y:S01]  /*6420*/  IMAD.SHL.U32 R12, R197.reuse, 0x2, RZ ;  /* 0x00000002c50c7824 */ /* 0x042fe200078e00ff */
[----:B------:R-:W-:Y:S01]  /*6430*/  SHF.L.U64.HI R10, R208, 0x1, R185 ;  /* 0x00000001d00a7819 */ /* 0x000fe200000102b9 */
[----:B------:R-:W-:Y:S01]  /*6440*/  @P3 IMAD.HI.U32 R3, R2, c[0x0][0x2bc], RZ ;  /* 0x0000af0002033a27 */ /* 0x000fe200078e00ff */
[----:B------:R-:W-:Y:S03]  /*6450*/  SHF.L.U64.HI R9, R197, 0x1, R184 ;  /* 0x00000001c5097819 */ /* 0x000fe600000102b8 */
[----:B------:R-:W-:Y:S01]  /*6460*/  IMAD.MOV.U32 R0, RZ, RZ, R2 ;  /* 0x000000ffff007224 */ /* 0x000fe200078e0002 */
[----:B------:R-:W-:Y:S04]  /*6470*/  @P3 SHF.R.U32.HI R0, RZ, c[0x0][0x2c0], R3 ;  /* 0x0000b000ff003a19 */ /* 0x000fe80000011603 */
[C---:B------:R-:W-:Y:S04]  /*6480*/  @!P1 IADD3 R3, P0, R0.reuse, R218, RZ ;  /* 0x000000da00039210 */ /* 0x040fe80007f1e0ff */
[----:B------:R-:W-:Y:S01]  /*6490*/  @!P1 LEA.HI.X.SX32 R5, R0, R223, 0x1, P0 ;  /* 0x000000df00059211 */ /* 0x000fe200000f0eff */
[----:B------:R-:W-:Y:S01]  /*64a0*/  IMAD.MOV R0, RZ, RZ, -R0 ;  /* 0x000000ffff007224 */ /* 0x000fe200078e0a00 */
[C---:B------:R-:W-:Y:S03]  /*64b0*/  @!P1 LEA R4, P0, R3.reuse, c[0x0][0x2a0], 0x2 ;  /* 0x0000a80003049a11 */ /* 0x040fe600078010ff */
        /* <DEDUP_REMOVED lines=18> */
.L_x_1096:
[----:B------:R-:W-:-:S05]  /*65e0*/  BRA.DIV ~URZ, `(.L_x_1058) ;  /* 0x000082a27f007947 */ /* 0x000fca000b800000 */
[----:B------:R-:W3:Y:S01]  /*65f0*/  SHFL.IDX PT, R0, R8, RZ, 0x181f ;  /* 0x00181fff08007589 */ /* 0x000ee200000e0000 */
[----:B------:R-:W-:Y:S02]  /*6600*/  ISETP.GE.AND P5, PT, R197, c[0x0][0x1d4], PT ;  /* 0x00007500c5007a0c */ /* 0x000fe40003fa6270 */
[----:B------:R-:W-:Y:S02]  /*6610*/  ISETP.GE.AND P2, PT, R208, c[0x0][0x1d4], PT ;  /* 0x00007500d0007a0c */ /* 0x000fe40003f46270 */
[C---:B---3--:R-:W-:Y:S02]  /*6620*/  IADD3 R2, P0, R0.reuse, R12, RZ ;  /* 0x0000000c00027210 */ /* 0x048fe40007f1e0ff */
[----:B------:R-:W-:Y:S03]  /*6630*/  IADD3 R6, P6, R0, R21, RZ ;  /* 0x0000001500067210 */ /* 0x000fe60007fde0ff */
[C---:B--2---:R-:W-:Y:S01]  /*6640*/  IMAD.X R3, R4.reuse, 0x1, R9, P0 ;  /* 0x0000000104037824 */ /* 0x044fe200000e0609 */
[----:B------:R-:W-:Y:S01]  /*6650*/  ISETP.GE.AND P0, PT, R207, c[0x0][0x1d4], PT ;  /* 0x00007500cf007a0c */ /* 0x000fe20003f06270 */
[----:B------:R-:W-:Y:S03]  /*6660*/  IMAD.X R7, R4, 0x1, R10, P6 ;  /* 0x0000000104077824 */ /* 0x000fe600030e060a */
[----:B------:R-:W-:Y:S01]  /*6670*/  @!PT LDS RZ, [RZ] ;  /* 0x00000000fffff984 */ /* 0x000fe20000000800 */
[----:B------:R-:W-:Y:S01]  /*6680*/  @!PT LDS RZ, [RZ] ;  /* 0x00000000fffff984 */ /* 0x000fe20000000800 */
[----:B------:R2:W-:Y:S04]  /*6690*/  LDGSTS.E.BYPASS.LTC128B.128 [R182+0x6100], [R2.64], !P5 ;  /* 0x0610000002b67fae */ /* 0x0005e8000e901d46 */
[----:B------:R3:W-:Y:S01]  /*66a0*/  LDGSTS.E.BYPASS.LTC128B.128 [R182+0x8100], [R6.64], !P2 ;  /* 0x0810000006b67fae */ /* 0x0007e2000d101d46 */
[----:B--2---:R-:W-:Y:S03]  /*66b0*/  IADD3 R2, P6, R0, R24, RZ ;  /* 0x0000001800027210 */ /* 0x004fe60007fde0ff */
[----:B------:R-:W2:Y:S01]  /*66c0*/  SHFL.IDX PT, R0, R8, 0x1, 0x181f ;  /* 0x00381f0008007f89 */ /* 0x000ea200000e0000 */
[----:B---3--:R-:W-:Y:S01]  /*66d0*/  SEL R6, RZ, 0x10, P2 ;  /* 0x00000010ff067807 */ /* 0x008fe20001000000 */
[----:B------:R-:W-:Y:S01]  /*66e0*/  IMAD.X R3, R4, 0x1, R11, P6 ;  /* 0x0000000104037824 */ /* 0x000fe200030e060b */
[----:B------:R-:W-:Y:S01]  /*66f0*/  SEL R7, RZ, 0x10, P0 ;  /* 0x00000010ff077807 */ /* 0x000fe20000000000 */
[----:B------:R3:W4:Y:S04]  /*6700*/  SHFL.IDX PT, R4, R5, 0x1, 0x181f ;  /* 0x00381f0005047f89 */ /* 0x00072800000e0000 */
[----:B------:R1:W-:Y:S02]  /*6710*/  LDGSTS.E.BYPASS.LTC128B.128 [R182+0xa100], [R2.64], !P0 ;  /* 0x0a10000002b67fae */ /* 0x0003e4000c101d46 */
[----:B-1-3--:R-:W-:Y:S04]  /*6720*/  SEL R5, RZ, 0x10, P5 ;  /* 0x00000010ff057807 */ /* 0x00afe80002800000 */
.L_x_1097:
[C---:B--2---:R-:W-:Y:S02]  /*6730*/  ISETP.NE.U32.AND P5, PT, R5.reuse, RZ, PT ;  /* 0x000000ff0500720c */ /* 0x044fe40003fa5070 */
[----:B------:R-:W-:Y:S02]  /*6740*/  IADD3 R5, -R5, 0x10, RZ ;  /* 0x0000001005057810 */ /* 0x000fe40007ffe1ff */
[C---:B------:R-:W-:Y:S02]  /*6750*/  ISETP.NE.U32.AND P6, PT, R6.reuse, RZ, PT ;  /* 0x000000ff0600720c */ /* 0x040fe40003fc5070 */
[----:B------:R-:W-:Y:S02]  /*6760*/  LOP3.LUT R5, R5, 0xf, RZ, 0xc0, !PT ;  /* 0x0000000f05057812 */ /* 0x000fe400078ec0ff */
[----:B------:R-:W-:Y:S02]  /*6770*/  IADD3 R6, -R6, 0x10, RZ ;  /* 0x0000001006067810 */ /* 0x000fe40007ffe1ff */
[----:B------:R-:W-:Y:S02]  /*6780*/  IADD3 R2, P2, P0, R5, R0, R12 ;  /* 0x0000000005027210 */ /* 0x000fe4000785e00c */
[----:B------:R-:W-:Y:S02]  /*6790*/  LOP3.LUT R6, R6, 0xf, RZ, 0xc0, !PT ;  /* 0x0000000f06067812 */ /* 0x000fe400078ec0ff */
[----:B----4-:R-:W-:Y:S02]  /*67a0*/  IADD3.X R3, RZ, R4, R9, P2, P0 ;  /* 0x00000004ff037210 */ /* 0x010fe400017e0409 */
[----:B------:R-:W-:Y:S03]  /*67b0*/  IADD3 R6, P2, P0, R6, R0, R21 ;  /* 0x0000000006067210 */ /* 0x000fe6000785e015 */
[----:B------:R-:W-:Y:S01]  /*67c0*/  @!PT LDS RZ, [RZ] ;  /* 0x00000000fffff984 */ /* 0x000fe20000000800 */
[----:B------:R-:W-:Y:S01]  /*67d0*/  @!PT LDS RZ, [RZ] ;  /* 0x00000000fffff984 */ /* 0x000fe20000000800 */
[----:B------:R-:W-:Y:S01]  /*67e0*/  @!PT LDS RZ, [RZ] ;  /* 0x00000000fffff984 */ /* 0x000fe20000000800 */
[----:B------:R1:W-:Y:S01]  /*67f0*/  LDGSTS.E.BYPASS.LTC128B.128.ZFILL [R182+0x7100], [R2.64], P5 ;  /* 0x0710000002b67fae */ /* 0x0003e2000a941d46 */
[C---:B------:R-:W-:Y:S02]  /*6800*/  ISETP.NE.U32.AND P5, PT, R7.reuse, RZ, PT ;  /* 0x000000ff0700720c */ /* 0x040fe40003fa5070 */
[----:B-1----:R-:W-:Y:S02]  /*6810*/  IADD3 R2, -R7, 0x10, RZ ;  /* 0x0000001007027810 */ /* 0x002fe40007ffe1ff */
[----:B------:R-:W-:Y:S02]  /*6820*/  IADD3.X R7, RZ, R4, R10, P2, P0 ;  /* 0x00000004ff077210 */ /* 0x000fe400017e040a */
[----:B------:R-:W-:Y:S03]  /*6830*/  LOP3.LUT R2, R2, 0xf, RZ, 0xc0, !PT ;  /* 0x0000000f02027812 */ /* 0x000fe600078ec0ff */
[----:B------:R1:W-:Y:S01]  /*6840*/  LDGSTS.E.BYPASS.LTC128B.128.ZFILL [R182+0x9100], [R6.64], P6 ;  /* 0x0910000006b67fae */ /* 0x0003e2000b141d46 */
[----:B------:R-:W-:Y:S04]  /*6850*/  IADD3 R2, P2, P0, R2, R0, R24 ;  /* 0x0000000002027210 */ /* 0x000fe8000785e018 */
[----:B------:R-:W-:Y:S05]  /*6860*/  IADD3.X R3, RZ, R4, R11, P2, P0 ;  /* 0x00000004ff037210 */ /* 0x000fea00017e040b */
[----:B------:R1:W-:Y:S04]  /*6870*/  LDGSTS.E.BYPASS.LTC128B.128.ZFILL [R182+0xb100], [R2.64], P5 ;  /* 0x0b10000002b67fae */ /* 0x0003e8000a941d46 */
.L_x_1056:
[----:B--234-:R-:W-:Y:S05]  /*6880*/  BSYNC B0 ;  /* 0x0000000000007941 */ /* 0x01cfea0003800000 */
.L_x_1055:
[----:B------:R-:W-:Y:S01]  /*6890*/  MOV R0, 0x1 ;  /* 0x0000000100007802 */ /* 0x000fe20000000f00 */
[----:B------:R-:W0:Y:S01]  /*68a0*/  LDGDEPBAR ;  /* 0x00000000000079af */ /* 0x000e220000000000 */
[----:B-1----:R-:W-:Y:S01]  /*68b0*/  MOV R3, c[0x0][0x2ac] ;  /* 0x0000ab0000037a02 */ /* 0x002fe20000000f00 */
[----:B------:R-:W-:Y:S01]  /*68c0*/  @P4 IMAD.HI.U32 R2, R210, c[0x0][0x2c8], RZ ;  /* 0x0000b200d2024a27 */ /* 0x000fe200078e00ff */
[----:B------:R-:W-:Y:S03]  /*68d0*/  MOV R4, R210 ;  /* 0x000000d200047202 */ /* 0x000fe60000000f00 */
[----:B------:R-:W-:Y:S01]  /*68e0*/  IMAD R0, R191, -0x40, R0 ;  /* 0xffffffc0bf007824 */ /* 0x000fe200078e0200 */
[----:B------:R-:W-:Y:S04]  /*68f0*/  @P4 SHF.R.U32.HI R4, RZ, c[0x0][0x2cc], R2 ;  /* 0x0000b300ff044a19 */ /* 0x000fe80000011602 */
[----:B------:R-:W-:Y:S05]  /*6900*/  IADD3 R0, -R225, R0, RZ ;  /* 0x00000000e1007210 */ /* 0x000fea0007ffe1ff */
[----:B------:R-:W-:Y:S05]  /*6910*/  IMAD R0, R3, c[0x0][0x1d0], R0 ;  /* 0x0000740003007a24 */ /* 0x000fea00078e0200 */
[----:B------:R-:W-:Y:S01]  /*6920*/  IADD3 R5, R0, -c[0x0][0x168], RZ ;  /* 0x80005a0000057a10 */ /* 0x000fe20007ffe0ff */
[----:B------:R-:W-:-:S05]  /*6930*/  BRA.DIV ~URZ, `(.L_x_1059) ;  /* 0x000081827f007947 */ /* 0x000fca000b800000 */
[----:B------:R1:W2:Y:S02]  /*6940*/  SHFL.IDX PT, R0, R4, RZ, 0x1c1f ;  /* 0x001c1fff04007589 */ /* 0x0002a400000e0000 */
.L_x_1098:
[----:B--2---:R-:W-:Y:S05]  /*6950*/  IMAD.IADD R0, R5, 0x1, R0 ;  /* 0x0000000105007824 */ /* 0x004fea00078e0200 */
[C---:B------:R-:W-:Y:S02]  /*6960*/  ISETP.GT.AND P6, PT, R0.reuse, RZ, PT ;  /* 0x000000ff0000720c */ /* 0x040fe40003fc4270 */
[C---:B------:R-:W-:Y:S02]  /*6970*/  ISETP.GT.AND P5, PT, R0.reuse, 0x1, PT ;  /* 0x000000010000780c */ /* 0x040fe40003fa4270 */
[C---:B------:R-:W-:Y:S02]  /*6980*/  ISETP.GT.AND P2, PT, R0.reuse, 0x8, PT ;  /* 0x000000080000780c */ /* 0x040fe40003f44270 */
[C---:B------:R-:W-:Y:S02]  /*6990*/  ISETP.GT.AND P0, PT, R0.reuse, 0x9, PT ;  /* 0x000000090000780c */ /* 0x040fe40003f04270 */
[----:B------:R-:W-:Y:S02]  /*69a0*/  FSEL R6, R153, -INF , P6 ;  /* 0xff80000099067808 */ /* 0x000fe40003000000 */
[----:B------:R-:W-:Y:S02]  /*69b0*/  ISETP.GT.AND P6, PT, R0, 0x10, PT ;  /* 0x000000100000780c */ /* 0x000fe40003fc4270 */
[----:B------:R-:W-:Y:S02]  /*69c0*/  FSEL R10, R152, -INF , P5 ;  /* 0xff800000980a7808 */ /* 0x000fe40002800000 */
        /* <DEDUP_REMOVED lines=22> */
[----:B------:R-:W-:Y:S02]  /*6b30*/  FSEL R189, R15, -INF , P5 ;  /* 0xff8000000fbd7808 */ /* 0x000fe40002800000 */
[----:B------:R-:W-:Y:S02]  /*6b40*/  FSEL R188, R14, -INF , P2 ;  /* 0xff8000000ebc7808 */ /* 0x000fe40001000000 */
[----:B------:R-:W-:Y:S01]  /*6b50*/  FSEL R187, R13, -INF , P0 ;  /* 0xff8000000dbb7808 */ /* 0x000fe20000000000 */
[----:B------:R-:W-:-:S05]  /*6b60*/  BRA.DIV ~URZ, `(.L_x_1060) ;  /* 0x00007fb27f007947 */ /* 0x000fca000b800000 */
[----:B------:R-:W-:Y:S01]  /*6b70*/  FMNMX.FTZ R2, R6, R101, !PT ;  /* 0x0000006506027209 */ /* 0x000fe20007810000 */
[----:B------:R-:W2:Y:S03]  /*6b80*/  SHFL.IDX PT, R0, R4, 0x1, 0x1c1f ;  /* 0x003c1f0004007f89 */ /* 0x000ea600000e0000 */
[----:B------:R-:W-:Y:S04]  /*6b90*/  FMNMX.FTZ R2, R10, R2, !PT ;  /* 0x000000020a027209 */ /* 0x000fe80007810000 */
[----:B------:R-:W-:Y:S04]  /*6ba0*/  FMNMX.FTZ R2, R9, R2, !PT ;  /* 0x0000000209027209 */ /* 0x000fe80007810000 */
[----:B------:R-:W-:Y:S04]  /*6bb0*/  FMNMX.FTZ R2, R12, R2, !PT ;  /* 0x000000020c027209 */ /* 0x000fe80007810000 */
[----:B------:R-:W-:Y:S04]  /*6bc0*/  FMNMX.FTZ R2, R153, R2, !PT ;  /* 0x0000000299027209 */ /* 0x000fe80007810000 */
[----:B------:R-:W-:Y:S04]  /*6bd0*/  FMNMX.FTZ R2, R152, R2, !PT ;  /* 0x0000000298027209 */ /* 0x000fe80007810000 */
[----:B------:R-:W-:Y:S01]  /*6be0*/  FMNMX.FTZ R2, R151, R2, !PT ;  /* 0x0000000297027209 */ /* 0x000fe20007810000 */
[----:B--2---:R-:W-:Y:S03]  /*6bf0*/  IMAD.IADD R0, R5, 0x1, R0 ;  /* 0x0000000105007824 */ /* 0x004fe600078e0200 */
[----:B------:R-:W-:Y:S02]  /*6c00*/  FMNMX.FTZ R2, R150, R2, !PT ;  /* 0x0000000296027209 */ /* 0x000fe40007810000 */
[C---:B------:R-:W-:Y:S02]  /*6c10*/  ISETP.GT.AND P2, PT, R0.reuse, RZ, PT ;  /* 0x000000ff0000720c */ /* 0x040fe40003f44270 */
[C---:B------:R-:W-:Y:S02]  /*6c20*/  ISETP.GT.AND P0, PT, R0.reuse, 0x1, PT ;  /* 0x000000010000780c */ /* 0x040fe40003f04270 */
[----:B------:R-:W-:Y:S02]  /*6c30*/  FSEL R5, R155, -INF , P2 ;  /* 0xff8000009b057808 */ /* 0x000fe40001000000 */
[----:B------:R-:W-:Y:S02]  /*6c40*/  ISETP.GT.AND P2, PT, R0, 0x8, PT ;  /* 0x000000080000780c */ /* 0x000fe40003f44270 */
[----:B------:R-:W-:Y:S02]  /*6c50*/  FSEL R8, R154, -INF , P0 ;  /* 0xff8000009a087808 */ /* 0x000fe40000000000 */
[----:B------:R-:W-:Y:S02]  /*6c60*/  FMNMX.FTZ R3, R5, R102, !PT ;  /* 0x0000006605037209 */ /* 0x000fe40007810000 */
[----:B------:R-:W-:Y:S02]  /*6c70*/  ISETP.GT.AND P0, PT, R0, 0x9, PT ;  /* 0x000000090000780c */ /* 0x000fe40003f04270 */
[----:B------:R-:W-:Y:S02]  /*6c80*/  FSEL R7, R144, -INF , P2 ;  /* 0xff80000090077808 */ /* 0x000fe40001000000 */
[----:B------:R-:W-:Y:S02]  /*6c90*/  FMNMX.FTZ R3, R8, R3, !PT ;  /* 0x0000000308037209 */ /* 0x000fe40007810000 */
[C---:B------:R-:W-:Y:S02]  /*6ca0*/  ISETP.GT.AND P2, PT, R0.reuse, 0x10, PT ;  /* 0x000000100000780c */ /* 0x040fe40003f44270 */
[----:B------:R-:W-:Y:S02]  /*6cb0*/  FSEL R11, R145, -INF , P0 ;  /* 0xff800000910b7808 */ /* 0x000fe40000000000 */
[----:B-1----:R-:W-:Y:S02]  /*6cc0*/  FMNMX.FTZ R4, R7, R3, !PT ;  /* 0x0000000307047209 */ /* 0x002fe40007810000 */
[----:B------:R-:W-:Y:S02]  /*6cd0*/  ISETP.GT.AND P0, PT, R0, 0x11, PT ;  /* 0x000000110000780c */ /* 0x000fe40003f04270 */
[----:B------:R-:W-:Y:S02]  /*6ce0*/  FSEL R146, R146, -INF , P2 ;  /* 0xff80000092927808 */ /* 0x000fe40001000000 */
[----:B------:R-:W-:Y:S02]  /*6cf0*/  FMNMX.FTZ R4, R11, R4, !PT ;  /* 0x000000040b047209 */ /* 0x000fe40007810000 */
        /* <DEDUP_REMOVED lines=38> */
[----:B------:R-:W-:Y:S02]  /*6f60*/  FSEL R193, R35, -INF , P0 ;  /* 0xff80000023c17808 */ /* 0x000fe40000000000 */
[----:B------:R-:W-:Y:S01]  /*6f70*/  FMNMX.FTZ R4, R195, R4, !PT ;  /* 0x00000004c3047209 */ /* 0x000fe20007810000 */
[----:B------:R-:W1:Y:S03]  /*6f80*/  SHFL.BFLY PT, R100, R0, 0x2, 0x1f ;  /* 0x0c401f0000647f89 */ /* 0x000e6600000e0000 */
[----:B------:R-:W-:Y:S05]  /*6f90*/  FMNMX.FTZ R4, R193, R4, !PT ;  /* 0x00000004c1047209 */ /* 0x000fea0007810000 */
[----:B------:R-:W2:Y:S01]  /*6fa0*/  SHFL.BFLY PT, R2, R4, 0x2, 0x1f ;  /* 0x0c401f0004027f89 */ /* 0x000ea200000e0000 */
[----:B-1----:R-:W-:Y:S07]  /*6fb0*/  FMNMX.FTZ R100, R100, R0, !PT ;  /* 0x0000000064647209 */ /* 0x002fee0007810000 */
[----:B------:R-:W1:Y:S01]  /*6fc0*/  SHFL.BFLY PT, R3, R100, 0x1, 0x1f ;  /* 0x0c201f0064037f89 */ /* 0x000e6200000e0000 */
[----:B--2---:R-:W-:Y:S07]  /*6fd0*/  FMNMX.FTZ R4, R4, R2, !PT ;  /* 0x0000000204047209 */ /* 0x004fee0007810000 */
[----:B------:R2:W3:Y:S01]  /*6fe0*/  SHFL.BFLY PT, R0, R4, 0x1, 0x1f ;  /* 0x0c201f0004007f89 */ /* 0x0004e200000e0000 */
[----:B-1----:R-:W-:Y:S07]  /*6ff0*/  FMNMX.FTZ R100, R100, R3, !PT ;  /* 0x0000000364647209 */ /* 0x002fee0007810000 */
.L_x_1099:
[C---:B------:R-:W-:Y:S01]  /*7000*/  FSETP.NEU.FTZ.AND P0, PT, R100.reuse, -INF , PT ;  /* 0xff8000006400780b */ /* 0x040fe20003f1d000 */
[----:B------:R-:W-:Y:S01]  /*7010*/  FMUL.FTZ R144, R100, c[0x0][0x2d0] ;  /* 0x0000b40064907a20 */ /* 0x000fe20000410000 */
[----:B---3--:R-:W-:Y:S01]  /*7020*/  FMNMX.FTZ R3, R0, R4, !PT ;  /* 0x0000000400037209 */ /* 0x008fe20007810000 */
[----:B------:R-:W-:Y:S01]  /*7030*/  WARPSYNC 0xffffffff ;  /* 0xffffffff00007948 */ /* 0x000fe20003800000 */
[----:B------:R-:W-:Y:S01]  /*7040*/  FSEL R2, R100, RZ, P0 ;  /* 0x000000ff64027208 */ /* 0x000fe20000000000 */
[----:B------:R-:W1:Y:S01]  /*7050*/  LDSM.16.MT88.4 R140, [R162] ;  /* 0x00000000a28c783b */ /* 0x000e620000004200 */
[----:B------:R-:W-:Y:S01]  /*7060*/  FSEL R144, R144, RZ, P0 ;  /* 0x000000ff90907208 */ /* 0x000fe20000000000 */
[C---:B------:R-:W-:Y:S01]  /*7070*/  FMUL.FTZ R145, R3.reuse, c[0x0][0x2d0] ;  /* 0x0000b40003917a20 */ /* 0x040fe20000410000 */
[----:B------:R-:W-:Y:S01]  /*7080*/  FSETP.NEU.FTZ.AND P0, PT, R3, -INF , PT ;  /* 0xff8000000300780b */ /* 0x000fe20003f1d000 */
[----:B------:R-:W-:Y:S02]  /*7090*/  FADD.FTZ R0, -R2, R101 ;  /* 0x0000006502007221 */ /* 0x000fe40000010100 */
[--C-:B------:R-:W-:Y:S01]  /*70a0*/  FFMA.FTZ R6, R6, c[0x0][0x2d0], -R144.reuse ;  /* 0x0000b40006067a23 */ /* 0x100fe20000010890 */
[----:B------:R-:W-:Y:S01]  /*70b0*/  FSEL R145, R145, RZ, P0 ;  /* 0x000000ff91917208 */ /* 0x000fe20000000000 */
[----:B------:R-:W-:Y:S02]  /*70c0*/  FMUL.FTZ R0, R0, c[0x0][0x2d0] ;  /* 0x0000b40000007a20 */ /* 0x000fe40000410000 */
[--C-:B------:R-:W-:Y:S02]  /*70d0*/  FFMA.FTZ R10, R10, c[0x0][0x2d0], -R144.reuse ;  /* 0x0000b4000a0a7a23 */ /* 0x100fe40000010890 */
[----:B------:R3:W-:Y:S01]  /*70e0*/  MUFU.EX2 R2, R0 ;  /* 0x0000000000027308 */ /* 0x0007e20000000800 */
[--C-:B------:R-:W-:Y:S02]  /*70f0*/  FFMA.FTZ R5, R5, c[0x0][0x2d0], -R145.reuse ;  /* 0x0000b40005057a23 */ /* 0x100fe40000010891 */
[--C-:B------:R-:W-:Y:S02]  /*7100*/  FFMA.FTZ R7, R7, c[0x0][0x2d0], -R145.reuse ;  /* 0x0000b40007077a23 */ /* 0x100fe40000010891 */
[--C-:B------:R-:W-:Y:S02]  /*7110*/  FFMA.FTZ R9, R9, c[0x0][0x2d0], -R144.reuse ;  /* 0x0000b40009097a23 */ /* 0x100fe40000010890 */
[----:B------:R-:W-:Y:S02]  /*7120*/  FFMA.FTZ R12, R12, c[0x0][0x2d0], -R144 ;  /* 0x0000b4000c0c7a23 */ /* 0x000fe40000010890 */
[--C-:B------:R-:W-:Y:S01]  /*7130*/  FFMA.FTZ R8, R8, c[0x0][0x2d0], -R145.reuse ;  /* 0x0000b40008087a23 */ /* 0x100fe20000010891 */
[----:B------:R-:W-:Y:S01]  /*7140*/  MUFU.EX2 R6, R6 ;  /* 0x0000000600067308 */ /* 0x000fe20000000800 */
[--C-:B------:R-:W-:Y:S02]  /*7150*/  FFMA.FTZ R11, R11, c[0x0][0x2d0], -R145.reuse ;  /* 0x0000b4000b0b7a23 */ /* 0x100fe40000010891 */
[----:B------:R-:W-:Y:S07]  /*7160*/  FFMA.FTZ R101, R147, c[0x0][0x2d0], -R145 ;  /* 0x0000b40093657a23 */ /* 0x000fee0000010891 */
[----:B------:R-:W-:Y:S01]  /*7170*/  MUFU.EX2 R199, R10 ;  /* 0x0000000a00c77308 */ /* 0x000fe20000000800 */
[----:B---3--:R-:W-:Y:S02]  /*7180*/  FSEL R0, R3, RZ, P0 ;  /* 0x000000ff03007208 */ /* 0x008fe40000000000 */
[----:B------:R-:W-:Y:S03]  /*7190*/  ISETP.GT.AND P0, PT, R191, R211, PT ;  /* 0x000000d3bf00720c */ /* 0x000fe60003f04270 */
[----:B------:R-:W-:Y:S04]  /*71a0*/  FADD.FTZ R0, -R0, R102 ;  /* 0x0000006600007221 */ /* 0x000fe80000010100 */
[----:B------:R-:W-:Y:S01]  /*71b0*/  MUFU.EX2 R196, R5 ;  /* 0x0000000500c47308 */ /* 0x000fe20000000800 */
[----:B------:R-:W-:Y:S09]  /*71c0*/  FMUL.FTZ R0, R0, c[0x0][0x2d0] ;  /* 0x0000b40000007a20 */ /* 0x000ff20000410000 */
[----:B------:R-:W-:Y:S10]  /*71d0*/  MUFU.EX2 R200, R7 ;  /* 0x0000000700c87308 */ /* 0x000ff40000000800 */
[----:B------:R-:W-:Y:S10]  /*71e0*/  MUFU.EX2 R0, R0 ;  /* 0x0000000000007308 */ /* 0x000ff40000000800 */
[----:B------:R-:W-:Y:S10]  /*71f0*/  MUFU.EX2 R201, R9 ;  /* 0x0000000900c97308 */ /* 0x000ff40000000800 */
[----:B------:R-:W-:Y:S10]  /*7200*/  MUFU.EX2 R202, R12 ;  /* 0x0000000c00ca7308 */ /* 0x000ff40000000800 */
[----:B------:R-:W-:Y:S10]  /*7210*/  MUFU.EX2 R198, R8 ;  /* 0x0000000800c67308 */ /* 0x000ff40000000800 */
[----:B------:R-:W3:Y:S02]  /*7220*/  MUFU.EX2 R209, R11 ;  /* 0x0000000b00d17308 */ /* 0x000ee40000000800 */
[----:B---3--:R-:W-:Y:S01]  /*7230*/  F2FP.BF16.PACK_AB R139, R209, R200 ;  /* 0x000000c8d18b723e */ /* 0x008fe200000010ff */
[C---:B--2---:R-:W-:Y:S01]  /*7240*/  FMUL.FTZ R4, R2.reuse, R104 ;  /* 0x0000006802047220 */ /* 0x044fe20000410000 */
[----:B------:R-:W-:Y:S01]  /*7250*/  F2FP.BF16.PACK_AB R136, R199, R6 ;  /* 0x00000006c788723e */ /* 0x000fe200000010ff */
[----:B------:R-:W-:Y:S01]  /*7260*/  FMUL.FTZ R5, R2, R105 ;  /* 0x0000006902057220 */ /* 0x000fe20000410000 */
[----:B------:R-:W-:Y:S01]  /*7270*/  F2FP.BF16.PACK_AB R138, R202, R201 ;  /* 0x000000c9ca8a723e */ /* 0x000fe200000010ff */
[----:B------:R-:W-:Y:S01]  /*7280*/  FMUL.FTZ R7, R0, R107 ;  /* 0x0000006b00077220 */ /* 0x000fe20000410000 */
[----:B------:R-:W-:Y:S01]  /*7290*/  F2FP.BF16.PACK_AB R137, R198, R196 ;  /* 0x000000c4c689723e */ /* 0x000fe200000010ff */
[----:B------:R-:W-:Y:S02]  /*72a0*/  FFMA.FTZ R102, R2, R205, R6 ;  /* 0x000000cd02667223 */ /* 0x000fe40000010006 */
[----:B------:R-:W-:Y:S02]  /*72b0*/  FMUL.FTZ R6, R0, R106 ;  /* 0x0000006a00067220 */ /* 0x000fe40000410000 */
[----:B------:R-:W2:Y:S01]  /*72c0*/  LDSM.16.MT88.4 R104, [R163] ;  /* 0x00000000a368783b */ /* 0x000ea20000004200 */
[C---:B------:R-:W-:Y:S02]  /*72d0*/  FMUL.FTZ R8, R2.reuse, R108 ;  /* 0x0000006c02087220 */ /* 0x040fe40000410000 */
[----:B------:R-:W-:Y:S02]  /*72e0*/  FMUL.FTZ R9, R2, R109 ;  /* 0x0000006d02097220 */ /* 0x000fe40000410000 */
[C---:B-1----:R-:W-:Y:S05]  /*72f0*/  HMMA.16816.F32.BF16 R4, R136.reuse, R140, R4 ;  /* 0x0000008c8804723c */ /* 0x042fea0000041804 */
[C---:B------:R-:W-:Y:S02]  /*7300*/  FMUL.FTZ R10, R0.reuse, R110 ;  /* 0x0000006e000a7220 */ /* 0x040fe40000410000 */
[----:B------:R-:W-:Y:S02]  /*7310*/  FMUL.FTZ R11, R0, R111 ;  /* 0x0000006f000b7220 */ /* 0x000fe40000410000 */
[----:B------:R-:W-:Y:S03]  /*7320*/  LDSM.16.MT88.4 R108, [R162+0x800] ;  /* 0x00080000a26c783b */ /* 0x000fe60000004200 */
[C---:B------:R-:W-:Y:S02]  /*7330*/  FMUL.FTZ R12, R2.reuse, R112 ;  /* 0x00000070020c7220 */ /* 0x040fe40000410000 */
[C---:B------:R-:W-:Y:S03]  /*7340*/  HMMA.16816.F32.BF16 R8, R136.reuse, R142, R8 ;  /* 0x0000008e8808723c */ /* 0x040fe60000041808 */
[----:B------:R-:W-:Y:S02]  /*7350*/  FMUL.FTZ R13, R2, R113 ;  /* 0x00000071020d7220 */ /* 0x000fe40000410000 */
[C---:B------:R-:W-:Y:S02]  /*7360*/  FMUL.FTZ R14, R0.reuse, R114 ;  /* 0x00000072000e7220 */ /* 0x040fe40000410000 */
[----:B------:R-:W-:Y:S02]  /*7370*/  FMUL.FTZ R15, R0, R115 ;  /* 0x00000073000f7220 */ /* 0x000fe40000410000 */
[----:B------:R-:W-:Y:S03]  /*7380*/  LDSM.16.MT88.4 R112, [R163+0x800] ;  /* 0x00080000a370783b */ /* 0x000fe60000004200 */
[C---:B------:R-:W-:Y:S02]  /*7390*/  FMUL.FTZ R16, R2.reuse, R116 ;  /* 0x0000007402107220 */ /* 0x040fe40000410000 */
[----:B------:R-:W-:Y:S02]  /*73a0*/  FMUL.FTZ R17, R2, R117 ;  /* 0x0000007502117220 */ /* 0x000fe40000410000 */
[C---:B------:R-:W-:Y:S02]  /*73b0*/  FMUL.FTZ R18, R0.reuse, R118 ;  /* 0x0000007600127220 */ /* 0x040fe40000410000 */
[----:B------:R-:W-:Y:S02]  /*73c0*/  FMUL.FTZ R19, R0, R119 ;  /* 0x0000007700137220 */ /* 0x000fe40000410000 */
[----:B------:R-:W-:Y:S01]  /*73d0*/  LDSM.16.MT88.4 R116, [R165+0x1000] ;  /* 0x00100000a574783b */ /* 0x000fe20000004200 */
[C---:B--2---:R-:W-:Y:S03]  /*73e0*/  HMMA.16816.F32.BF16 R12, R136.reuse, R104, R12 ;  /* 0x00000068880c723c */ /* 0x044fe6000004180c */
[C---:B------:R-:W-:Y:S02]  /*73f0*/  FMUL.FTZ R24, R2.reuse, R124 ;  /* 0x0000007c02187220 */ /* 0x040fe40000410000 */
[----:B------:R-:W-:Y:S02]  /*7400*/  FMUL.FTZ R25, R2, R125 ;  /* 0x0000007d02197220 */ /* 0x000fe40000410000 */
[----:B------:R-:W-:Y:S01]  /*7410*/  FMUL.FTZ R26, R0, R126 ;  /* 0x0000007e001a7220 */ /* 0x000fe20000410000 */
[C---:B------:R-:W-:Y:S01]  /*7420*/  HMMA.16816.F32.BF16 R16, R136.reuse, R106, R16 ;  /* 0x0000006a8810723c */ /* 0x040fe20000041810 */
[----:B------:R-:W1:Y:S03]  /*7430*/  LDSM.16.MT88.4 R104, [R165] ;  /* 0x00000000a568783b */ /* 0x000e660000004200 */
[C---:B------:R-:W-:Y:S02]  /*7440*/  FMUL.FTZ R20, R2.reuse, R120 ;  /* 0x0000007802147220 */ /* 0x040fe40000410000 */
[----:B------:R-:W-:Y:S02]  /*7450*/  FMUL.FTZ R21, R2, R121 ;  /* 0x0000007902157220 */ /* 0x000fe40000410000 */
[C---:B------:R-:W-:Y:S04]  /*7460*/  FMUL.FTZ R22, R0.reuse, R122 ;  /* 0x0000007a00167220 */ /* 0x040fe80000410000 */
[C---:B------:R-:W-:Y:S02]  /*7470*/  FMUL.FTZ R23, R0.reuse, R123 ;  /* 0x0000007b00177220 */ /* 0x040fe40000410000 */
[----:B------:R-:W-:Y:S02]  /*7480*/  FMUL.FTZ R27, R0, R127 ;  /* 0x0000007f001b7220 */ /* 0x000fe40000410000 */
[----:B------:R-:W-:Y:S01]  /*7490*/  LDSM.16.MT88.4 R124, [R165+0x1800] ;  /* 0x00180000a57c783b */ /* 0x000fe20000004200 */
[C---:B------:R-:W-:Y:S02]  /*74a0*/  FMUL.FTZ R32, R2.reuse, R132 ;  /* 0x0000008402207220 */ /* 0x040fe40000410000 */
[----:B------:R-:W-:Y:S02]  /*74b0*/  FMUL.FTZ R33, R2, R133 ;  /* 0x0000008502217220 */ /* 0x000fe40000410000 */
[C---:B------:R-:W-:Y:S02]  /*74c0*/  FMUL.FTZ R34, R0.reuse, R134 ;  /* 0x0000008600227220 */ /* 0x040fe40000410000 */
[----:B------:R-:W-:Y:S02]  /*74d0*/  FMUL.FTZ R35, R0, R135 ;  /* 0x0000008700237220 */ /* 0x000fe40000410000 */
[----:B------:R-:W-:Y:S01]  /*74e0*/  LDSM.16.MT88.4 R132, [R164+0x1800] ;  /* 0x00180000a484783b */ /* 0x000fe20000004200 */
[C---:B------:R-:W-:Y:S02]  /*74f0*/  FMUL.FTZ R28, R2.reuse, R128 ;  /* 0x00000080021c7220 */ /* 0x040fe40000410000 */
[----:B------:R-:W-:Y:S01]  /*7500*/  FMUL.FTZ R29, R2, R129 ;  /* 0x00000081021d7220 */ /* 0x000fe20000410000 */
[----:B------:R2:W-:Y:S01]  /*7510*/  MUFU.EX2 R128, R101 ;  /* 0x0000006500807308 */ /* 0x0005e20000000800 */
        /* <DEDUP_REMOVED lines=53> */
[C---:B------:R-:W-:Y:S01]  /*7870*/  FMUL.FTZ R71, R0.reuse, R71 ;  /* 0x0000004700477220 */ /* 0x040fe20000410000 */
[C---:B-1----:R-:W-:Y:S03]  /*7880*/  HMMA.16816.F32.BF16 R36, R136.reuse, R104, R36 ;  /* 0x000000688824723c */ /* 0x042fe60000041824 */
[C---:B------:R-:W-:Y:S02]  /*7890*/  FMUL.FTZ R74, R0.reuse, R74 ;  /* 0x0000004a004a7220 */ /* 0x040fe40000410000 */
[C---:B------:R-:W-:Y:S02]  /*78a0*/  FMUL.FTZ R75, R0.reuse, R75 ;  /* 0x0000004b004b7220 */ /* 0x040fe40000410000 */
[C---:B------:R-:W-:Y:S01]  /*78b0*/  FMUL.FTZ R78, R0.reuse, R78 ;  /* 0x0000004e004e7220 */ /* 0x040fe20000410000 */
        /* <DEDUP_REMOVED lines=8> */
[----:B------:R-:W-:Y:S02]  /*7940*/  FMUL.FTZ R91, R0, R91 ;  /* 0x0000005b005b7220 */ /* 0x000fe40000410000 */
[C---:B------:R-:W-:Y:S02]  /*7950*/  FMUL.FTZ R92, R2.reuse, R92 ;  /* 0x0000005c025c7220 */ /* 0x040fe40000410000 */
[C---:B------:R-:W-:Y:S02]  /*7960*/  FMUL.FTZ R93, R2.reuse, R93 ;  /* 0x0000005d025d7220 */ /* 0x040fe40000410000 */
[C---:B------:R-:W-:Y:S02]  /*7970*/  FMUL.FTZ R96, R2.reuse, R96 ;  /* 0x0000006002607220 */ /* 0x040fe40000410000 */
[----:B------:R-:W-:Y:S02]  /*7980*/  FMUL.FTZ R97, R2, R97 ;  /* 0x0000006102617220 */ /* 0x000fe40000410000 */
[----:B------:R-:W-:Y:S02]  /*7990*/  FFMA.FTZ R2, R153, c[0x0][0x2d0], -R144 ;  /* 0x0000b40099027a23 */ /* 0x000fe40000010890 */
[C---:B------:R-:W-:Y:S02]  /*79a0*/  FMUL.FTZ R94, R0.reuse, R94 ;  /* 0x0000005e005e7220 */ /* 0x040fe40000410000 */
[----:B------:R3:W4:Y:S01]  /*79b0*/  MUFU.EX2 R123, R2 ;  /* 0x00000002007b7308 */ /* 0x0007220000000800 */
[C---:B------:R-:W-:Y:S02]  /*79c0*/  FMUL.FTZ R95, R0.reuse, R95 ;  /* 0x0000005f005f7220 */ /* 0x040fe40000410000 */
[C---:B------:R-:W-:Y:S02]  /*79d0*/  FMUL.FTZ R98, R0.reuse, R98 ;  /* 0x0000006200627220 */ /* 0x040fe40000410000 */
[C---:B------:R-:W-:Y:S02]  /*79e0*/  FMUL.FTZ R99, R0.reuse, R99 ;  /* 0x0000006300637220 */ /* 0x040fe40000410000 */
[----:B------:R-:W-:Y:S01]  /*79f0*/  FFMA.FTZ R0, R0, R206, R196 ;  /* 0x000000ce00007223 */ /* 0x000fe200000100c4 */
[C---:B-1----:R-:W-:Y:S03]  /*7a00*/  HMMA.16816.F32.BF16 R44, R136.reuse, R104, R44 ;  /* 0x00000068882c723c */ /* 0x042fe6000004182c */
[----:B------:R-:W-:Y:S02]  /*7a10*/  FADD.FTZ R121, R198, R0 ;  /* 0x00000000c6797221 */ /* 0x000fe40000010000 */
[--C-:B------:R-:W-:Y:S02]  /*7a20*/  FFMA.FTZ R0, R185, c[0x0][0x2d0], -R144.reuse ;  /* 0x0000b400b9007a23 */ /* 0x100fe40000010890 */
[----:B------:R-:W-:Y:S01]  /*7a30*/  FADD.FTZ R121, R200, R121 ;  /* 0x00000079c8797221 */ /* 0x000fe20000010000 */
[C---:B------:R-:W-:Y:S01]  /*7a40*/  HMMA.16816.F32.BF16 R48, R136.reuse, R106, R48 ;  /* 0x0000006a8830723c */ /* 0x040fe20000041830 */
[----:B------:R-:W1:Y:S03]  /*7a50*/  LDSM.16.MT88.4 R104, [R165+0x2000] ;  /* 0x00200000a568783b */ /* 0x000e660000004200 */
[--C-:B--2---:R-:W-:Y:S02]  /*7a60*/  FFMA.FTZ R101, R189, c[0x0][0x2d0], -R144.reuse ;  /* 0x0000b400bd657a23 */ /* 0x104fe40000010890 */
[--C-:B---3--:R-:W-:Y:S02]  /*7a70*/  FFMA.FTZ R2, R152, c[0x0][0x2d0], -R144.reuse ;  /* 0x0000b40098027a23 */ /* 0x108fe40000010890 */
[----:B------:R2:W-:Y:S10]  /*7a80*/  MUFU.EX2 R152, R0 ;  /* 0x0000000000987308 */ /* 0x0005f40000000800 */
[----:B------:R3:W-:Y:S01]  /*7a90*/  MUFU.EX2 R129, R2 ;  /* 0x0000000200817308 */ /* 0x0007e20000000800 */
[--C-:B--2---:R-:W-:Y:S09]  /*7aa0*/  FFMA.FTZ R0, R184, c[0x0][0x2d0], -R144.reuse ;  /* 0x0000b400b8007a23 */ /* 0x104ff20000010890 */
[----:B------:R2:W-:Y:S01]  /*7ab0*/  MUFU.EX2 R184, R0 ;  /* 0x0000000000b87308 */ /* 0x0005e20000000800 */
[C---:B-1----:R-:W-:Y:S03]  /*7ac0*/  HMMA.16816.F32.BF16 R52, R136.reuse, R104, R52 ;  /* 0x000000688834723c */ /* 0x042fe60000041834 */
[--C-:B---3--:R-:W-:Y:S06]  /*7ad0*/  FFMA.FTZ R2, R151, c[0x0][0x2d0], -R144.reuse ;  /* 0x0000b40097027a23 */ /* 0x108fec0000010890 */
[----:B------:R1:W-:Y:S01]  /*7ae0*/  MUFU.EX2 R204, R2 ;  /* 0x0000000200cc7308 */ /* 0x0003e20000000800 */
[C---:B------:R-:W-:Y:S01]  /*7af0*/  HMMA.16816.F32.BF16 R56, R136.reuse, R106, R56 ;  /* 0x0000006a8838723c */ /* 0x040fe20000041838 */
[----:B------:R-:W3:Y:S02]  /*7b00*/  LDSM.16.MT88.4 R104, [R164+0x2000] ;  /* 0x00200000a468783b */ /* 0x000ee40000004200 */
[--C-:B--2---:R-:W-:Y:S06]  /*7b10*/  FFMA.FTZ R0, R159, c[0x0][0x2d0], -R144.reuse ;  /* 0x0000b4009f007a23 */ /* 0x104fec0000010890 */
[----:B------:R2:W-:Y:S03]  /*7b20*/  MUFU.EX2 R153, R0 ;  /* 0x0000000000997308 */ /* 0x0005e60000000800 */
[--C-:B-1----:R-:W-:Y:S07]  /*7b30*/  FFMA.FTZ R2, R150, c[0x0][0x2d0], -R144.reuse ;  /* 0x0000b40096027a23 */ /* 0x102fee0000010890 */
[----:B------:R1:W-:Y:S01]  /*7b40*/  MUFU.EX2 R205, R2 ;  /* 0x0000000200cd7308 */ /* 0x0003e20000000800 */
[----:B--2---:R-:W-:Y:S01]  /*7b50*/  FFMA.FTZ R0, R158, c[0x0][0x2d0], -R144 ;  /* 0x0000b4009e007a23 */ /* 0x004fe20000010890 */
[C---:B---3--:R-:W-:Y:S08]  /*7b60*/  HMMA.16816.F32.BF16 R60, R136.reuse, R104, R60 ;  /* 0x00000068883c723c */ /* 0x048ff0000004183c */
[----:B------:R2:W-:Y:S01]  /*7b70*/  MUFU.EX2 R158, R0 ;  /* 0x00000000009e7308 */ /* 0x0005e20000000800 */
[C---:B------:R-:W-:Y:S01]  /*7b80*/  HMMA.16816.F32.BF16 R64, R136.reuse, R106, R64 ;  /* 0x0000006a8840723c */ /* 0x040fe20000041840 */
[----:B------:R-:W3:Y:S02]  /*7b90*/  LDSM.16.MT88.4 R104, [R162+0x4000] ;  /* 0x00400000a268783b */ /* 0x000ee40000004200 */
[--C-:B-1----:R-:W-:Y:S06]  /*7ba0*/  FFMA.FTZ R2, R146, c[0x0][0x2d0], -R145.reuse ;  /* 0x0000b40092027a23 */ /* 0x102fec0000010891 */
[----:B------:R1:W-:Y:S10]  /*7bb0*/  MUFU.EX2 R146, R101 ;  /* 0x0000006500927308 */ /* 0x0003f40000000800 */
[----:B------:R5:W3:Y:S01]  /*7bc0*/  MUFU.EX2 R122, R2 ;  /* 0x00000002007a7308 */ /* 0x000ae20000000800 */
[--C-:B--2---:R-:W-:Y:S09]  /*7bd0*/  FFMA.FTZ R0, R154, c[0x0][0x2d0], -R145.reuse ;  /* 0x0000b4009a007a23 */ /* 0x104ff20000010891 */
[----:B------:R2:W-:Y:S01]  /*7be0*/  MUFU.EX2 R151, R0 ;  /* 0x0000000000977308 */ /* 0x0005e20000000800 */
[--C-:B-1----:R-:W-:Y:S09]  /*7bf0*/  FFMA.FTZ R101, R193, c[0x0][0x2d0], -R145.reuse ;  /* 0x0000b400c1657a23 */ /* 0x102ff20000010891 */
[----:B------:R-:W-:Y:S01]  /*7c00*/  MUFU.EX2 R101, R101 ;  /* 0x0000006500657308 */ /* 0x000fe20000000800 */
[--C-:B-----5:R-:W-:Y:S01]  /*7c10*/  FFMA.FTZ R2, R148, c[0x0][0x2d0], -R145.reuse ;  /* 0x0000b40094027a23 */ /* 0x120fe20000010891 */
[C---:B---3--:R-:W-:Y:S08]  /*7c20*/  HMMA.16816.F32.BF16 R68, R136.reuse, R104, R68 ;  /* 0x000000688844723c */ /* 0x048ff00000041844 */
[----:B------:R1:W3:Y:S01]  /*7c30*/  MUFU.EX2 R203, R2 ;  /* 0x0000000200cb7308 */ /* 0x0002e20000000800 */
[C---:B------:R-:W-:Y:S01]  /*7c40*/  HMMA.16816.F32.BF16 R72, R136.reuse, R106, R72 ;  /* 0x0000006a8848723c */ /* 0x040fe20000041848 */
[----:B------:R-:W5:Y:S02]  /*7c50*/  LDSM.16.MT88.4 R104, [R163+0x4000] ;  /* 0x00400000a368783b */ /* 0x000f640000004200 */
[--C-:B--2---:R-:W-:Y:S06]  /*7c60*/  FFMA.FTZ R0, R155, c[0x0][0x2d0], -R145.reuse ;  /* 0x0000b4009b007a23 */ /* 0x104fec0000010891 */
[----:B------:R2:W-:Y:S03]  /*7c70*/  MUFU.EX2 R150, R0 ;  /* 0x0000000000967308 */ /* 0x0005e60000000800 */
[--C-:B-1----:R-:W-:Y:S07]  /*7c80*/  FFMA.FTZ R2, R149, c[0x0][0x2d0], -R145.reuse ;  /* 0x0000b40095027a23 */ /* 0x102fee0000010891 */
[----:B------:R1:W1:Y:S01]  /*7c90*/  MUFU.EX2 R196, R2 ;  /* 0x0000000200c47308 */ /* 0x0002620000000800 */
[--C-:B--2---:R-:W-:Y:S09]  /*7ca0*/  FFMA.FTZ R0, R156, c[0x0][0x2d0], -R145.reuse ;  /* 0x0000b4009c007a23 */ /* 0x104ff20000010891 */
[----:B------:R2:W-:Y:S01]  /*7cb0*/  MUFU.EX2 R149, R0 ;  /* 0x0000000000957308 */ /* 0x0005e20000000800 */
[C---:B-----5:R-:W-:Y:S08]  /*7cc0*/  HMMA.16816.F32.BF16 R76, R136.reuse, R104, R76 ;  /* 0x00000068884c723c */ /* 0x060ff0000004184c */
[C---:B------:R-:W-:Y:S01]  /*7cd0*/  HMMA.16816.F32.BF16 R80, R136.reuse, R106, R80 ;  /* 0x0000006a8850723c */ /* 0x040fe20000041850 */
[----:B------:R-:W5:Y:S03]  /*7ce0*/  LDSM.16.MT88.4 R104, [R165+0x4000] ;  /* 0x00400000a568783b */ /* 0x000f660000004200 */
[----:B-1----:R-:W-:Y:S02]  /*7cf0*/  FADD.FTZ R2, R199, R102 ;  /* 0x00000066c7027221 */ /* 0x002fe40000010000 */
[----:B------:R-:W-:Y:S04]  /*7d00*/  FFMA.FTZ R102, R190, c[0x0][0x2d0], -R144 ;  /* 0x0000b400be667a23 */ /* 0x000fe80000010890 */
[----:B------:R-:W1:Y:S02]  /*7d10*/  MUFU.EX2 R143, R102 ;  /* 0x00000066008f7308 */ /* 0x000e640000000800 */
[--C-:B--2---:R-:W-:Y:S08]  /*7d20*/  FFMA.FTZ R0, R157, c[0x0][0x2d0], -R145.reuse ;  /* 0x0000b4009d007a23 */ /* 0x104ff00000010891 */
[----:B------:R2:W-:Y:S01]  /*7d30*/  MUFU.EX2 R148, R0 ;  /* 0x0000000000947308 */ /* 0x0005e20000000800 */
[C---:B-----5:R-:W-:Y:S03]  /*7d40*/  HMMA.16816.F32.BF16 R84, R136.reuse, R104, R84 ;  /* 0x000000688854723c */ /* 0x060fe60000041854 */
[----:B--2---:R-:W-:Y:S02]  /*7d50*/  FADD.FTZ R0, R201, R2 ;  /* 0x00000002c9007221 */ /* 0x004fe40000010000 */
[----:B------:R-:W-:Y:S02]  /*7d60*/  FFMA.FTZ R2, R188, c[0x0][0x2d0], -R144 ;  /* 0x0000b400bc027a23 */ /* 0x000fe40000010890 */
[----:B------:R-:W-:Y:S01]  /*7d70*/  FADD.FTZ R120, R202, R0 ;  /* 0x00000000ca787221 */ /* 0x000fe20000010000 */
[C---:B------:R-:W-:Y:S01]  /*7d80*/  HMMA.16816.F32.BF16 R88, R136.reuse, R106, R88 ;  /* 0x0000006a8858723c */ /* 0x040fe20000041858 */
[----:B------:R-:W2:Y:S01]  /*7d90*/  LDSM.16.MT88.4 R104, [R164+0x4000] ;  /* 0x00400000a468783b */ /* 0x000ea20000004200 */
[----:B------:R5:W-:Y:S02]  /*7da0*/  MUFU.EX2 R147, R2 ;  /* 0x0000000200937308 */ /* 0x000be40000000800 */
[----:B----4-:R-:W-:Y:S02]  /*7db0*/  FADD.FTZ R102, R123, R120 ;  /* 0x000000787b667221 */ /* 0x010fe40000010000 */
[----:B------:R-:W-:Y:S02]  /*7dc0*/  FFMA.FTZ R0, R192, c[0x0][0x2d0], -R145 ;  /* 0x0000b400c0007a23 */ /* 0x000fe40000010891 */
[----:B------:R-:W-:Y:S04]  /*7dd0*/  FFMA.FTZ R144, R187, c[0x0][0x2d0], -R144 ;  /* 0x0000b400bb907a23 */ /* 0x000fe80000010890 */
[----:B------:R4:W-:Y:S10]  /*7de0*/  MUFU.EX2 R142, R0 ;  /* 0x00000000008e7308 */ /* 0x0009f40000000800 */
[----:B------:R-:W1:Y:S01]  /*7df0*/  MUFU.EX2 R144, R144 ;  /* 0x0000009000907308 */ /* 0x000e620000000800 */
[----:B-----5:R-:W-:Y:S04]  /*7e00*/  FADD.FTZ R2, R209, R121 ;  /* 0x00000079d1027221 */ /* 0x020fe80000010000 */
[----:B------:R-:W-:Y:S04]  /*7e10*/  FADD.FTZ R2, R122, R2 ;  /* 0x000000027a027221 */ /* 0x000fe80000010000 */
[----:B------:R-:W-:Y:S02]  /*7e20*/  FADD.FTZ R2, R128, R2 ;  /* 0x0000000280027221 */ /* 0x000fe40000010000 */
[--C-:B----4-:R-:W-:Y:S02]  /*7e30*/  FFMA.FTZ R0, R194, c[0x0][0x2d0], -R145.reuse ;  /* 0x0000b400c2007a23 */ /* 0x110fe40000010891 */
[----:B---3--:R-:W-:Y:S02]  /*7e40*/  FADD.FTZ R2, R203, R2 ;  /* 0x00000002cb027221 */ /* 0x008fe40000010000 */
[----:B------:R3:W4:Y:S01]  /*7e50*/  MUFU.EX2 R141, R0 ;  /* 0x00000000008d7308 */ /* 0x0007220000000800 */
[C---:B--2---:R-:W-:Y:S03]  /*7e60*/  HMMA.16816.F32.BF16 R92, R136.reuse, R104, R92 ;  /* 0x00000068885c723c */ /* 0x044fe6000004185c */
[----:B------:R-:W-:Y:S04]  /*7e70*/  FADD.FTZ R2, R196, R2 ;  /* 0x00000002c4027221 */ /* 0x000fe80000010000 */
[----:B------:R-:W-:Y:S01]  /*7e80*/  F2FP.BF16.PACK_AB R104, R129, R123 ;  /* 0x0000007b8168723e */ /* 0x000fe200000010ff */
[----:B------:R-:W-:Y:S04]  /*7e90*/  HMMA.16816.F32.BF16 R96, R136, R106, R96 ;  /* 0x0000006a8860723c */ /* 0x000fe80000041860 */
[----:B------:R-:W-:Y:S01]  /*7ea0*/  F2FP.BF16.PACK_AB R105, R128, R122 ;  /* 0x0000007a8069723e */ /* 0x000fe200000010ff */
[----:B------:R-:W-:Y:S01]  /*7eb0*/  FADD.FTZ R2, R151, R2 ;  /* 0x0000000297027221 */ /* 0x000fe20000010000 */
[----:B------:R-:W-:Y:S01]  /*7ec0*/  LDSM.16.MT88.4 R120, [R163+0x1800] ;  /* 0x00180000a378783b */ /* 0x000fe20000004200 */
[----:B------:R-:W-:Y:S02]  /*7ed0*/  F2FP.BF16.PACK_AB R106, R205, R204 ;  /* 0x000000cccd6a723e */ /* 0x000fe400000010ff */
[----:B------:R-:W-:Y:S03]  /*7ee0*/  F2FP.BF16.PACK_AB R107, R196, R203 ;  /* 0x000000cbc46b723e */ /* 0x000fe600000010ff */
[----:B-1----:R-:W-:Y:S01]  /*7ef0*/  F2FP.BF16.PACK_AB R136, R146, R143 ;  /* 0x0000008f9288723e */ /* 0x002fe200000010ff */
[----:B------:R-:W-:Y:S01]  /*7f00*/  FADD.FTZ R2, R150, R2 ;  /* 0x0000000296027221 */ /* 0x000fe20000010000 */
[----:B------:R-:W-:Y:S01]  /*7f10*/  F2FP.BF16.PACK_AB R138, R144, R147 ;  /* 0x00000093908a723e */ /* 0x000fe200000010ff */
[----:B---3--:R-:W-:Y:S01]  /*7f20*/  FFMA.FTZ R0, R195, c[0x0][0x2d0], -R145 ;  /* 0x0000b400c3007a23 */ /* 0x008fe20000010891 */
[C---:B------:R-:W-:Y:S03]  /*7f30*/  HMMA.16816.F32.BF16 R4, R104.reuse, R108, R4 ;  /* 0x0000006c6804723c */ /* 0x040fe60000041804 */
[----:B------:R-:W1:Y:S02]  /*7f40*/  MUFU.EX2 R140, R0 ;  /* 0x00000000008c7308 */ /* 0x000e640000000800 */
[----:B----4-:R-:W-:Y:S01]  /*7f50*/  F2FP.BF16.PACK_AB R137, R141, R142 ;  /* 0x0000008e8d89723e */ /* 0x010fe200000010ff */
[----:B------:R-:W-:Y:S02]  /*7f60*/  FADD.FTZ R2, R149, R2 ;  /* 0x0000000295027221 */ /* 0x000fe40000010000 */
[C---:B------:R-:W-:Y:S01]  /*7f70*/  HMMA.16816.F32.BF16 R8, R104.reuse, R110, R8 ;  /* 0x0000006e6808723c */ /* 0x040fe20000041808 */
[----:B------:R-:W2:Y:S07]  /*7f80*/  LDSM.16.MT88.4 R108, [R165+0x800] ;  /* 0x00080000a56c783b */ /* 0x000eae0000004200 */
[C---:B------:R-:W-:Y:S08]  /*7f90*/  HMMA.16816.F32.BF16 R12, R104.reuse, R112, R12 ;  /* 0x00000070680c723c */ /* 0x040ff0000004180c */
[C---:B------:R-:W-:Y:S01]  /*7fa0*/  HMMA.16816.F32.BF16 R16, R104.reuse, R114, R16 ;  /* 0x000000726810723c */ /* 0x040fe20000041810 */
[----:B------:R-:W3:Y:S03]  /*7fb0*/  LDSM.16.MT88.4 R112, [R164+0x800] ;  /* 0x00080000a470783b */ /* 0x000ee60000004200 */
[----:B-1----:R-:W-:Y:S01]  /*7fc0*/  F2FP.BF16.PACK_AB R139, R101, R140 ;  /* 0x0000008c658b723e */ /* 0x002fe200000010ff */
[----:B------:R-:W-:Y:S01]  /*7fd0*/  FADD.FTZ R0, R129, R102 ;  /* 0x0000006681007221 */ /* 0x000fe20000010000 */
[----:B------:R-:W-:Y:S03]  /*7fe0*/  MOV R102, R3 ;  /* 0x0000000300667202 */ /* 0x000fe60000000f00 */
[----:B------:R-:W-:Y:S04]  /*7ff0*/  FADD.FTZ R0, R204, R0 ;  /* 0x00000000cc007221 */ /* 0x000fe80000010000 */
[----:B------:R-:W-:Y:S04]  /*8000*/  FADD.FTZ R0, R205, R0 ;  /* 0x00000000cd007221 */ /* 0x000fe80000010000 */
[----:B------:R-:W-:Y:S04]  /*8010*/  FADD.FTZ R0, R152, R0 ;  /* 0x0000000098007221 */ /* 0x000fe80000010000 */
[----:B------:R-:W-:Y:S01]  /*8020*/  FADD.FTZ R0, R184, R0 ;  /* 0x00000000b8007221 */ /* 0x000fe20000010000 */
[C---:B--2---:R-:W-:Y:S03]  /*8030*/  HMMA.16816.F32.BF16 R20, R104.reuse, R108, R20 ;  /* 0x0000006c6814723c */ /* 0x044fe60000041814 */
[----:B------:R-:W-:Y:S04]  /*8040*/  FADD.FTZ R0, R153, R0 ;  /* 0x0000000099007221 */ /* 0x000fe80000010000 */
[----:B------:R-:W-:Y:S01]  /*8050*/  FADD.FTZ R0, R158, R0 ;  /* 0x000000009e007221 */ /* 0x000fe20000010000 */
[C---:B------:R-:W-:Y:S01]  /*8060*/  HMMA.16816.F32.BF16 R24, R104.reuse, R110, R24 ;  /* 0x0000006e6818723c */ /* 0x040fe20000041818 */
[----:B------:R-:W1:Y:S07]  /*8070*/  LDSM.16.MT88.4 R108, [R162+0x2800] ;  /* 0x00280000a26c783b */ /* 0x000e6e0000004200 */
[C---:B---3--:R-:W-:Y:S08]  /*8080*/  HMMA.16816.F32.BF16 R28, R104.reuse, R112, R28 ;  /* 0x00000070681c723c */ /* 0x048ff0000004181c */
        /* <DEDUP_REMOVED lines=29> */
[C---:B------:R-:W-:Y:S02]  /*8260*/  F2FP.BF16.PACK_AB R107, R148.reuse, R149 ;  /* 0x00000095946b723e */ /* 0x040fe400000010ff */
[----:B------:R-:W-:Y:S04]  /*8270*/  IADD3 R184, R191, -0x1, RZ ;  /* 0xffffffffbfb87810 */ /* 0x000fe80007ffe0ff */
[----:B------:R-:W-:Y:S01]  /*8280*/  MOV R191, R184 ;  /* 0x000000b800bf7202 */ /* 0x000fe20000000f00 */
        /* <DEDUP_REMOVED lines=31> */
[C---:B------:R-:W-:Y:S08]  /*8480*/  HMMA.16816.F32.BF16 R88, R104.reuse, R114, R88 ;  /* 0x000000726858723c */ /* 0x040ff00000041858 */
[C---:B---3--:R-:W-:Y:S08]  /*8490*/  HMMA.16816.F32.BF16 R92, R104.reuse, R116, R92 ;  /* 0x00000074685c723c */ /* 0x048ff0000004185c */
[----:B------:R-:W-:Y:S08]  /*84a0*/  HMMA.16816.F32.BF16 R96, R104, R118, R96 ;  /* 0x000000766860723c */ /* 0x000ff00000041860 */
[C---:B-1----:R-:W-:Y:S01]  /*84b0*/  HMMA.16816.F32.BF16 R104, R136.reuse, R108, R4 ;  /* 0x0000006c8868723c */ /* 0x042fe20000041804 */
[----:B------:R-:W1:Y:S07]  /*84c0*/  LDSM.16.MT88.4 R4, [R162+0x3800] ;  /* 0x00380000a204783b */ /* 0x000e6e0000004200 */
[C---:B------:R-:W-:Y:S01]  /*84d0*/  HMMA.16816.F32.BF16 R108, R136.reuse, R110, R8 ;  /* 0x0000006e886c723c */ /* 0x040fe20000041808 */
[----:B------:R-:W2:Y:S07]  /*84e0*/  LDSM.16.MT88.4 R8, [R163+0x3800] ;  /* 0x00380000a308783b */ /* 0x000eae0000004200 */
[C---:B------:R-:W-:Y:S01]  /*84f0*/  HMMA.16816.F32.BF16 R112, R136.reuse, R120, R12 ;  /* 0x000000788870723c */ /* 0x040fe2000004180c */
[----:B------:R-:W3:Y:S07]  /*8500*/  LDSM.16.MT88.4 R12, [R165+0x3800] ;  /* 0x00380000a50c783b */ /* 0x000eee0000004200 */
[C---:B------:R-:W-:Y:S01]  /*8510*/  HMMA.16816.F32.BF16 R116, R136.reuse, R122, R16 ;  /* 0x0000007a8874723c */ /* 0x040fe20000041810 */
[----:B------:R-:W4:Y:S07]  /*8520*/  LDSM.16.MT88.4 R16, [R164+0x3800] ;  /* 0x00380000a410783b */ /* 0x000f2e0000004200 */
[C---:B------:R-:W-:Y:S08]  /*8530*/  HMMA.16816.F32.BF16 R120, R136.reuse, R124, R20 ;  /* 0x0000007c8878723c */ /* 0x040ff00000041814 */
[C---:B------:R-:W-:Y:S08]  /*8540*/  HMMA.16816.F32.BF16 R124, R136.reuse, R126, R24 ;  /* 0x0000007e887c723c */ /* 0x040ff00000041818 */
[C---:B------:R-:W-:Y:S08]  /*8550*/  HMMA.16816.F32.BF16 R128, R136.reuse, R132, R28 ;  /* 0x000000848880723c */ /* 0x040ff0000004181c */
[C---:B------:R-:W-:Y:S08]  /*8560*/  HMMA.16816.F32.BF16 R132, R136.reuse, R134, R32 ;  /* 0x000000868884723c */ /* 0x040ff00000041820 */
        /* <DEDUP_REMOVED lines=9> */
[C---:B----4-:R-:W-:Y:S08]  /*8600*/  HMMA.16816.F32.BF16 R60, R136.reuse, R16, R60 ;  /* 0x00000010883c723c */ /* 0x050ff0000004183c */
        /* <DEDUP_REMOVED lines=22> */
.L_x_1050:
[----:B------:R-:W-:-:S13]  /*8770*/  ISETP.GE.AND P0, PT, R184, R213, PT ;  /* 0x000000d5b800720c */ /* 0x000fda0003f06270 */
[----:B------:R-:W-:Y:S05]  /*8780*/  @!P0 BRA `(.L_x_1062) ;  /* 0x0000307000008947 */ /* 0x000fea0003800000 */
[----:B------:R-:W-:Y:S02]  /*8790*/  MOV R102, R12 ;  /* 0x0000000c00667202 */ /* 0x000fe40000000f00 */
[----:B------:R-:W-:Y:S02]  /*87a0*/  MOV R101, R100 ;  /* 0x0000006400657202 */ /* 0x000fe40000000f00 */
.L_x_1069:
        /* <DEDUP_REMOVED lines=13> */
[----:B------:R-:W-:Y:S01]  /*8880*/  IMAD R20, R183, c[0x0][0x21c], R20 ;  /* 0x00008700b7147a24 */ /* 0x000fe200078e0214 */
[C---:B------:R-:W-:Y:S01]  /*8890*/  SHF.L.U64.HI R14, R208.reuse, 0x1, R5 ;  /* 0x00000001d00e7819 */ /* 0x040fe20000010205 */
[----:B------:R-:W-:Y:S01]  /*88a0*/  IMAD.IADD R3, R3, 0x1, R0 ;  /* 0x0000000103037824 */ /* 0x000fe200078e0200 */
[----:B------:R-:W-:Y:S01]  /*88b0*/  SHF.L.U64.HI R7, R197, 0x1, R4 ;  /* 0x00000001c5077819 */ /* 0x000fe20000010204 */
[----:B------:R-:W-:Y:S02]  /*88c0*/  IMAD.SHL.U32 R22, R207, 0x2, RZ ;  /* 0x00000002cf167824 */ /* 0x000fe400078e00ff */
[----:B------:R-:W-:Y:S04]  /*88d0*/  IMAD.WIDE.U32 R2, R183, c[0x0][0x218], R2 ;  /* 0x00008600b7027a25 */ /* 0x000fe800078e0002 */
[----:B------:R-:W-:Y:S01]  /*88e0*/  IMAD.SHL.U32 R15, R208, 0x2, RZ ;  /* 0x00000002d00f7824 */ /* 0x000fe200078e00ff */
[----:B------:R-:W-:Y:S01]  /*88f0*/  IADD3 R0, P0, R220, R2, RZ ;  /* 0x00000002dc007210 */ /* 0x000fe20007f1e0ff */
[----:B------:R1:W2:Y:S01]  /*8900*/  LDSM.16.M88.4 R32, [R166] ;  /* 0x00000000a620783b */ /* 0x0002a20000000200 */
[----:B------:R-:W-:Y:S02]  /*8910*/  IMAD.SHL.U32 R13, R197, 0x2, RZ ;  /* 0x00000002c50d7824 */ /* 0x000fe400078e00ff */
[----:B------:R-:W-:Y:S01]  /*8920*/  IADD3.X R20, R224, R3, R20, P0, !PT ;  /* 0x00000003e0147210 */ /* 0x000fe200007fe414 */
[----:B------:R1:W3:Y:S01]  /*8930*/  LDSM.16.M88.4 R8, [R103] ;  /* 0x000000006708783b */ /* 0x0002e20000000200 */
[C---:B------:R-:W-:Y:S03]  /*8940*/  LEA R6, P0, R0.reuse, c[0x0][0x1f8], 0x1 ;  /* 0x00007e0000067a11 */ /* 0x040fe600078008ff */
[----:B------:R1:W4:Y:S01]  /*8950*/  LDSM.16.M88.4 R16, [R103+0x800] ;  /* 0x000800006710783b */ /* 0x0003220000000200 */
[----:B------:R-:W-:Y:S03]  /*8960*/  LEA.HI.X R20, R0, c[0x0][0x1fc], R20, 0x1, P0 ;  /* 0x00007f0000147a11 */ /* 0x000fe600000f0c14 */
        /* <DEDUP_REMOVED lines=9> */
.L_x_1100:
[----:B------:R-:W5:Y:S01]  /*8a00*/  SHFL.IDX PT, R2, R6, RZ, 0x181f ;  /* 0x00181fff06027589 */ /* 0x000f6200000e0000 */
[----:B------:R-:W-:Y:S01]  /*8a10*/  ISETP.GE.AND P0, PT, R197, c[0x0][0x1d4], PT ;  /* 0x00007500c5007a0c */ /* 0x000fe20003f06270 */
[----:B------:R-:W-:Y:S01]  /*8a20*/  BSSY B0, `(.L_x_1064) ;  /* 0x0000142000007945 */ /* 0x000fe20003800000 */
[----:B------:R-:W-:Y:S02]  /*8a30*/  ISETP.GE.AND P4, PT, R208, c[0x0][0x1d4], PT ;  /* 0x00007500d0007a0c */ /* 0x000fe40003f86270 */
[----:B------:R-:W-:Y:S03]  /*8a40*/  SEL R100, RZ, 0x10, P0 ;  /* 0x00000010ff647807 */ /* 0x000fe60000000000 */
[----:B------:R-:W4:Y:S01]  /*8a50*/  SHFL.IDX PT, R3, R6, 0x1, 0x181f ;  /* 0x00381f0006037f89 */ /* 0x000f2200000e0000 */
[----:B------:R-:W-:Y:S04]  /*8a60*/  IADD3 R12, -R100, 0x10, RZ ;  /* 0x00000010640c7810 */ /* 0x000fe80007ffe1ff */
[----:B------:R-:W-:Y:S03]  /*8a70*/  LOP3.LUT R12, R12, 0xf, RZ, 0xc0, !PT ;  /* 0x0000000f0c0c7812 */ /* 0x000fe600078ec0ff */
[----:B----4-:R-:W4:Y:S01]  /*8a80*/  SHFL.IDX PT, R20, R20, 0x1, 0x181f ;  /* 0x00381f0014147f89 */ /* 0x010f2200000e0000 */
[----:B-----5:R-:W-:Y:S04]  /*8a90*/  IADD3 R4, P2, R2, R13, RZ ;  /* 0x0000000d02047210 */ /* 0x020fe80007f5e0ff */
[----:B---3--:R-:W-:Y:S05]  /*8aa0*/  IADD3.X R5, R0, R7, RZ, P2, !PT ;  /* 0x0000000700057210 */ /* 0x008fea00017fe4ff */
[----:B------:R3:W-:Y:S01]  /*8ab0*/  LDGSTS.E.BYPASS.LTC128B.128 [R182+0x100], [R4.64], !P0 ;  /* 0x0010000004b67fae */ /* 0x0007e2000c101d46 */
[----:B------:R-:W-:Y:S04]  /*8ac0*/  IADD3 R12, P6, P0, R12, R3, R13 ;  /* 0x000000030c0c7210 */ /* 0x000fe800078de00d */
[----:B----4-:R-:W-:Y:S02]  /*8ad0*/  IADD3.X R13, RZ, R20, R7, P6, P0 ;  /* 0x00000014ff0d7210 */ /* 0x010fe400037e0407 */
[----:B---3--:R-:W-:Y:S04]  /*8ae0*/  IADD3 R4, P2, R2, R15, RZ ;  /* 0x0000000f02047210 */ /* 0x008fe80007f5e0ff */
[----:B------:R-:W-:Y:S02]  /*8af0*/  IADD3.X R5, R0, R14, RZ, P2, !PT ;  /* 0x0000000e00057210 */ /* 0x000fe400017fe4ff */
[----:B------:R-:W-:Y:S03]  /*8b00*/  ISETP.GE.AND P2, PT, R207, c[0x0][0x1d4], PT ;  /* 0x00007500cf007a0c */ /* 0x000fe60003f46270 */
[----:B------:R3:W-:Y:S02]  /*8b10*/  LDGSTS.E.BYPASS.LTC128B.128 [R182+0x2100], [R4.64], !P4 ;  /* 0x0210000004b67fae */ /* 0x0007e4000e101d46 */
[----:B---3--:R-:W-:Y:S04]  /*8b20*/  IADD3 R4, P5, R2, R22, RZ ;  /* 0x0000001602047210 */ /* 0x008fe80007fbe0ff */
[----:B------:R-:W-:Y:S02]  /*8b30*/  IADD3.X R5, R0, R21, RZ, P5, !PT ;  /* 0x0000001500057210 */ /* 0x000fe40002ffe4ff */
[----:B------:R-:W-:Y:S02]  /*8b40*/  ISETP.NE.U32.AND P5, PT, R100, RZ, PT ;  /* 0x000000ff6400720c */ /* 0x000fe40003fa5070 */
[----:B------:R-:W-:Y:S01]  /*8b50*/  SEL R0, RZ, 0x10, P4 ;  /* 0x00000010ff007807 */ /* 0x000fe20002000000 */
[----:B------:R3:W-:Y:S03]  /*8b60*/  LDGSTS.E.BYPASS.LTC128B.128 [R182+0x4100], [R4.64], !P2 ;  /* 0x0410000004b67fae */ /* 0x0007e6000d101d46 */
[C---:B------:R-:W-:Y:S02]  /*8b70*/  ISETP.NE.U32.AND P0, PT, R0.reuse, RZ, PT ;  /* 0x000000ff0000720c */ /* 0x040fe40003f05070 */
[----:B------:R-:W-:Y:S04]  /*8b80*/  IADD3 R0, -R0, 0x10, RZ ;  /* 0x0000001000007810 */ /* 0x000fe80007ffe1ff */
[----:B------:R-:W-:Y:S01]  /*8b90*/  LOP3.LUT R0, R0, 0xf, RZ, 0xc0, !PT ;  /* 0x0000000f00007812 */ /* 0x000fe200078ec0ff */
[----:B------:R4:W-:Y:S01]  /*8ba0*/  LDGSTS.E.BYPASS.LTC128B.128.ZFILL [R182+0x1100], [R12.64], P5 ;  /* 0x011000000cb67fae */ /* 0x0009e2000a941d46 */
[C---:B--23--:R-:W-:Y:S08]  /*8bb0*/  HMMA.16816.F32.BF16 R4, R32.reuse, R8, RZ ;  /* 0x000000082004723c */ /* 0x04cff000000418ff */
[C---:B------:R-:W-:Y:S01]  /*8bc0*/  HMMA.16816.F32.BF16 R8, R32.reuse, R10, RZ ;  /* 0x0000000a2008723c */ /* 0x040fe200000418ff */
[-C--:B----4-:R-:W-:Y:S03]  /*8bd0*/  IADD3 R12, P6, P5, R0, R3.reuse, R15 ;  /* 0x00000003000c7210 */ /* 0x090fe60007dde00f */
[----:B------:R-:W-:Y:S02]  /*8be0*/  SEL R0, RZ, 0x10, P2 ;  /* 0x00000010ff007807 */ /* 0x000fe40001000000 */
[-C--:B------:R-:W-:Y:S02]  /*8bf0*/  IADD3.X R13, RZ, R20.reuse, R14, P6, P5 ;  /* 0x00000014ff0d7210 */ /* 0x080fe400037ea40e */
[C---:B------:R-:W-:Y:S04]  /*8c00*/  ISETP.NE.U32.AND P6, PT, R0.reuse, RZ, PT ;  /* 0x000000ff0000720c */ /* 0x040fe80003fc5070 */
[----:B------:R-:W-:Y:S01]  /*8c10*/  IADD3 R2, -R0, 0x10, RZ ;  /* 0x0000001000027810 */ /* 0x000fe20007ffe1ff */
[----:B------:R2:W-:Y:S03]  /*8c20*/  LDGSTS.E.BYPASS.LTC128B.128.ZFILL [R182+0x3100], [R12.64], P0 ;  /* 0x031000000cb67fae */ /* 0x0005e60008141d46 */
[----:B------:R-:W-:Y:S04]  /*8c30*/  LOP3.LUT R2, R2, 0xf, RZ, 0xc0, !PT ;  /* 0x0000000f02027812 */ /* 0x000fe800078ec0ff */
[----:B------:R-:W-:Y:S04]  /*8c40*/  IADD3 R2, P5, P0, R2, R3, R22 ;  /* 0x0000000302027210 */ /* 0x000fe800078be016 */
[----:B------:R-:W-:Y:S02]  /*8c50*/  IADD3.X R3, RZ, R20, R21, P5, P0 ;  /* 0x00000014ff037210 */ /* 0x000fe40002fe0415 */
[----:B------:R-:W-:Y:S03]  /*8c60*/  ISETP.GT.AND P0, PT, R184, R213, PT ;  /* 0x000000d5b800720c */ /* 0x000fe60003f04270 */
[----:B------:R3:W-:Y:S08]  /*8c70*/  LDGSTS.E.BYPASS.LTC128B.128.ZFILL [R182+0x5100], [R2.64], P6 ;  /* 0x0510000002b67fae */ /* 0x0007f0000b141d46 */
[----:B------:R-:W0:Y:S01]  /*8c80*/  LDGDEPBAR ;  /* 0x00000000000079af */ /* 0x000e220000000000 */
[C---:B--2---:R-:W-:Y:S08]  /*8c90*/  HMMA.16816.F32.BF16 R12, R32.reuse, R16, RZ ;  /* 0x00000010200c723c */ /* 0x044ff000000418ff */
        /* <DEDUP_REMOVED lines=20> */
[----:B------:R-:W-:Y:S07]  /*8de0*/  LDSM.16.M88.4 R144, [R160+-0x4000] ;  /* 0xffc00000a090783b */ /* 0x000fee0000000200 */
[C---:B--2---:R-:W-:Y:S08]  /*8df0*/  HMMA.16816.F32.BF16 R12, R136.reuse, R148, R12 ;  /* 0x00000094880c723c */ /* 0x044ff0000004180c */
[C---:B------:R-:W-:Y:S01]  /*8e00*/  HMMA.16816.F32.BF16 R16, R136.reuse, R150, R16 ;  /* 0x000000968810723c */ /* 0x040fe20000041810 */
[----:B------:R-:W-:Y:S07]  /*8e10*/  LDSM.16.M88.4 R148, [R160+-0x3800] ;  /* 0xffc80000a094783b */ /* 0x000fee0000000200 */
[C---:B----4-:R-:W-:Y:S08]  /*8e20*/  HMMA.16816.F32.BF16 R20, R136.reuse, R140, R20 ;  /* 0x0000008c8814723c */ /* 0x050ff00000041814 */
[C---:B------:R-:W-:Y:S01]  /*8e30*/  HMMA.16816.F32.BF16 R24, R136.reuse, R142, R24 ;  /* 0x0000008e8818723c */ /* 0x040fe20000041818 */
[----:B------:R-:W1:Y:S07]  /*8e40*/  LDSM.16.M88.4 R140, [R168] ;  /* 0x00000000a88c783b */ /* 0x000e6e0000000200 */
[C---:B------:R-:W-:Y:S08]  /*8e50*/  HMMA.16816.F32.BF16 R28, R136.reuse, R152, R28 ;  /* 0x00000098881c723c */ /* 0x040ff0000004181c */
[----:B------:R-:W-:Y:S01]  /*8e60*/  HMMA.16816.F32.BF16 R32, R136, R154, R32 ;  /* 0x0000009a8820723c */ /* 0x000fe20000041820 */
[----:B------:R-:W2:Y:S08]  /*8e70*/  LDSM.16.M88.4 R136, [R160+-0x3000] ;  /* 0xffd00000a088783b */ /* 0x000eb00000000200 */
[----:B------:R-:W4:Y:S01]  /*8e80*/  LDSM.16.M88.4 R152, [R160+-0x2800] ;  /* 0xffd80000a098783b */ /* 0x000f220000000200 */
        /* <DEDUP_REMOVED lines=9> */
[C---:B----4-:R-:W-:Y:S08]  /*8f20*/  HMMA.16816.F32.BF16 R28, R140.reuse, R152, R28 ;  /* 0x000000988c1c723c */ /* 0x050ff0000004181c */
[----:B------:R-:W-:Y:S01]  /*8f30*/  HMMA.16816.F32.BF16 R32, R140, R154, R32 ;  /* 0x0000009a8c20723c */ /* 0x000fe20000041820 */
[----:B------:R-:W2:Y:S08]  /*8f40*/  LDSM.16.M88.4 R140, [R103+0x3000] ;  /* 0x00300000678c783b */ /* 0x000eb00000000200 */
[----:B------:R-:W4:Y:S01]  /*8f50*/  LDSM.16.M88.4 R152, [R103+0x3800] ;  /* 0x003800006798783b */ /* 0x000f220000000200 */
        /* <DEDUP_REMOVED lines=9> */
[C---:B----4-:R-:W-:Y:S08]  /*8ff0*/  HMMA.16816.F32.BF16 R28, R136.reuse, R152, R28 ;  /* 0x00000098881c723c */ /* 0x050ff0000004181c */
[----:B------:R-:W-:Y:S01]  /*9000*/  HMMA.16816.F32.BF16 R32, R136, R154, R32 ;  /* 0x0000009a8820723c */ /* 0x000fe20000041820 */
[----:B------:R-:W2:Y:S08]  /*9010*/  LDSM.16.M88.4 R136, [R173] ;  /* 0x00000000ad88783b */ /* 0x000eb00000000200 */
[----:B------:R-:W4:Y:S01]  /*9020*/  LDSM.16.M88.4 R152, [R174] ;  /* 0x00000000ae98783b */ /* 0x000f220000000200 */
        /* <DEDUP_REMOVED lines=22> */
[C---:B----4-:R-:W-:Y:S08]  /*9190*/  HMMA.16816.F32.BF16 R28, R136.reuse, R152, R28 ;  /* 0x00000098881c723c */ /* 0x050ff0000004181c */
        /* <DEDUP_REMOVED lines=47> */
[----:B------:R-:W4:Y:S07]  /*9490*/  LDSM.16.M88.4 R148, [R168+0x8000] ;  /* 0x00800000a894783b */ /* 0x000f2e0000000200 */
[C---:B--2---:R-:W-:Y:S08]  /*94a0*/  HMMA.16816.F32.BF16 R20, R136.reuse, R140, R20 ;  /* 0x0000008c8814723c */ /* 0x044ff00000041814 */
[C---:B------:R-:W-:Y:S08]  /*94b0*/  HMMA.16816.F32.BF16 R24, R136.reuse, R142, R24 ;  /* 0x0000008e8818723c */ /* 0x040ff00000041818 */
[C---:B-1----:R-:W-:Y:S08]  /*94c0*/  HMMA.16816.F32.BF16 R28, R136.reuse, R144, R28 ;  /* 0x00000090881c723c */ /* 0x042ff0000004181c */
[----:B------:R-:W-:Y:S01]  /*94d0*/  HMMA.16816.F32.BF16 R32, R136, R146, R32 ;  /* 0x000000928820723c */ /* 0x000fe20000041820 */
[----:B------:R-:W1:Y:S07]  /*94e0*/  LDSM.16.M88.4 R136, [R160+0x800] ;  /* 0x00080000a088783b */ /* 0x000e6e0000000200 */
[C---:B----4-:R-:W-:Y:S08]  /*94f0*/  HMMA.16816.F32.BF16 R4, R148.reuse, R152, R4 ;  /* 0x000000989404723c */ /* 0x050ff00000041804 */
        /* <DEDUP_REMOVED lines=14> */
[----:B------:R-:W4:Y:S10]  /*95e0*/  MUFU.TANH R142, R6 ;  /* 0x00000006008e7308 */ /* 0x000f340000002400 */
        /* <DEDUP_REMOVED lines=11> */
[----:B-----5:R-:W5:Y:S09]  /*96a0*/  LDSM.16.M88.4 R4, [R160+0x1000] ;  /* 0x00100000a004783b */ /* 0x020f720000000200 */
[----:B------:R-:W1:Y:S10]  /*96b0*/  MUFU.TANH R137, R10 ;  /* 0x0000000a00897308 */ /* 0x000e740000002400 */
[----:B------:R1:W1:Y:S10]  /*96c0*/  MUFU.TANH R144, R11 ;  /* 0x0000000b00907308 */ /* 0x0002740000002400 */
[----:B------:R3:W2:Y:S10]  /*96d0*/  MUFU.TANH R156, R12 ;  /* 0x0000000c009c7308 */ /* 0x0006b40000002400 */
[----:B------:R3:W2:Y:S01]  /*96e0*/  MUFU.TANH R153, R13 ;  /* 0x0000000d00997308 */ /* 0x0006a20000002400 */
[----:B-1----:R-:W1:Y:S01]  /*96f0*/  LDSM.16.M88.4 R8, [R160+0x1800] ;  /* 0x00180000a008783b */ /* 0x002e620000000200 */
[----:B------:R-:W-:Y:S04]  /*9700*/  DEPBAR.LE SB0, 0x0 ;  /* 0x000080000000791a */ /* 0x000fe80000000000 */
[C---:B-----5:R-:W-:Y:S04]  /*9710*/  HMMA.16816.F32.BF16 R20, R148.reuse, R4, R20 ;  /* 0x000000049414723c */ /* 0x060fe80000041814 */
[----:B------:R3:W1:Y:S01]  /*9720*/  MUFU.TANH R155, R14 ;  /* 0x0000000e009b7308 */ /* 0x0006620000002400 */
[----:B------:R-:W-:Y:S03]  /*9730*/  BAR.SYNC.DEFER_BLOCKING 0x0 ;  /* 0x0000000000007b1d */ /* 0x000fe60000010000 */
[C---:B------:R-:W-:Y:S06]  /*9740*/  HMMA.16816.F32.BF16 R24, R148.reuse, R6, R24 ;  /* 0x000000069418723c */ /* 0x040fec0000041818 */
[----:B------:R3:W1:Y:S10]  /*9750*/  MUFU.TANH R157, R15 ;  /* 0x0000000f009d7308 */ /* 0x0006740000002400 */
[----:B------:R3:W2:Y:S01]  /*9760*/  MUFU.TANH R152, R16 ;  /* 0x0000001000987308 */ /* 0x0006a20000002400 */
[----:B------:R-:W-:Y:S02]  /*9770*/  FMUL.FTZ R20, R20, c[0x0][0x320] ;  /* 0x0000c80014147a20 */ /* 0x000fe40000410000 */
[----:B------:R-:W-:Y:S02]  /*9780*/  FMUL.FTZ R21, R21, c[0x0][0x320] ;  /* 0x0000c80015157a20 */ /* 0x000fe40000410000 */
[----:B------:R-:W-:Y:S02]  /*9790*/  FMUL.FTZ R22, R22, c[0x0][0x320] ;  /* 0x0000c80016167a20 */ /* 0x000fe40000410000 */
[----:B------:R-:W-:Y:S03]  /*97a0*/  FMUL.FTZ R23, R23, c[0x0][0x320] ;  /* 0x0000c80017177a20 */ /* 0x000fe60000410000 */
[----:B------:R3:W2:Y:S01]  /*97b0*/  MUFU.TANH R146, R17 ;  /* 0x0000001100927308 */ /* 0x0006a20000002400 */
[----:B------:R-:W-:Y:S02]  /*97c0*/  FMUL.FTZ R24, R24, c[0x0][0x320] ;  /* 0x0000c80018187a20 */ /* 0x000fe40000410000 */
[----:B------:R-:W-:Y:S01]  /*97d0*/  FMUL.FTZ R25, R25, c[0x0][0x320] ;  /* 0x0000c80019197a20 */ /* 0x000fe20000410000 */
[C---:B-1----:R-:W-:Y:S03]  /*97e0*/  HMMA.16816.F32.BF16 R28, R148.reuse, R8, R28 ;  /* 0x00000008941c723c */ /* 0x042fe6000004181c */
[----:B------:R-:W-:Y:S02]  /*97f0*/  FMUL.FTZ R26, R26, c[0x0][0x320] ;  /* 0x0000c8001a1a7a20 */ /* 0x000fe40000410000 */
[----:B------:R-:W-:Y:S01]  /*9800*/  FMUL.FTZ R27, R27, c[0x0][0x320] ;  /* 0x0000c8001b1b7a20 */ /* 0x000fe20000410000 */
[----:B------:R3:W1:Y:S02]  /*9810*/  MUFU.TANH R154, R18 ;  /* 0x00000012009a7308 */ /* 0x0006640000002400 */
[----:B------:R-:W-:Y:S08]  /*9820*/  HMMA.16816.F32.BF16 R32, R148, R10, R32 ;  /* 0x0000000a9420723c */ /* 0x000ff00000041820 */
[----:B------:R3:W1:Y:S08]  /*9830*/  MUFU.TANH R158, R19 ;  /* 0x00000013009e7308 */ /* 0x0006700000002400 */
[----:B------:R-:W-:Y:S02]  /*9840*/  FMUL.FTZ R28, R28, c[0x0][0x320] ;  /* 0x0000c8001c1c7a20 */ /* 0x000fe40000410000 */
[----:B------:R3:W1:Y:S01]  /*9850*/  MUFU.TANH R191, R20 ;  /* 0x0000001400bf7308 */ /* 0x0006620000002400 */
        /* <DEDUP_REMOVED lines=21> */
[----:B------:R3:W1:Y:S01]  /*99b0*/  MUFU.TANH R194, R35 ;  /* 0x0000002300c27308 */ /* 0x0006620000002400 */
[----:B------:R-:W-:-:S05]  /*99c0*/  @!P0 BRA `(.L_x_1065) ;  /* 0x0000047000008947 */ /* 0x000fca0003800000 */
[----:B--2-4-:R-:W-:Y:S01]  /*99d0*/  IMAD R0, R212, 0x20, R214 ;  /* 0x00000020d4007824 */ /* 0x014fe200078e02d6 */
[----:B------:R-:W-:Y:S01]  /*99e0*/  SHF.R.S32.HI R198, RZ, 0x1f, R207 ;  /* 0x0000001fffc67819 */ /* 0x000fe200000114cf */
[----:B---3--:R-:W-:Y:S01]  /*99f0*/  IMAD R2, R184, 0x40, R215 ;  /* 0x00000040b8027824 */ /* 0x008fe200078e02d7 */
[----:B------:R-:W-:Y:S01]  /*9a00*/  SHF.R.S32.HI R199, RZ, 0x1f, R208 ;  /* 0x0000001fffc77819 */ /* 0x000fe200000114d0 */
[----:B------:R-:W-:Y:S01]  /*9a10*/  IMAD.MOV.U32 R183, RZ, RZ, RZ ;  /* 0x000000ffffb77224 */ /* 0x000fe200078e00ff */
[C---:B------:R-:W-:Y:S01]  /*9a20*/  SHF.L.U64.HI R10, R207.reuse, 0x1, R198 ;  /* 0x00000001cf0a7819 */ /* 0x040fe200000102c6 */
[----:B------:R-:W-:Y:S01]  /*9a30*/  IMAD.SHL.U32 R13, R207, 0x2, RZ ;  /* 0x00000002cf0d7824 */ /* 0x000fe200078e00ff */
[----:B------:R-:W-:Y:S01]  /*9a40*/  IADD3 R2, R2, -0x40, R0 ;  /* 0xffffffc002027810 */ /* 0x000fe20007ffe000 */
[C---:B------:R-:W-:Y:S01]  /*9a50*/  IMAD.SHL.U32 R12, R208.reuse, 0x2, RZ ;  /* 0x00000002d00c7824 */ /* 0x040fe200078e00ff */
[----:B------:R-:W-:Y:S01]  /*9a60*/  SHF.R.S32.HI R198, RZ, 0x1f, R197 ;  /* 0x0000001fffc67819 */ /* 0x000fe200000114c5 */
[C---:B------:R-:W-:Y:S01]  /*9a70*/  IMAD.SHL.U32 R14, R197.reuse, 0x2, RZ ;  /* 0x00000002c50e7824 */ /* 0x040fe200078e00ff */
        /* <DEDUP_REMOVED lines=27> */
.L_x_1101:
[----:B------:R-:W-:-:S05]  /*9c30*/  BRA.DIV ~URZ, `(.L_x_1067) ;  /* 0x000055127f007947 */ /* 0x000fca000b800000 */
[----:B------:R-:W4:Y:S01]  /*9c40*/  SHFL.IDX PT, R0, R8, RZ, 0x181f ;  /* 0x00181fff08007589 */ /* 0x000f2200000e0000 */
[C---:B------:R-:W-:Y:S02]  /*9c50*/  IADD3 R2, -R100.reuse, 0x10, RZ ;  /* 0x0000001064027810 */ /* 0x040fe40007ffe1ff */
[----:B------:R-:W-:Y:S02]  /*9c60*/  ISETP.NE.U32.AND P0, PT, R100, RZ, PT ;  /* 0x000000ff6400720c */ /* 0x000fe40003f05070 */
[----:B------:R-:W-:Y:S04]  /*9c70*/  LOP3.LUT R2, R2, 0xf, RZ, 0xc0, !PT ;  /* 0x0000000f02027812 */ /* 0x000fe800078ec0ff */
[----:B----4-:R-:W-:Y:S04]  /*9c80*/  IADD3 R2, P6, P5, R2, R0, R14 ;  /* 0x0000000002027210 */ /* 0x010fe80007dde00e */
[----:B---3--:R-:W-:Y:S05]  /*9c90*/  IADD3.X R3, RZ, R4, R11, P6, P5 ;  /* 0x00000004ff037210 */ /* 0x008fea00037ea40b */
[----:B------:R-:W-:Y:S01]  /*9ca0*/  @!PT LDS RZ, [RZ] ;  /* 0x00000000fffff984 */ /* 0x000fe20000000800 */
[----:B------:R-:W-:Y:S01]  /*9cb0*/  @!PT LDS RZ, [RZ] ;  /* 0x00000000fffff984 */ /* 0x000fe20000000800 */
[----:B------:R3:W-:Y:S01]  /*9cc0*/  LDGSTS.E.BYPASS.LTC128B.128.ZFILL [R182+0x6100], [R2.64], P0 ;  /* 0x0610000002b67fae */ /* 0x0007e20008141d46 */
[----:B------:R-:W-:Y:S05]  /*9cd0*/  IADD3 R6, P0, R0, R12, RZ ;  /* 0x0000000c00067210 */ /* 0x000fea0007f1e0ff */
[----:B------:R-:W-:Y:S05]  /*9ce0*/  IMAD.X R7, R4, 0x1, R9, P0 ;  /* 0x0000000104077824 */ /* 0x000fea00000e0609 */
[----:B------:R4:W-:Y:S01]  /*9cf0*/  LDGSTS.E.BYPASS.LTC128B.128 [R182+0x8100], [R6.64], !P4 ;  /* 0x0810000006b67fae */ /* 0x0009e2000e101d46 */
[----:B---3--:R-:W-:Y:S03]  /*9d00*/  IADD3 R2, P0, R0, R13, RZ ;  /* 0x0000000d00027210 */ /* 0x008fe60007f1e0ff */
[----:B------:R4:W3:Y:S02]  /*9d10*/  SHFL.IDX PT, R0, R8, 0x1, 0x181f ;  /* 0x00381f0008007f89 */ /* 0x0008e400000e0000 */
[----:B------:R-:W-:Y:S02]  /*9d20*/  IMAD.X R3, R4, 0x1, R10, P0 ;  /* 0x0000000104037824 */ /* 0x000fe400000e060a */
[----:B------:R4:W2:Y:S04]  /*9d30*/  SHFL.IDX PT, R4, R5, 0x1, 0x181f ;  /* 0x00381f0005047f89 */ /* 0x0008a800000e0000 */
[----:B------:R4:W-:Y:S02]  /*9d40*/  LDGSTS.E.BYPASS.LTC128B.128 [R182+0xa100], [R2.64], !P2 ;  /* 0x0a10000002b67fae */ /* 0x0009e4000d101d46 */
.L_x_1102:
[----:B----4-:R-:W-:Y:S02]  /*9d50*/  IADD3 R2, -R100, 0x10, RZ ;  /* 0x0000001064027810 */ /* 0x010fe40007ffe1ff */
[C---:B---3--:R-:W-:Y:S02]  /*9d60*/  IADD3 R8, P6, R0.reuse, R12, RZ ;  /* 0x0000000c00087210 */ /* 0x048fe40007fde0ff */
[----:B------:R-:W-:Y:S02]  /*9d70*/  IADD3 R6, P5, R0, R13, RZ ;  /* 0x0000000d00067210 */ /* 0x000fe40007fbe0ff */
[----:B------:R-:W-:Y:S01]  /*9d80*/  ISETP.NE.U32.AND P0, PT, R100, RZ, PT ;  /* 0x000000ff6400720c */ /* 0x000fe20003f05070 */
[----:B--2---:R-:W-:Y:S01]  /*9d90*/  IMAD.X R9, R4, 0x1, R9, P6 ;  /* 0x0000000104097824 */ /* 0x004fe200030e0609 */
[----:B------:R-:W-:Y:S01]  /*9da0*/  LOP3.LUT R2, R2, 0xf, RZ, 0xc0, !PT ;  /* 0x0000000f02027812 */ /* 0x000fe200078ec0ff */
[----:B------:R-:W-:Y:S03]  /*9db0*/  IMAD.X R7, R4, 0x1, R10, P5 ;  /* 0x0000000104077824 */ /* 0x000fe600028e060a */
[----:B------:R-:W-:Y:S04]  /*9dc0*/  IADD3 R2, P6, P5, R2, R0, R14 ;  /* 0x0000000002027210 */ /* 0x000fe80007dde00e */
[----:B------:R-:W-:Y:S05]  /*9dd0*/  IADD3.X R3, RZ, R4, R11, P6, P5 ;  /* 0x00000004ff037210 */ /* 0x000fea00037ea40b */
[----:B------:R-:W-:Y:S01]  /*9de0*/  @!PT LDS RZ, [RZ] ;  /* 0x00000000fffff984 */ /* 0x000fe20000000800 */
[----:B------:R-:W-:Y:S01]  /*9df0*/  @!PT LDS RZ, [RZ] ;  /* 0x00000000fffff984 */ /* 0x000fe20000000800 */
[----:B------:R-:W-:Y:S01]  /*9e00*/  @!PT LDS RZ, [RZ] ;  /* 0x00000000fffff984 */ /* 0x000fe20000000800 */
[----:B------:R2:W-:Y:S04]  /*9e10*/  LDGSTS.E.BYPASS.LTC128B.128.ZFILL [R182+0x7100], [R2.64], P0 ;  /* 0x0710000002b67fae */ /* 0x0005e80008141d46 */
[----:B------:R2:W-:Y:S04]  /*9e20*/  LDGSTS.E.BYPASS.LTC128B.128 [R182+0x9100], [R8.64], !P4 ;  /* 0x0910000008b67fae */ /* 0x0005e8000e101d46 */
[----:B------:R2:W-:Y:S02]  /*9e30*/  LDGSTS.E.BYPASS.LTC128B.128 [R182+0xb100], [R6.64], !P2 ;  /* 0x0b10000006b67fae */ /* 0x0005e4000d101d46 */
.L_x_1065:
[----:B--2-4-:R-:W-:Y:S05]  /*9e40*/  BSYNC B0 ;  /* 0x0000000000007941 */ /* 0x014fea0003800000 */
.L_x_1064:
[----:B---3--:R-:W-:Y:S01]  /*9e50*/  FMNMX.FTZ R2, R140, R101, !PT ;  /* 0x000000658c027209 */ /* 0x008fe20007810000 */
        /* <DEDUP_REMOVED lines=40> */
.L_x_1103:
[C---:B------:R-:W-:Y:S01]  /*a0e0*/  FMUL.FTZ R147, R100.reuse, c[0x0][0x2d0] ;  /* 0x0000b40064937a20 */ /* 0x040fe20000410000 */
[----:B------:R-:W-:Y:S01]  /*a0f0*/  WARPSYNC 0xffffffff ;  /* 0xffffffff00007948 */ /* 0x000fe20003800000 */
[----:B------:R-:W-:Y:S01]  /*a100*/  FADD.FTZ R2, -R100, R101 ;  /* 0x0000006564027221 */ /* 0x000fe20000010100 */
[----:B------:R-:W1:Y:S01]  /*a110*/  LDSM.16.MT88.4 R12, [R162] ;  /* 0x00000000a20c783b */ /* 0x000e620000004200 */
[--C-:B------:R-:W-:Y:S01]  /*a120*/  FFMA.FTZ R3, R140, c[0x0][0x2d0], -R147.reuse ;  /* 0x0000b4008c037a23 */ /* 0x100fe20000010893 */
[----:B------:R-:W-:Y:S01]  /*a130*/  ISETP.GT.AND P0, PT, R184, R213, PT ;  /* 0x000000d5b800720c */ /* 0x000fe20003f04270 */
[----:B------:R-:W-:Y:S02]  /*a140*/  FMUL.FTZ R2, R2, c[0x0][0x2d0] ;  /* 0x0000b40002027a20 */ /* 0x000fe40000410000 */
[----:B------:R4:W-:Y:S01]  /*a150*/  MUFU.EX2 R198, R3 ;  /* 0x0000000300c67308 */ /* 0x0009e20000000800 */
[--C-:B------:R-:W-:Y:S02]  /*a160*/  FFMA.FTZ R101, R156, c[0x0][0x2d0], -R147.reuse ;  /* 0x0000b4009c657a23 */ /* 0x100fe40000010893 */
[----:B------:R-:W5:Y:S07]  /*a170*/  LDSM.16.MT88.4 R20, [R163] ;  /* 0x00000000a314783b */ /* 0x000f6e0000004200 */
[----:B------:R-:W2:Y:S01]  /*a180*/  MUFU.EX2 R2, R2 ;  /* 0x0000000200027308 */ /* 0x000ea20000000800 */
[----:B------:R-:W3:Y:S01]  /*a190*/  LDSM.16.MT88.4 R28, [R165] ;  /* 0x00000000a51c783b */ /* 0x000ee20000004200 */
[--C-:B----4-:R-:W-:Y:S08]  /*a1a0*/  FFMA.FTZ R3, R143, c[0x0][0x2d0], -R147.reuse ;  /* 0x0000b4008f037a23 */ /* 0x110ff00000010893 */
[----:B------:R4:W1:Y:S02]  /*a1b0*/  MUFU.EX2 R143, R3 ;  /* 0x00000003008f7308 */ /* 0x0008640000000800 */
[--C-:B----4-:R-:W-:Y:S02]  /*a1c0*/  FFMA.FTZ R3, R141, c[0x0][0x2d0], -R147.reuse ;  /* 0x0000b4008d037a23 */ /* 0x110fe40000010893 */
[C---:B--2---:R-:W-:Y:S06]  /*a1d0*/  FMUL.FTZ R5, R2.reuse, R105 ;  /* 0x0000006902057220 */ /* 0x044fec0000410000 */
        /* <DEDUP_REMOVED lines=14> */
[--C-:B------:R-:W-:Y:S01]  /*a2c0*/  FFMA.FTZ R0, R136, c[0x0][0x2d0], -R147.reuse ;  /* 0x0000b40088007a23 */ /* 0x100fe20000010893 */
[----:B-1----:R-:W-:Y:S01]  /*a2d0*/  F2FP.BF16.PACK_AB R136, R143, R198 ;  /* 0x000000c68f88723e */ /* 0x002fe200000010ff */
[C---:B------:R-:W-:Y:S02]  /*a2e0*/  FMUL.FTZ R44, R2.reuse, R44 ;  /* 0x0000002c022c7220 */ /* 0x040fe40000410000 */
[----:B------:R-:W1:Y:S01]  /*a2f0*/  MUFU.EX2 R211, R0 ;  /* 0x0000000000d37308 */ /* 0x000e620000000800 */
[----:B------:R-:W-:Y:S02]  /*a300*/  FMUL.FTZ R140, R3, c[0x0][0x2d0] ;  /* 0x0000b400038c7a20 */ /* 0x000fe40000410000 */
[----:B------:R-:W-:Y:S02]  /*a310*/  FMUL.FTZ R45, R2, R45 ;  /* 0x0000002d022d7220 */ /* 0x000fe40000410000 */
[----:B------:R-:W-:Y:S02]  /*a320*/  FFMA.FTZ R4, R142, c[0x0][0x2d0], -R140 ;  /* 0x0000b4008e047a23 */ /* 0x000fe4000001088c */
        /* <DEDUP_REMOVED lines=11> */
[----:B------:R1:W-:Y:S01]  /*a3e0*/  MUFU.EX2 R102, R4 ;  /* 0x0000000400667308 */ /* 0x0003e20000000800 */
[----:B------:R-:W-:Y:S02]  /*a3f0*/  FMUL.FTZ R65, R2, R65 ;  /* 0x0000004102417220 */ /* 0x000fe40000410000 */
[----:B------:R-:W-:Y:S02]  /*a400*/  FMUL.FTZ R0, R0, c[0x0][0x2d0] ;  /* 0x0000b40000007a20 */ /* 0x000fe40000410000 */
        /* <DEDUP_REMOVED lines=8> */
[C---:B------:R-:W-:Y:S02]  /*a490*/  FMUL.FTZ R81, R2.reuse, R81 ;  /* 0x0000005102517220 */ /* 0x040fe40000410000 */
[C---:B------:R-:W-:Y:S02]  /*a4a0*/  FMUL.FTZ R84, R2.reuse, R84 ;  /* 0x0000005402547220 */ /* 0x040fe40000410000 */
[C---:B------:R-:W-:Y:S02]  /*a4b0*/  FMUL.FTZ R85, R2.reuse, R85 ;  /* 0x0000005502557220 */ /* 0x040fe40000410000 */
[--C-:B-1----:R-:W-:Y:S02]  /*a4c0*/  FFMA.FTZ R4, R145, c[0x0][0x2d0], -R140.reuse ;  /* 0x0000b40091047a23 */ /* 0x102fe4000001088c */
[C---:B------:R-:W-:Y:S02]  /*a4d0*/  FMUL.FTZ R88, R2.reuse, R88 ;  /* 0x0000005802587220 */ /* 0x040fe40000410000 */
[----:B------:R1:W3:Y:S01]  /*a4e0*/  MUFU.EX2 R141, R4 ;  /* 0x00000004008d7308 */ /* 0x0002e20000000800 */
[C---:B------:R-:W-:Y:S02]  /*a4f0*/  FMUL.FTZ R89, R2.reuse, R89 ;  /* 0x0000005902597220 */ /* 0x040fe40000410000 */
[----:B------:R-:W-:Y:S02]  /*a500*/  FMUL.FTZ R92, R2, R92 ;  /* 0x0000005c025c7220 */ /* 0x000fe40000410000 */
[C---:B--2---:R-:W-:Y:S02]  /*a510*/  FMUL.FTZ R6, R0.reuse, R106 ;  /* 0x0000006a00067220 */ /* 0x044fe40000410000 */
[C---:B------:R-:W-:Y:S02]  /*a520*/  FMUL.FTZ R7, R0.reuse, R107 ;  /* 0x0000006b00077220 */ /* 0x040fe40000410000 */
[C---:B------:R-:W-:Y:S02]  /*a530*/  FMUL.FTZ R10, R0.reuse, R110 ;  /* 0x0000006e000a7220 */ /* 0x040fe40000410000 */
[C---:B------:R-:W-:Y:S02]  /*a540*/  FMUL.FTZ R11, R0.reuse, R111 ;  /* 0x0000006f000b7220 */ /* 0x040fe40000410000 */
[C---:B------:R-:W-:Y:S01]  /*a550*/  FMUL.FTZ R18, R0.reuse, R118 ;  /* 0x0000007600127220 */ /* 0x040fe20000410000 */
[----:B------:R-:W-:Y:S01]  /*a560*/  LDSM.16.MT88.4 R108, [R162+0x800] ;  /* 0x00080000a26c783b */ /* 0x000fe20000004200 */
[C---:B------:R-:W-:Y:S02]  /*a570*/  FMUL.FTZ R19, R0.reuse, R119 ;  /* 0x0000007700137220 */ /* 0x040fe40000410000 */
[C---:B------:R-:W-:Y:S02]  /*a580*/  FMUL.FTZ R26, R0.reuse, R126 ;  /* 0x0000007e001a7220 */ /* 0x040fe40000410000 */
[C---:B------:R-:W-:Y:S02]  /*a590*/  FMUL.FTZ R27, R0.reuse, R127 ;  /* 0x0000007f001b7220 */ /* 0x040fe40000410000 */
[C---:B------:R-:W-:Y:S01]  /*a5a0*/  FMUL.FTZ R34, R0.reuse, R134 ;  /* 0x0000008600227220 */ /* 0x040fe20000410000 */
[----:B------:R-:W-:Y:S01]  /*a5b0*/  LDSM.16.MT88.4 R124, [R165+0x1800] ;  /* 0x00180000a57c783b */ /* 0x000fe20000004200 */
[C---:B------:R-:W-:Y:S02]  /*a5c0*/  FMUL.FTZ R35, R0.reuse, R135 ;  /* 0x0000008700237220 */ /* 0x040fe40000410000 */
[--C-:B-1----:R-:W-:Y:S01]  /*a5d0*/  FFMA.FTZ R4, R137, c[0x0][0x2d0], -R140.reuse ;  /* 0x0000b40089047a23 */ /* 0x102fe2000001088c */
[C---:B---3--:R-:W-:Y:S01]  /*a5e0*/  F2FP.BF16.PACK_AB R137, R141.reuse, R102 ;  /* 0x000000668d89723e */ /* 0x048fe200000010ff */
[C---:B------:R-:W-:Y:S02]  /*a5f0*/  FMUL.FTZ R38, R0.reuse, R38 ;  /* 0x0000002600267220 */ /* 0x040fe40000410000 */
[----:B------:R1:W-:Y:S01]  /*a600*/  MUFU.EX2 R209, R4 ;  /* 0x0000000400d17308 */ /* 0x0003e20000000800 */
        /* <DEDUP_REMOVED lines=13> */
[----:B-1----:R-:W-:Y:S02]  /*a6e0*/  FFMA.FTZ R4, R144, c[0x0][0x2d0], -R140 ;  /* 0x0000b40090047a23 */ /* 0x002fe4000001088c */
        /* <DEDUP_REMOVED lines=12> */
[C---:B------:R-:W-:Y:S02]  /*a7b0*/  FFMA.FTZ R116, R0.reuse, R206, R102 ;  /* 0x000000ce00747223 */ /* 0x040fe40000010066 */
[----:B------:R-:W-:Y:S01]  /*a7c0*/  FMUL.FTZ R86, R0, R86 ;  /* 0x0000005600567220 */ /* 0x000fe20000410000 */
[----:B-1----:R-:W-:Y:S01]  /*a7d0*/  F2FP.BF16.PACK_AB R139, R210, R209 ;  /* 0x000000d1d28b723e */ /* 0x002fe200000010ff */
[----:B------:R-:W-:Y:S02]  /*a7e0*/  FMUL.FTZ R4, R2, R104 ;  /* 0x0000006802047220 */ /* 0x000fe40000410000 */
[----:B------:R-:W1:Y:S01]  /*a7f0*/  LDSM.16.MT88.4 R104, [R164] ;  /* 0x00000000a468783b */ /* 0x000e620000004200 */
[C---:B------:R-:W-:Y:S02]  /*a800*/  FMUL.FTZ R87, R0.reuse, R87 ;  /* 0x0000005700577220 */ /* 0x040fe40000410000 */
[C---:B------:R-:W-:Y:S02]  /*a810*/  FMUL.FTZ R90, R0.reuse, R90 ;  /* 0x0000005a005a7220 */ /* 0x040fe40000410000 */
[C---:B------:R-:W-:Y:S05]  /*a820*/  HMMA.16816.F32.BF16 R4, R136.reuse, R12, R4 ;  /* 0x0000000c8804723c */ /* 0x040fea0000041804 */
[----:B------:R-:W-:Y:S02]  /*a830*/  FMUL.FTZ R91, R0, R91 ;  /* 0x0000005b005b7220 */ /* 0x000fe40000410000 */
[C---:B------:R-:W-:Y:S01]  /*a840*/  FMUL.FTZ R12, R2.reuse, R112 ;  /* 0x00000070020c7220 */ /* 0x040fe20000410000 */
[C---:B------:R-:W-:Y:S04]  /*a850*/  HMMA.16816.F32.BF16 R8, R136.reuse, R14, R8 ;  /* 0x0000000e8808723c */ /* 0x040fe80000041808 */
[----:B------:R-:W-:Y:S02]  /*a860*/  FMUL.FTZ R13, R2, R113 ;  /* 0x00000071020d7220 */ /* 0x000fe40000410000 */
[--C-:B------:R-:W-:Y:S02]  /*a870*/  FFMA.FTZ R102, R150, c[0x0][0x2d0], -R147.reuse ;  /* 0x0000b40096667a23 */ /* 0x100fe40000010893 */
[C---:B------:R-:W-:Y:S02]  /*a880*/  FMUL.FTZ R14, R0.reuse, R114 ;  /* 0x00000072000e7220 */ /* 0x040fe40000410000 */
[----:B------:R-:W-:Y:S02]  /*a890*/  MUFU.EX2 R144, R102 ;  /* 0x0000006600907308 */ /* 0x000fe40000000800 */
[----:B------:R-:W-:Y:S02]  /*a8a0*/  FMUL.FTZ R15, R0, R115 ;  /* 0x00000073000f7220 */ /* 0x000fe40000410000 */
[----:B------:R-:W-:Y:S01]  /*a8b0*/  LDSM.16.MT88.4 R112, [R163+0x800] ;  /* 0x00080000a370783b */ /* 0x000fe20000004200 */
[C---:B------:R-:W-:Y:S02]  /*a8c0*/  FMUL.FTZ R93, R2.reuse, R93 ;  /* 0x0000005d025d7220 */ /* 0x040fe40000410000 */
[C---:B------:R-:W-:Y:S02]  /*a8d0*/  FMUL.FTZ R96, R2.reuse, R96 ;  /* 0x0000006002607220 */ /* 0x040fe40000410000 */
[C---:B-----5:R-:W-:Y:S03]  /*a8e0*/  HMMA.16816.F32.BF16 R12, R136.reuse, R20, R12 ;  /* 0x00000014880c723c */ /* 0x060fe6000004180c */
[----:B------:R-:W-:Y:S02]  /*a8f0*/  FMUL.FTZ R97, R2, R97 ;  /* 0x0000006102617220 */ /* 0x000fe40000410000 */
[----:B------:R-:W-:Y:S02]  /*a900*/  FMUL.FTZ R94, R0, R94 ;  /* 0x0000005e005e7220 */ /* 0x000fe40000410000 */
[C---:B------:R-:W-:Y:S01]  /*a910*/  FMUL.FTZ R20, R2.reuse, R120 ;  /* 0x0000007802147220 */ /* 0x040fe20000410000 */
[C---:B------:R-:W-:Y:S04]  /*a920*/  HMMA.16816.F32.BF16 R16, R136.reuse, R22, R16 ;  /* 0x000000168810723c */ /* 0x040fe80000041810 */
[----:B------:R-:W-:Y:S02]  /*a930*/  FMUL.FTZ R21, R2, R121 ;  /* 0x0000007902157220 */ /* 0x000fe40000410000 */
[--C-:B------:R-:W-:Y:S02]  /*a940*/  FFMA.FTZ R120, R192, c[0x0][0x2d0], -R147.reuse ;  /* 0x0000b400c0787a23 */ /* 0x100fe40000010893 */
[C---:B------:R-:W-:Y:S04]  /*a950*/  FMUL.FTZ R23, R0.reuse, R123 ;  /* 0x0000007b00177220 */ /* 0x040fe80000410000 */
[C---:B------:R-:W-:Y:S02]  /*a960*/  FMUL.FTZ R22, R0.reuse, R122 ;  /* 0x0000007a00167220 */ /* 0x040fe40000410000 */
[----:B------:R-:W-:Y:S02]  /*a970*/  FADD.FTZ R122, R141, R116 ;  /* 0x000000748d7a7221 */ /* 0x000fe40000010000 */
[----:B------:R-:W-:Y:S01]  /*a980*/  LDSM.16.MT88.4 R116, [R165+0x1000] ;  /* 0x00100000a574783b */ /* 0x000fe20000004200 */
[C---:B------:R-:W-:Y:S02]  /*a990*/  FMUL.FTZ R95, R0.reuse, R95 ;  /* 0x0000005f005f7220 */ /* 0x040fe40000410000 */
[C---:B------:R-:W-:Y:S03]  /*a9a0*/  HMMA.16816.F32.BF16 R20, R136.reuse, R28, R20 ;  /* 0x0000001c8814723c */ /* 0x040fe60000041814 */
[C---:B------:R-:W-:Y:S02]  /*a9b0*/  FMUL.FTZ R98, R0.reuse, R98 ;  /* 0x0000006200627220 */ /* 0x040fe40000410000 */
[----:B------:R-:W-:Y:S02]  /*a9c0*/  FMUL.FTZ R99, R0, R99 ;  /* 0x0000006300637220 */ /* 0x000fe40000410000 */
[C---:B------:R-:W-:Y:S01]  /*a9d0*/  FMUL.FTZ R28, R2.reuse, R128 ;  /* 0x00000080021c7220 */ /* 0x040fe20000410000 */
[C---:B------:R-:W-:Y:S04]  /*a9e0*/  HMMA.16816.F32.BF16 R24, R136.reuse, R30, R24 ;  /* 0x0000001e8818723c */ /* 0x040fe80000041818 */
[----:B------:R-:W-:Y:S02]  /*a9f0*/  FMUL.FTZ R29, R2, R129 ;  /* 0x00000081021d7220 */ /* 0x000fe40000410000 */
[----:B------:R2:W-:Y:S01]  /*aa00*/  MUFU.EX2 R129, R101 ;  /* 0x0000006500817308 */ /* 0x0005e20000000800 */
[C---:B------:R-:W-:Y:S02]  /*aa10*/  FMUL.FTZ R30, R0.reuse, R130 ;  /* 0x00000082001e7220 */ /* 0x040fe40000410000 */
[----:B------:R-:W-:Y:S03]  /*aa20*/  FMUL.FTZ R31, R0, R131 ;  /* 0x00000083001f7220 */ /* 0x000fe60000410000 */
[--C-:B------:R-:W-:Y:S04]  /*aa30*/  FFMA.FTZ R0, R191, c[0x0][0x2d0], -R147.reuse ;  /* 0x0000b400bf007a23 */ /* 0x100fe80000010893 */
[C---:B-1----:R-:W-:Y:S01]  /*aa40*/  HMMA.16816.F32.BF16 R28, R136.reuse, R104, R28 ;  /* 0x00000068881c723c */ /* 0x042fe2000004181c */
[----:B------:R1:W-:Y:S07]  /*aa50*/  MUFU.EX2 R156, R0 ;  /* 0x00000000009c7308 */ /* 0x0003ee0000000800 */
[C---:B------:R-:W-:Y:S01]  /*aa60*/  HMMA.16816.F32.BF16 R32, R136.reuse, R106, R32 ;  /* 0x0000006a8820723c */ /* 0x040fe20000041820 */
[----:B------:R-:W3:Y:S03]  /*aa70*/  LDSM.16.MT88.4 R104, [R162+0x2000] ;  /* 0x00200000a268783b */ /* 0x000ee60000004200 */
[--C-:B--2---:R-:W-:Y:S04]  /*aa80*/  FFMA.FTZ R101, R153, c[0x0][0x2d0], -R147.reuse ;  /* 0x0000b40099657a23 */ /* 0x104fe80000010893 */
[----:B------:R2:W4:Y:S01]  /*aa90*/  MUFU.EX2 R203, R101 ;  /* 0x0000006500cb7308 */ /* 0x0005220000000800 */
[--C-:B-1----:R-:W-:Y:S03]  /*aaa0*/  FFMA.FTZ R0, R188, c[0x0][0x2d0], -R147.reuse ;  /* 0x0000b400bc007a23 */ /* 0x102fe60000010893 */
[--C-:B--2---:R-:W-:Y:S06]  /*aab0*/  FFMA.FTZ R101, R152, c[0x0][0x2d0], -R147.reuse ;  /* 0x0000b40098657a23 */ /* 0x104fec0000010893 */
[----:B------:R1:W-:Y:S01]  /*aac0*/  MUFU.EX2 R202, R101 ;  /* 0x0000006500ca7308 */ /* 0x0003e20000000800 */
[C---:B---3--:R-:W-:Y:S08]  /*aad0*/  HMMA.16816.F32.BF16 R36, R136.reuse, R104, R36 ;  /* 0x000000688824723c */ /* 0x048ff00000041824 */
[C---:B------:R-:W-:Y:S01]  /*aae0*/  HMMA.16816.F32.BF16 R40, R136.reuse, R106, R40 ;  /* 0x0000006a8828723c */ /* 0x040fe20000041828 */
[----:B------:R-:W2:Y:S03]  /*aaf0*/  LDSM.16.MT88.4 R104, [R163+0x2000] ;  /* 0x00200000a368783b */ /* 0x000ea60000004200 */
[--C-:B-1----:R-:W-:Y:S04]  /*ab00*/  FFMA.FTZ R101, R146, c[0x0][0x2d0], -R147.reuse ;  /* 0x0000b40092657a23 */ /* 0x102fe80000010893 */
[----:B------:R1:W-:Y:S01]  /*ab10*/  MUFU.EX2 R204, R101 ;  /* 0x0000006500cc7308 */ /* 0x0003e20000000800 */
[C---:B--2---:R-:W-:Y:S03]  /*ab20*/  HMMA.16816.F32.BF16 R44, R136.reuse, R104, R44 ;  /* 0x00000068882c723c */ /* 0x044fe6000004182c */
[--C-:B-1----:R-:W-:Y:S06]  /*ab30*/  FFMA.FTZ R101, R155, c[0x0][0x2d0], -R140.reuse ;  /* 0x0000b4009b657a23 */ /* 0x102fec000001088c */
[----:B------:R1:W-:Y:S01]  /*ab40*/  MUFU.EX2 R128, R101 ;  /* 0x0000006500807308 */ /* 0x0003e20000000800 */
[C---:B------:R-:W-:Y:S01]  /*ab50*/  HMMA.16816.F32.BF16 R48, R136.reuse, R106, R48 ;  /* 0x0000006a8830723c */ /* 0x040fe20000041830 */
[----:B------:R-:W2:Y:S02]  /*ab60*/  LDSM.16.MT88.4 R104, [R165+0x2000] ;  /* 0x00200000a568783b */ /* 0x000ea40000004200 */
[--C-:B-1----:R-:W-:Y:S06]  /*ab70*/  FFMA.FTZ R101, R157, c[0x0][0x2d0], -R140.reuse ;  /* 0x0000b4009d657a23 */ /* 0x102fec000001088c */
[----:B------:R1:W3:Y:S01]  /*ab80*/  MUFU.EX2 R201, R101 ;  /* 0x0000006500c97308 */ /* 0x0002e20000000800 */
[C---:B--2---:R-:W-:Y:S08]  /*ab90*/  HMMA.16816.F32.BF16 R52, R136.reuse, R104, R52 ;  /* 0x000000688834723c */ /* 0x044ff00000041834 */
[C---:B------:R-:W-:Y:S01]  /*aba0*/  HMMA.16816.F32.BF16 R56, R136.reuse, R106, R56 ;  /* 0x0000006a8838723c */ /* 0x040fe20000041838 */
[----:B------:R-:W2:Y:S03]  /*abb0*/  LDSM.16.MT88.4 R104, [R164+0x2000] ;  /* 0x00200000a468783b */ /* 0x000ea60000004200 */
[----:B-1----:R-:W-:Y:S04]  /*abc0*/  FFMA.FTZ R101, R154, c[0x0][0x2d0], -R140 ;  /* 0x0000b4009a657a23 */ /* 0x002fe8000001088c */
[----:B------:R1:W-:Y:S04]  /*abd0*/  MUFU.EX2 R200, R101 ;  /* 0x0000006500c87308 */ /* 0x0003e80000000800 */
[----:B-1----:R-:W-:Y:S02]  /*abe0*/  FFMA.FTZ R101, R2, R205, R198 ;  /* 0x000000cd02657223 */ /* 0x002fe400000100c6 */
[--C-:B------:R-:W-:Y:S04]  /*abf0*/  FFMA.FTZ R2, R158, c[0x0][0x2d0], -R140.reuse ;  /* 0x0000b4009e027a23 */ /* 0x100fe8000001088c */
[----:B------:R1:W-:Y:S01]  /*ac00*/  MUFU.EX2 R158, R0 ;  /* 0x00000000009e7308 */ /* 0x0003e20000000800 */
[C---:B--2---:R-:W-:Y:S09]  /*ac10*/  HMMA.16816.F32.BF16 R60, R136.reuse, R104, R60 ;  /* 0x00000068883c723c */ /* 0x044ff2000004183c */
[----:B------:R2:W5:Y:S01]  /*ac20*/  MUFU.EX2 R198, R2 ;  /* 0x0000000200c67308 */ /* 0x0005620000000800 */
[C---:B------:R-:W-:Y:S01]  /*ac30*/  HMMA.16816.F32.BF16 R64, R136.reuse, R106, R64 ;  /* 0x0000006a8840723c */ /* 0x040fe20000041840 */
[----:B------:R-:W3:Y:S02]  /*ac40*/  LDSM.16.MT88.4 R104, [R162+0x4000] ;  /* 0x00400000a268783b */ /* 0x000ee40000004200 */
[--C-:B-1----:R-:W-:Y:S06]  /*ac50*/  FFMA.FTZ R0, R185, c[0x0][0x2d0], -R147.reuse ;  /* 0x0000b400b9007a23 */ /* 0x102fec0000010893 */
[----:B------:R1:W-:Y:S03]  /*ac60*/  MUFU.EX2 R157, R0 ;  /* 0x00000000009d7308 */ /* 0x0003e60000000800 */
[--C-:B--2---:R-:W-:Y:S07]  /*ac70*/  FFMA.FTZ R2, R148, c[0x0][0x2d0], -R147.reuse ;  /* 0x0000b40094027a23 */ /* 0x104fee0000010893 */
[----:B------:R2:W-:Y:S01]  /*ac80*/  MUFU.EX2 R146, R2 ;  /* 0x0000000200927308 */ /* 0x0005e20000000800 */
[----:B-1----:R-:W-:Y:S01]  /*ac90*/  FFMA.FTZ R0, R159, c[0x0][0x2d0], -R147 ;  /* 0x0000b4009f007a23 */ /* 0x002fe20000010893 */
[C---:B---3--:R-:W-:Y:S08]  /*aca0*/  HMMA.16816.F32.BF16 R68, R136.reuse, R104, R68 ;  /* 0x000000688844723c */ /* 0x048ff00000041844 */
[----:B------:R1:W-:Y:S01]  /*acb0*/  MUFU.EX2 R159, R0 ;  /* 0x00000000009f7308 */ /* 0x0003e20000000800 */
[C---:B------:R-:W-:Y:S01]  /*acc0*/  HMMA.16816.F32.BF16 R72, R136.reuse, R106, R72 ;  /* 0x0000006a8848723c */ /* 0x040fe20000041848 */
[----:B------:R-:W3:Y:S02]  /*acd0*/  LDSM.16.MT88.4 R104, [R163+0x4000] ;  /* 0x00400000a368783b */ /* 0x000ee40000004200 */
[--C-:B--2---:R-:W-:Y:S02]  /*ace0*/  FFMA.FTZ R2, R194, c[0x0][0x2d0], -R140.reuse ;  /* 0x0000b400c2027a23 */ /* 0x104fe4000001088c */
[--C-:B-1----:R-:W-:Y:S04]  /*acf0*/  FFMA.FTZ R0, R189, c[0x0][0x2d0], -R140.reuse ;  /* 0x0000b400bd007a23 */ /* 0x102fe8000001088c */
[----:B------:R1:W-:Y:S01]  /*ad00*/  MUFU.EX2 R155, R0 ;  /* 0x00000000009b7308 */ /* 0x0003e20000000800 */
[C---:B---3--:R-:W-:Y:S03]  /*ad10*/  HMMA.16816.F32.BF16 R76, R136.reuse, R104, R76 ;  /* 0x00000068884c723c */ /* 0x048fe6000004184c */
[--C-:B-1----:R-:W-:Y:S05]  /*ad20*/  FFMA.FTZ R0, R190, c[0x0][0x2d0], -R140.reuse ;  /* 0x0000b400be007a23 */ /* 0x102fea000001088c */
[C---:B------:R-:W-:Y:S01]  /*ad30*/  HMMA.16816.F32.BF16 R80, R136.reuse, R106, R80 ;  /* 0x0000006a8850723c */ /* 0x040fe20000041850 */
[----:B------:R-:W1:Y:S01]  /*ad40*/  LDSM.16.MT88.4 R104, [R165+0x4000] ;  /* 0x00400000a568783b */ /* 0x000e620000004200 */
[----:B------:R2:W-:Y:S02]  /*ad50*/  MUFU.EX2 R154, R0 ;  /* 0x00000000009a7308 */ /* 0x0005e40000000800 */
[--C-:B--2---:R-:W-:Y:S08]  /*ad60*/  FFMA.FTZ R0, R187, c[0x0][0x2d0], -R140.reuse ;  /* 0x0000b400bb007a23 */ /* 0x104ff0000001088c */
[----:B------:R2:W-:Y:S01]  /*ad70*/  MUFU.EX2 R153, R0 ;  /* 0x0000000000997308 */ /* 0x0005e20000000800 */
[C---:B-1----:R-:W-:Y:S08]  /*ad80*/  HMMA.16816.F32.BF16 R84, R136.reuse, R104, R84 ;  /* 0x000000688854723c */ /* 0x042ff00000041854 */
[C---:B------:R-:W-:Y:S01]  /*ad90*/  HMMA.16816.F32.BF16 R88, R136.reuse, R106, R88 ;  /* 0x0000006a8858723c */ /* 0x040fe20000041858 */
[----:B------:R-:W1:Y:S03]  /*ada0*/  LDSM.16.MT88.4 R104, [R164+0x4000] ;  /* 0x00400000a468783b */ /* 0x000e660000004200 */
[----:B--2---:R-:W-:Y:S04]  /*adb0*/  FFMA.FTZ R0, R193, c[0x0][0x2d0], -R140 ;  /* 0x0000b400c1007a23 */ /* 0x004fe8000001088c */
[----:B------:R2:W-:Y:S04]  /*adc0*/  MUFU.EX2 R152, R0 ;  /* 0x0000000000987308 */ /* 0x0005e80000000800 */
[----:B--2---:R-:W-:Y:S06]  /*add0*/  FADD.FTZ R0, R143, R101 ;  /* 0x000000658f007221 */ /* 0x004fec0000010000 */
[----:B------:R-:W2:Y:S01]  /*ade0*/  MUFU.EX2 R143, R120 ;  /* 0x00000078008f7308 */ /* 0x000ea20000000800 */
[----:B------:R-:W-:Y:S02]  /*adf0*/  FFMA.FTZ R101, R149, c[0x0][0x2d0], -R147 ;  /* 0x0000b40095657a23 */ /* 0x000fe40000010893 */
[----:B------:R-:W-:Y:S02]  /*ae00*/  FADD.FTZ R121, R199, R0 ;  /* 0x00000000c7797221 */ /* 0x000fe40000010000 */
[----:B------:R-:W-:Y:S01]  /*ae10*/  FFMA.FTZ R0, R151, c[0x0][0x2d0], -R140 ;  /* 0x0000b40097007a23 */ /* 0x000fe2000001088c */
[C---:B-1----:R-:W-:Y:S03]  /*ae20*/  HMMA.16816.F32.BF16 R92, R136.reuse, R104, R92 ;  /* 0x00000068885c723c */ /* 0x042fe6000004185c */
[----:B------:R-:W-:Y:S01]  /*ae30*/  FADD.FTZ R102, R211, R121 ;  /* 0x00000079d3667221 */ /* 0x000fe20000010000 */
[----:B------:R1:W3:Y:S03]  /*ae40*/  MUFU.EX2 R145, R101 ;  /* 0x0000006500917308 */ /* 0x0002e60000000800 */
[----:B----4-:R-:W-:Y:S01]  /*ae50*/  F2FP.BF16.PACK_AB R104, R203, R129 ;  /* 0x00000081cb68723e */ /* 0x010fe200000010ff */
[----:B------:R-:W-:Y:S04]  /*ae60*/  HMMA.16816.F32.BF16 R96, R136, R106, R96 ;  /* 0x0000006a8860723c */ /* 0x000fe80000041860 */
[----:B------:R-:W-:Y:S01]  /*ae70*/  F2FP.BF16.PACK_AB R105, R201, R128 ;  /* 0x00000080c969723e */ /* 0x000fe200000010ff */
[----:B------:R-:W-:Y:S01]  /*ae80*/  FADD.FTZ R102, R129, R102 ;  /* 0x0000006681667221 */ /* 0x000fe20000010000 */
[----:B------:R4:W-:Y:S01]  /*ae90*/  MUFU.EX2 R142, R0 ;  /* 0x00000000008e7308 */ /* 0x0009e20000000800 */
[----:B------:R-:W-:Y:S02]  /*aea0*/  F2FP.BF16.PACK_AB R106, R204, R202 ;  /* 0x000000cacc6a723e */ /* 0x000fe400000010ff */
[----:B-----5:R-:W-:Y:S03]  /*aeb0*/  F2FP.BF16.PACK_AB R107, R198, R200 ;  /* 0x000000c8c66b723e */ /* 0x020fe600000010ff */
[----:B--2---:R-:W-:Y:S04]  /*aec0*/  F2FP.BF16.PACK_AB R136, R144, R143 ;  /* 0x0000008f9088723e */ /* 0x004fe800000010ff */
[C---:B------:R-:W-:Y:S05]  /*aed0*/  HMMA.16816.F32.BF16 R4, R104.reuse, R108, R4 ;  /* 0x0000006c6804723c */ /* 0x040fea0000041804 */
[----:B-1----:R-:W-:Y:S01]  /*aee0*/  FADD.FTZ R101, R209, R122 ;  /* 0x0000007ad1657221 */ /* 0x002fe20000010000 */
[----:B---3--:R-:W-:Y:S01]  /*aef0*/  F2FP.BF16.PACK_AB R138, R146, R145 ;  /* 0x00000091928a723e */ /* 0x008fe200000010ff */
[----:B------:R-:W-:Y:S01]  /*af00*/  LDSM.16.MT88.4 R120, [R163+0x1800] ;  /* 0x00180000a378783b */ /* 0x000fe20000004200 */
[C---:B------:R-:W-:Y:S04]  /*af10*/  HMMA.16816.F32.BF16 R8, R104.reuse, R110, R8 ;  /* 0x0000006e6808723c */ /* 0x040fe80000041808 */
[--C-:B----4-:R-:W-:Y:S03]  /*af20*/  FFMA.FTZ R0, R196, c[0x0][0x2d0], -R140.reuse ;  /* 0x0000b400c4007a23 */ /* 0x110fe6000001088c */
[----:B------:R-:W1:Y:S01]  /*af30*/  LDSM.16.MT88.4 R108, [R165+0x800] ;  /* 0x00080000a56c783b */ /* 0x000e620000004200 */
[C---:B------:R-:W-:Y:S01]  /*af40*/  HMMA.16816.F32.BF16 R12, R104.reuse, R112, R12 ;  /* 0x00000070680c723c */ /* 0x040fe2000004180c */
[----:B------:R-:W2:Y:S07]  /*af50*/  MUFU.EX2 R141, R0 ;  /* 0x00000000008d7308 */ /* 0x000eae0000000800 */
[C---:B------:R-:W-:Y:S01]  /*af60*/  HMMA.16816.F32.BF16 R16, R104.reuse, R114, R16 ;  /* 0x000000726810723c */ /* 0x040fe20000041810 */
[----:B------:R-:W3:Y:S03]  /*af70*/  LDSM.16.MT88.4 R112, [R164+0x800] ;  /* 0x00080000a470783b */ /* 0x000ee60000004200 */
[----:B--2---:R-:W-:Y:S01]  /*af80*/  F2FP.BF16.PACK_AB R137, R141, R142 ;  /* 0x0000008e8d89723e */ /* 0x004fe200000010ff */
[----:B------:R-:W-:Y:S04]  /*af90*/  FFMA.FTZ R0, R195, c[0x0][0x2d0], -R140 ;  /* 0x0000b400c3007a23 */ /* 0x000fe8000001088c */
[----:B------:R2:W-:Y:S01]  /*afa0*/  MUFU.EX2 R140, R0 ;  /* 0x00000000008c7308 */ /* 0x0005e20000000800 */
[C---:B-1----:R-:W-:Y:S08]  /*afb0*/  HMMA.16816.F32.BF16 R20, R104.reuse, R108, R20 ;  /* 0x0000006c6814723c */ /* 0x042ff00000041814 */
[C---:B------:R-:W-:Y:S01]  /*afc0*/  HMMA.16816.F32.BF16 R24, R104.reuse, R110, R24 ;  /* 0x0000006e6818723c */ /* 0x040fe20000041818 */
[----:B------:R-:W1:Y:S07]  /*afd0*/  LDSM.16.MT88.4 R108, [R162+0x2800] ;  /* 0x00280000a26c783b */ /* 0x000e6e0000004200 */
[C---:B---3--:R-:W-:Y:S04]  /*afe0*/  HMMA.16816.F32.BF16 R28, R104.reuse, R112, R28 ;  /* 0x00000070681c723c */ /* 0x048fe8000004181c */
[----:B--2---:R-:W-:Y:S02]  /*aff0*/  FADD.FTZ R0, R210, R101 ;  /* 0x00000065d2007221 */ /* 0x004fe40000010000 */
[----:B------:R-:W2:Y:S02]  /*b000*/  MUFU.EX2 R101, R2 ;  /* 0x0000000200657308 */ /* 0x000ea40000000800 */
[C---:B------:R-:W-:Y:S01]  /*b010*/  HMMA.16816.F32.BF16 R32, R104.reuse, R114, R32 ;  /* 0x000000726820723c */ /* 0x040fe20000041820 */
[----:B------:R-:W3:Y:S03]  /*b020*/  LDSM.16.MT88.4 R112, [R163+0x2800] ;  /* 0x00280000a370783b */ /* 0x000ee60000004200 */
[----:B--2---:R-:W-:Y:S01]  /*b030*/  F2FP.BF16.PACK_AB R139, R101, R140 ;  /* 0x0000008c658b723e */ /* 0x004fe200000010ff */
[----:B------:R-:W-:Y:S03]  /*b040*/  FADD.FTZ R2, R128, R0 ;  /* 0x0000000080027221 */ /* 0x000fe60000010000 */
[C---:B-1----:R-:W-:Y:S04]  /*b050*/  HMMA.16816.F32.BF16 R36, R104.reuse, R108, R36 ;  /* 0x0000006c6824723c */ /* 0x042fe80000041824 */
[----:B------:R-:W-:Y:S01]  /*b060*/  FADD.FTZ R0, R203, R102 ;  /* 0x00000066cb007221 */ /* 0x000fe20000010000 */
[----:B------:R-:W-:Y:S01]  /*b070*/  MOV R102, R3 ;  /* 0x0000000300667202 */ /* 0x000fe20000000f00 */
[----:B------:R-:W-:Y:S02]  /*b080*/  FADD.FTZ R2, R201, R2 ;  /* 0x00000002c9027221 */ /* 0x000fe40000010000 */
[----:B------:R-:W-:Y:S01]  /*b090*/  FADD.FTZ R0, R202, R0 ;  /* 0x00000000ca007221 */ /* 0x000fe20000010000 */
[C---:B------:R-:W-:Y:S01]  /*b0a0*/  HMMA.16816.F32.BF16 R40, R104.reuse, R110, R40 ;  /* 0x0000006e6828723c */ /* 0x040fe20000041828 */
[----:B------:R-:W1:Y:S02]  /*b0b0*/  LDSM.16.MT88.4 R108, [R165+0x2800] ;  /* 0x00280000a56c783b */ /* 0x000e640000004200 */
[----:B------:R-:W-:Y:S02]  /*b0c0*/  FADD.FTZ R2, R200, R2 ;  /* 0x00000002c8027221 */ /* 0x000fe40000010000 */
[----:B------:R-:W-:Y:S03]  /*b0d0*/  FADD.FTZ R0, R204, R0 ;  /* 0x00000000cc007221 */ /* 0x000fe60000010000 */
[C---:B---3--:R-:W-:Y:S04]  /*b0e0*/  HMMA.16816.F32.BF16 R44, R104.reuse, R112, R44 ;  /* 0x00000070682c723c */ /* 0x048fe8000004182c */
[----:B------:R-:W-:Y:S02]  /*b0f0*/  FADD.FTZ R2, R198, R2 ;  /* 0x00000002c6027221 */ /* 0x000fe40000010000 */
[----:B------:R-:W-:Y:S02]  /*b100*/  FADD.FTZ R0, R156, R0 ;  /* 0x000000009c007221 */ /* 0x000fe40000010000 */
[C---:B------:R-:W-:Y:S01]  /*b110*/  HMMA.16816.F32.BF16 R48, R104.reuse, R114, R48 ;  /* 0x000000726830723c */ /* 0x040fe20000041830 */
[----:B------:R-:W2:Y:S03]  /*b120*/  LDSM.16.MT88.4 R112, [R164+0x2800] ;  /* 0x00280000a470783b */ /* 0x000ea60000004200 */
[----:B------:R-:W-:Y:S02]  /*b130*/  FADD.FTZ R2, R155, R2 ;  /* 0x000000029b027221 */ /* 0x000fe40000010000 */
[----:B------:R-:W-:Y:S02]  /*b140*/  FADD.FTZ R0, R158, R0 ;  /* 0x000000009e007221 */ /* 0x000fe40000010000 */
[----:B------:R-:W-:Y:S04]  /*b150*/  FADD.FTZ R2, R154, R2 ;  /* 0x000000029a027221 */ /* 0x000fe80000010000 */
[----:B------:R-:W-:Y:S02]  /*b160*/  FADD.FTZ R0, R157, R0 ;  /* 0x000000009d007221 */ /* 0x000fe40000010000 */
[----:B------:R-:W-:Y:S02]  /*b170*/  FADD.FTZ R2, R153, R2 ;  /* 0x0000000299027221 */ /* 0x000fe40000010000 */
[C---:B------:R-:W-:Y:S01]  /*b180*/  FADD.FTZ R0, R159.reuse, R0 ;  /* 0x000000009f007221 */ /* 0x040fe20000010000 */
        /* <DEDUP_REMOVED lines=103> */
.L_x_1062:
[----:B------:R-:W-:Y:S05]  /*b800*/  BRA.DIV ~URZ, `(.L_x_1070) ;  /* 0x00003c527f007947 */ /* 0x000fea000b800000 */
[----:B------:R1:W2:Y:S02]  /*b810*/  SHFL.BFLY PT, R5, R205, 0x2, 0x1f ;  /* 0x0c401f00cd057f89 */ /* 0x0002a400000e0000 */
.L_x_1104:
[----:B--2---:R-:W-:Y:S01]  /*b820*/  FADD.FTZ R5, R5, R205 ;  /* 0x000000cd05057221 */ /* 0x004fe20000010000 */
[----:B------:R-:W-:Y:S05]  /*b830*/  BRA.DIV ~URZ, `(.L_x_1071) ;  /* 0x00003c827f007947 */ /* 0x000fea000b800000 */
[----:B------:R-:W2:Y:S04]  /*b840*/  SHFL.BFLY PT, R0, R206, 0x2, 0x1f ;  /* 0x0c401f00ce007f89 */ /* 0x000ea800000e0000 */
[----:B------:R-:W3:Y:S01]  /*b850*/  SHFL.BFLY PT, R2, R5, 0x1, 0x1f ;  /* 0x0c201f0005027f89 */ /* 0x000ee200000e0000 */
[----:B--2---:R-:W-:-:S02]  /*b860*/  FADD.FTZ R206, R0, R206 ;  /* 0x000000ce00ce7221 */ /* 0x004fc40000010000 */
[----:B---3--:R-:W-:-:S03]  /*b870*/  FADD.FTZ R5, R5, R2 ;  /* 0x0000000205057221 */ /* 0x008fc60000010000 */
[----:B------:R2:W3:Y:S04]  /*b880*/  SHFL.BFLY PT, R3, R206, 0x1, 0x1f ;  /* 0x0c201f00ce037f89 */ /* 0x0004e800000e0000 */
.L_x_1105:
        /* <DEDUP_REMOVED lines=117> */
.L_x_1031:
[----:B------:R-:W1:Y:S01]  /*bfe0*/  S2R R6, SR_TID.X ;  /* 0x0000000000067919 */ /* 0x000e620000002100 */
[----:B------:R-:W-:Y:S01]  /*bff0*/  BSSY B0, `(.L_x_1072) ;  /* 0x0000010000007945 */ /* 0x000fe20003800000 */
[----:B-1----:R-:W-:-:S13]  /*c000*/  LOP3.LUT P6, RZ, R6, 0xff, RZ, 0xc0, !PT ;  /* 0x000000ff06ff7812 */ /* 0x002fda00078cc0ff */
[----:B------:R-:W-:Y:S05]  /*c010*/  @P6 BRA `(.L_x_1073) ;  /* 0x000000d000006947 */ /* 0x000fea0003800000 */
[----:B------:R-:W1:Y:S01]  /*c020*/  S2R R4, SR_LANEID ;  /* 0x0000000000047919 */ /* 0x000e620000000000 */
        /* <DEDUP_REMOVED lines=11> */
[----:B---3--:R-:W-:-:S06]  /*c0e0*/  IADD3 R236, R3, c[0x0][0xc], R2 ;  /* 0x0000030003ec7a10 */ /* 0x008fcc0007ffe002 */
.L_x_1073:
[----:B------:R-:W-:Y:S05]  /*c0f0*/  BSYNC B0 ;  /* 0x0000000000007941 */ /* 0x000fea0003800000 */
.L_x_1072:
[----:B------:R-:W-:Y:S01]  /*c100*/  PRMT R0, R0, 0x9910, RZ ;  /* 0x0000991000007816 */ /* 0x000fe200000000ff */
[----:B------:R-:W-:Y:S01]  /*c110*/  BSSY B1, `(.L_x_1074) ;  /* 0x0000178000017945 */ /* 0x000fe20003800000 */
[----:B------:R-:W-:Y:S02]  /*c120*/  IMAD.MOV.U32 R17, RZ, RZ, R236 ;  /* 0x000000ffff117224 */ /* 0x000fe400078e00ec */
[----:B------:R-:W-:-:S13]  /*c130*/  ISETP.NE.AND P0, PT, R0, RZ, PT ;  /* 0x000000ff0000720c */ /* 0x000fda0003f05270 */
[----:B------:R-:W-:Y:S05]  /*c140*/  @!P0 BRA `(.L_x_1075) ;  /* 0x000014c000008947 */ /* 0x000fea0003800000 */
[----:B------:R-:W-:Y:S01]  /*c150*/  WARPSYNC 0xffffffff ;  /* 0xffffffff00007948 */ /* 0x000fe20003800000 */
[----:B------:R-:W-:Y:S06]  /*c160*/  BAR.SYNC.DEFER_BLOCKING 0x1, 0x100 ;  /* 0x0044000000007b1d */ /* 0x000fec0000010000 */
[----:B------:R-:W-:Y:S05]  /*c170*/  BRA.CONV ~URZ, `(.L_x_1076) ;  /* 0x000000837f007947 */ /* 0x000fea000b800000 */
[----:B------:R-:W-:Y:S01]  /*c180*/  SHF.R.S32.HI R2, RZ, 0x1f, R6 ;  /* 0x0000001fff027819 */ /* 0x000fe20000011406 */
[----:B------:R-:W-:Y:S02]  /*c190*/  IMAD.MOV.U32 R3, RZ, RZ, RZ ;  /* 0x000000ffff037224 */ /* 0x000fe400078e00ff */
[----:B------:R-:W-:Y:S01]  /*c1a0*/  IMAD.MOV.U32 R0, RZ, RZ, 0x1f ;  /* 0x0000001fff007424 */ /* 0x000fe200078e00ff */
[----:B------:R-:W-:-:S04]  /*c1b0*/  LEA.HI R2, R2, R6, RZ, 0x7 ;  /* 0x0000000602027211 */ /* 0x000fc800078f38ff */
[----:B------:R-:W-:-:S05]  /*c1c0*/  SHF.R.S32.HI R2, RZ, 0x7, R2 ;  /* 0x00000007ff027819 */ /* 0x000fca0000011402 */
[----:B------:R-:W-:Y:S01]  /*c1d0*/  IMAD.MOV.U32 R20, RZ, RZ, R2 ;  /* 0x000000ffff147224 */ /* 0x000fe200078e0002 */
[----:B------:R-:W-:Y:S02]  /*c1e0*/  MOV R2, 0xc200 ;  /* 0x0000c20000027802 */ /* 0x000fe40000000f00 */
[----:B--2--5:R-:W-:Y:S05]  /*c1f0*/  CALL.REL.NOINC `($__internal_17_$__cuda_sm70_shflsync_idx_p) ;  /* 0x0000348000007944 */ /* 0x024fea0003c00000 */
.L_x_1076:
[----:B------:R-:W3:Y:S01]  /*c200*/  LDL R6, [R1] ;  /* 0x0000000001067983 */ /* 0x000ee20000100800 */
[----:B------:R-:W-:Y:S01]  /*c210*/  IMAD.MOV.U32 R3, RZ, RZ, 0x1 ;  /* 0x00000001ff037424 */ /* 0x000fe200078e00ff */
[----:B------:R-:W-:Y:S01]  /*c220*/  SHF.R.S32.HI R0, RZ, 0x1f, R227 ;  /* 0x0000001fff007819 */ /* 0x000fe200000114e3 */
[----:B------:R-:W-:Y:S01]  /*c230*/  IMAD.WIDE.U32 R4, R227, c[0x0][0x4d0], RZ ;  /* 0x00013400e3047a25 */ /* 0x000fe200078e00ff */
[----:B------:R-:W4:Y:S02]  /*c240*/  LDL R19, [R1+0x8] ;  /* 0x0000080001137983 */ /* 0x000f240000100800 */
[----:B------:R-:W-:Y:S01]  /*c250*/  ISETP.NE.AND P1, PT, R3, c[0x0][0x4e8], PT ;  /* 0x00013a0003007a0c */ /* 0x000fe20003f25270 */
[C---:B------:R-:W-:Y:S02]  /*c260*/  IMAD R2, R0.reuse, c[0x0][0x4d0], RZ ;  /* 0x0001340000027a24 */ /* 0x040fe400078e02ff */
[----:B------:R-:W-:Y:S01]  /*c270*/  IMAD R3, R0, c[0x0][0x438], RZ ;  /* 0x00010e0000037a24 */ /* 0x000fe200078e02ff */
[----:B------:R-:W-:Y:S01]  /*c280*/  SHF.R.S32.HI R0, RZ, 0x1f, R226 ;  /* 0x0000001fff007819 */ /* 0x000fe200000114e2 */
[----:B------:R-:W-:-:S04]  /*c290*/  IMAD R2, R227, c[0x0][0x4d4], R2 ;  /* 0x00013500e3027a24 */ /* 0x000fc800078e0202 */
[----:B------:R-:W-:Y:S02]  /*c2a0*/  IMAD.IADD R5, R5, 0x1, R2 ;  /* 0x0000000105057824 */ /* 0x000fe400078e0202 */
[----:B------:R-:W-:Y:S02]  /*c2b0*/  IMAD R9, R0, c[0x0][0x4d8], RZ ;  /* 0x0001360000097a24 */ /* 0x000fe400078e02ff */
[C---:B------:R-:W-:Y:S02]  /*c2c0*/  IMAD R8, R227.reuse, c[0x0][0x43c], R3 ;  /* 0x00010f00e3087a24 */ /* 0x040fe400078e0203 */
[C---:B------:R-:W-:Y:S02]  /*c2d0*/  IMAD R9, R226.reuse, c[0x0][0x4dc], R9 ;  /* 0x00013700e2097a24 */ /* 0x040fe400078e0209 */
[----:B------:R-:W-:Y:S01]  /*c2e0*/  IMAD.WIDE.U32 R4, R226, c[0x0][0x4d8], R4 ;  /* 0x00013600e2047a25 */ /* 0x000fe200078e0004 */
[----:B------:R-:W1:Y:S03]  /*c2f0*/  S2R R20, SR_TID.X ;  /* 0x0000000000147919 */ /* 0x000e660000002100 */
[----:B------:R-:W-:-:S04]  /*c300*/  IMAD.WIDE.U32 R2, R227, c[0x0][0x438], RZ ;  /* 0x00010e00e3027a25 */ /* 0x000fc800078e00ff */
[----:B------:R-:W-:Y:S01]  /*c310*/  IMAD.IADD R5, R5, 0x1, R9 ;  /* 0x0000000105057824 */ /* 0x000fe200078e0209 */
[----:B------:R-:W-:Y:S01]  /*c320*/  SHF.R.S32.HI R9, RZ, 0x1f, R228 ;  /* 0x0000001fff097819 */ /* 0x000fe200000114e4 */
[----:B------:R-:W-:Y:S02]  /*c330*/  IMAD.IADD R3, R3, 0x1, R8 ;  /* 0x0000000103037824 */ /* 0x000fe400078e0208 */
[----:B------:R-:W-:-:S04]  /*c340*/  IMAD.WIDE.U32 R4, R228, c[0x0][0x4e0], R4 ;  /* 0x00013800e4047a25 */ /* 0x000fc800078e0004 */
[----:B------:R-:W-:Y:S02]  /*c350*/  IMAD R0, R0, c[0x0][0x440], RZ ;  /* 0x0001100000007a24 */ /* 0x000fe400078e02ff */
[----:B------:R-:W-:-:S04]  /*c360*/  IMAD.WIDE.U32 R2, R226, c[0x0][0x440], R2 ;  /* 0x00011000e2027a25 */ /* 0x000fc800078e0002 */
[----:B------:R-:W-:-:S04]  /*c370*/  IMAD R14, R226, c[0x0][0x444], R0 ;  /* 0x00011100e20e7a24 */ /* 0x000fc800078e0200 */
[----:B------:R-:W-:-:S04]  /*c380*/  IMAD.IADD R3, R3, 0x1, R14 ;  /* 0x0000000103037824 */ /* 0x000fc800078e020e */
[----:B------:R-:W-:Y:S01]  /*c390*/  IMAD.WIDE.U32 R2, R228, c[0x0][0x448], R2 ;  /* 0x00011200e4027a25 */ /* 0x000fe200078e0002 */
[----:B-1----:R-:W-:-:S04]  /*c3a0*/  SHF.R.S32.HI R18, RZ, 0x1f, R20 ;  /* 0x0000001fff127819 */ /* 0x002fc80000011414 */
[----:B------:R-:W-:-:S04]  /*c3b0*/  LEA.HI R18, R18, R20, RZ, 0x5 ;  /* 0x0000001412127211 */ /* 0x000fc800078f28ff */
[----:B------:R-:W-:Y:S01]  /*c3c0*/  LOP3.LUT R18, R18, 0xffffffe0, RZ, 0xc0, !PT ;  /* 0xffffffe012127812 */ /* 0x000fe200078ec0ff */
[----:B------:R-:W-:Y:S02]  /*c3d0*/  ULDC UR5, c[0x0][0x4e8] ;  /* 0x00013a0000057ab9 */ /* 0x000fe40000000800 */
[----:B------:R-:W-:Y:S02]  /*c3e0*/  ULDC UR4, c[0x0][0x388] ;  /* 0x0000e20000047ab9 */ /* 0x000fe40000000800 */
[----:B------:R-:W-:Y:S01]  /*c3f0*/  IMAD.IADD R18, R20, 0x1, -R18 ;  /* 0x0000000114127824 */ /* 0x000fe200078e0a12 */
[----:B------:R-:W-:Y:S01]  /*c400*/  UIMAD UR4, UR5, UR4, URZ ;  /* 0x00000004050472a4 */ /* 0x000fe2000f8e023f */
[C---:B------:R-:W-:Y:S01]  /*c410*/  IADD3 R32, R225.reuse, 0x38, RZ ;  /* 0x00000038e1207810 */ /* 0x040fe20007ffe0ff */
[----:B------:R-:W-:Y:S01]  /*c420*/  BSSY B0, `(.L_x_1077) ;  /* 0x00000ba000007945 */ /* 0x000fe20003800000 */
[C---:B------:R-:W-:Y:S02]  /*c430*/  IADD3 R34, R225.reuse, 0x30, RZ ;  /* 0x00000030e1227810 */ /* 0x040fe40007ffe0ff */
[----:B------:R-:W-:-:S02]  /*c440*/  IADD3 R100, R225, 0x28, RZ ;  /* 0x00000028e1647810 */ /* 0x000fc40007ffe0ff */
[C---:B------:R-:W-:Y:S02]  /*c450*/  IADD3 R102, R225.reuse, 0x20, RZ ;  /* 0x00000020e1667810 */ /* 0x040fe40007ffe0ff */
[C---:B------:R-:W-:Y:S02]  /*c460*/  IADD3 R137, R225.reuse, 0x18, RZ ;  /* 0x00000018e1897810 */ /* 0x040fe40007ffe0ff */
[C---:B------:R-:W-:Y:S02]  /*c470*/  IADD3 R139, R225.reuse, 0x10, RZ ;  /* 0x00000010e18b7810 */ /* 0x040fe40007ffe0ff */
[----:B------:R-:W-:Y:S02]  /*c480*/  IADD3 R141, R225, 0x8, RZ ;  /* 0x00000008e18d7810 */ /* 0x000fe40007ffe0ff */
[----:B------:R-:W-:Y:S02]  /*c490*/  SHF.R.S32.HI R14, RZ, 0x1f, R239 ;  /* 0x0000001fff0e7819 */ /* 0x000fe400000114ef */
        /* <DEDUP_REMOVED lines=11> */
[----:B------:R-:W-:Y:S02]  /*c550*/  IADD3 R31, R225, 0x38, RZ ;  /* 0x00000038e11f7810 */ /* 0x000fe40007ffe0ff */
[----:B------:R-:W-:-:S02]  /*c560*/  SHF.R.S32.HI R32, RZ, 0x1f, R32 ;  /* 0x0000001fff207819 */ /* 0x000fc40000011420 */
[C---:B------:R-:W-:Y:S02]  /*c570*/  IADD3 R33, R225.reuse, 0x30, RZ ;  /* 0x00000030e1217810 */ /* 0x040fe40007ffe0ff */
[----:B------:R-:W-:Y:S02]  /*c580*/  SHF.R.S32.HI R34, RZ, 0x1f, R34 ;  /* 0x0000001fff227819 */ /* 0x000fe40000011422 */
[C---:B------:R-:W-:Y:S02]  /*c590*/  IADD3 R35, R225.reuse, 0x28, RZ ;  /* 0x00000028e1237810 */ /* 0x040fe40007ffe0ff */
        /* <DEDUP_REMOVED lines=8> */
[----:B------:R-:W-:Y:S01]  /*c620*/  SHF.R.S32.HI R141, RZ, 0x1f, R141 ;  /* 0x0000001fff8d7819 */ /* 0x000fe2000001148d */
[----:B---3--:R-:W-:-:S04]  /*c630*/  IMAD.IADD R7, R6, 0x1, R229 ;  /* 0x0000000106077824 */ /* 0x008fc800078e02e5 */
[----:B------:R-:W-:-:S04]  /*c640*/  @P1 IMAD.HI.U32 R10, R7, c[0x0][0x4ec], RZ ;  /* 0x00013b00070a1a27 */ /* 0x000fc800078e00ff */
[----:B------:R-:W-:Y:S01]  /*c650*/  IMAD.MOV.U32 R6, RZ, RZ, R7 ;  /* 0x000000ffff067224 */ /* 0x000fe200078e0007 */
[----:B------:R-:W-:Y:S01]  /*c660*/  @P1 SHF.R.U32.HI R6, RZ, c[0x0][0x4f0], R10 ;  /* 0x00013c00ff061a19 */ /* 0x000fe2000001160a */
[----:B------:R-:W-:-:S04]  /*c670*/  IMAD R10, R9, c[0x0][0x4e0], RZ ;  /* 0x00013800090a7a24 */ /* 0x000fc800078e02ff */
[----:B------:R-:W-:-:S04]  /*c680*/  IMAD.MOV R8, RZ, RZ, -R6 ;  /* 0x000000ffff087224 */ /* 0x000fc800078e0a06 */
[----:B------:R-:W-:Y:S01]  /*c690*/  IMAD R8, R8, c[0x0][0x4e8], R7 ;  /* 0x00013a0008087a24 */ /* 0x000fe200078e0207 */
[----:B------:R-:W-:Y:S01]  /*c6a0*/  SHF.R.S32.HI R12, RZ, 0x1f, R6 ;  /* 0x0000001fff0c7819 */ /* 0x000fe20000011406 */
[----:B------:R-:W-:Y:S01]  /*c6b0*/  IMAD R11, R228, c[0x0][0x4e4], R10 ;  /* 0x00013900e40b7a24 */ /* 0x000fe200078e020a */
[----:B------:R-:W-:Y:S02]  /*c6c0*/  IADD3 R4, P0, R6, R4, RZ ;  /* 0x0000000406047210 */ /* 0x000fe40007f1e0ff */
[----:B------:R-:W-:Y:S01]  /*c6d0*/  SHF.R.S32.HI R13, RZ, 0x1f, R8 ;  /* 0x0000001fff0d7819 */ /* 0x000fe20000011408 */
[----:B------:R-:W-:Y:S01]  /*c6e0*/  @P1 IMAD.HI.U32 R10, R7, c[0x0][0x4ec], RZ ;  /* 0x00013b00070a1a27 */ /* 0x000fe200078e00ff */
[----:B------:R-:W-:-:S03]  /*c6f0*/  IADD3.X R5, R12, R5, R11, P0, !PT ;  /* 0x000000050c057210 */ /* 0x000fc600007fe40b */
[----:B------:R-:W-:Y:S02]  /*c700*/  IMAD R9, R9, c[0x0][0x448], RZ ;  /* 0x0001120009097a24 */ /* 0x000fe400078e02ff */
[----:B------:R-:W-:Y:S02]  /*c710*/  IMAD R6, R13, c[0x0][0x4c8], RZ ;  /* 0x000132000d067a24 */ /* 0x000fe400078e02ff */
[----:B------:R-:W-:Y:S01]  /*c720*/  IMAD.MOV.U32 R0, RZ, RZ, R7 ;  /* 0x000000ffff007224 */ /* 0x000fe200078e0007 */
[----:B------:R-:W-:Y:S01]  /*c730*/  @P1 SHF.R.U32.HI R0, RZ, c[0x0][0x4f0], R10 ;  /* 0x00013c00ff001a19 */ /* 0x000fe2000001160a */
[----:B------:R-:W-:Y:S02]  /*c740*/  IMAD R9, R228, c[0x0][0x44c], R9 ;  /* 0x00011300e4097a24 */ /* 0x000fe400078e0209 */
[C---:B------:R-:W-:Y:S02]  /*c750*/  IMAD R6, R8.reuse, c[0x0][0x4cc], R6 ;  /* 0x0001330008067a24 */ /* 0x040fe400078e0206 */
[----:B------:R-:W-:Y:S01]  /*c760*/  IMAD.WIDE.U32 R4, R8, c[0x0][0x4c8], R4 ;  /* 0x0001320008047a25 */ /* 0x000fe200078e0004 */
[----:B------:R-:W-:-:S03]  /*c770*/  SHF.R.S32.HI R10, RZ, 0x1f, R0 ;  /* 0x0000001fff0a7819 */ /* 0x000fc60000011400 */
[----:B------:R-:W-:Y:S02]  /*c780*/  IMAD.IADD R3, R3, 0x1, R9 ;  /* 0x0000000103037824 */ /* 0x000fe400078e0209 */
[----:B------:R-:W-:Y:S02]  /*c790*/  IMAD.MOV R8, RZ, RZ, -R0 ;  /* 0x000000ffff087224 */ /* 0x000fe400078e0a00 */
[----:B------:R-:W-:Y:S01]  /*c7a0*/  IMAD.IADD R9, R5, 0x1, R6 ;  /* 0x0000000105097824 */ /* 0x000fe200078e0206 */
[----:B------:R-:W-:Y:S01]  /*c7b0*/  LEA R6, P0, R4, c[0x0][0x4a8], 0x2 ;  /* 0x00012a0004067a11 */ /* 0x000fe200078010ff */
[----:B------:R-:W-:Y:S02]  /*c7c0*/  IMAD R8, R8, c[0x0][0x4e8], R7 ;  /* 0x00013a0008087a24 */ /* 0x000fe400078e0207 */
[----:B------:R-:W-:Y:S01]  /*c7d0*/  IMAD R5, R10, c[0x0][0x430], RZ ;  /* 0x00010c000a057a24 */ /* 0x000fe200078e02ff */
[----:B------:R-:W-:Y:S02]  /*c7e0*/  LEA.HI.X R7, R4, c[0x0][0x4ac], R9, 0x2, P0 ;  /* 0x00012b0004077a11 */ /* 0x000fe400000f1409 */
[----:B------:R-:W-:Y:S01]  /*c7f0*/  SHFL.IDX PT, R4, R6, RZ, 0x1c1f ;  /* 0x001c1fff06047589 */ /* 0x000fe200000e0000 */
[----:B------:R-:W-:Y:S01]  /*c800*/  IMAD R10, R0, c[0x0][0x434], R5 ;  /* 0x00010d00000a7a24 */ /* 0x000fe200078e0205 */
[----:B------:R-:W-:-:S02]  /*c810*/  SHF.R.S32.HI R9, RZ, 0x1f, R8 ;  /* 0x0000001fff097819 */ /* 0x000fc40000011408 */
[----:B------:R-:W1:Y:S01]  /*c820*/  SHFL.IDX PT, R5, R7, RZ, 0x1c1f ;  /* 0x001c1fff07057589 */ /* 0x000e6200000e0000 */
[----:B------:R-:W-:-:S03]  /*c830*/  IMAD.WIDE.U32 R2, R0, c[0x0][0x430], R2 ;  /* 0x00010c0000027a25 */ /* 0x000fc600078e0002 */
[----:B------:R-:W-:Y:S01]  /*c840*/  SHFL.IDX PT, R6, R6, 0x1, 0x1c1f ;  /* 0x003c1f0006067f89 */ /* 0x000fe200000e0000 */
[----:B----4-:R-:W-:-:S03]  /*c850*/  IMAD.IADD R0, R19, 0x1, R229 ;  /* 0x0000000113007824 */ /* 0x010fc600078e02e5 */
[----:B------:R-:W3:Y:S01]  /*c860*/  SHFL.IDX PT, R7, R7, 0x1, 0x1c1f ;  /* 0x003c1f0007077f89 */ /* 0x000ee200000e0000 */
[----:B------:R-:W-:Y:S01]  /*c870*/  IMAD.IADD R3, R3, 0x1, R10 ;  /* 0x0000000103037824 */ /* 0x000fe200078e020a */
[----:B------:R-:W-:Y:S01]  /*c880*/  LOP3.LUT P1, RZ, R18, 0x3, RZ, 0xc0, !PT ;  /* 0x0000000312ff7812 */ /* 0x000fe2000782c0ff */
[----:B------:R-:W-:Y:S01]  /*c890*/  IMAD R10, R9, c[0x0][0x428], RZ ;  /* 0x00010a00090a7a24 */ /* 0x000fe200078e02ff */
[C---:B------:R-:W-:Y:S02]  /*c8a0*/  IADD3 R9, R0.reuse, 0x8, RZ ;  /* 0x0000000800097810 */ /* 0x040fe40007ffe0ff */
[----:B------:R-:W-:Y:S02]  /*c8b0*/  ISETP.GE.OR P2, PT, R0, UR4, P1 ;  /* 0x0000000400007c0c */ /* 0x000fe40008f46670 */
[----:B------:R-:W-:Y:S01]  /*c8c0*/  ISETP.GE.OR P1, PT, R9, UR4, P1 ;  /* 0x0000000409007c0c */ /* 0x000fe20008f26670 */
[C---:B------:R-:W-:Y:S02]  /*c8d0*/  IMAD R10, R8.reuse, c[0x0][0x42c], R10 ;  /* 0x00010b00080a7a24 */ /* 0x040fe400078e020a */
[----:B------:R-:W-:-:S04]  /*c8e0*/  IMAD.WIDE.U32 R2, R8, c[0x0][0x428], R2 ;  /* 0x00010a0008027a25 */ /* 0x000fc800078e0002 */
[----:B------:R-:W-:-:S04]  /*c8f0*/  IMAD.IADD R3, R3, 0x1, R10 ;  /* 0x0000000103037824 */ /* 0x000fc800078e020a */
[----:B-1----:R1:W-:Y:S01]  /*c900*/  @!P2 ST.E [R4.64], R16 ;  /* 0x000000100400a985 */ /* 0x0023e2000c101906 */
[----:B------:R-:W-:-:S03]  /*c910*/  LEA R11, P0, R2, c[0x0][0x400], 0x2 ;  /* 0x00010000020b7a11 */ /* 0x000fc600078010ff */
[----:B---3--:R1:W-:Y:S01]  /*c920*/  @!P1 ST.E [R6.64], R15 ;  /* 0x0000000f06009985 */ /* 0x0083e2000c101906 */
[----:B------:R-:W-:Y:S02]  /*c930*/  ISETP.GE.AND P1, PT, R0, UR4, PT ;  /* 0x0000000400007c0c */ /* 0x000fe4000bf26270 */
[----:B------:R-:W-:Y:S02]  /*c940*/  LEA.HI.X R10, R2, c[0x0][0x404], R3, 0x2, P0 ;  /* 0x00010100020a7a11 */ /* 0x000fe400000f1403 */
[----:B------:R1:W3:Y:S01]  /*c950*/  SHFL.IDX PT, R2, R11, RZ, 0x1c1f ;  /* 0x001c1fff0b027589 */ /* 0x0002e200000e0000 */
[----:B------:R-:W-:-:S03]  /*c960*/  ISETP.GE.AND P0, PT, R9, UR4, PT ;  /* 0x0000000409007c0c */ /* 0x000fc6000bf06270 */
[----:B------:R1:W4:Y:S01]  /*c970*/  SHFL.IDX PT, R3, R10, RZ, 0x1c1f ;  /* 0x001c1fff0a037589 */ /* 0x00032200000e0000 */
[----:B------:R-:W-:Y:S02]  /*c980*/  SHF.R.S32.HI R12, RZ, 0x1f, R237 ;  /* 0x0000001fff0c7819 */ /* 0x000fe400000114ed */
[----:B------:R-:W-:Y:S02]  /*c990*/  SHF.R.S32.HI R13, RZ, 0x1f, R238 ;  /* 0x0000001fff0d7819 */ /* 0x000fe400000114ee */
[----:B------:R-:W-:Y:S02]  /*c9a0*/  SHF.R.S32.HI R18, RZ, 0x1f, R240 ;  /* 0x0000001fff127819 */ /* 0x000fe400000114f0 */
[----:B------:R-:W-:Y:S01]  /*c9b0*/  SHF.R.S32.HI R19, RZ, 0x1f, R241 ;  /* 0x0000001fff137819 */ /* 0x000fe200000114f1 */
[----:B------:R-:W-:Y:S05]  /*c9c0*/  @P1 BRA `(.L_x_1078) ;  /* 0x000005f000001947 */ /* 0x000fea0003800000 */
[----:B------:R-:W-:Y:S02]  /*c9d0*/  ISETP.GE.AND P5, PT, R225, c[0x0][0x3c8], PT ;  /* 0x0000f200e1007a0c */ /* 0x000fe40003fa6270 */
[----:B------:R-:W-:-:S02]  /*c9e0*/  ISETP.GE.AND P1, PT, R140, c[0x0][0x3c8], PT ;  /* 0x0000f2008c007a0c */ /* 0x000fc40003f26270 */
[----:B------:R-:W-:Y:S02]  /*c9f0*/  ISETP.GE.AND P4, PT, R138, c[0x0][0x3c8], PT ;  /* 0x0000f2008a007a0c */ /* 0x000fe40003f86270 */
[----:B------:R-:W-:-:S07]  /*ca00*/  ISETP.GE.AND P2, PT, R136, c[0x0][0x3c8], PT ;  /* 0x0000f20088007a0c */ /* 0x000fce0003f46270 */
[----:B-1-34-:R-:W-:Y:S02]  /*ca10*/  @!P5 IMAD.WIDE R6, R225, 0x4, R2 ;  /* 0x00000004e106d825 */ /* 0x01afe400078e0202 */
[----:B------:R-:W-:-:S03]  /*ca20*/  @!P1 LEA R4, P3, R140, R2, 0x2 ;  /* 0x000000028c049211 */ /* 0x000fc600078610ff */
[----:B------:R1:W-:Y:S01]  /*ca30*/  @!P5 ST.E.64 [R6.64], R104 ;  /* 0x000000680600d985 */ /* 0x0003e2000c101b06 */
[----:B------:R-:W-:Y:S02]  /*ca40*/  @!P1 LEA.HI.X R5, R140, R3, R141, 0x2, P3 ;  /* 0x000000038c059211 */ /* 0x000fe400018f148d */
[----:B------:R-:W-:-:S03]  /*ca50*/  ISETP.GE.AND P5, PT, R101, c[0x0][0x3c8], PT ;  /* 0x0000f20065007a0c */ /* 0x000fc60003fa6270 */
[----:B------:R3:W-:Y:S01]  /*ca60*/  @!P1 ST.E.64 [R4.64], R108 ;  /* 0x0000006c04009985 */ /* 0x0007e2000c101b06 */
[----:B------:R-:W-:Y:S02]  /*ca70*/  ISETP.GE.AND P1, PT, R35, c[0x0][0x3c8], PT ;  /* 0x0000f20023007a0c */ /* 0x000fe40003f26270 */
[----:B-1----:R-:W-:-:S04]  /*ca80*/  @!P4 LEA R6, P3, R138, R2, 0x2 ;  /* 0x000000028a06c211 */ /* 0x002fc800078610ff */
[----:B------:R-:W-:Y:S02]  /*ca90*/  @!P4 LEA.HI.X R7, R138, R3, R139, 0x2, P3 ;  /* 0x000000038a07c211 */ /* 0x000fe400018f148b */
[----:B---3--:R-:W-:-:S03]  /*caa0*/  @!P2 LEA R4, P3, R136, R2, 0x2 ;  /* 0x000000028804a211 */ /* 0x008fc600078610ff */
        /* <DEDUP_REMOVED lines=60> */
[----:B-1----:R-:W-:-:S04]  /*ce70*/  @!P3 LEA R6, P4, R242, R2, 0x2 ;  /* 0x00000002f206b211 */ /* 0x002fc800078810ff */
[-C--:B------:R-:W-:Y:S02]  /*ce80*/  @!P3 LEA.HI.X R7, R242, R3.reuse, R20, 0x2, P4 ;  /* 0x00000003f207b211 */ /* 0x080fe400020f1414 */
[-C--:B---3--:R-:W-:Y:S02]  /*ce90*/  @!P2 LEA R4, P1, R241, R2.reuse, 0x2 ;  /* 0x00000002f104a211 */ /* 0x088fe400078210ff */
[----:B------:R-:W-:Y:S01]  /*cea0*/  ISETP.GE.AND P4, PT, R239, c[0x0][0x3c8], PT ;  /* 0x0000f200ef007a0c */ /* 0x000fe20003f86270 */
[----:B------:R1:W-:Y:S01]  /*ceb0*/  @!P3 ST.E.64 [R6.64], R76 ;  /* 0x0000004c0600b985 */ /* 0x0003e2000c101b06 */
[----:B------:R-:W-:Y:S02]  /*cec0*/  @!P2 LEA.HI.X R5, R241, R3, R19, 0x2, P1 ;  /* 0x00000003f105a211 */ /* 0x000fe400008f1413 */
[----:B------:R-:W-:Y:S02]  /*ced0*/  ISETP.GE.AND P3, PT, R238, c[0x0][0x3c8], PT ;  /* 0x0000f200ee007a0c */ /* 0x000fe40003f66270 */
[----:B------:R-:W-:Y:S01]  /*cee0*/  @!P5 LEA R8, P1, R240, R2, 0x2 ;  /* 0x00000002f008d211 */ /* 0x000fe200078210ff */
[----:B------:R3:W-:Y:S01]  /*cef0*/  @!P2 ST.E.64 [R4.64], R80 ;  /* 0x000000500400a985 */ /* 0x0007e2000c101b06 */
[----:B------:R-:W-:-:S02]  /*cf00*/  ISETP.GE.AND P2, PT, R237, c[0x0][0x3c8], PT ;  /* 0x0000f200ed007a0c */ /* 0x000fc40003f46270 */
[----:B------:R-:W-:-:S05]  /*cf10*/  @!P5 LEA.HI.X R9, R240, R3, R18, 0x2, P1 ;  /* 0x00000003f009d211 */ /* 0x000fca00008f1412 */
[----:B------:R4:W-:Y:S01]  /*cf20*/  @!P5 ST.E.64 [R8.64], R84 ;  /* 0x000000540800d985 */ /* 0x0009e2000c101b06 */
[----:B-1----:R-:W-:-:S04]  /*cf30*/  @!P4 LEA R6, P1, R239, R2, 0x2 ;  /* 0x00000002ef06c211 */ /* 0x002fc800078210ff */
[----:B------:R-:W-:Y:S02]  /*cf40*/  @!P4 LEA.HI.X R7, R239, R3, R14, 0x2, P1 ;  /* 0x00000003ef07c211 */ /* 0x000fe400008f140e */
[----:B---3--:R-:W-:-:S03]  /*cf50*/  @!P3 LEA R4, P1, R238, R2, 0x2 ;  /* 0x00000002ee04b211 */ /* 0x008fc600078210ff */
[----:B------:R4:W-:Y:S01]  /*cf60*/  @!P4 ST.E.64 [R6.64], R88 ;  /* 0x000000580600c985 */ /* 0x0009e2000c101b06 */
[----:B------:R-:W-:Y:S02]  /*cf70*/  @!P3 LEA.HI.X R5, R238, R3, R13, 0x2, P1 ;  /* 0x00000003ee05b211 */ /* 0x000fe400008f140d */
[----:B------:R-:W-:-:S03]  /*cf80*/  @!P2 LEA R2, P1, R237, R2, 0x2 ;  /* 0x00000002ed02a211 */ /* 0x000fc600078210ff */
[----:B------:R4:W-:Y:S01]  /*cf90*/  @!P3 ST.E.64 [R4.64], R92 ;  /* 0x0000005c0400b985 */ /* 0x0009e2000c101b06 */
[----:B------:R-:W-:-:S05]  /*cfa0*/  @!P2 LEA.HI.X R3, R237, R3, R12, 0x2, P1 ;  /* 0x00000003ed03a211 */ /* 0x000fca00008f140c */
[----:B------:R4:W-:Y:S04]  /*cfb0*/  @!P2 ST.E.64 [R2.64], R96 ;  /* 0x000000600200a985 */ /* 0x0009e8000c101b06 */
.L_x_1078:
[----:B------:R-:W-:Y:S05]  /*cfc0*/  BSYNC B0 ;  /* 0x0000000000007941 */ /* 0x000fea0003800000 */
.L_x_1077:
[----:B----4-:R4:W1:Y:S04]  /*cfd0*/  SHFL.IDX PT, R3, R10, 0x1, 0x1c1f ;  /* 0x003c1f000a037f89 */ /* 0x01086800000e0000 */
[----:B---3--:R4:W3:Y:S01]  /*cfe0*/  SHFL.IDX PT, R2, R11, 0x1, 0x1c1f ;  /* 0x003c1f000b027f89 */ /* 0x0088e200000e0000 */
[----:B------:R-:W-:Y:S05]  /*cff0*/  @P0 BRA `(.L_x_1079) ;  /* 0x0000089000000947 */ /* 0x000fea0003800000 */
[----:B------:R-:W-:Y:S02]  /*d000*/  ISETP.GE.AND P1, PT, R225, c[0x0][0x3c8], PT ;  /* 0x0000f200e1007a0c */ /* 0x000fe40003f26270 */
[----:B------:R-:W-:Y:S02]  /*d010*/  ISETP.GE.AND P2, PT, R140, c[0x0][0x3c8], PT ;  /* 0x0000f2008c007a0c */ /* 0x000fe40003f46270 */
[----:B------:R-:W-:Y:S02]  /*d020*/  ISETP.GE.AND P3, PT, R138, c[0x0][0x3c8], PT ;  /* 0x0000f2008a007a0c */ /* 0x000fe40003f66270 */
[----:B------:R-:W-:-:S07]  /*d030*/  ISETP.GE.AND P0, PT, R136, c[0x0][0x3c8], PT ;  /* 0x0000f20088007a0c */ /* 0x000fce0003f06270 */
[----:B-1-3--:R-:W-:Y:S02]  /*d040*/  @!P1 IMAD.WIDE R6, R225, 0x4, R2 ;  /* 0x00000004e1069825 */ /* 0x00afe400078e0202 */
[----:B------:R-:W-:-:S03]  /*d050*/  @!P2 LEA R4, P5, R140, R2, 0x2 ;  /* 0x000000028c04a211 */ /* 0x000fc600078a10ff */
[----:B------:R1:W-:Y:S01]  /*d060*/  @!P1 ST.E.64 [R6.64], R106 ;  /* 0x0000006a06009985 */ /* 0x0003e2000c101b06 */
[----:B------:R-:W-:Y:S02]  /*d070*/  ISETP.GE.AND P1, PT, R101, c[0x0][0x3c8], PT ;  /* 0x0000f20065007a0c */ /* 0x000fe40003f26270 */
[----:B------:R-:W-:-:S05]  /*d080*/  @!P2 LEA.HI.X R5, R140, R3, R141, 0x2, P5 ;  /* 0x000000038c05a211 */ /* 0x000fca00028f148d */
[----:B------:R3:W-:Y:S01]  /*d090*/  @!P2 ST.E.64 [R4.64], R110 ;  /* 0x0000006e0400a985 */ /* 0x0007e2000c101b06 */
[----:B------:R-:W-:Y:S02]  /*d0a0*/  ISETP.GE.AND P2, PT, R35, c[0x0][0x3c8], PT ;  /* 0x0000f20023007a0c */ /* 0x000fe40003f46270 */
[----:B-1----:R-:W-:-:S04]  /*d0b0*/  @!P3 LEA R6, P4, R138, R2, 0x2 ;  /* 0x000000028a06b211 */ /* 0x002fc800078810ff */
[----:B------:R-:W-:Y:S02]  /*d0c0*/  @!P3 LEA.HI.X R7, R138, R3, R139, 0x2, P4 ;  /* 0x000000038a07b211 */ /* 0x000fe400020f148b */
[----:B---3--:R-:W-:-:S03]  /*d0d0*/  @!P0 LEA R4, P5, R136, R2, 0x2 ;  /* 0x0000000288048211 */ /* 0x008fc600078a10ff */
        /* <DEDUP_REMOVED lines=30> */
[-C--:B------:R-:W-:Y:S02]  /*d2c0*/  @!P3 LEA.HI.X R7, R250, R3.reuse, R28, 0x2, P4 ;  /* 0x00000003fa07b211 */ /* 0x080fe400020f141c */
[----:B------:R-:W-:Y:S02]  /*d2d0*/  ISETP.GE.AND P4, PT, R246, c[0x0][0x3c8], PT ;  /* 0x0000f200f6007a0c */ /* 0x000fe40003f86270 */
[CC--:B---3--:R-:W-:Y:S01]  /*d2e0*/  @!P0 LEA R4, P5, R249.reuse, R2.reuse, 0x2 ;  /* 0x00000002f9048211 */ /* 0x0c8fe200078a10ff */
[----:B------:R1:W-:Y:S01]  /*d2f0*/  @!P3 ST.E.64 [R6.64], R46 ;  /* 0x0000002e0600b985 */ /* 0x0003e2000c101b06 */
[C---:B------:R-:W-:Y:S02]  /*d300*/  @!P1 LEA R8, P3, R248.reuse, R2, 0x2 ;  /* 0x00000002f8089211 */ /* 0x040fe400078610ff */
[-C--:B------:R-:W-:Y:S02]  /*d310*/  @!P0 LEA.HI.X R5, R249, R3.reuse, R27, 0x2, P5 ;  /* 0x00000003f9058211 */ /* 0x080fe400028f141b */
[----:B------:R-:W-:-:S02]  /*d320*/  @!P1 LEA.HI.X R9, R248, R3, R26, 0x2, P3 ;  /* 0x00000003f8099211 */ /* 0x000fc400018f141a */
[----:B------:R-:W-:Y:S01]  /*d330*/  ISETP.GE.AND P3, PT, R245, c[0x0][0x3c8], PT ;  /* 0x0000f200f5007a0c */ /* 0x000fe20003f66270 */
[----:B------:R3:W-:Y:S04]  /*d340*/  @!P0 ST.E.64 [R4.64], R50 ;  /* 0x0000003204008985 */ /* 0x0007e8000c101b06 */
[----:B------:R2:W-:Y:S01]  /*d350*/  @!P1 ST.E.64 [R8.64], R54 ;  /* 0x0000003608009985 */ /* 0x0005e2000c101b06 */
[----:B------:R-:W-:Y:S02]  /*d360*/  ISETP.GE.AND P1, PT, R244, c[0x0][0x3c8], PT ;  /* 0x0000f200f4007a0c */ /* 0x000fe40003f26270 */
[----:B-1----:R-:W-:-:S04]  /*d370*/  @!P2 LEA R6, P0, R247, R2, 0x2 ;  /* 0x00000002f706a211 */ /* 0x002fc800078010ff */
[-C--:B------:R-:W-:Y:S02]  /*d380*/  @!P2 LEA.HI.X R7, R247, R3.reuse, R25, 0x2, P0 ;  /* 0x00000003f707a211 */ /* 0x080fe400000f1419 */
[----:B------:R-:W-:Y:S02]  /*d390*/  ISETP.GE.AND P0, PT, R243, c[0x0][0x3c8], PT ;  /* 0x0000f200f3007a0c */ /* 0x000fe40003f06270 */
[CC--:B---3--:R-:W-:Y:S01]  /*d3a0*/  @!P4 LEA R4, P5, R246.reuse, R2.reuse, 0x2 ;  /* 0x00000002f604c211 */ /* 0x0c8fe200078a10ff */
[----:B------:R1:W-:Y:S03]  /*d3b0*/  @!P2 ST.E.64 [R6.64], R58 ;  /* 0x0000003a0600a985 */ /* 0x0003e6000c101b06 */
[----:B------:R-:W-:Y:S02]  /*d3c0*/  @!P4 LEA.HI.X R5, R246, R3, R24, 0x2, P5 ;  /* 0x00000003f605c211 */ /* 0x000fe400028f1418 */
[----:B--2---:R-:W-:-:S03]  /*d3d0*/  @!P3 LEA R8, P2, R245, R2, 0x2 ;  /* 0x00000002f508b211 */ /* 0x004fc600078410ff */
[----:B------:R2:W-:Y:S01]  /*d3e0*/  @!P4 ST.E.64 [R4.64], R62 ;  /* 0x0000003e0400c985 */ /* 0x0005e2000c101b06 */
[----:B------:R-:W-:Y:S02]  /*d3f0*/  ISETP.GE.AND P4, PT, R242, c[0x0][0x3c8], PT ;  /* 0x0000f200f2007a0c */ /* 0x000fe40003f86270 */
[----:B------:R-:W-:-:S05]  /*d400*/  @!P3 LEA.HI.X R9, R245, R3, R23, 0x2, P2 ;  /* 0x00000003f509b211 */ /* 0x000fca00010f1417 */
[----:B------:R-:W-:Y:S01]  /*d410*/  @!P3 ST.E.64 [R8.64], R66 ;  /* 0x000000420800b985 */ /* 0x000fe2000c101b06 */
[----:B------:R-:W-:Y:S02]  /*d420*/  ISETP.GE.AND P3, PT, R241, c[0x0][0x3c8], PT ;  /* 0x0000f200f1007a0c */ /* 0x000fe40003f66270 */
[----:B-1----:R-:W-:-:S04]  /*d430*/  @!P0 LEA R6, P2, R243, R2, 0x2 ;  /* 0x00000002f3068211 */ /* 0x002fc800078410ff */
[----:B------:R-:W-:Y:S02]  /*d440*/  @!P0 LEA.HI.X R7, R243, R3, R21, 0x2, P2 ;  /* 0x00000003f3078211 */ /* 0x000fe400010f1415 */
[----:B------:R-:W-:Y:S02]  /*d450*/  ISETP.GE.AND P2, PT, R240, c[0x0][0x3c8], PT ;  /* 0x0000f200f0007a0c */ /* 0x000fe40003f46270 */
[----:B--2---:R-:W-:-:S04]  /*d460*/  @!P1 LEA R4, P5, R244, R2, 0x2 ;  /* 0x00000002f4049211 */ /* 0x004fc800078a10ff */
[----:B------:R-:W-:-:S05]  /*d470*/  @!P1 LEA.HI.X R5, R244, R3, R22, 0x2, P5 ;  /* 0x00000003f4059211 */ /* 0x000fca00028f1416 */
[----:B------:R1:W-:Y:S01]  /*d480*/  @!P1 ST.E.64 [R4.64], R70 ;  /* 0x0000004604009985 */ /* 0x0003e2000c101b06 */
[----:B------:R-:W-:-:S03]  /*d490*/  ISETP.GE.AND P1, PT, R239, c[0x0][0x3c8], PT ;  /* 0x0000f200ef007a0c */ /* 0x000fc60003f26270 */
[----:B------:R2:W-:Y:S01]  /*d4a0*/  @!P0 ST.E.64 [R6.64], R74 ;  /* 0x0000004a06008985 */ /* 0x0005e2000c101b06 */
[----:B------:R-:W-:Y:S02]  /*d4b0*/  ISETP.GE.AND P0, PT, R238, c[0x0][0x3c8], PT ;  /* 0x0000f200ee007a0c */ /* 0x000fe40003f06270 */
[----:B-1----:R-:W-:-:S04]  /*d4c0*/  @!P4 LEA R4, P5, R242, R2, 0x2 ;  /* 0x00000002f204c211 */ /* 0x002fc800078a10ff */
[----:B------:R-:W-:Y:S02]  /*d4d0*/  @!P4 LEA.HI.X R5, R242, R3, R20, 0x2, P5 ;  /* 0x00000003f205c211 */ /* 0x000fe400028f1414 */
[----:B----4-:R-:W-:-:S03]  /*d4e0*/  @!P3 LEA R10, P5, R241, R2, 0x2 ;  /* 0x00000002f10ab211 */ /* 0x010fc600078a10ff */
[----:B------:R1:W-:Y:S01]  /*d4f0*/  @!P4 ST.E.64 [R4.64], R78 ;  /* 0x0000004e0400c985 */ /* 0x0003e2000c101b06 */
[CC--:B------:R-:W-:Y:S02]  /*d500*/  @!P2 LEA R8, P4, R240.reuse, R2.reuse, 0x2 ;  /* 0x00000002f008a211 */ /* 0x0c0fe400078810ff */
[-C--:B------:R-:W-:Y:S02]  /*d510*/  @!P3 LEA.HI.X R11, R241, R3.reuse, R19, 0x2, P5 ;  /* 0x00000003f10bb211 */ /* 0x080fe400028f1413 */
[C---:B--2---:R-:W-:Y:S02]  /*d520*/  @!P1 LEA R6, P5, R239.reuse, R2, 0x2 ;  /* 0x00000002ef069211 */ /* 0x044fe400078a10ff */
[-C--:B------:R-:W-:Y:S01]  /*d530*/  @!P2 LEA.HI.X R9, R240, R3.reuse, R18, 0x2, P4 ;  /* 0x00000003f009a211 */ /* 0x080fe200020f1412 */
[----:B------:R2:W-:Y:S01]  /*d540*/  @!P3 ST.E.64 [R10.64], R82 ;  /* 0x000000520a00b985 */ /* 0x0005e2000c101b06 */
[----:B------:R-:W-:-:S03]  /*d550*/  @!P1 LEA.HI.X R7, R239, R3, R14, 0x2, P5 ;  /* 0x00000003ef079211 */ /* 0x000fc600028f140e */
[----:B------:R2:W-:Y:S04]  /*d560*/  @!P2 ST.E.64 [R8.64], R86 ;  /* 0x000000560800a985 */ /* 0x0005e8000c101b06 */
[----:B------:R2:W-:Y:S01]  /*d570*/  @!P1 ST.E.64 [R6.64], R90 ;  /* 0x0000005a06009985 */ /* 0x0005e2000c101b06 */
[----:B-1----:R-:W-:-:S04]  /*d580*/  @!P0 LEA R4, P4, R238, R2, 0x2 ;  /* 0x00000002ee048211 */ /* 0x002fc800078810ff */
[----:B------:R-:W-:-:S05]  /*d590*/  @!P0 LEA.HI.X R5, R238, R3, R13, 0x2, P4 ;  /* 0x00000003ee058211 */ /* 0x000fca00020f140d */
[----:B------:R2:W-:Y:S01]  /*d5a0*/  @!P0 ST.E.64 [R4.64], R94 ;  /* 0x0000005e04008985 */ /* 0x0005e2000c101b06 */
[----:B------:R-:W-:-:S13]  /*d5b0*/  ISETP.GE.AND P0, PT, R237, c[0x0][0x3c8], PT ;  /* 0x0000f200ed007a0c */ /* 0x000fda0003f06270 */
[----:B------:R-:W-:Y:S05]  /*d5c0*/  @P0 BRA `(.L_x_1079) ;  /* 0x000002c000000947 */ /* 0x000fea0003800000 */
[----:B------:R-:W-:-:S04]  /*d5d0*/  LEA R2, P0, R237, R2, 0x2 ;  /* 0x00000002ed027211 */ /* 0x000fc800078010ff */
[----:B------:R-:W-:-:S05]  /*d5e0*/  LEA.HI.X R3, R237, R3, R12, 0x2, P0 ;  /* 0x00000003ed037211 */ /* 0x000fca00000f140c */
[----:B------:R1:W-:Y:S01]  /*d5f0*/  ST.E.64 [R2.64], R98 ;  /* 0x0000006202007985 */ /* 0x0003e2000c101b06 */
[----:B------:R-:W-:Y:S05]  /*d600*/  BRA `(.L_x_1079) ;  /* 0x0000028000007947 */ /* 0x000fea0003800000 */
.L_x_1075:
[----:B------:R-:W1:Y:S02]  /*d610*/  S2R R3, SR_TID.X ;  /* 0x0000000000037919 */ /* 0x000e640000002100 */
[----:B-1----:R-:W-:-:S13]  /*d620*/  ISETP.GT.AND P0, PT, R3, 0x7f, PT ;  /* 0x0000007f0300780c */ /* 0x002fda0003f04270 */
[----:B------:R-:W-:Y:S05]  /*d630*/  @P0 BRA `(.L_x_1079) ;  /* 0x0000025000000947 */ /* 0x000fea0003800000 */
[----:B------:R-:W-:Y:S02]  /*d640*/  MOV R2, c[0x0][0x4e8] ;  /* 0x00013a0000027a02 */ /* 0x000fe40000000f00 */
[----:B------:R-:W-:-:S03]  /*d650*/  IADD3 R6, R229, R3, RZ ;  /* 0x00000003e5067210 */ /* 0x000fc60007ffe0ff */
[----:B------:R-:W-:-:S05]  /*d660*/  IMAD R0, R2, c[0x0][0x388], RZ ;  /* 0x0000e20002007a24 */ /* 0x000fca00078e02ff */
[----:B------:R-:W-:-:S13]  /*d670*/  ISETP.GE.AND P0, PT, R6, R0, PT ;  /* 0x000000000600720c */ /* 0x000fda0003f06270 */
[----:B------:R-:W-:Y:S05]  /*d680*/  @P0 BRA `(.L_x_1079) ;  /* 0x0000020000000947 */ /* 0x000fea0003800000 */
[----:B------:R-:W-:Y:S01]  /*d690*/  ISETP.NE.AND P0, PT, R2, 0x1, PT ;  /* 0x000000010200780c */ /* 0x000fe20003f05270 */
[----:B------:R-:W-:Y:S01]  /*d6a0*/  IMAD.WIDE.U32 R2, R227, c[0x0][0x4d0], RZ ;  /* 0x00013400e3027a25 */ /* 0x000fe200078e00ff */
[----:B------:R-:W-:Y:S02]  /*d6b0*/  SHF.R.S32.HI R0, RZ, 0x1f, R227 ;  /* 0x0000001fff007819 */ /* 0x000fe400000114e3 */
[----:B------:R-:W-:-:S03]  /*d6c0*/  SHF.R.S32.HI R5, RZ, 0x1f, R226 ;  /* 0x0000001fff057819 */ /* 0x000fc600000114e2 */
[----:B------:R-:W-:Y:S02]  /*d6d0*/  IMAD R0, R0, c[0x0][0x4d0], RZ ;  /* 0x0001340000007a24 */ /* 0x000fe400078e02ff */
[----:B------:R-:W-:Y:S02]  /*d6e0*/  IMAD R5, R5, c[0x0][0x4d8], RZ ;  /* 0x0001360005057a24 */ /* 0x000fe400078e02ff */
[----:B------:R-:W-:Y:S01]  /*d6f0*/  IMAD R4, R227, c[0x0][0x4d4], R0 ;  /* 0x00013500e3047a24 */ /* 0x000fe200078e0200 */
[----:B------:R-:W-:Y:S01]  /*d700*/  MOV R0, R6 ;  /* 0x0000000600007202 */ /* 0x000fe20000000f00 */
[----:B------:R-:W-:-:S03]  /*d710*/  @P0 IMAD.HI.U32 R7, R6, c[0x0][0x4ec], RZ ;  /* 0x00013b0006070a27 */ /* 0x000fc600078e00ff */
[----:B------:R-:W-:Y:S02]  /*d720*/  IADD3 R3, R3, R4, RZ ;  /* 0x0000000403037210 */ /* 0x000fe40007ffe0ff */
[----:B------:R-:W-:Y:S01]  /*d730*/  @P0 SHF.R.U32.HI R0, RZ, c[0x0][0x4f0], R7 ;  /* 0x00013c00ff000a19 */ /* 0x000fe20000011607 */
[C---:B------:R-:W-:Y:S01]  /*d740*/  IMAD R7, R226.reuse, c[0x0][0x4dc], R5 ;  /* 0x00013700e2077a24 */ /* 0x040fe200078e0205 */
[----:B------:R-:W-:Y:S01]  /*d750*/  SHF.R.S32.HI R4, RZ, 0x1f, R228 ;  /* 0x0000001fff047819 */ /* 0x000fe200000114e4 */
[----:B------:R-:W-:Y:S01]  /*d760*/  IMAD.WIDE.U32 R2, R226, c[0x0][0x4d8], R2 ;  /* 0x00013600e2027a25 */ /* 0x000fe200078e0002 */
[----:B------:R-:W-:-:S04]  /*d770*/  IADD3 R5, -R0, RZ, RZ ;  /* 0x000000ff00057210 */ /* 0x000fc80007ffe1ff */
[----:B------:R-:W-:Y:S01]  /*d780*/  IADD3 R3, R3, R7, RZ ;  /* 0x0000000703037210 */ /* 0x000fe20007ffe0ff */
[----:B------:R-:W-:Y:S02]  /*d790*/  IMAD R7, R4, c[0x0][0x4e0], RZ ;  /* 0x0001380004077a24 */ /* 0x000fe400078e02ff */
[----:B------:R-:W-:Y:S02]  /*d7a0*/  IMAD R4, R5, c[0x0][0x4e8], R6 ;  /* 0x00013a0005047a24 */ /* 0x000fe400078e0206 */
[----:B------:R-:W-:-:S03]  /*d7b0*/  IMAD.WIDE.U32 R2, R228, c[0x0][0x4e0], R2 ;  /* 0x00013800e4027a25 */ /* 0x000fc600078e0002 */
[----:B------:R-:W-:Y:S01]  /*d7c0*/  SHF.R.S32.HI R5, RZ, 0x1f, R4 ;  /* 0x0000001fff057819 */ /* 0x000fe20000011404 */
[----:B------:R-:W-:Y:S01]  /*d7d0*/  IMAD R6, R228, c[0x0][0x4e4], R7 ;  /* 0x00013900e4067a24 */ /* 0x000fe200078e0207 */
[----:B------:R-:W-:Y:S02]  /*d7e0*/  SHF.R.S32.HI R7, RZ, 0x1f, R0 ;  /* 0x0000001fff077819 */ /* 0x000fe40000011400 */
[----:B------:R-:W-:Y:S01]  /*d7f0*/  IADD3 R2, P0, R0, R2, RZ ;  /* 0x0000000200027210 */ /* 0x000fe20007f1e0ff */
[----:B------:R-:W-:-:S03]  /*d800*/  IMAD R0, R5, c[0x0][0x4c8], RZ ;  /* 0x0001320005007a24 */ /* 0x000fc600078e02ff */
[----:B------:R-:W-:Y:S01]  /*d810*/  IADD3.X R3, R7, R3, R6, P0, !PT ;  /* 0x0000000307037210 */ /* 0x000fe200007fe406 */
[----:B------:R-:W-:-:S04]  /*d820*/  IMAD R0, R4, c[0x0][0x4cc], R0 ;  /* 0x0001330004007a24 */ /* 0x000fc800078e0200 */
[----:B------:R-:W-:-:S05]  /*d830*/  IMAD.WIDE.U32 R2, R4, c[0x0][0x4c8], R2 ;  /* 0x0001320004027a25 */ /* 0x000fca00078e0002 */
[----:B------:R-:W-:Y:S02]  /*d840*/  IADD3 R0, R3, R0, RZ ;  /* 0x0000000003007210 */ /* 0x000fe40007ffe0ff */
[----:B------:R-:W-:-:S04]  /*d850*/  LEA R4, P0, R2, c[0x0][0x4a8], 0x2 ;  /* 0x00012a0002047a11 */ /* 0x000fc800078010ff */
[----:B------:R-:W-:Y:S02]  /*d860*/  LEA.HI.X R5, R2, c[0x0][0x4ac], R0, 0x2, P0 ;  /* 0x00012b0002057a11 */ /* 0x000fe400000f1400 */
[----:B------:R-:W-:-:S05]  /*d870*/  MOV R0, 0xff800000 ;  /* 0xff80000000007802 */ /* 0x000fca0000000f00 */
[----:B------:R1:W-:Y:S02]  /*d880*/  STG.E [R4.64], R0 ;  /* 0x0000000004007986 */ /* 0x0003e4000c101906 */
.L_x_1079:
[----:B------:R-:W-:Y:S05]  /*d890*/  BSYNC B1 ;  /* 0x0000000000017941 */ /* 0x000fea0003800000 */
.L_x_1074:
[----:B-12---:R-:W2:Y:S02]  /*d8a0*/  LDL R0, [R1+0x4] ;  /* 0x0000040001007983 */ /* 0x006ea40000100800 */
[----:B--2---:R-:W-:-:S13]  /*d8b0*/  ISETP.NE.AND P0, PT, R0, RZ, PT ;  /* 0x000000ff0000720c */ /* 0x004fda0003f05270 */
[----:B------:R-:W-:Y:S01]  /*d8c0*/  @P0 WARPSYNC 0xffffffff ;  /* 0xffffffff00000948 */ /* 0x000fe20003800000 */
[----:B------:R-:W-:Y:S06]  /*d8d0*/  @P0 BAR.SYNC.DEFER_BLOCKING 0x5, 0x100 ;  /* 0x0144000000000b1d */ /* 0x000fec0000010000 */
[----:B------:R-:W1:Y:S04]  /*d8e0*/  @P0 LDS R236, [0x18100] ;  /* 0x01810000ffec0984 */ /* 0x000e680000000800 */
[----:B------:R-:W-:Y:S06]  /*d8f0*/  @P0 BAR.ARV 0x4, 0x100 ;  /* 0x0104000000000b1d */ /* 0x000fec0000002000 */
[----:B------:R-:W-:Y:S05]  /*d900*/  @P0 BRA `(.L_x_1080) ;  /* 0x0000007000000947 */ /* 0x000fea0003800000 */
[----:B------:R-:W-:Y:S05]  /*d910*/  BRA.DIV ~URZ, `(.L_x_1081) ;  /* 0x00001ca27f007947 */ /* 0x000fea000b800000 */
[----:B------:R2:W4:Y:S02]  /*d920*/  SHFL.IDX PT, R0, R17, RZ, 0x1f ;  /* 0x00001fff11007589 */ /* 0x00052400000e0000 */
.L_x_1106:
[----:B------:R-:W-:Y:S01]  /*d930*/  WARPSYNC 0xffffffff ;  /* 0xffffffff00007948 */ /* 0x000fe20003800000 */
[----:B------:R-:W-:Y:S01]  /*d940*/  BAR.SYNC.DEFER_BLOCKING 0x4, 0x100 ;  /* 0x0104000000007b1d */ /* 0x000fe20000010000 */
[----:B-1--4-:R-:W-:-:S05]  /*d950*/  MOV R236, R0 ;  /* 0x0000000000ec7202 */ /* 0x012fca0000000f00 */
[----:B------:R1:W-:Y:S04]  /*d960*/  @!P6 STS [0x18100], R17 ;  /* 0x01810011ff00e388 */ /* 0x0003e80000000800 */
[----:B------:R-:W-:Y:S06]  /*d970*/  BAR.ARV 0x5, 0x100 ;  /* 0x0144000000007b1d */ /* 0x000fec0000002000 */
.L_x_1080:
[----:B-1----:R-:W-:-:S13]  /*d980*/  ISETP.GE.AND P0, PT, R236, c[0x0][0x538], PT ;  /* 0x00014e00ec007a0c */ /* 0x002fda0003f06270 */
[----:B--2345:R-:W-:Y:S01]  /*d990*/  @P0 CALL.REL.NOINC `(.L_x_1082) ;  /* 0x0000001000000944 */ /* 0x03cfe20003c00000 */
[----:B------:R-:W-:Y:S05]  /*d9a0*/  BRA `(.L_x_1083) ;  /* 0xffff2f7000007947 */ /* 0x000fea000383ffff */
.L_x_1082:
[----:B------:R-:W-:Y:S05]  /*d9b0*/  EXIT ;  /* 0x000000000000794d */ /* 0x000fea0003800000 */
.L_x_1032:
[----:B------:R-:W-:Y:S01]  /*d9c0*/  IMAD.MOV.U32 R20, RZ, RZ, R9 ;  /* 0x000000ffff147224 */ /* 0x000fe200078e0009 */
[----:B------:R-:W-:Y:S01]  /*d9d0*/  MOV R3, RZ ;  /* 0x000000ff00037202 */ /* 0x000fe20000000f00 */
[----:B------:R-:W-:Y:S01]  /*d9e0*/  IMAD.MOV.U32 R0, RZ, RZ, 0x181f ;  /* 0x0000181fff007424 */ /* 0x000fe200078e00ff */
[----:B------:R-:W-:Y:S02]  /*d9f0*/  MOV R2, 0xda10 ;  /* 0x0000da1000027802 */ /* 0x000fe40000000f00 */
[----:B-----5:R-:W-:Y:S05]  /*da00*/  CALL.REL.NOINC `($__internal_17_$__cuda_sm70_shflsync_idx_p) ;  /* 0x00001c7000007944 */ /* 0x020fea0003c00000 */
[----:B------:R-:W-:Y:S01]  /*da10*/  MOV R8, R0 ;  /* 0x0000000000087202 */ /* 0x000fe20000000f00 */
[----:B------:R-:W-:Y:S05]  /*da20*/  BRA `(.L_x_1084) ;  /* 0xffff3b9000007947 */ /* 0x000fea000383ffff */
.L_x_1033:
[----:B------:R-:W-:Y:S01]  /*da30*/  IMAD.MOV.U32 R20, RZ, RZ, R11 ;  /* 0x000000ffff147224 */ /* 0x000fe200078e000b */
[----:B------:R-:W-:Y:S01]  /*da40*/  MOV R3, RZ ;  /* 0x000000ff00037202 */ /* 0x000fe20000000f00 */
[----:B------:R-:W-:Y:S01]  /*da50*/  IMAD.MOV.U32 R0, RZ, RZ, 0x181f ;  /* 0x0000181fff007424 */ /* 0x000fe200078e00ff */
[----:B------:R-:W-:Y:S02]  /*da60*/  MOV R2, 0xda80 ;  /* 0x0000da8000027802 */ /* 0x000fe40000000f00 */
[----:B-12--5:R-:W-:Y:S05]  /*da70*/  CALL.REL.NOINC `($__internal_17_$__cuda_sm70_shflsync_idx_p) ;  /* 0x00001c0000007944 */ /* 0x026fea0003c00000 */
[----:B------:R-:W-:Y:S05]  /*da80*/  BRA `(.L_x_1085) ;  /* 0xffff3b5000007947 */ /* 0x000fea000383ffff */
.L_x_1036:
[----:B------:R-:W-:Y:S01]  /*da90*/  IMAD.MOV.U32 R20, RZ, RZ, R9 ;  /* 0x000000ffff147224 */ /* 0x000fe200078e0009 */
[----:B--2---:R-:W-:Y:S01]  /*daa0*/  MOV R3, 0x1 ;  /* 0x0000000100037802 */ /* 0x004fe20000000f00 */
[----:B----4-:R-:W-:Y:S01]  /*dab0*/  IMAD.MOV.U32 R0, RZ, RZ, 0x181f ;  /* 0x0000181fff007424 */ /* 0x010fe200078e00ff */
[----:B------:R-:W-:-:S02]  /*dac0*/  MOV R2, 0xdae0 ;  /* 0x0000dae000027802 */ /* 0x000fc40000000f00 */
[----:B-1-3-5:R-:W-:Y:S05]  /*dad0*/  CALL.REL.NOINC `($__internal_17_$__cuda_sm70_shflsync_idx_p) ;  /* 0x00001ba000007944 */ /* 0x02afea0003c00000 */
[----:B------:R-:W-:Y:S01]  /*dae0*/  IMAD.MOV.U32 R8, RZ, RZ, R0 ;  /* 0x000000ffff087224 */ /* 0x000fe200078e0000 */
[----:B------:R-:W-:Y:S01]  /*daf0*/  MOV R3, 0x1 ;  /* 0x0000000100037802 */ /* 0x000fe20000000f00 */
[----:B------:R-:W-:Y:S01]  /*db00*/  IMAD.MOV.U32 R20, RZ, RZ, R11 ;  /* 0x000000ffff147224 */ /* 0x000fe200078e000b */
[----:B------:R-:W-:-:S02]  /*db10*/  MOV R0, 0x181f ;  /* 0x0000181f00007802 */ /* 0x000fc40000000f00 */
[----:B------:R-:W-:Y:S02]  /*db20*/  MOV R2, 0xdb40 ;  /* 0x0000db4000027802 */ /* 0x000fe40000000f00 */
[----:B------:R-:W-:Y:S05]  /*db30*/  CALL.REL.NOINC `($__internal_17_$__cuda_sm70_shflsync_idx_p) ;  /* 0x00001b4000007944 */ /* 0x000fea0003c00000 */
[----:B------:R-:W-:Y:S05]  /*db40*/  BRA `(.L_x_1086) ;  /* 0xffff3c2000007947 */ /* 0x000fea000383ffff */
.L_x_1039:
[----:B------:R-:W-:Y:S01]  /*db50*/  IMAD.MOV.U32 R20, RZ, RZ, R9 ;  /* 0x000000ffff147224 */ /* 0x000fe200078e0009 */
[----:B-1----:R-:W-:Y:S01]  /*db60*/  MOV R3, 0x2 ;  /* 0x0000000200037802 */ /* 0x002fe20000000f00 */
[----:B----4-:R-:W-:Y:S01]  /*db70*/  IMAD.MOV.U32 R0, RZ, RZ, 0x181f ;  /* 0x0000181fff007424 */ /* 0x010fe200078e00ff */
[----:B------:R-:W-:Y:S02]  /*db80*/  MOV R2, 0xdba0 ;  /* 0x0000dba000027802 */ /* 0x000fe40000000f00 */
[----:B--23-5:R-:W-:Y:S05]  /*db90*/  CALL.REL.NOINC `($__internal_17_$__cuda_sm70_shflsync_idx_p) ;  /* 0x00001ae000007944 */ /* 0x02cfea0003c00000 */
[----:B------:R-:W-:Y:S01]  /*dba0*/  MOV R8, R0 ;  /* 0x0000000000087202 */ /* 0x000fe20000000f00 */
[----:B------:R-:W-:Y:S05]  /*dbb0*/  BRA `(.L_x_1087) ;  /* 0xffff3d1000007947 */ /* 0x000fea000383ffff */
.L_x_1040:
[----:B------:R-:W-:Y:S01]  /*dbc0*/  IMAD.MOV.U32 R20, RZ, RZ, R11 ;  /* 0x000000ffff147224 */ /* 0x000fe200078e000b */
[----:B------:R-:W-:Y:S01]  /*dbd0*/  MOV R3, 0x2 ;  /* 0x0000000200037802 */ /* 0x000fe20000000f00 */
[----:B----4-:R-:W-:Y:S01]  /*dbe0*/  IMAD.MOV.U32 R0, RZ, RZ, 0x181f ;  /* 0x0000181fff007424 */ /* 0x010fe200078e00ff */
[----:B------:R-:W-:Y:S02]  /*dbf0*/  MOV R2, 0xdc10 ;  /* 0x0000dc1000027802 */ /* 0x000fe40000000f00 */
[----:B-123-5:R-:W-:Y:S05]  /*dc00*/  CALL.REL.NOINC `($__internal_17_$__cuda_sm70_shflsync_idx_p) ;  /* 0x00001a7000007944 */ /* 0x02efea0003c00000 */
[----:B------:R-:W-:Y:S05]  /*dc10*/  BRA `(.L_x_1088) ;  /* 0xffff3cd000007947 */ /* 0x000fea000383ffff */
.L_x_1043:
[----:B------:R-:W-:Y:S01]  /*dc20*/  IMAD.MOV.U32 R20, RZ, RZ, R9 ;  /* 0x000000ffff147224 */ /* 0x000fe200078e0009 */
[----:B-1----:R-:W-:Y:S01]  /*dc30*/  MOV R3, 0x3 ;  /* 0x0000000300037802 */ /* 0x002fe20000000f00 */
[----:B------:R-:W-:Y:S01]  /*dc40*/  IMAD.MOV.U32 R0, RZ, RZ, 0x181f ;  /* 0x0000181fff007424 */ /* 0x000fe200078e00ff */
[----:B------:R-:W-:-:S02]  /*dc50*/  MOV R2, 0xdc70 ;  /* 0x0000dc7000027802 */ /* 0x000fc40000000f00 */
[----:B--2345:R-:W-:Y:S05]  /*dc60*/  CALL.REL.NOINC `($__internal_17_$__cuda_sm70_shflsync_idx_p) ;  /* 0x00001a1000007944 */ /* 0x03cfea0003c00000 */
[----:B------:R-:W-:Y:S01]  /*dc70*/  IMAD.MOV.U32 R8, RZ, RZ, R0 ;  /* 0x000000ffff087224 */ /* 0x000fe200078e0000 */
[----:B------:R-:W-:Y:S01]  /*dc80*/  MOV R3, 0x3 ;  /* 0x0000000300037802 */ /* 0x000fe20000000f00 */
[----:B------:R-:W-:Y:S01]  /*dc90*/  IMAD.MOV.U32 R20, RZ, RZ, R11 ;  /* 0x000000ffff147224 */ /* 0x000fe200078e000b */
[----:B------:R-:W-:-:S02]  /*dca0*/  MOV R0, 0x181f ;  /* 0x0000181f00007802 */ /* 0x000fc40000000f00 */
[----:B------:R-:W-:Y:S02]  /*dcb0*/  MOV R2, 0xdcd0 ;  /* 0x0000dcd000027802 */ /* 0x000fe40000000f00 */
[----:B------:R-:W-:Y:S05]  /*dcc0*/  CALL.REL.NOINC `($__internal_17_$__cuda_sm70_shflsync_idx_p) ;  /* 0x000019b000007944 */ /* 0x000fea0003c00000 */
[----:B------:R-:W-:Y:S05]  /*dcd0*/  BRA `(.L_x_1089) ;  /* 0xffff3d8000007947 */ /* 0x000fea000383ffff */
.L_x_1046:
[----:B------:R-:W-:Y:S01]  /*dce0*/  IMAD.MOV.U32 R20, RZ, RZ, R5 ;  /* 0x000000ffff147224 */ /* 0x000fe200078e0005 */
[----:B------:R-:W-:Y:S01]  /*dcf0*/  MOV R3, RZ ;  /* 0x000000ff00037202 */ /* 0x000fe20000000f00 */
[----:B------:R-:W-:Y:S01]  /*dd00*/  IMAD.MOV.U32 R0, RZ, RZ, 0x181f ;  /* 0x0000181fff007424 */ /* 0x000fe200078e00ff */
[----:B------:R-:W-:Y:S02]  /*dd10*/  MOV R2, 0xdd30 ;  /* 0x0000dd3000027802 */ /* 0x000fe40000000f00 */
[----:B------:R-:W-:Y:S05]  /*dd20*/  CALL.REL.NOINC `($__internal_17_$__cuda_sm70_shflsync_idx_p) ;  /* 0x0000195000007944 */ /* 0x000fea0003c00000 */
[----:B------:R-:W-:Y:S01]  /*dd30*/  MOV R4, R0 ;  /* 0x0000000000047202 */ /* 0x000fe20000000f00 */
[----:B------:R-:W-:Y:S05]  /*dd40*/  BRA `(.L_x_1090) ;  /* 0xffff57b000007947 */ /* 0x000fea000383ffff */
.L_x_1047:
[----:B------:R-:W-:Y:S01]  /*dd50*/  IMAD.MOV.U32 R20, RZ, RZ, R12 ;  /* 0x000000ffff147224 */ /* 0x000fe200078e000c */
[----:B------:R-:W-:Y:S01]  /*dd60*/  MOV R3, RZ ;  /* 0x000000ff00037202 */ /* 0x000fe20000000f00 */
[----:B------:R-:W-:Y:S01]  /*dd70*/  IMAD.MOV.U32 R0, RZ, RZ, 0x181f ;  /* 0x0000181fff007424 */ /* 0x000fe200078e00ff */
[----:B------:R-:W-:Y:S02]  /*dd80*/  MOV R2, 0xdda0 ;  /* 0x0000dda000027802 */ /* 0x000fe40000000f00 */
[----:B-12---:R-:W-:Y:S05]  /*dd90*/  CALL.REL.NOINC `($__internal_17_$__cuda_sm70_shflsync_idx_p) ;  /* 0x000018e000007944 */ /* 0x006fea0003c00000 */
[C---:B------:R-:W-:Y:S01]  /*dda0*/  IADD3 R8, P0, R0.reuse, R107, RZ ;  /* 0x0000006b00087210 */ /* 0x040fe20007f1e0ff */
[----:B------:R-:W-:Y:S01]  /*ddb0*/  IMAD.MOV.U32 R20, RZ, RZ, R5 ;  /* 0x000000ffff147224 */ /* 0x000fe200078e0005 */
[----:B------:R-:W-:Y:S02]  /*ddc0*/  IADD3 R6, P6, R0, R108, RZ ;  /* 0x0000006c00067210 */ /* 0x000fe40007fde0ff */
[----:B------:R-:W-:Y:S01]  /*ddd0*/  ISETP.GE.AND P5, PT, R197, c[0x0][0x1d4], PT ;  /* 0x00007500c5007a0c */ /* 0x000fe20003fa6270 */
[----:B------:R-:W-:Y:S01]  /*dde0*/  IMAD.X R9, R4, 0x1, R101, P0 ;  /* 0x0000000104097824 */ /* 0x000fe200000e0665 */
[----:B------:R-:W-:Y:S01]  /*ddf0*/  ISETP.GE.AND P2, PT, R208, c[0x0][0x1d4], PT ;  /* 0x00007500d0007a0c */ /* 0x000fe20003f46270 */
[----:B------:R-:W-:Y:S01]  /*de00*/  IMAD.X R7, R4, 0x1, R104, P6 ;  /* 0x0000000104077824 */ /* 0x000fe200030e0668 */
[----:B------:R-:W-:-:S02]  /*de10*/  ISETP.GE.AND P0, PT, R207, c[0x0][0x1d4], PT ;  /* 0x00007500cf007a0c */ /* 0x000fc40003f06270 */
        /* <DEDUP_REMOVED lines=14> */
[----:B-1----:R-:W-:Y:S05]  /*df00*/  CALL.REL.NOINC `($__internal_17_$__cuda_sm70_shflsync_idx_p) ;  /* 0x0000177000007944 */ /* 0x002fea0003c00000 */
[----:B------:R-:W-:Y:S01]  /*df10*/  IMAD.MOV.U32 R4, RZ, RZ, R0 ;  /* 0x000000ffff047224 */ /* 0x000fe200078e0000 */
[----:B------:R-:W-:Y:S01]  /*df20*/  MOV R3, 0x1 ;  /* 0x0000000100037802 */ /* 0x000fe20000000f00 */
[----:B------:R-:W-:Y:S01]  /*df30*/  IMAD.MOV.U32 R20, RZ, RZ, R12 ;  /* 0x000000ffff147224 */ /* 0x000fe200078e000c */
[----:B------:R-:W-:-:S02]  /*df40*/  MOV R0, 0x181f ;  /* 0x0000181f00007802 */ /* 0x000fc40000000f00 */
[----:B------:R-:W-:Y:S02]  /*df50*/  MOV R2, 0xdf70 ;  /* 0x0000df7000027802 */ /* 0x000fe40000000f00 */
[----:B------:R-:W-:Y:S05]  /*df60*/  CALL.REL.NOINC `($__internal_17_$__cuda_sm70_shflsync_idx_p) ;  /* 0x0000171000007944 */ /* 0x000fea0003c00000 */
[----:B------:R-:W-:Y:S05]  /*df70*/  BRA `(.L_x_1091) ;  /* 0xffff56d000007947 */ /* 0x000fea000383ffff */
.L_x_1048:
[----:B------:R-:W-:Y:S01]  /*df80*/  IMAD.MOV.U32 R20, RZ, RZ, R4 ;  /* 0x000000ffff147224 */ /* 0x000fe200078e0004 */
[----:B------:R-:W-:Y:S01]  /*df90*/  MOV R3, RZ ;  /* 0x000000ff00037202 */ /* 0x000fe20000000f00 */
[----:B------:R-:W-:Y:S01]  /*dfa0*/  IMAD.MOV.U32 R0, RZ, RZ, 0x1c1f ;  /* 0x00001c1fff007424 */ /* 0x000fe200078e00ff */
[----:B------:R-:W-:Y:S02]  /*dfb0*/  MOV R2, 0xdfd0 ;  /* 0x0000dfd000027802 */ /* 0x000fe40000000f00 */
[----:B------:R-:W-:Y:S05]  /*dfc0*/  CALL.REL.NOINC `($__internal_17_$__cuda_sm70_shflsync_idx_p) ;  /* 0x000016b000007944 */ /* 0x000fea0003c00000 */
[----:B------:R-:W-:Y:S05]  /*dfd0*/  BRA `(.L_x_1092) ;  /* 0xffff58b000007947 */ /* 0x000fea000383ffff */
.L_x_1049:
[----:B------:R-:W-:Y:S01]  /*dfe0*/  IMAD.MOV.U32 R20, RZ, RZ, R4 ;  /* 0x000000ffff147224 */ /* 0x000fe200078e0004 */
[----:B------:R-:W-:Y:S01]  /*dff0*/  MOV R3, 0x1 ;  /* 0x0000000100037802 */ /* 0x000fe20000000f00 */
[----:B------:R-:W-:Y:S01]  /*e000*/  IMAD.MOV.U32 R0, RZ, RZ, 0x1c1f ;  /* 0x00001c1fff007424 */ /* 0x000fe200078e00ff */
[----:B------:R-:W-:Y:S02]  /*e010*/  MOV R2, 0xe030 ;  /* 0x0000e03000027802 */ /* 0x000fe40000000f00 */
[----:B-1----:R-:W-:Y:S05]  /*e020*/  CALL.REL.NOINC `($__internal_17_$__cuda_sm70_shflsync_idx_p) ;  /* 0x0000165000007944 */ /* 0x002fea0003c00000 */
[----:B------:R-:W-:Y:S01]  /*e030*/  IMAD.IADD R0, R5, 0x1, R0 ;  /* 0x0000000105007824 */ /* 0x000fe200078e0200 */
[----:B------:R-:W-:-:S04]  /*e040*/  FMNMX.FTZ R2, R8, R9, !PT ;  /* 0x0000000908027209 */ /* 0x000fc80007810000 */
[----:B------:R-:W-:Y:S02]  /*e050*/  IMNMX R0, R6, R0, PT ;  /* 0x0000000006007217 */ /* 0x000fe40003800200 */
[----:B------:R-:W-:Y:S02]  /*e060*/  FMNMX.FTZ R2, R11, R2, !PT ;  /* 0x000000020b027209 */ /* 0x000fe40007810000 */
[C---:B------:R-:W-:Y:S02]  /*e070*/  ISETP.GT.AND P5, PT, R0.reuse, RZ, PT ;  /* 0x000000ff0000720c */ /* 0x040fe40003fa4270 */
[C---:B------:R-:W-:Y:S02]  /*e080*/  ISETP.GT.AND P2, PT, R0.reuse, 0x1, PT ;  /* 0x000000010000780c */ /* 0x040fe40003f44270 */
[----:B------:R-:W-:Y:S02]  /*e090*/  ISETP.GT.AND P0, PT, R0, 0x8, PT ;  /* 0x000000080000780c */ /* 0x000fe40003f04270 */
[----:B------:R-:W-:-:S02]  /*e0a0*/  FSEL R5, R77, -INF , P5 ;  /* 0xff8000004d057808 */ /* 0x000fc40002800000 */
[----:B------:R-:W-:Y:S02]  /*e0b0*/  FSEL R6, R67, -INF , P2 ;  /* 0xff80000043067808 */ /* 0x000fe40001000000 */
[----:B------:R-:W-:Y:S02]  /*e0c0*/  ISETP.GT.AND P2, PT, R0, 0x9, PT ;  /* 0x000000090000780c */ /* 0x000fe40003f44270 */
[----:B------:R-:W-:Y:S02]  /*e0d0*/  FSEL R7, R66, -INF , P0 ;  /* 0xff80000042077808 */ /* 0x000fe40000000000 */
[----:B------:R-:W-:Y:S02]  /*e0e0*/  FMNMX.FTZ R3, R5, R6, !PT ;  /* 0x0000000605037209 */ /* 0x000fe40007810000 */
[----:B------:R-:W-:Y:S02]  /*e0f0*/  FMNMX.FTZ R100, R13, R2, !PT ;  /* 0x000000020d647209 */ /* 0x000fe40007810000 */
[----:B------:R-:W-:-:S02]  /*e100*/  ISETP.GT.AND P0, PT, R0, 0x10, PT ;  /* 0x000000100000780c */ /* 0x000fc40003f04270 */
[----:B------:R-:W-:Y:S02]  /*e110*/  FSEL R10, R65, -INF , P2 ;  /* 0xff800000410a7808 */ /* 0x000fe40001000000 */
[----:B------:R-:W-:Y:S02]  /*e120*/  FMNMX.FTZ R2, R7, R3, !PT ;  /* 0x0000000307027209 */ /* 0x000fe40007810000 */
[----:B------:R-:W-:Y:S02]  /*e130*/  FMNMX.FTZ R100, R15, R100, !PT ;  /* 0x000000640f647209 */ /* 0x000fe40007810000 */
[----:B------:R-:W-:Y:S02]  /*e140*/  ISETP.GT.AND P2, PT, R0, 0x11, PT ;  /* 0x000000110000780c */ /* 0x000fe40003f44270 */
[----:B------:R-:W-:Y:S02]  /*e150*/  FSEL R14, R53, -INF , P0 ;  /* 0xff800000350e7808 */ /* 0x000fe40000000000 */
[----:B------:R-:W-:-:S02]  /*e160*/  FMNMX.FTZ R2, R10, R2, !PT ;  /* 0x000000020a027209 */ /* 0x000fc40007810000 */
[----:B------:R-:W-:Y:S02]  /*e170*/  FMNMX.FTZ R100, R21, R100, !PT ;  /* 0x0000006415647209 */ /* 0x000fe40007810000 */
        /* <DEDUP_REMOVED lines=36> */
[----:B------:R-:W-:Y:S01]  /*e3c0*/  ISETP.GT.AND P2, PT, R0, 0x39, PT ;  /* 0x000000390000780c */ /* 0x000fe20003f44270 */
[----:B------:R-:W-:Y:S01]  /*e3d0*/  IMAD.MOV.U32 R0, RZ, RZ, 0x2 ;  /* 0x00000002ff007424 */ /* 0x000fe200078e00ff */
[----:B------:R-:W-:Y:S02]  /*e3e0*/  FSEL R101, R27, -INF , P0 ;  /* 0xff8000001b657808 */ /* 0x000fe40000000000 */
[----:B------:R-:W-:Y:S02]  /*e3f0*/  FMNMX.FTZ R12, R156, R12, !PT ;  /* 0x0000000c9c0c7209 */ /* 0x000fe40007810000 */
[----:B------:R-:W-:Y:S02]  /*e400*/  FMNMX.FTZ R100, R158, R100, !PT ;  /* 0x000000649e647209 */ /* 0x000fe40007810000 */
[----:B------:R-:W-:-:S02]  /*e410*/  FSEL R102, R26, -INF , P2 ;  /* 0xff8000001a667808 */ /* 0x000fc40001000000 */
[----:B------:R-:W-:Y:S01]  /*e420*/  FMNMX.FTZ R12, R101, R12, !PT ;  /* 0x0000000c650c7209 */ /* 0x000fe20007810000 */
[----:B------:R-:W-:Y:S01]  /*e430*/  IMAD.MOV.U32 R4, RZ, RZ, R100 ;  /* 0x000000ffff047224 */ /* 0x000fe200078e0064 */
[----:B------:R-:W-:Y:S02]  /*e440*/  MOV R2, 0xe470 ;  /* 0x0000e47000027802 */ /* 0x000fe40000000f00 */
[----:B------:R-:W-:Y:S02]  /*e450*/  FMNMX.FTZ R12, R102, R12, !PT ;  /* 0x0000000c660c7209 */ /* 0x000fe40007810000 */
[----:B------:R-:W-:Y:S05]  /*e460*/  CALL.REL.NOINC `($__internal_16_$__cuda_sm70_shflsync_bfly_p) ;  /* 0x000011b000007944 */ /* 0x000fea0003c00000 */
[----:B------:R-:W-:Y:S01]  /*e470*/  FMNMX.FTZ R100, R100, R0, !PT ;  /* 0x0000000064647209 */ /* 0x000fe20007810000 */
[----:B------:R-:W-:Y:S01]  /*e480*/  IMAD.MOV.U32 R0, RZ, RZ, 0x1 ;  /* 0x00000001ff007424 */ /* 0x000fe200078e00ff */
[----:B------:R-:W-:-:S03]  /*e490*/  MOV R2, 0xe4c0 ;  /* 0x0000e4c000027802 */ /* 0x000fc60000000f00 */
[----:B------:R-:W-:Y:S02]  /*e4a0*/  IMAD.MOV.U32 R4, RZ, RZ, R100 ;  /* 0x000000ffff047224 */ /* 0x000fe400078e0064 */
[----:B------:R-:W-:Y:S05]  /*e4b0*/  CALL.REL.NOINC `($__internal_16_$__cuda_sm70_shflsync_bfly_p) ;  /* 0x0000116000007944 */ /* 0x000fea0003c00000 */
[----:B------:R-:W-:Y:S01]  /*e4c0*/  FMNMX.FTZ R100, R100, R0, !PT ;  /* 0x0000000064647209 */ /* 0x000fe20007810000 */
[----:B------:R-:W-:Y:S01]  /*e4d0*/  IMAD.MOV.U32 R4, RZ, RZ, R12 ;  /* 0x000000ffff047224 */ /* 0x000fe200078e000c */
[----:B------:R-:W-:Y:S01]  /*e4e0*/  MOV R2, 0xe510 ;  /* 0x0000e51000027802 */ /* 0x000fe20000000f00 */
[----:B------:R-:W-:Y:S02]  /*e4f0*/  IMAD.MOV.U32 R0, RZ, RZ, 0x2 ;  /* 0x00000002ff007424 */ /* 0x000fe400078e00ff */
[----:B------:R-:W-:Y:S05]  /*e500*/  CALL.REL.NOINC `($__internal_16_$__cuda_sm70_shflsync_bfly_p) ;  /* 0x0000111000007944 */ /* 0x000fea0003c00000 */
[----:B------:R-:W-:Y:S01]  /*e510*/  FMNMX.FTZ R12, R12, R0, !PT ;  /* 0x000000000c0c7209 */ /* 0x000fe20007810000 */
[----:B------:R-:W-:Y:S01]  /*e520*/  IMAD.MOV.U32 R0, RZ, RZ, 0x1 ;  /* 0x00000001ff007424 */ /* 0x000fe200078e00ff */
[----:B------:R-:W-:-:S03]  /*e530*/  MOV R2, 0xe560 ;  /* 0x0000e56000027802 */ /* 0x000fc60000000f00 */
[----:B------:R-:W-:Y:S02]  /*e540*/  IMAD.MOV.U32 R4, RZ, RZ, R12 ;  /* 0x000000ffff047224 */ /* 0x000fe400078e000c */
[----:B------:R-:W-:Y:S05]  /*e550*/  CALL.REL.NOINC `($__internal_16_$__cuda_sm70_shflsync_bfly_p) ;  /* 0x000010c000007944 */ /* 0x000fea0003c00000 */
[----:B------:R-:W-:Y:S01]  /*e560*/  MOV R3, R0 ;  /* 0x0000000000037202 */ /* 0x000fe20000000f00 */
[----:B------:R-:W-:Y:S05]  /*e570*/  BRA `(.L_x_1093) ;  /* 0xffff59c000007947 */ /* 0x000fea000383ffff */
.L_x_1053:
[----:B------:R-:W-:Y:S01]  /*e580*/  MOV R3, RZ ;  /* 0x000000ff00037202 */ /* 0x000fe20000000f00 */
[----:B------:R-:W-:Y:S01]  /*e590*/  IMAD.MOV.U32 R20, RZ, RZ, R5 ;  /* 0x000000ffff147224 */ /* 0x000fe200078e0005 */
[----:B------:R-:W-:Y:S01]  /*e5a0*/  MOV R2, 0xe5d0 ;  /* 0x0000e5d000027802 */ /* 0x000fe20000000f00 */
[----:B------:R-:W-:Y:S02]  /*e5b0*/  IMAD.MOV.U32 R0, RZ, RZ, 0x181f ;  /* 0x0000181fff007424 */ /* 0x000fe400078e00ff */
[----:B-1234-:R-:W-:Y:S05]  /*e5c0*/  CALL.REL.NOINC `($__internal_17_$__cuda_sm70_shflsync_idx_p) ;  /* 0x000010b000007944 */ /* 0x01efea0003c00000 */
[----:B------:R-:W-:Y:S01]  /*e5d0*/  MOV R4, R0 ;  /* 0x0000000000047202 */ /* 0x000fe20000000f00 */
[----:B------:R-:W-:-:S05]  /*e5e0*/  BRA `(.L_x_1094) ;  /* 0xffff6d4000007947 */ /* 0x000fca000383ffff */
.L_x_1054:
[----:B------:R-:W-:Y:S01]  /*e5f0*/  MOV R3, RZ ;  /* 0x000000ff00037202 */ /* 0x000fe20000000f00 */
[----:B------:R-:W-:Y:S01]  /*e600*/  IMAD.MOV.U32 R20, RZ, RZ, R12 ;  /* 0x000000ffff147224 */ /* 0x000fe200078e000c */
[----:B------:R-:W-:Y:S01]  /*e610*/  MOV R2, 0xe640 ;  /* 0x0000e64000027802 */ /* 0x000fe20000000f00 */
[----:B------:R-:W-:Y:S02]  /*e620*/  IMAD.MOV.U32 R0, RZ, RZ, 0x181f ;  /* 0x0000181fff007424 */ /* 0x000fe400078e00ff */
[----:B-1234-:R-:W-:Y:S05]  /*e630*/  CALL.REL.NOINC `($__internal_17_$__cuda_sm70_shflsync_idx_p) ;  /* 0x0000104000007944 */ /* 0x01efea0003c00000 */
[----:B------:R-:W-:Y:S01]  /*e640*/  ISETP.GE.AND P6, PT, R197, c[0x0][0x1d4], PT ;  /* 0x00007500c5007a0c */ /* 0x000fe20003fc6270 */
[----:B------:R-:W-:Y:S01]  /*e650*/  IMAD.MOV.U32 R20, RZ, RZ, R5 ;  /* 0x000000ffff147224 */ /* 0x000fe200078e0005 */
[----:B------:R-:W-:Y:S02]  /*e660*/  IADD3 R2, P0, R0, R21, RZ ;  /* 0x0000001500027210 */ /* 0x000fe40007f1e0ff */
[----:B------:R-:W-:Y:S02]  /*e670*/  ISETP.GE.AND P5, PT, R208, c[0x0][0x1d4], PT ;  /* 0x00007500d0007a0c */ /* 0x000fe40003fa6270 */
[----:B------:R-:W-:Y:S01]  /*e680*/  IADD3 R6, P2, R0, R22, RZ ;  /* 0x0000001600067210 */ /* 0x000fe20007f5e0ff */
[C---:B------:R-:W-:Y:S01]  /*e690*/  IMAD.X R3, R4.reuse, 0x1, R13, P0 ;  /* 0x0000000104037824 */ /* 0x040fe200000e060d */
[----:B------:R-:W-:Y:S02]  /*e6a0*/  ISETP.GE.AND P0, PT, R207, c[0x0][0x1d4], PT ;  /* 0x00007500cf007a0c */ /* 0x000fe40003f06270 */
[----:B------:R-:W-:Y:S01]  /*e6b0*/  SEL R5, RZ, 0x10, P6 ;  /* 0x00000010ff057807 */ /* 0x000fe20003000000 */
[----:B------:R-:W-:Y:S02]  /*e6c0*/  IMAD.X R7, R4, 0x1, R14, P2 ;  /* 0x0000000104077824 */ /* 0x000fe400010e060e */
[----:B------:R-:W-:Y:S01]  /*e6d0*/  @!PT LDS RZ, [RZ] ;  /* 0x00000000fffff984 */ /* 0x000fe20000000800 */
[----:B------:R-:W-:Y:S01]  /*e6e0*/  @!PT LDS RZ, [RZ] ;  /* 0x00000000fffff984 */ /* 0x000fe20000000800 */
[----:B------:R-:W-:Y:S01]  /*e6f0*/  @!PT LDS RZ, [RZ] ;  /* 0x00000000fffff984 */ /* 0x000fe20000000800 */
[----:B------:R1:W-:Y:S04]  /*e700*/  LDGSTS.E.BYPASS.LTC128B.128 [R182+0x100], [R2.64], !P6 ;  /* 0x0010000002b67fae */ /* 0x0003e8000f101d46 */
[----:B------:R2:W-:Y:S01]  /*e710*/  LDGSTS.E.BYPASS.LTC128B.128 [R182+0x2100], [R6.64], !P5 ;  /* 0x0210000006b67fae */ /* 0x0005e2000e901d46 */
[----:B-1----:R-:W-:Y:S01]  /*e720*/  IADD3 R2, P2, R0, R23, RZ ;  /* 0x0000001700027210 */ /* 0x002fe20007f5e0ff */
[----:B------:R-:W-:Y:S01]  /*e730*/  IMAD.MOV.U32 R0, RZ, RZ, 0x181f ;  /* 0x0000181fff007424 */ /* 0x000fe200078e00ff */
[----:B--2---:R-:W-:Y:S03]  /*e740*/  SEL R6, RZ, 0x10, P5 ;  /* 0x00000010ff067807 */ /* 0x004fe60002800000 */
[----:B------:R-:W-:Y:S01]  /*e750*/  IMAD.X R3, R4, 0x1, R15, P2 ;  /* 0x0000000104037824 */ /* 0x000fe200010e060f */
[----:B------:R-:W-:Y:S04]  /*e760*/  SEL R7, RZ, 0x10, P0 ;  /* 0x00000010ff077807 */ /* 0x000fe80000000000 */
[----:B------:R1:W-:Y:S02]  /*e770*/  LDGSTS.E.BYPASS.LTC128B.128 [R182+0x4100], [R2.64], !P0 ;  /* 0x0410000002b67fae */ /* 0x0003e4000c101d46 */
[----:B-1----:R-:W-:Y:S01]  /*e780*/  MOV R2, 0xe7b0 ;  /* 0x0000e7b000027802 */ /* 0x002fe20000000f00 */
[----:B------:R-:W-:Y:S02]  /*e790*/  IMAD.MOV.U32 R3, RZ, RZ, 0x1 ;  /* 0x00000001ff037424 */ /* 0x000fe400078e00ff */
[----:B------:R-:W-:Y:S05]  /*e7a0*/  CALL.REL.NOINC `($__internal_17_$__cuda_sm70_shflsync_idx_p) ;  /* 0x00000ed000007944 */ /* 0x000fea0003c00000 */
[----:B------:R-:W-:Y:S01]  /*e7b0*/  MOV R3, 0x1 ;  /* 0x0000000100037802 */ /* 0x000fe20000000f00 */
[----:B------:R-:W-:Y:S01]  /*e7c0*/  IMAD.MOV.U32 R4, RZ, RZ, R0 ;  /* 0x000000ffff047224 */ /* 0x000fe200078e0000 */
[----:B------:R-:W-:Y:S01]  /*e7d0*/  MOV R0, 0x181f ;  /* 0x0000181f00007802 */ /* 0x000fe20000000f00 */
[----:B------:R-:W-:Y:S01]  /*e7e0*/  IMAD.MOV.U32 R20, RZ, RZ, R12 ;  /* 0x000000ffff147224 */ /* 0x000fe200078e000c */
[----:B------:R-:W-:Y:S02]  /*e7f0*/  MOV R2, 0xe810 ;  /* 0x0000e81000027802 */ /* 0x000fe40000000f00 */
[----:B------:R-:W-:Y:S05]  /*e800*/  CALL.REL.NOINC `($__internal_17_$__cuda_sm70_shflsync_idx_p) ;  /* 0x00000e7000007944 */ /* 0x000fea0003c00000 */
[----:B------:R-:W-:-:S05]  /*e810*/  BRA `(.L_x_1095) ;  /* 0xffff6c6000007947 */ /* 0x000fca000383ffff */
.L_x_1057:
[----:B------:R-:W-:Y:S01]  /*e820*/  MOV R3, RZ ;  /* 0x000000ff00037202 */ /* 0x000fe20000000f00 */
[----:B------:R-:W-:Y:S01]  /*e830*/  IMAD.MOV.U32 R20, RZ, RZ, R5 ;  /* 0x000000ffff147224 */ /* 0x000fe200078e0005 */
[----:B------:R-:W-:Y:S01]  /*e840*/  MOV R2, 0xe870 ;  /* 0x0000e87000027802 */ /* 0x000fe20000000f00 */
[----:B------:R-:W-:Y:S02]  /*e850*/  IMAD.MOV.U32 R0, RZ, RZ, 0x181f ;  /* 0x0000181fff007424 */ /* 0x000fe400078e00ff */
[----:B------:R-:W-:Y:S05]  /*e860*/  CALL.REL.NOINC `($__internal_17_$__cuda_sm70_shflsync_idx_p) ;  /* 0x00000e1000007944 */ /* 0x000fea0003c00000 */
[----:B------:R-:W-:Y:S01]  /*e870*/  MOV R4, R0 ;  /* 0x0000000000047202 */ /* 0x000fe20000000f00 */
[----:B------:R-:W-:-:S05]  /*e880*/  BRA `(.L_x_1096) ;  /* 0xffff7d5000007947 */ /* 0x000fca000383ffff */
.L_x_1058:
[----:B------:R-:W-:Y:S01]  /*e890*/  MOV R3, RZ ;  /* 0x000000ff00037202 */ /* 0x000fe20000000f00 */
[----:B------:R-:W-:Y:S01]  /*e8a0*/  IMAD.MOV.U32 R20, RZ, RZ, R8 ;  /* 0x000000ffff147224 */ /* 0x000fe200078e0008 */
[----:B------:R-:W-:Y:S01]  /*e8b0*/  MOV R2, 0xe8e0 ;  /* 0x0000e8e000027802 */ /* 0x000fe20000000f00 */
[----:B------:R-:W-:Y:S02]  /*e8c0*/  IMAD.MOV.U32 R0, RZ, RZ, 0x181f ;  /* 0x0000181fff007424 */ /* 0x000fe400078e00ff */
[----:B-12---:R-:W-:Y:S05]  /*e8d0*/  CALL.REL.NOINC `($__internal_17_$__cuda_sm70_shflsync_idx_p) ;  /* 0x00000da000007944 */ /* 0x006fea0003c00000 */
        /* <DEDUP_REMOVED lines=30> */
.L_x_1059:
[----:B------:R-:W-:Y:S01]  /*eac0*/  MOV R3, RZ ;  /* 0x000000ff00037202 */ /* 0x000fe20000000f00 */
[----:B------:R-:W-:Y:S01]  /*ead0*/  IMAD.MOV.U32 R20, RZ, RZ, R4 ;  /* 0x000000ffff147224 */ /* 0x000fe200078e0004 */
[----:B------:R-:W-:Y:S01]  /*eae0*/  MOV R2, 0xeb10 ;  /* 0x0000eb1000027802 */ /* 0x000fe20000000f00 */
[----:B------:R-:W-:Y:S02]  /*eaf0*/  IMAD.MOV.U32 R0, RZ, RZ, 0x1c1f ;  /* 0x00001c1fff007424 */ /* 0x000fe400078e00ff */
[----:B------:R-:W-:Y:S05]  /*eb00*/  CALL.REL.NOINC `($__internal_17_$__cuda_sm70_shflsync_idx_p) ;  /* 0x00000b7000007944 */ /* 0x000fea0003c00000 */
[----:B------:R-:W-:-:S05]  /*eb10*/  BRA `(.L_x_1098) ;  /* 0xffff7e3000007947 */ /* 0x000fca000383ffff */
.L_x_1060:
[----:B------:R-:W-:Y:S01]  /*eb20*/  MOV R3, 0x1 ;  /* 0x0000000100037802 */ /* 0x000fe20000000f00 */
[----:B------:R-:W-:Y:S01]  /*eb30*/  IMAD.MOV.U32 R20, RZ, RZ, R4 ;  /* 0x000000ffff147224 */ /* 0x000fe200078e0004 */
[----:B------:R-:W-:Y:S01]  /*eb40*/  MOV R2, 0xeb70 ;  /* 0x0000eb7000027802 */ /* 0x000fe20000000f00 */
[----:B------:R-:W-:Y:S02]  /*eb50*/  IMAD.MOV.U32 R0, RZ, RZ, 0x1c1f ;  /* 0x00001c1fff007424 */ /* 0x000fe400078e00ff */
[----:B-1----:R-:W-:Y:S05]  /*eb60*/  CALL.REL.NOINC `($__internal_17_$__cuda_sm70_shflsync_idx_p) ;  /* 0x00000b1000007944 */ /* 0x002fea0003c00000 */
[----:B------:R-:W-:Y:S05]  /*eb70*/  IMAD.IADD R0, R5, 0x1, R0 ;  /* 0x0000000105007824 */ /* 0x000fea00078e0200 */
[C---:B------:R-:W-:Y:S02]  /*eb80*/  ISETP.GT.AND P6, PT, R0.reuse, RZ, PT ;  /* 0x000000ff0000720c */ /* 0x040fe40003fc4270 */
[C---:B------:R-:W-:Y:S02]  /*eb90*/  ISETP.GT.AND P5, PT, R0.reuse, 0x1, PT ;  /* 0x000000010000780c */ /* 0x040fe40003fa4270 */
[C---:B------:R-:W-:Y:S02]  /*eba0*/  ISETP.GT.AND P2, PT, R0.reuse, 0x8, PT ;  /* 0x000000080000780c */ /* 0x040fe40003f44270 */
        /* <DEDUP_REMOVED lines=48> */
[----:B------:R-:W-:Y:S02]  /*eeb0*/  FSEL R192, R30, -INF , P6 ;  /* 0xff8000001ec07808 */ /* 0x000fe40003000000 */
[----:B------:R-:W-:Y:S02]  /*eec0*/  FMNMX.FTZ R13, R157, R2, !PT ;  /* 0x000000029d0d7209 */ /* 0x000fe40007810000 */
[----:B------:R-:W-:Y:S01]  /*eed0*/  FMNMX.FTZ R4, R190, R0, !PT ;  /* 0x00000000be047209 */ /* 0x000fe20007810000 */
[----:B------:R-:W-:Y:S01]  /*eee0*/  IMAD.MOV.U32 R0, RZ, RZ, 0x2 ;  /* 0x00000002ff007424 */ /* 0x000fe200078e00ff */
[----:B------:R-:W-:Y:S02]  /*eef0*/  FSEL R194, R31, -INF , P5 ;  /* 0xff8000001fc27808 */ /* 0x000fe40002800000 */
[----:B------:R-:W-:Y:S02]  /*ef00*/  FMNMX.FTZ R13, R192, R13, !PT ;  /* 0x0000000dc00d7209 */ /* 0x000fe40007810000 */
[----:B------:R-:W-:Y:S02]  /*ef10*/  FMNMX.FTZ R4, R189, R4, !PT ;  /* 0x00000004bd047209 */ /* 0x000fe40007810000 */
[----:B------:R-:W-:Y:S02]  /*ef20*/  FSEL R195, R34, -INF , P2 ;  /* 0xff80000022c37808 */ /* 0x000fe40001000000 */
[----:B------:R-:W-:Y:S02]  /*ef30*/  FMNMX.FTZ R13, R194, R13, !PT ;  /* 0x0000000dc20d7209 */ /* 0x000fe40007810000 */
[----:B------:R-:W-:Y:S02]  /*ef40*/  FMNMX.FTZ R4, R188, R4, !PT ;  /* 0x00000004bc047209 */ /* 0x000fe40007810000 */
[----:B------:R-:W-:Y:S02]  /*ef50*/  FSEL R193, R35, -INF , P0 ;  /* 0xff80000023c17808 */ /* 0x000fe40000000000 */
[----:B------:R-:W-:Y:S02]  /*ef60*/  FMNMX.FTZ R13, R195, R13, !PT ;  /* 0x0000000dc30d7209 */ /* 0x000fe40007810000 */
[----:B------:R-:W-:Y:S02]  /*ef70*/  FMNMX.FTZ R4, R187, R4, !PT ;  /* 0x00000004bb047209 */ /* 0x000fe40007810000 */
[----:B------:R-:W-:Y:S02]  /*ef80*/  FMNMX.FTZ R13, R193, R13, !PT ;  /* 0x0000000dc10d7209 */ /* 0x000fe40007810000 */
[----:B------:R-:W-:Y:S02]  /*ef90*/  MOV R2, 0xefb0 ;  /* 0x0000efb000027802 */ /* 0x000fe40000000f00 */
[----:B------:R-:W-:Y:S05]  /*efa0*/  CALL.REL.NOINC `($__internal_16_$__cuda_sm70_shflsync_bfly_p) ;  /* 0x0000067000007944 */ /* 0x000fea0003c00000 */
[----:B------:R-:W-:Y:S01]  /*efb0*/  FMNMX.FTZ R4, R4, R0, !PT ;  /* 0x0000000004047209 */ /* 0x000fe20007810000 */
[----:B------:R-:W-:Y:S01]  /*efc0*/  IMAD.MOV.U32 R0, RZ, RZ, 0x1 ;  /* 0x00000001ff007424 */ /* 0x000fe200078e00ff */
[----:B------:R-:W-:Y:S02]  /*efd0*/  MOV R2, 0xeff0 ;  /* 0x0000eff000027802 */ /* 0x000fe40000000f00 */
        /* <DEDUP_REMOVED lines=8> */
[----:B------:R-:W-:Y:S02]  /*f060*/  MOV R2, 0xf080 ;  /* 0x0000f08000027802 */ /* 0x000fe40000000f00 */
[----:B------:R-:W-:Y:S05]  /*f070*/  CALL.REL.NOINC `($__internal_16_$__cuda_sm70_shflsync_bfly_p) ;  /* 0x000005a000007944 */ /* 0x000fea0003c00000 */
[----:B------:R-:W-:-:S05]  /*f080*/  BRA `(.L_x_1099) ;  /* 0xffff7f7000007947 */ /* 0x000fca000383ffff */
.L_x_1063:
[----:B------:R-:W-:Y:S01]  /*f090*/  MOV R0, 0x181f ;  /* 0x0000181f00007802 */ /* 0x000fe20000000f00 */
[----:B------:R-:W-:Y:S01]  /*f0a0*/  IMAD.MOV.U32 R3, RZ, RZ, RZ ;  /* 0x000000ffff037224 */ /* 0x000fe200078e00ff */
[----:B------:R-:W-:Y:S02]  /*f0b0*/  MOV R2, 0xf0d0 ;  /* 0x0000f0d000027802 */ /* 0x000fe40000000f00 */
[----:B-1234-:R-:W-:Y:S05]  /*f0c0*/  CALL.REL.NOINC `($__internal_17_$__cuda_sm70_shflsync_idx_p) ;  /* 0x000005b000007944 */ /* 0x01efea0003c00000 */
[----:B------:R-:W-:-:S05]  /*f0d0*/  BRA `(.L_x_1100) ;  /* 0xffff992000007947 */ /* 0x000fca000383ffff */
.L_x_1066:
[----:B------:R-:W-:Y:S01]  /*f0e0*/  MOV R3, RZ ;  /* 0x000000ff00037202 */ /* 0x000fe20000000f00 */
[----:B------:R-:W-:Y:S01]  /*f0f0*/  IMAD.MOV.U32 R20, RZ, RZ, R5 ;  /* 0x000000ffff147224 */ /* 0x000fe200078e0005 */
[----:B------:R-:W-:Y:S01]  /*f100*/  MOV R2, 0xf130 ;  /* 0x0000f13000027802 */ /* 0x000fe20000000f00 */
[----:B------:R-:W-:Y:S02]  /*f110*/  IMAD.MOV.U32 R0, RZ, RZ, 0x181f ;  /* 0x0000181fff007424 */ /* 0x000fe400078e00ff */
[----:B-1----:R-:W-:Y:S05]  /*f120*/  CALL.REL.NOINC `($__internal_17_$__cuda_sm70_shflsync_idx_p) ;  /* 0x0000055000007944 */ /* 0x002fea0003c00000 */
[----:B------:R-:W-:Y:S01]  /*f130*/  MOV R4, R0 ;  /* 0x0000000000047202 */ /* 0x000fe20000000f00 */
[----:B------:R-:W-:-:S05]  /*f140*/  BRA `(.L_x_1101) ;  /* 0xffffaae000007947 */ /* 0x000fca000383ffff */
.L_x_1067:
[----:B------:R-:W-:Y:S01]  /*f150*/  MOV R3, RZ ;  /* 0x000000ff00037202 */ /* 0x000fe20000000f00 */
[----:B------:R-:W-:Y:S01]  /*f160*/  IMAD.MOV.U32 R20, RZ, RZ, R8 ;  /* 0x000000ffff147224 */ /* 0x000fe200078e0008 */
[----:B------:R-:W-:Y:S01]  /*f170*/  MOV R2, 0xf1a0 ;  /* 0x0000f1a000027802 */ /* 0x000fe20000000f00 */
[----:B------:R-:W-:Y:S02]  /*f180*/  IMAD.MOV.U32 R0, RZ, RZ, 0x181f ;  /* 0x0000181fff007424 */ /* 0x000fe400078e00ff */
[----:B-123--:R-:W-:Y:S05]  /*f190*/  CALL.REL.NOINC `($__internal_17_$__cuda_sm70_shflsync_idx_p) ;  /* 0x000004e000007944 */ /* 0x00efea0003c00000 */
[C---:B------:R-:W-:Y:S01]  /*f1a0*/  IADD3 R2, -R100.reuse, 0x10, RZ ;  /* 0x0000001064027810 */ /* 0x040fe20007ffe1ff */
[----:B------:R-:W-:Y:S01]  /*f1b0*/  IMAD.MOV.U32 R20, RZ, RZ, R5 ;  /* 0x000000ffff147224 */ /* 0x000fe200078e0005 */
        /* <DEDUP_REMOVED lines=17> */
[----:B--2---:R-:W-:Y:S05]  /*f2d0*/  CALL.REL.NOINC `($__internal_17_$__cuda_sm70_shflsync_idx_p) ;  /* 0x000003a000007944 */ /* 0x004fea0003c00000 */
[----:B------:R-:W-:Y:S01]  /*f2e0*/  MOV R3, 0x1 ;  /* 0x0000000100037802 */ /* 0x000fe20000000f00 */
[----:B------:R-:W-:Y:S01]  /*f2f0*/  IMAD.MOV.U32 R4, RZ, RZ, R0 ;  /* 0x000000ffff047224 */ /* 0x000fe200078e0000 */
[----:B------:R-:W-:Y:S01]  /*f300*/  MOV R0, 0x181f ;  /* 0x0000181f00007802 */ /* 0x000fe20000000f00 */
[----:B------:R-:W-:Y:S01]  /*f310*/  IMAD.MOV.U32 R20, RZ, RZ, R8 ;  /* 0x000000ffff147224 */ /* 0x000fe200078e0008 */
[----:B------:R-:W-:Y:S02]  /*f320*/  MOV R2, 0xf340 ;  /* 0x0000f34000027802 */ /* 0x000fe40000000f00 */
[----:B------:R-:W-:Y:S05]  /*f330*/  CALL.REL.NOINC `($__internal_17_$__cuda_sm70_shflsync_idx_p) ;  /* 0x0000034000007944 */ /* 0x000fea0003c00000 */
[----:B------:R-:W-:-:S05]  /*f340*/  BRA `(.L_x_1102) ;  /* 0xffffaa0000007947 */ /* 0x000fca000383ffff */
.L_x_1068:
[----:B------:R-:W-:Y:S02]  /*f350*/  MOV R0, 0x2 ;  /* 0x0000000200007802 */ /* 0x000fe40000000f00 */
        /* <DEDUP_REMOVED lines=16> */
.L_x_1070:
[----:B------:R-:W-:Y:S01]  /*f460*/  IMAD.MOV.U32 R4, RZ, RZ, R205 ;  /* 0x000000ffff047224 */ /* 0x000fe200078e00cd */
[----:B------:R-:W-:-:S02]  /*f470*/  MOV R0, 0x2 ;  /* 0x0000000200007802 */ /* 0x000fc40000000f00 */
[----:B------:R-:W-:Y:S02]  /*f480*/  MOV R2, 0xf4a0 ;  /* 0x0000f4a000027802 */ /* 0x000fe40000000f00 */
[----:B------:R-:W-:Y:S05]  /*f490*/  CALL.REL.NOINC `($__internal_16_$__cuda_sm70_shflsync_bfly_p) ;  /* 0x0000018000007944 */ /* 0x000fea0003c00000 */
[----:B------:R-:W-:Y:S01]  /*f4a0*/  MOV R5, R0 ;  /* 0x0000000000057202 */ /* 0x000fe20000000f00 */
[----:B------:R-:W-:Y:S05]  /*f4b0*/  BRA `(.L_x_1104) ;  /* 0xffffc36000007947 */ /* 0x000fea000383ffff */
.L_x_1071:
[----:B------:R-:W-:Y:S01]  /*f4c0*/  IMAD.MOV.U32 R4, RZ, RZ, R5 ;  /* 0x000000ffff047224 */ /* 0x000fe200078e0005 */
[----:B------:R-:W-:Y:S02]  /*f4d0*/  MOV R0, 0x1 ;  /* 0x0000000100007802 */ /* 0x000fe40000000f00 */
[----:B------:R-:W-:Y:S02]  /*f4e0*/  MOV R2, 0xf500 ;  /* 0x0000f50000027802 */ /* 0x000fe40000000f00 */
[----:B-1----:R-:W-:Y:S05]  /*f4f0*/  CALL.REL.NOINC `($__internal_16_$__cuda_sm70_shflsync_bfly_p) ;  /* 0x0000012000007944 */ /* 0x002fea0003c00000 */
[----:B------:R-:W-:Y:S01]  /*f500*/  FADD.FTZ R5, R5, R0 ;  /* 0x0000000005057221 */ /* 0x000fe20000010000 */
[----:B------:R-:W-:Y:S02]  /*f510*/  MOV R4, R206 ;  /* 0x000000ce00047202 */ /* 0x000fe40000000f00 */
[----:B------:R-:W-:Y:S02]  /*f520*/  MOV R0, 0x2 ;  /* 0x0000000200007802 */ /* 0x000fe40000000f00 */
[----:B------:R-:W-:Y:S02]  /*f530*/  MOV R2, 0xf550 ;  /* 0x0000f55000027802 */ /* 0x000fe40000000f00 */
[----:B------:R-:W-:Y:S05]  /*f540*/  CALL.REL.NOINC `($__internal_16_$__cuda_sm70_shflsync_bfly_p) ;  /* 0x000000d000007944 */ /* 0x000fea0003c00000 */
[----:B------:R-:W-:Y:S01]  /*f550*/  FADD.FTZ R206, R206, R0 ;  /* 0x00000000cece7221 */ /* 0x000fe20000010000 */
[----:B------:R-:W-:-:S02]  /*f560*/  MOV R0, 0x1 ;  /* 0x0000000100007802 */ /* 0x000fc40000000f00 */
[----:B------:R-:W-:Y:S02]  /*f570*/  MOV R2, 0xf5a0 ;  /* 0x0000f5a000027802 */ /* 0x000fe40000000f00 */
[----:B------:R-:W-:Y:S02]  /*f580*/  MOV R4, R206 ;  /* 0x000000ce00047202 */ /* 0x000fe40000000f00 */
[----:B------:R-:W-:Y:S05]  /*f590*/  CALL.REL.NOINC `($__internal_16_$__cuda_sm70_shflsync_bfly_p) ;  /* 0x0000008000007944 */ /* 0x000fea0003c00000 */
[----:B------:R-:W-:Y:S01]  /*f5a0*/  MOV R3, R0 ;  /* 0x0000000000037202 */ /* 0x000fe20000000f00 */
[----:B------:R-:W-:Y:S05]  /*f5b0*/  BRA `(.L_x_1105) ;  /* 0xffffc2d000007947 */ /* 0x000fea000383ffff */
.L_x_1081:
[----:B------:R-:W-:Y:S01]  /*f5c0*/  IMAD.MOV.U32 R20, RZ, RZ, R17 ;  /* 0x000000ffff147224 */ /* 0x000fe200078e0011 */
[----:B------:R-:W-:Y:S01]  /*f5d0*/  MOV R3, RZ ;  /* 0x000000ff00037202 */ /* 0x000fe20000000f00 */
[----:B------:R-:W-:Y:S01]  /*f5e0*/  IMAD.MOV.U32 R0, RZ, RZ, 0x1f ;  /* 0x0000001fff007424 */ /* 0x000fe200078e00ff */
[----:B---3--:R-:W-:Y:S02]  /*f5f0*/  MOV R2, 0xf610 ;  /* 0x0000f61000027802 */ /* 0x008fe40000000f00 */
[----:B-1--45:R-:W-:Y:S05]  /*f600*/  CALL.REL.NOINC `($__internal_17_$__cuda_sm70_shflsync_idx_p) ;  /* 0x0000007000007944 */ /* 0x032fea0003c00000 */
[----:B------:R-:W-:Y:S05]  /*f610*/  BRA `(.L_x_1106) ;  /* 0xffffe31000007947 */ /* 0x000fea000383ffff */
        .weak           $__internal_16_$__cuda_sm70_shflsync_bfly_p
        .type           $__internal_16_$__cuda_sm70_shflsync_bfly_p,@function
        .size           $__internal_16_$__cuda_sm70_shflsync_bfly_p,($__internal_17_$__cuda_sm70_shflsync_idx_p - $__internal_16_$__cuda_sm70_shflsync_bfly_p)
$__internal_16_$__cuda_sm70_shflsync_bfly_p:
[----:B------:R-:W-:Y:S02]  /*f620*/  MOV R16, 0xffffffff ;  /* 0xffffffff00107802 */ /* 0x000fe40000000f00 */
[----:B------:R-:W-:Y:S02]  /*f630*/  MOV R3, 0x1f ;  /* 0x0000001f00037802 */ /* 0x000fe40000000f00 */
[----:B------:R-:W-:Y:S04]  /*f640*/  WARPSYNC R16 ;  /* 0x0000001000007348 */ /* 0x000fe80003800000 */
[----:B------:R1:W2:Y:S02]  /*f650*/  SHFL.BFLY PT, R0, R4, R0, R3 ;  /* 0x0c00000004007389 */ /* 0x0002a400000e0003 */
[----:B-1----:R-:W-:-:S04]  /*f660*/  MOV R3, 0x0 ;  /* 0x0000000000037802 */ /* 0x002fc80000000f00 */
[----:B--2---:R-:W-:Y:S05]  /*f670*/  RET.REL.NODEC R2 `(_ZN7cutlass13device_kernelIN5flash19enable_sm80_to_sm89INS1_16FlashAttnFwdSm80INS1_25CollectiveMainloopFwdSm80ILi8ELi1ELb0EN4cute5tupleIJNS5_1CILi128EEENS7_ILi64EEENS7_ILi192EEEEEELi192ENS_10bfloat16_tEfNS_4arch4Sm80ELb1ELb0ELb1ELb0ELb1ELb0ELb1ELb1EEENS1_21CollectiveEpilogueFwdINS6_IJS8_SA_S9_EEENS6_IJNS7_ILi1EEESI_SI_EEESC_SE_Li256ELb0ELb1ELb1ELb0EEENS1_30DynamicPersistentTileSchedulerILi256ELi256ELb1ELb1ELb0EEEEEEEEEvNT_6ParamsE) ;  /* 0xffff098002007950 */ /* 0x004fea0003c3ffff */
        .weak           $__internal_17_$__cuda_sm70_shflsync_idx_p
        .type           $__internal_17_$__cuda_sm70_shflsync_idx_p,@function
        .size           $__internal_17_$__cuda_sm70_shflsync_idx_p,(.L_x_3128 - $__internal_17_$__cuda_sm70_shflsync_idx_p)
$__internal_17_$__cuda_sm70_shflsync_idx_p:
[----:B------:R-:W-:-:S04]  /*f680*/  MOV R198, 0xffffffff ;  /* 0xffffffff00c67802 */ /* 0x000fc80000000f00 */
[----:B------:R-:W-:Y:S04]  /*f690*/  WARPSYNC R198 ;  /* 0x000000c600007348 */ /* 0x000fe80003800000 */
[----:B------:R1:W2:Y:S02]  /*f6a0*/  SHFL.IDX PT, R0, R20, R3, R0 ;  /* 0x0000000314007389 */ /* 0x0002a400000e0000 */
[----:B-1----:R-:W-:-:S04]  /*f6b0*/  MOV R3, 0x0 ;  /* 0x0000000000037802 */ /* 0x002fc80000000f00 */
[----:B--2---:R-:W-:Y:S05]  /*f6c0*/  RET.REL.NODEC R2 `(_ZN7cutlass13device_kernelIN5flash19enable_sm80_to_sm89INS1_16FlashAttnFwdSm80INS1_25CollectiveMainloopFwdSm80ILi8ELi1ELb0EN4cute5tupleIJNS5_1CILi128EEENS7_ILi64EEENS7_ILi192EEEEEELi192ENS_10bfloat16_tEfNS_4arch4Sm80ELb1ELb0ELb1ELb0ELb1ELb0ELb1ELb1EEENS1_21CollectiveEpilogueFwdINS6_IJS8_SA_S9_EEENS6_IJNS7_ILi1EEESI_SI_EEESC_SE_Li256ELb0ELb1ELb1ELb0EEENS1_30DynamicPersistentTileSchedulerILi256ELi256ELb1ELb1ELb0EEEEEEEEEvNT_6ParamsE) ;  /* 0xffff093002007950 */ /* 0x004fea0003c3ffff */
.L_x_1107:
        /* <DEDUP_REMOVED lines=11> */
.L_x_3128:


//--------------------- .text._ZN7cutlass13device_kernelIN5flash19enable_sm80_to_sm89INS1_16FlashAttnFwdSm80INS1_25CollectiveMainloopFwdSm80ILi8ELi1ELb0EN4cute5tupleIJNS5_1CILi128EEENS7_ILi64EEENS7_ILi192EEEEEELi192ENS_10bfloat16_tEfNS_4arch4Sm80ELb1ELb0ELb1ELb1ELb1ELb0ELb1ELb1EEENS1_21CollectiveEpilogueFwdINS6_IJS8_SA_S9_EEENS6_IJNS7_ILi1EEESI_SI_EEESC_SE_Li256ELb1ELb1ELb1ELb0EEENS1_36VarlenDynamicPersistentTileSchedulerILi128ELi64ELi256ELi256ELb1ELb1ELb0ELb1ELb1ELb1EEEEEEEEEvNT_6ParamsE --------------------------
	.section	.text._ZN7cutlass13device_kernelIN5flash19enable_sm80_to_sm89INS1_16FlashAttnFwdSm80INS1_25CollectiveMainloopFwdSm80ILi8ELi1ELb0EN4cute5tupleIJNS5_1CILi128EEENS7_ILi64EEENS7_ILi192EEEEEELi192ENS_10bfloat16_tEfNS_4arch4Sm80ELb1ELb0ELb1ELb1ELb1ELb0ELb1ELb1EEENS1_21CollectiveEpilogueFwdINS6_IJS8_SA_S9_EEENS6_IJNS7_ILi1EEESI_SI_EEESC_SE_Li256ELb1ELb1ELb1ELb0EEENS1_36VarlenDynamicPersistentTileSchedulerILi128ELi64ELi256ELi256ELb1ELb1ELb0ELb1ELb1ELb1EEEEEEEEEvNT_6ParamsE,"ax",@progbits
	.sectioninfo	@"SHI_REGISTERS=255"
	.align	128
.text._ZN7cutlass13device_kernelIN5flash19enable_sm80_to_sm89INS1_16FlashAttnFwdSm80INS1_25CollectiveMainloopFwdSm80ILi8ELi1ELb0EN4cute5tupleIJNS5_1CILi128EEENS7_ILi64EEENS7_ILi192EEEEEELi192ENS_10bfloat16_tEfNS_4arch4Sm80ELb1ELb0ELb1ELb1ELb1ELb0ELb1ELb1EEENS1_21CollectiveEpilogueFwdINS6_IJS8_SA_S9_EEENS6_IJNS7_ILi1EEESI_SI_EEESC_SE_Li256ELb1ELb1ELb1ELb0EEENS1_36VarlenDynamicPersistentTileSchedulerILi128ELi64ELi256ELi256ELb1ELb1ELb0ELb1ELb1ELb1EEEEEEEEEvNT_6ParamsE:
        .type           _ZN7cutlass13device_kernelIN5flash19enable_sm80_to_sm89INS1_16FlashAttnFwdSm80INS1_25CollectiveMainloopFwdSm80ILi8ELi1ELb0EN4cute5tupleIJNS5_1CILi128EEENS7_ILi64EEENS7_ILi192EEEEEELi192ENS_10bfloat16_tEfNS_4arch4Sm80ELb1ELb0ELb1ELb1ELb1ELb0ELb1ELb1EEENS1_21CollectiveEpilogueFwdINS6_IJS8_SA_S9_EEENS6_IJNS7_ILi1EEESI_SI_EEESC_SE_Li256ELb1ELb1ELb1ELb0EEENS1_36VarlenDynamicPersistentTileSchedulerILi128ELi64ELi256ELi256ELb1ELb1ELb0ELb1ELb1ELb1EEEEEEEEEvNT_6ParamsE,@function
        .size           _ZN7cutlass13device_kernelIN5flash19enable_sm80_to_sm89INS1_16FlashAttnFwdSm80INS1_25CollectiveMainloopFwdSm80ILi8ELi1ELb0EN4cute5tupleIJNS5_1CILi128EEENS7_ILi64EEENS7_ILi192EEEEEELi192ENS_10bfloat16_tEfNS_4arch4Sm80ELb1ELb0ELb1ELb1ELb1ELb0ELb1ELb1EEENS1_21CollectiveEpilogueFwdINS6_IJS8_SA_S9_EEENS6_IJNS7_ILi1EEESI_SI_EEESC_SE_Li256ELb1ELb1ELb1ELb0EEENS1_36VarlenDynamicPersistentTileSchedulerILi128ELi64ELi256ELi256ELb1ELb1ELb0ELb1ELb1ELb1EEEEEEEEEvNT_6ParamsE,(.L_x_3131 - _ZN7cutlass13device_kernelIN5flash19enable_sm80_to_sm89INS1_16FlashAttnFwdSm80INS1_25CollectiveMainloopFwdSm80ILi8ELi1ELb0EN4cute5tupleIJNS5_1CILi128EEENS7_ILi64EEENS7_ILi192EEEEEELi192ENS_10bfloat16_tEfNS_4arch4Sm80ELb1ELb0ELb1ELb1ELb1ELb0ELb1ELb1EEENS1_21CollectiveEpilogueFwdINS6_IJS8_SA_S9_EEENS6_IJNS7_ILi1EEESI_SI_EEESC_SE_Li256ELb1ELb1ELb1ELb0EEENS1_36VarlenDynamicPersistentTileSchedulerILi128ELi64ELi256ELi256ELb1ELb1ELb0ELb1ELb1ELb1EEEEEEEEEvNT_6ParamsE)
        .other          _ZN7cutlass13device_kernelIN5flash19enable_sm80_to_sm89INS1_16FlashAttnFwdSm80INS1_25CollectiveMainloopFwdSm80ILi8ELi1ELb0EN4cute5tupleIJNS5_1CILi128EEENS7_ILi64EEENS7_ILi192EEEEEELi192ENS_10bfloat16_tEfNS_4arch4Sm80ELb1ELb0ELb1ELb1ELb1ELb0ELb1ELb1EEENS1_21CollectiveEpilogueFwdINS6_IJS8_SA_S9_EEENS6_IJNS7_ILi1EEESI_SI_EEESC_SE_Li256ELb1ELb1ELb1ELb0EEENS1_36VarlenDynamicPersistentTileSchedulerILi128ELi64ELi256ELi256ELb1ELb1ELb0ELb1ELb1ELb1EEEEEEEEEvNT_6ParamsE,@"STO_CUDA_ENTRY STV_DEFAULT"
_ZN7cutlass13device_kernelIN5flash19enable_sm80_to_sm89INS1_16FlashAttnFwdSm80INS1_25CollectiveMainloopFwdSm80ILi8ELi1ELb0EN4cute5tupleIJNS5_1CILi128EEENS7_ILi64EEENS7_ILi192EEEEEELi192ENS_10bfloat16_tEfNS_4arch4Sm80ELb1ELb0ELb1ELb1ELb1ELb0ELb1ELb1EEENS1_21CollectiveEpilogueFwdINS6_IJS8_SA_S9_EEENS6_IJNS7_ILi1EEESI_SI_EEESC_SE_Li256ELb1ELb1ELb1ELb0EEENS1_36VarlenDynamicPersistentTileSchedulerILi128ELi64ELi256ELi256ELb1ELb1ELb0ELb1ELb1ELb1EEEEEEEEEvNT_6ParamsE:
        /* <DEDUP_REMOVED lines=52> */
.L_x_1113:
        /* <DEDUP_REMOVED lines=11> */
[----:B------:R-:W3:Y:S04]  /*03f0*/  @!P0 LDG.E R9, [R4.64] ;  /* 0x0000000604098981 */ /* 0x000ee8000c1e1900 */
[----:B------:R-:W3:Y:S02]  /*0400*/  @!P0 LDG.E R8, [R2.64] ;  /* 0x0000000602088981 */ /* 0x000ee4000c1e1900 */
[----:B---3--:R-:W-:Y:S01]  /*0410*/  IMAD R5, R9, R8, RZ ;  /* 0x0000000809057224 */ /* 0x008fe200078e02ff */
[----:B------:R-:W-:Y:S05]  /*0420*/  BRA.DIV ~URZ, `(.L_x_1111) ;  /* 0x00010ff27f007947 */ /* 0x000fea000b800000 */
[----:B------:R1:W3:Y:S02]  /*0430*/  SHFL.UP PT, R0, R5, 0x1, RZ ;  /* 0x0420000005007989 */ /* 0x0002e400000e00ff */
.L_x_1230:
        /* <DEDUP_REMOVED lines=16> */
.L_x_1231:
[----:B---3--:R-:W-:-:S05]  /*0540*/  IMAD R0, R0, c[0x0][0x538], RZ ;  /* 0x00014e0000007a24 */ /* 0x008fca00078e02ff */
[----:B------:R-:W-:-:S04]  /*0550*/  IADD3 R6, R0, R6, RZ ;  /* 0x0000000600067210 */ /* 0x000fc80007ffe0ff */
[----:B------:R-:W-:-:S13]  /*0560*/  ISETP.GT.AND P0, PT, R6, UR4, PT ;  /* 0x0000000406007c0c */ /* 0x000fda000bf04270 */
[----:B-12---:R-:W-:Y:S05]  /*0570*/  @!P0 BRA `(.L_x_1113) ;  /* 0xfffffdc000008947 */ /* 0x006fea000383ffff */
.L_x_1109:
[----:B------:R-:W-:-:S05]  /*0580*/  IADD3 R10, -R0, R6, RZ ;  /* 0x00000006000a7210 */ /* 0x000fca0007ffe1ff */
[----:B------:R-:W-:-:S05]  /*0590*/  IMAD R0, R4, c[0x0][0x538], R10 ;  /* 0x00014e0004007a24 */ /* 0x000fca00078e020a */
[----:B------:R-:W-:Y:S01]  /*05a0*/  ISETP.GT.AND P0, PT, R0, UR4, PT ;  /* 0x0000000400007c0c */ /* 0x000fe2000bf04270 */
[----:B------:R-:W-:-:S12]  /*05b0*/  BRA.DIV ~URZ, `(.L_x_1114) ;  /* 0x000110827f007947 */ /* 0x000fd8000b800000 */
[----:B------:R-:W-:-:S04]  /*05c0*/  VOTE.ANY R6, PT, !P0 ;  /* 0x0000000000067806 */ /* 0x000fc800040e0100 */
.L_x_1232:
[----:B------:R-:W1:Y:S02]  /*05d0*/  POPC R0, R6 ;  /* 0x0000000600007309 */ /* 0x000e640000000000 */
[----:B-12---:R-:W-:Y:S01]  /*05e0*/  IADD3 R211, R0, R7, RZ ;  /* 0x0000000700d37210 */ /* 0x006fe20007ffe0ff */
[----:B------:R-:W-:Y:S05]  /*05f0*/  BRA.DIV ~URZ, `(.L_x_1115) ;  /* 0x000110927f007947 */ /* 0x000fea000b800000 */
[----:B------:R1:W2:Y:S01]  /*0600*/  SHFL.IDX PT, R209, R9, R0, 0x1f ;  /* 0x00001f0009d17589 */ /* 0x0002a200000e0000 */
[----:B------:R-:W-:-:S03]  /*0610*/  MOV R5, RZ ;  /* 0x000000ff00057202 */ /* 0x000fc60000000f00 */
[----:B------:R1:W3:Y:S04]  /*0620*/  SHFL.IDX PT, R9, R8, R0, 0x1f ;  /* 0x00001f0008097589 */ /* 0x0002e800000e0000 */
.L_x_1233:
[----:B------:R-:W-:Y:S01]  /*0630*/  ISETP.NE.AND P0, PT, R6, RZ, PT ;  /* 0x000000ff0600720c */ /* 0x000fe20003f05270 */
[----:B------:R-:W-:-:S12]  /*0640*/  BSSY B0, `(.L_x_1116) ;  /* 0x0000005000007945 */ /* 0x000fd80003800000 */
[----:B------:R-:W-:Y:S05]  /*0650*/  @!P0 BRA `(.L_x_1117) ;  /* 0x0000003000008947 */ /* 0x000fea0003800000 */
[----:B-1----:R-:W-:Y:S01]  /*0660*/  IADD3 R0, R0, -0x1, RZ ;  /* 0xffffffff00007810 */ /* 0x002fe20007ffe0ff */
[----:B------:R-:W-:Y:S05]  /*0670*/  BRA.DIV ~URZ, `(.L_x_1118) ;  /* 0x000110f27f007947 */ /* 0x000fea000b800000 */
[----:B------:R1:W4:Y:S02]  /*0680*/  SHFL.IDX PT, R5, R4, R0, 0x1f ;  /* 0x00001f0004057589 */ /* 0x00032400000e0000 */
.L_x_1117:
[----:B------:R-:W-:Y:S05]  /*0690*/  BSYNC B0 ;  /* 0x0000000000007941 */ /* 0x000fea0003800000 */
.L_x_1116:
        /* <DEDUP_REMOVED lines=67> */
.L_x_1120:
        /* <DEDUP_REMOVED lines=68> */
.L_x_1121:
[----:B------:R-:W-:Y:S05]  /*0f10*/  BSYNC B0 ;  /* 0x0000000000007941 */ /* 0x000fea0003800000 */
.L_x_1119:
[----:B------:R-:W-:-:S04]  /*0f20*/  LOP3.LUT R0, RZ, R0, RZ, 0x33, !PT ;  /* 0x00000000ff007212 */ /* 0x000fc800078e33ff */
[----:B------:R-:W-:Y:S01]  /*0f30*/  IADD3 R209, R0, R209, RZ ;  /* 0x000000d100d17210 */ /* 0x000fe20007ffe0ff */
[----:B------:R-:W-:Y:S05]  /*0f40*/  BRA `(.L_x_1122) ;  /* 0x0000004000007947 */ /* 0x000fea0003800000 */
.L_x_1110:
[----:B--2---:R-:W-:Y:S01]  /*0f50*/  IMAD.MOV.U32 R209, RZ, RZ, RZ ;  /* 0x000000ffffd17224 */ /* 0x004fe200078e00ff */
[----:B------:R-:W-:Y:S01]  /*0f60*/  MOV R210, RZ ;  /* 0x000000ff00d27202 */ /* 0x000fe20000000f00 */
[----:B------:R-:W-:Y:S01]  /*0f70*/  IMAD.U32 R208, RZ, RZ, UR4 ;  /* 0x00000004ffd07e24 */ /* 0x000fe2000f8e00ff */
[----:B------:R-:W-:Y:S02]  /*0f80*/  MOV R211, c[0x0][0x53c] ;  /* 0x00014f0000d37a02 */ /* 0x000fe40000000f00 */
.L_x_1122:
[----:B------:R-:W-:Y:S01]  /*0f90*/  ISETP.NE.AND P0, PT, R12, RZ, PT ;  /* 0x000000ff0c00720c */ /* 0x000fe20003f05270 */
[----:B------:R-:W-:-:S12]  /*0fa0*/  WARPSYNC 0xffffffff ;  /* 0xffffffff00007948 */ /* 0x000fd80003800000 */
[----:B------:R1:W-:Y:S04]  /*0fb0*/  @!P0 STS.128 [0x18100], R208 ;  /* 0x018100d0ff008388 */ /* 0x0003e80000000c00 */
[----:B------:R-:W-:Y:S06]  /*0fc0*/  BAR.ARV 0x5, 0x100 ;  /* 0x0144000000007b1d */ /* 0x000fec0000002000 */
.L_x_1108:
        /* <DEDUP_REMOVED lines=83> */
[----:B------:R-:W-:Y:S01]  /*1500*/  IADD3 R187, R182, 0x40, RZ ;  /* 0x00000040b6bb7810 */ /* 0x000fe20007ffe0ff */
[----:B------:R-:W-:Y:S01]  /*1510*/  IMAD.SHL.U32 R179, R11, 0x2, RZ ;  /* 0x000000020bb37824 */ /* 0x000fe200078e00ff */
[CC--:B------:R-:W-:Y:S01]  /*1520*/  IADD3 R3, R2.reuse, R4.reuse, R8 ;  /* 0x0000000402037210 */ /* 0x0c0fe20007ffe008 */
[----:B------:R-:W-:Y:S01]  /*1530*/  IMAD.MOV.U32 R8, RZ, RZ, 0x20 ;  /* 0x00000020ff087424 */ /* 0x000fe200078e00ff */
[----:B------:R-:W-:-:S02]  /*1540*/  LOP3.LUT R4, R2, R4, RZ, 0xfc, !PT ;  /* 0x0000000402047212 */ /* 0x000fc400078efcff */
[----:B------:R-:W-:Y:S02]  /*1550*/  LOP3.LUT R2, R12, 0x7ffffffc, RZ, 0xc0, !PT ;  /* 0x7ffffffc0c027812 */ /* 0x000fe400078ec0ff */
[----:B------:R-:W-:Y:S02]  /*1560*/  IADD3 R188, R182, 0x80, RZ ;  /* 0x00000080b6bc7810 */ /* 0x000fe40007ffe0ff */
[----:B------:R-:W-:Y:S01]  /*1570*/  SHF.R.S32.HI R5, RZ, 0x1f, R187 ;  /* 0x0000001fff057819 */ /* 0x000fe200000114bb */
[----:B------:R-:W-:Y:S01]  /*1580*/  IMAD.IADD R2, R16, 0x1, -R2 ;  /* 0x0000000110027824 */ /* 0x000fe200078e0a02 */
[----:B------:R-:W-:Y:S02]  /*1590*/  LEA R225, R7, 0x80, 0x1 ;  /* 0x0000008007e17811 */ /* 0x000fe400078e08ff */
[----:B------:R-:W-:Y:S01]  /*15a0*/  SEL R5, R8, 0xffffffe0, !P1 ;  /* 0xffffffe008057807 */ /* 0x000fe20004800000 */
[----:B------:R-:W-:Y:S01]  /*15b0*/  IMAD.SHL.U32 R206, R2, 0x2, RZ ;  /* 0x0000000202ce7824 */ /* 0x000fe200078e00ff */
[----:B------:R-:W-:-:S02]  /*15c0*/  SEL R2, R8, 0xffffffe0, !P4 ;  /* 0xffffffe008027807 */ /* 0x000fc40006000000 */
[----:B------:R-:W-:Y:S01]  /*15d0*/  SHF.R.S32.HI R6, RZ, 0x1f, R188 ;  /* 0x0000001fff067819 */ /* 0x000fe200000114bc */
[----:B------:R-:W-:Y:S01]  /*15e0*/  IMAD.IADD R228, R225, 0x1, R5 ;  /* 0x00000001e1e47824 */ /* 0x000fe200078e0205 */
        /* <DEDUP_REMOVED lines=9> */
[----:B------:R-:W-:Y:S02]  /*1680*/  SHF.R.S32.HI R7, RZ, 0x1f, R251 ;  /* 0x0000001fff077819 */ /* 0x000fe400000114fb */
[----:B------:R-:W-:-:S02]  /*1690*/  IADD3 R237, R206, 0x78, RZ ;  /* 0x00000078ceed7810 */ /* 0x000fc40007ffe0ff */
[C---:B------:R-:W-:Y:S02]  /*16a0*/  IADD3 R236, R206.reuse, 0x80, RZ ;  /* 0x00000080ceec7810 */ /* 0x040fe40007ffe0ff */
[----:B------:R-:W-:Y:S02]  /*16b0*/  SHF.R.S32.HI R8, RZ, 0x1f, R249 ;  /* 0x0000001fff087819 */ /* 0x000fe400000114f9 */
[----:B------:R-:W-:Y:S02]  /*16c0*/  SHF.R.S32.HI R7, RZ, 0x1f, R248 ;  /* 0x0000001fff077819 */ /* 0x000fe400000114f8 */
[C---:B------:R-:W-:Y:S02]  /*16d0*/  IADD3 R234, R206.reuse, 0x90, RZ ;  /* 0x00000090ceea7810 */ /* 0x040fe40007ffe0ff */
[----:B------:R-:W-:Y:S02]  /*16e0*/  IADD3 R233, R206, 0x98, RZ ;  /* 0x00000098cee97810 */ /* 0x000fe40007ffe0ff */
[----:B------:R-:W-:-:S02]  /*16f0*/  SHF.R.S32.HI R8, RZ, 0x1f, R246 ;  /* 0x0000001fff087819 */ /* 0x000fc400000114f6 */
[----:B------:R-:W-:Y:S02]  /*1700*/  SHF.R.S32.HI R7, RZ, 0x1f, R245 ;  /* 0x0000001fff077819 */ /* 0x000fe400000114f5 */
[----:B------:R-:W-:Y:S02]  /*1710*/  SEL R6, R10, 0xffffffc0, !P2 ;  /* 0xffffffc00a067807 */ /* 0x000fe40005000000 */
[C---:B------:R-:W-:Y:S02]  /*1720*/  IADD3 R231, R206.reuse, 0xa8, RZ ;  /* 0x000000a8cee77810 */ /* 0x040fe40007ffe0ff */
[----:B------:R-:W-:Y:S02]  /*1730*/  IADD3 R230, R206, 0xb0, RZ ;  /* 0x000000b0cee67810 */ /* 0x000fe40007ffe0ff */
[----:B------:R-:W-:Y:S02]  /*1740*/  SHF.R.S32.HI R8, RZ, 0x1f, R243 ;  /* 0x0000001fff087819 */ /* 0x000fe400000114f3 */
[----:B------:R-:W-:-:S02]  /*1750*/  SHF.R.S32.HI R7, RZ, 0x1f, R242 ;  /* 0x0000001fff077819 */ /* 0x000fc400000114f2 */
[----:B------:R-:W-:Y:S02]  /*1760*/  IADD3 R229, R206, 0xb8, RZ ;  /* 0x000000b8cee57810 */ /* 0x000fe40007ffe0ff */
[----:B------:R-:W-:Y:S02]  /*1770*/  SHF.R.S32.HI R8, RZ, 0x1f, R240 ;  /* 0x0000001fff087819 */ /* 0x000fe400000114f0 */
[----:B------:R-:W-:Y:S02]  /*1780*/  SHF.R.S32.HI R7, RZ, 0x1f, R239 ;  /* 0x0000001fff077819 */ /* 0x000fe400000114ef */
[----:B------:R-:W-:Y:S02]  /*1790*/  IADD3 R226, R225, -0x10, RZ ;  /* 0xfffffff0e1e27810 */ /* 0x000fe40007ffe0ff */
[----:B------:R-:W-:Y:S02]  /*17a0*/  SHF.R.S32.HI R8, RZ, 0x1f, R237 ;  /* 0x0000001fff087819 */ /* 0x000fe400000114ed */
[----:B------:R-:W-:-:S02]  /*17b0*/  SHF.R.S32.HI R7, RZ, 0x1f, R236 ;  /* 0x0000001fff077819 */ /* 0x000fc400000114ec */
[----:B------:R-:W-:Y:S02]  /*17c0*/  @P0 IADD3 R226, R225, 0x10, RZ ;  /* 0x00000010e1e20810 */ /* 0x000fe40007ffe0ff */
[----:B------:R-:W-:Y:S02]  /*17d0*/  SHF.R.S32.HI R8, RZ, 0x1f, R234 ;  /* 0x0000001fff087819 */ /* 0x000fe400000114ea */
        /* <DEDUP_REMOVED lines=8> */
[----:B------:R-:W-:Y:S01]  /*1860*/  LEA R173, R3, 0xc100, 0x1 ;  /* 0x0000c10003ad7811 */ /* 0x000fe200078e08ff */
[----:B------:R-:W-:Y:S01]  /*1870*/  IMAD.IADD R3, R6, 0x1, R226 ;  /* 0x0000000106037824 */ /* 0x000fe200078e02e2 */
[----:B------:R1:W-:Y:S01]  /*1880*/  STL [R1+0x8], R8 ;  /* 0x0000080801007387 */ /* 0x0003e20000100800 */
[----:B------:R-:W-:-:S02]  /*1890*/  IADD3 R250, R206, 0x10, RZ ;  /* 0x00000010cefa7810 */ /* 0x000fc40007ffe0ff */
[----:B------:R-:W-:Y:S01]  /*18a0*/  IADD3 R247, R206, 0x28, RZ ;  /* 0x00000028cef77810 */ /* 0x000fe20007ffe0ff */
[----:B------:R1:W-:Y:S01]  /*18b0*/  STL [R1+0x4], R7 ;  /* 0x0000040701007387 */ /* 0x0003e20000100800 */
[----:B------:R-:W-:Y:S01]  /*18c0*/  LEA R167, R4, 0x100, 0x1 ;  /* 0x0000010004a77811 */ /* 0x000fe200078e08ff */
[----:B------:R-:W-:Y:S01]  /*18d0*/  IMAD.IADD R174, R173, 0x1, R2 ;  /* 0x00000001adae7824 */ /* 0x000fe200078e0202 */
[C---:B------:R-:W-:Y:S01]  /*18e0*/  IADD3 R244, R206.reuse, 0x40, RZ ;  /* 0x00000040cef47810 */ /* 0x040fe20007ffe0ff */
[----:B------:R1:W-:Y:S01]  /*18f0*/  STL [R1], R3 ;  /* 0x0000000301007387 */ /* 0x0003e20000100800 */
[----:B------:R-:W-:Y:S01]  /*1900*/  IADD3 R241, R206, 0x58, RZ ;  /* 0x00000058cef17810 */ /* 0x000fe20007ffe0ff */
[----:B------:R-:W-:Y:S01]  /*1910*/  IMAD.IADD R168, R2, 0x1, R167 ;  /* 0x0000000102a87824 */ /* 0x000fe200078e02a7 */
[----:B------:R-:W-:Y:S02]  /*1920*/  LEA R164, R0, 0x6100, 0x1 ;  /* 0x0000610000a47811 */ /* 0x000fe400078e08ff */
[----:B------:R-:W-:-:S02]  /*1930*/  IADD3 R238, R206, 0x70, RZ ;  /* 0x00000070ceee7810 */ /* 0x000fc40007ffe0ff */
[----:B------:R-:W-:Y:S02]  /*1940*/  SHF.R.S32.HI R9, RZ, 0x1f, R250 ;  /* 0x0000001fff097819 */ /* 0x000fe400000114fa */
[----:B------:R-:W-:Y:S02]  /*1950*/  SEL R0, R10, 0xffffffc0, !P3 ;  /* 0xffffffc00a007807 */ /* 0x000fe40005800000 */
[C---:B------:R-:W-:Y:S02]  /*1960*/  IADD3 R235, R206.reuse, 0x88, RZ ;  /* 0x00000088ceeb7810 */ /* 0x040fe40007ffe0ff */
[----:B------:R-:W-:Y:S01]  /*1970*/  SHF.R.S32.HI R9, RZ, 0x1f, R247 ;  /* 0x0000001fff097819 */ /* 0x000fe200000114f7 */
[----:B------:R-:W-:Y:S01]  /*1980*/  IMAD.IADD R176, R173, 0x1, R0 ;  /* 0x00000001adb07824 */ /* 0x000fe200078e0200 */
        /* <DEDUP_REMOVED lines=9> */
[----:B-1----:R-:W-:Y:S02]  /*1a20*/  SHF.R.S32.HI R9, RZ, 0x1f, R232 ;  /* 0x0000001fff097819 */ /* 0x002fe400000114e8 */
.L_x_1229:
        /* <DEDUP_REMOVED lines=30> */
.L_x_1123:
[----:B------:R-:W-:-:S04]  /*1c10*/  ISETP.NE.U32.AND P1, PT, RZ, c[0x0][0x368], PT ;  /* 0x0000da00ff007a0c */ /* 0x000fc80003f25070 */
[----:B------:R-:W-:-:S13]  /*1c20*/  ISETP.NE.AND.EX P1, PT, RZ, c[0x0][0x36c], PT, P1 ;  /* 0x0000db00ff007a0c */ /* 0x000fda0003f25310 */
[----:B------:R-:W-:Y:S05]  /*1c30*/  @!P1 BRA `(.L_x_1124) ;  /* 0x0000004000009947 */ /* 0x000fea0003800000 */
[----:B-1----:R-:W-:-:S04]  /*1c40*/  IADD3 R2, P1, R220, c[0x0][0x368], RZ ;  /* 0x0000da00dc027a10 */ /* 0x002fc80007f3e0ff */
[----:B------:R-:W-:-:S05]  /*1c50*/  IADD3.X R3, R221, c[0x0][0x36c], RZ, P1, !PT ;  /* 0x0000db00dd037a10 */ /* 0x000fca0000ffe4ff */
[----:B------:R1:W5:Y:S01]  /*1c60*/  LDG.E R0, [R2.64] ;  /* 0x0000000602007981 */ /* 0x000362000c1e1900 */
[----:B------:R-:W-:Y:S05]  /*1c70*/  BRA `(.L_x_1125) ;  /* 0x0000008000007947 */ /* 0x000fea0003800000 */
.L_x_1124:
        /* <DEDUP_REMOVED lines=8> */
.L_x_1125:
[----:B-1----:R-:W-:Y:S01]  /*1d00*/  IMAD.MOV.U32 R2, RZ, RZ, c[0x0][0x2c4] ;  /* 0x0000b100ff027624 */ /* 0x002fe200078e00ff */
[----:B------:R-:W-:Y:S01]  /*1d10*/  BSSY B0, `(.L_x_1126) ;  /* 0x0000039000007945 */ /* 0x000fe20003800000 */
[----:B------:R-:W-:Y:S02]  /*1d20*/  IMAD.SHL.U32 R205, R209, 0x80, RZ ;  /* 0x00000080d1cd7824 */ /* 0x000fe400078e00ff */
[----:B-----5:R-:W-:Y:S01]  /*1d30*/  IMAD.IADD R203, R0, 0x1, -R193 ;  /* 0x0000000100cb7824 */ /* 0x020fe200078e0ac1 */
[----:B------:R-:W-:-:S02]  /*1d40*/  ISETP.NE.AND P4, PT, R2, 0x1, PT ;  /* 0x000000010200780c */ /* 0x000fc40003f85270 */
[----:B------:R-:W-:Y:S02]  /*1d50*/  IADD3 R2, R205, 0x7f, RZ ;  /* 0x0000007fcd027810 */ /* 0x000fe40007ffe0ff */
[----:B------:R-:W-:-:S03]  /*1d60*/  IADD3 R3, R203, 0x40, -R204 ;  /* 0x00000040cb037810 */ /* 0x000fc60007ffe8cc */
[----:B------:R-:W-:-:S06]  /*1d70*/  IMAD.MOV.U32 R0, RZ, RZ, R2 ;  /* 0x000000ffff007224 */ /* 0x000fcc00078e0002 */
[----:B------:R-:W-:Y:S01]  /*1d80*/  @P4 IMAD.HI.U32 R4, R2, c[0x0][0x2c8], RZ ;  /* 0x0000b20002044a27 */ /* 0x000fe200078e00ff */
[----:B------:R-:W-:-:S04]  /*1d90*/  IADD3 R2, R203, 0x3f, RZ ;  /* 0x0000003fcb027810 */ /* 0x000fc80007ffe0ff */
[----:B------:R-:W-:-:S05]  /*1da0*/  @P4 SHF.R.U32.HI R0, RZ, c[0x0][0x2cc], R4 ;  /* 0x0000b300ff004a19 */ /* 0x000fca0000011604 */
[----:B------:R-:W-:Y:S01]  /*1db0*/  IMAD.IADD R0, R3, 0x1, R0 ;  /* 0x0000000103007824 */ /* 0x000fe200078e0200 */
[----:B------:R-:W-:-:S04]  /*1dc0*/  SHF.R.S32.HI R3, RZ, 0x1f, R2 ;  /* 0x0000001fff037819 */ /* 0x000fc80000011402 */
[----:B------:R-:W-:Y:S02]  /*1dd0*/  SHF.R.S32.HI R4, RZ, 0x1f, R0 ;  /* 0x0000001fff047819 */ /* 0x000fe40000011400 */
[----:B------:R-:W-:Y:S02]  /*1de0*/  LEA.HI R2, R3, R2, RZ, 0x6 ;  /* 0x0000000203027211 */ /* 0x000fe400078f30ff */
[----:B------:R-:W-:Y:S02]  /*1df0*/  LEA.HI R0, R4, R0, RZ, 0x6 ;  /* 0x0000000004007211 */ /* 0x000fe400078f30ff */
[----:B------:R-:W-:Y:S02]  /*1e00*/  SHF.R.S32.HI R3, RZ, 0x6, R2 ;  /* 0x00000006ff037819 */ /* 0x000fe40000011402 */
[----:B------:R-:W-:Y:S02]  /*1e10*/  SHF.R.S32.HI R0, RZ, 0x6, R0 ;  /* 0x00000006ff007819 */ /* 0x000fe40000011400 */
[----:B------:R-:W-:-:S02]  /*1e20*/  LOP3.LUT R2, R210, 0xff000000, RZ, 0xc0, !PT ;  /* 0xff000000d2027812 */ /* 0x000fc400078ec0ff */
[----:B------:R-:W-:Y:S02]  /*1e30*/  IMNMX R8, R3, R0, PT ;  /* 0x0000000003087217 */ /* 0x000fe40003800200 */
[----:B------:R-:W-:Y:S02]  /*1e40*/  LOP3.LUT R4, R210, 0xff0000, RZ, 0xc0, !PT ;  /* 0x00ff0000d2047812 */ /* 0x000fe400078ec0ff */
[----:B------:R-:W-:Y:S02]  /*1e50*/  ISETP.GE.AND P1, PT, R8, 0x1, PT ;  /* 0x000000010800780c */ /* 0x000fe40003f26270 */
[----:B------:R-:W-:Y:S01]  /*1e60*/  SHF.R.U32.HI R0, RZ, 0x8, R2 ;  /* 0x00000008ff007819 */ /* 0x000fe20000011602 */
[----:B------:R-:W-:-:S03]  /*1e70*/  IMAD.MOV.U32 R2, RZ, RZ, RZ ;  /* 0x000000ffff027224 */ /* 0x000fc600078e00ff */
[----:B------:R-:W-:-:S04]  /*1e80*/  LEA.HI R0, R4, R0, RZ, 0x10 ;  /* 0x0000000004007211 */ /* 0x000fc800078f80ff */
[----:B------:R-:W-:Y:S02]  /*1e90*/  LOP3.LUT R223, R0, 0xff, RZ, 0xc0, !PT ;  /* 0x000000ff00df7812 */ /* 0x000fe400078ec0ff */
[----:B------:R-:W-:Y:S01]  /*1ea0*/  SHF.R.U32.HI R222, RZ, 0x10, R0 ;  /* 0x00000010ffde7819 */ /* 0x000fe20000011600 */
        /* <DEDUP_REMOVED lines=31> */
.L_x_1127:
[----:B------:R-:W-:Y:S05]  /*20a0*/  BSYNC B0 ;  /* 0x0000000000007941 */ /* 0x000fea0003800000 */
.L_x_1126:
        /* <DEDUP_REMOVED lines=61> */
[----:B------:R-:W-:Y:S01]  /*2480*/  IMAD.IADD R5, R190, 0x1, R205 ;  /* 0x00000001be057824 */ /* 0x000fe200078e02cd */
[----:B------:R-:W-:Y:S02]  /*2490*/  LOP3.LUT R14, R210, 0xffff, RZ, 0xc0, !PT ;  /* 0x0000ffffd20e7812 */ /* 0x000fe400078ec0ff */
[----:B------:R-:W-:Y:S01]  /*24a0*/  SEL R6, R224, RZ, !P0 ;  /* 0x000000ffe0067207 */ /* 0x000fe20004000000 */
[----:B------:R-:W-:Y:S01]  /*24b0*/  IMAD R0, R0, c[0x0][0x178], RZ ;  /* 0x00005e0000007a24 */ /* 0x000fe200078e02ff */
[----:B------:R-:W-:Y:S01]  /*24c0*/  SEL R4, R216, RZ, !P0 ;  /* 0x000000ffd8047207 */ /* 0x000fe20004000000 */
[----:B------:R-:W-:Y:S01]  /*24d0*/  @P4 IMAD.HI.U32 R7, R5, c[0x0][0x2c8], RZ ;  /* 0x0000b20005074a27 */ /* 0x000fe200078e00ff */
[----:B------:R-:W-:Y:S02]  /*24e0*/  ISETP.GE.AND P6, PT, R182, c[0x0][0x198], PT ;  /* 0x00006600b6007a0c */ /* 0x000fe40003fc6270 */
[----:B------:R-:W-:Y:S01]  /*24f0*/  ISETP.GE.AND P5, PT, R187, c[0x0][0x198], PT ;  /* 0x00006600bb007a0c */ /* 0x000fe20003fa6270 */
[----:B------:R-:W-:Y:S01]  /*2500*/  IMAD R0, R11, c[0x0][0x17c], R0 ;  /* 0x00005f000b007a24 */ /* 0x000fe200078e0200 */
[----:B------:R-:W-:Y:S01]  /*2510*/  ISETP.GE.AND P3, PT, R188, c[0x0][0x198], PT ;  /* 0x00006600bc007a0c */ /* 0x000fe20003f66270 */
[----:B------:R-:W-:Y:S01]  /*2520*/  IMAD R6, R6, c[0x0][0x1c0], RZ ;  /* 0x0000700006067a24 */ /* 0x000fe200078e02ff */
[----:B------:R-:W-:-:S03]  /*2530*/  IADD3 R100, R209, -0x1, RZ ;  /* 0xffffffffd1647810 */ /* 0x000fc60007ffe0ff */
[----:B------:R-:W-:Y:S02]  /*2540*/  IMAD R6, R4, c[0x0][0x1c4], R6 ;  /* 0x0000710004067a24 */ /* 0x000fe400078e0206 */
[----:B-1----:R-:W-:-:S04]  /*2550*/  IMAD.WIDE.U32 R2, R11, c[0x0][0x178], RZ ;  /* 0x00005e000b027a25 */ /* 0x002fc800078e00ff */
[----:B------:R-:W-:Y:S01]  /*2560*/  IMAD.IADD R3, R3, 0x1, R0 ;  /* 0x0000000103037824 */ /* 0x000fe200078e0200 */
        /* <DEDUP_REMOVED lines=23> */
.L_x_1234:
[----:B------:R-:W-:Y:S05]  /*26e0*/  BRA.DIV ~URZ, `(.L_x_1130) ;  /* 0x0000f1627f007947 */ /* 0x000fea000b800000 */
[----:B------:R3:W4:Y:S02]  /*26f0*/  SHFL.IDX PT, R0, R12, RZ, 0x181f ;  /* 0x00181fff0c007589 */ /* 0x00072400000e0000 */
.L_x_1235:
[----:B------:R-:W-:Y:S01]  /*2700*/  IMAD R11, R204, c[0x0][0x2c4], RZ ;  /* 0x0000b100cc0b7a24 */ /* 0x000fe200078e02ff */
[----:B------:R-:W-:Y:S01]  /*2710*/  IADD3 R10, R207, R205, RZ ;  /* 0x000000cdcf0a7210 */ /* 0x000fe20007ffe0ff */
        /* <DEDUP_REMOVED lines=18> */
.L_x_1132:
[----:B------:R-:W-:Y:S05]  /*2840*/  BSYNC B0 ;  /* 0x0000000000007941 */ /* 0x000fea0003800000 */
.L_x_1131:
[----:B------:R-:W-:Y:S05]  /*2850*/  BRA.DIV ~URZ, `(.L_x_1133) ;  /* 0x0000f0627f007947 */ /* 0x000fea000b800000 */
[----:B--2---:R2:W1:Y:S04]  /*2860*/  SHFL.IDX PT, R8, R9, 0x1, 0x181f ;  /* 0x00381f0009087f89 */ /* 0x00446800000e0000 */
[----:B----4-:R2:W4:Y:S02]  /*2870*/  SHFL.IDX PT, R0, R12, 0x1, 0x181f ;  /* 0x00381f000c007f89 */ /* 0x01052400000e0000 */
.L_x_1236:
        /* <DEDUP_REMOVED lines=19> */
.L_x_1135:
[----:B------:R-:W-:Y:S05]  /*29b0*/  BSYNC B0 ;  /* 0x0000000000007941 */ /* 0x000fea0003800000 */
.L_x_1134:
[----:B------:R-:W-:Y:S05]  /*29c0*/  BRA.DIV ~URZ, `(.L_x_1136) ;  /* 0x0000efc27f007947 */ /* 0x000fea000b800000 */
[----:B-1----:R1:W2:Y:S02]  /*29d0*/  SHFL.IDX PT, R8, R9, 0x2, 0x181f ;  /* 0x00581f0009087f89 */ /* 0x0022a400000e0000 */
.L_x_1237:
[----:B------:R-:W-:Y:S05]  /*29e0*/  BRA.DIV ~URZ, `(.L_x_1137) ;  /* 0x0000f0127f007947 */ /* 0x000fea000b800000 */
[----:B----4-:R4:W1:Y:S02]  /*29f0*/  SHFL.IDX PT, R0, R12, 0x2, 0x181f ;  /* 0x00581f000c007f89 */ /* 0x01086400000e0000 */
.L_x_1238:
        /* <DEDUP_REMOVED lines=19> */
.L_x_1139:
[----:B------:R-:W-:Y:S05]  /*2b30*/  BSYNC B0 ;  /* 0x0000000000007941 */ /* 0x000fea0003800000 */
.L_x_1138:
[----:B------:R-:W-:Y:S05]  /*2b40*/  BRA.DIV ~URZ, `(.L_x_1140) ;  /* 0x0000ef227f007947 */ /* 0x000fea000b800000 */
[----:B--2---:R2:W3:Y:S04]  /*2b50*/  SHFL.IDX PT, R8, R9, 0x3, 0x181f ;  /* 0x00781f0009087f89 */ /* 0x0044e800000e0000 */
[----:B-1----:R2:W1:Y:S02]  /*2b60*/  SHFL.IDX PT, R0, R12, 0x3, 0x181f ;  /* 0x00781f000c007f89 */ /* 0x00246400000e0000 */
.L_x_1239:
[----:B------:R-:W-:Y:S01]  /*2b70*/  IADD3 R2, R10, 0x60, RZ ;  /* 0x000000600a027810 */ /* 0x000fe20007ffe0ff */
[----:B-----5:R-:W-:Y:S01]  /*2b80*/  IMAD.WIDE.U32 R196, R13, c[0x0][0x2b0], RZ ;  /* 0x0000ac000dc47a25 */ /* 0x020fe200078e00ff */
[----:B------:R-:W-:-:S02]  /*2b90*/  SHF.R.S32.HI R21, RZ, 0x1f, R182 ;  /* 0x0000001fff157819 */ /* 0x000fc400000114b6 */
[----:B------:R-:W-:Y:S02]  /*2ba0*/  ISETP.GE.AND P2, PT, R2, R11, PT ;  /* 0x0000000b0200720c */ /* 0x000fe40003f46270 */
        /* <DEDUP_REMOVED lines=22> */
[----:B-1----:R-:W-:-:S02]  /*2d10*/  IMAD R2, R100, 0x40, R190 ;  /* 0x0000004064027824 */ /* 0x002fc400078e02be */
[----:B------:R-:W-:Y:S01]  /*2d20*/  IMAD.MOV.U32 R178, RZ, RZ, RZ ;  /* 0x000000ffffb27224 */ /* 0x000fe200078e00ff */
[----:B------:R-:W-:Y:S02]  /*2d30*/  ISETP.NE.AND P3, PT, R0, 0x1, PT ;  /* 0x000000010000780c */ /* 0x000fe40003f65270 */
[C---:B------:R-:W-:Y:S01]  /*2d40*/  ISETP.GE.AND P1, PT, R2.reuse, R203, PT ;  /* 0x000000cb0200720c */ /* 0x040fe20003f26270 */
[----:B------:R-:W-:-:S03]  /*2d50*/  IMAD.IADD R2, R2, 0x1, R193 ;  /* 0x0000000102027824 */ /* 0x000fc600078e02c1 */
[----:B------:R-:W-:Y:S02]  /*2d60*/  ISETP.GT.OR P1, PT, R190, 0x3f, P1 ;  /* 0x0000003fbe00780c */ /* 0x000fe40000f24670 */
[----:B------:R-:W-:-:S05]  /*2d70*/  MOV R0, R2 ;  /* 0x0000000200007202 */ /* 0x000fca0000000f00 */
[----:B------:R-:W-:-:S05]  /*2d80*/  @P3 IMAD.HI.U32 R3, R2, c[0x0][0x2bc], RZ ;  /* 0x0000af0002033a27 */ /* 0x000fca00078e00ff */
[----:B------:R-:W-:-:S04]  /*2d90*/  @P3 SHF.R.U32.HI R0, RZ, c[0x0][0x2c0], R3 ;  /* 0x0000b000ff003a19 */ /* 0x000fc80000011603 */
[----:B------:R-:W-:-:S04]  /*2da0*/  @!P1 IADD3 R3, P0, R0, R196, RZ ;  /* 0x000000c400039210 */ /* 0x000fc80007f1e0ff */
[----:B------:R-:W-:Y:S02]  /*2db0*/  @!P1 LEA.HI.X.SX32 R5, R0, R201, 0x1, P0 ;  /* 0x000000c900059211 */ /* 0x000fe400000f0eff */
[----:B------:R-:W-:-:S04]  /*2dc0*/  @!P1 LEA R4, P0, R3, c[0x0][0x2a0], 0x2 ;  /* 0x0000a80003049a11 */ /* 0x000fc800078010ff */
[----:B------:R-:W-:-:S05]  /*2dd0*/  @!P1 LEA.HI.X R5, R3, c[0x0][0x2a4], R5, 0x2, P0 ;  /* 0x0000a90003059a11 */ /* 0x000fca00000f1405 */
[----:B------:R-:W3:Y:S01]  /*2de0*/  @!P1 LDG.E R178, [R4.64] ;  /* 0x0000000604b29981 */ /* 0x000ee2000c1e1900 */
[----:B------:R-:W-:Y:S01]  /*2df0*/  IMAD.MOV R0, RZ, RZ, -R0 ;  /* 0x000000ffff007224 */ /* 0x000fe200078e0a00 */
[----:B------:R-:W-:Y:S01]  /*2e00*/  SHF.L.U64.HI R101, R182, 0x1, R21 ;  /* 0x00000001b6657819 */ /* 0x000fe20000010215 */
[----:B------:R-:W-:Y:S01]  /*2e10*/  IMAD.WIDE.U32 R194, R14, c[0x0][0x1e8], RZ ;  /* 0x00007a000ec27a25 */ /* 0x000fe200078e00ff */
[----:B------:R-:W-:Y:S01]  /*2e20*/  IADD3 R103, R164, 0x20, RZ ;  /* 0x00000020a4677810 */ /* 0x000fe20007ffe0ff */
[----:B------:R-:W-:Y:S01]  /*2e30*/  BSSY B0, `(.L_x_1141) ;  /* 0x0000197000007945 */ /* 0x000fe20003800000 */
[C---:B------:R-:W-:Y:S01]  /*2e40*/  SHF.L.U32 R107, R187.reuse, 0x1, RZ ;  /* 0x00000001bb6b7819 */ /* 0x040fe200000006ff */
[----:B------:R-:W-:Y:S01]  /*2e50*/  IMAD R181, R0, c[0x0][0x2b8], R2 ;  /* 0x0000ae0000b57a24 */ /* 0x000fe200078e0202 */
[----:B------:R-:W-:Y:S01]  /*2e60*/  SHF.L.U64.HI R104, R188, 0x1, R15 ;  /* 0x00000001bc687819 */ /* 0x000fe2000001020f */
[----:B------:R-:W-:Y:S01]  /*2e70*/  IMAD R200, R14, c[0x0][0x1ec], R195 ;  /* 0x00007b000ec87a24 */ /* 0x000fe200078e02c3 */
[----:B------:R-:W-:Y:S01]  /*2e80*/  SHF.L.U64.HI R102, R187, 0x1, R20 ;  /* 0x00000001bb667819 */ /* 0x000fe20000010214 */
[----:B------:R-:W-:Y:S01]  /*2e90*/  IMAD.WIDE.U32 R2, R181, c[0x0][0x1e0], RZ ;  /* 0x00007800b5027a25 */ /* 0x000fe200078e00ff */
[----:B--2---:R-:W-:-:S03]  /*2ea0*/  SHF.R.S32.HI R9, RZ, 0x1f, R181 ;  /* 0x0000001fff097819 */ /* 0x004fc600000114b5 */
[----:B------:R-:W-:Y:S02]  /*2eb0*/  IMAD R105, R100, -0x40, R203 ;  /* 0xffffffc064697824 */ /* 0x000fe400078e02cb */
[----:B------:R-:W-:Y:S02]  /*2ec0*/  IMAD R0, R9, c[0x0][0x1e0], RZ ;  /* 0x0000780009007a24 */ /* 0x000fe400078e02ff */
[----:B------:R-:W-:Y:S01]  /*2ed0*/  IMAD.WIDE.U32 R198, R14, c[0x0][0x210], RZ ;  /* 0x000084000ec67a25 */ /* 0x000fe200078e00ff */
[----:B------:R-:W-:-:S03]  /*2ee0*/  IADD3 R13, -R207, R105, RZ ;  /* 0x00000069cf0d7210 */ /* 0x000fc60007ffe1ff */
[----:B------:R-:W-:Y:S01]  /*2ef0*/  IMAD R0, R181, c[0x0][0x1e4], R0 ;  /* 0x00007900b5007a24 */ /* 0x000fe200078e0200 */
[C---:B------:R-:W-:Y:S01]  /*2f00*/  ISETP.GE.AND P2, PT, R13.reuse, 0x1, PT ;  /* 0x000000010d00780c */ /* 0x040fe20003f46270 */
[----:B------:R-:W-:Y:S01]  /*2f10*/  IMAD R202, R14, c[0x0][0x214], R199 ;  /* 0x000085000eca7a24 */ /* 0x000fe200078e02c7 */
[----:B------:R-:W-:Y:S01]  /*2f20*/  ISETP.GE.AND P6, PT, R13, 0x21, PT ;  /* 0x000000210d00780c */ /* 0x000fe20003fc6270 */
[----:B------:R-:W-:Y:S02]  /*2f30*/  IMAD.IADD R3, R3, 0x1, R0 ;  /* 0x0000000103037824 */ /* 0x000fe400078e0200 */
[----:B------:R-:W-:Y:S02]  /*2f40*/  IMAD.SHL.U32 R106, R182, 0x2, RZ ;  /* 0x00000002b66a7824 */ /* 0x000fe400078e00ff */
[----:B------:R-:W-:-:S06]  /*2f50*/  IMAD.SHL.U32 R108, R188, 0x2, RZ ;  /* 0x00000002bc6c7824 */ /* 0x000fcc00078e00ff */
[----:B------:R-:W-:Y:S02]  /*2f60*/  @P2 ISETP.GE.AND P1, PT, R182, c[0x0][0x1d4], PT ;  /* 0x00007500b6002a0c */ /* 0x000fe40003f26270 */
[----:B------:R-:W-:Y:S02]  /*2f70*/  @P2 ISETP.GE.AND P5, PT, R187, c[0x0][0x1d4], PT ;  /* 0x00007500bb002a0c */ /* 0x000fe40003fa6270 */
[----:B---3--:R-:W-:Y:S01]  /*2f80*/  SHF.R.S32.HI R10, RZ, 0x1f, R178 ;  /* 0x0000001fff0a7819 */ /* 0x008fe200000114b2 */
[----:B------:R-:W-:-:S04]  /*2f90*/  IMAD.WIDE.U32 R2, R178, c[0x0][0x1f0], R2 ;  /* 0x00007c00b2027a25 */ /* 0x000fc800078e0002 */
[----:B------:R-:W-:-:S04]  /*2fa0*/  IMAD R0, R10, c[0x0][0x1f0], RZ ;  /* 0x00007c000a007a24 */ /* 0x000fc800078e02ff */
[----:B------:R-:W-:Y:S01]  /*2fb0*/  IMAD R4, R178, c[0x0][0x1f4], R0 ;  /* 0x00007d00b2047a24 */ /* 0x000fe200078e0200 */
[----:B------:R-:W-:-:S04]  /*2fc0*/  IADD3 R0, P0, R2, R194, RZ ;  /* 0x000000c202007210 */ /* 0x000fc80007f1e0ff */
[----:B------:R-:W-:Y:S02]  /*2fd0*/  IADD3.X R2, R200, R3, R4, P0, !PT ;  /* 0x00000003c8027210 */ /* 0x000fe400007fe404 */
[----:B------:R-:W-:-:S04]  /*2fe0*/  LEA R3, P0, R0, c[0x0][0x1c8], 0x1 ;  /* 0x0000720000037a11 */ /* 0x000fc800078008ff */
[----:B------:R-:W-:Y:S02]  /*2ff0*/  LEA.HI.X R5, R0, c[0x0][0x1cc], R2, 0x1, P0 ;  /* 0x0000730000057a11 */ /* 0x000fe400000f0c02 */
[----:B------:R-:W1:Y:S04]  /*3000*/  SHFL.IDX PT, R0, R3, RZ, 0x181f ;  /* 0x00181fff03007589 */ /* 0x000e6800000e0000 */
[----:B------:R-:W2:Y:S04]  /*3010*/  SHFL.IDX PT, R2, R5, RZ, 0x181f ;  /* 0x00181fff05027589 */ /* 0x000ea800000e0000 */
[----:B------:R-:W3:Y:S04]  /*3020*/  SHFL.IDX PT, R3, R3, 0x1, 0x181f ;  /* 0x00381f0003037f89 */ /* 0x000ee800000e0000 */
[----:B------:R2:W5:Y:S01]  /*3030*/  SHFL.IDX PT, R8, R5, 0x1, 0x181f ;  /* 0x00381f0005087f89 */ /* 0x00056200000e0000 */
[----:B-1----:R-:W-:-:S04]  /*3040*/  @P2 LEA R4, P0, R182, R0, 0x1 ;  /* 0x00000000b6042211 */ /* 0x002fc800078008ff */
[----:B--2---:R-:W-:Y:S02]  /*3050*/  @P2 LEA.HI.X R5, R182, R2, R21, 0x1, P0 ;  /* 0x00000002b6052211 */ /* 0x004fe400000f0c15 */
[----:B------:R-:W-:-:S03]  /*3060*/  @P2 LEA R6, P0, R187, R0, 0x1 ;  /* 0x00000000bb062211 */ /* 0x000fc600078008ff */
[----:B------:R1:W-:Y:S01]  /*3070*/  @P2 LDGSTS.E.BYPASS.LTC128B.128 [R179+0x6100], [R4.64], !P1 ;  /* 0x0610000004b32fae */ /* 0x0003e2000c901d46 */
[----:B------:R-:W-:Y:S02]  /*3080*/  @P2 ISETP.GE.AND P1, PT, R188, c[0x0][0x1d4], PT ;  /* 0x00007500bc002a0c */ /* 0x000fe40003f26270 */
[----:B------:R-:W-:-:S05]  /*3090*/  @P2 LEA.HI.X R7, R187, R2, R20, 0x1, P0 ;  /* 0x00000002bb072211 */ /* 0x000fca00000f0c14 */
[----:B------:R3:W-:Y:S01]  /*30a0*/  @P2 LDGSTS.E.BYPASS.LTC128B.128 [R179+0x8100], [R6.64], !P5 ;  /* 0x0810000006b32fae */ /* 0x0007e2000e901d46 */
[----:B-1----:R-:W-:Y:S01]  /*30b0*/  @P2 LEA R4, P0, R188, R0, 0x1 ;  /* 0x00000000bc042211 */ /* 0x002fe200078008ff */
[----:B------:R-:W-:-:S03]  /*30c0*/  IMAD R0, R9, c[0x0][0x208], RZ ;  /* 0x0000820009007a24 */ /* 0x000fc600078e02ff */
[----:B------:R-:W-:Y:S01]  /*30d0*/  @P2 LEA.HI.X R5, R188, R2, R15, 0x1, P0 ;  /* 0x00000002bc052211 */ /* 0x000fe200000f0c0f */
[----:B------:R-:W-:Y:S01]  /*30e0*/  IMAD R0, R181, c[0x0][0x20c], R0 ;  /* 0x00008300b5007a24 */ /* 0x000fe200078e0200 */
[----:B---3--:R-:W-:-:S03]  /*30f0*/  @P6 LEA R6, P0, R182, R3, 0x1 ;  /* 0x00000003b6066211 */ /* 0x008fc600078008ff */
[----:B------:R1:W-:Y:S01]  /*3100*/  @P2 LDGSTS.E.BYPASS.LTC128B.128 [R179+0xa100], [R4.64], !P1 ;  /* 0x0a10000004b32fae */ /* 0x0003e2000c901d46 */
[C---:B------:R-:W-:Y:S02]  /*3110*/  @P6 ISETP.GE.AND P2, PT, R182.reuse, c[0x0][0x1d4], PT ;  /* 0x00007500b6006a0c */ /* 0x040fe40003f46270 */
[----:B------:R-:W-:Y:S02]  /*3120*/  @P6 ISETP.GE.AND P1, PT, R187, c[0x0][0x1d4], PT ;  /* 0x00007500bb006a0c */ /* 0x000fe40003f26270 */
[----:B-----5:R-:W-:Y:S02]  /*3130*/  @P6 LEA.HI.X R7, R182, R8, R21, 0x1, P0 ;  /* 0x00000008b6076211 */ /* 0x020fe400000f0c15 */
[----:B------:R-:W-:-:S07]  /*3140*/  @P6 ISETP.GE.AND P0, PT, R188, c[0x0][0x1d4], PT ;  /* 0x00007500bc006a0c */ /* 0x000fce0003f06270 */
[----:B------:R2:W-:Y:S01]  /*3150*/  @P6 LDGSTS.E.BYPASS.LTC128B.128 [R179+0x7100], [R6.64], !P2 ;  /* 0x0710000006b36fae */ /* 0x0005e2000d101d46 */
[----:B-1----:R-:W-:-:S04]  /*3160*/  @P6 LEA R4, P5, R187, R3, 0x1 ;  /* 0x00000003bb046211 */ /* 0x002fc800078a08ff */
[----:B------:R-:W-:Y:S02]  /*3170*/  @P6 LEA.HI.X R5, R187, R8, R20, 0x1, P5 ;  /* 0x00000008bb056211 */ /* 0x000fe400028f0c14 */
[----:B------:R-:W-:-:S03]  /*3180*/  @P6 LEA R2, P5, R188, R3, 0x1 ;  /* 0x00000003bc026211 */ /* 0x000fc600078a08ff */
[----:B------:R2:W-:Y:S01]  /*3190*/  @P6 LDGSTS.E.BYPASS.LTC128B.128 [R179+0x9100], [R4.64], !P1 ;  /* 0x0910000004b36fae */ /* 0x0005e2000c901d46 */
[----:B------:R-:W-:-:S05]  /*31a0*/  @P6 LEA.HI.X R3, R188, R8, R15, 0x1, P5 ;  /* 0x00000008bc036211 */ /* 0x000fca00028f0c0f */
[----:B------:R1:W-:Y:S04]  /*31b0*/  @P6 LDGSTS.E.BYPASS.LTC128B.128 [R179+0xb100], [R2.64], !P0 ;  /* 0x0b10000002b36fae */ /* 0x0003e8000c101d46 */
[----:B------:R-:W0:Y:S01]  /*31c0*/  LDGDEPBAR ;  /* 0x00000000000079af */ /* 0x000e220000000000 */
[----:B-1----:R-:W-:Y:S01]  /*31d0*/  IMAD.WIDE.U32 R2, R181, c[0x0][0x208], RZ ;  /* 0x00008200b5027a25 */ /* 0x002fe200078e00ff */
[----:B------:R-:W-:-:S04]  /*31e0*/  DEPBAR.LE SB0, 0x1 ;  /* 0x000080400000791a */ /* 0x000fc80000000000 */
[----:B------:R-:W-:-:S04]  /*31f0*/  DEPBAR.LE SB0, 0x0 ;  /* 0x000080000000791a */ /* 0x000fc80000000000 */
[----:B------:R-:W-:Y:S01]  /*3200*/  BAR.SYNC.DEFER_BLOCKING 0x0 ;  /* 0x0000000000007b1d */ /* 0x000fe20000010000 */
[----:B------:R-:W-:Y:S02]  /*3210*/  IMAD.IADD R3, R3, 0x1, R0 ;  /* 0x0000000103037824 */ /* 0x000fe400078e0200 */
[----:B------:R-:W-:Y:S02]  /*3220*/  IMAD R0, R10, c[0x0][0x218], RZ ;  /* 0x000086000a007a24 */ /* 0x000fe400078e02ff */
[----:B------:R-:W-:-:S04]  /*3230*/  IMAD.WIDE.U32 R2, R178, c[0x0][0x218], R2 ;  /* 0x00008600b2027a25 */ /* 0x000fc800078e0002 */
[----:B------:R-:W-:Y:S01]  /*3240*/  IMAD R8, R178, c[0x0][0x21c], R0 ;  /* 0x00008700b2087a24 */ /* 0x000fe200078e0200 */
[----:B------:R-:W-:-:S04]  /*3250*/  IADD3 R0, P0, R2, R198, RZ ;  /* 0x000000c602007210 */ /* 0x000fc80007f1e0ff */
[----:B------:R-:W-:Y:S02]  /*3260*/  IADD3.X R3, R202, R3, R8, P0, !PT ;  /* 0x00000003ca037210 */ /* 0x000fe400007fe408 */
[----:B------:R-:W-:-:S04]  /*3270*/  LEA R2, P0, R0, c[0x0][0x1f8], 0x1 ;  /* 0x00007e0000027a11 */ /* 0x000fc800078008ff */
[----:B------:R-:W-:Y:S02]  /*3280*/  LEA.HI.X R8, R0, c[0x0][0x1fc], R3, 0x1, P0 ;  /* 0x00007f0000087a11 */ /* 0x000fe400000f0c03 */
[----:B------:R-:W1:Y:S01]  /*3290*/  SHFL.IDX PT, R0, R2, RZ, 0x181f ;  /* 0x00181fff02007589 */ /* 0x000e6200000e0000 */
[----:B------:R-:W-:Y:S02]  /*32a0*/  R2P PR, R191, 0x6 ;  /* 0x00000006bf007804 */ /* 0x000fe40000000000 */
[----:B------:R-:W-:Y:S01]  /*32b0*/  ISETP.GE.AND P5, PT, R182, c[0x0][0x1d4], PT ;  /* 0x00007500b6007a0c */ /* 0x000fe20003fa6270 */
[----:B--2---:R-:W-:Y:S04]  /*32c0*/  LDSM.16.M88.4 R4, [R173] ;  /* 0x00000000ad04783b */ /* 0x004fe80000000200 */
[----:B------:R-:W-:Y:S04]  /*32d0*/  LDSM.16.M88.4 R16, [R164] ;  /* 0x00000000a410783b */ /* 0x000fe80000000200 */
[----:B------:R-:W2:Y:S02]  /*32e0*/  SHFL.IDX PT, R3, R8, RZ, 0x181f ;  /* 0x00181fff08037589 */ /* 0x000ea400000e0000 */
[----:B------:R-:W-:-:S02]  /*32f0*/  @P1 IADD3 R103, R164, -0x20, RZ ;  /* 0xffffffe0a4671810 */ /* 0x000fc40007ffe0ff */
[----:B------:R-:W3:Y:S04]  /*3300*/  SHFL.IDX PT, R2, R2, 0x1, 0x181f ;  /* 0x00381f0002027f89 */ /* 0x000ee800000e0000 */
[----:B------:R-:W-:Y:S04]  /*3310*/  LDSM.16.M88.4 R40, [R164+0x800] ;  /* 0x00080000a428783b */ /* 0x000fe80000000200 */
[----:B----4-:R-:W4:Y:S01]  /*3320*/  SHFL.IDX PT, R12, R8, 0x1, 0x181f ;  /* 0x00381f00080c7f89 */ /* 0x010f2200000e0000 */
[----:B-1----:R-:W-:-:S03]  /*3330*/  IADD3 R14, P1, R0, R108, RZ ;  /* 0x0000006c000e7210 */ /* 0x002fc60007f3e0ff */
[----:B------:R-:W1:Y:S04]  /*3340*/  LDSM.16.M88.4 R32, [R164+0x1000] ;  /* 0x00100000a420783b */ /* 0x000e680000000200 */
[----:B------:R-:W5:Y:S01]  /*3350*/  LDSM.16.M88.4 R24, [R164+0x1800] ;  /* 0x00180000a418783b */ /* 0x000f620000000200 */
[----:B--2---:R-:W-:-:S03]  /*3360*/  IMAD.X R15, R3, 0x1, R104, P1 ;  /* 0x00000001030f7824 */ /* 0x004fc600008e0668 */
[----:B------:R-:W-:Y:S01]  /*3370*/  LDSM.16.M88.4 R8, [R174] ;  /* 0x00000000ae08783b */ /* 0x000fe20000000200 */
[----:B---3--:R-:W-:-:S03]  /*3380*/  IADD3 R20, P1, R2, R107, RZ ;  /* 0x0000006b02147210 */ /* 0x008fc60007f3e0ff */
[----:B------:R-:W2:Y:S04]  /*3390*/  LDSM.16.M88.4 R36, [R103] ;  /* 0x000000006724783b */ /* 0x000ea80000000200 */
[----:B------:R-:W-:Y:S01]  /*33a0*/  LDSM.16.M88.4 R72, [R103+0x1000] ;  /* 0x001000006748783b */ /* 0x000fe20000000200 */
[C---:B------:R-:W-:Y:S01]  /*33b0*/  HMMA.16816.F32.BF16 R44, R4.reuse, R18, RZ ;  /* 0x00000012042c723c */ /* 0x040fe200000418ff */
[----:B----4-:R-:W-:Y:S02]  /*33c0*/  IADD3.X R21, R12, R102, RZ, P1, !PT ;  /* 0x000000660c157210 */ /* 0x010fe40000ffe4ff */
[----:B------:R-:W-:Y:S04]  /*33d0*/  LDSM.16.M88.4 R88, [R103+0x1800] ;  /* 0x001800006758783b */ /* 0x000fe80000000200 */
[-C--:B------:R-:W-:Y:S01]  /*33e0*/  IADD3 R18, P0, R0, R106.reuse, RZ ;  /* 0x0000006a00127210 */ /* 0x080fe20007f1e0ff */
[----:B------:R-:W-:Y:S04]  /*33f0*/  HMMA.16816.F32.BF16 R28, R4, R16, RZ ;  /* 0x00000010041c723c */ /* 0x000fe800000418ff */
[----:B------:R-:W-:Y:S01]  /*3400*/  IMAD.X R19, R3, 0x1, R101, P0 ;  /* 0x0000000103137824 */ /* 0x000fe200000e0665 */
[----:B------:R-:W-:-:S02]  /*3410*/  IADD3 R22, P0, R2, R106, RZ ;  /* 0x0000006a02167210 */ /* 0x000fc40007f1e0ff */
[----:B------:R-:W-:Y:S01]  /*3420*/  IADD3 R16, P6, R0, R107, RZ ;  /* 0x0000006b00107210 */ /* 0x000fe20007fde0ff */
[C---:B------:R-:W-:Y:S01]  /*3430*/  HMMA.16816.F32.BF16 R48, R4.reuse, R40, RZ ;  /* 0x000000280430723c */ /* 0x040fe200000418ff */
[----:B------:R-:W-:Y:S02]  /*3440*/  IMAD.MOV.U32 R0, RZ, RZ, 0x40 ;  /* 0x00000040ff007424 */ /* 0x000fe400078e00ff */
[----:B------:R-:W-:Y:S01]  /*3450*/  IADD3.X R17, R3, R102, RZ, P6, !PT ;  /* 0x0000006603117210 */ /* 0x000fe200037fe4ff */
[----:B------:R-:W-:Y:S01]  /*3460*/  IMAD.X R23, R12, 0x1, R101, P0 ;  /* 0x000000010c177824 */ /* 0x000fe200000e0665 */
[----:B------:R-:W-:Y:S02]  /*3470*/  ISETP.GE.AND P6, PT, R187, c[0x0][0x1d4], PT ;  /* 0x00007500bb007a0c */ /* 0x000fe40003fc6270 */
[C---:B------:R-:W-:Y:S01]  /*3480*/  ISETP.LT.OR P0, PT, R13.reuse, 0x1, P5 ;  /* 0x000000010d00780c */ /* 0x040fe20002f01670 */
[----:B------:R-:W-:Y:S01]  /*3490*/  HMMA.16816.F32.BF16 R52, R4, R42, RZ ;  /* 0x0000002a0434723c */ /* 0x000fe200000418ff */
[C---:B------:R-:W-:Y:S01]  /*34a0*/  ISETP.LT.OR P1, PT, R13.reuse, 0x1, P6 ;  /* 0x000000010d00780c */ /* 0x040fe20003721670 */
[----:B------:R-:W3:Y:S01]  /*34b0*/  LDSM.16.M88.4 R40, [R103+0x800] ;  /* 0x000800006728783b */ /* 0x000ee20000000200 */
[----:B------:R-:W-:-:S02]  /*34c0*/  ISETP.LT.OR P5, PT, R13, 0x21, P5 ;  /* 0x000000210d00780c */ /* 0x000fc40002fa1670 */
[----:B------:R-:W-:Y:S02]  /*34d0*/  ISETP.LT.OR P6, PT, R13, 0x21, P6 ;  /* 0x000000210d00780c */ /* 0x000fe400037c1670 */
[----:B------:R-:W-:Y:S01]  /*34e0*/  SEL R0, R0, 0xffffffc0, !P2 ;  /* 0xffffffc000007807 */ /* 0x000fe20005000000 */
[----:B-1----:R-:W-:Y:S03]  /*34f0*/  HMMA.16816.F32.BF16 R56, R4, R32, RZ ;  /* 0x000000200438723c */ /* 0x002fe600000418ff */
[----:B------:R-:W-:Y:S01]  /*3500*/  IADD3 R166, R164, R0, RZ ;  /* 0x00000000a4a67210 */ /* 0x000fe20007ffe0ff */
[----:B------:R-:W-:Y:S01]  /*3510*/  @!PT LDS RZ, [RZ] ;  /* 0x00000000fffff984 */ /* 0x000fe20000000800 */
[----:B------:R-:W-:Y:S01]  /*3520*/  @!PT LDS RZ, [RZ] ;  /* 0x00000000fffff984 */ /* 0x000fe20000000800 */
[----:B------:R-:W-:Y:S01]  /*3530*/  @!PT LDS RZ, [RZ] ;  /* 0x00000000fffff984 */ /* 0x000fe20000000800 */
[----:B------:R1:W-:Y:S01]  /*3540*/  LDGSTS.E.BYPASS.LTC128B.128 [R179+0x100], [R18.64], !P0 ;  /* 0x0010000012b37fae */ /* 0x0003e2000c101d46 */
[----:B------:R-:W-:-:S03]  /*3550*/  ISETP.GE.AND P0, PT, R188, c[0x0][0x1d4], PT ;  /* 0x00007500bc007a0c */ /* 0x000fc60003f06270 */
[----:B------:R1:W-:Y:S01]  /*3560*/  LDGSTS.E.BYPASS.LTC128B.128 [R179+0x2100], [R16.64], !P1 ;  /* 0x0210000010b37fae */ /* 0x0003e2000c901d46 */
[C---:B------:R-:W-:Y:S01]  /*3570*/  ISETP.LT.OR P1, PT, R13.reuse, 0x1, P0 ;  /* 0x000000010d00780c */ /* 0x040fe20000721670 */
[----:B------:R-:W-:Y:S01]  /*3580*/  HMMA.16816.F32.BF16 R68, R4, R34, RZ ;  /* 0x000000220444723c */ /* 0x000fe200000418ff */
[----:B------:R-:W-:-:S07]  /*3590*/  ISETP.LT.OR P0, PT, R13, 0x21, P0 ;  /* 0x000000210d00780c */ /* 0x000fce0000701670 */
[----:B-----5:R-:W-:Y:S04]  /*35a0*/  HMMA.16816.F32.BF16 R76, R4, R24, RZ ;  /* 0x00000018044c723c */ /* 0x020fe800000418ff */
[----:B------:R4:W-:Y:S01]  /*35b0*/  LDGSTS.E.BYPASS.LTC128B.128 [R179+0x4100], [R14.64], !P1 ;  /* 0x041000000eb37fae */ /* 0x0009e2000c901d46 */
[----:B------:R-:W-:-:S03]  /*35c0*/  IADD3 R2, P1, R2, R108, RZ ;  /* 0x0000006c02027210 */ /* 0x000fc60007f3e0ff */
[----:B------:R5:W-:Y:S01]  /*35d0*/  LDGSTS.E.BYPASS.LTC128B.128 [R179+0x1100], [R22.64], !P5 ;  /* 0x0110000016b37fae */ /* 0x000be2000e901d46 */
[----:B------:R-:W-:Y:S01]  /*35e0*/  HMMA.16816.F32.BF16 R64, R4, R26, RZ ;  /* 0x0000001a0440723c */ /* 0x000fe200000418ff */
[----:B------:R-:W-:Y:S01]  /*35f0*/  IMAD.X R3, R12, 0x1, R104, P1 ;  /* 0x000000010c037824 */ /* 0x000fe200008e0668 */
[----:B------:R-:W-:Y:S01]  /*3600*/  ISETP.GT.AND P1, PT, R190, 0x3f, PT ;  /* 0x0000003fbe00780c */ /* 0x000fe20003f24270 */
[----:B------:R5:W-:Y:S04]  /*3610*/  LDGSTS.E.BYPASS.LTC128B.128 [R179+0x3100], [R20.64], !P6 ;  /* 0x0310000014b37fae */ /* 0x000be8000f101d46 */
[----:B------:R5:W-:Y:S01]  /*3620*/  LDGSTS.E.BYPASS.LTC128B.128 [R179+0x5100], [R2.64], !P0 ;  /* 0x0510000002b37fae */ /* 0x000be2000c101d46 */
[----:B--2---:R-:W-:Y:S01]  /*3630*/  HMMA.16816.F32.BF16 R28, R8, R36, R28 ;  /* 0x00000024081c723c */ /* 0x004fe2000004181c */
[----:B------:R-:W-:-:S02]  /*3640*/  ISETP.GT.AND P0, PT, R100, R189, PT ;  /* 0x000000bd6400720c */ /* 0x000fc40003f04270 */
[----:B------:R-:W-:Y:S04]  /*3650*/  LDSM.16.M88.4 R4, [R176] ;  /* 0x00000000b004783b */ /* 0x000fe80000000200 */
[----:B------:R-:W-:Y:S01]  /*3660*/  LDSM.16.M88.4 R60, [R166+0x800] ;  /* 0x00080000a63c783b */ /* 0x000fe20000000200 */
[C---:B------:R-:W-:Y:S03]  /*3670*/  HMMA.16816.F32.BF16 R24, R8.reuse, R38, R44 ;  /* 0x000000260818723c */ /* 0x040fe6000004182c */
[----:B------:R-:W-:Y:S04]  /*3680*/  LDSM.16.M88.4 R80, [R166+0x1000] ;  /* 0x00100000a650783b */ /* 0x000fe80000000200 */
[----:B----4-:R-:W2:Y:S01]  /*3690*/  LDSM.16.M88.4 R12, [R166] ;  /* 0x00000000a60c783b */ /* 0x010ea20000000200 */
[C---:B---3--:R-:W-:Y:S03]  /*36a0*/  HMMA.16816.F32.BF16 R32, R8.reuse, R40, R48 ;  /* 0x000000280820723c */ /* 0x048fe60000041830 */
[----:B-1----:R-:W-:Y:S04]  /*36b0*/  LDSM.16.M88.4 R16, [R175] ;  /* 0x00000000af10783b */ /* 0x002fe80000000200 */
[----:B------:R-:W0:Y:S01]  /*36c0*/  LDGDEPBAR ;  /* 0x00000000000079af */ /* 0x000e220000000000 */
[----:B------:R-:W-:Y:S01]  /*36d0*/  HMMA.16816.F32.BF16 R36, R8, R42, R52 ;  /* 0x0000002a0824723c */ /* 0x000fe20000041834 */
[----:B-----5:R-:W-:-:S05]  /*36e0*/  IADD3 R2, R103, 0x4000, RZ ;  /* 0x0000400067027810 */ /* 0x020fca0007ffe0ff */
[----:B------:R-:W-:Y:S02]  /*36f0*/  IMAD.IADD R165, R2, 0x1, R0 ;  /* 0x0000000102a57824 */ /* 0x000fe400078e0200 */
[C---:B------:R-:W-:Y:S01]  /*3700*/  HMMA.16816.F32.BF16 R40, R8.reuse, R72, R56 ;  /* 0x000000480828723c */ /* 0x040fe20000041838 */
[----:B------:R-:W1:Y:S04]  /*3710*/  LDSM.16.M88.4 R56, [R166+0x1800] ;  /* 0x00180000a638783b */ /* 0x000e680000000200 */
[----:B------:R-:W3:Y:S03]  /*3720*/  LDSM.16.M88.4 R84, [R165+-0x4000] ;  /* 0xffc00000a554783b */ /* 0x000ee60000000200 */
[C---:B------:R-:W-:Y:S01]  /*3730*/  HMMA.16816.F32.BF16 R48, R8.reuse, R74, R68 ;  /* 0x0000004a0830723c */ /* 0x040fe20000041844 */
[----:B------:R-:W4:Y:S04]  /*3740*/  LDSM.16.M88.4 R92, [R165+-0x3800] ;  /* 0xffc80000a55c783b */ /* 0x000f280000000200 */
[----:B------:R-:W5:Y:S03]  /*3750*/  LDSM.16.M88.4 R96, [R165+-0x3000] ;  /* 0xffd00000a560783b */ /* 0x000f660000000200 */
[C---:B------:R-:W-:Y:S01]  /*3760*/  HMMA.16816.F32.BF16 R52, R8.reuse, R88, R76 ;  /* 0x000000580834723c */ /* 0x040fe2000004184c */
[----:B------:R-:W-:Y:S04]  /*3770*/  LDSM.16.M88.4 R72, [R164+0x2800] ;  /* 0x00280000a448783b */ /* 0x000fe80000000200 */
[----:B------:R-:W-:Y:S03]  /*3780*/  LDSM.16.M88.4 R68, [R103+0x2000] ;  /* 0x002000006744783b */ /* 0x000fe60000000200 */
[----:B------:R-:W-:Y:S01]  /*3790*/  HMMA.16816.F32.BF16 R44, R8, R90, R64 ;  /* 0x0000005a082c723c */ /* 0x000fe20000041840 */
[----:B------:R-:W-:Y:S04]  /*37a0*/  LDSM.16.M88.4 R64, [R164+0x2000] ;  /* 0x00200000a440783b */ /* 0x000fe80000000200 */
[----:B------:R-:W-:Y:S03]  /*37b0*/  LDSM.16.M88.4 R88, [R164+0x3000] ;  /* 0x00300000a458783b */ /* 0x000fe60000000200 */
[C---:B--2---:R-:W-:Y:S01]  /*37c0*/  HMMA.16816.F32.BF16 R20, R4.reuse, R12, R28 ;  /* 0x0000000c0414723c */ /* 0x044fe2000004181c */
[----:B------:R-:W-:Y:S07]  /*37d0*/  LDSM.16.M88.4 R76, [R103+0x2800] ;  /* 0x00280000674c783b */ /* 0x000fee0000000200 */
[C---:B------:R-:W-:Y:S08]  /*37e0*/  HMMA.16816.F32.BF16 R28, R4.reuse, R60, R32 ;  /* 0x0000003c041c723c */ /* 0x040ff00000041820 */
[C---:B------:R-:W-:Y:S01]  /*37f0*/  HMMA.16816.F32.BF16 R32, R4.reuse, R62, R36 ;  /* 0x0000003e0420723c */ /* 0x040fe20000041824 */
[----:B------:R-:W2:Y:S07]  /*3800*/  LDSM.16.M88.4 R60, [R165+-0x2800] ;  /* 0xffd80000a53c783b */ /* 0x000eae0000000200 */
[C---:B------:R-:W-:Y:S01]  /*3810*/  HMMA.16816.F32.BF16 R8, R4.reuse, R14, R24 ;  /* 0x0000000e0408723c */ /* 0x040fe20000041818 */
[----:B------:R-:W2:Y:S07]  /*3820*/  LDSM.16.M88.4 R12, [R173+0x4000] ;  /* 0x00400000ad0c783b */ /* 0x000eae0000000200 */
[C---:B------:R-:W-:Y:S08]  /*3830*/  HMMA.16816.F32.BF16 R36, R4.reuse, R80, R40 ;  /* 0x000000500424723c */ /* 0x040ff00000041828 */
[C---:B------:R-:W-:Y:S01]  /*3840*/  HMMA.16816.F32.BF16 R48, R4.reuse, R82, R48 ;  /* 0x000000520430723c */ /* 0x040fe20000041830 */
[----:B------:R-:W-:Y:S07]  /*3850*/  LDSM.16.M88.4 R80, [R166+0x2800] ;  /* 0x00280000a650783b */ /* 0x000fee0000000200 */
[C---:B-1----:R-:W-:Y:S08]  /*3860*/  HMMA.16816.F32.BF16 R52, R4.reuse, R56, R52 ;  /* 0x000000380434723c */ /* 0x042ff00000041834 */
[----:B------:R-:W-:Y:S01]  /*3870*/  HMMA.16816.F32.BF16 R40, R4, R58, R44 ;  /* 0x0000003a0428723c */ /* 0x000fe2000004182c */
[----:B------:R-:W1:Y:S07]  /*3880*/  LDSM.16.M88.4 R56, [R164+0x3800] ;  /* 0x00380000a438783b */ /* 0x000e6e0000000200 */
[C---:B---3--:R-:W-:Y:S08]  /*3890*/  HMMA.16816.F32.BF16 R24, R16.reuse, R84, R20 ;  /* 0x000000541018723c */ /* 0x048ff00000041814 */
[C---:B------:R-:W-:Y:S01]  /*38a0*/  HMMA.16816.F32.BF16 R20, R16.reuse, R86, R8 ;  /* 0x000000561014723c */ /* 0x040fe20000041808 */
[----:B------:R-:W3:Y:S04]  /*38b0*/  LDSM.16.M88.4 R8, [R174+0x4000] ;  /* 0x00400000ae08783b */ /* 0x000ee80000000200 */
[----:B------:R-:W-:Y:S03]  /*38c0*/  LDSM.16.M88.4 R84, [R166+0x3000] ;  /* 0x00300000a654783b */ /* 0x000fe60000000200 */
[C---:B----4-:R-:W-:Y:S08]  /*38d0*/  HMMA.16816.F32.BF16 R4, R16.reuse, R92, R28 ;  /* 0x0000005c1004723c */ /* 0x050ff0000004181c */
[C---:B------:R-:W-:Y:S01]  /*38e0*/  HMMA.16816.F32.BF16 R32, R16.reuse, R94, R32 ;  /* 0x0000005e1020723c */ /* 0x040fe20000041820 */
[----:B------:R-:W4:Y:S07]  /*38f0*/  LDSM.16.M88.4 R92, [R103+0x3000] ;  /* 0x00300000675c783b */ /* 0x000f2e0000000200 */
[C---:B-----5:R-:W-:Y:S08]  /*3900*/  HMMA.16816.F32.BF16 R36, R16.reuse, R96, R36 ;  /* 0x000000601024723c */ /* 0x060ff00000041824 */
[C---:B------:R-:W-:Y:S08]  /*3910*/  HMMA.16816.F32.BF16 R44, R16.reuse, R98, R48 ;  /* 0x00000062102c723c */ /* 0x040ff00000041830 */
[C---:B--2---:R-:W-:Y:S08]  /*3920*/  HMMA.16816.F32.BF16 R52, R16.reuse, R60, R52 ;  /* 0x0000003c1034723c */ /* 0x044ff00000041834 */
[----:B------:R-:W-:Y:S01]  /*3930*/  HMMA.16816.F32.BF16 R40, R16, R62, R40 ;  /* 0x0000003e1028723c */ /* 0x000fe20000041828 */
[----:B------:R-:W2:Y:S07]  /*3940*/  LDSM.16.M88.4 R60, [R103+0x3800] ;  /* 0x00380000673c783b */ /* 0x000eae0000000200 */
[C---:B------:R-:W-:Y:S08]  /*3950*/  HMMA.16816.F32.BF16 R28, R12.reuse, R64, R24 ;  /* 0x000000400c1c723c */ /* 0x040ff00000041818 */
[C---:B------:R-:W-:Y:S01]  /*3960*/  HMMA.16816.F32.BF16 R24, R12.reuse, R66, R20 ;  /* 0x000000420c18723c */ /* 0x040fe20000041814 */
[----:B------:R-:W-:Y:S07]  /*3970*/  LDSM.16.M88.4 R64, [R166+0x3800] ;  /* 0x00380000a640783b */ /* 0x000fee0000000200 */
[C---:B------:R-:W-:Y:S01]  /*3980*/  HMMA.16816.F32.BF16 R20, R12.reuse, R72, R4 ;  /* 0x000000480c14723c */ /* 0x040fe20000041804 */
[----:B------:R-:W-:Y:S07]  /*3990*/  LDSM.16.M88.4 R4, [R176+0x4000] ;  /* 0x00400000b004783b */ /* 0x000fee0000000200 */
[C---:B------:R-:W-:Y:S01]  /*39a0*/  HMMA.16816.F32.BF16 R16, R12.reuse, R74, R32 ;  /* 0x0000004a0c10723c */ /* 0x040fe20000041820 */
[----:B------:R-:W5:Y:S07]  /*39b0*/  LDSM.16.M88.4 R72, [R166+0x2000] ;  /* 0x00200000a648783b */ /* 0x000f6e0000000200 */
[C---:B------:R-:W-:Y:S08]  /*39c0*/  HMMA.16816.F32.BF16 R36, R12.reuse, R88, R36 ;  /* 0x000000580c24723c */ /* 0x040ff00000041824 */
[C---:B------:R-:W-:Y:S08]  /*39d0*/  HMMA.16816.F32.BF16 R48, R12.reuse, R90, R44 ;  /* 0x0000005a0c30723c */ /* 0x040ff0000004182c */
[C---:B-1----:R-:W-:Y:S08]  /*39e0*/  HMMA.16816.F32.BF16 R44, R12.reuse, R56, R52 ;  /* 0x000000380c2c723c */ /* 0x042ff00000041834 */
[----:B------:R-:W-:Y:S08]  /*39f0*/  HMMA.16816.F32.BF16 R40, R12, R58, R40 ;  /* 0x0000003a0c28723c */ /* 0x000ff00000041828 */
[C---:B---3--:R-:W-:Y:S08]  /*3a00*/  HMMA.16816.F32.BF16 R32, R8.reuse, R68, R28 ;  /* 0x000000440820723c */ /* 0x048ff0000004181c */
[C---:B------:R-:W-:Y:S01]  /*3a10*/  HMMA.16816.F32.BF16 R28, R8.reuse, R70, R24 ;  /* 0x00000046081c723c */ /* 0x040fe20000041818 */
[----:B------:R-:W-:Y:S07]  /*3a20*/  LDSM.16.M88.4 R68, [R165+-0x2000] ;  /* 0xffe00000a544783b */ /* 0x000fee0000000200 */
[C---:B------:R-:W-:Y:S01]  /*3a30*/  HMMA.16816.F32.BF16 R24, R8.reuse, R76, R20 ;  /* 0x0000004c0818723c */ /* 0x040fe20000041814 */
[----:B------:R-:W1:Y:S07]  /*3a40*/  LDSM.16.M88.4 R20, [R175+0x4000] ;  /* 0x00400000af14783b */ /* 0x000e6e0000000200 */
[C---:B------:R-:W-:Y:S01]  /*3a50*/  HMMA.16816.F32.BF16 R16, R8.reuse, R78, R16 ;  /* 0x0000004e0810723c */ /* 0x040fe20000041810 */
[----:B------:R-:W3:Y:S07]  /*3a60*/  LDSM.16.M88.4 R76, [R165+-0x1800] ;  /* 0xffe80000a54c783b */ /* 0x000eee0000000200 */
[C---:B----4-:R-:W-:Y:S08]  /*3a70*/  HMMA.16816.F32.BF16 R12, R8.reuse, R92, R36 ;  /* 0x0000005c080c723c */ /* 0x050ff00000041824 */
[C---:B------:R-:W-:Y:S08]  /*3a80*/  HMMA.16816.F32.BF16 R56, R8.reuse, R94, R48 ;  /* 0x0000005e0838723c */ /* 0x040ff00000041830 */
[C---:B--2---:R-:W-:Y:S08]  /*3a90*/  HMMA.16816.F32.BF16 R48, R8.reuse, R60, R44 ;  /* 0x0000003c0830723c */ /* 0x044ff0000004182c */
[----:B------:R-:W-:Y:S01]  /*3aa0*/  HMMA.16816.F32.BF16 R44, R8, R62, R40 ;  /* 0x0000003e082c723c */ /* 0x000fe20000041828 */
[----:B------:R-:W-:Y:S04]  /*3ab0*/  LDSM.16.M88.4 R60, [R164+0x4000] ;  /* 0x00400000a43c783b */ /* 0x000fe80000000200 */
[----:B------:R-:W-:Y:S03]  /*3ac0*/  LDSM.16.M88.4 R40, [R165+-0x1000] ;  /* 0xfff00000a528783b */ /* 0x000fe60000000200 */
[C---:B-----5:R-:W-:Y:S08]  /*3ad0*/  HMMA.16816.F32.BF16 R36, R4.reuse, R72, R32 ;  /* 0x000000480424723c */ /* 0x060ff00000041820 */
[C---:B------:R-:W-:Y:S01]  /*3ae0*/  HMMA.16816.F32.BF16 R52, R4.reuse, R82, R16 ;  /* 0x000000520434723c */ /* 0x040fe20000041810 */
[----:B------:R-:W2:Y:S07]  /*3af0*/  LDSM.16.M88.4 R16, [R173+0x8000] ;  /* 0x00800000ad10783b */ /* 0x000eae0000000200 */
        /* <DEDUP_REMOVED lines=8> */
[C---:B------:R-:W-:Y:S08]  /*3b80*/  HMMA.16816.F32.BF16 R48, R4.reuse, R64, R48 ;  /* 0x000000400430723c */ /* 0x040ff00000041830 */
[----:B------:R-:W-:Y:S01]  /*3b90*/  HMMA.16816.F32.BF16 R92, R4, R66, R44 ;  /* 0x00000042045c723c */ /* 0x000fe2000004182c */
[----:B------:R-:W-:Y:S04]  /*3ba0*/  LDSM.16.M88.4 R64, [R103+0x4800] ;  /* 0x004800006740783b */ /* 0x000fe80000000200 */
[----:B------:R-:W-:Y:S03]  /*3bb0*/  LDSM.16.M88.4 R44, [R164+0x5000] ;  /* 0x00500000a42c783b */ /* 0x000fe60000000200 */
[C---:B-1----:R-:W-:Y:S01]  /*3bc0*/  HMMA.16816.F32.BF16 R4, R20.reuse, R68, R36 ;  /* 0x000000441404723c */ /* 0x042fe20000041824 */
[----:B------:R-:W1:Y:S07]  /*3bd0*/  LDSM.16.M88.4 R36, [R103+0x4000] ;  /* 0x004000006724783b */ /* 0x000e6e0000000200 */
[C---:B------:R-:W-:Y:S08]  /*3be0*/  HMMA.16816.F32.BF16 R28, R20.reuse, R70, R28 ;  /* 0x00000046141c723c */ /* 0x040ff0000004181c */
[----:B---3--:R-:W-:Y:S01]  /*3bf0*/  HMMA.16816.F32.BF16 R68, R20, R78, R52 ;  /* 0x0000004e1444723c */ /* 0x008fe20000041834 */
[----:B------:R-:W3:Y:S07]  /*3c00*/  LDSM.16.M88.4 R52, [R164+0x4800] ;  /* 0x00480000a434783b */ /* 0x000eee0000000200 */
[----:B--2---:R-:W-:Y:S08]  /*3c10*/  HMMA.16816.F32.BF16 R4, R16, R60, R4 ;  /* 0x0000003c1004723c */ /* 0x004ff00000041804 */
[C---:B------:R-:W-:Y:S08]  /*3c20*/  HMMA.16816.F32.BF16 R32, R20.reuse, R76, R32 ;  /* 0x0000004c1420723c */ /* 0x040ff00000041820 */
[C---:B------:R-:W-:Y:S01]  /*3c30*/  HMMA.16816.F32.BF16 R76, R20.reuse, R42, R8 ;  /* 0x0000002a144c723c */ /* 0x040fe20000041808 */
[----:B------:R-:W-:Y:S07]  /*3c40*/  LDSM.16.M88.4 R8, [R176+0x8000] ;  /* 0x00800000b008783b */ /* 0x000fee0000000200 */
[----:B----4-:R-:W-:Y:S01]  /*3c50*/  HMMA.16816.F32.BF16 R88, R20, R84, R48 ;  /* 0x000000541458723c */ /* 0x010fe20000041830 */
[----:B------:R-:W2:Y:S07]  /*3c60*/  LDSM.16.M88.4 R48, [R166+0x4000] ;  /* 0x00400000a630783b */ /* 0x000eae0000000200 */
[----:B------:R-:W-:Y:S01]  /*3c70*/  HMMA.16816.F32.BF16 R28, R16, R62, R28 ;  /* 0x0000003e101c723c */ /* 0x000fe2000004181c */
[----:B------:R-:W-:Y:S07]  /*3c80*/  LDSM.16.M88.4 R60, [R166+0x4800] ;  /* 0x00480000a63c783b */ /* 0x000fee0000000200 */
[----:B------:R-:W-:Y:S08]  /*3c90*/  HMMA.16816.F32.BF16 R80, R20, R40, R24 ;  /* 0x000000281450723c */ /* 0x000ff00000041818 */
[C---:B-1----:R-:W-:Y:S01]  /*3ca0*/  HMMA.16816.F32.BF16 R24, R12.reuse, R36, R4 ;  /* 0x000000240c18723c */ /* 0x042fe20000041804 */
[----:B------:R-:W1:Y:S07]  /*3cb0*/  LDSM.16.M88.4 R4, [R175+0x8000] ;  /* 0x00800000af04783b */ /* 0x000e6e0000000200 */
[----:B------:R-:W-:Y:S08]  /*3cc0*/  HMMA.16816.F32.BF16 R28, R12, R38, R28 ;  /* 0x000000260c1c723c */ /* 0x000ff0000004181c */
[----:B---3--:R-:W-:Y:S08]  /*3cd0*/  HMMA.16816.F32.BF16 R32, R16, R52, R32 ;  /* 0x000000341020723c */ /* 0x008ff00000041820 */
[----:B--2---:R-:W-:Y:S08]  /*3ce0*/  HMMA.16816.F32.BF16 R24, R8, R48, R24 ;  /* 0x000000300818723c */ /* 0x004ff00000041818 */
[----:B------:R-:W-:Y:S01]  /*3cf0*/  HMMA.16816.F32.BF16 R40, R16, R54, R68 ;  /* 0x000000361028723c */ /* 0x000fe20000041844 */
[----:B------:R-:W2:Y:S04]  /*3d00*/  LDSM.16.M88.4 R68, [R103+0x5000] ;  /* 0x005000006744783b */ /* 0x000ea80000000200 */
[----:B------:R-:W3:Y:S03]  /*3d10*/  LDSM.16.M88.4 R52, [R165+0x800] ;  /* 0x00080000a534783b */ /* 0x000ee60000000200 */
[----:B------:R-:W-:Y:S08]  /*3d20*/  HMMA.16816.F32.BF16 R28, R8, R50, R28 ;  /* 0x00000032081c723c */ /* 0x000ff0000004181c */
[----:B------:R-:W-:Y:S08]  /*3d30*/  HMMA.16816.F32.BF16 R36, R12, R64, R32 ;  /* 0x000000400c24723c */ /* 0x000ff00000041820 */
[----:B-1----:R-:W-:Y:S08]  /*3d40*/  HMMA.16816.F32.BF16 R48, R4, R56, R24 ;  /* 0x000000380430723c */ /* 0x002ff00000041818 */
[----:B------:R-:W-:Y:S08]  /*3d50*/  HMMA.16816.F32.BF16 R84, R20, R86, R92 ;  /* 0x000000561454723c */ /* 0x000ff0000004185c */
[----:B------:R-:W-:Y:S08]  /*3d60*/  HMMA.16816.F32.BF16 R20, R16, R44, R80 ;  /* 0x0000002c1014723c */ /* 0x000ff00000041850 */
[----:B------:R-:W-:Y:S01]  /*3d70*/  HMMA.16816.F32.BF16 R32, R12, R66, R40 ;  /* 0x000000420c20723c */ /* 0x000fe20000041828 */
[----:B------:R-:W-:-:S07]  /*3d80*/  FMUL.FTZ R0, R48, c[0x0][0x320] ;  /* 0x0000c80030007a20 */ /* 0x000fce0000410000 */
[----:B------:R-:W-:Y:S01]  /*3d90*/  HMMA.16816.F32.BF16 R28, R4, R58, R28 ;  /* 0x0000003a041c723c */ /* 0x000fe2000004181c */
[----:B------:R-:W1:Y:S07]  /*3da0*/  LDSM.16.M88.4 R56, [R166+0x5000] ;  /* 0x00500000a638783b */ /* 0x000e6e0000000200 */
[----:B------:R-:W-:Y:S08]  /*3db0*/  HMMA.16816.F32.BF16 R36, R8, R60, R36 ;  /* 0x0000003c0824723c */ /* 0x000ff00000041824 */
[----:B------:R-:W-:Y:S01]  /*3dc0*/  HMMA.16816.F32.BF16 R44, R16, R46, R76 ;  /* 0x0000002e102c723c */ /* 0x000fe2000004184c */
[----:B------:R4:W1:Y:S07]  /*3dd0*/  MUFU.TANH R76, R0 ;  /* 0x00000000004c7308 */ /* 0x00086e0000002400 */
[----:B--2---:R-:W-:Y:S08]  /*3de0*/  HMMA.16816.F32.BF16 R24, R12, R68, R20 ;  /* 0x000000440c18723c */ /* 0x004ff00000041814 */
[----:B------:R-:W-:Y:S01]  /*3df0*/  HMMA.16816.F32.BF16 R20, R8, R62, R32 ;  /* 0x0000003e0814723c */ /* 0x000fe20000041820 */
[----:B----4-:R-:W-:Y:S01]  /*3e00*/  FMUL.FTZ R0, R49, c[0x0][0x320] ;  /* 0x0000c80031007a20 */ /* 0x010fe20000410000 */
[----:B------:R-:W2:Y:S06]  /*3e10*/  LDSM.16.M88.4 R60, [R103+0x5800] ;  /* 0x00580000673c783b */ /* 0x000eac0000000200 */
[----:B------:R-:W-:Y:S01]  /*3e20*/  HMMA.16816.F32.BF16 R64, R16, R72, R88 ;  /* 0x000000481040723c */ /* 0x000fe20000041858 */
[----:B------:R4:W1:Y:S07]  /*3e30*/  MUFU.TANH R72, R0 ;  /* 0x0000000000487308 */ /* 0x00086e0000002400 */
[----:B---3--:R-:W-:Y:S08]  /*3e40*/  HMMA.16816.F32.BF16 R36, R4, R52, R36 ;  /* 0x000000340424723c */ /* 0x008ff00000041824 */
[----:B------:R-:W-:Y:S01]  /*3e50*/  HMMA.16816.F32.BF16 R40, R12, R70, R44 ;  /* 0x000000460c28723c */ /* 0x000fe2000004182c */
[----:B----4-:R-:W-:Y:S01]  /*3e60*/  FMUL.FTZ R0, R50, c[0x0][0x320] ;  /* 0x0000c80032007a20 */ /* 0x010fe20000410000 */
[----:B------:R-:W3:Y:S03]  /*3e70*/  LDSM.16.M88.4 R44, [R166+0x5800] ;  /* 0x00580000a62c783b */ /* 0x000ee60000000200 */
[----:B------:R4:W2:Y:S03]  /*3e80*/  MUFU.TANH R81, R0 ;  /* 0x0000000000517308 */ /* 0x0008a60000002400 */
[----:B-1----:R-:W-:Y:S08]  /*3e90*/  HMMA.16816.F32.BF16 R32, R8, R56, R24 ;  /* 0x000000380820723c */ /* 0x002ff00000041818 */
[----:B------:R-:W-:Y:S01]  /*3ea0*/  HMMA.16816.F32.BF16 R24, R4, R54, R20 ;  /* 0x000000360418723c */ /* 0x000fe20000041814 */
[----:B----4-:R-:W-:-:S02]  /*3eb0*/  FMUL.FTZ R0, R51, c[0x0][0x320] ;  /* 0x0000c80033007a20 */ /* 0x010fc40000410000 */
[----:B------:R-:W1:Y:S05]  /*3ec0*/  LDSM.16.M88.4 R48, [R165+0x1000] ;  /* 0x00100000a530783b */ /* 0x000e6a0000000200 */
[----:B------:R-:W-:Y:S01]  /*3ed0*/  HMMA.16816.F32.BF16 R16, R16, R74, R84 ;  /* 0x0000004a1010723c */ /* 0x000fe20000041854 */
[----:B------:R4:W1:Y:S07]  /*3ee0*/  MUFU.TANH R80, R0 ;  /* 0x0000000000507308 */ /* 0x00086e0000002400 */
[----:B--2---:R-:W-:Y:S01]  /*3ef0*/  HMMA.16816.F32.BF16 R20, R12, R60, R64 ;  /* 0x0000003c0c14723c */ /* 0x004fe20000041840 */
[----:B----4-:R-:W-:-:S04]  /*3f00*/  FMUL.FTZ R0, R28, c[0x0][0x320] ;  /* 0x0000c8001c007a20 */ /* 0x010fc80000410000 */
[----:B------:R2:W4:Y:S11]  /*3f10*/  MUFU.TANH R69, R0 ;  /* 0x0000000000457308 */ /* 0x0005360000002400 */
[----:B------:R-:W-:Y:S08]  /*3f20*/  HMMA.16816.F32.BF16 R12, R12, R62, R16 ;  /* 0x0000003e0c0c723c */ /* 0x000ff00000041810 */
[----:B---3--:R-:W-:Y:S01]  /*3f30*/  HMMA.16816.F32.BF16 R16, R8, R44, R20 ;  /* 0x0000002c0810723c */ /* 0x008fe20000041814 */
[----:B--2---:R-:W-:-:S07]  /*3f40*/  FMUL.FTZ R0, R29, c[0x0][0x320] ;  /* 0x0000c8001d007a20 */ /* 0x004fce0000410000 */
[----:B-1----:R-:W-:Y:S01]  /*3f50*/  HMMA.16816.F32.BF16 R32, R4, R48, R32 ;  /* 0x000000300420723c */ /* 0x002fe20000041820 */
        /* <DEDUP_REMOVED lines=90> */
.L_x_1240:
        /* <DEDUP_REMOVED lines=8> */
[----:B--2---:R-:W-:Y:S01]  /*4580*/  IMAD.X R7, R4, 0x1, R101, P0 ;  /* 0x0000000104077824 */ /* 0x004fe200000e0665 */
        /* <DEDUP_REMOVED lines=12> */
.L_x_1241:
        /* <DEDUP_REMOVED lines=21> */
.L_x_1142:
[----:B--234-:R-:W-:Y:S05]  /*47a0*/  BSYNC B0 ;  /* 0x0000000000007941 */ /* 0x01cfea0003800000 */
.L_x_1141:
[----:B-1----:R-:W-:Y:S01]  /*47b0*/  MOV R2, 0x1 ;  /* 0x0000000100027802 */ /* 0x002fe20000000f00 */
[----:B------:R-:W0:Y:S01]  /*47c0*/  LDGDEPBAR ;  /* 0x00000000000079af */ /* 0x000e220000000000 */
[----:B------:R-:W-:-:S02]  /*47d0*/  IADD3 R0, R212, R205, RZ ;  /* 0x000000cdd4007210 */ /* 0x000fc40007ffe0ff */
[----:B------:R-:W-:Y:S01]  /*47e0*/  IADD3 R6, -R206, R105, RZ ;  /* 0x00000069ce067210 */ /* 0x000fe20007ffe1ff */
[----:B------:R-:W-:Y:S02]  /*47f0*/  IMAD R2, R100, -0x40, R2 ;  /* 0xffffffc064027824 */ /* 0x000fe400078e0202 */
[----:B------:R-:W-:-:S04]  /*4800*/  @P4 IMAD.HI.U32 R3, R0, c[0x0][0x2c8], RZ ;  /* 0x0000b20000034a27 */ /* 0x000fc800078e00ff */
[----:B------:R-:W-:Y:S01]  /*4810*/  IMAD.MOV.U32 R4, RZ, RZ, R0 ;  /* 0x000000ffff047224 */ /* 0x000fe200078e0000 */
[----:B------:R-:W-:Y:S02]  /*4820*/  IADD3 R0, -R206, R2, R203 ;  /* 0x00000002ce007210 */ /* 0x000fe40007ffe1cb */
[----:B------:R-:W-:-:S03]  /*4830*/  @P4 SHF.R.U32.HI R4, RZ, c[0x0][0x2cc], R3 ;  /* 0x0000b300ff044a19 */ /* 0x000fc60000011603 */
[----:B------:R-:W-:Y:S01]  /*4840*/  IMAD.IADD R5, R0, 0x1, -R204 ;  /* 0x0000000100057824 */ /* 0x000fe200078e0acc */
[----:B------:R-:W-:Y:S05]  /*4850*/  BRA.DIV ~URZ, `(.L_x_1145) ;  /* 0x0000d5927f007947 */ /* 0x000fea000b800000 */
[----:B------:R1:W2:Y:S02]  /*4860*/  SHFL.IDX PT, R0, R4, RZ, 0x1c1f ;  /* 0x001c1fff04007589 */ /* 0x0002a400000e0000 */
.L_x_1242:
        /* <DEDUP_REMOVED lines=35> */
[----:B------:R-:W2:Y:S02]  /*4aa0*/  SHFL.IDX PT, R0, R4, 0x1, 0x1c1f ;  /* 0x003c1f0004007f89 */ /* 0x000ea400000e0000 */
[----:B--2---:R-:W-:-:S05]  /*4ab0*/  IMAD.IADD R0, R5, 0x1, R0 ;  /* 0x0000000105007824 */ /* 0x004fca00078e0200 */
[----:B------:R-:W-:Y:S02]  /*4ac0*/  IMNMX R3, R6, R0, PT ;  /* 0x0000000006037217 */ /* 0x000fe40003800200 */
[----:B------:R-:W-:Y:S02]  /*4ad0*/  FMNMX.FTZ R0, R9, R10, !PT ;  /* 0x0000000a09007209 */ /* 0x000fe40007810000 */
[C---:B------:R-:W-:Y:S02]  /*4ae0*/  ISETP.GT.AND P5, PT, R3.reuse, RZ, PT ;  /* 0x000000ff0300720c */ /* 0x040fe40003fa4270 */
[C---:B------:R-:W-:Y:S02]  /*4af0*/  ISETP.GT.AND P2, PT, R3.reuse, 0x1, PT ;  /* 0x000000010300780c */ /* 0x040fe40003f44270 */
[----:B------:R-:W-:Y:S02]  /*4b00*/  ISETP.GT.AND P0, PT, R3, 0x8, PT ;  /* 0x000000080300780c */ /* 0x000fe40003f04270 */
[----:B------:R-:W-:-:S02]  /*4b10*/  FSEL R6, R81, -INF , P5 ;  /* 0xff80000051067808 */ /* 0x000fc40002800000 */
        /* <DEDUP_REMOVED lines=55> */
[----:B------:R-:W-:Y:S01]  /*4e90*/  FMNMX.FTZ R2, R102, R2, !PT ;  /* 0x0000000266027209 */ /* 0x000fe20007810000 */
[----:B------:R-:W2:Y:S03]  /*4ea0*/  SHFL.BFLY PT, R3, R0, 0x2, 0x1f ;  /* 0x0c401f0000037f89 */ /* 0x000ea600000e0000 */
[----:B------:R-:W-:-:S05]  /*4eb0*/  FMNMX.FTZ R2, R101, R2, !PT ;  /* 0x0000000265027209 */ /* 0x000fca0007810000 */
[----:B-1----:R-:W1:Y:S01]  /*4ec0*/  SHFL.BFLY PT, R4, R2, 0x2, 0x1f ;  /* 0x0c401f0002047f89 */ /* 0x002e6200000e0000 */
[----:B--2---:R-:W-:-:S05]  /*4ed0*/  FMNMX.FTZ R0, R3, R0, !PT ;  /* 0x0000000003007209 */ /* 0x004fca0007810000 */
[----:B------:R-:W2:Y:S01]  /*4ee0*/  SHFL.BFLY PT, R3, R0, 0x1, 0x1f ;  /* 0x0c201f0000037f89 */ /* 0x000ea200000e0000 */
[----:B-1----:R-:W-:-:S05]  /*4ef0*/  FMNMX.FTZ R4, R2, R4, !PT ;  /* 0x0000000402047209 */ /* 0x002fca0007810000 */
[----:B------:R1:W3:Y:S01]  /*4f00*/  SHFL.BFLY PT, R5, R4, 0x1, 0x1f ;  /* 0x0c201f0004057f89 */ /* 0x0002e200000e0000 */
[----:B--2---:R-:W-:-:S05]  /*4f10*/  FMNMX.FTZ R100, R0, R3, !PT ;  /* 0x0000000300647209 */ /* 0x004fca0007810000 */
.L_x_1243:
[C---:B------:R-:W-:Y:S01]  /*4f20*/  FMUL.FTZ R0, R100.reuse, c[0x0][0x2d0] ;  /* 0x0000b40064007a20 */ /* 0x040fe20000410000 */
[----:B------:R-:W-:Y:S01]  /*4f30*/  FSETP.NEU.FTZ.AND P0, PT, R100, -INF , PT ;  /* 0xff8000006400780b */ /* 0x000fe20003f1d000 */
[----:B------:R-:W-:Y:S01]  /*4f40*/  WARPSYNC 0xffffffff ;  /* 0xffffffff00007948 */ /* 0x000fe20003800000 */
[----:B---3--:R-:W-:Y:S01]  /*4f50*/  FMNMX.FTZ R12, R5, R4, !PT ;  /* 0x00000004050c7209 */ /* 0x008fe20007810000 */
        /* <DEDUP_REMOVED lines=13> */
[----:B--2---:R-:W-:-:S04]  /*5030*/  FFMA.FTZ R2, R10, c[0x0][0x2d0], -R0 ;  /* 0x0000b4000a027a23 */ /* 0x004fc80000010800 */
[----:B------:R2:W-:Y:S01]  /*5040*/  MUFU.EX2 R152, R2 ;  /* 0x0000000200987308 */ /* 0x0005e20000000800 */
[--C-:B---3--:R-:W-:Y:S02]  /*5050*/  FFMA.FTZ R3, R14, c[0x0][0x2d0], -R0.reuse ;  /* 0x0000b4000e037a23 */ /* 0x108fe40000010800 */
[----:B------:R-:W-:-:S05]  /*5060*/  FFMA.FTZ R14, R78, c[0x0][0x2d0], -R0 ;  /* 0x0000b4004e0e7a23 */ /* 0x000fca0000010800 */
[----:B------:R-:W3:Y:S01]  /*5070*/  MUFU.EX2 R156, R3 ;  /* 0x00000003009c7308 */ /* 0x000ee20000000800 */
[----:B--2---:R-:W-:-:S07]  /*5080*/  FMUL.FTZ R2, R12, c[0x0][0x2d0] ;  /* 0x0000b4000c027a20 */ /* 0x004fce0000410000 */
[----:B------:R-:W-:Y:S01]  /*5090*/  MUFU.EX2 R14, R14 ;  /* 0x0000000e000e7308 */ /* 0x000fe20000000800 */
[----:B------:R-:W-:Y:S02]  /*50a0*/  FSEL R2, R2, RZ, P0 ;  /* 0x000000ff02027208 */ /* 0x000fe40000000000 */
[----:B---3--:R-:W-:-:S03]  /*50b0*/  F2FP.BF16.PACK_AB R10, R156, R13 ;  /* 0x0000000d9c0a723e */ /* 0x008fc600000010ff */
[----:B------:R-:W-:-:S04]  /*50c0*/  FFMA.FTZ R3, R6, c[0x0][0x2d0], -R2 ;  /* 0x0000b40006037a23 */ /* 0x000fc80000010802 */
[----:B------:R2:W-:Y:S02]  /*50d0*/  MUFU.EX2 R155, R3 ;  /* 0x00000003009b7308 */ /* 0x0005e40000000800 */
[--C-:B--2---:R-:W-:Y:S02]  /*50e0*/  FFMA.FTZ R3, R7, c[0x0][0x2d0], -R2.reuse ;  /* 0x0000b40007037a23 */ /* 0x104fe40000010802 */
[----:B-1----:R-:W1:Y:S04]  /*50f0*/  LDSM.16.MT88.4 R4, [R168] ;  /* 0x00000000a804783b */ /* 0x002e680000004200 */
[----:B------:R2:W3:Y:S02]  /*5100*/  MUFU.EX2 R153, R3 ;  /* 0x0000000300997308 */ /* 0x0004e40000000800 */
[----:B--2---:R-:W-:Y:S01]  /*5110*/  FFMA.FTZ R3, R8, c[0x0][0x2d0], -R2 ;  /* 0x0000b40008037a23 */ /* 0x004fe20000010802 */
[----:B------:R-:W-:-:S02]  /*5120*/  F2FP.BF16.PACK_AB R8, R152, R154 ;  /* 0x0000009a9808723e */ /* 0x000fc400000010ff */
[----:B---3--:R-:W-:-:S03]  /*5130*/  F2FP.BF16.PACK_AB R9, R153, R155 ;  /* 0x0000009b9909723e */ /* 0x008fc600000010ff */
        /* <DEDUP_REMOVED lines=12> */
[----:B-1----:R-:W-:Y:S01]  /*5200*/  FFMA.FTZ R3, R23, c[0x0][0x2d0], -R0 ;  /* 0x0000b40017037a23 */ /* 0x002fe20000010800 */
[----:B--2---:R-:W-:-:S03]  /*5210*/  F2FP.BF16.PACK_AB R4, R215, R183 ;  /* 0x000000b7d704723e */ /* 0x004fc600000010ff */
[----:B------:R1:W-:Y:S02]  /*5220*/  MUFU.EX2 R214, R3 ;  /* 0x0000000300d67308 */ /* 0x0003e40000000800 */
[----:B-1----:R-:W-:Y:S02]  /*5230*/  FFMA.FTZ R3, R24, c[0x0][0x2d0], -R0 ;  /* 0x0000b40018037a23 */ /* 0x002fe40000010800 */
[----:B------:R-:W-:Y:S04]  /*5240*/  HMMA.16816.F32.BF16 R24, R8, R6, RZ ;  /* 0x000000060818723c */ /* 0x000fe800000418ff */
[----:B------:R1:W2:Y:S02]  /*5250*/  MUFU.EX2 R219, R3 ;  /* 0x0000000300db7308 */ /* 0x0002a40000000800 */
[----:B-1----:R-:W-:Y:S01]  /*5260*/  FFMA.FTZ R3, R15, c[0x0][0x2d0], -R2 ;  /* 0x0000b4000f037a23 */ /* 0x002fe20000010802 */
[----:B--2---:R-:W-:Y:S01]  /*5270*/  F2FP.BF16.PACK_AB R6, R219, R214 ;  /* 0x000000d6db06723e */ /* 0x004fe200000010ff */
[----:B------:R-:W-:-:S04]  /*5280*/  FFMA.FTZ R15, R79, c[0x0][0x2d0], -R0 ;  /* 0x0000b4004f0f7a23 */ /* 0x000fc80000010800 */
[----:B------:R1:W-:Y:S08]  /*5290*/  MUFU.EX2 R213, R3 ;  /* 0x0000000300d57308 */ /* 0x0003f00000000800 */
[----:B------:R-:W-:Y:S01]  /*52a0*/  MUFU.EX2 R15, R15 ;  /* 0x0000000f000f7308 */ /* 0x000fe20000000800 */
[--C-:B-1----:R-:W-:Y:S02]  /*52b0*/  FFMA.FTZ R3, R22, c[0x0][0x2d0], -R2.reuse ;  /* 0x0000b40016037a23 */ /* 0x102fe40000010802 */
[----:B------:R-:W-:Y:S01]  /*52c0*/  HMMA.16816.F32.BF16 R20, R8, R40, RZ ;  /* 0x000000280814723c */ /* 0x000fe200000418ff */
[----:B------:R-:W-:Y:S04]  /*52d0*/  LDSM.16.MT88.4 R40, [R168+0x2800] ;  /* 0x00280000a828783b */ /* 0x000fe80000004200 */
        /* <DEDUP_REMOVED lines=16> */
[----:B------:R-:W-:Y:S01]  /*53e0*/  LDSM.16.MT88.4 R56, [R170+0x2000] ;  /* 0x00200000aa38783b */ /* 0x000fe20000004200 */
[----:B------:R2:W-:Y:S06]  /*53f0*/  MUFU.EX2 R172, R3 ;  /* 0x0000000300ac7308 */ /* 0x0005ec0000000800 */
[C---:B------:R-:W-:Y:S08]  /*5400*/  HMMA.16816.F32.BF16 R144, R4.reuse, R44, R20 ;  /* 0x0000002c0490723c */ /* 0x040ff00000041814 */
[----:B------:R-:W-:Y:S01]  /*5410*/  HMMA.16816.F32.BF16 R140, R4, R46, R16 ;  /* 0x0000002e048c723c */ /* 0x000fe20000041810 */
[----:B------:R-:W5:Y:S01]  /*5420*/  LDSM.16.MT88.4 R44, [R167+0x2800] ;  /* 0x00280000a72c783b */ /* 0x000f620000004200 */
[----:B--2---:R-:W-:-:S04]  /*5430*/  FFMA.FTZ R3, R73, c[0x0][0x2d0], -R0 ;  /* 0x0000b40049037a23 */ /* 0x004fc80000010800 */
[----:B------:R2:W-:Y:S02]  /*5440*/  MUFU.EX2 R177, R3 ;  /* 0x0000000300b17308 */ /* 0x0005e40000000800 */
[----:B-1----:R-:W-:Y:S08]  /*5450*/  HMMA.16816.F32.BF16 R20, R8, R52, RZ ;  /* 0x000000340814723c */ /* 0x002ff000000418ff */
[----:B------:R-:W-:Y:S01]  /*5460*/  HMMA.16816.F32.BF16 R124, R4, R38, R48 ;  /* 0x00000026047c723c */ /* 0x000fe20000041830 */
[----:B------:R-:W-:Y:S01]  /*5470*/  LDSM.16.MT88.4 R48, [R169+0x2800] ;  /* 0x00280000a930783b */ /* 0x000fe20000004200 */
[----:B--2---:R-:W-:-:S06]  /*5480*/  FFMA.FTZ R3, R72, c[0x0][0x2d0], -R0 ;  /* 0x0000b40048037a23 */ /* 0x004fcc0000010800 */
[C---:B------:R-:W-:Y:S01]  /*5490*/  HMMA.16816.F32.BF16 R16, R8.reuse, R54, RZ ;  /* 0x000000360810723c */ /* 0x040fe200000418ff */
[----:B------:R-:W1:Y:S01]  /*54a0*/  LDSM.16.MT88.4 R52, [R170+0x2800] ;  /* 0x00280000aa34783b */ /* 0x000e620000004200 */
[----:B------:R2:W1:Y:S06]  /*54b0*/  MUFU.EX2 R180, R3 ;  /* 0x0000000300b47308 */ /* 0x00046c0000000800 */
[----:B------:R-:W-:Y:S08]  /*54c0*/  HMMA.16816.F32.BF16 R36, R8, R64, RZ ;  /* 0x000000400824723c */ /* 0x000ff000000418ff */
[----:B---3--:R-:W-:Y:S01]  /*54d0*/  HMMA.16816.F32.BF16 R108, R4, R28, R20 ;  /* 0x0000001c046c723c */ /* 0x008fe20000041814 */
[----:B--2---:R-:W-:-:S04]  /*54e0*/  FFMA.FTZ R3, R70, c[0x0][0x2d0], -R2 ;  /* 0x0000b40046037a23 */ /* 0x004fc80000010802 */
[----:B------:R2:W-:Y:S03]  /*54f0*/  MUFU.EX2 R162, R3 ;  /* 0x0000000300a27308 */ /* 0x0005e60000000800 */
[C---:B------:R-:W-:Y:S01]  /*5500*/  HMMA.16816.F32.BF16 R32, R8.reuse, R66, RZ ;  /* 0x000000420820723c */ /* 0x040fe200000418ff */
[----:B------:R-:W3:Y:S07]  /*5510*/  LDSM.16.MT88.4 R64, [R167+0x4000] ;  /* 0x00400000a740783b */ /* 0x000eee0000004200 */
[----:B----4-:R-:W-:Y:S01]  /*5520*/  HMMA.16816.F32.BF16 R20, R8, R24, RZ ;  /* 0x000000180814723c */ /* 0x010fe200000418ff */
[----:B--2---:R-:W-:-:S07]  /*5530*/  FFMA.FTZ R3, R68, c[0x0][0x2d0], -R2 ;  /* 0x0000b40044037a23 */ /* 0x004fce0000010802 */
[C---:B------:R-:W-:Y:S08]  /*5540*/  HMMA.16816.F32.BF16 R136, R4.reuse, R30, R16 ;  /* 0x0000001e0488723c */ /* 0x040ff00000041810 */
[----:B-----5:R-:W-:Y:S01]  /*5550*/  HMMA.16816.F32.BF16 R128, R4, R44, R36 ;  /* 0x0000002c0480723c */ /* 0x020fe20000041824 */
[----:B------:R-:W2:Y:S07]  /*5560*/  LDSM.16.MT88.4 R36, [R168+0x4000] ;  /* 0x00400000a824783b */ /* 0x000eae0000004200 */
[C---:B------:R-:W-:Y:S08]  /*5570*/  HMMA.16816.F32.BF16 R28, R8.reuse, R58, RZ ;  /* 0x0000003a081c723c */ /* 0x040ff000000418ff */
[----:B------:R-:W-:Y:S08]  /*5580*/  HMMA.16816.F32.BF16 R16, R8, R26, RZ ;  /* 0x0000001a0810723c */ /* 0x000ff000000418ff */
[C---:B------:R-:W-:Y:S01]  /*5590*/  HMMA.16816.F32.BF16 R112, R4.reuse, R46, R32 ;  /* 0x0000002e0470723c */ /* 0x040fe20000041820 */
[----:B------:R-:W4:Y:S07]  /*55a0*/  LDSM.16.MT88.4 R44, [R167+0x4800] ;  /* 0x00480000a72c783b */ /* 0x000f2e0000004200 */
[----:B------:R-:W-:Y:S08]  /*55b0*/  HMMA.16816.F32.BF16 R120, R4, R40, R20 ;  /* 0x000000280478723c */ /* 0x000ff00000041814 */
[C---:B------:R-:W-:Y:S08]  /*55c0*/  HMMA.16816.F32.BF16 R20, R8.reuse, R62, RZ ;  /* 0x0000003e0814723c */ /* 0x040ff000000418ff */
[----:B------:R-:W-:Y:S08]  /*55d0*/  HMMA.16816.F32.BF16 R32, R8, R56, RZ ;  /* 0x000000380820723c */ /* 0x000ff000000418ff */
[C---:B-1----:R-:W-:Y:S01]  /*55e0*/  HMMA.16816.F32.BF16 R92, R4.reuse, R54, R28 ;  /* 0x00000036045c723c */ /* 0x042fe2000004181c */
[----:B------:R-:W1:Y:S07]  /*55f0*/  LDSM.16.MT88.4 R28, [R168+0x4800] ;  /* 0x00480000a81c783b */ /* 0x000e6e0000004200 */
[----:B------:R-:W-:Y:S08]  /*5600*/  HMMA.16816.F32.BF16 R104, R4, R42, R16 ;  /* 0x0000002a0468723c */ /* 0x000ff00000041810 */
[----:B---3--:R-:W-:Y:S08]  /*5610*/  HMMA.16816.F32.BF16 R16, R8, R64, RZ ;  /* 0x000000400810723c */ /* 0x008ff000000418ff */
[C---:B------:R-:W-:Y:S08]  /*5620*/  HMMA.16816.F32.BF16 R84, R4.reuse, R50, R20 ;  /* 0x000000320454723c */ /* 0x040ff00000041814 */
[----:B------:R-:W-:Y:S01]  /*5630*/  HMMA.16816.F32.BF16 R96, R4, R52, R32 ;  /* 0x000000340460723c */ /* 0x000fe20000041820 */
[----:B------:R-:W3:Y:S07]  /*5640*/  LDSM.16.MT88.4 R32, [R170+0x4000] ;  /* 0x00400000aa20783b */ /* 0x000eee0000004200 */
[C---:B--2---:R-:W-:Y:S08]  /*5650*/  HMMA.16816.F32.BF16 R20, R8.reuse, R36, RZ ;  /* 0x000000240814723c */ /* 0x044ff000000418ff */
[----:B------:R-:W-:Y:S08]  /*5660*/  HMMA.16816.F32.BF16 R24, R8, R60, RZ ;  /* 0x0000003c0818723c */ /* 0x000ff000000418ff */
[----:B----4-:R-:W-:Y:S08]  /*5670*/  HMMA.16816.F32.BF16 R80, R4, R44, R16 ;  /* 0x0000002c0450723c */ /* 0x010ff00000041810 */
[----:B------:R-:W-:Y:S08]  /*5680*/  HMMA.16816.F32.BF16 R16, R8, R38, RZ ;  /* 0x000000260810723c */ /* 0x000ff000000418ff */
[C---:B-1----:R-:W-:Y:S01]  /*5690*/  HMMA.16816.F32.BF16 R56, R4.reuse, R28, R20 ;  /* 0x0000001c0438723c */ /* 0x042fe20000041814 */
[----:B------:R-:W1:Y:S07]  /*56a0*/  LDSM.16.MT88.4 R20, [R170+0x4800] ;  /* 0x00480000aa14783b */ /* 0x000e6e0000004200 */
[----:B------:R-:W-:Y:S08]  /*56b0*/  HMMA.16816.F32.BF16 R88, R4, R48, R24 ;  /* 0x000000300458723c */ /* 0x000ff00000041818 */
[----:B------:R-:W-:Y:S08]  /*56c0*/  HMMA.16816.F32.BF16 R24, R8, R66, RZ ;  /* 0x000000420818723c */ /* 0x000ff000000418ff */
[----:B------:R-:W-:Y:S08]  /*56d0*/  HMMA.16816.F32.BF16 R48, R4, R30, R16 ;  /* 0x0000001e0430723c */ /* 0x000ff00000041810 */
[----:B---3--:R-:W-:Y:S08]  /*56e0*/  HMMA.16816.F32.BF16 R16, R8, R32, RZ ;  /* 0x000000200810723c */ /* 0x008ff000000418ff */
[C---:B------:R-:W-:Y:S11]  /*56f0*/  HMMA.16816.F32.BF16 R64, R4.reuse, R46, R24 ;  /* 0x0000002e0440723c */ /* 0x040ff60000041818 */
[----:B------:R-:W-:Y:S05]  /*5700*/  @!UPT UIADD3 URZ, URZ, URZ, URZ ;  /* 0x0000003f3f3ff290 */ /* 0x000fea000fffe03f */
[----:B-1----:R-:W-:Y:S08]  /*5710*/  HMMA.16816.F32.BF16 R44, R4, R20, R16 ;  /* 0x00000014042c723c */ /* 0x002ff00000041810 */
[----:B------:R-:W-:Y:S11]  /*5720*/  HMMA.16816.F32.BF16 R16, R8, R34, RZ ;  /* 0x000000220810723c */ /* 0x000ff600000418ff */
[----:B------:R-:W-:Y:S11]  /*5730*/  @!UPT UIADD3 URZ, URZ, URZ, URZ ;  /* 0x0000003f3f3ff290 */ /* 0x000ff6000fffe03f */
[----:B------:R-:W-:Y:S02]  /*5740*/  @!UPT UIADD3 URZ, URZ, URZ, URZ ;  /* 0x0000003f3f3ff290 */ /* 0x000fe4000fffe03f */
[----:B------:R-:W-:Y:S01]  /*5750*/  HMMA.16816.F32.BF16 R36, R4, R22, R16 ;  /* 0x000000160424723c */ /* 0x000fe20000041810 */
[----:B------:R-:W1:Y:S07]  /*5760*/  LDSM.16.MT88.4 R16, [R169+0x4000] ;  /* 0x00400000a910783b */ /* 0x000e6e0000004200 */
[C---:B-1----:R-:W-:Y:S08]  /*5770*/  HMMA.16816.F32.BF16 R20, R8.reuse, R16, RZ ;  /* 0x000000100814723c */ /* 0x042ff000000418ff */
[----:B------:R-:W-:Y:S01]  /*5780*/  HMMA.16816.F32.BF16 R8, R8, R18, RZ ;  /* 0x000000120808723c */ /* 0x000fe200000418ff */
[----:B------:R-:W1:Y:S11]  /*5790*/  LDSM.16.MT88.4 R16, [R169+0x4800] ;  /* 0x00480000a910783b */ /* 0x000e760000004200 */
[----:B------:R-:W-:Y:S04]  /*57a0*/  @!UPT UIADD3 URZ, URZ, URZ, URZ ;  /* 0x0000003f3f3ff290 */ /* 0x000fe8000fffe03f */
[C---:B-1----:R-:W-:Y:S01]  /*57b0*/  HMMA.16816.F32.BF16 R24, R4.reuse, R16, R20 ;  /* 0x000000100418723c */ /* 0x042fe20000041814 */
[----:B------:R1:W2:Y:S06]  /*57c0*/  MUFU.EX2 R22, R3 ;  /* 0x0000000300167308 */ /* 0x0002ac0000000800 */
[----:B------:R-:W-:Y:S01]  /*57d0*/  FADD.FTZ R21, R155, R153 ;  /* 0x000000999b157221 */ /* 0x000fe20000010000 */
[----:B------:R-:W-:Y:S01]  /*57e0*/  HMMA.16816.F32.BF16 R16, R4, R18, R8 ;  /* 0x000000120410723c */ /* 0x000fe20000041808 */
[----:B------:R-:W3:Y:S06]  /*57f0*/  LDSM.16.MT88.4 R8, [R167+0x1000] ;  /* 0x00100000a708783b */ /* 0x000eec0000004200 */
[----:B------:R-:W-:Y:S01]  /*5800*/  FADD.FTZ R4, R154, R152 ;  /* 0x000000989a047221 */ /* 0x000fe20000010000 */
[----:B------:R-:W-:Y:S01]  /*5810*/  F2FP.BF16.PACK_AB R6, R180, R177 ;  /* 0x000000b1b406723e */ /* 0x000fe200000010ff */
[----:B-1----:R-:W-:Y:S01]  /*5820*/  FFMA.FTZ R3, R71, c[0x0][0x2d0], -R2 ;  /* 0x0000b40047037a23 */ /* 0x002fe20000010802 */
[----:B--2---:R-:W-:-:S03]  /*5830*/  F2FP.BF16.PACK_AB R5, R22, R162 ;  /* 0x000000a21605723e */ /* 0x004fc600000010ff */
[----:B------:R1:W-:Y:S02]  /*5840*/  MUFU.EX2 R23, R3 ;  /* 0x0000000300177308 */ /* 0x0003e40000000800 */
[----:B-1----:R-:W-:-:S06]  /*5850*/  FFMA.FTZ R3, R69, c[0x0][0x2d0], -R2 ;  /* 0x0000b40045037a23 */ /* 0x002fcc0000010802 */
[----:B------:R1:W2:Y:S02]  /*5860*/  MUFU.EX2 R171, R3 ;  /* 0x0000000300ab7308 */ /* 0x0002a40000000800 */
[----:B-1----:R-:W-:Y:S01]  /*5870*/  FADD.FTZ R3, R13, R4 ;  /* 0x000000040d037221 */ /* 0x002fe20000010000 */
[----:B------:R-:W-:Y:S01]  /*5880*/  F2FP.BF16.PACK_AB R4, R172, R163 ;  /* 0x000000a3ac04723e */ /* 0x000fe200000010ff */
[--C-:B------:R-:W-:Y:S01]  /*5890*/  FFMA.FTZ R13, R77, c[0x0][0x2d0], -R0.reuse ;  /* 0x0000b4004d0d7a23 */ /* 0x100fe20000010800 */
[----:B--2---:R-:W-:Y:S01]  /*58a0*/  F2FP.BF16.PACK_AB R7, R171, R23 ;  /* 0x00000017ab07723e */ /* 0x004fe200000010ff */
[----:B------:R-:W-:Y:S02]  /*58b0*/  FFMA.FTZ R0, R76, c[0x0][0x2d0], -R0 ;  /* 0x0000b4004c007a23 */ /* 0x000fe40000010800 */
[----:B------:R-:W-:Y:S02]  /*58c0*/  FADD.FTZ R20, R156, R3 ;  /* 0x000000039c147221 */ /* 0x000fe40000010000 */
[----:B------:R1:W-:Y:S01]  /*58d0*/  MUFU.EX2 R185, R0 ;  /* 0x0000000000b97308 */ /* 0x0003e20000000800 */
[--C-:B------:R-:W-:Y:S01]  /*58e0*/  FFMA.FTZ R3, R102, c[0x0][0x2d0], -R2.reuse ;  /* 0x0000b40066037a23 */ /* 0x100fe20000010802 */
[C---:B---3--:R-:W-:Y:S06]  /*58f0*/  HMMA.16816.F32.BF16 R132, R4.reuse, R8, R132 ;  /* 0x000000080484723c */ /* 0x048fec0000041884 */
[----:B------:R-:W2:Y:S02]  /*5900*/  MUFU.EX2 R13, R13 ;  /* 0x0000000d000d7308 */ /* 0x000ea40000000800 */
[----:B------:R-:W-:Y:S01]  /*5910*/  HMMA.16816.F32.BF16 R28, R4, R10, R124 ;  /* 0x0000000a041c723c */ /* 0x000fe2000004187c */
[----:B------:R-:W3:Y:S01]  /*5920*/  LDSM.16.MT88.4 R8, [R168+0x1000] ;  /* 0x00100000a808783b */ /* 0x000ee20000004200 */
[----:B-1----:R-:W-:-:S06]  /*5930*/  FFMA.FTZ R0, R161, c[0x0][0x2d0], -R2 ;  /* 0x0000b400a1007a23 */ /* 0x002fcc0000010802 */
[C---:B---3--:R-:W-:Y:S08]  /*5940*/  HMMA.16816.F32.BF16 R124, R4.reuse, R8, R148 ;  /* 0x00000008047c723c */ /* 0x048ff00000041894 */
        /* <DEDUP_REMOVED lines=16> */
[----:B------:R-:W1:Y:S04]  /*5a50*/  LDSM.16.MT88.4 R8, [R170+0x3000] ;  /* 0x00300000aa08783b */ /* 0x000e680000004200 */
[----:B------:R-:W-:Y:S03]  /*5a60*/  LDSM.16.MT88.4 R104, [R169+0x1800] ;  /* 0x00180000a968783b */ /* 0x000fe60000004200 */
[C---:B-1----:R-:W-:Y:S07]  /*5a70*/  HMMA.16816.F32.BF16 R156, R4.reuse, R8, R96 ;  /* 0x00000008049c723c */ /* 0x042fee0000041860 */
[----:B------:R-:W-:Y:S01]  /*5a80*/  F2FP.BF16.PACK_AB R96, R14, R15 ;  /* 0x0000000f0e60723e */ /* 0x000fe200000010ff */
[----:B------:R-:W-:Y:S01]  /*5a90*/  HMMA.16816.F32.BF16 R148, R4, R10, R92 ;  /* 0x0000000a0494723c */ /* 0x000fe2000004185c */
[----:B------:R-:W1:Y:S01]  /*5aa0*/  LDSM.16.MT88.4 R8, [R169+0x3000] ;  /* 0x00300000a908783b */ /* 0x000e620000004200 */
[----:B--2---:R-:W-:-:S06]  /*5ab0*/  F2FP.BF16.PACK_AB R98, R185, R13 ;  /* 0x0000000db962723e */ /* 0x004fcc00000010ff */
        /* <DEDUP_REMOVED lines=18> */
[----:B------:R-:W-:Y:S06]  /*5be0*/  MUFU.EX2 R8, R3 ;  /* 0x0000000300087308 */ /* 0x000fec0000000800 */
[----:B------:R-:W-:-:S02]  /*5bf0*/  FADD.FTZ R4, R184, R21 ;  /* 0x00000015b8047221 */ /* 0x000fc40000010000 */
[--C-:B-1----:R-:W-:Y:S02]  /*5c00*/  FFMA.FTZ R0, R160, c[0x0][0x2d0], -R2.reuse ;  /* 0x0000b400a0007a23 */ /* 0x102fe40000010802 */
[----:B------:R-:W-:Y:S02]  /*5c10*/  FFMA.FTZ R2, R101, c[0x0][0x2d0], -R2 ;  /* 0x0000b40065027a23 */ /* 0x000fe40000010802 */
[----:B------:R-:W-:Y:S01]  /*5c20*/  FADD.FTZ R4, R186, R4 ;  /* 0x00000004ba047221 */ /* 0x000fe20000010000 */
[----:B------:R-:W1:Y:S08]  /*5c30*/  MUFU.EX2 R10, R0 ;  /* 0x00000000000a7308 */ /* 0x000e700000000800 */
[----:B------:R-:W2:Y:S01]  /*5c40*/  MUFU.EX2 R186, R2 ;  /* 0x0000000200ba7308 */ /* 0x000ea20000000800 */
[----:B-1----:R-:W-:Y:S01]  /*5c50*/  F2FP.BF16.PACK_AB R97, R10, R9 ;  /* 0x000000090a61723e */ /* 0x002fe200000010ff */
[----:B------:R-:W-:-:S04]  /*5c60*/  FADD.FTZ R0, R183, R20 ;  /* 0x00000014b7007221 */ /* 0x000fc80000010000 */
[----:B------:R-:W-:Y:S01]  /*5c70*/  FADD.FTZ R0, R215, R0 ;  /* 0x00000000d7007221 */ /* 0x000fe20000010000 */
[----:B--2---:R-:W-:Y:S01]  /*5c80*/  F2FP.BF16.PACK_AB R99, R186, R8 ;  /* 0x00000008ba63723e */ /* 0x004fe200000010ff */
[----:B------:R-:W-:Y:S02]  /*5c90*/  FADD.FTZ R2, R213, R4 ;  /* 0x00000004d5027221 */ /* 0x000fe40000010000 */
[----:B------:R-:W-:Y:S01]  /*5ca0*/  LDSM.16.MT88.4 R4, [R169+0x5800] ;  /* 0x00580000a904783b */ /* 0x000fe20000004200 */
[----:B------:R-:W-:Y:S02]  /*5cb0*/  FADD.FTZ R0, R214, R0 ;  /* 0x00000000d6007221 */ /* 0x000fe40000010000 */
[----:B------:R-:W-:Y:S01]  /*5cc0*/  FADD.FTZ R2, R192, R2 ;  /* 0x00000002c0027221 */ /* 0x000fe20000010000 */
[----:B------:R-:W-:Y:S01]  /*5cd0*/  HMMA.16816.F32.BF16 R116, R96, R112, R116 ;  /* 0x000000706074723c */ /* 0x000fe20000041874 */
[----:B------:R-:W-:Y:S02]  /*5ce0*/  FADD.FTZ R0, R219, R0 ;  /* 0x00000000db007221 */ /* 0x000fe40000010000 */
[----:B------:R-:W-:-:S04]  /*5cf0*/  FADD.FTZ R2, R217, R2 ;  /* 0x00000002d9027221 */ /* 0x000fc80000010000 */
[----:B------:R-:W-:Y:S01]  /*5d00*/  FADD.FTZ R3, R218, R2 ;  /* 0x00000002da037221 */ /* 0x000fe20000010000 */
[----:B------:R-:W-:Y:S01]  /*5d10*/  HMMA.16816.F32.BF16 R112, R96, R114, R40 ;  /* 0x000000726070723c */ /* 0x000fe20000041828 */
[----:B------:R-:W1:Y:S01]  /*5d20*/  LDSM.16.MT88.4 R40, [R167+0x3800] ;  /* 0x00380000a728783b */ /* 0x000e620000004200 */
[----:B------:R-:W-:-:S06]  /*5d30*/  @P4 IMAD.HI.U32 R2, R205, c[0x0][0x2c8], RZ ;  /* 0x0000b200cd024a27 */ /* 0x000fcc00078e00ff */
[C---:B------:R-:W-:Y:S01]  /*5d40*/  HMMA.16816.F32.BF16 R44, R96.reuse, R48, R72 ;  /* 0x00000030602c723c */ /* 0x040fe20000041848 */
[----:B------:R-:W2:Y:S07]  /*5d50*/  LDSM.16.MT88.4 R72, [R167+0x5800] ;  /* 0x00580000a748783b */ /* 0x000eae0000004200 */
[C---:B------:R-:W-:Y:S08]  /*5d60*/  HMMA.16816.F32.BF16 R108, R96.reuse, R104, R108 ;  /* 0x00000068606c723c */ /* 0x040ff0000004186c */
[C---:B------:R-:W-:Y:S08]  /*5d70*/  HMMA.16816.F32.BF16 R104, R96.reuse, R106, R52 ;  /* 0x0000006a6068723c */ /* 0x040ff00000041834 */
[C---:B------:R-:W-:Y:S08]  /*5d80*/  HMMA.16816.F32.BF16 R48, R96.reuse, R50, R76 ;  /* 0x000000326030723c */ /* 0x040ff0000004184c */
[C---:B------:R-:W-:Y:S08]  /*5d90*/  HMMA.16816.F32.BF16 R132, R96.reuse, R128, R132 ;  /* 0x000000806084723c */ /* 0x040ff00000041884 */
[C---:B-1----:R-:W-:Y:S08]  /*5da0*/  HMMA.16816.F32.BF16 R36, R96.reuse, R40, R60 ;  /* 0x000000286024723c */ /* 0x042ff0000004183c */
[C---:B------:R-:W-:Y:S08]  /*5db0*/  HMMA.16816.F32.BF16 R60, R96.reuse, R64, R140 ;  /* 0x00000040603c723c */ /* 0x040ff0000004188c */
[C---:B------:R-:W-:Y:S01]  /*5dc0*/  HMMA.16816.F32.BF16 R64, R96.reuse, R66, R88 ;  /* 0x000000426040723c */ /* 0x040fe20000041858 */
[----:B------:R-:W1:Y:S07]  /*5dd0*/  LDSM.16.MT88.4 R88, [R170+0x5800] ;  /* 0x00580000aa58783b */ /* 0x000e6e0000004200 */
[C---:B------:R-:W-:Y:S08]  /*5de0*/  HMMA.16816.F32.BF16 R40, R96.reuse, R42, R68 ;  /* 0x0000002a6028723c */ /* 0x040ff00000041844 */
[C---:B--2---:R-:W-:Y:S08]  /*5df0*/  HMMA.16816.F32.BF16 R68, R96.reuse, R72, R84 ;  /* 0x000000486044723c */ /* 0x044ff00000041854 */
[C---:B------:R-:W-:Y:S01]  /*5e00*/  HMMA.16816.F32.BF16 R72, R96.reuse, R74, R80 ;  /* 0x0000004a6048723c */ /* 0x040fe20000041850 */
[----:B------:R-:W2:Y:S07]  /*5e10*/  LDSM.16.MT88.4 R80, [R168+0x5800] ;  /* 0x00580000a850783b */ /* 0x000eae0000004200 */
[C---:B------:R-:W-:Y:S08]  /*5e20*/  HMMA.16816.F32.BF16 R124, R96.reuse, R120, R124 ;  /* 0x00000078607c723c */ /* 0x040ff0000004187c */
[C---:B------:R-:W-:Y:S08]  /*5e30*/  HMMA.16816.F32.BF16 R52, R96.reuse, R56, R156 ;  /* 0x000000386034723c */ /* 0x040ff0000004189c */
[C---:B-1----:R-:W-:Y:S08]  /*5e40*/  HMMA.16816.F32.BF16 R84, R96.reuse, R88, R136 ;  /* 0x000000586054723c */ /* 0x042ff00000041888 */
[C---:B------:R-:W-:Y:S08]  /*5e50*/  HMMA.16816.F32.BF16 R88, R96.reuse, R90, R92 ;  /* 0x0000005a6058723c */ /* 0x040ff0000004185c */
[C---:B------:R-:W-:Y:S07]  /*5e60*/  HMMA.16816.F32.BF16 R92, R96.reuse, R4, R24 ;  /* 0x00000004605c723c */ /* 0x040fee0000041818 */
[----:B------:R-:W-:Y:S01]  /*5e70*/  FADD.FTZ R4, R163, R0 ;  /* 0x00000000a3047221 */ /* 0x000fe20000010000 */
[----:B------:R-:W-:Y:S01]  /*5e80*/  MOV R0, R205 ;  /* 0x000000cd00007202 */ /* 0x000fe20000000f00 */
[----:B--2---:R-:W-:Y:S01]  /*5e90*/  HMMA.16816.F32.BF16 R76, R96, R80, R152 ;  /* 0x00000050604c723c */ /* 0x004fe20000041898 */
[----:B------:R-:W-:Y:S01]  /*5ea0*/  @P4 SHF.R.U32.HI R0, RZ, c[0x0][0x2cc], R2 ;  /* 0x0000b300ff004a19 */ /* 0x000fe20000011602 */
[----:B------:R-:W-:-:S02]  /*5eb0*/  FADD.FTZ R2, R162, R3 ;  /* 0x00000003a2027221 */ /* 0x000fc40000010000 */
[----:B------:R-:W-:Y:S01]  /*5ec0*/  FADD.FTZ R4, R172, R4 ;  /* 0x00000004ac047221 */ /* 0x000fe20000010000 */
[----:B------:R-:W-:Y:S01]  /*5ed0*/  IADD3 R0, R0, R203, -R204 ;  /* 0x000000cb00007210 */ /* 0x000fe20007ffe8cc */
[----:B------:R-:W-:Y:S02]  /*5ee0*/  FADD.FTZ R2, R22, R2 ;  /* 0x0000000216027221 */ /* 0x000fe40000010000 */
[----:B------:R-:W-:Y:S01]  /*5ef0*/  FADD.FTZ R4, R177, R4 ;  /* 0x00000004b1047221 */ /* 0x000fe20000010000 */
[----:B------:R-:W-:Y:S01]  /*5f00*/  SHF.R.S32.HI R5, RZ, 0x1f, R0 ;  /* 0x0000001fff057819 */ /* 0x000fe20000011400 */
[----:B------:R-:W-:Y:S01]  /*5f10*/  FADD.FTZ R3, R23, R2 ;  /* 0x0000000217037221 */ /* 0x000fe20000010000 */
[C---:B------:R-:W-:Y:S01]  /*5f20*/  HMMA.16816.F32.BF16 R128, R96.reuse, R130, R28 ;  /* 0x000000826080723c */ /* 0x040fe2000004181c */
[----:B------:R-:W-:Y:S01]  /*5f30*/  FADD.FTZ R2, R180, R4 ;  /* 0x00000004b4027221 */ /* 0x000fe20000010000 */
[----:B------:R-:W-:Y:S01]  /*5f40*/  LEA.HI R5, R5, R0, RZ, 0x6 ;  /* 0x0000000005057211 */ /* 0x000fe200078f30ff */
[----:B------:R-:W-:Y:S01]  /*5f50*/  FADD.FTZ R0, R171, R3 ;  /* 0x00000003ab007221 */ /* 0x000fe20000010000 */
[----:B------:R-:W-:Y:S01]  /*5f60*/  IADD3 R180, R209, -0x2, RZ ;  /* 0xfffffffed1b47810 */ /* 0x000fe20007ffe0ff */
[----:B------:R-:W-:Y:S01]  /*5f70*/  FADD.FTZ R2, R15, R2 ;  /* 0x000000020f027221 */ /* 0x000fe20000010000 */
[----:B------:R-:W-:Y:S01]  /*5f80*/  SHF.R.S32.HI R3, RZ, 0x6, R5 ;  /* 0x00000006ff037819 */ /* 0x000fe20000011405 */
[----:B------:R-:W-:Y:S01]  /*5f90*/  FADD.FTZ R0, R9, R0 ;  /* 0x0000000009007221 */ /* 0x000fe20000010000 */
[----:B------:R-:W-:Y:S01]  /*5fa0*/  HMMA.16816.F32.BF16 R120, R96, R122, R32 ;  /* 0x0000007a6078723c */ /* 0x000fe20000041820 */
[----:B------:R-:W-:Y:S01]  /*5fb0*/  FADD.FTZ R2, R14, R2 ;  /* 0x000000020e027221 */ /* 0x000fe20000010000 */
[----:B------:R-:W-:Y:S01]  /*5fc0*/  IMNMX R192, R189, R3, !PT ;  /* 0x00000003bdc07217 */ /* 0x000fe20007800200 */
[----:B------:R-:W-:-:S02]  /*5fd0*/  FADD.FTZ R0, R10, R0 ;  /* 0x000000000a007221 */ /* 0x000fc40000010000 */
[----:B------:R-:W-:Y:S01]  /*5fe0*/  FADD.FTZ R2, R13, R2 ;  /* 0x000000020d027221 */ /* 0x000fe20000010000 */
[----:B------:R-:W-:Y:S01]  /*5ff0*/  ISETP.GE.AND P0, PT, R180, R192, PT ;  /* 0x000000c0b400720c */ /* 0x000fe20003f06270 */
[----:B------:R-:W-:Y:S01]  /*6000*/  FADD.FTZ R0, R8, R0 ;  /* 0x0000000008007221 */ /* 0x000fe20000010000 */
[----:B------:R-:W-:Y:S01]  /*6010*/  HMMA.16816.F32.BF16 R56, R96, R58, R148 ;  /* 0x0000003a6038723c */ /* 0x000fe20000041894 */
[----:B------:R-:W-:Y:S02]  /*6020*/  FADD.FTZ R185, R185, R2 ;  /* 0x00000002b9b97221 */ /* 0x000fe40000010000 */
[----:B------:R-:W-:-:S05]  /*6030*/  FADD.FTZ R186, R186, R0 ;  /* 0x00000000baba7221 */ /* 0x000fca0000010000 */
[C---:B------:R-:W-:Y:S08]  /*6040*/  HMMA.16816.F32.BF16 R80, R96.reuse, R82, R144 ;  /* 0x000000526050723c */ /* 0x040ff00000041890 */
[----:B------:R-:W-:Y:S01]  /*6050*/  HMMA.16816.F32.BF16 R96, R96, R6, R16 ;  /* 0x000000066060723c */ /* 0x000fe20000041810 */
[----:B------:R-:W-:Y:S03]  /*6060*/  @!UPT UIADD3 URZ, URZ, URZ, URZ ;  /* 0x0000003f3f3ff290 */ /* 0x000fe6000fffe03f */
[----:B------:R-:W-:Y:S11]  /*6070*/  @!P0 BRA `(.L_x_1147) ;  /* 0x000036b000008947 */ /* 0x000ff60003800000 */
[----:B------:R-:W-:Y:S02]  /*6080*/  MOV R102, R12 ;  /* 0x0000000c00667202 */ /* 0x000fe40000000f00 */
[----:B------:R-:W-:-:S07]  /*6090*/  MOV R101, R100 ;  /* 0x0000006400657202 */ /* 0x000fce0000000f00 */
.L_x_1158:
        /* <DEDUP_REMOVED lines=16> */
[C---:B------:R-:W-:Y:S01]  /*61a0*/  IMAD.WIDE.U32 R2, R181.reuse, c[0x0][0x208], RZ ;  /* 0x00008200b5027a25 */ /* 0x040fe200078e00ff */
        /* <DEDUP_REMOVED lines=23> */
.L_x_1244:
[----:B------:R-:W-:-:S05]  /*6320*/  BRA.DIV ~URZ, `(.L_x_1151) ;  /* 0x0000c1327f007947 */ /* 0x000fca000b800000 */
[----:B------:R-:W5:Y:S01]  /*6330*/  SHFL.IDX PT, R0, R12, RZ, 0x181f ;  /* 0x00181fff0c007589 */ /* 0x000f6200000e0000 */
[----:B------:R-:W-:Y:S02]  /*6340*/  ISETP.GE.AND P5, PT, R182, c[0x0][0x1d4], PT ;  /* 0x00007500b6007a0c */ /* 0x000fe40003fa6270 */
[----:B------:R-:W-:Y:S02]  /*6350*/  ISETP.GE.AND P2, PT, R187, c[0x0][0x1d4], PT ;  /* 0x00007500bb007a0c */ /* 0x000fe40003f46270 */
[C---:B-----5:R-:W-:Y:S02]  /*6360*/  IADD3 R2, P0, R0.reuse, R20, RZ ;  /* 0x0000001400027210 */ /* 0x060fe40007f1e0ff */
[----:B------:R-:W-:Y:S03]  /*6370*/  IADD3 R6, P6, R0, R21, RZ ;  /* 0x0000001500067210 */ /* 0x000fe60007fde0ff */
[----:B---3--:R-:W-:Y:S01]  /*6380*/  IMAD.X R3, R4, 0x1, R13, P0 ;  /* 0x0000000104037824 */ /* 0x008fe200000e060d */
        /* <DEDUP_REMOVED lines=14> */
.L_x_1245:
[C---:B--23--:R-:W-:Y:S02]  /*6470*/  IADD3 R2, -R5.reuse, 0x10, RZ ;  /* 0x0000001005027810 */ /* 0x04cfe40007ffe1ff */
[----:B------:R-:W-:Y:S02]  /*6480*/  ISETP.NE.U32.AND P5, PT, R5, RZ, PT ;  /* 0x000000ff0500720c */ /* 0x000fe40003fa5070 */
[----:B------:R-:W-:Y:S02]  /*6490*/  LOP3.LUT R2, R2, 0xf, RZ, 0xc0, !PT ;  /* 0x0000000f02027812 */ /* 0x000fe400078ec0ff */
[----:B------:R-:W-:Y:S02]  /*64a0*/  ISETP.NE.U32.AND P6, PT, R6, RZ, PT ;  /* 0x000000ff0600720c */ /* 0x000fe40003fc5070 */
        /* <DEDUP_REMOVED lines=15> */
[----:B------:R-:W-:Y:S05]  /*65a0*/  IADD3.X R3, RZ, R4, R15, P2, P0 ;  /* 0x00000004ff037210 */ /* 0x000fea00017e040f */
[----:B------:R2:W-:Y:S04]  /*65b0*/  LDGSTS.E.BYPASS.LTC128B.128.ZFILL [R179+0x5100], [R2.64], P5 ;  /* 0x0510000002b37fae */ /* 0x0005e8000a941d46 */
.L_x_1149:
[----:B------:R-:W-:Y:S05]  /*65c0*/  BSYNC B0 ;  /* 0x0000000000007941 */ /* 0x000fea0003800000 */
.L_x_1148:
        /* <DEDUP_REMOVED lines=223> */
[----:B------:R-:W-:Y:S01]  /*73c0*/  IMAD.SHL.U32 R22, R188, 0x2, RZ ;  /* 0x00000002bc167824 */ /* 0x000fe200078e00ff */
[----:B------:R-:W-:Y:S01]  /*73d0*/  IADD3 R2, R2, -0x40, R190 ;  /* 0xffffffc002027810 */ /* 0x000fe20007ffe0be */
[C---:B------:R-:W-:Y:S01]  /*73e0*/  IMAD.SHL.U32 R21, R187.reuse, 0x2, RZ ;  /* 0x00000002bb157824 */ /* 0x040fe200078e00ff */
        /* <DEDUP_REMOVED lines=30> */
.L_x_1246:
[----:B------:R-:W-:-:S05]  /*75d0*/  BRA.DIV ~URZ, `(.L_x_1155) ;  /* 0x0000b1327f007947 */ /* 0x000fca000b800000 */
[----:B------:R-:W4:Y:S01]  /*75e0*/  SHFL.IDX PT, R0, R8, RZ, 0x181f ;  /* 0x00181fff08007589 */ /* 0x000f2200000e0000 */
[----:B------:R-:W-:Y:S02]  /*75f0*/  ISETP.GE.AND P5, PT, R182, c[0x0][0x1d4], PT ;  /* 0x00007500b6007a0c */ /* 0x000fe40003fa6270 */
[----:B------:R-:W-:Y:S02]  /*7600*/  ISETP.GE.AND P2, PT, R187, c[0x0][0x1d4], PT ;  /* 0x00007500bb007a0c */ /* 0x000fe40003f46270 */
[C---:B----4-:R-:W-:Y:S02]  /*7610*/  IADD3 R2, P0, R0.reuse, R20, RZ ;  /* 0x0000001400027210 */ /* 0x050fe40007f1e0ff */
        /* <DEDUP_REMOVED lines=10> */
[----:B----4-:R-:W-:Y:S01]  /*76c0*/  SEL R6, RZ, 0x10, P2 ;  /* 0x00000010ff067807 */ /* 0x010fe20001000000 */
[----:B------:R-:W-:Y:S01]  /*76d0*/  IMAD.X R3, R4, 0x1, R11, P6 ;  /* 0x0000000104037824 */ /* 0x000fe200030e060b */
[----:B------:R-:W-:Y:S01]  /*76e0*/  SEL R7, RZ, 0x10, P0 ;  /* 0x00000010ff077807 */ /* 0x000fe20000000000 */
[----:B------:R4:W2:Y:S04]  /*76f0*/  SHFL.IDX PT, R4, R5, 0x1, 0x181f ;  /* 0x00381f0005047f89 */ /* 0x0008a800000e0000 */
[----:B------:R1:W-:Y:S01]  /*7700*/  LDGSTS.E.BYPASS.LTC128B.128 [R179+0xa100], [R2.64], !P0 ;  /* 0x0a10000002b37fae */ /* 0x0003e2000c101d46 */
[----:B--2-4-:R-:W-:Y:S04]  /*7710*/  SEL R5, RZ, 0x10, P5 ;  /* 0x00000010ff057807 */ /* 0x014fe80002800000 */
.L_x_1247:
[C---:B-1-3--:R-:W-:Y:S02]  /*7720*/  IADD3 R2, -R5.reuse, 0x10, RZ ;  /* 0x0000001005027810 */ /* 0x04afe40007ffe1ff */
        /* <DEDUP_REMOVED lines=20> */
.L_x_1153:
[----:B---34-:R-:W-:Y:S05]  /*7870*/  BSYNC B0 ;  /* 0x0000000000007941 */ /* 0x018fea0003800000 */
.L_x_1152:
[----:B------:R-:W-:Y:S01]  /*7880*/  IADD3 R4, R212, R205, RZ ;  /* 0x000000cdd4047210 */ /* 0x000fe20007ffe0ff */
[----:B------:R-:W0:Y:S04]  /*7890*/  LDGDEPBAR ;  /* 0x00000000000079af */ /* 0x000e280000000000 */
[----:B--2---:R-:W-:Y:S05]  /*78a0*/  @P4 IMAD.HI.U32 R0, R4, c[0x0][0x2c8], RZ ;  /* 0x0000b20004004a27 */ /* 0x004fea00078e00ff */
[----:B------:R-:W-:Y:S02]  /*78b0*/  @P4 SHF.R.U32.HI R4, RZ, c[0x0][0x2cc], R0 ;  /* 0x0000b300ff044a19 */ /* 0x000fe40000011600 */
[----:B------:R-:W-:Y:S05]  /*78c0*/  MOV R0, 0x1 ;  /* 0x0000000100007802 */ /* 0x000fea0000000f00 */
[----:B------:R-:W-:Y:S05]  /*78d0*/  IMAD R0, R180, -0x40, R0 ;  /* 0xffffffc0b4007824 */ /* 0x000fea00078e0200 */
[----:B------:R-:W-:Y:S04]  /*78e0*/  IADD3 R0, R203, R0, -R206 ;  /* 0x00000000cb007210 */ /* 0x000fe80007ffe8ce */
[----:B------:R-:W-:Y:S01]  /*78f0*/  IADD3 R5, R0, -R204, RZ ;  /* 0x800000cc00057210 */ /* 0x000fe20007ffe0ff */
[----:B------:R-:W-:-:S05]  /*7900*/  BRA.DIV ~URZ, `(.L_x_1156) ;  /* 0x0000b0427f007947 */ /* 0x000fca000b800000 */
[----:B------:R2:W3:Y:S02]  /*7910*/  SHFL.IDX PT, R0, R4, RZ, 0x1c1f ;  /* 0x001c1fff04007589 */ /* 0x0004e400000e0000 */
.L_x_1248:
[----:B---3--:R-:W-:Y:S05]  /*7920*/  IMAD.IADD R0, R5, 0x1, R0 ;  /* 0x0000000105007824 */ /* 0x008fea00078e0200 */
        /* <DEDUP_REMOVED lines=8> */
[----:B-1----:R-:W-:Y:S02]  /*79b0*/  FSEL R35, R155, -INF , P2 ;  /* 0xff8000009b237808 */ /* 0x002fe40001000000 */
        /* <DEDUP_REMOVED lines=25> */
[----:B------:R-:W1:Y:S03]  /*7b50*/  SHFL.IDX PT, R0, R4, 0x1, 0x1c1f ;  /* 0x003c1f0004007f89 */ /* 0x000e6600000e0000 */
[----:B------:R-:W-:Y:S04]  /*7b60*/  FMNMX.FTZ R2, R136, R2, !PT ;  /* 0x0000000288027209 */ /* 0x000fe80007810000 */
[----:B------:R-:W-:Y:S04]  /*7b70*/  FMNMX.FTZ R2, R35, R2, !PT ;  /* 0x0000000223027209 */ /* 0x000fe80007810000 */
[----:B------:R-:W-:Y:S04]  /*7b80*/  FMNMX.FTZ R2, R34, R2, !PT ;  /* 0x0000000222027209 */ /* 0x000fe80007810000 */
[----:B------:R-:W-:Y:S04]  /*7b90*/  FMNMX.FTZ R2, R33, R2, !PT ;  /* 0x0000000221027209 */ /* 0x000fe80007810000 */
[----:B------:R-:W-:Y:S04]  /*7ba0*/  FMNMX.FTZ R2, R32, R2, !PT ;  /* 0x0000000220027209 */ /* 0x000fe80007810000 */
[----:B------:R-:W-:Y:S01]  /*7bb0*/  FMNMX.FTZ R2, R31, R2, !PT ;  /* 0x000000021f027209 */ /* 0x000fe20007810000 */
[----:B-1----:R-:W-:Y:S03]  /*7bc0*/  IMAD.IADD R0, R5, 0x1, R0 ;  /* 0x0000000105007824 */ /* 0x002fe600078e0200 */
[----:B------:R-:W-:Y:S02]  /*7bd0*/  FMNMX.FTZ R2, R30, R2, !PT ;  /* 0x000000021e027209 */ /* 0x000fe40007810000 */
[C---:B------:R-:W-:Y:S02]  /*7be0*/  ISETP.GT.AND P6, PT, R0.reuse, RZ, PT ;  /* 0x000000ff0000720c */ /* 0x040fe40003fc4270 */
[----:B------:R-:W-:Y:S02]  /*7bf0*/  FMNMX.FTZ R2, R29, R2, !PT ;  /* 0x000000021d027209 */ /* 0x000fe40007810000 */
[----:B------:R-:W-:Y:S02]  /*7c00*/  ISETP.GT.AND P5, PT, R0, 0x1, PT ;  /* 0x000000010000780c */ /* 0x000fe40003fa4270 */
[----:B------:R-:W-:Y:S02]  /*7c10*/  FMNMX.FTZ R2, R28, R2, !PT ;  /* 0x000000021c027209 */ /* 0x000fe40007810000 */
[C---:B------:R-:W-:Y:S02]  /*7c20*/  ISETP.GT.AND P2, PT, R0.reuse, 0x8, PT ;  /* 0x000000080000780c */ /* 0x040fe40003f44270 */
[----:B------:R-:W-:Y:S02]  /*7c30*/  FMNMX.FTZ R2, R27, R2, !PT ;  /* 0x000000021b027209 */ /* 0x000fe40007810000 */
[----:B------:R-:W-:Y:S02]  /*7c40*/  ISETP.GT.AND P0, PT, R0, 0x9, PT ;  /* 0x000000090000780c */ /* 0x000fe40003f04270 */
[----:B------:R-:W-:Y:S02]  /*7c50*/  FMNMX.FTZ R2, R26, R2, !PT ;  /* 0x000000021a027209 */ /* 0x000fe40007810000 */
[----:B------:R-:W-:Y:S02]  /*7c60*/  FSEL R9, R163, -INF , P6 ;  /* 0xff800000a3097808 */ /* 0x000fe40003000000 */
[----:B------:R-:W-:Y:S02]  /*7c70*/  FMNMX.FTZ R2, R14, R2, !PT ;  /* 0x000000020e027209 */ /* 0x000fe40007810000 */
[----:B------:R-:W-:Y:S02]  /*7c80*/  ISETP.GT.AND P6, PT, R0, 0x10, PT ;  /* 0x000000100000780c */ /* 0x000fe40003fc4270 */
[----:B------:R-:W-:Y:S02]  /*7c90*/  FMNMX.FTZ R2, R13, R2, !PT ;  /* 0x000000020d027209 */ /* 0x000fe40007810000 */
[----:B------:R-:W-:Y:S02]  /*7ca0*/  FSEL R25, R162, -INF , P5 ;  /* 0xff800000a2197808 */ /* 0x000fe40002800000 */
[C---:B------:R-:W-:Y:S02]  /*7cb0*/  ISETP.GT.AND P5, PT, R0.reuse, 0x11, PT ;  /* 0x000000110000780c */ /* 0x040fe40003fa4270 */
[----:B------:R-:W-:Y:S02]  /*7cc0*/  FSEL R24, R161, -INF , P2 ;  /* 0xff800000a1187808 */ /* 0x000fe40001000000 */
[----:B------:R-:W-:Y:S02]  /*7cd0*/  ISETP.GT.AND P2, PT, R0, 0x18, PT ;  /* 0x000000180000780c */ /* 0x000fe40003f44270 */
[----:B------:R-:W-:Y:S02]  /*7ce0*/  FSEL R23, R160, -INF , P0 ;  /* 0xff800000a0177808 */ /* 0x000fe40000000000 */
[----:B------:R-:W-:Y:S02]  /*7cf0*/  ISETP.GT.AND P0, PT, R0, 0x19, PT ;  /* 0x000000190000780c */ /* 0x000fe40003f04270 */
[----:B------:R-:W-:Y:S02]  /*7d00*/  FMNMX.FTZ R2, R12, R2, !PT ;  /* 0x000000020c027209 */ /* 0x000fe40007810000 */
[----:B------:R-:W-:Y:S02]  /*7d10*/  FSEL R22, R159, -INF , P6 ;  /* 0xff8000009f167808 */ /* 0x000fe40003000000 */
[----:B------:R-:W-:Y:S02]  /*7d20*/  ISETP.GT.AND P6, PT, R0, 0x20, PT ;  /* 0x000000200000780c */ /* 0x000fe40003fc4270 */
[----:B------:R-:W-:Y:S02]  /*7d30*/  FSEL R21, R158, -INF , P5 ;  /* 0xff8000009e157808 */ /* 0x000fe40002800000 */
[----:B------:R-:W-:Y:S02]  /*7d40*/  ISETP.GT.AND P5, PT, R0, 0x21, PT ;  /* 0x000000210000780c */ /* 0x000fe40003fa4270 */
[----:B------:R-:W-:Y:S02]  /*7d50*/  FSEL R20, R154, -INF , P2 ;  /* 0xff8000009a147808 */ /* 0x000fe40001000000 */
[C---:B------:R-:W-:Y:S02]  /*7d60*/  ISETP.GT.AND P2, PT, R0.reuse, 0x28, PT ;  /* 0x000000280000780c */ /* 0x040fe40003f44270 */
[----:B------:R-:W-:Y:S02]  /*7d70*/  FSEL R19, R153, -INF , P0 ;  /* 0xff80000099137808 */ /* 0x000fe40000000000 */
[C---:B------:R-:W-:Y:S02]  /*7d80*/  ISETP.GT.AND P0, PT, R0.reuse, 0x29, PT ;  /* 0x000000290000780c */ /* 0x040fe40003f04270 */
        /* <DEDUP_REMOVED lines=9> */
[----:B------:R-:W-:Y:S01]  /*7e20*/  FSEL R8, R140, -INF , P6 ;  /* 0xff8000008c087808 */ /* 0x000fe20003000000 */
[----:B------:R-:W1:Y:S01]  /*7e30*/  SHFL.BFLY PT, R0, R2, 0x2, 0x1f ;  /* 0x0c401f0002007f89 */ /* 0x000e6200000e0000 */
[----:B------:R-:W-:Y:S02]  /*7e40*/  FSEL R7, R139, -INF , P5 ;  /* 0xff8000008b077808 */ /* 0x000fe40002800000 */
[----:B------:R-:W-:Y:S02]  /*7e50*/  FSEL R6, R138, -INF , P2 ;  /* 0xff8000008a067808 */ /* 0x000fe40001000000 */
[----:B------:R-:W-:Y:S02]  /*7e60*/  FSEL R5, R137, -INF , P0 ;  /* 0xff80000089057808 */ /* 0x000fe40000000000 */
[----:B-1----:R-:W-:Y:S05]  /*7e70*/  FMNMX.FTZ R0, R0, R2, !PT ;  /* 0x0000000200007209 */ /* 0x002fea0007810000 */
[----:B------:R-:W1:Y:S02]  /*7e80*/  SHFL.BFLY PT, R2, R0, 0x1, 0x1f ;  /* 0x0c201f0000027f89 */ /* 0x000e6400000e0000 */
[----:B-1----:R-:W-:Y:S02]  /*7e90*/  FMNMX.FTZ R100, R0, R2, !PT ;  /* 0x0000000200647209 */ /* 0x002fe40007810000 */
        /* <DEDUP_REMOVED lines=15> */
[----:B------:R-:W-:Y:S05]  /*7f90*/  FMNMX.FTZ R0, R5, R0, !PT ;  /* 0x0000000005007209 */ /* 0x000fea0007810000 */
[----:B------:R-:W1:Y:S02]  /*7fa0*/  SHFL.BFLY PT, R2, R0, 0x2, 0x1f ;  /* 0x0c401f0000027f89 */ /* 0x000e6400000e0000 */
[----:B-12---:R-:W-:Y:S06]  /*7fb0*/  FMNMX.FTZ R4, R0, R2, !PT ;  /* 0x0000000200047209 */ /* 0x006fec0007810000 */
[----:B------:R1:W2:Y:S02]  /*7fc0*/  SHFL.BFLY PT, R0, R4, 0x1, 0x1f ;  /* 0x0c201f0004007f89 */ /* 0x0002a400000e0000 */
.L_x_1249:
[C---:B------:R-:W-:Y:S01]  /*7fd0*/  FMUL.FTZ R2, R100.reuse, c[0x0][0x2d0] ;  /* 0x0000b40064027a20 */ /* 0x040fe20000410000 */
[----:B------:R-:W-:Y:S01]  /*7fe0*/  FSETP.NEU.FTZ.AND P0, PT, R100, -INF , PT ;  /* 0xff8000006400780b */ /* 0x000fe20003f1d000 */
[----:B------:R-:W-:Y:S01]  /*7ff0*/  WARPSYNC 0xffffffff ;  /* 0xffffffff00007948 */ /* 0x000fe20003800000 */
[----:B--2---:R-:W-:Y:S02]  /*8000*/  FMNMX.FTZ R3, R0, R4, !PT ;  /* 0x0000000400037209 */ /* 0x004fe40007810000 */
[----:B------:R-:W-:Y:S02]  /*8010*/  FSEL R2, R2, RZ, P0 ;  /* 0x000000ff02027208 */ /* 0x000fe40000000000 */
[----:B------:R-:W-:Y:S02]  /*8020*/  FSEL R0, R100, RZ, P0 ;  /* 0x000000ff64007208 */ /* 0x000fe40000000000 */
[----:B------:R-:W-:Y:S01]  /*8030*/  FSETP.NEU.FTZ.AND P0, PT, R3, -INF , PT ;  /* 0xff8000000300780b */ /* 0x000fe20003f1d000 */
[--C-:B-1----:R-:W-:Y:S02]  /*8040*/  FFMA.FTZ R4, R35, c[0x0][0x2d0], -R2.reuse ;  /* 0x0000b40023047a23 */ /* 0x102fe40000010802 */
[----:B------:R-:W-:Y:S02]  /*8050*/  FADD.FTZ R0, -R0, R101 ;  /* 0x0000006500007221 */ /* 0x000fe40000010100 */
[----:B------:R1:W-:Y:S01]  /*8060*/  MUFU.EX2 R157, R4 ;  /* 0x00000004009d7308 */ /* 0x0003e20000000800 */
[--C-:B------:R-:W-:Y:S02]  /*8070*/  FFMA.FTZ R101, R10, c[0x0][0x2d0], -R2.reuse ;  /* 0x0000b4000a657a23 */ /* 0x100fe40000010802 */
[--C-:B------:R-:W-:Y:S02]  /*8080*/  FFMA.FTZ R10, R136, c[0x0][0x2d0], -R2.reuse ;  /* 0x0000b400880a7a23 */ /* 0x100fe40000010802 */
[----:B------:R-:W-:Y:S02]  /*8090*/  FMUL.FTZ R0, R0, c[0x0][0x2d0] ;  /* 0x0000b40000007a20 */ /* 0x000fe40000410000 */
[--C-:B------:R-:W-:Y:S02]  /*80a0*/  FFMA.FTZ R162, R11, c[0x0][0x2d0], -R2.reuse ;  /* 0x0000b4000ba27a23 */ /* 0x100fe40000010802 */
[--C-:B------:R-:W-:Y:S01]  /*80b0*/  FFMA.FTZ R34, R34, c[0x0][0x2d0], -R2.reuse ;  /* 0x0000b40022227a23 */ /* 0x100fe20000010802 */
[----:B------:R2:W-:Y:S01]  /*80c0*/  MUFU.EX2 R11, R10 ;  /* 0x0000000a000b7308 */ /* 0x0005e20000000800 */
[--C-:B------:R-:W-:Y:S02]  /*80d0*/  FFMA.FTZ R148, R33, c[0x0][0x2d0], -R2.reuse ;  /* 0x0000b40021947a23 */ /* 0x100fe40000010802 */
[--C-:B------:R-:W-:Y:S02]  /*80e0*/  FFMA.FTZ R147, R32, c[0x0][0x2d0], -R2.reuse ;  /* 0x0000b40020937a23 */ /* 0x100fe40000010802 */
[--C-:B------:R-:W-:Y:S02]  /*80f0*/  FFMA.FTZ R146, R31, c[0x0][0x2d0], -R2.reuse ;  /* 0x0000b4001f927a23 */ /* 0x100fe40000010802 */
[--C-:B------:R-:W-:Y:S02]  /*8100*/  FFMA.FTZ R145, R30, c[0x0][0x2d0], -R2.reuse ;  /* 0x0000b4001e917a23 */ /* 0x100fe40000010802 */
[--C-:B------:R-:W-:Y:S01]  /*8110*/  FFMA.FTZ R156, R29, c[0x0][0x2d0], -R2.reuse ;  /* 0x0000b4001d9c7a23 */ /* 0x100fe20000010802 */
[----:B------:R-:W3:Y:S01]  /*8120*/  MUFU.EX2 R0, R0 ;  /* 0x0000000000007308 */ /* 0x000ee20000000800 */
[--C-:B------:R-:W-:Y:S02]  /*8130*/  FFMA.FTZ R155, R28, c[0x0][0x2d0], -R2.reuse ;  /* 0x0000b4001c9b7a23 */ /* 0x100fe40000010802 */
[--C-:B------:R-:W-:Y:S02]  /*8140*/  FFMA.FTZ R154, R27, c[0x0][0x2d0], -R2.reuse ;  /* 0x0000b4001b9a7a23 */ /* 0x100fe40000010802 */
[--C-:B------:R-:W-:Y:S02]  /*8150*/  FFMA.FTZ R153, R26, c[0x0][0x2d0], -R2.reuse ;  /* 0x0000b4001a997a23 */ /* 0x100fe40000010802 */
[--C-:B------:R-:W-:Y:S02]  /*8160*/  FFMA.FTZ R172, R14, c[0x0][0x2d0], -R2.reuse ;  /* 0x0000b4000eac7a23 */ /* 0x100fe40000010802 */
[--C-:B------:R-:W-:Y:S01]  /*8170*/  FFMA.FTZ R171, R13, c[0x0][0x2d0], -R2.reuse ;  /* 0x0000b4000dab7a23 */ /* 0x100fe20000010802 */
[----:B------:R-:W-:Y:S01]  /*8180*/  MUFU.EX2 R158, R34 ;  /* 0x00000022009e7308 */ /* 0x000fe20000000800 */
[----:B------:R-:W-:Y:S01]  /*8190*/  FFMA.FTZ R163, R12, c[0x0][0x2d0], -R2 ;  /* 0x0000b4000ca37a23 */ /* 0x000fe20000010802 */
[C---:B------:R-:W-:Y:S01]  /*81a0*/  FSEL R2, R3.reuse, RZ, P0 ;  /* 0x000000ff03027208 */ /* 0x040fe20000000000 */
[----:B-1----:R-:W-:Y:S04]  /*81b0*/  FMUL.FTZ R4, R3, c[0x0][0x2d0] ;  /* 0x0000b40003047a20 */ /* 0x002fe80000410000 */
[----:B------:R-:W-:Y:S01]  /*81c0*/  FADD.FTZ R2, -R2, R102 ;  /* 0x0000006602027221 */ /* 0x000fe20000010100 */
[----:B------:R-:W-:Y:S02]  /*81d0*/  FSEL R4, R4, RZ, P0 ;  /* 0x000000ff04047208 */ /* 0x000fe40000000000 */
[----:B------:R1:W4:Y:S01]  /*81e0*/  MUFU.EX2 R12, R101 ;  /* 0x00000065000c7308 */ /* 0x0003220000000800 */
[----:B------:R-:W-:Y:S01]  /*81f0*/  FMUL.FTZ R2, R2, c[0x0][0x2d0] ;  /* 0x0000b40002027a20 */ /* 0x000fe20000410000 */
[C---:B------:R-:W-:Y:S01]  /*8200*/  ISETP.GT.AND P0, PT, R180.reuse, R192, PT ;  /* 0x000000c0b400720c */ /* 0x040fe20003f04270 */
[--C-:B------:R-:W-:Y:S01]  /*8210*/  FFMA.FTZ R9, R9, c[0x0][0x2d0], -R4.reuse ;  /* 0x0000b40009097a23 */ /* 0x100fe20000010804 */
[----:B------:R-:W-:Y:S01]  /*8220*/  IADD3 R180, R180, -0x1, RZ ;  /* 0xffffffffb4b47810 */ /* 0x000fe20007ffe0ff */
[--C-:B--2---:R-:W-:Y:S02]  /*8230*/  FFMA.FTZ R10, R25, c[0x0][0x2d0], -R4.reuse ;  /* 0x0000b400190a7a23 */ /* 0x104fe40000010804 */
        /* <DEDUP_REMOVED lines=11> */
[--C-:B-1----:R-:W-:Y:S02]  /*82f0*/  FFMA.FTZ R101, R24, c[0x0][0x2d0], -R4.reuse ;  /* 0x0000b40018657a23 */ /* 0x102fe40000010804 */
[--C-:B------:R-:W-:Y:S02]  /*8300*/  FFMA.FTZ R152, R15, c[0x0][0x2d0], -R4.reuse ;  /* 0x0000b4000f987a23 */ /* 0x100fe40000010804 */
[--C-:B------:R-:W-:Y:S01]  /*8310*/  FFMA.FTZ R160, R7, c[0x0][0x2d0], -R4.reuse ;  /* 0x0000b40007a07a23 */ /* 0x100fe20000010804 */
[----:B------:R-:W-:Y:S01]  /*8320*/  MUFU.EX2 R154, R154 ;  /* 0x0000009a009a7308 */ /* 0x000fe20000000800 */
[--C-:B------:R-:W-:Y:S02]  /*8330*/  FFMA.FTZ R161, R6, c[0x0][0x2d0], -R4.reuse ;  /* 0x0000b40006a17a23 */ /* 0x100fe40000010804 */
[----:B------:R-:W-:Y:S07]  /*8340*/  FFMA.FTZ R177, R5, c[0x0][0x2d0], -R4 ;  /* 0x0000b40005b17a23 */ /* 0x000fee0000010804 */
[----:B------:R-:W-:Y:S10]  /*8350*/  MUFU.EX2 R153, R153 ;  /* 0x0000009900997308 */ /* 0x000ff40000000800 */
[----:B------:R-:W-:Y:S10]  /*8360*/  MUFU.EX2 R149, R149 ;  /* 0x0000009500957308 */ /* 0x000ff40000000800 */
[----:B------:R-:W-:Y:S01]  /*8370*/  MUFU.EX2 R151, R151 ;  /* 0x0000009700977308 */ /* 0x000fe20000000800 */
[C---:B---3--:R-:W-:Y:S01]  /*8380*/  FMUL.FTZ R32, R0.reuse, R104 ;  /* 0x0000006800207220 */ /* 0x048fe20000410000 */
[C---:B----4-:R-:W-:Y:S01]  /*8390*/  F2FP.BF16.PACK_AB R136, R11.reuse, R12 ;  /* 0x0000000c0b88723e */ /* 0x050fe200000010ff */
[----:B------:R-:W-:Y:S01]  /*83a0*/  FFMA.FTZ R4, R0, R185, R12 ;  /* 0x000000b900047223 */ /* 0x000fe2000001000c */
[----:B------:R-:W-:Y:S01]  /*83b0*/  F2FP.BF16.PACK_AB R138, R158, R157 ;  /* 0x0000009d9e8a723e */ /* 0x000fe200000010ff */
[C---:B------:R-:W-:Y:S02]  /*83c0*/  FMUL.FTZ R8, R0.reuse, R128 ;  /* 0x0000008000087220 */ /* 0x040fe40000410000 */
[C---:B--2---:R-:W-:Y:S02]  /*83d0*/  FMUL.FTZ R9, R0.reuse, R129 ;  /* 0x0000008100097220 */ /* 0x044fe40000410000 */
[C---:B------:R-:W-:Y:S01]  /*83e0*/  FMUL.FTZ R17, R0.reuse, R121 ;  /* 0x0000007900117220 */ /* 0x040fe20000410000 */
[----:B------:R-:W-:Y:S01]  /*83f0*/  MUFU.EX2 R104, R10 ;  /* 0x0000000a00687308 */ /* 0x000fe20000000800 */
[C---:B------:R-:W-:Y:S02]  /*8400*/  FMUL.FTZ R25, R0.reuse, R113 ;  /* 0x0000007100197220 */ /* 0x040fe40000410000 */
[C---:B------:R-:W-:Y:S02]  /*8410*/  FMUL.FTZ R28, R0.reuse, R108 ;  /* 0x0000006c001c7220 */ /* 0x040fe40000410000 */
[C---:B------:R-:W-:Y:S02]  /*8420*/  FMUL.FTZ R29, R0.reuse, R109 ;  /* 0x0000006d001d7220 */ /* 0x040fe40000410000 */
[C---:B------:R-:W-:Y:S02]  /*8430*/  FMUL.FTZ R33, R0.reuse, R105 ;  /* 0x0000006900217220 */ /* 0x040fe40000410000 */
[----:B------:R-:W-:Y:S02]  /*8440*/  FADD.FTZ R140, R11, R4 ;  /* 0x000000040b8c7221 */ /* 0x000fe40000010000 */
        /* <DEDUP_REMOVED lines=28> */
[----:B------:R-:W-:Y:S01]  /*8610*/  FMUL.FTZ R65, R0, R65 ;  /* 0x0000004100417220 */ /* 0x000fe20000410000 */
[----:B-1----:R-:W-:Y:S01]  /*8620*/  F2FP.BF16.PACK_AB R139, R116, R112 ;  /* 0x00000070748b723e */ /* 0x002fe200000010ff */
        /* <DEDUP_REMOVED lines=18> */
[----:B------:R-:W-:Y:S02]  /*8750*/  FMUL.FTZ R97, R0, R97 ;  /* 0x0000006100617220 */ /* 0x000fe40000410000 */
[----:B------:R-:W-:Y:S01]  /*8760*/  FFMA.FTZ R0, R2, R186, R137 ;  /* 0x000000ba02007223 */ /* 0x000fe20000010089 */
[----:B------:R-:W-:Y:S01]  /*8770*/  F2FP.BF16.PACK_AB R137, R104, R137 ;  /* 0x000000896889723e */ /* 0x000fe200000010ff */
[C---:B------:R-:W-:Y:S01]  /*8780*/  FMUL.FTZ R34, R2.reuse, R106 ;  /* 0x0000006a02227220 */ /* 0x040fe20000410000 */
[----:B------:R-:W-:Y:S01]  /*8790*/  MUFU.EX2 R148, R155 ;  /* 0x0000009b00947308 */ /* 0x000fe20000000800 */
[----:B------:R-:W-:Y:S02]  /*87a0*/  FMUL.FTZ R35, R2, R107 ;  /* 0x0000006b02237220 */ /* 0x000fe40000410000 */
[----:B------:R-:W-:Y:S02]  /*87b0*/  FADD.FTZ R0, R104, R0 ;  /* 0x0000000068007221 */ /* 0x000fe40000010000 */
[----:B------:R-:W2:Y:S01]  /*87c0*/  LDSM.16.MT88.4 R104, [R167] ;  /* 0x00000000a768783b */ /* 0x000ea20000004200 */
[C---:B------:R-:W-:Y:S02]  /*87d0*/  FMUL.FTZ R6, R2.reuse, R134 ;  /* 0x0000008602067220 */ /* 0x040fe40000410000 */
[C---:B------:R-:W-:Y:S02]  /*87e0*/  FMUL.FTZ R7, R2.reuse, R135 ;  /* 0x0000008702077220 */ /* 0x040fe40000410000 */
[C---:B------:R-:W-:Y:S01]  /*87f0*/  FMUL.FTZ R10, R2.reuse, R130 ;  /* 0x00000082020a7220 */ /* 0x040fe20000410000 */
[----:B------:R-:W-:Y:S01]  /*8800*/  MUFU.EX2 R125, R150 ;  /* 0x00000096007d7308 */ /* 0x000fe20000000800 */
[C---:B------:R-:W-:Y:S02]  /*8810*/  FMUL.FTZ R11, R2.reuse, R131 ;  /* 0x00000083020b7220 */ /* 0x040fe40000410000 */
[----:B------:R-:W-:Y:S01]  /*8820*/  LDSM.16.MT88.4 R128, [R167+0x1800] ;  /* 0x00180000a780783b */ /* 0x000fe20000004200 */
        /* <DEDUP_REMOVED lines=8> */
[----:B------:R-:W-:Y:S01]  /*88b0*/  LDSM.16.MT88.4 R108, [R167+0x800] ;  /* 0x00080000a76c783b */ /* 0x000fe20000004200 */
[----:B------:R-:W-:Y:S02]  /*88c0*/  FADD.FTZ R0, R112, R0 ;  /* 0x0000000070007221 */ /* 0x000fe40000010000 */
[----:B------:R-:W-:Y:S01]  /*88d0*/  FMUL.FTZ R14, R2, R126 ;  /* 0x0000007e020e7220 */ /* 0x000fe20000410000 */
[----:B------:R-:W-:Y:S01]  /*88e0*/  MUFU.EX2 R145, R163 ;  /* 0x000000a300917308 */ /* 0x000fe20000000800 */
[----:B------:R-:W-:Y:S02]  /*88f0*/  FADD.FTZ R0, R116, R0 ;  /* 0x0000000074007221 */ /* 0x000fe40000010000 */
[C---:B------:R-:W-:Y:S01]  /*8900*/  FMUL.FTZ R15, R2.reuse, R127 ;  /* 0x0000007f020f7220 */ /* 0x040fe20000410000 */
[----:B------:R-:W-:Y:S01]  /*8910*/  LDSM.16.MT88.4 R112, [R168+0x800] ;  /* 0x00080000a870783b */ /* 0x000fe20000004200 */
[C---:B------:R-:W-:Y:S02]  /*8920*/  FMUL.FTZ R22, R2.reuse, R118 ;  /* 0x0000007602167220 */ /* 0x040fe40000410000 */
[C---:B------:R-:W-:Y:S02]  /*8930*/  FMUL.FTZ R38, R2.reuse, R38 ;  /* 0x0000002602267220 */ /* 0x040fe40000410000 */
[C---:B------:R-:W-:Y:S01]  /*8940*/  FMUL.FTZ R39, R2.reuse, R39 ;  /* 0x0000002702277220 */ /* 0x040fe20000410000 */
[----:B------:R-:W-:Y:S01]  /*8950*/  MUFU.EX2 R118, R147 ;  /* 0x0000009300767308 */ /* 0x000fe20000000800 */
[C---:B------:R-:W-:Y:S01]  /*8960*/  FMUL.FTZ R42, R2.reuse, R42 ;  /* 0x0000002a022a7220 */ /* 0x040fe20000410000 */
[C---:B--2---:R-:W-:Y:S05]  /*8970*/  HMMA.16816.F32.BF16 R4, R136.reuse, R104, R4 ;  /* 0x000000688804723c */ /* 0x044fea0000041804 */
[C---:B------:R-:W-:Y:S02]  /*8980*/  FMUL.FTZ R43, R2.reuse, R43 ;  /* 0x0000002b022b7220 */ /* 0x040fe40000410000 */
[C---:B------:R-:W-:Y:S01]  /*8990*/  FMUL.FTZ R46, R2.reuse, R46 ;  /* 0x0000002e022e7220 */ /* 0x040fe20000410000 */
[C---:B------:R-:W-:Y:S01]  /*89a0*/  HMMA.16816.F32.BF16 R8, R136.reuse, R106, R8 ;  /* 0x0000006a8808723c */ /* 0x040fe20000041808 */
[----:B------:R-:W2:Y:S01]  /*89b0*/  LDSM.16.MT88.4 R104, [R168] ;  /* 0x00000000a868783b */ /* 0x000ea20000004200 */
[----:B------:R-:W3:Y:S02]  /*89c0*/  MUFU.EX2 R126, R143 ;  /* 0x0000008f007e7308 */ /* 0x000ee40000000800 */
[C---:B------:R-:W-:Y:S02]  /*89d0*/  FMUL.FTZ R47, R2.reuse, R47 ;  /* 0x0000002f022f7220 */ /* 0x040fe40000410000 */
[C---:B------:R-:W-:Y:S02]  /*89e0*/  FMUL.FTZ R50, R2.reuse, R50 ;  /* 0x0000003202327220 */ /* 0x040fe40000410000 */
[C---:B------:R-:W-:Y:S04]  /*89f0*/  FMUL.FTZ R51, R2.reuse, R51 ;  /* 0x0000003302337220 */ /* 0x040fe80000410000 */
[C---:B------:R-:W-:Y:S01]  /*8a00*/  FMUL.FTZ R54, R2.reuse, R54 ;  /* 0x0000003602367220 */ /* 0x040fe20000410000 */
[----:B------:R-:W4:Y:S01]  /*8a10*/  MUFU.EX2 R127, R144 ;  /* 0x00000090007f7308 */ /* 0x000f220000000800 */
        /* <DEDUP_REMOVED lines=11> */
[----:B------:R-:W5:Y:S01]  /*8ad0*/  MUFU.EX2 R144, R171 ;  /* 0x000000ab00907308 */ /* 0x000f620000000800 */
[C---:B------:R-:W-:Y:S02]  /*8ae0*/  FMUL.FTZ R75, R2.reuse, R75 ;  /* 0x0000004b024b7220 */ /* 0x040fe40000410000 */
[C---:B------:R-:W-:Y:S02]  /*8af0*/  FMUL.FTZ R78, R2.reuse, R78 ;  /* 0x0000004e024e7220 */ /* 0x040fe40000410000 */
[C---:B------:R-:W-:Y:S02]  /*8b00*/  FMUL.FTZ R79, R2.reuse, R79 ;  /* 0x0000004f024f7220 */ /* 0x040fe40000410000 */
[C---:B------:R-:W-:Y:S01]  /*8b10*/  FMUL.FTZ R82, R2.reuse, R82 ;  /* 0x0000005202527220 */ /* 0x040fe20000410000 */
[C---:B--2---:R-:W-:Y:S02]  /*8b20*/  HMMA.16816.F32.BF16 R12, R136.reuse, R104, R12 ;  /* 0x00000068880c723c */ /* 0x044fe4000004180c */
[----:B------:R-:W2:Y:S01]  /*8b30*/  MUFU.EX2 R146, R162 ;  /* 0x000000a200927308 */ /* 0x000ea20000000800 */
[C---:B------:R-:W-:Y:S02]  /*8b40*/  FMUL.FTZ R83, R2.reuse, R83 ;  /* 0x0000005302537220 */ /* 0x040fe40000410000 */
[C---:B------:R-:W-:Y:S02]  /*8b50*/  FMUL.FTZ R86, R2.reuse, R86 ;  /* 0x0000005602567220 */ /* 0x040fe40000410000 */
[C---:B------:R-:W-:Y:S01]  /*8b60*/  FMUL.FTZ R87, R2.reuse, R87 ;  /* 0x0000005702577220 */ /* 0x040fe20000410000 */
[C---:B------:R-:W-:Y:S01]  /*8b70*/  HMMA.16816.F32.BF16 R16, R136.reuse, R106, R16 ;  /* 0x0000006a8810723c */ /* 0x040fe20000041810 */
[----:B------:R-:W2:Y:S03]  /*8b80*/  LDSM.16.MT88.4 R104, [R170] ;  /* 0x00000000aa68783b */ /* 0x000ea60000004200 */
[C---:B------:R-:W-:Y:S01]  /*8b90*/  FMUL.FTZ R90, R2.reuse, R90 ;  /* 0x0000005a025a7220 */ /* 0x040fe20000410000 */
[----:B------:R-:W-:Y:S01]  /*8ba0*/  MUFU.EX2 R143, R159 ;  /* 0x0000009f008f7308 */ /* 0x000fe20000000800 */
[C---:B------:R-:W-:Y:S02]  /*8bb0*/  FMUL.FTZ R91, R2.reuse, R91 ;  /* 0x0000005b025b7220 */ /* 0x040fe40000410000 */
[----:B-1----:R-:W-:Y:S04]  /*8bc0*/  FADD.FTZ R0, R101, R0 ;  /* 0x0000000065007221 */ /* 0x002fe80000010000 */
[----:B------:R-:W-:Y:S02]  /*8bd0*/  FADD.FTZ R0, R117, R0 ;  /* 0x0000000075007221 */ /* 0x000fe40000010000 */
[----:B------:R-:W-:Y:S01]  /*8be0*/  FMUL.FTZ R94, R2, R94 ;  /* 0x0000005e025e7220 */ /* 0x000fe20000410000 */
[----:B------:R-:W1:Y:S01]  /*8bf0*/  MUFU.EX2 R141, R160 ;  /* 0x000000a0008d7308 */ /* 0x000e620000000800 */
[----:B---3--:R-:W-:Y:S02]  /*8c00*/  FADD.FTZ R0, R126, R0 ;  /* 0x000000007e007221 */ /* 0x008fe40000010000 */
[C---:B------:R-:W-:Y:S02]  /*8c10*/  FMUL.FTZ R95, R2.reuse, R95 ;  /* 0x0000005f025f7220 */ /* 0x040fe40000410000 */
[----:B----4-:R-:W-:Y:S02]  /*8c20*/  FADD.FTZ R0, R127, R0 ;  /* 0x000000007f007221 */ /* 0x010fe40000010000 */
[C---:B------:R-:W-:Y:S02]  /*8c30*/  FMUL.FTZ R98, R2.reuse, R98 ;  /* 0x0000006202627220 */ /* 0x040fe40000410000 */
[----:B------:R-:W-:Y:S02]  /*8c40*/  FMUL.FTZ R99, R2, R99 ;  /* 0x0000006302637220 */ /* 0x000fe40000410000 */
[----:B------:R-:W-:Y:S02]  /*8c50*/  FADD.FTZ R2, R157, R140 ;  /* 0x0000008c9d027221 */ /* 0x000fe40000010000 */
[----:B------:R-:W-:Y:S02]  /*8c60*/  MUFU.EX2 R140, R161 ;  /* 0x000000a1008c7308 */ /* 0x000fe40000000800 */
[----:B------:R-:W-:Y:S04]  /*8c70*/  FADD.FTZ R2, R158, R2 ;  /* 0x000000029e027221 */ /* 0x000fe80000010000 */
[----:B------:R-:W-:Y:S04]  /*8c80*/  FADD.FTZ R2, R102, R2 ;  /* 0x0000000266027221 */ /* 0x000fe80000010000 */
[----:B------:R-:W-:Y:S01]  /*8c90*/  FADD.FTZ R2, R118, R2 ;  /* 0x0000000276027221 */ /* 0x000fe20000010000 */
[C---:B--2---:R-:W-:Y:S03]  /*8ca0*/  HMMA.16816.F32.BF16 R20, R136.reuse, R104, R20 ;  /* 0x000000688814723c */ /* 0x044fe60000041814 */
[----:B------:R-:W-:Y:S04]  /*8cb0*/  FADD.FTZ R2, R120, R2 ;  /* 0x0000000278027221 */ /* 0x000fe80000010000 */
[----:B------:R-:W-:Y:S01]  /*8cc0*/  FADD.FTZ R2, R132, R2 ;  /* 0x0000000284027221 */ /* 0x000fe20000010000 */
[C---:B------:R-:W-:Y:S01]  /*8cd0*/  HMMA.16816.F32.BF16 R24, R136.reuse, R106, R24 ;  /* 0x0000006a8818723c */ /* 0x040fe20000041818 */
[----:B------:R-:W2:Y:S07]  /*8ce0*/  LDSM.16.MT88.4 R104, [R169] ;  /* 0x00000000a968783b */ /* 0x000eae0000004200 */
        /* <DEDUP_REMOVED lines=26> */
[----:B------:R-:W-:Y:S01]  /*8e90*/  HMMA.16816.F32.BF16 R96, R136, R106, R96 ;  /* 0x0000006a8860723c */ /* 0x000fe20000041860 */
[----:B------:R-:W2:Y:S03]  /*8ea0*/  MUFU.EX2 R102, R177 ;  /* 0x000000b100667308 */ /* 0x000ea60000000800 */
[----:B------:R-:W-:Y:S01]  /*8eb0*/  F2FP.BF16.PACK_AB R105, R117, R101 ;  /* 0x000000657569723e */ /* 0x000fe200000010ff */
[----:B------:R-:W-:Y:S01]  /*8ec0*/  FADD.FTZ R101, R124, R2 ;  /* 0x000000027c657221 */ /* 0x000fe20000010000 */
[----:B------:R-:W-:Y:S01]  /*8ed0*/  LDSM.16.MT88.4 R116, [R168+0x1000] ;  /* 0x00100000a874783b */ /* 0x000fe20000004200 */
[----:B------:R-:W-:Y:S01]  /*8ee0*/  F2FP.BF16.PACK_AB R106, R132, R120 ;  /* 0x00000078846a723e */ /* 0x000fe200000010ff */
[----:B------:R-:W-:Y:S01]  /*8ef0*/  FADD.FTZ R2, R125, R0 ;  /* 0x000000007d027221 */ /* 0x000fe20000010000 */
[----:B------:R-:W-:Y:S03]  /*8f00*/  F2FP.BF16.PACK_AB R107, R127, R126 ;  /* 0x0000007e7f6b723e */ /* 0x000fe600000010ff */
[----:B-----5:R-:W-:Y:S01]  /*8f10*/  F2FP.BF16.PACK_AB R136, R144, R142 ;  /* 0x0000008e9088723e */ /* 0x020fe200000010ff */
[----:B------:R-:W-:Y:S01]  /*8f20*/  FADD.FTZ R0, R148, R101 ;  /* 0x0000006594007221 */ /* 0x000fe20000010000 */
[----:B------:R-:W-:Y:S01]  /*8f30*/  LDSM.16.MT88.4 R120, [R168+0x1800] ;  /* 0x00180000a878783b */ /* 0x000fe20000004200 */
[----:B------:R-:W-:Y:S01]  /*8f40*/  F2FP.BF16.PACK_AB R138, R146, R145 ;  /* 0x00000091928a723e */ /* 0x000fe200000010ff */
[C---:B------:R-:W-:Y:S05]  /*8f50*/  HMMA.16816.F32.BF16 R4, R104.reuse, R108, R4 ;  /* 0x0000006c6804723c */ /* 0x040fea0000041804 */
[----:B-1----:R-:W-:Y:S01]  /*8f60*/  F2FP.BF16.PACK_AB R137, R141, R143 ;  /* 0x0000008f8d89723e */ /* 0x002fe200000010ff */
[----:B------:R-:W-:Y:S01]  /*8f70*/  FADD.FTZ R2, R149, R2 ;  /* 0x0000000295027221 */ /* 0x000fe20000010000 */
[----:B------:R-:W-:Y:S01]  /*8f80*/  MOV R101, R100 ;  /* 0x0000006400657202 */ /* 0x000fe20000000f00 */
[C---:B------:R-:W-:Y:S01]  /*8f90*/  HMMA.16816.F32.BF16 R8, R104.reuse, R110, R8 ;  /* 0x0000006e6808723c */ /* 0x040fe20000041808 */
[----:B------:R-:W1:Y:S03]  /*8fa0*/  LDSM.16.MT88.4 R108, [R170+0x800] ;  /* 0x00080000aa6c783b */ /* 0x000e660000004200 */
[----:B--2---:R-:W-:Y:S01]  /*8fb0*/  F2FP.BF16.PACK_AB R139, R102, R140 ;  /* 0x0000008c668b723e */ /* 0x004fe200000010ff */
[----:B------:R-:W-:Y:S02]  /*8fc0*/  FADD.FTZ R0, R154, R0 ;  /* 0x000000009a007221 */ /* 0x000fe40000010000 */
[----:B------:R-:W-:Y:S01]  /*8fd0*/  FADD.FTZ R2, R151, R2 ;  /* 0x0000000297027221 */ /* 0x000fe20000010000 */
[C---:B------:R-:W-:Y:S04]  /*8fe0*/  HMMA.16816.F32.BF16 R12, R104.reuse, R112, R12 ;  /* 0x00000070680c723c */ /* 0x040fe8000004180c */
[C---:B------:R-:W-:Y:S04]  /*8ff0*/  FADD.FTZ R0, R153.reuse, R0 ;  /* 0x0000000099007221 */ /* 0x040fe80000010000 */
        /* <DEDUP_REMOVED lines=31> */
[----:B------:R-:W-:Y:S06]  /*91f0*/  LDSM.16.MT88.4 R112, [R169+0x1000] ;  /* 0x00100000a970783b */ /* 0x000fec0000004200 */
[----:B------:R-:W-:Y:S02]  /*9200*/  F2FP.BF16.PACK_AB R104, R148, R124 ;  /* 0x0000007c9468723e */ /* 0x000fe400000010ff */
[----:B------:R-:W-:Y:S03]  /*9210*/  F2FP.BF16.PACK_AB R106, R153, R154 ;  /* 0x0000009a996a723e */ /* 0x000fe600000010ff */
[----:B------:R-:W-:Y:S02]  /*9220*/  F2FP.BF16.PACK_AB R105, R149, R125 ;  /* 0x0000007d9569723e */ /* 0x000fe400000010ff */
[C---:B------:R-:W-:Y:S07]  /*9230*/  F2FP.BF16.PACK_AB R107, R147.reuse, R151 ;  /* 0x00000097936b723e */ /* 0x040fee00000010ff */
        /* <DEDUP_REMOVED lines=79> */
.L_x_1147:
[----:B------:R-:W-:-:S13]  /*9730*/  ISETP.GE.AND P0, PT, R180, R189, PT ;  /* 0x000000bdb400720c */ /* 0x000fda0003f06270 */
[----:B------:R-:W-:Y:S05]  /*9740*/  @!P0 BRA `(.L_x_1159) ;  /* 0x000030e000008947 */ /* 0x000fea0003800000 */
[----:B------:R-:W-:Y:S02]  /*9750*/  MOV R102, R12 ;  /* 0x0000000c00667202 */ /* 0x000fe40000000f00 */
[----:B------:R-:W-:Y:S02]  /*9760*/  MOV R101, R100 ;  /* 0x0000006400657202 */ /* 0x000fe40000000f00 */
.L_x_1166:
[----:B------:R-:W-:Y:S04]  /*9770*/  DEPBAR.LE SB0, 0x0 ;  /* 0x000080000000791a */ /* 0x000fe80000000000 */
[----:B------:R-:W-:Y:S01]  /*9780*/  WARPSYNC 0xffffffff ;  /* 0xffffffff00007948 */ /* 0x000fe20003800000 */
[----:B------:R-:W-:Y:S01]  /*9790*/  BAR.SYNC.DEFER_BLOCKING 0x0 ;  /* 0x0000000000007b1d */ /* 0x000fe20000010000 */
[----:B------:R-:W-:Y:S01]  /*97a0*/  SHF.R.S32.HI R0, RZ, 0x1f, R181 ;  /* 0x0000001fff007819 */ /* 0x000fe200000114b5 */
[C---:B------:R-:W-:Y:S01]  /*97b0*/  IMAD.WIDE.U32 R2, R181.reuse, c[0x0][0x208], RZ ;  /* 0x00008200b5027a25 */ /* 0x040fe200078e00ff */
        /* <DEDUP_REMOVED lines=9> */
[----:B------:R-:W-:Y:S01]  /*9850*/  IADD3 R172, R103, 0x5800, RZ ;  /* 0x0000580067ac7810 */ /* 0x000fe20007ffe0ff */
[----:B------:R-:W-:Y:S01]  /*9860*/  IMAD.IADD R3, R3, 0x1, R0 ;  /* 0x0000000103037824 */ /* 0x000fe200078e0200 */
[C---:B------:R-:W-:Y:S01]  /*9870*/  IADD3 R171, R103.reuse, 0x5000, RZ ;  /* 0x0000500067ab7810 */ /* 0x040fe20007ffe0ff */
[----:B------:R-:W-:Y:S01]  /*9880*/  IMAD.SHL.U32 R28, R188, 0x2, RZ ;  /* 0x00000002bc1c7824 */ /* 0x000fe200078e00ff */
[C---:B------:R-:W-:Y:S01]  /*9890*/  IADD3 R163, R103.reuse, 0x4800, RZ ;  /* 0x0000480067a37810 */ /* 0x040fe20007ffe0ff */
[----:B------:R-:W-:Y:S01]  /*98a0*/  IMAD.WIDE.U32 R2, R178, c[0x0][0x218], R2 ;  /* 0x00008600b2027a25 */ /* 0x000fe200078e0002 */
[C---:B------:R-:W-:Y:S02]  /*98b0*/  IADD3 R162, R103.reuse, 0x4000, RZ ;  /* 0x0000400067a27810 */ /* 0x040fe40007ffe0ff */
[----:B------:R-:W-:Y:S01]  /*98c0*/  IADD3 R161, R103, 0x3800, RZ ;  /* 0x0000380067a17810 */ /* 0x000fe20007ffe0ff */
[----:B------:R-:W-:Y:S01]  /*98d0*/  IMAD.SHL.U32 R15, R187, 0x2, RZ ;  /* 0x00000002bb0f7824 */ /* 0x000fe200078e00ff */
[----:B------:R-:W-:Y:S01]  /*98e0*/  IADD3 R0, P0, R198, R2, RZ ;  /* 0x00000002c6007210 */ /* 0x000fe20007f1e0ff */
[----:B------:R1:W2:Y:S01]  /*98f0*/  LDSM.16.M88.4 R32, [R173] ;  /* 0x00000000ad20783b */ /* 0x0002a20000000200 */
[C---:B------:R-:W-:Y:S02]  /*9900*/  IADD3 R160, R103.reuse, 0x3000, RZ ;  /* 0x0000300067a07810 */ /* 0x040fe40007ffe0ff */
        /* <DEDUP_REMOVED lines=8> */
[----:B------:R-:W-:Y:S01]  /*9990*/  SHF.L.U64.HI R14, R187, 0x1, R12 ;  /* 0x00000001bb0e7819 */ /* 0x000fe2000001020c */
[C---:B------:R-:W-:Y:S01]  /*99a0*/  IMAD.SHL.U32 R12, R182.reuse, 0x2, RZ ;  /* 0x00000002b60c7824 */ /* 0x040fe200078e00ff */
        /* <DEDUP_REMOVED lines=9> */
.L_x_1250:
[----:B------:R-:W5:Y:S01]  /*9a40*/  SHFL.IDX PT, R3, R6, RZ, 0x181f ;  /* 0x00181fff06037589 */ /* 0x000f6200000e0000 */
[----:B------:R-:W-:Y:S01]  /*9a50*/  ISETP.GE.AND P0, PT, R182, c[0x0][0x1d4], PT ;  /* 0x00007500b6007a0c */ /* 0x000fe20003f06270 */
[----:B------:R-:W-:Y:S01]  /*9a60*/  BSSY B0, `(.L_x_1161) ;  /* 0x0000141000007945 */ /* 0x000fe20003800000 */
[----:B------:R-:W-:Y:S02]  /*9a70*/  ISETP.GE.AND P4, PT, R187, c[0x0][0x1d4], PT ;  /* 0x00007500bb007a0c */ /* 0x000fe40003f86270 */
[----:B------:R-:W-:Y:S03]  /*9a80*/  SEL R177, RZ, 0x10, P0 ;  /* 0x00000010ffb17807 */ /* 0x000fe60000000000 */
[----:B------:R-:W4:Y:S08]  /*9a90*/  SHFL.IDX PT, R20, R6, 0x1, 0x181f ;  /* 0x00381f0006147f89 */ /* 0x000f3000000e0000 */
[----:B------:R-:W3:Y:S01]  /*9aa0*/  SHFL.IDX PT, R21, R7, 0x1, 0x181f ;  /* 0x00381f0007157f89 */ /* 0x000ee200000e0000 */
[C---:B-----5:R-:W-:Y:S04]  /*9ab0*/  IADD3 R4, P2, R3.reuse, R12, RZ ;  /* 0x0000000c03047210 */ /* 0x060fe80007f5e0ff */
[C---:B---3--:R-:W-:Y:S05]  /*9ac0*/  IADD3.X R5, R2.reuse, R13, RZ, P2, !PT ;  /* 0x0000000d02057210 */ /* 0x048fea00017fe4ff */
[----:B------:R3:W-:Y:S02]  /*9ad0*/  LDGSTS.E.BYPASS.LTC128B.128 [R179+0x100], [R4.64], !P0 ;  /* 0x0010000004b37fae */ /* 0x0007e4000c101d46 */
[----:B---3--:R-:W-:Y:S04]  /*9ae0*/  IADD3 R4, P2, R3, R15, RZ ;  /* 0x0000000f03047210 */ /* 0x008fe80007f5e0ff */
[----:B------:R-:W-:Y:S02]  /*9af0*/  IADD3.X R5, R2, R14, RZ, P2, !PT ;  /* 0x0000000e02057210 */ /* 0x000fe400017fe4ff */
[----:B------:R-:W-:Y:S03]  /*9b00*/  ISETP.GE.AND P2, PT, R188, c[0x0][0x1d4], PT ;  /* 0x00007500bc007a0c */ /* 0x000fe60003f46270 */
[----:B------:R3:W-:Y:S02]  /*9b10*/  LDGSTS.E.BYPASS.LTC128B.128 [R179+0x2100], [R4.64], !P4 ;  /* 0x0210000004b37fae */ /* 0x0007e4000e101d46 */
[----:B---3--:R-:W-:Y:S02]  /*9b20*/  IADD3 R5, -R177, 0x10, RZ ;  /* 0x00000010b1057810 */ /* 0x008fe40007ffe1ff */
[----:B------:R-:W-:Y:S02]  /*9b30*/  IADD3 R4, P5, R3, R28, RZ ;  /* 0x0000001c03047210 */ /* 0x000fe40007fbe0ff */
[----:B------:R-:W-:Y:S04]  /*9b40*/  LOP3.LUT R5, R5, 0xf, RZ, 0xc0, !PT ;  /* 0x0000000f05057812 */ /* 0x000fe800078ec0ff */
[----:B----4-:R-:W-:Y:S02]  /*9b50*/  IADD3 R12, P6, P0, R5, R20, R12 ;  /* 0x00000014050c7210 */ /* 0x010fe400078de00c */
[----:B------:R-:W-:Y:S02]  /*9b60*/  IADD3.X R5, R2, R22, RZ, P5, !PT ;  /* 0x0000001602057210 */ /* 0x000fe40002ffe4ff */
[----:B------:R-:W-:Y:S02]  /*9b70*/  ISETP.NE.U32.AND P5, PT, R177, RZ, PT ;  /* 0x000000ffb100720c */ /* 0x000fe40003fa5070 */
[----:B------:R-:W-:Y:S01]  /*9b80*/  SEL R2, RZ, 0x10, P4 ;  /* 0x00000010ff027807 */ /* 0x000fe20002000000 */
[----:B------:R3:W-:Y:S01]  /*9b90*/  LDGSTS.E.BYPASS.LTC128B.128 [R179+0x4100], [R4.64], !P2 ;  /* 0x0410000004b37fae */ /* 0x0007e2000d101d46 */
[-C--:B------:R-:W-:Y:S02]  /*9ba0*/  IADD3.X R13, RZ, R21.reuse, R13, P6, P0 ;  /* 0x00000015ff0d7210 */ /* 0x080fe400037e040d */
[C---:B------:R-:W-:Y:S02]  /*9bb0*/  ISETP.NE.U32.AND P0, PT, R2.reuse, RZ, PT ;  /* 0x000000ff0200720c */ /* 0x040fe40003f05070 */
[----:B------:R-:W-:Y:S04]  /*9bc0*/  IADD3 R2, -R2, 0x10, RZ ;  /* 0x0000001002027810 */ /* 0x000fe80007ffe1ff */
[----:B------:R-:W-:Y:S01]  /*9bd0*/  LOP3.LUT R2, R2, 0xf, RZ, 0xc0, !PT ;  /* 0x0000000f02027812 */ /* 0x000fe200078ec0ff */
[----:B------:R4:W-:Y:S03]  /*9be0*/  LDGSTS.E.BYPASS.LTC128B.128.ZFILL [R179+0x1100], [R12.64], P5 ;  /* 0x011000000cb37fae */ /* 0x0009e6000a941d46 */
[-C--:B------:R-:W-:Y:S04]  /*9bf0*/  IADD3 R2, P6, P5, R2, R20.reuse, R15 ;  /* 0x0000001402027210 */ /* 0x080fe80007dde00f */
[-C--:B------:R-:W-:Y:S05]  /*9c00*/  IADD3.X R3, RZ, R21.reuse, R14, P6, P5 ;  /* 0x00000015ff037210 */ /* 0x080fea00037ea40e */
[----:B------:R5:W-:Y:S01]  /*9c10*/  LDGSTS.E.BYPASS.LTC128B.128.ZFILL [R179+0x3100], [R2.64], P0 ;  /* 0x0310000002b37fae */ /* 0x000be20008141d46 */
[C---:B--23--:R-:W-:Y:S08]  /*9c20*/  HMMA.16816.F32.BF16 R4, R32.reuse, R8, RZ ;  /* 0x000000082004723c */ /* 0x04cff000000418ff */
[C---:B------:R-:W-:Y:S01]  /*9c30*/  HMMA.16816.F32.BF16 R8, R32.reuse, R10, RZ ;  /* 0x0000000a2008723c */ /* 0x040fe200000418ff */
[----:B----4-:R-:W-:Y:S04]  /*9c40*/  SEL R12, RZ, 0x10, P2 ;  /* 0x00000010ff0c7807 */ /* 0x010fe80001000000 */
[C---:B------:R-:W-:Y:S02]  /*9c50*/  ISETP.NE.U32.AND P6, PT, R12.reuse, RZ, PT ;  /* 0x000000ff0c00720c */ /* 0x040fe40003fc5070 */
[----:B------:R-:W-:Y:S02]  /*9c60*/  IADD3 R23, -R12, 0x10, RZ ;  /* 0x000000100c177810 */ /* 0x000fe40007ffe1ff */
[C---:B------:R-:W-:Y:S03]  /*9c70*/  HMMA.16816.F32.BF16 R12, R32.reuse, R16, RZ ;  /* 0x00000010200c723c */ /* 0x040fe600000418ff */
[----:B-----5:R-:W-:Y:S04]  /*9c80*/  LOP3.LUT R2, R23, 0xf, RZ, 0xc0, !PT ;  /* 0x0000000f17027812 */ /* 0x020fe800078ec0ff */
[----:B------:R-:W-:Y:S01]  /*9c90*/  IADD3 R2, P5, P0, R2, R20, R28 ;  /* 0x0000001402027210 */ /* 0x000fe200078be01c */
[C---:B------:R-:W-:Y:S04]  /*9ca0*/  HMMA.16816.F32.BF16 R16, R32.reuse, R18, RZ ;  /* 0x000000122010723c */ /* 0x040fe800000418ff */
[----:B------:R-:W-:Y:S02]  /*9cb0*/  IADD3.X R3, RZ, R21, R22, P5, P0 ;  /* 0x00000015ff037210 */ /* 0x000fe40002fe0416 */
[----:B------:R-:W-:Y:S02]  /*9cc0*/  ISETP.GT.AND P0, PT, R180, R189, PT ;  /* 0x000000bdb400720c */ /* 0x000fe40003f04270 */
[C---:B-1----:R-:W-:Y:S01]  /*9cd0*/  HMMA.16816.F32.BF16 R20, R32.reuse, R24, RZ ;  /* 0x000000182014723c */ /* 0x042fe200000418ff */
        /* <DEDUP_REMOVED lines=18> */
[C---:B--2---:R-:W-:Y:S01]  /*9e00*/  HMMA.16816.F32.BF16 R4, R136.reuse, R144, R4 ;  /* 0x000000908804723c */ /* 0x044fe20000041804 */
[----:B------:R-:W-:Y:S07]  /*9e10*/  LDSM.16.M88.4 R156, [R160] ;  /* 0x00000000a09c783b */ /* 0x000fee0000000200 */
[C---:B------:R-:W-:Y:S01]  /*9e20*/  HMMA.16816.F32.BF16 R8, R136.reuse, R146, R8 ;  /* 0x000000928808723c */ /* 0x040fe20000041808 */
[----:B------:R-:W-:Y:S07]  /*9e30*/  LDSM.16.M88.4 R144, [R165+-0x4000] ;  /* 0xffc00000a590783b */ /* 0x000fee0000000200 */
[C---:B---3--:R-:W-:Y:S08]  /*9e40*/  HMMA.16816.F32.BF16 R12, R136.reuse, R148, R12 ;  /* 0x00000094880c723c */ /* 0x048ff0000004180c */
[C---:B------:R-:W-:Y:S01]  /*9e50*/  HMMA.16816.F32.BF16 R16, R136.reuse, R150, R16 ;  /* 0x000000968810723c */ /* 0x040fe20000041810 */
[----:B------:R-:W-:Y:S07]  /*9e60*/  LDSM.16.M88.4 R148, [R165+-0x3800] ;  /* 0xffc80000a594783b */ /* 0x000fee0000000200 */
[C---:B----4-:R-:W-:Y:S08]  /*9e70*/  HMMA.16816.F32.BF16 R20, R136.reuse, R140, R20 ;  /* 0x0000008c8814723c */ /* 0x050ff00000041814 */
[C---:B------:R-:W-:Y:S01]  /*9e80*/  HMMA.16816.F32.BF16 R24, R136.reuse, R142, R24 ;  /* 0x0000008e8818723c */ /* 0x040fe20000041818 */
[----:B------:R-:W2:Y:S07]  /*9e90*/  LDSM.16.M88.4 R140, [R175] ;  /* 0x00000000af8c783b */ /* 0x000eae0000000200 */
[C---:B------:R-:W-:Y:S08]  /*9ea0*/  HMMA.16816.F32.BF16 R28, R136.reuse, R152, R28 ;  /* 0x00000098881c723c */ /* 0x040ff0000004181c */
[----:B------:R-:W-:Y:S01]  /*9eb0*/  HMMA.16816.F32.BF16 R32, R136, R154, R32 ;  /* 0x0000009a8820723c */ /* 0x000fe20000041820 */
[----:B------:R-:W3:Y:S08]  /*9ec0*/  LDSM.16.M88.4 R136, [R165+-0x3000] ;  /* 0xffd00000a588783b */ /* 0x000ef00000000200 */
[----:B------:R-:W4:Y:S01]  /*9ed0*/  LDSM.16.M88.4 R152, [R165+-0x2800] ;  /* 0xffd80000a598783b */ /* 0x000f220000000200 */
[C---:B--2---:R-:W-:Y:S08]  /*9ee0*/  HMMA.16816.F32.BF16 R4, R140.reuse, R144, R4 ;  /* 0x000000908c04723c */ /* 0x044ff00000041804 */
[C---:B------:R-:W-:Y:S01]  /*9ef0*/  HMMA.16816.F32.BF16 R8, R140.reuse, R146, R8 ;  /* 0x000000928c08723c */ /* 0x040fe20000041808 */
[----:B------:R-:W-:Y:S07]  /*9f00*/  LDSM.16.M88.4 R144, [R164+0x2000] ;  /* 0x00200000a490783b */ /* 0x000fee0000000200 */
[C---:B------:R-:W-:Y:S08]  /*9f10*/  HMMA.16816.F32.BF16 R12, R140.reuse, R148, R12 ;  /* 0x000000948c0c723c */ /* 0x040ff0000004180c */
[C---:B------:R-:W-:Y:S01]  /*9f20*/  HMMA.16816.F32.BF16 R16, R140.reuse, R150, R16 ;  /* 0x000000968c10723c */ /* 0x040fe20000041810 */
[----:B------:R-:W-:Y:S07]  /*9f30*/  LDSM.16.M88.4 R148, [R164+0x2800] ;  /* 0x00280000a494783b */ /* 0x000fee0000000200 */
[C---:B---3--:R-:W-:Y:S08]  /*9f40*/  HMMA.16816.F32.BF16 R20, R140.reuse, R136, R20 ;  /* 0x000000888c14723c */ /* 0x048ff00000041814 */
[C---:B------:R-:W-:Y:S01]  /*9f50*/  HMMA.16816.F32.BF16 R24, R140.reuse, R138, R24 ;  /* 0x0000008a8c18723c */ /* 0x040fe20000041818 */
[----:B------:R-:W2:Y:S07]  /*9f60*/  LDSM.16.M88.4 R136, [R173+0x4000] ;  /* 0x00400000ad88783b */ /* 0x000eae0000000200 */
[C---:B----4-:R-:W-:Y:S08]  /*9f70*/  HMMA.16816.F32.BF16 R28, R140.reuse, R152, R28 ;  /* 0x000000988c1c723c */ /* 0x050ff0000004181c */
[----:B------:R-:W-:Y:S01]  /*9f80*/  HMMA.16816.F32.BF16 R32, R140, R154, R32 ;  /* 0x0000009a8c20723c */ /* 0x000fe20000041820 */
[----:B------:R-:W3:Y:S08]  /*9f90*/  LDSM.16.M88.4 R140, [R164+0x3000] ;  /* 0x00300000a48c783b */ /* 0x000ef00000000200 */
[----:B------:R-:W4:Y:S01]  /*9fa0*/  LDSM.16.M88.4 R152, [R164+0x3800] ;  /* 0x00380000a498783b */ /* 0x000f220000000200 */
[C---:B--2---:R-:W-:Y:S08]  /*9fb0*/  HMMA.16816.F32.BF16 R4, R136.reuse, R144, R4 ;  /* 0x000000908804723c */ /* 0x044ff00000041804 */
[C---:B------:R-:W-:Y:S01]  /*9fc0*/  HMMA.16816.F32.BF16 R8, R136.reuse, R146, R8 ;  /* 0x000000928808723c */ /* 0x040fe20000041808 */
[----:B------:R-:W-:Y:S07]  /*9fd0*/  LDSM.16.M88.4 R144, [R0] ;  /* 0x000000000090783b */ /* 0x000fee0000000200 */
[C---:B------:R-:W-:Y:S08]  /*9fe0*/  HMMA.16816.F32.BF16 R12, R136.reuse, R148, R12 ;  /* 0x00000094880c723c */ /* 0x040ff0000004180c */
[C---:B------:R-:W-:Y:S01]  /*9ff0*/  HMMA.16816.F32.BF16 R16, R136.reuse, R150, R16 ;  /* 0x000000968810723c */ /* 0x040fe20000041810 */
[----:B------:R-:W-:Y:S07]  /*a000*/  LDSM.16.M88.4 R148, [R100] ;  /* 0x000000006494783b */ /* 0x000fee0000000200 */
[C---:B---3--:R-:W-:Y:S08]  /*a010*/  HMMA.16816.F32.BF16 R20, R136.reuse, R140, R20 ;  /* 0x0000008c8814723c */ /* 0x048ff00000041814 */
[C---:B------:R-:W-:Y:S01]  /*a020*/  HMMA.16816.F32.BF16 R24, R136.reuse, R142, R24 ;  /* 0x0000008e8818723c */ /* 0x040fe20000041818 */
[----:B------:R-:W2:Y:S07]  /*a030*/  LDSM.16.M88.4 R140, [R174+0x4000] ;  /* 0x00400000ae8c783b */ /* 0x000eae0000000200 */
[C---:B----4-:R-:W-:Y:S08]  /*a040*/  HMMA.16816.F32.BF16 R28, R136.reuse, R152, R28 ;  /* 0x00000098881c723c */ /* 0x050ff0000004181c */
[----:B------:R-:W-:Y:S01]  /*a050*/  HMMA.16816.F32.BF16 R32, R136, R154, R32 ;  /* 0x0000009a8820723c */ /* 0x000fe20000041820 */
[----:B------:R-:W3:Y:S08]  /*a060*/  LDSM.16.M88.4 R136, [R161] ;  /* 0x00000000a188783b */ /* 0x000ef00000000200 */
[----:B------:R-:W-:Y:S01]  /*a070*/  LDSM.16.M88.4 R152, [R166+0x2800] ;  /* 0x00280000a698783b */ /* 0x000fe20000000200 */
[C---:B--2---:R-:W-:Y:S08]  /*a080*/  HMMA.16816.F32.BF16 R4, R140.reuse, R144, R4 ;  /* 0x000000908c04723c */ /* 0x044ff00000041804 */
[C---:B------:R-:W-:Y:S01]  /*a090*/  HMMA.16816.F32.BF16 R8, R140.reuse, R146, R8 ;  /* 0x000000928c08723c */ /* 0x040fe20000041808 */
[----:B------:R-:W-:Y:S07]  /*a0a0*/  LDSM.16.M88.4 R144, [R176+0x4000] ;  /* 0x00400000b090783b */ /* 0x000fee0000000200 */
[C---:B------:R-:W-:Y:S08]  /*a0b0*/  HMMA.16816.F32.BF16 R12, R140.reuse, R148, R12 ;  /* 0x000000948c0c723c */ /* 0x040ff0000004180c */
[C---:B------:R-:W-:Y:S01]  /*a0c0*/  HMMA.16816.F32.BF16 R16, R140.reuse, R150, R16 ;  /* 0x000000968c10723c */ /* 0x040fe20000041810 */
[----:B------:R-:W2:Y:S07]  /*a0d0*/  LDSM.16.M88.4 R148, [R166+0x2000] ;  /* 0x00200000a694783b */ /* 0x000eae0000000200 */
[C---:B------:R-:W-:Y:S08]  /*a0e0*/  HMMA.16816.F32.BF16 R20, R140.reuse, R156, R20 ;  /* 0x0000009c8c14723c */ /* 0x040ff00000041814 */
[C---:B------:R-:W-:Y:S01]  /*a0f0*/  HMMA.16816.F32.BF16 R24, R140.reuse, R158, R24 ;  /* 0x0000009e8c18723c */ /* 0x040fe20000041818 */
[----:B------:R-:W4:Y:S07]  /*a100*/  LDSM.16.M88.4 R156, [R166+0x3000] ;  /* 0x00300000a69c783b */ /* 0x000f2e0000000200 */
[C---:B---3--:R-:W-:Y:S08]  /*a110*/  HMMA.16816.F32.BF16 R28, R140.reuse, R136, R28 ;  /* 0x000000888c1c723c */ /* 0x048ff0000004181c */
[----:B------:R-:W-:Y:S01]  /*a120*/  HMMA.16816.F32.BF16 R32, R140, R138, R32 ;  /* 0x0000008a8c20723c */ /* 0x000fe20000041820 */
[----:B------:R-:W3:Y:S07]  /*a130*/  LDSM.16.M88.4 R136, [R166+0x3800] ;  /* 0x00380000a688783b */ /* 0x000eee0000000200 */
[C---:B--2---:R-:W-:Y:S01]  /*a140*/  HMMA.16816.F32.BF16 R4, R144.reuse, R148, R4 ;  /* 0x000000949004723c */ /* 0x044fe20000041804 */
[----:B------:R-:W-:Y:S07]  /*a150*/  LDSM.16.M88.4 R140, [R175+0x4000] ;  /* 0x00400000af8c783b */ /* 0x000fee0000000200 */
[C---:B------:R-:W-:Y:S01]  /*a160*/  HMMA.16816.F32.BF16 R8, R144.reuse, R150, R8 ;  /* 0x000000969008723c */ /* 0x040fe20000041808 */
[----:B------:R-:W2:Y:S07]  /*a170*/  LDSM.16.M88.4 R148, [R165+-0x2000] ;  /* 0xffe00000a594783b */ /* 0x000eae0000000200 */
[C---:B------:R-:W-:Y:S08]  /*a180*/  HMMA.16816.F32.BF16 R12, R144.reuse, R152, R12 ;  /* 0x00000098900c723c */ /* 0x040ff0000004180c */
[C---:B------:R-:W-:Y:S01]  /*a190*/  HMMA.16816.F32.BF16 R16, R144.reuse, R154, R16 ;  /* 0x0000009a9010723c */ /* 0x040fe20000041810 */
[----:B------:R-:W5:Y:S07]  /*a1a0*/  LDSM.16.M88.4 R152, [R165+-0x1800] ;  /* 0xffe80000a598783b */ /* 0x000f6e0000000200 */
[C---:B----4-:R-:W-:Y:S08]  /*a1b0*/  HMMA.16816.F32.BF16 R20, R144.reuse, R156, R20 ;  /* 0x0000009c9014723c */ /* 0x050ff00000041814 */
[C---:B------:R-:W-:Y:S01]  /*a1c0*/  HMMA.16816.F32.BF16 R24, R144.reuse, R158, R24 ;  /* 0x0000009e9018723c */ /* 0x040fe20000041818 */
[----:B------:R-:W4:Y:S07]  /*a1d0*/  LDSM.16.M88.4 R156, [R165+-0x1000] ;  /* 0xfff00000a59c783b */ /* 0x000f2e0000000200 */
[C---:B---3--:R-:W-:Y:S08]  /*a1e0*/  HMMA.16816.F32.BF16 R28, R144.reuse, R136, R28 ;  /* 0x00000088901c723c */ /* 0x048ff0000004181c */
[----:B------:R-:W-:Y:S01]  /*a1f0*/  HMMA.16816.F32.BF16 R32, R144, R138, R32 ;  /* 0x0000008a9020723c */ /* 0x000fe20000041820 */
[----:B------:R-:W3:Y:S07]  /*a200*/  LDSM.16.M88.4 R136, [R165+-0x800] ;  /* 0xfff80000a588783b */ /* 0x000eee0000000200 */
[C---:B--2---:R-:W-:Y:S01]  /*a210*/  HMMA.16816.F32.BF16 R4, R140.reuse, R148, R4 ;  /* 0x000000948c04723c */ /* 0x044fe20000041804 */
[----:B------:R-:W-:Y:S07]  /*a220*/  LDSM.16.M88.4 R144, [R173+0x8000] ;  /* 0x00800000ad90783b */ /* 0x000fee0000000200 */
[C---:B------:R-:W-:Y:S01]  /*a230*/  HMMA.16816.F32.BF16 R8, R140.reuse, R150, R8 ;  /* 0x000000968c08723c */ /* 0x040fe20000041808 */
[----:B------:R-:W2:Y:S07]  /*a240*/  LDSM.16.M88.4 R148, [R164+0x4000] ;  /* 0x00400000a494783b */ /* 0x000eae0000000200 */
[C---:B-----5:R-:W-:Y:S08]  /*a250*/  HMMA.16816.F32.BF16 R12, R140.reuse, R152, R12 ;  /* 0x000000988c0c723c */ /* 0x060ff0000004180c */
[C---:B------:R-:W-:Y:S01]  /*a260*/  HMMA.16816.F32.BF16 R16, R140.reuse, R154, R16 ;  /* 0x0000009a8c10723c */ /* 0x040fe20000041810 */
[----:B------:R-:W5:Y:S07]  /*a270*/  LDSM.16.M88.4 R152, [R164+0x4800] ;  /* 0x00480000a498783b */ /* 0x000f6e0000000200 */
[C---:B----4-:R-:W-:Y:S08]  /*a280*/  HMMA.16816.F32.BF16 R20, R140.reuse, R156, R20 ;  /* 0x0000009c8c14723c */ /* 0x050ff00000041814 */
        /* <DEDUP_REMOVED lines=8> */
[----:B------:R-:W2:Y:S07]  /*a310*/  LDSM.16.M88.4 R148, [R162] ;  /* 0x00000000a294783b */ /* 0x000eae0000000200 */
[C---:B-----5:R-:W-:Y:S08]  /*a320*/  HMMA.16816.F32.BF16 R12, R144.reuse, R152, R12 ;  /* 0x00000098900c723c */ /* 0x060ff0000004180c */
[C---:B------:R-:W-:Y:S01]  /*a330*/  HMMA.16816.F32.BF16 R16, R144.reuse, R154, R16 ;  /* 0x0000009a9010723c */ /* 0x040fe20000041810 */
[----:B------:R-:W5:Y:S07]  /*a340*/  LDSM.16.M88.4 R152, [R163] ;  /* 0x00000000a398783b */ /* 0x000f6e0000000200 */
[C---:B----4-:R-:W-:Y:S01]  /*a350*/  HMMA.16816.F32.BF16 R20, R144.reuse, R156, R20 ;  /* 0x0000009c9014723c */ /* 0x050fe20000041814 */
[----:B------:R-:W-:Y:S07]  /*a360*/  LDSM.16.M88.4 R160, [R172] ;  /* 0x00000000aca0783b */ /* 0x000fee0000000200 */
[C---:B------:R-:W-:Y:S01]  /*a370*/  HMMA.16816.F32.BF16 R24, R144.reuse, R158, R24 ;  /* 0x0000009e9018723c */ /* 0x040fe20000041818 */
[----:B------:R-:W4:Y:S07]  /*a380*/  LDSM.16.M88.4 R156, [R171] ;  /* 0x00000000ab9c783b */ /* 0x000f2e0000000200 */
[C---:B---3--:R-:W-:Y:S08]  /*a390*/  HMMA.16816.F32.BF16 R28, R144.reuse, R136, R28 ;  /* 0x00000088901c723c */ /* 0x048ff0000004181c */
[----:B------:R-:W-:Y:S01]  /*a3a0*/  HMMA.16816.F32.BF16 R32, R144, R138, R32 ;  /* 0x0000008a9020723c */ /* 0x000fe20000041820 */
[----:B------:R-:W-:Y:S07]  /*a3b0*/  LDSM.16.M88.4 R136, [R176+0x8000] ;  /* 0x00800000b088783b */ /* 0x000fee0000000200 */
[C---:B--2---:R-:W-:Y:S01]  /*a3c0*/  HMMA.16816.F32.BF16 R4, R140.reuse, R148, R4 ;  /* 0x000000948c04723c */ /* 0x044fe20000041804 */
[----:B------:R-:W2:Y:S07]  /*a3d0*/  LDSM.16.M88.4 R144, [R166+0x4000] ;  /* 0x00400000a690783b */ /* 0x000eae0000000200 */
[C---:B------:R-:W-:Y:S01]  /*a3e0*/  HMMA.16816.F32.BF16 R8, R140.reuse, R150, R8 ;  /* 0x000000968c08723c */ /* 0x040fe20000041808 */
[----:B------:R-:W3:Y:S07]  /*a3f0*/  LDSM.16.M88.4 R148, [R166+0x4800] ;  /* 0x00480000a694783b */ /* 0x000eee0000000200 */
[C---:B-----5:R-:W-:Y:S08]  /*a400*/  HMMA.16816.F32.BF16 R12, R140.reuse, R152, R12 ;  /* 0x000000988c0c723c */ /* 0x060ff0000004180c */
[C---:B------:R-:W-:Y:S01]  /*a410*/  HMMA.16816.F32.BF16 R16, R140.reuse, R154, R16 ;  /* 0x0000009a8c10723c */ /* 0x040fe20000041810 */
[----:B------:R-:W5:Y:S07]  /*a420*/  LDSM.16.M88.4 R152, [R166+0x5000] ;  /* 0x00500000a698783b */ /* 0x000f6e0000000200 */
[C---:B----4-:R-:W-:Y:S08]  /*a430*/  HMMA.16816.F32.BF16 R20, R140.reuse, R156, R20 ;  /* 0x0000009c8c14723c */ /* 0x050ff00000041814 */
[C---:B------:R-:W-:Y:S01]  /*a440*/  HMMA.16816.F32.BF16 R24, R140.reuse, R158, R24 ;  /* 0x0000009e8c18723c */ /* 0x040fe20000041818 */
[----:B------:R-:W-:Y:S07]  /*a450*/  LDSM.16.M88.4 R156, [R175+0x8000] ;  /* 0x00800000af9c783b */ /* 0x000fee0000000200 */
[C---:B------:R-:W-:Y:S08]  /*a460*/  HMMA.16816.F32.BF16 R28, R140.reuse, R160, R28 ;  /* 0x000000a08c1c723c */ /* 0x040ff0000004181c */
[----:B------:R-:W-:Y:S01]  /*a470*/  HMMA.16816.F32.BF16 R32, R140, R162, R32 ;  /* 0x000000a28c20723c */ /* 0x000fe20000041820 */
[----:B------:R-:W4:Y:S07]  /*a480*/  LDSM.16.M88.4 R140, [R166+0x5800] ;  /* 0x00580000a68c783b */ /* 0x000f2e0000000200 */
[C---:B--2---:R-:W-:Y:S01]  /*a490*/  HMMA.16816.F32.BF16 R4, R136.reuse, R144, R4 ;  /* 0x000000908804723c */ /* 0x044fe20000041804 */
[----:B------:R-:W2:Y:S07]  /*a4a0*/  LDSM.16.M88.4 R160, [R165] ;  /* 0x00000000a5a0783b */ /* 0x000eae0000000200 */
[C---:B------:R-:W-:Y:S08]  /*a4b0*/  HMMA.16816.F32.BF16 R8, R136.reuse, R146, R8 ;  /* 0x000000928808723c */ /* 0x040ff00000041808 */
[C---:B---3--:R-:W-:Y:S08]  /*a4c0*/  HMMA.16816.F32.BF16 R12, R136.reuse, R148, R12 ;  /* 0x00000094880c723c */ /* 0x048ff0000004180c */
[C---:B------:R-:W-:Y:S08]  /*a4d0*/  HMMA.16816.F32.BF16 R16, R136.reuse, R150, R16 ;  /* 0x000000968810723c */ /* 0x040ff00000041810 */
[C---:B-----5:R-:W-:Y:S08]  /*a4e0*/  HMMA.16816.F32.BF16 R20, R136.reuse, R152, R20 ;  /* 0x000000988814723c */ /* 0x060ff00000041814 */
[C---:B------:R-:W-:Y:S08]  /*a4f0*/  HMMA.16816.F32.BF16 R24, R136.reuse, R154, R24 ;  /* 0x0000009a8818723c */ /* 0x040ff00000041818 */
[C---:B----4-:R-:W-:Y:S08]  /*a500*/  HMMA.16816.F32.BF16 R28, R136.reuse, R140, R28 ;  /* 0x0000008c881c723c */ /* 0x050ff0000004181c */
[----:B------:R-:W-:Y:S01]  /*a510*/  HMMA.16816.F32.BF16 R32, R136, R142, R32 ;  /* 0x0000008e8820723c */ /* 0x000fe20000041820 */
[----:B------:R-:W3:Y:S07]  /*a520*/  LDSM.16.M88.4 R136, [R165+0x800] ;  /* 0x00080000a588783b */ /* 0x000eee0000000200 */
[C---:B--2---:R-:W-:Y:S08]  /*a530*/  HMMA.16816.F32.BF16 R4, R156.reuse, R160, R4 ;  /* 0x000000a09c04723c */ /* 0x044ff00000041804 */
[C---:B------:R-:W-:Y:S11]  /*a540*/  HMMA.16816.F32.BF16 R8, R156.reuse, R162, R8 ;  /* 0x000000a29c08723c */ /* 0x040ff60000041808 */
[----:B------:R-:W-:Y:S05]  /*a550*/  @!UPT UIADD3 URZ, URZ, URZ, URZ ;  /* 0x0000003f3f3ff290 */ /* 0x000fea000fffe03f */
[----:B------:R-:W-:Y:S04]  /*a560*/  FMUL.FTZ R0, R4, c[0x0][0x320] ;  /* 0x0000c80004007a20 */ /* 0x000fe80000410000 */
[----:B------:R2:W4:Y:S04]  /*a570*/  MUFU.TANH R141, R0 ;  /* 0x00000000008d7308 */ /* 0x0005280000002400 */
[----:B-1----:R-:W-:Y:S01]  /*a580*/  FMUL.FTZ R3, R11, c[0x0][0x320] ;  /* 0x0000c8000b037a20 */ /* 0x002fe20000410000 */
[C---:B---3--:R-:W-:Y:S03]  /*a590*/  HMMA.16816.F32.BF16 R12, R156.reuse, R136, R12 ;  /* 0x000000889c0c723c */ /* 0x048fe6000004180c */
[----:B------:R-:W-:Y:S02]  /*a5a0*/  FMUL.FTZ R10, R10, c[0x0][0x320] ;  /* 0x0000c8000a0a7a20 */ /* 0x000fe40000410000 */
[----:B------:R1:W3:Y:S03]  /*a5b0*/  MUFU.TANH R147, R3 ;  /* 0x0000000300937308 */ /* 0x0002e60000002400 */
[C---:B------:R-:W-:Y:S07]  /*a5c0*/  HMMA.16816.F32.BF16 R16, R156.reuse, R138, R16 ;  /* 0x0000008a9c10723c */ /* 0x040fee0000041810 */
[----:B------:R-:W3:Y:S01]  /*a5d0*/  MUFU.TANH R146, R10 ;  /* 0x0000000a00927308 */ /* 0x000ee20000002400 */
[----:B--2---:R-:W-:Y:S08]  /*a5e0*/  FMUL.FTZ R0, R5, c[0x0][0x320] ;  /* 0x0000c80005007a20 */ /* 0x004ff00000410000 */
[----:B------:R-:W-:Y:S01]  /*a5f0*/  FMUL.FTZ R2, R12, c[0x0][0x320] ;  /* 0x0000c8000c027a20 */ /* 0x000fe20000410000 */
[----:B------:R2:W2:Y:S07]  /*a600*/  MUFU.TANH R144, R0 ;  /* 0x0000000000907308 */ /* 0x0004ae0000002400 */
[----:B-1----:R-:W-:Y:S03]  /*a610*/  FMUL.FTZ R3, R18, c[0x0][0x320] ;  /* 0x0000c80012037a20 */ /* 0x002fe60000410000 */
[----:B------:R1:W1:Y:S10]  /*a620*/  MUFU.TANH R139, R2 ;  /* 0x00000002008b7308 */ /* 0x0002740000002400 */
[----:B------:R-:W3:Y:S01]  /*a630*/  MUFU.TANH R161, R3 ;  /* 0x0000000300a17308 */ /* 0x000ee20000002400 */
[----:B--2---:R-:W-:Y:S09]  /*a640*/  FMUL.FTZ R0, R6, c[0x0][0x320] ;  /* 0x0000c80006007a20 */ /* 0x004ff20000410000 */
[----:B------:R2:W2:Y:S01]  /*a650*/  MUFU.TANH R143, R0 ;  /* 0x00000000008f7308 */ /* 0x0004a20000002400 */
[----:B-1----:R-:W-:Y:S09]  /*a660*/  FMUL.FTZ R2, R19, c[0x0][0x320] ;  /* 0x0000c80013027a20 */ /* 0x002ff20000410000 */
        /* <DEDUP_REMOVED lines=95> */
.L_x_1251:
        /* <DEDUP_REMOVED lines=18> */
.L_x_1252:
[C---:B----4-:R-:W-:Y:S02]  /*ad80*/  IADD3 R2, -R177.reuse, 0x10, RZ ;  /* 0x00000010b1027810 */ /* 0x050fe40007ffe1ff */
[----:B------:R-:W-:Y:S02]  /*ad90*/  ISETP.NE.U32.AND P0, PT, R177, RZ, PT ;  /* 0x000000ffb100720c */ /* 0x000fe40003f05070 */
[----:B------:R-:W-:Y:S04]  /*ada0*/  LOP3.LUT R2, R2, 0xf, RZ, 0xc0, !PT ;  /* 0x0000000f02027812 */ /* 0x000fe800078ec0ff */
[----:B---3--:R-:W-:Y:S04]  /*adb0*/  IADD3 R2, P6, P5, R2, R0, R20 ;  /* 0x0000000002027210 */ /* 0x008fe80007dde014 */
[----:B--2---:R-:W-:Y:S02]  /*adc0*/  IADD3.X R3, RZ, R4, R9, P6, P5 ;  /* 0x00000004ff037210 */ /* 0x004fe400037ea409 */
        /* <DEDUP_REMOVED lines=10> */
.L_x_1162:
[----:B---34-:R-:W-:Y:S05]  /*ae70*/  BSYNC B0 ;  /* 0x0000000000007941 */ /* 0x018fea0003800000 */
.L_x_1161:
[----:B------:R-:W-:Y:S01]  /*ae80*/  FMNMX.FTZ R2, R141, R101, !PT ;  /* 0x000000658d027209 */ /* 0x000fe20007810000 */
[----:B------:R-:W0:Y:S01]  /*ae90*/  LDGDEPBAR ;  /* 0x00000000000079af */ /* 0x000e220000000000 */
[----:B--2---:R-:W-:Y:S02]  /*aea0*/  FMNMX.FTZ R0, R143, R102, !PT ;  /* 0x000000668f007209 */ /* 0x004fe40007810000 */
        /* <DEDUP_REMOVED lines=38> */
.L_x_1253:
[C---:B------:R-:W-:Y:S01]  /*b110*/  FMUL.FTZ R5, R100.reuse, c[0x0][0x2d0] ;  /* 0x0000b40064057a20 */ /* 0x040fe20000410000 */
[----:B------:R-:W-:Y:S01]  /*b120*/  WARPSYNC 0xffffffff ;  /* 0xffffffff00007948 */ /* 0x000fe20003800000 */
[----:B------:R-:W-:Y:S01]  /*b130*/  FADD.FTZ R2, -R100, R101 ;  /* 0x0000006564027221 */ /* 0x000fe20000010100 */
[----:B------:R-:W-:Y:S01]  /*b140*/  ISETP.GT.AND P0, PT, R180, R189, PT ;  /* 0x000000bdb400720c */ /* 0x000fe20003f04270 */
[--C-:B------:R-:W-:Y:S02]  /*b150*/  FFMA.FTZ R3, R141, c[0x0][0x2d0], -R5.reuse ;  /* 0x0000b4008d037a23 */ /* 0x100fe40000010805 */
[----:B------:R-:W-:Y:S02]  /*b160*/  FMUL.FTZ R2, R2, c[0x0][0x2d0] ;  /* 0x0000b40002027a20 */ /* 0x000fe40000410000 */
[----:B------:R1:W-:Y:S01]  /*b170*/  MUFU.EX2 R141, R3 ;  /* 0x00000003008d7308 */ /* 0x0003e20000000800 */
[--C-:B------:R-:W-:Y:S02]  /*b180*/  FFMA.FTZ R139, R139, c[0x0][0x2d0], -R5.reuse ;  /* 0x0000b4008b8b7a23 */ /* 0x100fe40000010805 */
[--C-:B------:R-:W-:Y:S02]  /*b190*/  FFMA.FTZ R138, R138, c[0x0][0x2d0], -R5.reuse ;  /* 0x0000b4008a8a7a23 */ /* 0x100fe40000010805 */
[--C-:B------:R-:W-:Y:S02]  /*b1a0*/  FFMA.FTZ R137, R137, c[0x0][0x2d0], -R5.reuse ;  /* 0x0000b40089897a23 */ /* 0x100fe40000010805 */
[--C-:B------:R-:W-:Y:S02]  /*b1b0*/  FFMA.FTZ R136, R136, c[0x0][0x2d0], -R5.reuse ;  /* 0x0000b40088887a23 */ /* 0x100fe40000010805 */
[--C-:B------:R-:W-:Y:S01]  /*b1c0*/  FFMA.FTZ R156, R19, c[0x0][0x2d0], -R5.reuse ;  /* 0x0000b400139c7a23 */ /* 0x100fe20000010805 */
[----:B------:R-:W4:Y:S01]  /*b1d0*/  MUFU.EX2 R2, R2 ;  /* 0x0000000200027308 */ /* 0x000f220000000800 */
[--C-:B------:R-:W-:Y:S02]  /*b1e0*/  FFMA.FTZ R171, R15, c[0x0][0x2d0], -R5.reuse ;  /* 0x0000b4000fab7a23 */ /* 0x100fe40000010805 */
[--C-:B------:R-:W-:Y:S02]  /*b1f0*/  FFMA.FTZ R159, R14, c[0x0][0x2d0], -R5.reuse ;  /* 0x0000b4000e9f7a23 */ /* 0x100fe40000010805 */
[--C-:B------:R-:W-:Y:S05]  /*b200*/  FFMA.FTZ R158, R13, c[0x0][0x2d0], -R5.reuse ;  /* 0x0000b4000d9e7a23 */ /* 0x100fea0000010805 */
[----:B------:R-:W-:Y:S01]  /*b210*/  MUFU.EX2 R136, R136 ;  /* 0x0000008800887308 */ /* 0x000fe20000000800 */
[--C-:B-1----:R-:W-:Y:S02]  /*b220*/  FFMA.FTZ R3, R144, c[0x0][0x2d0], -R5.reuse ;  /* 0x0000b40090037a23 */ /* 0x102fe40000010805 */
[--C-:B------:R-:W-:Y:S07]  /*b230*/  FFMA.FTZ R144, R18, c[0x0][0x2d0], -R5.reuse ;  /* 0x0000b40012907a23 */ /* 0x100fee0000010805 */
[----:B------:R1:W5:Y:S02]  /*b240*/  MUFU.EX2 R157, R3 ;  /* 0x00000003009d7308 */ /* 0x0003640000000800 */
[----:B-1----:R-:W-:Y:S02]  /*b250*/  FFMA.FTZ R3, R142, c[0x0][0x2d0], -R5 ;  /* 0x0000b4008e037a23 */ /* 0x002fe40000010805 */
        /* <DEDUP_REMOVED lines=11> */
[C---:B------:R-:W-:Y:S01]  /*b310*/  FMUL.FTZ R32, R2.reuse, R104 ;  /* 0x0000006802207220 */ /* 0x040fe20000410000 */
[----:B-----5:R-:W-:Y:S01]  /*b320*/  F2FP.BF16.PACK_AB R104, R157, R141 ;  /* 0x0000008d9d68723e */ /* 0x020fe200000010ff */
[C---:B------:R-:W-:Y:S02]  /*b330*/  FMUL.FTZ R33, R2.reuse, R105 ;  /* 0x0000006902217220 */ /* 0x040fe40000410000 */
[----:B------:R-:W-:Y:S01]  /*b340*/  FMUL.FTZ R36, R2, R36 ;  /* 0x0000002402247220 */ /* 0x000fe20000410000 */
[----:B-1-3--:R-:W-:Y:S01]  /*b350*/  FMNMX.FTZ R3, R0, R4, !PT ;  /* 0x0000000400037209 */ /* 0x00afe20007810000 */
[--C-:B------:R-:W-:Y:S02]  /*b360*/  FFMA.FTZ R0, R140, c[0x0][0x2d0], -R5.reuse ;  /* 0x0000b4008c007a23 */ /* 0x100fe40000010805 */
[--C-:B------:R-:W-:Y:S02]  /*b370*/  FFMA.FTZ R140, R16, c[0x0][0x2d0], -R5.reuse ;  /* 0x0000b400108c7a23 */ /* 0x100fe40000010805 */
        /* <DEDUP_REMOVED lines=13> */
[C---:B-1----:R-:W-:Y:S02]  /*b450*/  FADD.FTZ R0, -R3.reuse, R102 ;  /* 0x0000006603007221 */ /* 0x042fe40000010100 */
[----:B------:R-:W-:Y:S02]  /*b460*/  FMUL.FTZ R102, R3, c[0x0][0x2d0] ;  /* 0x0000b40003667a20 */ /* 0x000fe40000410000 */
[----:B------:R-:W-:Y:S02]  /*b470*/  FMUL.FTZ R0, R0, c[0x0][0x2d0] ;  /* 0x0000b40000007a20 */ /* 0x000fe40000410000 */
[--C-:B--2---:R-:W-:Y:S02]  /*b480*/  FFMA.FTZ R4, R143, c[0x0][0x2d0], -R102.reuse ;  /* 0x0000b4008f047a23 */ /* 0x104fe40000010866 */
[--C-:B------:R-:W-:Y:S02]  /*b490*/  FFMA.FTZ R6, R145, c[0x0][0x2d0], -R102.reuse ;  /* 0x0000b40091067a23 */ /* 0x100fe40000010866 */
[----:B------:R-:W1:Y:S01]  /*b4a0*/  MUFU.EX2 R0, R0 ;  /* 0x0000000000007308 */ /* 0x000e620000000800 */
[----:B------:R-:W-:Y:S02]  /*b4b0*/  FFMA.FTZ R143, R12, c[0x0][0x2d0], -R5 ;  /* 0x0000b4000c8f7a23 */ /* 0x000fe40000010805 */
[C---:B------:R-:W-:Y:S02]  /*b4c0*/  FMUL.FTZ R12, R2.reuse, R124 ;  /* 0x0000007c020c7220 */ /* 0x040fe40000410000 */
        /* <DEDUP_REMOVED lines=19> */
[----:B------:R-:W-:Y:S01]  /*b600*/  FMUL.FTZ R27, R0, R115 ;  /* 0x00000073001b7220 */ /* 0x000fe20000410000 */
[----:B------:R-:W-:Y:S01]  /*b610*/  LDSM.16.MT88.4 R128, [R167+0x1800] ;  /* 0x00180000a780783b */ /* 0x000fe20000004200 */
[C---:B--2---:R-:W-:Y:S02]  /*b620*/  FMUL.FTZ R4, R2.reuse, R132 ;  /* 0x0000008402047220 */ /* 0x044fe40000410000 */
[C---:B------:R-:W-:Y:S02]  /*b630*/  FMUL.FTZ R80, R2.reuse, R80 ;  /* 0x0000005002507220 */ /* 0x040fe40000410000 */
[C---:B------:R-:W-:Y:S02]  /*b640*/  FMUL.FTZ R81, R2.reuse, R81 ;  /* 0x0000005102517220 */ /* 0x040fe40000410000 */
[----:B------:R-:W-:Y:S01]  /*b650*/  FMUL.FTZ R84, R2, R84 ;  /* 0x0000005402547220 */ /* 0x000fe20000410000 */
        /* <DEDUP_REMOVED lines=17> */
[C---:B------:R-:W-:Y:S02]  /*b770*/  FFMA.FTZ R118, R0.reuse, R186, R101 ;  /* 0x000000ba00767223 */ /* 0x040fe40000010065 */
[C---:B------:R-:W-:Y:S02]  /*b780*/  FMUL.FTZ R23, R0.reuse, R119 ;  /* 0x0000007700177220 */ /* 0x040fe40000410000 */
[C---:B------:R-:W-:Y:S01]  /*b790*/  FMUL.FTZ R34, R0.reuse, R106 ;  /* 0x0000006a00227220 */ /* 0x040fe20000410000 */
[----:B------:R-:W-:Y:S01]  /*b7a0*/  F2FP.BF16.PACK_AB R106, R177, R172 ;  /* 0x000000acb16a723e */ /* 0x000fe200000010ff */
[C---:B------:R-:W-:Y:S02]  /*b7b0*/  FMUL.FTZ R35, R0.reuse, R107 ;  /* 0x0000006b00237220 */ /* 0x040fe40000410000 */
[C---:B------:R-:W-:Y:S01]  /*b7c0*/  FMUL.FTZ R38, R0.reuse, R38 ;  /* 0x0000002600267220 */ /* 0x040fe20000410000 */
[----:B------:R-:W-:Y:S01]  /*b7d0*/  MUFU.EX2 R119, R139 ;  /* 0x0000008b00777308 */ /* 0x000fe20000000800 */
        /* <DEDUP_REMOVED lines=32> */
[----:B------:R-:W-:Y:S02]  /*b9e0*/  FFMA.FTZ R142, R17, c[0x0][0x2d0], -R5 ;  /* 0x0000b400118e7a23 */ /* 0x000fe40000010805 */
[C---:B------:R-:W-:Y:S01]  /*b9f0*/  FMUL.FTZ R5, R2.reuse, R133 ;  /* 0x0000008502057220 */ /* 0x040fe20000410000 */
[----:B------:R2:W-:Y:S01]  /*ba00*/  MUFU.EX2 R126, R0 ;  /* 0x00000000007e7308 */ /* 0x0005e20000000800 */
[----:B------:R-:W-:Y:S02]  /*ba10*/  FMUL.FTZ R17, R2, R121 ;  /* 0x0000007902117220 */ /* 0x000fe40000410000 */
        /* <DEDUP_REMOVED lines=8> */
[--C-:B------:R-:W-:Y:S03]  /*baa0*/  FFMA.FTZ R123, R149, c[0x0][0x2d0], -R102.reuse ;  /* 0x0000b400957b7a23 */ /* 0x100fe60000010866 */
[----:B------:R4:W-:Y:S01]  /*bab0*/  MUFU.EX2 R155, R101 ;  /* 0x00000065009b7308 */ /* 0x0009e20000000800 */
[--C-:B--2---:R-:W-:Y:S09]  /*bac0*/  FFMA.FTZ R0, R163, c[0x0][0x2d0], -R102.reuse ;  /* 0x0000b400a3007a23 */ /* 0x104ff20000010866 */
[----:B------:R2:W5:Y:S01]  /*bad0*/  MUFU.EX2 R133, R0 ;  /* 0x0000000000857308 */ /* 0x0005620000000800 */
[----:B---3--:R-:W-:Y:S01]  /*bae0*/  F2FP.BF16.PACK_AB R107, R126, R125 ;  /* 0x0000007d7e6b723e */ /* 0x008fe200000010ff */
[----:B------:R-:W-:Y:S08]  /*baf0*/  FFMA.FTZ R2, R162, c[0x0][0x2d0], -R102 ;  /* 0x0000b400a2027a23 */ /* 0x000ff00000010866 */
[----:B------:R-:W-:Y:S01]  /*bb00*/  MUFU.EX2 R150, R116 ;  /* 0x0000007400967308 */ /* 0x000fe20000000800 */
[C---:B-1----:R-:W-:Y:S05]  /*bb10*/  HMMA.16816.F32.BF16 R4, R104.reuse, R108, R4 ;  /* 0x0000006c6804723c */ /* 0x042fea0000041804 */
[----:B----4-:R-:W-:Y:S03]  /*bb20*/  FADD.FTZ R101, R124, R118 ;  /* 0x000000767c657221 */ /* 0x010fe60000010000 */
[C---:B------:R-:W-:Y:S01]  /*bb30*/  HMMA.16816.F32.BF16 R8, R104.reuse, R110, R8 ;  /* 0x0000006e6808723c */ /* 0x040fe20000041808 */
[----:B------:R-:W1:Y:S01]  /*bb40*/  LDSM.16.MT88.4 R108, [R168] ;  /* 0x00000000a86c783b */ /* 0x000e620000004200 */
[----:B------:R-:W-:Y:S02]  /*bb50*/  MUFU.EX2 R147, R120 ;  /* 0x0000007800937308 */ /* 0x000fe40000000800 */
[----:B--2---:R-:W-:Y:S08]  /*bb60*/  FFMA.FTZ R0, R161, c[0x0][0x2d0], -R102 ;  /* 0x0000b400a1007a23 */ /* 0x004ff00000010866 */
[----:B------:R-:W-:Y:S10]  /*bb70*/  MUFU.EX2 R141, R122 ;  /* 0x0000007a008d7308 */ /* 0x000ff40000000800 */
[----:B------:R2:W-:Y:S10]  /*bb80*/  MUFU.EX2 R127, R0 ;  /* 0x00000000007f7308 */ /* 0x0005f40000000800 */
[----:B------:R3:W4:Y:S01]  /*bb90*/  MUFU.EX2 R132, R2 ;  /* 0x0000000200847308 */ /* 0x0007220000000800 */
[C---:B-1----:R-:W-:Y:S09]  /*bba0*/  HMMA.16816.F32.BF16 R12, R104.reuse, R108, R12 ;  /* 0x0000006c680c723c */ /* 0x042ff2000004180c */
[----:B------:R-:W1:Y:S03]  /*bbb0*/  MUFU.EX2 R149, R156 ;  /* 0x0000009c00957308 */ /* 0x000e660000000800 */
[----:B--2---:R-:W-:Y:S02]  /*bbc0*/  FADD.FTZ R0, R157, R112 ;  /* 0x000000709d007221 */ /* 0x004fe40000010000 */
[----:B------:R-:W-:Y:S01]  /*bbd0*/  LDSM.16.MT88.4 R112, [R168+0x800] ;  /* 0x00080000a870783b */ /* 0x000fe20000004200 */
[C---:B------:R-:W-:Y:S04]  /*bbe0*/  HMMA.16816.F32.BF16 R16, R104.reuse, R110, R16 ;  /* 0x0000006e6810723c */ /* 0x040fe80000041810 */
[----:B------:R-:W2:Y:S01]  /*bbf0*/  MUFU.EX2 R152, R144 ;  /* 0x0000009000987308 */ /* 0x000ea20000000800 */
[----:B------:R-:W-:Y:S02]  /*bc00*/  FADD.FTZ R0, R172, R0 ;  /* 0x00000000ac007221 */ /* 0x000fe40000010000 */
[----:B------:R-:W1:Y:S02]  /*bc10*/  LDSM.16.MT88.4 R108, [R170] ;  /* 0x00000000aa6c783b */ /* 0x000e640000004200 */
[----:B------:R-:W-:Y:S03]  /*bc20*/  FADD.FTZ R0, R177, R0 ;  /* 0x00000000b1007221 */ /* 0x000fe60000010000 */
[--C-:B---3--:R-:W-:Y:S02]  /*bc30*/  FFMA.FTZ R2, R154, c[0x0][0x2d0], -R102.reuse ;  /* 0x0000b4009a027a23 */ /* 0x108fe40000010866 */
[----:B------:R-:W-:Y:S01]  /*bc40*/  MUFU.EX2 R153, R142 ;  /* 0x0000008e00997308 */ /* 0x000fe20000000800 */
[----:B------:R-:W-:Y:S09]  /*bc50*/  FFMA.FTZ R102, R148, c[0x0][0x2d0], -R102 ;  /* 0x0000b40094667a23 */ /* 0x000ff20000010866 */
[----:B------:R-:W-:Y:S10]  /*bc60*/  MUFU.EX2 R148, R117 ;  /* 0x0000007500947308 */ /* 0x000ff40000000800 */
[----:B------:R3:W-:Y:S10]  /*bc70*/  MUFU.EX2 R151, R2 ;  /* 0x0000000200977308 */ /* 0x0007f40000000800 */
[----:B------:R-:W-:Y:S01]  /*bc80*/  MUFU.EX2 R154, R140 ;  /* 0x0000008c009a7308 */ /* 0x000fe20000000800 */
[C---:B-1----:R-:W-:Y:S09]  /*bc90*/  HMMA.16816.F32.BF16 R20, R104.reuse, R108, R20 ;  /* 0x0000006c6814723c */ /* 0x042ff20000041814 */
[----:B------:R-:W-:Y:S01]  /*bca0*/  MUFU.EX2 R140, R123 ;  /* 0x0000007b008c7308 */ /* 0x000fe20000000800 */
[C---:B------:R-:W-:Y:S01]  /*bcb0*/  HMMA.16816.F32.BF16 R24, R104.reuse, R110, R24 ;  /* 0x0000006e6818723c */ /* 0x040fe20000041818 */
[----:B------:R-:W1:Y:S02]  /*bcc0*/  LDSM.16.MT88.4 R108, [R169] ;  /* 0x00000000a96c783b */ /* 0x000e640000004200 */
[----:B---3--:R-:W-:Y:S04]  /*bcd0*/  FADD.FTZ R2, R125, R101 ;  /* 0x000000657d027221 */ /* 0x008fe80000010000 */
[----:B------:R-:W-:Y:S02]  /*bce0*/  FADD.FTZ R101, R126, R2 ;  /* 0x000000027e657221 */ /* 0x000fe40000010000 */
[----:B------:R-:W3:Y:S03]  /*bcf0*/  MUFU.EX2 R146, R143 ;  /* 0x0000008f00927308 */ /* 0x000ee60000000800 */
[----:B------:R-:W-:Y:S02]  /*bd00*/  FADD.FTZ R2, R119, R0 ;  /* 0x0000000077027221 */ /* 0x000fe40000010000 */
[----:B-----5:R-:W-:Y:S02]  /*bd10*/  FADD.FTZ R0, R133, R101 ;  /* 0x0000006585007221 */ /* 0x020fe40000010000 */
[----:B------:R-:W-:Y:S02]  /*bd20*/  FADD.FTZ R101, R134, R2 ;  /* 0x0000000286657221 */ /* 0x000fe40000010000 */
[----:B----4-:R-:W-:Y:S01]  /*bd30*/  FADD.FTZ R2, R132, R0 ;  /* 0x0000000084027221 */ /* 0x010fe20000010000 */
[----:B------:R4:W5:Y:S01]  /*bd40*/  MUFU.EX2 R143, R121 ;  /* 0x00000079008f7308 */ /* 0x0009620000000800 */
[----:B------:R-:W-:Y:S01]  /*bd50*/  FADD.FTZ R0, R135, R101 ;  /* 0x0000006587007221 */ /* 0x000fe20000010000 */
[----:B------:R-:W-:Y:S01]  /*bd60*/  MOV R101, R100 ;  /* 0x0000006400657202 */ /* 0x000fe20000000f00 */
[----:B------:R-:W-:Y:S02]  /*bd70*/  FADD.FTZ R2, R127, R2 ;  /* 0x000000027f027221 */ /* 0x000fe40000010000 */
[----:B------:R-:W-:Y:S02]  /*bd80*/  FADD.FTZ R0, R136, R0 ;  /* 0x0000000088007221 */ /* 0x000fe40000010000 */
[----:B------:R-:W-:Y:S02]  /*bd90*/  FADD.FTZ R2, R155, R2 ;  /* 0x000000029b027221 */ /* 0x000fe40000010000 */
[----:B------:R-:W-:Y:S01]  /*bda0*/  FADD.FTZ R0, R149, R0 ;  /* 0x0000000095007221 */ /* 0x000fe20000010000 */
[----:B------:R-:W-:Y:S01]  /*bdb0*/  MUFU.EX2 R142, R171 ;  /* 0x000000ab008e7308 */ /* 0x000fe20000000800 */
[----:B------:R-:W-:Y:S02]  /*bdc0*/  FADD.FTZ R2, R150, R2 ;  /* 0x0000000296027221 */ /* 0x000fe40000010000 */
[----:B--2---:R-:W-:Y:S01]  /*bdd0*/  FADD.FTZ R0, R152, R0 ;  /* 0x0000000098007221 */ /* 0x004fe20000010000 */
[----:B---3--:R-:W-:Y:S01]  /*bde0*/  F2FP.BF16.PACK_AB R138, R146, R145 ;  /* 0x00000091928a723e */ /* 0x008fe200000010ff */
[----:B------:R-:W-:Y:S02]  /*bdf0*/  FADD.FTZ R2, R151, R2 ;  /* 0x0000000297027221 */ /* 0x000fe40000010000 */
[----:B------:R-:W-:Y:S02]  /*be00*/  FADD.FTZ R0, R153, R0 ;  /* 0x0000000099007221 */ /* 0x000fe40000010000 */
[----:B------:R-:W-:Y:S01]  /*be10*/  FADD.FTZ R2, R148, R2 ;  /* 0x0000000294027221 */ /* 0x000fe20000010000 */
[----:B------:R-:W-:Y:S01]  /*be20*/  MUFU.EX2 R144, R159 ;  /* 0x0000009f00907308 */ /* 0x000fe20000000800 */
[----:B------:R-:W-:Y:S01]  /*be30*/  FADD.FTZ R0, R154, R0 ;  /* 0x000000009a007221 */ /* 0x000fe20000010000 */
[C---:B-1----:R-:W-:Y:S01]  /*be40*/  HMMA.16816.F32.BF16 R28, R104.reuse, R108, R28 ;  /* 0x0000006c681c723c */ /* 0x042fe2000004181c */
[----:B----4-:R-:W-:Y:S02]  /*be50*/  LDSM.16.MT88.4 R120, [R168+0x1800] ;  /* 0x00180000a878783b */ /* 0x010fe40000004200 */
[----:B-----5:R-:W-:Y:S05]  /*be60*/  F2FP.BF16.PACK_AB R137, R141, R143 ;  /* 0x0000008f8d89723e */ /* 0x020fea00000010ff */
[C---:B------:R-:W-:Y:S01]  /*be70*/  HMMA.16816.F32.BF16 R32, R104.reuse, R110, R32 ;  /* 0x0000006e6820723c */ /* 0x040fe20000041820 */
[----:B------:R-:W1:Y:S01]  /*be80*/  MUFU.EX2 R102, R102 ;  /* 0x0000006600667308 */ /* 0x000e620000000800 */
[----:B------:R-:W2:Y:S02]  /*be90*/  LDSM.16.MT88.4 R108, [R167+0x2000] ;  /* 0x00200000a76c783b */ /* 0x000ea40000004200 */
[----:B-1----:R-:W-:Y:S04]  /*bea0*/  F2FP.BF16.PACK_AB R139, R102, R140 ;  /* 0x0000008c668b723e */ /* 0x002fe800000010ff */
        /* <DEDUP_REMOVED lines=22> */
[----:B------:R-:W-:Y:S01]  /*c010*/  HMMA.16816.F32.BF16 R96, R104, R110, R96 ;  /* 0x0000006e6860723c */ /* 0x000fe20000041860 */
[----:B------:R-:W1:Y:S06]  /*c020*/  LDSM.16.MT88.4 R108, [R167+0x800] ;  /* 0x00080000a76c783b */ /* 0x000e6c0000004200 */
[----:B------:R-:W-:Y:S02]  /*c030*/  F2FP.BF16.PACK_AB R104, R134, R119 ;  /* 0x000000778668723e */ /* 0x000fe400000010ff */
[----:B------:R-:W-:Y:S01]  /*c040*/  F2FP.BF16.PACK_AB R106, R136, R135 ;  /* 0x00000087886a723e */ /* 0x000fe200000010ff */
[----:B------:R-:W-:Y:S02]  /*c050*/  LDSM.16.MT88.4 R116, [R168+0x1000] ;  /* 0x00100000a874783b */ /* 0x000fe40000004200 */
[----:B------:R-:W-:Y:S02]  /*c060*/  F2FP.BF16.PACK_AB R105, R132, R133 ;  /* 0x000000858469723e */ /* 0x000fe400000010ff */
[----:B------:R-:W-:Y:S02]  /*c070*/  F2FP.BF16.PACK_AB R107, R155, R127 ;  /* 0x0000007f9b6b723e */ /* 0x000fe400000010ff */
[----:B------:R-:W-:Y:S05]  /*c080*/  F2FP.BF16.PACK_AB R136, R144, R142 ;  /* 0x0000008e9088723e */ /* 0x000fea00000010ff */
[C---:B-1----:R-:W-:Y:S08]  /*c090*/  HMMA.16816.F32.BF16 R4, R104.reuse, R108, R4 ;  /* 0x0000006c6804723c */ /* 0x042ff00000041804 */
[C---:B------:R-:W-:Y:S01]  /*c0a0*/  HMMA.16816.F32.BF16 R8, R104.reuse, R110, R8 ;  /* 0x0000006e6808723c */ /* 0x040fe20000041808 */
[----:B------:R-:W1:Y:S07]  /*c0b0*/  LDSM.16.MT88.4 R108, [R170+0x800] ;  /* 0x00080000aa6c783b */ /* 0x000e6e0000004200 */
[C---:B------:R-:W-:Y:S08]  /*c0c0*/  HMMA.16816.F32.BF16 R12, R104.reuse, R112, R12 ;  /* 0x00000070680c723c */ /* 0x040ff0000004180c */
        /* <DEDUP_REMOVED lines=105> */
[----:B------:R-:W-:Y:S01]  /*c760*/  FADD.FTZ R2, R140, R0 ;  /* 0x000000008c027221 */ /* 0x000fe20000010000 */
[----:B------:R-:W-:Y:S01]  /*c770*/  IADD3 R0, R180, -0x1, RZ ;  /* 0xffffffffb4007810 */ /* 0x000fe20007ffe0ff */
[C---:B----4-:R-:W-:Y:S04]  /*c780*/  HMMA.16816.F32.BF16 R84, R136.reuse, R12, R84 ;  /* 0x0000000c8854723c */ /* 0x050fe80000041854 */
[----:B------:R-:W-:Y:S01]  /*c790*/  FADD.FTZ R185, R146, R4 ;  /* 0x0000000492b97221 */ /* 0x000fe20000010000 */
[----:B------:R-:W-:Y:S01]  /*c7a0*/  MOV R180, R0 ;  /* 0x0000000000b47202 */ /* 0x000fe20000000f00 */
[----:B------:R-:W-:Y:S01]  /*c7b0*/  FADD.FTZ R186, R102, R2 ;  /* 0x0000000266ba7221 */ /* 0x000fe20000010000 */
[-C--:B------:R-:W-:Y:S01]  /*c7c0*/  MOV R12, R3.reuse ;  /* 0x00000003000c7202 */ /* 0x080fe20000000f00 */
[C---:B------:R-:W-:Y:S04]  /*c7d0*/  HMMA.16816.F32.BF16 R88, R136.reuse, R14, R88 ;  /* 0x0000000e8858723c */ /* 0x040fe80000041858 */
[----:B------:R-:W-:Y:S04]  /*c7e0*/  MOV R102, R3 ;  /* 0x0000000300667202 */ /* 0x000fe80000000f00 */
[C---:B-1----:R-:W-:Y:S08]  /*c7f0*/  HMMA.16816.F32.BF16 R92, R136.reuse, R16, R92 ;  /* 0x00000010885c723c */ /* 0x042ff0000004185c */
[----:B------:R-:W-:Y:S01]  /*c800*/  HMMA.16816.F32.BF16 R96, R136, R18, R96 ;  /* 0x000000128860723c */ /* 0x000fe20000041860 */
[----:B------:R-:W-:Y:S07]  /*c810*/  @!UPT UIADD3 URZ, URZ, URZ, URZ ;  /* 0x0000003f3f3ff290 */ /* 0x000fee000fffe03f */
[----:B------:R-:W-:-:S11]  /*c820*/  @P0 BRA `(.L_x_1166) ;  /* 0xffffcf4000000947 */ /* 0x000fd6000383ffff */
.L_x_1159:
[----:B------:R-:W-:Y:S05]  /*c830*/  BRA.DIV ~URZ, `(.L_x_1167) ;  /* 0x00006af27f007947 */ /* 0x000fea000b800000 */
[----:B------:R1:W2:Y:S02]  /*c840*/  SHFL.BFLY PT, R0, R185, 0x2, 0x1f ;  /* 0x0c401f00b9007f89 */ /* 0x0002a400000e0000 */
.L_x_1254:
[----:B--2---:R-:W-:Y:S01]  /*c850*/  FADD.FTZ R5, R0, R185 ;  /* 0x000000b900057221 */ /* 0x004fe20000010000 */
[----:B------:R-:W-:Y:S05]  /*c860*/  BRA.DIV ~URZ, `(.L_x_1168) ;  /* 0x00006b127f007947 */ /* 0x000fea000b800000 */
[----:B------:R-:W2:Y:S04]  /*c870*/  SHFL.BFLY PT, R0, R186, 0x2, 0x1f ;  /* 0x0c401f00ba007f89 */ /* 0x000ea800000e0000 */
[----:B------:R-:W3:Y:S01]  /*c880*/  SHFL.BFLY PT, R2, R5, 0x1, 0x1f ;  /* 0x0c201f0005027f89 */ /* 0x000ee200000e0000 */
[----:B--2---:R-:W-:-:S02]  /*c890*/  FADD.FTZ R4, R0, R186 ;  /* 0x000000ba00047221 */ /* 0x004fc40000010000 */
[----:B---3--:R-:W-:-:S03]  /*c8a0*/  FADD.FTZ R5, R5, R2 ;  /* 0x0000000205057221 */ /* 0x008fc60000010000 */
[----:B------:R2:W3:Y:S04]  /*c8b0*/  SHFL.BFLY PT, R3, R4, 0x1, 0x1f ;  /* 0x0c201f0004037f89 */ /* 0x0004e800000e0000 */
.L_x_1255:
[----:B------:R-:W-:Y:S01]  /*c8c0*/  FSETP.NE.FTZ.AND P1, PT, R5, RZ, PT ;  /* 0x000000ff0500720b */ /* 0x000fe20003f35000 */
[----:B---3--:R-:W-:Y:S01]  /*c8d0*/  FADD.FTZ R3, R3, R4 ;  /* 0x0000000403037221 */ /* 0x008fe20000010000 */
[----:B------:R-:W-:Y:S02]  /*c8e0*/  MOV R2, RZ ;  /* 0x000000ff00027202 */ /* 0x000fe40000000f00 */
[----:B------:R-:W-:Y:S02]  /*c8f0*/  MOV R0, RZ ;  /* 0x000000ff00007202 */ /* 0x000fe40000000f00 */
[----:B------:R-:W-:Y:S02]  /*c900*/  FSETP.NE.FTZ.AND P0, PT, R3, RZ, PT ;  /* 0x000000ff0300720b */ /* 0x000fe40003f15000 */
[----:B------:R-:W-:Y:S02]  /*c910*/  MOV R23, 0xff800000 ;  /* 0xff80000000177802 */ /* 0x000fe40000000f00 */
        /* <DEDUP_REMOVED lines=111> */
.L_x_1128:
        /* <DEDUP_REMOVED lines=17> */
.L_x_1170:
[----:B------:R-:W-:Y:S05]  /*d120*/  BSYNC B0 ;  /* 0x0000000000007941 */ /* 0x000fea0003800000 */
.L_x_1169:
[----:B------:R-:W-:Y:S01]  /*d130*/  PRMT R0, R0, 0x9910, RZ ;  /* 0x0000991000007816 */ /* 0x000fe200000000ff */
[----:B------:R-:W-:Y:S01]  /*d140*/  BSSY B1, `(.L_x_1171) ;  /* 0x000032c000017945 */ /* 0x000fe20003800000 */
[----:B------:R-:W-:Y:S02]  /*d150*/  IMAD.MOV.U32 R78, RZ, RZ, R208 ;  /* 0x000000ffff4e7224 */ /* 0x000fe400078e00d0 */
[----:B------:R-:W-:-:S13]  /*d160*/  ISETP.NE.AND P0, PT, R0, RZ, PT ;  /* 0x000000ff0000720c */ /* 0x000fda0003f05270 */
[----:B------:R-:W-:Y:S05]  /*d170*/  @!P0 BRA `(.L_x_1172) ;  /* 0x0000260000008947 */ /* 0x000fea0003800000 */
[----:B------:R-:W2:Y:S04]  /*d180*/  LDL R7, [R1+0x8] ;  /* 0x0000080001077983 */ /* 0x000ea80000100800 */
[----:B------:R-:W3:Y:S04]  /*d190*/  LDL R5, [R1] ;  /* 0x0000000001057983 */ /* 0x000ee80000100800 */
[----:B------:R-:W4:Y:S01]  /*d1a0*/  LDL R6, [R1+0x4] ;  /* 0x0000040001067983 */ /* 0x000f220000100800 */
        /* <DEDUP_REMOVED lines=99> */
[----:B----4-:R-:W-:Y:S02]  /*d7e0*/  F2FP.BF16.PACK_AB R2, R43, R42 ;  /* 0x0000002a2b02723e */ /* 0x010fe400000010ff */
[----:B------:R-:W-:-:S03]  /*d7f0*/  @P3 IADD3.X R5, R221, c[0x0][0x50c], RZ, P0, !PT ;  /* 0x00014300dd053a10 */ /* 0x000fc600007fe4ff */
        /* <DEDUP_REMOVED lines=17> */
.L_x_1173:
[----:B------:R-:W3:Y:S01]  /*d910*/  LDL R82, [R1+0x10] ;  /* 0x0000100001527983 */ /* 0x000ee20000100800 */
[----:B------:R-:W-:Y:S01]  /*d920*/  IMAD.MOV.U32 R9, RZ, RZ, 0x368 ;  /* 0x00000368ff097424 */ /* 0x000fe200078e00ff */
[----:B------:R-:W-:Y:S01]  /*d930*/  ISETP.GT.AND P3, PT, R5, 0x1, PT ;  /* 0x000000010500780c */ /* 0x000fe20003f64270 */
[----:B--2---:R-:W-:Y:S01]  /*d940*/  IMAD.MOV.U32 R2, RZ, RZ, c[0x0][0x4e8] ;  /* 0x00013a00ff027624 */ /* 0x004fe200078e00ff */
[----:B------:R-:W-:Y:S01]  /*d950*/  ISETP.NE.U32.AND P0, PT, RZ, c[0x0][0x500], PT ;  /* 0x00014000ff007a0c */ /* 0x000fe20003f05070 */
[----:B------:R-:W1:Y:S01]  /*d960*/  S2R R83, SR_TID.X ;  /* 0x0000000000537919 */ /* 0x000e620000002100 */
[----:B------:R-:W-:-:S02]  /*d970*/  SEL R9, R9, 0x328, P3 ;  /* 0x0000032809097807 */ /* 0x000fc40001800000 */
[----:B------:R-:W-:Y:S02]  /*d980*/  ISETP.NE.AND.EX P0, PT, RZ, c[0x0][0x504], PT, P0 ;  /* 0x00014100ff007a0c */ /* 0x000fe40003f05300 */
[----:B------:R2:W4:Y:S01]  /*d990*/  LDC.64 R4, c[0x0][R9+0x170] ;  /* 0x00005c0009047b82 */ /* 0x0005220000000a00 */
[----:B------:R-:W-:Y:S02]  /*d9a0*/  ISETP.NE.AND P2, PT, R2, 0x1, PT ;  /* 0x000000010200780c */ /* 0x000fe40003f45270 */
[----:B------:R-:W-:Y:S02]  /*d9b0*/  SEL R8, R216, RZ, !P0 ;  /* 0x000000ffd8087207 */ /* 0x000fe40004000000 */
[----:B------:R-:W-:Y:S02]  /*d9c0*/  SEL R3, R224, RZ, !P0 ;  /* 0x000000ffe0037207 */ /* 0x000fe40004000000 */
[----:B------:R-:W-:Y:S01]  /*d9d0*/  LOP3.LUT R10, R210, 0xffff, RZ, 0xc0, !PT ;  /* 0x0000ffffd20a7812 */ /* 0x000fe200078ec0ff */
[----:B------:R2:W4:Y:S08]  /*d9e0*/  LDC.64 R16, c[0x0][R9+0x168] ;  /* 0x00005a0009107b82 */ /* 0x0005300000000a00 */
[----:B------:R2:W4:Y:S01]  /*d9f0*/  LDC.64 R18, c[0x0][R9+0x178] ;  /* 0x00005e0009127b82 */ /* 0x0005220000000a00 */
[----:B-1----:R-:W-:-:S04]  /*da00*/  SHF.R.S32.HI R79, RZ, 0x1f, R83 ;  /* 0x0000001fff4f7819 */ /* 0x002fc80000011453 */
[----:B------:R-:W-:-:S03]  /*da10*/  LEA.HI R79, R79, R83, RZ, 0x5 ;  /* 0x000000534f4f7211 */ /* 0x000fc600078f28ff */
[----:B------:R2:W1:Y:S01]  /*da20*/  LDC.64 R20, c[0x0][R9+0x160] ;  /* 0x0000580009147b82 */ /* 0x0004620000000a00 */
[----:B------:R-:W-:-:S05]  /*da30*/  LOP3.LUT R79, R79, 0xffffffe0, RZ, 0xc0, !PT ;  /* 0xffffffe04f4f7812 */ /* 0x000fca00078ec0ff */
[----:B------:R-:W-:Y:S02]  /*da40*/  IMAD.IADD R79, R83, 0x1, -R79 ;  /* 0x00000001534f7824 */ /* 0x000fe400078e0a4f */
[----:B--2---:R-:W-:Y:S02]  /*da50*/  IMAD.IADD R9, R212, 0x1, R205 ;  /* 0x00000001d4097824 */ /* 0x004fe400078e02cd */
[----:B----4-:R-:W-:-:S04]  /*da60*/  IMAD R2, R5, R8, RZ ;  /* 0x0000000805027224 */ /* 0x010fc800078e02ff */
[----:B------:R-:W-:Y:S02]  /*da70*/  IMAD R12, R4, R3, R2 ;  /* 0x00000003040c7224 */ /* 0x000fe400078e0202 */
[----:B------:R-:W-:-:S04]  /*da80*/  @P2 IMAD.HI.U32 R3, R9, c[0x0][0x4ec], RZ ;  /* 0x00013b0009032a27 */ /* 0x000fc800078e00ff */
[----:B------:R-:W-:-:S04]  /*da90*/  IMAD.WIDE.U32 R4, R4, R8, RZ ;  /* 0x0000000804047225 */ /* 0x000fc800078e00ff */
[----:B------:R-:W-:-:S04]  /*daa0*/  IMAD.WIDE.U32 R6, R16, R10, RZ ;  /* 0x0000000a10067225 */ /* 0x000fc800078e00ff */
[----:B------:R-:W-:Y:S01]  /*dab0*/  IMAD.MOV.U32 R2, RZ, RZ, R9 ;  /* 0x000000ffff027224 */ /* 0x000fe200078e0009 */
[----:B------:R-:W-:Y:S01]  /*dac0*/  @P2 SHF.R.U32.HI R2, RZ, c[0x0][0x4f0], R3 ;  /* 0x00013c00ff022a19 */ /* 0x000fe20000011603 */
[----:B------:R-:W-:Y:S01]  /*dad0*/  IMAD R11, R17, R10, RZ ;  /* 0x0000000a110b7224 */ /* 0x000fe200078e02ff */
        /* <DEDUP_REMOVED lines=13> */
[----:B-1----:R-:W-:Y:S01]  /*dbb0*/  IMAD R2, R21, R3, RZ ;  /* 0x0000000315027224 */ /* 0x002fe200078e02ff */
        /* <DEDUP_REMOVED lines=69> */
.L_x_1256:
[----:B------:R-:W-:Y:S05]  /*e010*/  BRA.DIV ~URZ, `(.L_x_1176) ;  /* 0x000054c27f007947 */ /* 0x000fea000b800000 */
[----:B------:R4:W2:Y:S02]  /*e020*/  SHFL.IDX PT, R0, R11, RZ, 0x181f ;  /* 0x00181fff0b007589 */ /* 0x0008a400000e0000 */
.L_x_1257:
        /* <DEDUP_REMOVED lines=19> */
.L_x_1178:
[----:B------:R-:W-:Y:S05]  /*e160*/  BSYNC B0 ;  /* 0x0000000000007941 */ /* 0x000fea0003800000 */
.L_x_1177:
[----:B------:R-:W-:Y:S05]  /*e170*/  BRA.DIV ~URZ, `(.L_x_1179) ;  /* 0x000053d27f007947 */ /* 0x000fea000b800000 */
[----:B---3--:R3:W4:Y:S04]  /*e180*/  SHFL.IDX PT, R8, R9, 0x1, 0x181f ;  /* 0x00381f0009087f89 */ /* 0x00872800000e0000 */
[----:B--2---:R3:W2:Y:S02]  /*e190*/  SHFL.IDX PT, R0, R11, 0x1, 0x181f ;  /* 0x00381f000b007f89 */ /* 0x0046a400000e0000 */
.L_x_1258:
        /* <DEDUP_REMOVED lines=19> */
.L_x_1181:
[----:B------:R-:W-:Y:S05]  /*e2d0*/  BSYNC B0 ;  /* 0x0000000000007941 */ /* 0x000fea0003800000 */
.L_x_1180:
[----:B------:R-:W-:Y:S05]  /*e2e0*/  BRA.DIV ~URZ, `(.L_x_1182) ;  /* 0x000053327f007947 */ /* 0x000fea000b800000 */
[----:B----4-:R4:W3:Y:S02]  /*e2f0*/  SHFL.IDX PT, R8, R9, 0x2, 0x181f ;  /* 0x00581f0009087f89 */ /* 0x0108e400000e0000 */
.L_x_1259:
[----:B------:R-:W-:Y:S05]  /*e300*/  BRA.DIV ~URZ, `(.L_x_1183) ;  /* 0x000053827f007947 */ /* 0x000fea000b800000 */
[----:B--2---:R2:W4:Y:S02]  /*e310*/  SHFL.IDX PT, R0, R11, 0x2, 0x181f ;  /* 0x00581f000b007f89 */ /* 0x00452400000e0000 */
.L_x_1260:
        /* <DEDUP_REMOVED lines=19> */
.L_x_1185:
[----:B------:R-:W-:Y:S05]  /*e450*/  BSYNC B0 ;  /* 0x0000000000007941 */ /* 0x000fea0003800000 */
.L_x_1184:
[----:B------:R-:W-:Y:S05]  /*e460*/  BRA.DIV ~URZ, `(.L_x_1186) ;  /* 0x000052927f007947 */ /* 0x000fea000b800000 */
[----:B---3--:R3:W2:Y:S04]  /*e470*/  SHFL.IDX PT, R6, R9, 0x3, 0x181f ;  /* 0x00781f0009067f89 */ /* 0x0086a800000e0000 */
[----:B----4-:R3:W4:Y:S02]  /*e480*/  SHFL.IDX PT, R0, R11, 0x3, 0x181f ;  /* 0x00781f000b007f89 */ /* 0x01072400000e0000 */
.L_x_1261:
        /* <DEDUP_REMOVED lines=20> */
.L_x_1174:
[----:B------:R-:W-:Y:S02]  /*e5d0*/  IMAD R11, R11, c[0x0][0x408], RZ ;  /* 0x000102000b0b7a24 */ /* 0x000fe400078e02ff */
[----:B------:R-:W-:-:S04]  /*e5e0*/  IMAD.WIDE.U32 R2, R0, c[0x0][0x408], RZ ;  /* 0x0001020000027a25 */ /* 0x000fc800078e00ff */
[----:B------:R-:W-:Y:S02]  /*e5f0*/  IMAD R0, R0, c[0x0][0x40c], R11 ;  /* 0x0001030000007a24 */ /* 0x000fe400078e020b */
[----:B-1----:R-:W-:-:S03]  /*e600*/  @P2 IMAD.HI.U32 R5, R9, c[0x0][0x4ec], RZ ;  /* 0x00013b0009052a27 */ /* 0x002fc600078e00ff */
        /* <DEDUP_REMOVED lines=28> */
.L_x_1262:
[----:B------:R-:W-:Y:S05]  /*e7d0*/  BRA.DIV ~URZ, `(.L_x_1189) ;  /* 0x000050627f007947 */ /* 0x000fea000b800000 */
[----:B------:R3:W4:Y:S02]  /*e7e0*/  SHFL.IDX PT, R0, R12, RZ, 0x1c1f ;  /* 0x001c1fff0c007589 */ /* 0x00072400000e0000 */
.L_x_1263:
        /* <DEDUP_REMOVED lines=122> */
.L_x_1191:
[----:B------:R-:W-:Y:S05]  /*ef90*/  BSYNC B0 ;  /* 0x0000000000007941 */ /* 0x000fea0003800000 */
.L_x_1190:
[----:B------:R-:W-:Y:S05]  /*efa0*/  BRA.DIV ~URZ, `(.L_x_1192) ;  /* 0x000049027f007947 */ /* 0x000fea000b800000 */
[----:B--2---:R2:W1:Y:S04]  /*efb0*/  SHFL.IDX PT, R4, R5, 0x1, 0x1c1f ;  /* 0x003c1f0005047f89 */ /* 0x00446800000e0000 */
[----:B----4-:R2:W4:Y:S02]  /*efc0*/  SHFL.IDX PT, R0, R12, 0x1, 0x1c1f ;  /* 0x003c1f000c007f89 */ /* 0x01052400000e0000 */
.L_x_1264:
        /* <DEDUP_REMOVED lines=123> */
.L_x_1172:
        /* <DEDUP_REMOVED lines=19> */
.L_x_1193:
        /* <DEDUP_REMOVED lines=55> */
.L_x_1195:
[----:B------:R-:W-:Y:S05]  /*fc20*/  BSYNC B0 ;  /* 0x0000000000007941 */ /* 0x000fea0003800000 */
.L_x_1194:
        /* <DEDUP_REMOVED lines=34> */
.L_x_1265:
[----:B------:R-:W-:Y:S05]  /*fe50*/  BRA.DIV ~URZ, `(.L_x_1197) ;  /* 0x00003b927f007947 */ /* 0x000fea000b800000 */
[----:B------:R3:W4:Y:S02]  /*fe60*/  SHFL.IDX PT, R0, R12, RZ, 0x181f ;  /* 0x00181fff0c007589 */ /* 0x00072400000e0000 */
.L_x_1266:
        /* <DEDUP_REMOVED lines=20> */
.L_x_1199:
[----:B------:R-:W-:Y:S05]  /*ffb0*/  BSYNC B0 ;  /* 0x0000000000007941 */ /* 0x000fea0003800000 */
.L_x_1198:
[----:B------:R-:W-:Y:S05]  /*ffc0*/  BRA.DIV ~URZ, `(.L_x_1200) ;  /* 0x00003a927f007947 */ /* 0x000fea000b800000 */
[----:B--2---:R2:W1:Y:S04]  /*ffd0*/  SHFL.IDX PT, R8, R9, 0x1, 0x181f ;  /* 0x00381f0009087f89 */ /* 0x00446800000e0000 */
[----:B----4-:R2:W4:Y:S02]  /*ffe0*/  SHFL.IDX PT, R0, R12, 0x1, 0x181f ;  /* 0x00381f000c007f89 */ /* 0x01052400000e0000 */
.L_x_1267:
        /* <DEDUP_REMOVED lines=19> */
.L_x_1202:
[----:B------:R-:W-:Y:S05]  /*10120*/  BSYNC B0 ;  /* 0x0000000000007941 */ /* 0x000fea0003800000 */
.L_x_1201:
[----:B------:R-:W-:Y:S05]  /*10130*/  BRA.DIV ~URZ, `(.L_x_1203) ;  /* 0x000039f27f007947 */ /* 0x000fea000b800000 */
[----:B-1----:R1:W2:Y:S02]  /*10140*/  SHFL.IDX PT, R8, R9, 0x2, 0x181f ;  /* 0x00581f0009087f89 */ /* 0x0022a400000e0000 */
.L_x_1268:
[----:B------:R-:W-:Y:S05]  /*10150*/  BRA.DIV ~URZ, `(.L_x_1204) ;  /* 0x00003a427f007947 */ /* 0x000fea000b800000 */
[----:B----4-:R4:W1:Y:S02]  /*10160*/  SHFL.IDX PT, R0, R12, 0x2, 0x181f ;  /* 0x00581f000c007f89 */ /* 0x01086400000e0000 */
.L_x_1269:
        /* <DEDUP_REMOVED lines=19> */
.L_x_1206:
[----:B------:R-:W-:Y:S05]  /*102a0*/  BSYNC B0 ;  /* 0x0000000000007941 */ /* 0x000fea0003800000 */
.L_x_1205:
[----:B------:R-:W-:Y:S05]  /*102b0*/  BRA.DIV ~URZ, `(.L_x_1207) ;  /* 0x000039527f007947 */ /* 0x000fea000b800000 */
[----:B--2---:R2:W3:Y:S04]  /*102c0*/  SHFL.IDX PT, R8, R9, 0x3, 0x181f ;  /* 0x00781f0009087f89 */ /* 0x0044e800000e0000 */
[----:B-1----:R2:W1:Y:S02]  /*102d0*/  SHFL.IDX PT, R0, R12, 0x3, 0x181f ;  /* 0x00781f000c007f89 */ /* 0x00246400000e0000 */
.L_x_1270:
        /* <DEDUP_REMOVED lines=18> */
.L_x_1187:
[----:B------:R-:W-:Y:S05]  /*10400*/  BSYNC B1 ;  /* 0x0000000000017941 */ /* 0x000fea0003800000 */
.L_x_1171:
        /* <DEDUP_REMOVED lines=9> */
[----:B--2-4-:R-:W-:-:S04]  /*104a0*/  LOP3.LUT R12, R0, 0x1f, RZ, 0xc0, !PT ;  /* 0x0000001f000c7812 */ /* 0x014fc800078ec0ff */
[----:B------:R-:W-:Y:S01]  /*104b0*/  ISETP.NE.AND P5, PT, R12, 0x1f, PT ;  /* 0x0000001f0c00780c */ /* 0x000fe20003fa5270 */
[----:B------:R-:W-:Y:S10]  /*104c0*/  BRA.DIV ~URZ, `(.L_x_1209) ;  /* 0x000038127f007947 */ /* 0x000ff4000b800000 */
[----:B------:R2:W3:Y:S02]  /*104d0*/  SHFL.IDX PT, R9, R78, RZ, 0x1f ;  /* 0x00001fff4e097589 */ /* 0x0004e400000e0000 */
.L_x_1271:
[----:B------:R-:W-:Y:S05]  /*104e0*/  BRA.DIV ~URZ, `(.L_x_1210) ;  /* 0x000038627f007947 */ /* 0x000fea000b800000 */
[----:B------:R4:W2:Y:S02]  /*104f0*/  SHFL.IDX PT, R8, R78, 0x1, 0x1f ;  /* 0x00201f004e087f89 */ /* 0x0008a400000e0000 */
.L_x_1272:
        /* <DEDUP_REMOVED lines=18> */
.L_x_1273:
        /* <DEDUP_REMOVED lines=16> */
.L_x_1274:
[----:B----4-:R-:W-:Y:S01]  /*10720*/  IMAD R0, R0, c[0x0][0x538], RZ ;  /* 0x00014e0000007a24 */ /* 0x010fe200078e02ff */
[----:B------:R-:W-:Y:S04]  /*10730*/  BSSY B1, `(.L_x_1213) ;  /* 0x00000c5000017945 */ /* 0x000fe80003800000 */
[----:B--2---:R-:W-:-:S04]  /*10740*/  IADD3 R8, R0, R8, RZ ;  /* 0x0000000800087210 */ /* 0x004fc80007ffe0ff */
[----:B---3--:R-:W-:-:S13]  /*10750*/  ISETP.GT.AND P6, PT, R8, R9, PT ;  /* 0x000000090800720c */ /* 0x008fda0003fc4270 */
[----:B------:R-:W-:Y:S05]  /*10760*/  @P6 BRA `(.L_x_1214) ;  /* 0x0000024000006947 */ /* 0x000fea0003800000 */
.L_x_1218:
        /* <DEDUP_REMOVED lines=16> */
.L_x_1275:
        /* <DEDUP_REMOVED lines=16> */
.L_x_1276:
[----:B--2---:R-:W-:-:S05]  /*10970*/  IMAD R0, R0, c[0x0][0x538], RZ ;  /* 0x00014e0000007a24 */ /* 0x004fca00078e02ff */
[----:B------:R-:W-:-:S04]  /*10980*/  IADD3 R8, R0, R8, RZ ;  /* 0x0000000800087210 */ /* 0x000fc80007ffe0ff */
[----:B------:R-:W-:-:S13]  /*10990*/  ISETP.GT.AND P6, PT, R8, R9, PT ;  /* 0x000000090800720c */ /* 0x000fda0003fc4270 */
[----:B-1----:R-:W-:Y:S05]  /*109a0*/  @!P6 BRA `(.L_x_1218) ;  /* 0xfffffdc00000e947 */ /* 0x002fea000383ffff */
.L_x_1214:
[----:B------:R-:W-:-:S05]  /*109b0*/  IADD3 R8, -R0, R8, RZ ;  /* 0x0000000800087210 */ /* 0x000fca0007ffe1ff */
[----:B------:R-:W-:-:S05]  /*109c0*/  IMAD R0, R4, c[0x0][0x538], R8 ;  /* 0x00014e0004007a24 */ /* 0x000fca00078e0208 */
[----:B------:R-:W-:Y:S01]  /*109d0*/  ISETP.GT.AND P0, PT, R0, R9, PT ;  /* 0x000000090000720c */ /* 0x000fe20003f04270 */
[----:B------:R-:W-:-:S12]  /*109e0*/  BRA.DIV ~URZ, `(.L_x_1219) ;  /* 0x000037c27f007947 */ /* 0x000fd8000b800000 */
[----:B------:R-:W-:-:S04]  /*109f0*/  VOTE.ANY R5, PT, !P0 ;  /* 0x0000000000057806 */ /* 0x000fc800040e0100 */
.L_x_1277:
[----:B------:R-:W2:Y:S02]  /*10a00*/  POPC R0, R5 ;  /* 0x0000000500007309 */ /* 0x000ea40000000000 */
[----:B--2---:R-:W-:Y:S01]  /*10a10*/  IADD3 R211, R0, R211, RZ ;  /* 0x000000d300d37210 */ /* 0x004fe20007ffe0ff */
[----:B------:R-:W-:Y:S05]  /*10a20*/  BRA.DIV ~URZ, `(.L_x_1220) ;  /* 0x000037d27f007947 */ /* 0x000fea000b800000 */
[----:B------:R2:W3:Y:S04]  /*10a30*/  SHFL.IDX PT, R10, R6, R0, 0x1f ;  /* 0x00001f00060a7589 */ /* 0x0004e800000e0000 */
[----:B------:R2:W4:Y:S02]  /*10a40*/  SHFL.IDX PT, R7, R7, R0, 0x1f ;  /* 0x00001f0007077589 */ /* 0x00052400000e0000 */
.L_x_1278:
[----:B------:R-:W-:Y:S01]  /*10a50*/  ISETP.NE.AND P0, PT, R5, RZ, PT ;  /* 0x000000ff0500720c */ /* 0x000fe20003f05270 */
[----:B------:R-:W-:-:S12]  /*10a60*/  BSSY B0, `(.L_x_1221) ;  /* 0x0000005000007945 */ /* 0x000fd80003800000 */
[----:B------:R-:W-:Y:S05]  /*10a70*/  @!P0 BRA `(.L_x_1222) ;  /* 0x0000003000008947 */ /* 0x000fea0003800000 */
[----:B--2---:R-:W-:Y:S01]  /*10a80*/  IADD3 R0, R0, -0x1, RZ ;  /* 0xffffffff00007810 */ /* 0x004fe20007ffe0ff */
[----:B------:R-:W-:Y:S05]  /*10a90*/  BRA.DIV ~URZ, `(.L_x_1223) ;  /* 0x000038327f007947 */ /* 0x000fea000b800000 */
[----:B------:R2:W1:Y:S02]  /*10aa0*/  SHFL.IDX PT, R11, R4, R0, 0x1f ;  /* 0x00001f00040b7589 */ /* 0x00046400000e0000 */
.L_x_1222:
[----:B------:R-:W-:Y:S05]  /*10ab0*/  BSYNC B0 ;  /* 0x0000000000007941 */ /* 0x000fea0003800000 */
.L_x_1221:
        /* <DEDUP_REMOVED lines=66> */
.L_x_1225:
        /* <DEDUP_REMOVED lines=66> */
.L_x_1226:
[----:B------:R-:W-:Y:S05]  /*11300*/  BSYNC B0 ;  /* 0x0000000000007941 */ /* 0x000fea0003800000 */
.L_x_1224:
[----:B------:R-:W-:-:S04]  /*11310*/  LOP3.LUT R0, RZ, R0, RZ, 0x33, !PT ;  /* 0x00000000ff007212 */ /* 0x000fc800078e33ff */
[----:B------:R-:W-:Y:S01]  /*11320*/  IADD3 R209, R0, R10, RZ ;  /* 0x0000000a00d17210 */ /* 0x000fe20007ffe0ff */
[----:B------:R-:W-:Y:S05]  /*11330*/  BRA `(.L_x_1227) ;  /* 0x0000004000007947 */ /* 0x000fea0003800000 */
.L_x_1215:
[----:B------:R-:W-:Y:S01]  /*11340*/  IMAD.MOV.U32 R208, RZ, RZ, R9 ;  /* 0x000000ffffd07224 */ /* 0x000fe200078e0009 */
[----:B------:R-:W-:Y:S01]  /*11350*/  MOV R210, RZ ;  /* 0x000000ff00d27202 */ /* 0x000fe20000000f00 */
[----:B------:R-:W-:Y:S01]  /*11360*/  IMAD.MOV.U32 R209, RZ, RZ, RZ ;  /* 0x000000ffffd17224 */ /* 0x000fe200078e00ff */
[----:B------:R-:W-:Y:S02]  /*11370*/  MOV R211, c[0x0][0x53c] ;  /* 0x00014f0000d37a02 */ /* 0x000fe40000000f00 */
.L_x_1227:
[----:B------:R-:W-:Y:S05]  /*11380*/  BSYNC B1 ;  /* 0x0000000000017941 */ /* 0x000fea0003800000 */
.L_x_1213:
[----:B------:R-:W-:Y:S01]  /*11390*/  WARPSYNC 0xffffffff ;  /* 0xffffffff00007948 */ /* 0x000fe20003800000 */
[----:B------:R-:W-:Y:S01]  /*113a0*/  BAR.SYNC.DEFER_BLOCKING 0x4, 0x100 ;  /* 0x0104000000007b1d */ /* 0x000fe20000010000 */
[----:B------:R-:W-:-:S13]  /*113b0*/  ISETP.NE.AND P0, PT, R12, RZ, PT ;  /* 0x000000ff0c00720c */ /* 0x000fda0003f05270 */
[----:B------:R2:W-:Y:S04]  /*113c0*/  @!P0 STS.128 [0x18100], R208 ;  /* 0x018100d0ff008388 */ /* 0x0005e80000000c00 */
[----:B------:R-:W-:Y:S06]  /*113d0*/  BAR.ARV 0x5, 0x100 ;  /* 0x0144000000007b1d */ /* 0x000fec0000002000 */
.L_x_1208:
[----:B-1----:R-:W-:-:S13]  /*113e0*/  ISETP.GE.AND P0, PT, R211, c[0x0][0x53c], PT ;  /* 0x00014f00d3007a0c */ /* 0x002fda0003f06270 */
[----:B--23--:R-:W-:Y:S01]  /*113f0*/  @P0 CALL.REL.NOINC `(.L_x_1228) ;  /* 0x0000001000000944 */ /* 0x00cfe20003c00000 */
[----:B------:R-:W-:Y:S05]  /*11400*/  BRA `(.L_x_1229) ;  /* 0xffff062000007947 */ /* 0x000fea000383ffff */
.L_x_1228:
[----:B------:R-:W-:Y:S05]  /*11410*/  EXIT ;  /* 0x000000000000794d */ /* 0x000fea0003800000 */
.L_x_1111:
[----:B------:R-:W-:Y:S01]  /*11420*/  IMAD.MOV.U32 R0, RZ, RZ, R5 ;  /* 0x000000ffff007224 */ /* 0x000fe200078e0005 */
[----:B------:R-:W-:Y:S02]  /*11430*/  MOV R2, 0x1 ;  /* 0x0000000100027802 */ /* 0x000fe40000000f00 */
[----:B------:R-:W-:Y:S02]  /*11440*/  MOV R3, 0x11460 ;  /* 0x0001146000037802 */ /* 0x000fe40000000f00 */
[----:B--2---:R-:W-:Y:S05]  /*11450*/  CALL.REL.NOINC `($__internal_20_$__cuda_sm70_shflsync_up_p) ;  /* 0x00002fa000007944 */ /* 0x004fea0003c00000 */
[----:B------:R-:W-:Y:S01]  /*11460*/  MOV R0, R4 ;  /* 0x0000000400007202 */ /* 0x000fe20000000f00 */
[----:B------:R-:W-:Y:S05]  /*11470*/  BRA `(.L_x_1230) ;  /* 0xfffeefc000007947 */ /* 0x000fea000383ffff */
.L_x_1112:
[----:B------:R-:W-:Y:S01]  /*11480*/  IMAD.MOV.U32 R0, RZ, RZ, R5 ;  /* 0x000000ffff007224 */ /* 0x000fe200078e0005 */
[----:B------:R-:W-:Y:S02]  /*11490*/  MOV R2, 0x2 ;  /* 0x0000000200027802 */ /* 0x000fe40000000f00 */
[----:B------:R-:W-:Y:S02]  /*114a0*/  MOV R3, 0x114c0 ;  /* 0x000114c000037802 */ /* 0x000fe40000000f00 */
[----:B--2---:R-:W-:Y:S05]  /*114b0*/  CALL.REL.NOINC `($__internal_20_$__cuda_sm70_shflsync_up_p) ;  /* 0x00002f4000007944 */ /* 0x004fea0003c00000 */
[----:B------:R-:W-:Y:S01]  /*114c0*/  SEL R0, R4, RZ, P4 ;  /* 0x000000ff04007207 */ /* 0x000fe20002000000 */
[----:B------:R-:W-:Y:S01]  /*114d0*/  IMAD.MOV.U32 R2, RZ, RZ, 0x4 ;  /* 0x00000004ff027424 */ /* 0x000fe200078e00ff */
[----:B------:R-:W-:-:S03]  /*114e0*/  MOV R3, 0x11510 ;  /* 0x0001151000037802 */ /* 0x000fc60000000f00 */
[----:B------:R-:W-:Y:S02]  /*114f0*/  IMAD.IADD R0, R5, 0x1, R0 ;  /* 0x0000000105007824 */ /* 0x000fe400078e0200 */
[----:B------:R-:W-:Y:S05]  /*11500*/  CALL.REL.NOINC `($__internal_20_$__cuda_sm70_shflsync_up_p) ;  /* 0x00002ef000007944 */ /* 0x000fea0003c00000 */
        /* <DEDUP_REMOVED lines=12> */
[----:B------:R-:W-:Y:S02]  /*115d0*/  MOV R184, 0x1f ;  /* 0x0000001f00b87802 */ /* 0x000fe40000000f00 */
[----:B------:R-:W-:Y:S01]  /*115e0*/  MOV R3, 0x11620 ;  /* 0x0001162000037802 */ /* 0x000fe20000000f00 */
[----:B------:R-:W-:-:S04]  /*115f0*/  IMAD.IADD R4, R0, 0x1, R4 ;  /* 0x0000000100047824 */ /* 0x000fc800078e0204 */
[----:B------:R-:W-:Y:S02]  /*11600*/  IMAD.MOV.U32 R183, RZ, RZ, R4 ;  /* 0x000000ffffb77224 */ /* 0x000fe400078e0004 */
[----:B------:R-:W-:Y:S05]  /*11610*/  CALL.REL.NOINC `($__internal_19_$__cuda_sm70_shflsync_idx_p) ;  /* 0x00002d8000007944 */ /* 0x000fea0003c00000 */
[----:B------:R-:W-:Y:S01]  /*11620*/  MOV R0, R183 ;  /* 0x000000b700007202 */ /* 0x000fe20000000f00 */
[----:B------:R-:W-:Y:S05]  /*11630*/  BRA `(.L_x_1231) ;  /* 0xfffeef0000007947 */ /* 0x000fea000383ffff */
.L_x_1114:
[----:B------:R-:W-:Y:S02]  /*11640*/  SEL R0, RZ, 0x1, P0 ;  /* 0x00000001ff007807 */ /* 0x000fe40000000000 */
[----:B------:R-:W-:Y:S02]  /*11650*/  MOV R2, 0x11670 ;  /* 0x0001167000027802 */ /* 0x000fe40000000f00 */
[----:B--2---:R-:W-:Y:S05]  /*11660*/  CALL.REL.NOINC `($__internal_21_$__cuda_sm70_votesync_ballot) ;  /* 0x00002e0000007944 */ /* 0x004fea0003c00000 */
[----:B------:R-:W-:Y:S01]  /*11670*/  MOV R6, R0 ;  /* 0x0000000000067202 */ /* 0x000fe20000000f00 */
[----:B------:R-:W-:Y:S05]  /*11680*/  BRA `(.L_x_1232) ;  /* 0xfffeef4000007947 */ /* 0x000fea000383ffff */
.L_x_1115:
[----:B------:R-:W-:Y:S01]  /*11690*/  IMAD.MOV.U32 R183, RZ, RZ, R9 ;  /* 0x000000ffffb77224 */ /* 0x000fe200078e0009 */
[----:B------:R-:W-:Y:S01]  /*116a0*/  MOV R2, R0 ;  /* 0x0000000000027202 */ /* 0x000fe20000000f00 */
[----:B------:R-:W-:Y:S01]  /*116b0*/  IMAD.MOV.U32 R184, RZ, RZ, 0x1f ;  /* 0x0000001fffb87424 */ /* 0x000fe200078e00ff */
[----:B------:R-:W-:Y:S02]  /*116c0*/  MOV R3, 0x116e0 ;  /* 0x000116e000037802 */ /* 0x000fe40000000f00 */
[----:B------:R-:W-:Y:S05]  /*116d0*/  CALL.REL.NOINC `($__internal_19_$__cuda_sm70_shflsync_idx_p) ;  /* 0x00002cc000007944 */ /* 0x000fea0003c00000 */
[----:B------:R-:W-:Y:S01]  /*116e0*/  IMAD.MOV.U32 R209, RZ, RZ, R183 ;  /* 0x000000ffffd17224 */ /* 0x000fe200078e00b7 */
[----:B------:R-:W-:Y:S01]  /*116f0*/  MOV R183, R8 ;  /* 0x0000000800b77202 */ /* 0x000fe20000000f00 */
[----:B------:R-:W-:Y:S01]  /*11700*/  IMAD.MOV.U32 R5, RZ, RZ, RZ ;  /* 0x000000ffff057224 */ /* 0x000fe200078e00ff */
[----:B------:R-:W-:Y:S01]  /*11710*/  MOV R2, R0 ;  /* 0x0000000000027202 */ /* 0x000fe20000000f00 */
[----:B------:R-:W-:Y:S01]  /*11720*/  IMAD.MOV.U32 R184, RZ, RZ, 0x1f ;  /* 0x0000001fffb87424 */ /* 0x000fe200078e00ff */
[----:B------:R-:W-:-:S02]  /*11730*/  MOV R3, 0x11750 ;  /* 0x0001175000037802 */ /* 0x000fc40000000f00 */
[----:B------:R-:W-:Y:S05]  /*11740*/  CALL.REL.NOINC `($__internal_19_$__cuda_sm70_shflsync_idx_p) ;  /* 0x00002c5000007944 */ /* 0x000fea0003c00000 */
[----:B------:R-:W-:Y:S01]  /*11750*/  MOV R9, R183 ;  /* 0x000000b700097202 */ /* 0x000fe20000000f00 */
[----:B------:R-:W-:Y:S05]  /*11760*/  BRA `(.L_x_1233) ;  /* 0xfffeeec000007947 */ /* 0x000fea000383ffff */
.L_x_1118:
[----:B------:R-:W-:Y:S01]  /*11770*/  IMAD.MOV.U32 R183, RZ, RZ, R4 ;  /* 0x000000ffffb77224 */ /* 0x000fe200078e0004 */
[----:B------:R-:W-:Y:S01]  /*11780*/  MOV R2, R0 ;  /* 0x0000000000027202 */ /* 0x000fe20000000f00 */
[----:B------:R-:W-:Y:S01]  /*11790*/  IMAD.MOV.U32 R184, RZ, RZ, 0x1f ;  /* 0x0000001fffb87424 */ /* 0x000fe200078e00ff */
[----:B------:R-:W-:-:S02]  /*117a0*/  MOV R3, 0x117c0 ;  /* 0x000117c000037802 */ /* 0x000fc40000000f00 */
[----:B--23--:R-:W-:Y:S05]  /*117b0*/  CALL.REL.NOINC `($__internal_19_$__cuda_sm70_shflsync_idx_p) ;  /* 0x00002be000007944 */ /* 0x00cfea0003c00000 */
[----:B------:R-:W-:Y:S01]  /*117c0*/  MOV R5, R183 ;  /* 0x000000b700057202 */ /* 0x000fe20000000f00 */
[----:B------:R-:W-:Y:S05]  /*117d0*/  BRA `(.L_x_1117) ;  /* 0xfffeeeb000007947 */ /* 0x000fea000383ffff */
.L_x_1129:
[----:B------:R-:W-:Y:S01]  /*117e0*/  IMAD.MOV.U32 R183, RZ, RZ, R9 ;  /* 0x000000ffffb77224 */ /* 0x000fe200078e0009 */
[----:B------:R-:W-:Y:S01]  /*117f0*/  MOV R2, RZ ;  /* 0x000000ff00027202 */ /* 0x000fe20000000f00 */
[----:B------:R-:W-:Y:S01]  /*11800*/  IMAD.MOV.U32 R184, RZ, RZ, 0x181f ;  /* 0x0000181fffb87424 */ /* 0x000fe200078e00ff */
[----:B------:R-:W-:-:S02]  /*11810*/  MOV R3, 0x11830 ;  /* 0x0001183000037802 */ /* 0x000fc40000000f00 */
[----:B-----5:R-:W-:Y:S05]  /*11820*/  CALL.REL.NOINC `($__internal_19_$__cuda_sm70_shflsync_idx_p) ;  /* 0x00002b7000007944 */ /* 0x020fea0003c00000 */
[----:B------:R-:W-:Y:S01]  /*11830*/  MOV R8, R183 ;  /* 0x000000b700087202 */ /* 0x000fe20000000f00 */
[----:B------:R-:W-:Y:S05]  /*11840*/  BRA `(.L_x_1234) ;  /* 0xffff0e9000007947 */ /* 0x000fea000383ffff */
.L_x_1130:
[----:B------:R-:W-:Y:S01]  /*11850*/  IMAD.MOV.U32 R183, RZ, RZ, R12 ;  /* 0x000000ffffb77224 */ /* 0x000fe200078e000c */
[----:B------:R-:W-:Y:S01]  /*11860*/  MOV R2, RZ ;  /* 0x000000ff00027202 */ /* 0x000fe20000000f00 */
[----:B------:R-:W-:Y:S01]  /*11870*/  IMAD.MOV.U32 R184, RZ, RZ, 0x181f ;  /* 0x0000181fffb87424 */ /* 0x000fe200078e00ff */
[----:B------:R-:W-:-:S02]  /*11880*/  MOV R3, 0x118a0 ;  /* 0x000118a000037802 */ /* 0x000fc40000000f00 */
[----:B-12--5:R-:W-:Y:S05]  /*11890*/  CALL.REL.NOINC `($__internal_19_$__cuda_sm70_shflsync_idx_p) ;  /* 0x00002b0000007944 */ /* 0x026fea0003c00000 */
[----:B------:R-:W-:Y:S01]  /*118a0*/  MOV R0, R183 ;  /* 0x000000b700007202 */ /* 0x000fe20000000f00 */
[----:B------:R-:W-:Y:S05]  /*118b0*/  BRA `(.L_x_1235) ;  /* 0xffff0e4000007947 */ /* 0x000fea000383ffff */
.L_x_1133:
[----:B------:R-:W-:Y:S01]  /*118c0*/  IMAD.MOV.U32 R183, RZ, RZ, R9 ;  /* 0x000000ffffb77224 */ /* 0x000fe200078e0009 */
[----:B--2---:R-:W-:Y:S01]  /*118d0*/  MOV R2, 0x1 ;  /* 0x0000000100027802 */ /* 0x004fe20000000f00 */
[----:B------:R-:W-:Y:S01]  /*118e0*/  IMAD.MOV.U32 R184, RZ, RZ, 0x181f ;  /* 0x0000181fffb87424 */ /* 0x000fe200078e00ff */
[----:B------:R-:W-:-:S02]  /*118f0*/  MOV R3, 0x11910 ;  /* 0x0001191000037802 */ /* 0x000fc40000000f00 */
[----:B-1-345:R-:W-:Y:S05]  /*11900*/  CALL.REL.NOINC `($__internal_19_$__cuda_sm70_shflsync_idx_p) ;  /* 0x00002a9000007944 */ /* 0x03afea0003c00000 */
[----:B------:R-:W-:Y:S01]  /*11910*/  IMAD.MOV.U32 R8, RZ, RZ, R183 ;  /* 0x000000ffff087224 */ /* 0x000fe200078e00b7 */
[----:B------:R-:W-:Y:S01]  /*11920*/  MOV R2, 0x1 ;  /* 0x0000000100027802 */ /* 0x000fe20000000f00 */
[----:B------:R-:W-:Y:S01]  /*11930*/  IMAD.MOV.U32 R183, RZ, RZ, R12 ;  /* 0x000000ffffb77224 */ /* 0x000fe200078e000c */
[----:B------:R-:W-:-:S02]  /*11940*/  MOV R184, 0x181f ;  /* 0x0000181f00b87802 */ /* 0x000fc40000000f00 */
[----:B------:R-:W-:Y:S02]  /*11950*/  MOV R3, 0x11970 ;  /* 0x0001197000037802 */ /* 0x000fe40000000f00 */
[----:B------:R-:W-:Y:S05]  /*11960*/  CALL.REL.NOINC `($__internal_19_$__cuda_sm70_shflsync_idx_p) ;  /* 0x00002a3000007944 */ /* 0x000fea0003c00000 */
[----:B------:R-:W-:Y:S01]  /*11970*/  MOV R0, R183 ;  /* 0x000000b700007202 */ /* 0x000fe20000000f00 */
[----:B------:R-:W-:Y:S05]  /*11980*/  BRA `(.L_x_1236) ;  /* 0xffff0ef000007947 */ /* 0x000fea000383ffff */
.L_x_1136:
[----:B------:R-:W-:Y:S01]  /*11990*/  IMAD.MOV.U32 R183, RZ, RZ, R9 ;  /* 0x000000ffffb77224 */ /* 0x000fe200078e0009 */
[----:B-1----:R-:W-:Y:S01]  /*119a0*/  MOV R2, 0x2 ;  /* 0x0000000200027802 */ /* 0x002fe20000000f00 */
[----:B------:R-:W-:Y:S01]  /*119b0*/  IMAD.MOV.U32 R184, RZ, RZ, 0x181f ;  /* 0x0000181fffb87424 */ /* 0x000fe200078e00ff */
[----:B------:R-:W-:Y:S02]  /*119c0*/  MOV R3, 0x119e0 ;  /* 0x000119e000037802 */ /* 0x000fe40000000f00 */
[----:B--2345:R-:W-:Y:S05]  /*119d0*/  CALL.REL.NOINC `($__internal_19_$__cuda_sm70_shflsync_idx_p) ;  /* 0x000029c000007944 */ /* 0x03cfea0003c00000 */
[----:B------:R-:W-:Y:S01]  /*119e0*/  MOV R8, R183 ;  /* 0x000000b700087202 */ /* 0x000fe20000000f00 */
[----:B------:R-:W-:Y:S05]  /*119f0*/  BRA `(.L_x_1237) ;  /* 0xffff0fe000007947 */ /* 0x000fea000383ffff */
.L_x_1137:
[----:B------:R-:W-:Y:S01]  /*11a00*/  IMAD.MOV.U32 R183, RZ, RZ, R12 ;  /* 0x000000ffffb77224 */ /* 0x000fe200078e000c */
[----:B------:R-:W-:Y:S01]  /*11a10*/  MOV R2, 0x2 ;  /* 0x0000000200027802 */ /* 0x000fe20000000f00 */
[----:B------:R-:W-:Y:S01]  /*11a20*/  IMAD.MOV.U32 R184, RZ, RZ, 0x181f ;  /* 0x0000181fffb87424 */ /* 0x000fe200078e00ff */
[----:B------:R-:W-:Y:S02]  /*11a30*/  MOV R3, 0x11a50 ;  /* 0x00011a5000037802 */ /* 0x000fe40000000f00 */
[----:B-12345:R-:W-:Y:S05]  /*11a40*/  CALL.REL.NOINC `($__internal_19_$__cuda_sm70_shflsync_idx_p) ;  /* 0x0000295000007944 */ /* 0x03efea0003c00000 */
[----:B------:R-:W-:Y:S01]  /*11a50*/  MOV R0, R183 ;  /* 0x000000b700007202 */ /* 0x000fe20000000f00 */
[----:B------:R-:W-:Y:S05]  /*11a60*/  BRA `(.L_x_1238) ;  /* 0xffff0f9000007947 */ /* 0x000fea000383ffff */
.L_x_1140:
[----:B------:R-:W-:Y:S01]  /*11a70*/  IMAD.MOV.U32 R183, RZ, RZ, R9 ;  /* 0x000000ffffb77224 */ /* 0x000fe200078e0009 */
[----:B-1----:R-:W-:Y:S01]  /*11a80*/  MOV R2, 0x3 ;  /* 0x0000000300027802 */ /* 0x002fe20000000f00 */
[----:B------:R-:W-:Y:S01]  /*11a90*/  IMAD.MOV.U32 R184, RZ, RZ, 0x181f ;  /* 0x0000181fffb87424 */ /* 0x000fe200078e00ff */
[----:B------:R-:W-:-:S02]  /*11aa0*/  MOV R3, 0x11ac0 ;  /* 0x00011ac000037802 */ /* 0x000fc40000000f00 */
[----:B--2345:R-:W-:Y:S05]  /*11ab0*/  CALL.REL.NOINC `($__internal_19_$__cuda_sm70_shflsync_idx_p) ;  /* 0x000028e000007944 */ /* 0x03cfea0003c00000 */
        /* <DEDUP_REMOVED lines=8> */
.L_x_1143:
[----:B------:R-:W-:Y:S01]  /*11b40*/  IMAD.MOV.U32 R183, RZ, RZ, R5 ;  /* 0x000000ffffb77224 */ /* 0x000fe200078e0005 */
[----:B------:R-:W-:Y:S01]  /*11b50*/  MOV R2, RZ ;  /* 0x000000ff00027202 */ /* 0x000fe20000000f00 */
[----:B------:R-:W-:Y:S01]  /*11b60*/  IMAD.MOV.U32 R184, RZ, RZ, 0x181f ;  /* 0x0000181fffb87424 */ /* 0x000fe200078e00ff */
[----:B------:R-:W-:Y:S02]  /*11b70*/  MOV R3, 0x11b90 ;  /* 0x00011b9000037802 */ /* 0x000fe40000000f00 */
[----:B------:R-:W-:Y:S05]  /*11b80*/  CALL.REL.NOINC `($__internal_19_$__cuda_sm70_shflsync_idx_p) ;  /* 0x0000281000007944 */ /* 0x000fea0003c00000 */
[----:B------:R-:W-:Y:S01]  /*11b90*/  MOV R4, R183 ;  /* 0x000000b700047202 */ /* 0x000fe20000000f00 */
[----:B------:R-:W-:Y:S05]  /*11ba0*/  BRA `(.L_x_1240) ;  /* 0xffff295000007947 */ /* 0x000fea000383ffff */
.L_x_1144:
[----:B------:R-:W-:Y:S01]  /*11bb0*/  IMAD.MOV.U32 R183, RZ, RZ, R12 ;  /* 0x000000ffffb77224 */ /* 0x000fe200078e000c */
[----:B------:R-:W-:Y:S01]  /*11bc0*/  MOV R2, RZ ;  /* 0x000000ff00027202 */ /* 0x000fe20000000f00 */
[----:B------:R-:W-:Y:S01]  /*11bd0*/  IMAD.MOV.U32 R184, RZ, RZ, 0x181f ;  /* 0x0000181fffb87424 */ /* 0x000fe200078e00ff */
[----:B------:R-:W-:Y:S02]  /*11be0*/  MOV R3, 0x11c00 ;  /* 0x00011c0000037802 */ /* 0x000fe40000000f00 */
[----:B-12---:R-:W-:Y:S05]  /*11bf0*/  CALL.REL.NOINC `($__internal_19_$__cuda_sm70_shflsync_idx_p) ;  /* 0x000027a000007944 */ /* 0x006fea0003c00000 */
[C---:B------:R-:W-:Y:S01]  /*11c00*/  IADD3 R8, P0, R183.reuse, R106, RZ ;  /* 0x0000006ab7087210 */ /* 0x040fe20007f1e0ff */
[----:B------:R-:W-:Y:S01]  /*11c10*/  IMAD.MOV.U32 R184, RZ, RZ, 0x181f ;  /* 0x0000181fffb87424 */ /* 0x000fe200078e00ff */
[----:B------:R-:W-:-:S02]  /*11c20*/  IADD3 R6, P6, R183, R107, RZ ;  /* 0x0000006bb7067210 */ /* 0x000fc40007fde0ff */
[----:B------:R-:W-:Y:S01]  /*11c30*/  ISETP.GE.AND P5, PT, R182, c[0x0][0x1d4], PT ;  /* 0x00007500b6007a0c */ /* 0x000fe20003fa6270 */
[C---:B------:R-:W-:Y:S01]  /*11c40*/  IMAD.X R9, R4.reuse, 0x1, R101, P0 ;  /* 0x0000000104097824 */ /* 0x040fe200000e0665 */
[----:B------:R-:W-:Y:S01]  /*11c50*/  ISETP.GE.AND P2, PT, R187, c[0x0][0x1d4], PT ;  /* 0x00007500bb007a0c */ /* 0x000fe20003f46270 */
[----:B------:R-:W-:Y:S01]  /*11c60*/  IMAD.X R7, R4, 0x1, R102, P6 ;  /* 0x0000000104077824 */ /* 0x000fe200030e0666 */
[----:B------:R-:W-:Y:S02]  /*11c70*/  ISETP.GE.AND P0, PT, R188, c[0x0][0x1d4], PT ;  /* 0x00007500bc007a0c */ /* 0x000fe40003f06270 */
[----:B------:R-:W-:Y:S01]  /*11c80*/  IADD3 R2, P6, R183, R108, RZ ;  /* 0x0000006cb7027210 */ /* 0x000fe20007fde0ff */
[----:B------:R-:W-:Y:S01]  /*11c90*/  IMAD.MOV.U32 R183, RZ, RZ, R5 ;  /* 0x000000ffffb77224 */ /* 0x000fe200078e0005 */
        /* <DEDUP_REMOVED lines=12> */
[----:B-1----:R-:W-:Y:S05]  /*11d60*/  CALL.REL.NOINC `($__internal_19_$__cuda_sm70_shflsync_idx_p) ;  /* 0x0000263000007944 */ /* 0x002fea0003c00000 */
        /* <DEDUP_REMOVED lines=8> */
.L_x_1145:
[----:B------:R-:W-:Y:S01]  /*11df0*/  IMAD.MOV.U32 R183, RZ, RZ, R4 ;  /* 0x000000ffffb77224 */ /* 0x000fe200078e0004 */
[----:B------:R-:W-:Y:S01]  /*11e00*/  MOV R2, RZ ;  /* 0x000000ff00027202 */ /* 0x000fe20000000f00 */
[----:B------:R-:W-:Y:S01]  /*11e10*/  IMAD.MOV.U32 R184, RZ, RZ, 0x1c1f ;  /* 0x00001c1fffb87424 */ /* 0x000fe200078e00ff */
[----:B------:R-:W-:Y:S02]  /*11e20*/  MOV R3, 0x11e40 ;  /* 0x00011e4000037802 */ /* 0x000fe40000000f00 */
[----:B------:R-:W-:Y:S05]  /*11e30*/  CALL.REL.NOINC `($__internal_19_$__cuda_sm70_shflsync_idx_p) ;  /* 0x0000256000007944 */ /* 0x000fea0003c00000 */
[----:B------:R-:W-:Y:S01]  /*11e40*/  MOV R0, R183 ;  /* 0x000000b700007202 */ /* 0x000fe20000000f00 */
[----:B------:R-:W-:Y:S05]  /*11e50*/  BRA `(.L_x_1242) ;  /* 0xffff2a1000007947 */ /* 0x000fea000383ffff */
.L_x_1146:
[----:B------:R-:W-:Y:S01]  /*11e60*/  IMAD.MOV.U32 R183, RZ, RZ, R4 ;  /* 0x000000ffffb77224 */ /* 0x000fe200078e0004 */
[----:B------:R-:W-:Y:S01]  /*11e70*/  MOV R2, 0x1 ;  /* 0x0000000100027802 */ /* 0x000fe20000000f00 */
[----:B------:R-:W-:Y:S01]  /*11e80*/  IMAD.MOV.U32 R184, RZ, RZ, 0x1c1f ;  /* 0x00001c1fffb87424 */ /* 0x000fe200078e00ff */
[----:B------:R-:W-:Y:S02]  /*11e90*/  MOV R3, 0x11eb0 ;  /* 0x00011eb000037802 */ /* 0x000fe40000000f00 */
[----:B-1----:R-:W-:Y:S05]  /*11ea0*/  CALL.REL.NOINC `($__internal_19_$__cuda_sm70_shflsync_idx_p) ;  /* 0x000024f000007944 */ /* 0x002fea0003c00000 */
        /* <DEDUP_REMOVED lines=21> */
[C---:B------:R-:W-:Y:S02]  /*12000*/  ISETP.GT.AND P0, PT, R0.reuse, 0x18, PT ;  /* 0x000000180000780c */ /* 0x040fe40003f04270 */
        /* <DEDUP_REMOVED lines=45> */
[----:B------:R-:W-:Y:S05]  /*122e0*/  CALL.REL.NOINC `($__internal_18_$__cuda_sm70_shflsync_bfly_p) ;  /* 0x0000205000007944 */ /* 0x000fea0003c00000 */
[----:B------:R-:W-:Y:S01]  /*122f0*/  FMNMX.FTZ R100, R100, R0, !PT ;  /* 0x0000000064647209 */ /* 0x000fe20007810000 */
[----:B------:R-:W-:Y:S01]  /*12300*/  IMAD.MOV.U32 R0, RZ, RZ, 0x1 ;  /* 0x00000001ff007424 */ /* 0x000fe200078e00ff */
[----:B------:R-:W-:-:S03]  /*12310*/  MOV R2, 0x12340 ;  /* 0x0001234000027802 */ /* 0x000fc60000000f00 */
[----:B------:R-:W-:Y:S02]  /*12320*/  IMAD.MOV.U32 R4, RZ, RZ, R100 ;  /* 0x000000ffff047224 */ /* 0x000fe400078e0064 */
[----:B------:R-:W-:Y:S05]  /*12330*/  CALL.REL.NOINC `($__internal_18_$__cuda_sm70_shflsync_bfly_p) ;  /* 0x0000200000007944 */ /* 0x000fea0003c00000 */
[----:B------:R-:W-:Y:S01]  /*12340*/  FMNMX.FTZ R100, R100, R0, !PT ;  /* 0x0000000064647209 */ /* 0x000fe20007810000 */
[----:B------:R-:W-:Y:S01]  /*12350*/  IMAD.MOV.U32 R4, RZ, RZ, R5 ;  /* 0x000000ffff047224 */ /* 0x000fe200078e0005 */
[----:B------:R-:W-:Y:S01]  /*12360*/  MOV R2, 0x12390 ;  /* 0x0001239000027802 */ /* 0x000fe20000000f00 */
[----:B------:R-:W-:Y:S02]  /*12370*/  IMAD.MOV.U32 R0, RZ, RZ, 0x2 ;  /* 0x00000002ff007424 */ /* 0x000fe400078e00ff */
[----:B------:R-:W-:Y:S05]  /*12380*/  CALL.REL.NOINC `($__internal_18_$__cuda_sm70_shflsync_bfly_p) ;  /* 0x00001fb000007944 */ /* 0x000fea0003c00000 */
[----:B------:R-:W-:Y:S01]  /*12390*/  FMNMX.FTZ R4, R5, R0, !PT ;  /* 0x0000000005047209 */ /* 0x000fe20007810000 */
[----:B------:R-:W-:Y:S01]  /*123a0*/  IMAD.MOV.U32 R0, RZ, RZ, 0x1 ;  /* 0x00000001ff007424 */ /* 0x000fe200078e00ff */
[----:B------:R-:W-:Y:S02]  /*123b0*/  MOV R2, 0x123d0 ;  /* 0x000123d000027802 */ /* 0x000fe40000000f00 */
[----:B------:R-:W-:Y:S05]  /*123c0*/  CALL.REL.NOINC `($__internal_18_$__cuda_sm70_shflsync_bfly_p) ;  /* 0x00001f7000007944 */ /* 0x000fea0003c00000 */
[----:B------:R-:W-:Y:S01]  /*123d0*/  MOV R5, R0 ;  /* 0x0000000000057202 */ /* 0x000fe20000000f00 */
[----:B------:R-:W-:Y:S05]  /*123e0*/  BRA `(.L_x_1243) ;  /* 0xffff2b3000007947 */ /* 0x000fea000383ffff */
.L_x_1150:
[----:B------:R-:W-:Y:S01]  /*123f0*/  MOV R2, RZ ;  /* 0x000000ff00027202 */ /* 0x000fe20000000f00 */
[----:B------:R-:W-:Y:S01]  /*12400*/  IMAD.MOV.U32 R183, RZ, RZ, R5 ;  /* 0x000000ffffb77224 */ /* 0x000fe200078e0005 */
[----:B------:R-:W-:Y:S01]  /*12410*/  MOV R3, 0x12440 ;  /* 0x0001244000037802 */ /* 0x000fe20000000f00 */
[----:B------:R-:W-:Y:S02]  /*12420*/  IMAD.MOV.U32 R184, RZ, RZ, 0x181f ;  /* 0x0000181fffb87424 */ /* 0x000fe400078e00ff */
[----:B-1234-:R-:W-:Y:S05]  /*12430*/  CALL.REL.NOINC `($__internal_19_$__cuda_sm70_shflsync_idx_p) ;  /* 0x00001f6000007944 */ /* 0x01efea0003c00000 */
[----:B------:R-:W-:Y:S01]  /*12440*/  MOV R4, R183 ;  /* 0x000000b700047202 */ /* 0x000fe20000000f00 */
[----:B------:R-:W-:-:S05]  /*12450*/  BRA `(.L_x_1244) ;  /* 0xffff3ec000007947 */ /* 0x000fca000383ffff */
.L_x_1151:
[----:B------:R-:W-:Y:S01]  /*12460*/  MOV R2, RZ ;  /* 0x000000ff00027202 */ /* 0x000fe20000000f00 */
[----:B------:R-:W-:Y:S01]  /*12470*/  IMAD.MOV.U32 R183, RZ, RZ, R12 ;  /* 0x000000ffffb77224 */ /* 0x000fe200078e000c */
[----:B------:R-:W-:Y:S01]  /*12480*/  MOV R3, 0x124b0 ;  /* 0x000124b000037802 */ /* 0x000fe20000000f00 */
[----:B------:R-:W-:Y:S02]  /*12490*/  IMAD.MOV.U32 R184, RZ, RZ, 0x181f ;  /* 0x0000181fffb87424 */ /* 0x000fe400078e00ff */
[----:B-1234-:R-:W-:Y:S05]  /*124a0*/  CALL.REL.NOINC `($__internal_19_$__cuda_sm70_shflsync_idx_p) ;  /* 0x00001ef000007944 */ /* 0x01efea0003c00000 */
[----:B------:R-:W-:Y:S01]  /*124b0*/  ISETP.GE.AND P6, PT, R182, c[0x0][0x1d4], PT ;  /* 0x00007500b6007a0c */ /* 0x000fe20003fc6270 */
[----:B------:R-:W-:Y:S01]  /*124c0*/  IMAD.MOV.U32 R184, RZ, RZ, 0x181f ;  /* 0x0000181fffb87424 */ /* 0x000fe200078e00ff */
[----:B------:R-:W-:Y:S02]  /*124d0*/  IADD3 R2, P0, R183, R20, RZ ;  /* 0x00000014b7027210 */ /* 0x000fe40007f1e0ff */
[----:B------:R-:W-:Y:S02]  /*124e0*/  ISETP.GE.AND P5, PT, R187, c[0x0][0x1d4], PT ;  /* 0x00007500bb007a0c */ /* 0x000fe40003fa6270 */
[C---:B------:R-:W-:Y:S01]  /*124f0*/  IADD3 R6, P2, R183.reuse, R21, RZ ;  /* 0x00000015b7067210 */ /* 0x040fe20007f5e0ff */
[----:B------:R-:W-:Y:S01]  /*12500*/  IMAD.X R3, R4, 0x1, R13, P0 ;  /* 0x0000000104037824 */ /* 0x000fe200000e060d */
[----:B------:R-:W-:Y:S03]  /*12510*/  ISETP.GE.AND P0, PT, R188, c[0x0][0x1d4], PT ;  /* 0x00007500bc007a0c */ /* 0x000fe60003f06270 */
[C---:B------:R-:W-:Y:S02]  /*12520*/  IMAD.X R7, R4.reuse, 0x1, R14, P2 ;  /* 0x0000000104077824 */ /* 0x040fe400010e060e */
[----:B------:R-:W-:Y:S01]  /*12530*/  @!PT LDS RZ, [RZ] ;  /* 0x00000000fffff984 */ /* 0x000fe20000000800 */
[----:B------:R-:W-:Y:S01]  /*12540*/  @!PT LDS RZ, [RZ] ;  /* 0x00000000fffff984 */ /* 0x000fe20000000800 */
[----:B------:R-:W-:Y:S01]  /*12550*/  @!PT LDS RZ, [RZ] ;  /* 0x00000000fffff984 */ /* 0x000fe20000000800 */
[----:B------:R1:W-:Y:S04]  /*12560*/  LDGSTS.E.BYPASS.LTC128B.128 [R179+0x100], [R2.64], !P6 ;  /* 0x0010000002b37fae */ /* 0x0003e8000f101d46 */
[----:B------:R2:W-:Y:S01]  /*12570*/  LDGSTS.E.BYPASS.LTC128B.128 [R179+0x2100], [R6.64], !P5 ;  /* 0x0210000006b37fae */ /* 0x0005e2000e901d46 */
[----:B-1----:R-:W-:Y:S01]  /*12580*/  IADD3 R2, P2, R183, R22, RZ ;  /* 0x00000016b7027210 */ /* 0x002fe20007f5e0ff */
[----:B------:R-:W-:Y:S01]  /*12590*/  IMAD.MOV.U32 R183, RZ, RZ, R5 ;  /* 0x000000ffffb77224 */ /* 0x000fe200078e0005 */
[----:B------:R-:W-:Y:S02]  /*125a0*/  SEL R5, RZ, 0x10, P6 ;  /* 0x00000010ff057807 */ /* 0x000fe40003000000 */
[----:B--2---:R-:W-:Y:S01]  /*125b0*/  SEL R6, RZ, 0x10, P5 ;  /* 0x00000010ff067807 */ /* 0x004fe20002800000 */
[----:B------:R-:W-:Y:S01]  /*125c0*/  IMAD.X R3, R4, 0x1, R15, P2 ;  /* 0x0000000104037824 */ /* 0x000fe200010e060f */
[----:B------:R-:W-:Y:S04]  /*125d0*/  SEL R7, RZ, 0x10, P0 ;  /* 0x00000010ff077807 */ /* 0x000fe80000000000 */
[----:B------:R1:W-:Y:S02]  /*125e0*/  LDGSTS.E.BYPASS.LTC128B.128 [R179+0x4100], [R2.64], !P0 ;  /* 0x0410000002b37fae */ /* 0x0003e4000c101d46 */
[----:B-1----:R-:W-:Y:S01]  /*125f0*/  MOV R3, 0x12620 ;  /* 0x0001262000037802 */ /* 0x002fe20000000f00 */
[----:B------:R-:W-:Y:S02]  /*12600*/  IMAD.MOV.U32 R2, RZ, RZ, 0x1 ;  /* 0x00000001ff027424 */ /* 0x000fe400078e00ff */
[----:B------:R-:W-:Y:S05]  /*12610*/  CALL.REL.NOINC `($__internal_19_$__cuda_sm70_shflsync_idx_p) ;  /* 0x00001d8000007944 */ /* 0x000fea0003c00000 */
[----:B------:R-:W-:Y:S01]  /*12620*/  MOV R2, 0x1 ;  /* 0x0000000100027802 */ /* 0x000fe20000000f00 */
[----:B------:R-:W-:Y:S01]  /*12630*/  IMAD.MOV.U32 R4, RZ, RZ, R183 ;  /* 0x000000ffff047224 */ /* 0x000fe200078e00b7 */
[----:B------:R-:W-:Y:S01]  /*12640*/  MOV R184, 0x181f ;  /* 0x0000181f00b87802 */ /* 0x000fe20000000f00 */
[----:B------:R-:W-:Y:S01]  /*12650*/  IMAD.MOV.U32 R183, RZ, RZ, R12 ;  /* 0x000000ffffb77224 */ /* 0x000fe200078e000c */
[----:B------:R-:W-:Y:S02]  /*12660*/  MOV R3, 0x12680 ;  /* 0x0001268000037802 */ /* 0x000fe40000000f00 */
[----:B------:R-:W-:Y:S05]  /*12670*/  CALL.REL.NOINC `($__internal_19_$__cuda_sm70_shflsync_idx_p) ;  /* 0x00001d2000007944 */ /* 0x000fea0003c00000 */
[----:B------:R-:W-:Y:S01]  /*12680*/  MOV R0, R183 ;  /* 0x000000b700007202 */ /* 0x000fe20000000f00 */
[----:B------:R-:W-:-:S05]  /*12690*/  BRA `(.L_x_1245) ;  /* 0xffff3dd000007947 */ /* 0x000fca000383ffff */
.L_x_1154:
[----:B------:R-:W-:Y:S01]  /*126a0*/  MOV R2, RZ ;  /* 0x000000ff00027202 */ /* 0x000fe20000000f00 */
[----:B------:R-:W-:Y:S01]  /*126b0*/  IMAD.MOV.U32 R183, RZ, RZ, R5 ;  /* 0x000000ffffb77224 */ /* 0x000fe200078e0005 */
[----:B------:R-:W-:Y:S01]  /*126c0*/  MOV R3, 0x126f0 ;  /* 0x000126f000037802 */ /* 0x000fe20000000f00 */
[----:B------:R-:W-:Y:S02]  /*126d0*/  IMAD.MOV.U32 R184, RZ, RZ, 0x181f ;  /* 0x0000181fffb87424 */ /* 0x000fe400078e00ff */
[----:B-1----:R-:W-:Y:S05]  /*126e0*/  CALL.REL.NOINC `($__internal_19_$__cuda_sm70_shflsync_idx_p) ;  /* 0x00001cb000007944 */ /* 0x002fea0003c00000 */
[----:B------:R-:W-:Y:S01]  /*126f0*/  MOV R4, R183 ;  /* 0x000000b700047202 */ /* 0x000fe20000000f00 */
[----:B------:R-:W-:-:S05]  /*12700*/  BRA `(.L_x_1246) ;  /* 0xffff4ec000007947 */ /* 0x000fca000383ffff */
.L_x_1155:
[----:B------:R-:W-:Y:S01]  /*12710*/  MOV R2, RZ ;  /* 0x000000ff00027202 */ /* 0x000fe20000000f00 */
[----:B------:R-:W-:Y:S01]  /*12720*/  IMAD.MOV.U32 R183, RZ, RZ, R8 ;  /* 0x000000ffffb77224 */ /* 0x000fe200078e0008 */
[----:B------:R-:W-:Y:S01]  /*12730*/  MOV R3, 0x12760 ;  /* 0x0001276000037802 */ /* 0x000fe20000000f00 */
[----:B------:R-:W-:Y:S02]  /*12740*/  IMAD.MOV.U32 R184, RZ, RZ, 0x181f ;  /* 0x0000181fffb87424 */ /* 0x000fe400078e00ff */
[----:B-123--:R-:W-:Y:S05]  /*12750*/  CALL.REL.NOINC `($__internal_19_$__cuda_sm70_shflsync_idx_p) ;  /* 0x00001c4000007944 */ /* 0x00efea0003c00000 */
        /* <DEDUP_REMOVED lines=31> */
.L_x_1156:
[----:B-1----:R-:W-:Y:S01]  /*12950*/  MOV R2, RZ ;  /* 0x000000ff00027202 */ /* 0x002fe20000000f00 */
[----:B------:R-:W-:Y:S01]  /*12960*/  IMAD.MOV.U32 R183, RZ, RZ, R4 ;  /* 0x000000ffffb77224 */ /* 0x000fe200078e0004 */
[----:B------:R-:W-:Y:S01]  /*12970*/  MOV R3, 0x129a0 ;  /* 0x000129a000037802 */ /* 0x000fe20000000f00 */
[----:B------:R-:W-:Y:S02]  /*12980*/  IMAD.MOV.U32 R184, RZ, RZ, 0x1c1f ;  /* 0x00001c1fffb87424 */ /* 0x000fe400078e00ff */
[----:B------:R-:W-:Y:S05]  /*12990*/  CALL.REL.NOINC `($__internal_19_$__cuda_sm70_shflsync_idx_p) ;  /* 0x00001a0000007944 */ /* 0x000fea0003c00000 */
[----:B------:R-:W-:Y:S01]  /*129a0*/  MOV R0, R183 ;  /* 0x000000b700007202 */ /* 0x000fe20000000f00 */
[----:B------:R-:W-:-:S05]  /*129b0*/  BRA `(.L_x_1248) ;  /* 0xffff4f6000007947 */ /* 0x000fca000383ffff */
.L_x_1157:
[----:B------:R-:W-:Y:S01]  /*129c0*/  MOV R2, 0x1 ;  /* 0x0000000100027802 */ /* 0x000fe20000000f00 */
[----:B------:R-:W-:Y:S01]  /*129d0*/  IMAD.MOV.U32 R183, RZ, RZ, R4 ;  /* 0x000000ffffb77224 */ /* 0x000fe200078e0004 */
[----:B------:R-:W-:Y:S01]  /*129e0*/  MOV R3, 0x12a10 ;  /* 0x00012a1000037802 */ /* 0x000fe20000000f00 */
[----:B------:R-:W-:Y:S02]  /*129f0*/  IMAD.MOV.U32 R184, RZ, RZ, 0x1c1f ;  /* 0x00001c1fffb87424 */ /* 0x000fe400078e00ff */
[----:B--2---:R-:W-:Y:S05]  /*12a00*/  CALL.REL.NOINC `($__internal_19_$__cuda_sm70_shflsync_idx_p) ;  /* 0x0000199000007944 */ /* 0x004fea0003c00000 */
[----:B------:R-:W-:Y:S01]  /*12a10*/  FMNMX.FTZ R0, R10, R101, !PT ;  /* 0x000000650a007209 */ /* 0x000fe20007810000 */
[----:B------:R-:W-:Y:S03]  /*12a20*/  IMAD.IADD R5, R5, 0x1, R183 ;  /* 0x0000000105057824 */ /* 0x000fe600078e02b7 */
[----:B------:R-:W-:Y:S02]  /*12a30*/  FMNMX.FTZ R0, R136, R0, !PT ;  /* 0x0000000088007209 */ /* 0x000fe40007810000 */
[C---:B------:R-:W-:Y:S02]  /*12a40*/  ISETP.GT.AND P6, PT, R5.reuse, RZ, PT ;  /* 0x000000ff0500720c */ /* 0x040fe40003fc4270 */
[----:B------:R-:W-:Y:S02]  /*12a50*/  ISETP.GT.AND P5, PT, R5, 0x1, PT ;  /* 0x000000010500780c */ /* 0x000fe40003fa4270 */
[----:B------:R-:W-:Y:S02]  /*12a60*/  FSEL R9, R163, -INF , P6 ;  /* 0xff800000a3097808 */ /* 0x000fe40003000000 */
[----:B------:R-:W-:Y:S02]  /*12a70*/  ISETP.GT.AND P2, PT, R5, 0x8, PT ;  /* 0x000000080500780c */ /* 0x000fe40003f44270 */
[----:B------:R-:W-:Y:S02]  /*12a80*/  FSEL R25, R162, -INF , P5 ;  /* 0xff800000a2197808 */ /* 0x000fe40002800000 */
[----:B------:R-:W-:Y:S02]  /*12a90*/  FMNMX.FTZ R2, R9, R102, !PT ;  /* 0x0000006609027209 */ /* 0x000fe40007810000 */
[----:B------:R-:W-:Y:S02]  /*12aa0*/  ISETP.GT.AND P0, PT, R5, 0x9, PT ;  /* 0x000000090500780c */ /* 0x000fe40003f04270 */
[----:B------:R-:W-:Y:S02]  /*12ab0*/  FSEL R24, R161, -INF , P2 ;  /* 0xff800000a1187808 */ /* 0x000fe40001000000 */
[----:B------:R-:W-:Y:S02]  /*12ac0*/  FMNMX.FTZ R0, R35, R0, !PT ;  /* 0x0000000023007209 */ /* 0x000fe40007810000 */
[----:B------:R-:W-:Y:S02]  /*12ad0*/  FMNMX.FTZ R2, R25, R2, !PT ;  /* 0x0000000219027209 */ /* 0x000fe40007810000 */
[C---:B------:R-:W-:Y:S02]  /*12ae0*/  ISETP.GT.AND P6, PT, R5.reuse, 0x10, PT ;  /* 0x000000100500780c */ /* 0x040fe40003fc4270 */
[----:B------:R-:W-:Y:S02]  /*12af0*/  FSEL R23, R160, -INF , P0 ;  /* 0xff800000a0177808 */ /* 0x000fe40000000000 */
[----:B------:R-:W-:Y:S02]  /*12b00*/  FMNMX.FTZ R0, R34, R0, !PT ;  /* 0x0000000022007209 */ /* 0x000fe40007810000 */
        /* <DEDUP_REMOVED lines=40> */
[----:B------:R-:W-:Y:S02]  /*12d90*/  ISETP.GT.AND P0, PT, R5, 0x39, PT ;  /* 0x000000390500780c */ /* 0x000fe40003f04270 */
[----:B------:R-:W-:Y:S02]  /*12da0*/  FMNMX.FTZ R4, R13, R4, !PT ;  /* 0x000000040d047209 */ /* 0x000fe40007810000 */
[----:B------:R-:W-:Y:S02]  /*12db0*/  FSEL R6, R138, -INF , P2 ;  /* 0xff8000008a067808 */ /* 0x000fe40001000000 */
[----:B------:R-:W-:Y:S02]  /*12dc0*/  FMNMX.FTZ R0, R7, R0, !PT ;  /* 0x0000000007007209 */ /* 0x000fe40007810000 */
[----:B------:R-:W-:Y:S02]  /*12dd0*/  FMNMX.FTZ R4, R12, R4, !PT ;  /* 0x000000040c047209 */ /* 0x000fe40007810000 */
[----:B------:R-:W-:Y:S02]  /*12de0*/  FSEL R5, R137, -INF , P0 ;  /* 0xff80000089057808 */ /* 0x000fe40000000000 */
[----:B------:R-:W-:Y:S01]  /*12df0*/  FMNMX.FTZ R137, R6, R0, !PT ;  /* 0x0000000006897209 */ /* 0x000fe20007810000 */
[----:B------:R-:W-:Y:S01]  /*12e00*/  IMAD.MOV.U32 R0, RZ, RZ, 0x2 ;  /* 0x00000002ff007424 */ /* 0x000fe200078e00ff */
[----:B------:R-:W-:Y:S02]  /*12e10*/  FMNMX.FTZ R4, R11, R4, !PT ;  /* 0x000000040b047209 */ /* 0x000fe40007810000 */
[----:B------:R-:W-:Y:S02]  /*12e20*/  FMNMX.FTZ R137, R5, R137, !PT ;  /* 0x0000008905897209 */ /* 0x000fe40007810000 */
[----:B------:R-:W-:Y:S02]  /*12e30*/  MOV R2, 0x12e50 ;  /* 0x00012e5000027802 */ /* 0x000fe40000000f00 */
[----:B------:R-:W-:Y:S05]  /*12e40*/  CALL.REL.NOINC `($__internal_18_$__cuda_sm70_shflsync_bfly_p) ;  /* 0x000014f000007944 */ /* 0x000fea0003c00000 */
[----:B------:R-:W-:Y:S01]  /*12e50*/  FMNMX.FTZ R4, R4, R0, !PT ;  /* 0x0000000004047209 */ /* 0x000fe20007810000 */
[----:B------:R-:W-:Y:S01]  /*12e60*/  IMAD.MOV.U32 R0, RZ, RZ, 0x1 ;  /* 0x00000001ff007424 */ /* 0x000fe200078e00ff */
[----:B------:R-:W-:Y:S02]  /*12e70*/  MOV R2, 0x12e90 ;  /* 0x00012e9000027802 */ /* 0x000fe40000000f00 */
        /* <DEDUP_REMOVED lines=10> */
[----:B------:R-:W-:-:S05]  /*12f20*/  BRA `(.L_x_1249) ;  /* 0xffff50a000007947 */ /* 0x000fca000383ffff */
.L_x_1160:
[----:B------:R-:W-:Y:S01]  /*12f30*/  MOV R2, RZ ;  /* 0x000000ff00027202 */ /* 0x000fe20000000f00 */
[----:B------:R-:W-:Y:S01]  /*12f40*/  IMAD.MOV.U32 R183, RZ, RZ, R7 ;  /* 0x000000ffffb77224 */ /* 0x000fe200078e0007 */
[----:B------:R-:W-:Y:S01]  /*12f50*/  MOV R3, 0x12f80 ;  /* 0x00012f8000037802 */ /* 0x000fe20000000f00 */
[----:B------:R-:W-:Y:S02]  /*12f60*/  IMAD.MOV.U32 R184, RZ, RZ, 0x181f ;  /* 0x0000181fffb87424 */ /* 0x000fe400078e00ff */
[----:B-1234-:R-:W-:Y:S05]  /*12f70*/  CALL.REL.NOINC `($__internal_19_$__cuda_sm70_shflsync_idx_p) ;  /* 0x0000142000007944 */ /* 0x01efea0003c00000 */
[----:B------:R-:W-:Y:S01]  /*12f80*/  MOV R2, R183 ;  /* 0x000000b700027202 */ /* 0x000fe20000000f00 */
[----:B------:R-:W-:-:S05]  /*12f90*/  BRA `(.L_x_1250) ;  /* 0xffff6aa000007947 */ /* 0x000fca000383ffff */
.L_x_1163:
[----:B------:R-:W-:Y:S01]  /*12fa0*/  MOV R2, RZ ;  /* 0x000000ff00027202 */ /* 0x000fe20000000f00 */
[----:B------:R-:W-:Y:S01]  /*12fb0*/  IMAD.MOV.U32 R183, RZ, RZ, R5 ;  /* 0x000000ffffb77224 */ /* 0x000fe200078e0005 */
[----:B------:R-:W-:Y:S01]  /*12fc0*/  MOV R3, 0x12ff0 ;  /* 0x00012ff000037802 */ /* 0x000fe20000000f00 */
[----:B------:R-:W-:Y:S02]  /*12fd0*/  IMAD.MOV.U32 R184, RZ, RZ, 0x181f ;  /* 0x0000181fffb87424 */ /* 0x000fe400078e00ff */
[----:B-1----:R-:W-:Y:S05]  /*12fe0*/  CALL.REL.NOINC `($__internal_19_$__cuda_sm70_shflsync_idx_p) ;  /* 0x000013b000007944 */ /* 0x002fea0003c00000 */
[----:B------:R-:W-:Y:S01]  /*12ff0*/  MOV R4, R183 ;  /* 0x000000b700047202 */ /* 0x000fe20000000f00 */
[----:B------:R-:W-:-:S05]  /*13000*/  BRA `(.L_x_1251) ;  /* 0xffff7c5000007947 */ /* 0x000fca000383ffff */
.L_x_1164:
[----:B------:R-:W-:Y:S01]  /*13010*/  MOV R2, RZ ;  /* 0x000000ff00027202 */ /* 0x000fe20000000f00 */
[----:B------:R-:W-:Y:S01]  /*13020*/  IMAD.MOV.U32 R183, RZ, RZ, R8 ;  /* 0x000000ffffb77224 */ /* 0x000fe200078e0008 */
[----:B------:R-:W-:Y:S01]  /*13030*/  MOV R3, 0x13060 ;  /* 0x0001306000037802 */ /* 0x000fe20000000f00 */
[----:B------:R-:W-:Y:S02]  /*13040*/  IMAD.MOV.U32 R184, RZ, RZ, 0x181f ;  /* 0x0000181fffb87424 */ /* 0x000fe400078e00ff */
[----:B-123--:R-:W-:Y:S05]  /*13050*/  CALL.REL.NOINC `($__internal_19_$__cuda_sm70_shflsync_idx_p) ;  /* 0x0000134000007944 */ /* 0x00efea0003c00000 */
        /* <DEDUP_REMOVED lines=19> */
[----:B--2---:R-:W-:Y:S05]  /*13190*/  CALL.REL.NOINC `($__internal_19_$__cuda_sm70_shflsync_idx_p) ;  /* 0x0000120000007944 */ /* 0x004fea0003c00000 */
        /* <DEDUP_REMOVED lines=8> */
.L_x_1165:
[----:B------:R-:W-:Y:S02]  /*13220*/  MOV R0, 0x2 ;  /* 0x0000000200007802 */ /* 0x000fe40000000f00 */
        /* <DEDUP_REMOVED lines=16> */
.L_x_1167:
[----:B------:R-:W-:Y:S01]  /*13330*/  IMAD.MOV.U32 R4, RZ, RZ, R185 ;  /* 0x000000ffff047224 */ /* 0x000fe200078e00b9 */
[----:B------:R-:W-:-:S02]  /*13340*/  MOV R0, 0x2 ;  /* 0x0000000200007802 */ /* 0x000fc40000000f00 */
[----:B------:R-:W-:Y:S02]  /*13350*/  MOV R2, 0x13370 ;  /* 0x0001337000027802 */ /* 0x000fe40000000f00 */
[----:B------:R-:W-:Y:S05]  /*13360*/  CALL.REL.NOINC `($__internal_18_$__cuda_sm70_shflsync_bfly_p) ;  /* 0x00000fd000007944 */ /* 0x000fea0003c00000 */
[----:B------:R-:W-:Y:S05]  /*13370*/  BRA `(.L_x_1254) ;  /* 0xffff94d000007947 */ /* 0x000fea000383ffff */
.L_x_1168:
[----:B------:R-:W-:Y:S01]  /*13380*/  IMAD.MOV.U32 R4, RZ, RZ, R5 ;  /* 0x000000ffff047224 */ /* 0x000fe200078e0005 */
[----:B------:R-:W-:Y:S02]  /*13390*/  MOV R0, 0x1 ;  /* 0x0000000100007802 */ /* 0x000fe40000000f00 */
[----:B------:R-:W-:Y:S02]  /*133a0*/  MOV R2, 0x133c0 ;  /* 0x000133c000027802 */ /* 0x000fe40000000f00 */
[----:B-1----:R-:W-:Y:S05]  /*133b0*/  CALL.REL.NOINC `($__internal_18_$__cuda_sm70_shflsync_bfly_p) ;  /* 0x00000f8000007944 */ /* 0x002fea0003c00000 */
[----:B------:R-:W-:Y:S01]  /*133c0*/  FADD.FTZ R5, R5, R0 ;  /* 0x0000000005057221 */ /* 0x000fe20000010000 */
[----:B------:R-:W-:Y:S02]  /*133d0*/  MOV R4, R186 ;  /* 0x000000ba00047202 */ /* 0x000fe40000000f00 */
[----:B------:R-:W-:Y:S02]  /*133e0*/  MOV R0, 0x2 ;  /* 0x0000000200007802 */ /* 0x000fe40000000f00 */
[----:B------:R-:W-:Y:S02]  /*133f0*/  MOV R2, 0x13410 ;  /* 0x0001341000027802 */ /* 0x000fe40000000f00 */
[----:B------:R-:W-:Y:S05]  /*13400*/  CALL.REL.NOINC `($__internal_18_$__cuda_sm70_shflsync_bfly_p) ;  /* 0x00000f3000007944 */ /* 0x000fea0003c00000 */
[----:B------:R-:W-:Y:S01]  /*13410*/  FADD.FTZ R4, R186, R0 ;  /* 0x00000000ba047221 */ /* 0x000fe20000010000 */
[----:B------:R-:W-:Y:S02]  /*13420*/  MOV R0, 0x1 ;  /* 0x0000000100007802 */ /* 0x000fe40000000f00 */
[----:B------:R-:W-:-:S02]  /*13430*/  MOV R2, 0x13450 ;  /* 0x0001345000027802 */ /* 0x000fc40000000f00 */
[----:B------:R-:W-:Y:S05]  /*13440*/  CALL.REL.NOINC `($__internal_18_$__cuda_sm70_shflsync_bfly_p) ;  /* 0x00000ef000007944 */ /* 0x000fea0003c00000 */
[----:B------:R-:W-:Y:S01]  /*13450*/  MOV R3, R0 ;  /* 0x0000000000037202 */ /* 0x000fe20000000f00 */
[----:B------:R-:W-:Y:S05]  /*13460*/  BRA `(.L_x_1255) ;  /* 0xffff945000007947 */ /* 0x000fea000383ffff */
.L_x_1175:
[----:B--234-:R-:W-:Y:S01]  /*13470*/  IMAD.MOV.U32 R183, RZ, RZ, R9 ;  /* 0x000000ffffb77224 */ /* 0x01cfe200078e0009 */
[----:B------:R-:W-:Y:S01]  /*13480*/  MOV R2, RZ ;  /* 0x000000ff00027202 */ /* 0x000fe20000000f00 */
[----:B------:R-:W-:Y:S01]  /*13490*/  IMAD.MOV.U32 R184, RZ, RZ, 0x181f ;  /* 0x0000181fffb87424 */ /* 0x000fe200078e00ff */
[----:B------:R-:W-:-:S02]  /*134a0*/  MOV R3, 0x134c0 ;  /* 0x000134c000037802 */ /* 0x000fc40000000f00 */
[----:B-1----:R-:W-:Y:S05]  /*134b0*/  CALL.REL.NOINC `($__internal_19_$__cuda_sm70_shflsync_idx_p) ;  /* 0x00000ee000007944 */ /* 0x002fea0003c00000 */
[----:B------:R-:W-:Y:S01]  /*134c0*/  MOV R8, R183 ;  /* 0x000000b700087202 */ /* 0x000fe20000000f00 */
[----:B------:R-:W-:Y:S05]  /*134d0*/  BRA `(.L_x_1256) ;  /* 0xffffab3000007947 */ /* 0x000fea000383ffff */
.L_x_1176:
[----:B------:R-:W-:Y:S01]  /*134e0*/  IMAD.MOV.U32 R183, RZ, RZ, R11 ;  /* 0x000000ffffb77224 */ /* 0x000fe200078e000b */
[----:B------:R-:W-:Y:S01]  /*134f0*/  MOV R2, RZ ;  /* 0x000000ff00027202 */ /* 0x000fe20000000f00 */
[----:B------:R-:W-:Y:S01]  /*13500*/  IMAD.MOV.U32 R184, RZ, RZ, 0x181f ;  /* 0x0000181fffb87424 */ /* 0x000fe200078e00ff */
[----:B------:R-:W-:-:S02]  /*13510*/  MOV R3, 0x13530 ;  /* 0x0001353000037802 */ /* 0x000fc40000000f00 */
[----:B-123--:R-:W-:Y:S05]  /*13520*/  CALL.REL.NOINC `($__internal_19_$__cuda_sm70_shflsync_idx_p) ;  /* 0x00000e7000007944 */ /* 0x00efea0003c00000 */
[----:B------:R-:W-:Y:S01]  /*13530*/  MOV R0, R183 ;  /* 0x000000b700007202 */ /* 0x000fe20000000f00 */
[----:B------:R-:W-:Y:S05]  /*13540*/  BRA `(.L_x_1257) ;  /* 0xffffaae000007947 */ /* 0x000fea000383ffff */
.L_x_1179:
[----:B------:R-:W-:Y:S01]  /*13550*/  IMAD.MOV.U32 R183, RZ, RZ, R9 ;  /* 0x000000ffffb77224 */ /* 0x000fe200078e0009 */
[----:B--2---:R-:W-:Y:S01]  /*13560*/  MOV R2, 0x1 ;  /* 0x0000000100027802 */ /* 0x004fe20000000f00 */
[----:B------:R-:W-:Y:S01]  /*13570*/  IMAD.MOV.U32 R184, RZ, RZ, 0x181f ;  /* 0x0000181fffb87424 */ /* 0x000fe200078e00ff */
[----:B------:R-:W-:-:S02]  /*13580*/  MOV R3, 0x135a0 ;  /* 0x000135a000037802 */ /* 0x000fc40000000f00 */
[----:B-1-34-:R-:W-:Y:S05]  /*13590*/  CALL.REL.NOINC `($__internal_19_$__cuda_sm70_shflsync_idx_p) ;  /* 0x00000e0000007944 */ /* 0x01afea0003c00000 */
        /* <DEDUP_REMOVED lines=8> */
.L_x_1182:
[----:B------:R-:W-:Y:S01]  /*13620*/  IMAD.MOV.U32 R183, RZ, RZ, R9 ;  /* 0x000000ffffb77224 */ /* 0x000fe200078e0009 */
[----:B--2---:R-:W-:Y:S01]  /*13630*/  MOV R2, 0x2 ;  /* 0x0000000200027802 */ /* 0x004fe20000000f00 */
[----:B------:R-:W-:Y:S01]  /*13640*/  IMAD.MOV.U32 R184, RZ, RZ, 0x181f ;  /* 0x0000181fffb87424 */ /* 0x000fe200078e00ff */
[----:B------:R-:W-:Y:S02]  /*13650*/  MOV R3, 0x13670 ;  /* 0x0001367000037802 */ /* 0x000fe40000000f00 */
[----:B-1-34-:R-:W-:Y:S05]  /*13660*/  CALL.REL.NOINC `($__internal_19_$__cuda_sm70_shflsync_idx_p) ;  /* 0x00000d3000007944 */ /* 0x01afea0003c00000 */
[----:B------:R-:W-:Y:S01]  /*13670*/  MOV R8, R183 ;  /* 0x000000b700087202 */ /* 0x000fe20000000f00 */
[----:B------:R-:W-:Y:S05]  /*13680*/  BRA `(.L_x_1259) ;  /* 0xffffac7000007947 */ /* 0x000fea000383ffff */
.L_x_1183:
[----:B------:R-:W-:Y:S01]  /*13690*/  IMAD.MOV.U32 R183, RZ, RZ, R11 ;  /* 0x000000ffffb77224 */ /* 0x000fe200078e000b */
[----:B--2---:R-:W-:Y:S01]  /*136a0*/  MOV R2, 0x2 ;  /* 0x0000000200027802 */ /* 0x004fe20000000f00 */
[----:B------:R-:W-:Y:S01]  /*136b0*/  IMAD.MOV.U32 R184, RZ, RZ, 0x181f ;  /* 0x0000181fffb87424 */ /* 0x000fe200078e00ff */
[----:B------:R-:W-:Y:S02]  /*136c0*/  MOV R3, 0x136e0 ;  /* 0x000136e000037802 */ /* 0x000fe40000000f00 */
[----:B-1-34-:R-:W-:Y:S05]  /*136d0*/  CALL.REL.NOINC `($__internal_19_$__cuda_sm70_shflsync_idx_p) ;  /* 0x00000cc000007944 */ /* 0x01afea0003c00000 */
[----:B------:R-:W-:Y:S01]  /*136e0*/  MOV R0, R183 ;  /* 0x000000b700007202 */ /* 0x000fe20000000f00 */
[----:B------:R-:W-:Y:S05]  /*136f0*/  BRA `(.L_x_1260) ;  /* 0xffffac2000007947 */ /* 0x000fea000383ffff */
.L_x_1186:
[----:B------:R-:W-:Y:S01]  /*13700*/  IMAD.MOV.U32 R183, RZ, RZ, R9 ;  /* 0x000000ffffb77224 */ /* 0x000fe200078e0009 */
[----:B---3--:R-:W-:Y:S01]  /*13710*/  MOV R2, 0x3 ;  /* 0x0000000300027802 */ /* 0x008fe20000000f00 */
        /* <DEDUP_REMOVED lines=11> */
.L_x_1188:
[----:B------:R-:W-:Y:S01]  /*137d0*/  IMAD.MOV.U32 R183, RZ, RZ, R5 ;  /* 0x000000ffffb77224 */ /* 0x000fe200078e0005 */
[----:B------:R-:W-:Y:S01]  /*137e0*/  MOV R2, RZ ;  /* 0x000000ff00027202 */ /* 0x000fe20000000f00 */
[----:B------:R-:W-:Y:S01]  /*137f0*/  IMAD.MOV.U32 R184, RZ, RZ, 0x1c1f ;  /* 0x00001c1fffb87424 */ /* 0x000fe200078e00ff */
[----:B------:R-:W-:Y:S02]  /*13800*/  MOV R3, 0x13820 ;  /* 0x0001382000037802 */ /* 0x000fe40000000f00 */
[----:B------:R-:W-:Y:S05]  /*13810*/  CALL.REL.NOINC `($__internal_19_$__cuda_sm70_shflsync_idx_p) ;  /* 0x00000b8000007944 */ /* 0x000fea0003c00000 */
[----:B------:R-:W-:Y:S01]  /*13820*/  MOV R4, R183 ;  /* 0x000000b700047202 */ /* 0x000fe20000000f00 */
[----:B------:R-:W-:Y:S05]  /*13830*/  BRA `(.L_x_1262) ;  /* 0xffffaf9000007947 */ /* 0x000fea000383ffff */
.L_x_1189:
[----:B------:R-:W-:Y:S01]  /*13840*/  IMAD.MOV.U32 R183, RZ, RZ, R12 ;  /* 0x000000ffffb77224 */ /* 0x000fe200078e000c */
[----:B------:R-:W-:Y:S01]  /*13850*/  MOV R2, RZ ;  /* 0x000000ff00027202 */ /* 0x000fe20000000f00 */
[----:B------:R-:W-:Y:S01]  /*13860*/  IMAD.MOV.U32 R184, RZ, RZ, 0x1c1f ;  /* 0x00001c1fffb87424 */ /* 0x000fe200078e00ff */
[----:B------:R-:W-:Y:S02]  /*13870*/  MOV R3, 0x13890 ;  /* 0x0001389000037802 */ /* 0x000fe40000000f00 */
[----:B-12---:R-:W-:Y:S05]  /*13880*/  CALL.REL.NOINC `($__internal_19_$__cuda_sm70_shflsync_idx_p) ;  /* 0x00000b1000007944 */ /* 0x006fea0003c00000 */
[----:B------:R-:W-:Y:S01]  /*13890*/  MOV R0, R183 ;  /* 0x000000b700007202 */ /* 0x000fe20000000f00 */
[----:B------:R-:W-:Y:S05]  /*138a0*/  BRA `(.L_x_1263) ;  /* 0xffffaf4000007947 */ /* 0x000fea000383ffff */
.L_x_1192:
[----:B------:R-:W-:Y:S01]  /*138b0*/  IMAD.MOV.U32 R183, RZ, RZ, R5 ;  /* 0x000000ffffb77224 */ /* 0x000fe200078e0005 */
[----:B----4-:R-:W-:Y:S01]  /*138c0*/  MOV R2, 0x1 ;  /* 0x0000000100027802 */ /* 0x010fe20000000f00 */
[----:B------:R-:W-:Y:S01]  /*138d0*/  IMAD.MOV.U32 R184, RZ, RZ, 0x1c1f ;  /* 0x00001c1fffb87424 */ /* 0x000fe200078e00ff */
[----:B------:R-:W-:-:S02]  /*138e0*/  MOV R3, 0x13900 ;  /* 0x0001390000037802 */ /* 0x000fc40000000f00 */
[----:B-123--:R-:W-:Y:S05]  /*138f0*/  CALL.REL.NOINC `($__internal_19_$__cuda_sm70_shflsync_idx_p) ;  /* 0x00000aa000007944 */ /* 0x00efea0003c00000 */
        /* <DEDUP_REMOVED lines=8> */
.L_x_1196:
[----:B------:R-:W-:Y:S01]  /*13980*/  IMAD.MOV.U32 R183, RZ, RZ, R9 ;  /* 0x000000ffffb77224 */ /* 0x000fe200078e0009 */
[----:B------:R-:W-:Y:S01]  /*13990*/  MOV R2, RZ ;  /* 0x000000ff00027202 */ /* 0x000fe20000000f00 */
[----:B------:R-:W-:Y:S01]  /*139a0*/  IMAD.MOV.U32 R184, RZ, RZ, 0x181f ;  /* 0x0000181fffb87424 */ /* 0x000fe200078e00ff */
[----:B------:R-:W-:Y:S02]  /*139b0*/  MOV R3, 0x139d0 ;  /* 0x000139d000037802 */ /* 0x000fe40000000f00 */
[----:B------:R-:W-:Y:S05]  /*139c0*/  CALL.REL.NOINC `($__internal_19_$__cuda_sm70_shflsync_idx_p) ;  /* 0x000009d000007944 */ /* 0x000fea0003c00000 */
[----:B------:R-:W-:Y:S01]  /*139d0*/  MOV R8, R183 ;  /* 0x000000b700087202 */ /* 0x000fe20000000f00 */
[----:B------:R-:W-:Y:S05]  /*139e0*/  BRA `(.L_x_1265) ;  /* 0xffffc46000007947 */ /* 0x000fea000383ffff */
.L_x_1197:
[----:B------:R-:W-:Y:S01]  /*139f0*/  IMAD.MOV.U32 R183, RZ, RZ, R12 ;  /* 0x000000ffffb77224 */ /* 0x000fe200078e000c */
[----:B------:R-:W-:Y:S01]  /*13a00*/  MOV R2, RZ ;  /* 0x000000ff00027202 */ /* 0x000fe20000000f00 */
[----:B------:R-:W-:Y:S01]  /*13a10*/  IMAD.MOV.U32 R184, RZ, RZ, 0x181f ;  /* 0x0000181fffb87424 */ /* 0x000fe200078e00ff */
[----:B------:R-:W-:Y:S02]  /*13a20*/  MOV R3, 0x13a40 ;  /* 0x00013a4000037802 */ /* 0x000fe40000000f00 */
[----:B-12---:R-:W-:Y:S05]  /*13a30*/  CALL.REL.NOINC `($__internal_19_$__cuda_sm70_shflsync_idx_p) ;  /* 0x0000096000007944 */ /* 0x006fea0003c00000 */
[----:B------:R-:W-:Y:S01]  /*13a40*/  MOV R0, R183 ;  /* 0x000000b700007202 */ /* 0x000fe20000000f00 */
[----:B------:R-:W-:Y:S05]  /*13a50*/  BRA `(.L_x_1266) ;  /* 0xffffc41000007947 */ /* 0x000fea000383ffff */
.L_x_1200:
        /* <DEDUP_REMOVED lines=13> */
.L_x_1203:
[----:B------:R-:W-:Y:S01]  /*13b30*/  IMAD.MOV.U32 R183, RZ, RZ, R9 ;  /* 0x000000ffffb77224 */ /* 0x000fe200078e0009 */
[----:B-1----:R-:W-:Y:S01]  /*13b40*/  MOV R2, 0x2 ;  /* 0x0000000200027802 */ /* 0x002fe20000000f00 */
[----:B------:R-:W-:Y:S01]  /*13b50*/  IMAD.MOV.U32 R184, RZ, RZ, 0x181f ;  /* 0x0000181fffb87424 */ /* 0x000fe200078e00ff */
[----:B------:R-:W-:Y:S02]  /*13b60*/  MOV R3, 0x13b80 ;  /* 0x00013b8000037802 */ /* 0x000fe40000000f00 */
[----:B--234-:R-:W-:Y:S05]  /*13b70*/  CALL.REL.NOINC `($__internal_19_$__cuda_sm70_shflsync_idx_p) ;  /* 0x0000082000007944 */ /* 0x01cfea0003c00000 */
[----:B------:R-:W-:Y:S01]  /*13b80*/  MOV R8, R183 ;  /* 0x000000b700087202 */ /* 0x000fe20000000f00 */
[----:B------:R-:W-:Y:S05]  /*13b90*/  BRA `(.L_x_1268) ;  /* 0xffffc5b000007947 */ /* 0x000fea000383ffff */
.L_x_1204:
[----:B------:R-:W-:Y:S01]  /*13ba0*/  IMAD.MOV.U32 R183, RZ, RZ, R12 ;  /* 0x000000ffffb77224 */ /* 0x000fe200078e000c */
[----:B------:R-:W-:Y:S01]  /*13bb0*/  MOV R2, 0x2 ;  /* 0x0000000200027802 */ /* 0x000fe20000000f00 */
[----:B------:R-:W-:Y:S01]  /*13bc0*/  IMAD.MOV.U32 R184, RZ, RZ, 0x181f ;  /* 0x0000181fffb87424 */ /* 0x000fe200078e00ff */
[----:B------:R-:W-:Y:S02]  /*13bd0*/  MOV R3, 0x13bf0 ;  /* 0x00013bf000037802 */ /* 0x000fe40000000f00 */
[----:B-1234-:R-:W-:Y:S05]  /*13be0*/  CALL.REL.NOINC `($__internal_19_$__cuda_sm70_shflsync_idx_p) ;  /* 0x000007b000007944 */ /* 0x01efea0003c00000 */
[----:B------:R-:W-:Y:S01]  /*13bf0*/  MOV R0, R183 ;  /* 0x000000b700007202 */ /* 0x000fe20000000f00 */
[----:B------:R-:W-:Y:S05]  /*13c00*/  BRA `(.L_x_1269) ;  /* 0xffffc56000007947 */ /* 0x000fea000383ffff */
.L_x_1207:
[----:B------:R-:W-:Y:S01]  /*13c10*/  IMAD.MOV.U32 R183, RZ, RZ, R9 ;  /* 0x000000ffffb77224 */ /* 0x000fe200078e0009 */
[----:B-1----:R-:W-:Y:S01]  /*13c20*/  MOV R2, 0x3 ;  /* 0x0000000300027802 */ /* 0x002fe20000000f00 */
[----:B------:R-:W-:Y:S01]  /*13c30*/  IMAD.MOV.U32 R184, RZ, RZ, 0x181f ;  /* 0x0000181fffb87424 */ /* 0x000fe200078e00ff */
[----:B------:R-:W-:-:S02]  /*13c40*/  MOV R3, 0x13c60 ;  /* 0x00013c6000037802 */ /* 0x000fc40000000f00 */
[----:B--234-:R-:W-:Y:S05]  /*13c50*/  CALL.REL.NOINC `($__internal_19_$__cuda_sm70_shflsync_idx_p) ;  /* 0x0000074000007944 */ /* 0x01cfea0003c00000 */
        /* <DEDUP_REMOVED lines=8> */
.L_x_1209:
[----:B------:R-:W-:Y:S01]  /*13ce0*/  IMAD.MOV.U32 R183, RZ, RZ, R78 ;  /* 0x000000ffffb77224 */ /* 0x000fe200078e004e */
[----:B------:R-:W-:Y:S01]  /*13cf0*/  MOV R2, RZ ;  /* 0x000000ff00027202 */ /* 0x000fe20000000f00 */
[----:B------:R-:W-:Y:S01]  /*13d00*/  IMAD.MOV.U32 R184, RZ, RZ, 0x1f ;  /* 0x0000001fffb87424 */ /* 0x000fe200078e00ff */
[----:B------:R-:W-:Y:S02]  /*13d10*/  MOV R3, 0x13d30 ;  /* 0x00013d3000037802 */ /* 0x000fe40000000f00 */
[----:B-1----:R-:W-:Y:S05]  /*13d20*/  CALL.REL.NOINC `($__internal_19_$__cuda_sm70_shflsync_idx_p) ;  /* 0x0000067000007944 */ /* 0x002fea0003c00000 */
[----:B------:R-:W-:Y:S01]  /*13d30*/  MOV R9, R183 ;  /* 0x000000b700097202 */ /* 0x000fe20000000f00 */
[----:B------:R-:W-:Y:S05]  /*13d40*/  BRA `(.L_x_1271) ;  /* 0xffffc79000007947 */ /* 0x000fea000383ffff */
.L_x_1210:
[----:B------:R-:W-:Y:S01]  /*13d50*/  IMAD.MOV.U32 R183, RZ, RZ, R78 ;  /* 0x000000ffffb77224 */ /* 0x000fe200078e004e */
[----:B------:R-:W-:Y:S01]  /*13d60*/  MOV R2, 0x1 ;  /* 0x0000000100027802 */ /* 0x000fe20000000f00 */
[----:B------:R-:W-:Y:S01]  /*13d70*/  IMAD.MOV.U32 R184, RZ, RZ, 0x1f ;  /* 0x0000001fffb87424 */ /* 0x000fe200078e00ff */
[----:B------:R-:W-:Y:S02]  /*13d80*/  MOV R3, 0x13da0 ;  /* 0x00013da000037802 */ /* 0x000fe40000000f00 */
[----:B-123--:R-:W-:Y:S05]  /*13d90*/  CALL.REL.NOINC `($__internal_19_$__cuda_sm70_shflsync_idx_p) ;  /* 0x0000060000007944 */ /* 0x00efea0003c00000 */
[----:B------:R-:W-:Y:S01]  /*13da0*/  MOV R8, R183 ;  /* 0x000000b700087202 */ /* 0x000fe20000000f00 */
[----:B------:R-:W-:Y:S05]  /*13db0*/  BRA `(.L_x_1272) ;  /* 0xffffc74000007947 */ /* 0x000fea000383ffff */
.L_x_1211:
[----:B------:R-:W-:Y:S02]  /*13dc0*/  MOV R2, 0x1 ;  /* 0x0000000100027802 */ /* 0x000fe40000000f00 */
[----:B------:R-:W-:-:S02]  /*13dd0*/  MOV R3, 0x13df0 ;  /* 0x00013df000037802 */ /* 0x000fc40000000f00 */
[----:B--234-:R-:W-:Y:S05]  /*13de0*/  CALL.REL.NOINC `($__internal_20_$__cuda_sm70_shflsync_up_p) ;  /* 0x0000061000007944 */ /* 0x01cfea0003c00000 */
[----:B------:R-:W-:Y:S05]  /*13df0*/  BRA `(.L_x_1273) ;  /* 0xffffc82000007947 */ /* 0x000fea000383ffff */
.L_x_1212:
[----:B------:R-:W-:Y:S02]  /*13e00*/  MOV R2, 0x2 ;  /* 0x0000000200027802 */ /* 0x000fe40000000f00 */
[----:B------:R-:W-:-:S02]  /*13e10*/  MOV R3, 0x13e30 ;  /* 0x00013e3000037802 */ /* 0x000fc40000000f00 */
[----:B--23--:R-:W-:Y:S05]  /*13e20*/  CALL.REL.NOINC `($__internal_20_$__cuda_sm70_shflsync_up_p) ;  /* 0x000005d000007944 */ /* 0x00cfea0003c00000 */
        /* <DEDUP_REMOVED lines=24> */
.L_x_1216:
[----:B------:R-:W-:Y:S02]  /*13fb0*/  MOV R2, 0x1 ;  /* 0x0000000100027802 */ /* 0x000fe40000000f00 */
[----:B------:R-:W-:Y:S02]  /*13fc0*/  MOV R3, 0x13fe0 ;  /* 0x00013fe000037802 */ /* 0x000fe40000000f00 */
[----:B------:R-:W-:Y:S05]  /*13fd0*/  CALL.REL.NOINC `($__internal_20_$__cuda_sm70_shflsync_up_p) ;  /* 0x0000042000007944 */ /* 0x000fea0003c00000 */
[----:B------:R-:W-:Y:S01]  /*13fe0*/  MOV R2, R4 ;  /* 0x0000000400027202 */ /* 0x000fe20000000f00 */
[----:B------:R-:W-:Y:S05]  /*13ff0*/  BRA `(.L_x_1275) ;  /* 0xffffc87000007947 */ /* 0x000fea000383ffff */
.L_x_1217:
[----:B------:R-:W-:Y:S02]  /*14000*/  MOV R2, 0x2 ;  /* 0x0000000200027802 */ /* 0x000fe40000000f00 */
[----:B------:R-:W-:Y:S02]  /*14010*/  MOV R3, 0x14030 ;  /* 0x0001403000037802 */ /* 0x000fe40000000f00 */
        /* <DEDUP_REMOVED lines=25> */
.L_x_1219:
[----:B------:R-:W-:Y:S02]  /*141b0*/  SEL R0, RZ, 0x1, P0 ;  /* 0x00000001ff007807 */ /* 0x000fe40000000000 */
[----:B------:R-:W-:Y:S02]  /*141c0*/  MOV R2, 0x141e0 ;  /* 0x000141e000027802 */ /* 0x000fe40000000f00 */
[----:B-1----:R-:W-:Y:S05]  /*141d0*/  CALL.REL.NOINC `($__internal_21_$__cuda_sm70_votesync_ballot) ;  /* 0x0000029000007944 */ /* 0x002fea0003c00000 */
[----:B------:R-:W-:Y:S01]  /*141e0*/  MOV R5, R0 ;  /* 0x0000000000057202 */ /* 0x000fe20000000f00 */
[----:B------:R-:W-:Y:S05]  /*141f0*/  BRA `(.L_x_1277) ;  /* 0xffffc80000007947 */ /* 0x000fea000383ffff */
.L_x_1220:
[----:B------:R-:W-:Y:S01]  /*14200*/  IMAD.MOV.U32 R183, RZ, RZ, R6 ;  /* 0x000000ffffb77224 */ /* 0x000fe200078e0006 */
[----:B------:R-:W-:Y:S01]  /*14210*/  MOV R2, R0 ;  /* 0x0000000000027202 */ /* 0x000fe20000000f00 */
[----:B------:R-:W-:Y:S01]  /*14220*/  IMAD.MOV.U32 R184, RZ, RZ, 0x1f ;  /* 0x0000001fffb87424 */ /* 0x000fe200078e00ff */
[----:B------:R-:W-:Y:S02]  /*14230*/  MOV R3, 0x14250 ;  /* 0x0001425000037802 */ /* 0x000fe40000000f00 */
[----:B-1----:R-:W-:Y:S05]  /*14240*/  CALL.REL.NOINC `($__internal_19_$__cuda_sm70_shflsync_idx_p) ;  /* 0x0000015000007944 */ /* 0x002fea0003c00000 */
[----:B------:R-:W-:Y:S01]  /*14250*/  IMAD.MOV.U32 R10, RZ, RZ, R183 ;  /* 0x000000ffff0a7224 */ /* 0x000fe200078e00b7 */
[----:B------:R-:W-:Y:S01]  /*14260*/  MOV R2, R0 ;  /* 0x0000000000027202 */ /* 0x000fe20000000f00 */
[----:B------:R-:W-:Y:S01]  /*14270*/  IMAD.MOV.U32 R183, RZ, RZ, R7 ;  /* 0x000000ffffb77224 */ /* 0x000fe200078e0007 */
[----:B------:R-:W-:-:S02]  /*14280*/  MOV R184, 0x1f ;  /* 0x0000001f00b87802 */ /* 0x000fc40000000f00 */
[----:B------:R-:W-:Y:S02]  /*14290*/  MOV R3, 0x142b0 ;  /* 0x000142b000037802 */ /* 0x000fe40000000f00 */
[----:B------:R-:W-:Y:S05]  /*142a0*/  CALL.REL.NOINC `($__internal_19_$__cuda_sm70_shflsync_idx_p) ;  /* 0x000000f000007944 */ /* 0x000fea0003c00000 */
[----:B------:R-:W-:Y:S01]  /*142b0*/  MOV R7, R183 ;  /* 0x000000b700077202 */ /* 0x000fe20000000f00 */
[----:B------:R-:W-:Y:S05]  /*142c0*/  BRA `(.L_x_1278) ;  /* 0xffffc78000007947 */ /* 0x000fea000383ffff */
.L_x_1223:
[----:B------:R-:W-:Y:S01]  /*142d0*/  IMAD.MOV.U32 R183, RZ, RZ, R4 ;  /* 0x000000ffffb77224 */ /* 0x000fe200078e0004 */
[----:B------:R-:W-:Y:S01]  /*142e0*/  MOV R2, R0 ;  /* 0x0000000000027202 */ /* 0x000fe20000000f00 */
[----:B------:R-:W-:Y:S01]  /*142f0*/  IMAD.MOV.U32 R184, RZ, RZ, 0x1f ;  /* 0x0000001fffb87424 */ /* 0x000fe200078e00ff */
[----:B------:R-:W-:Y:S02]  /*14300*/  MOV R3, 0x14320 ;  /* 0x0001432000037802 */ /* 0x000fe40000000f00 */
[----:B-1-34-:R-:W-:Y:S05]  /*14310*/  CALL.REL.NOINC `($__internal_19_$__cuda_sm70_shflsync_idx_p) ;  /* 0x0000008000007944 */ /* 0x01afea0003c00000 */
[----:B------:R-:W-:Y:S01]  /*14320*/  MOV R11, R183 ;  /* 0x000000b7000b7202 */ /* 0x000fe20000000f00 */
[----:B------:R-:W-:Y:S05]  /*14330*/  BRA `(.L_x_1222) ;  /* 0xffffc77000007947 */ /* 0x000fea000383ffff */
        .weak           $__internal_18_$__cuda_sm70_shflsync_bfly_p
        .type           $__internal_18_$__cuda_sm70_shflsync_bfly_p,@function
        .size           $__internal_18_$__cuda_sm70_shflsync_bfly_p,($__internal_19_$__cuda_sm70_shflsync_idx_p - $__internal_18_$__cuda_sm70_shflsync_bfly_p)
$__internal_18_$__cuda_sm70_shflsync_bfly_p:
[----:B------:R-:W-:Y:S02]  /*14340*/  MOV R156, 0xffffffff ;  /* 0xffffffff009c7802 */ /* 0x000fe40000000f00 */
[----:B------:R-:W-:Y:S02]  /*14350*/  MOV R3, 0x1f ;  /* 0x0000001f00037802 */ /* 0x000fe40000000f00 */
[----:B------:R-:W-:Y:S04]  /*14360*/  WARPSYNC R156 ;  /* 0x0000009c00007348 */ /* 0x000fe80003800000 */
[----:B------:R1:W2:Y:S02]  /*14370*/  SHFL.BFLY PT, R0, R4, R0, R3 ;  /* 0x0c00000004007389 */ /* 0x0002a400000e0003 */
[----:B-1----:R-:W-:-:S04]  /*14380*/  MOV R3, 0x0 ;  /* 0x0000000000037802 */ /* 0x002fc80000000f00 */
[----:B--2---:R-:W-:Y:S05]  /*14390*/  RET.REL.NODEC R2 `(_ZN7cutlass13device_kernelIN5flash19enable_sm80_to_sm89INS1_16FlashAttnFwdSm80INS1_25CollectiveMainloopFwdSm80ILi8ELi1ELb0EN4cute5tupleIJNS5_1CILi128EEENS7_ILi64EEENS7_ILi192EEEEEELi192ENS_10bfloat16_tEfNS_4arch4Sm80ELb1ELb0ELb1ELb1ELb1ELb0ELb1ELb1EEENS1_21CollectiveEpilogueFwdINS6_IJS8_SA_S9_EEENS6_IJNS7_ILi1EEESI_SI_EEESC_SE_Li256ELb1ELb1ELb1ELb0EEENS1_36VarlenDynamicPersistentTileSchedulerILi128ELi64ELi256ELi256ELb1ELb1ELb0ELb1ELb1ELb1EEEEEEEEEvNT_6ParamsE) ;  /* 0xfffebc6002007950 */ /* 0x004fea0003c3ffff */
        .weak           $__internal_19_$__cuda_sm70_shflsync_idx_p
        .type           $__internal_19_$__cuda_sm70_shflsync_idx_p,@function
        .size           $__internal_19_$__cuda_sm70_shflsync_idx_p,($__internal_20_$__cuda_sm70_shflsync_up_p - $__internal_19_$__cuda_sm70_shflsync_idx_p)
$__internal_19_$__cuda_sm70_shflsync_idx_p:
[----:B------:R-:W-:-:S04]  /*143a0*/  MOV R213, 0xffffffff ;  /* 0xffffffff00d57802 */ /* 0x000fc80000000f00 */
[----:B------:R-:W-:Y:S04]  /*143b0*/  WARPSYNC R213 ;  /* 0x000000d500007348 */ /* 0x000fe80003800000 */
[----:B------:R1:W2:Y:S02]  /*143c0*/  SHFL.IDX PT, R183, R183, R2, R184 ;  /* 0x00000002b7b77389 */ /* 0x0002a400000e00b8 */
[----:B-1----:R-:W-:Y:S02]  /*143d0*/  MOV R2, R3 ;  /* 0x0000000300027202 */ /* 0x002fe40000000f00 */
[----:B------:R-:W-:-:S04]  /*143e0*/  MOV R3, 0x0 ;  /* 0x0000000000037802 */ /* 0x000fc80000000f00 */
[----:B--2---:R-:W-:Y:S05]  /*143f0*/  RET.REL.NODEC R2 `(_ZN7cutlass13device_kernelIN5flash19enable_sm80_to_sm89INS1_16FlashAttnFwdSm80INS1_25CollectiveMainloopFwdSm80ILi8ELi1ELb0EN4cute5tupleIJNS5_1CILi128EEENS7_ILi64EEENS7_ILi192EEEEEELi192ENS_10bfloat16_tEfNS_4arch4Sm80ELb1ELb0ELb1ELb1ELb1ELb0ELb1ELb1EEENS1_21CollectiveEpilogueFwdINS6_IJS8_SA_S9_EEENS6_IJNS7_ILi1EEESI_SI_EEESC_SE_Li256ELb1ELb1ELb1ELb0EEENS1_36VarlenDynamicPersistentTileSchedulerILi128ELi64ELi256ELi256ELb1ELb1ELb0ELb1ELb1ELb1EEEEEEEEEvNT_6ParamsE) ;  /* 0xfffebc0002007950 */ /* 0x004fea0003c3ffff */
        .weak           $__internal_20_$__cuda_sm70_shflsync_up_p
        .type           $__internal_20_$__cuda_sm70_shflsync_up_p,@function
        .size           $__internal_20_$__cuda_sm70_shflsync_up_p,($__internal_21_$__cuda_sm70_votesync_ballot - $__internal_20_$__cuda_sm70_shflsync_up_p)
$__internal_20_$__cuda_sm70_shflsync_up_p:
[----:B------:R-:W-:Y:S02]  /*14400*/  IMAD.MOV.U32 R4, RZ, RZ, RZ ;  /* 0x000000ffff047224 */ /* 0x000fe400078e00ff */
[----:B------:R-:W-:-:S04]  /*14410*/  IMAD.MOV.U32 R10, RZ, RZ, -0x1 ;  /* 0xffffffffff0a7424 */ /* 0x000fc800078e00ff */
[----:B------:R-:W-:Y:S04]  /*14420*/  WARPSYNC R10 ;  /* 0x0000000a00007348 */ /* 0x000fe80003800000 */
[----:B------:R1:W2:Y:S02]  /*14430*/  SHFL.UP PT, R4, R0, R2, R4 ;  /* 0x0400000200047389 */ /* 0x0002a400000e0004 */
[----:B-1----:R-:W-:Y:S02]  /*14440*/  MOV R2, R3 ;  /* 0x0000000300027202 */ /* 0x002fe40000000f00 */
[----:B------:R-:W-:-:S04]  /*14450*/  MOV R3, 0x0 ;  /* 0x0000000000037802 */ /* 0x000fc80000000f00 */
[----:B--2---:R-:W-:Y:S05]  /*14460*/  RET.REL.NODEC R2 `(_ZN7cutlass13device_kernelIN5flash19enable_sm80_to_sm89INS1_16FlashAttnFwdSm80INS1_25CollectiveMainloopFwdSm80ILi8ELi1ELb0EN4cute5tupleIJNS5_1CILi128EEENS7_ILi64EEENS7_ILi192EEEEEELi192ENS_10bfloat16_tEfNS_4arch4Sm80ELb1ELb0ELb1ELb1ELb1ELb0ELb1ELb1EEENS1_21CollectiveEpilogueFwdINS6_IJS8_SA_S9_EEENS6_IJNS7_ILi1EEESI_SI_EEESC_SE_Li256ELb1ELb1ELb1ELb0EEENS1_36VarlenDynamicPersistentTileSchedulerILi128ELi64ELi256ELi256ELb1ELb1ELb0ELb1ELb1ELb1EEEEEEEEEvNT_6ParamsE) ;  /* 0xfffebb9002007950 */ /* 0x004fea0003c3ffff */
        .weak           $__internal_21_$__cuda_sm70_votesync_ballot
        .type           $__internal_21_$__cuda_sm70_votesync_ballot,@function
        .size           $__internal_21_$__cuda_sm70_votesync_ballot,(.L_x_3131 - $__internal_21_$__cuda_sm70_votesync_ballot)
$__internal_21_$__cuda_sm70_votesync_ballot:
[----:B------:R-:W-:Y:S01]  /*14470*/  ISETP.NE.U32.AND P0, PT, R0, 0x1, PT ;  /* 0x000000010000780c */ /* 0x000fe20003f05070 */
[----:B------:R-:W-:-:S04]  /*14480*/  IMAD.MOV.U32 R3, RZ, RZ, -0x1 ;  /* 0xffffffffff037424 */ /* 0x000fc800078e00ff */
[----:B------:R-:W-:Y:S08]  /*14490*/  WARPSYNC R3 ;  /* 0x0000000300007348 */ /* 0x000ff00003800000 */
[----:B------:R-:W-:-:S04]  /*144a0*/  VOTE.ANY R0, PT, !P0 ;  /* 0x0000000000007806 */ /* 0x000fc800040e0100 */
[----:B------:R-:W-:Y:S01]  /*144b0*/  LOP3.LUT R0, R0, R3, RZ, 0xc0, !PT ;  /* 0x0000000300007212 */ /* 0x000fe200078ec0ff */
[----:B------:R-:W-:-:S04]  /*144c0*/  IMAD.MOV.U32 R3, RZ, RZ, 0x0 ;  /* 0x00000000ff037424 */ /* 0x000fc800078e00ff */
[----:B------:R-:W-:Y:S05]  /*144d0*/  RET.REL.NODEC R2 `(_ZN7cutlass13device_kernelIN5flash19enable_sm80_to_sm89INS1_16FlashAttnFwdSm80INS1_25CollectiveMainloopFwdSm80ILi8ELi1ELb0EN4cute5tupleIJNS5_1CILi128EEENS7_ILi64EEENS7_ILi192EEEEEELi192ENS_10bfloat16_tEfNS_4arch4Sm80ELb1ELb0ELb1ELb1ELb1ELb0ELb1ELb1EEENS1_21CollectiveEpilogueFwdINS6_IJS8_SA_S9_EEENS6_IJNS7_ILi1EEESI_SI_EEESC_SE_Li256ELb1ELb1ELb1ELb0EEENS1_36VarlenDynamicPersistentTileSchedulerILi128ELi64ELi256ELi256ELb1ELb1ELb0ELb1ELb1ELb1EEEEEEEEEvNT_6ParamsE) ;  /* 0xfffebb2002007950 */ /* 0x000fea0003c3ffff */
.L_x_1279:
        /* <DEDUP_REMOVED lines=10> */
.L_x_3131:


//--------------------- .text._ZN7cutlass13device_kernelIN5flash19enable_sm80_to_sm89INS1_16FlashAttnFwdSm80INS1_25CollectiveMainloopFwdSm80ILi8ELi1ELb0EN4cute5tupleIJNS5_1CILi128EEENS7_ILi64EEENS7_ILi192EEEEEELi192ENS_10bfloat16_tEfNS_4arch4Sm80ELb1ELb0ELb1ELb1ELb1ELb1ELb1ELb1EEENS1_21CollectiveEpilogueFwdINS6_IJS8_SA_S9_EEENS6_IJNS7_ILi1EEESI_SI_EEESC_SE_Li256ELb1ELb1ELb1ELb0EEENS1_36VarlenDynamicPersistentTileSchedulerILi128ELi64ELi256ELi256ELb1ELb1ELb0ELb1ELb1ELb1EEEEEEEEEvNT_6ParamsE --------------------------
	.section	.text._ZN7cutlass13device_kernelIN5flash19enable_sm80_to_sm89INS1_16FlashAttnFwdSm80INS1_25CollectiveMainloopFwdSm80ILi8ELi1ELb0EN4cute5tupleIJNS5_1CILi128EEENS7_ILi64EEENS7_ILi192EEEEEELi192ENS_10bfloat16_tEfNS_4arch4Sm80ELb1ELb0ELb1ELb1ELb1ELb1ELb1ELb1EEENS1_21CollectiveEpilogueFwdINS6_IJS8_SA_S9_EEENS6_IJNS7_ILi1EEESI_SI_EEESC_SE_Li256ELb1ELb1ELb1ELb0EEENS1_36VarlenDynamicPersistentTileSchedulerILi128ELi64ELi256ELi256ELb1ELb1ELb0ELb1ELb1ELb1EEEEEEEEEvNT_6ParamsE,"ax",@progbits
	.sectioninfo	@"SHI_REGISTERS=255"
	.align	128
.text._ZN7cutlass13device_kernelIN5flash19enable_sm80_to_sm89INS1_16FlashAttnFwdSm80INS1_25CollectiveMainloopFwdSm80ILi8ELi1ELb0EN4cute5tupleIJNS5_1CILi128EEENS7_ILi64EEENS7_ILi192EEEEEELi192ENS_10bfloat16_tEfNS_4arch4Sm80ELb1ELb0ELb1ELb1ELb1ELb1ELb1ELb1EEENS1_21CollectiveEpilogueFwdINS6_IJS8_SA_S9_EEENS6_IJNS7_ILi1EEESI_SI_EEESC_SE_Li256ELb1ELb1ELb1ELb0EEENS1_36VarlenDynamicPersistentTileSchedulerILi128ELi64ELi256ELi256ELb1ELb1ELb0ELb1ELb1ELb1EEEEEEEEEvNT_6ParamsE:
        .type           _ZN7cutlass13device_kernelIN5flash19enable_sm80_to_sm89INS1_16FlashAttnFwdSm80INS1_25CollectiveMainloopFwdSm80ILi8ELi1ELb0EN4cute5tupleIJNS5_1CILi128EEENS7_ILi64EEENS7_ILi192EEEEEELi192ENS_10bfloat16_tEfNS_4arch4Sm80ELb1ELb0ELb1ELb1ELb1ELb1ELb1ELb1EEENS1_21CollectiveEpilogueFwdINS6_IJS8_SA_S9_EEENS6_IJNS7_ILi1EEESI_SI_EEESC_SE_Li256ELb1ELb1ELb1ELb0EEENS1_36VarlenDynamicPersistentTileSchedulerILi128ELi64ELi256ELi256ELb1ELb1ELb0ELb1ELb1ELb1EEEEEEEEEvNT_6ParamsE,@function
        .size           _ZN7cutlass13device_kernelIN5flash19enable_sm80_to_sm89INS1_16FlashAttnFwdSm80INS1_25CollectiveMainloopFwdSm80ILi8ELi1ELb0EN4cute5tupleIJNS5_1CILi128EEENS7_ILi64EEENS7_ILi192EEEEEELi192ENS_10bfloat16_tEfNS_4arch4Sm80ELb1ELb0ELb1ELb1ELb1ELb1ELb1ELb1EEENS1_21CollectiveEpilogueFwdINS6_IJS8_SA_S9_EEENS6_IJNS7_ILi1EEESI_SI_EEESC_SE_Li256ELb1ELb1ELb1ELb0EEENS1_36VarlenDynamicPersistentTileSchedulerILi128ELi64ELi256ELi256ELb1ELb1ELb0ELb1ELb1ELb1EEEEEEEEEvNT_6ParamsE,(.L_x_3136 - _ZN7cutlass13device_kernelIN5flash19enable_sm80_to_sm89INS1_16FlashAttnFwdSm80INS1_25CollectiveMainloopFwdSm80ILi8ELi1ELb0EN4cute5tupleIJNS5_1CILi128EEENS7_ILi64EEENS7_ILi192EEEEEELi192ENS_10bfloat16_tEfNS_4arch4Sm80ELb1ELb0ELb1ELb1ELb1ELb1ELb1ELb1EEENS1_21CollectiveEpilogueFwdINS6_IJS8_SA_S9_EEENS6_IJNS7_ILi1EEESI_SI_EEESC_SE_Li256ELb1ELb1ELb1ELb0EEENS1_36VarlenDynamicPersistentTileSchedulerILi128ELi64ELi256ELi256ELb1ELb1ELb0ELb1ELb1ELb1EEEEEEEEEvNT_6ParamsE)
        .other          _ZN7cutlass13device_kernelIN5flash19enable_sm80_to_sm89INS1_16FlashAttnFwdSm80INS1_25CollectiveMainloopFwdSm80ILi8ELi1ELb0EN4cute5tupleIJNS5_1CILi128EEENS7_ILi64EEENS7_ILi192EEEEEELi192ENS_10bfloat16_tEfNS_4arch4Sm80ELb1ELb0ELb1ELb1ELb1ELb1ELb1ELb1EEENS1_21CollectiveEpilogueFwdINS6_IJS8_SA_S9_EEENS6_IJNS7_ILi1EEESI_SI_EEESC_SE_Li256ELb1ELb1ELb1ELb0EEENS1_36VarlenDynamicPersistentTileSchedulerILi128ELi64ELi256ELi256ELb1ELb1ELb0ELb1ELb1ELb1EEEEEEEEEvNT_6ParamsE,@"STO_CUDA_ENTRY STV_DEFAULT"
_ZN7cutlass13device_kernelIN5flash19enable_sm80_to_sm89INS1_16FlashAttnFwdSm80INS1_25CollectiveMainloopFwdSm80ILi8ELi1ELb0EN4cute5tupleIJNS5_1CILi128EEENS7_ILi64EEENS7_ILi192EEEEEELi192ENS_10bfloat16_tEfNS_4arch4Sm80ELb1ELb0ELb1ELb1ELb1ELb1ELb1ELb1EEENS1_21CollectiveEpilogueFwdINS6_IJS8_SA_S9_EEENS6_IJNS7_ILi1EEESI_SI_EEESC_SE_Li256ELb1ELb1ELb1ELb0EEENS1_36VarlenDynamicPersistentTileSchedulerILi128ELi64ELi256ELi256ELb1ELb1ELb0ELb1ELb1ELb1EEEEEEEEEvNT_6ParamsE:
        /* <DEDUP_REMOVED lines=52> */
.L_x_1285:
        /* <DEDUP_REMOVED lines=16> */
.L_x_1474:
        /* <DEDUP_REMOVED lines=16> */
.L_x_1475:
[----:B---3--:R-:W-:-:S05]  /*0540*/  IMAD R0, R0, c[0x0][0x538], RZ ;  /* 0x00014e0000007a24 */ /* 0x008fca00078e02ff */
[----:B------:R-:W-:-:S04]  /*0550*/  IADD3 R6, R0, R6, RZ ;  /* 0x0000000600067210 */ /* 0x000fc80007ffe0ff */
[----:B------:R-:W-:-:S13]  /*0560*/  ISETP.GT.AND P0, PT, R6, UR4, PT ;  /* 0x0000000406007c0c */ /* 0x000fda000bf04270 */
[----:B-12---:R-:W-:Y:S05]  /*0570*/  @!P0 BRA `(.L_x_1285) ;  /* 0xfffffdc000008947 */ /* 0x006fea000383ffff */
.L_x_1281:
[----:B------:R-:W-:-:S05]  /*0580*/  IADD3 R11, -R0, R6, RZ ;  /* 0x00000006000b7210 */ /* 0x000fca0007ffe1ff */
[----:B------:R-:W-:-:S05]  /*0590*/  IMAD R0, R4, c[0x0][0x538], R11 ;  /* 0x00014e0004007a24 */ /* 0x000fca00078e020b */
[----:B------:R-:W-:Y:S01]  /*05a0*/  ISETP.GT.AND P0, PT, R0, UR4, PT ;  /* 0x0000000400007c0c */ /* 0x000fe2000bf04270 */
[----:B------:R-:W-:-:S12]  /*05b0*/  BRA.DIV ~URZ, `(.L_x_1286) ;  /* 0x0001e0527f007947 */ /* 0x000fd8000b800000 */
[----:B------:R-:W-:-:S04]  /*05c0*/  VOTE.ANY R10, PT, !P0 ;  /* 0x00000000000a7806 */ /* 0x000fc800040e0100 */
.L_x_1476:
[----:B------:R-:W1:Y:S02]  /*05d0*/  POPC R5, R10 ;  /* 0x0000000a00057309 */ /* 0x000e640000000000 */
[----:B-12---:R-:W-:Y:S01]  /*05e0*/  IADD3 R247, R5, R7, RZ ;  /* 0x0000000705f77210 */ /* 0x006fe20007ffe0ff */
[----:B------:R-:W-:Y:S05]  /*05f0*/  BRA.DIV ~URZ, `(.L_x_1287) ;  /* 0x0001e0627f007947 */ /* 0x000fea000b800000 */
[----:B------:R1:W2:Y:S01]  /*0600*/  SHFL.IDX PT, R12, R9, R5, 0x1f ;  /* 0x00001f05090c7589 */ /* 0x0002a200000e0000 */
[----:B------:R-:W-:-:S03]  /*0610*/  MOV R6, RZ ;  /* 0x000000ff00067202 */ /* 0x000fc60000000f00 */
[----:B------:R1:W3:Y:S04]  /*0620*/  SHFL.IDX PT, R9, R8, R5, 0x1f ;  /* 0x00001f0508097589 */ /* 0x0002e800000e0000 */
.L_x_1477:
[----:B------:R-:W-:Y:S01]  /*0630*/  ISETP.NE.AND P0, PT, R10, RZ, PT ;  /* 0x000000ff0a00720c */ /* 0x000fe20003f05270 */
[----:B------:R-:W-:-:S12]  /*0640*/  BSSY B0, `(.L_x_1288) ;  /* 0x0000005000007945 */ /* 0x000fd80003800000 */
[----:B------:R-:W-:Y:S05]  /*0650*/  @!P0 BRA `(.L_x_1289) ;  /* 0x0000003000008947 */ /* 0x000fea0003800000 */
[----:B------:R-:W-:Y:S01]  /*0660*/  IADD3 R0, R5, -0x1, RZ ;  /* 0xffffffff05007810 */ /* 0x000fe20007ffe0ff */
[----:B------:R-:W-:Y:S05]  /*0670*/  BRA.DIV ~URZ, `(.L_x_1290) ;  /* 0x0001e0c27f007947 */ /* 0x000fea000b800000 */
[----:B------:R4:W1:Y:S02]  /*0680*/  SHFL.IDX PT, R6, R4, R0, 0x1f ;  /* 0x00001f0004067589 */ /* 0x00086400000e0000 */
.L_x_1289:
[----:B------:R-:W-:Y:S05]  /*0690*/  BSYNC B0 ;  /* 0x0000000000007941 */ /* 0x000fea0003800000 */
.L_x_1288:
[----:B---3--:R-:W-:Y:S01]  /*06a0*/  ISETP.NE.AND P0, PT, R9, 0x1, PT ;  /* 0x000000010900780c */ /* 0x008fe20003f05270 */
[----:B-1----:R-:W-:Y:S01]  /*06b0*/  IMAD R244, R6, c[0x0][0x538], R11 ;  /* 0x00014e0006f47a24 */ /* 0x002fe200078e020b */
[----:B------:R-:W-:Y:S04]  /*06c0*/  BSSY B0, `(.L_x_1291) ;  /* 0x0000085000007945 */ /* 0x000fe80003800000 */
[----:B------:R-:W-:-:S07]  /*06d0*/  IADD3 R11, -R244, UR4, RZ ;  /* 0x00000004f40b7c10 */ /* 0x000fce000fffe1ff */
[----:B------:R-:W-:Y:S05]  /*06e0*/  @!P0 BRA `(.L_x_1292) ;  /* 0x000003e000008947 */ /* 0x000fea0003800000 */
[-C--:B--2-4-:R-:W-:Y:S02]  /*06f0*/  IABS R0, R12.reuse ;  /* 0x0000000c00007213 */ /* 0x094fe40000000000 */
        /* <DEDUP_REMOVED lines=61> */
.L_x_1292:
[----:B------:R-:W-:-:S04]  /*0ad0*/  IMAD.MOV.U32 R2, RZ, RZ, 0x4 ;  /* 0x00000004ff027424 */ /* 0x000fc800078e00ff */
[----:B------:R-:W-:-:S05]  /*0ae0*/  IMAD.WIDE R2, R247, R2, c[0x0][0x590] ;  /* 0x00016400f7027625 */ /* 0x000fca00078e0202 */
[----:B------:R-:W3:Y:S02]  /*0af0*/  LDG.E R7, [R2.64] ;  /* 0x0000000802077981 */ /* 0x000ee4000c1e1900 */
[----:B--23--:R-:W-:-:S05]  /*0b00*/  IMAD R9, R7, R12, RZ ;  /* 0x0000000c07097224 */ /* 0x00cfca00078e02ff */
[-C--:B----4-:R-:W-:Y:S02]  /*0b10*/  IABS R0, R9.reuse ;  /* 0x0000000900007213 */ /* 0x090fe40000000000 */
        /* <DEDUP_REMOVED lines=63> */
.L_x_1293:
[----:B------:R-:W-:Y:S05]  /*0f10*/  BSYNC B0 ;  /* 0x0000000000007941 */ /* 0x000fea0003800000 */
.L_x_1291:
[----:B------:R-:W-:-:S04]  /*0f20*/  LOP3.LUT R0, RZ, R0, RZ, 0x33, !PT ;  /* 0x00000000ff007212 */ /* 0x000fc800078e33ff */
[----:B------:R-:W-:Y:S01]  /*0f30*/  IADD3 R245, R0, R12, RZ ;  /* 0x0000000c00f57210 */ /* 0x000fe20007ffe0ff */
[----:B------:R-:W-:Y:S05]  /*0f40*/  BRA `(.L_x_1294) ;  /* 0x0000004000007947 */ /* 0x000fea0003800000 */
.L_x_1282:
[----:B--2---:R-:W-:Y:S01]  /*0f50*/  IMAD.MOV.U32 R245, RZ, RZ, RZ ;  /* 0x000000fffff57224 */ /* 0x004fe200078e00ff */
[----:B------:R-:W-:Y:S01]  /*0f60*/  MOV R246, RZ ;  /* 0x000000ff00f67202 */ /* 0x000fe20000000f00 */
[----:B------:R-:W-:Y:S01]  /*0f70*/  IMAD.U32 R244, RZ, RZ, UR4 ;  /* 0x00000004fff47e24 */ /* 0x000fe2000f8e00ff */
[----:B------:R-:W-:Y:S02]  /*0f80*/  MOV R247, c[0x0][0x53c] ;  /* 0x00014f0000f77a02 */ /* 0x000fe40000000f00 */
.L_x_1294:
[----:B------:R-:W-:Y:S01]  /*0f90*/  ISETP.NE.AND P0, PT, R13, RZ, PT ;  /* 0x000000ff0d00720c */ /* 0x000fe20003f05270 */
[----:B------:R-:W-:-:S12]  /*0fa0*/  WARPSYNC 0xffffffff ;  /* 0xffffffff00007948 */ /* 0x000fd80003800000 */
[----:B------:R1:W-:Y:S04]  /*0fb0*/  @!P0 STS.128 [0x18100], R244 ;  /* 0x018100f4ff008388 */ /* 0x0003e80000000c00 */
[----:B------:R-:W-:Y:S06]  /*0fc0*/  BAR.ARV 0x5, 0x100 ;  /* 0x0144000000007b1d */ /* 0x000fec0000002000 */
.L_x_1280:
[----:B-12---:R-:W-:-:S13]  /*0fd0*/  ISETP.GE.AND P0, PT, R247, c[0x0][0x53c], PT ;  /* 0x00014f00f7007a0c */ /* 0x006fda0003f06270 */
        /* <DEDUP_REMOVED lines=10> */
[----:B------:R-:W-:Y:S02]  /*1080*/  SHF.R.S32.HI R25, RZ, 0x3, R6 ;  /* 0x00000003ff197819 */ /* 0x000fe40000011406 */
[----:B------:R-:W-:Y:S02]  /*1090*/  LOP3.LUT R3, R6, 0xfffffff8, RZ, 0xc0, !PT ;  /* 0xfffffff806037812 */ /* 0x000fe400078ec0ff */
[C---:B------:R-:W-:Y:S01]  /*10a0*/  LEA.HI R0, R2.reuse, R4, RZ, 0x1 ;  /* 0x0000000402007211 */ /* 0x040fe200078f08ff */
[----:B------:R-:W-:Y:S01]  /*10b0*/  IMAD.SHL.U32 R5, R25, 0x40, RZ ;  /* 0x0000004019057824 */ /* 0x000fe200078e00ff */
[----:B------:R-:W-:Y:S01]  /*10c0*/  LOP3.LUT R2, R2, 0xfffffff0, RZ, 0xc0, !PT ;  /* 0xfffffff002027812 */ /* 0x000fe200078ec0ff */
[----:B------:R-:W-:Y:S01]  /*10d0*/  IMAD.IADD R8, R16, 0x1, -R3 ;  /* 0x0000000110087824 */ /* 0x000fe200078e0a03 */
[----:B------:R-:W-:-:S02]  /*10e0*/  LOP3.LUT R3, R0, 0xfffffffe, RZ, 0xc0, !PT ;  /* 0xfffffffe00037812 */ /* 0x000fc400078ec0ff */
[----:B------:R-:W-:Y:S01]  /*10f0*/  LOP3.LUT R0, R5, 0x1c0, RZ, 0xc0, !PT ;  /* 0x000001c005007812 */ /* 0x000fe200078ec0ff */
[----:B------:R-:W-:Y:S01]  /*1100*/  IMAD.SHL.U32 R202, R8, 0x8, RZ ;  /* 0x0000000808ca7824 */ /* 0x000fe200078e00ff */
[-C--:B------:R-:W-:Y:S01]  /*1110*/  LEA.HI R14, R12, R16.reuse, RZ, 0x2 ;  /* 0x000000100c0e7211 */ /* 0x080fe200078f10ff */
[----:B------:R-:W-:Y:S01]  /*1120*/  IMAD.IADD R2, R16, 0x1, -R2 ;  /* 0x0000000110027824 */ /* 0x000fe200078e0a02 */
[----:B------:R-:W-:Y:S01]  /*1130*/  LEA.HI R13, R12, R16, RZ, 0x5 ;  /* 0x000000100c0d7211 */ /* 0x000fe200078f28ff */
[----:B------:R-:W-:Y:S01]  /*1140*/  IMAD.IADD R10, R4, 0x1, -R3 ;  /* 0x00000001040a7824 */ /* 0x000fe200078e0a03 */
[----:B------:R-:W-:Y:S01]  /*1150*/  LOP3.LUT R3, R0, 0x38, R202, 0xf8, !PT ;  /* 0x0000003800037812 */ /* 0x000fe200078ef8ca */
[C---:B------:R-:W-:Y:S01]  /*1160*/  IMAD.SHL.U32 R4, R8.reuse, 0x40, RZ ;  /* 0x0000004008047824 */ /* 0x040fe200078e00ff */
[----:B------:R-:W-:Y:S01]  /*1170*/  SHF.R.U32.HI R0, RZ, 0x3, R0 ;  /* 0x00000003ff007819 */ /* 0x000fe20000011600 */
[----:B------:R-:W-:Y:S01]  /*1180*/  IMAD R220, R8, 0x20, R25 ;  /* 0x0000002008dc7824 */ /* 0x000fe200078e0219 */
[----:B------:R-:W-:-:S02]  /*1190*/  SHF.R.S32.HI R5, RZ, 0x1f, R2 ;  /* 0x0000001fff057819 */ /* 0x000fc40000011402 */
[----:B------:R-:W-:Y:S02]  /*11a0*/  LOP3.LUT R9, R3, R0, RZ, 0x3c, !PT ;  /* 0x0000000003097212 */ /* 0x000fe400078e3cff */
[----:B------:R-:W-:Y:S02]  /*11b0*/  LOP3.LUT R0, R4, 0x1c0, RZ, 0xc0, !PT ;  /* 0x000001c004007812 */ /* 0x000fe400078ec0ff */
[--C-:B------:R-:W-:Y:S02]  /*11c0*/  SHF.R.S32.HI R215, RZ, 0x2, R14.reuse ;  /* 0x00000002ffd77819 */ /* 0x100fe4000001140e */
[----:B------:R-:W-:Y:S02]  /*11d0*/  SHF.R.S32.HI R7, RZ, 0x1f, R14 ;  /* 0x0000001fff077819 */ /* 0x000fe4000001140e */
[----:B------:R-:W-:Y:S02]  /*11e0*/  LEA.HI R11, R5, R2, RZ, 0x3 ;  /* 0x00000002050b7211 */ /* 0x000fe400078f18ff */
[----:B------:R-:W-:-:S02]  /*11f0*/  LOP3.LUT R5, R0, 0x8, R6, 0xf8, !PT ;  /* 0x0000000800057812 */ /* 0x000fc400078ef806 */
[----:B------:R-:W-:Y:S02]  /*1200*/  SHF.R.U32.HI R3, RZ, 0x3, R0 ;  /* 0x00000003ff037819 */ /* 0x000fe40000011600 */
[----:B------:R-:W-:Y:S02]  /*1210*/  LEA.HI R0, R7, R215, RZ, 0x3 ;  /* 0x000000d707007211 */ /* 0x000fe400078f18ff */
[----:B------:R-:W-:Y:S02]  /*1220*/  LOP3.LUT R4, R11, 0xfffffff8, RZ, 0xc0, !PT ;  /* 0xfffffff80b047812 */ /* 0x000fe400078ec0ff */
[----:B------:R-:W-:Y:S02]  /*1230*/  LOP3.LUT R0, R0, 0xfffffff8, RZ, 0xc0, !PT ;  /* 0xfffffff800007812 */ /* 0x000fe400078ec0ff */
[----:B------:R-:W-:Y:S01]  /*1240*/  LOP3.LUT R7, R5, R3, RZ, 0x3c, !PT ;  /* 0x0000000305077212 */ /* 0x000fe200078e3cff */
[----:B------:R-:W-:Y:S01]  /*1250*/  IMAD.IADD R6, R2, 0x1, -R4 ;  /* 0x0000000102067824 */ /* 0x000fe200078e0a04 */
[----:B------:R-:W-:Y:S01]  /*1260*/  LOP3.LUT R2, R13, 0xffffffe0, RZ, 0xc0, !PT ;  /* 0xffffffe00d027812 */ /* 0x000fe200078ec0ff */
[----:B------:R-:W-:Y:S01]  /*1270*/  IMAD.IADD R0, R215, 0x1, -R0 ;  /* 0x00000001d7007824 */ /* 0x000fe200078e0a00 */
[----:B------:R-:W-:-:S02]  /*1280*/  SHF.R.S32.HI R5, RZ, 0x5, R13 ;  /* 0x00000005ff057819 */ /* 0x000fc4000001140d */
[----:B------:R-:W-:Y:S01]  /*1290*/  SHF.R.S32.HI R3, RZ, 0x1f, R13 ;  /* 0x0000001fff037819 */ /* 0x000fe2000001140d */
[----:B------:R-:W-:Y:S01]  /*12a0*/  IMAD.IADD R23, R16, 0x1, -R2 ;  /* 0x0000000110177824 */ /* 0x000fe200078e0a02 */
[----:B------:R-:W-:Y:S01]  /*12b0*/  LEA.HI R4, R12, R16, RZ, 0x6 ;  /* 0x000000100c047211 */ /* 0x000fe200078f30ff */
[----:B------:R-:W-:Y:S01]  /*12c0*/  IMAD.SHL.U32 R228, R5, 0x200, RZ ;  /* 0x0000020005e47824 */ /* 0x000fe200078e00ff */
[----:B------:R-:W-:Y:S01]  /*12d0*/  LEA.HI R2, R3, R5, RZ, 0x3 ;  /* 0x0000000503027211 */ /* 0x000fe200078f18ff */
[----:B------:R-:W-:Y:S01]  /*12e0*/  IMAD.SHL.U32 R13, R11, 0x40, RZ ;  /* 0x000000400b0d7824 */ /* 0x000fe200078e00ff */
[----:B------:R-:W-:Y:S01]  /*12f0*/  LOP3.LUT R3, R0, 0x1, RZ, 0xc0, !PT ;  /* 0x0000000100037812 */ /* 0x000fe200078ec0ff */
[----:B------:R-:W-:Y:S01]  /*1300*/  IMAD.SHL.U32 R4, R4, 0x8, RZ ;  /* 0x0000000804047824 */ /* 0x000fe200078e00ff */
[----:B------:R-:W-:Y:S02]  /*1310*/  SHF.R.S32.HI R12, RZ, 0x1f, R23 ;  /* 0x0000001fff0c7819 */ /* 0x000fe40000011417 */
[----:B------:R-:W-:-:S02]  /*1320*/  ISETP.NE.U32.AND P0, PT, R3, 0x1, PT ;  /* 0x000000010300780c */ /* 0x000fc40003f05070 */
[----:B------:R-:W-:Y:S02]  /*1330*/  LOP3.LUT R2, R2, 0xffffff8, RZ, 0xc0, !PT ;  /* 0x0ffffff802027812 */ /* 0x000fe400078ec0ff */
[C---:B------:R-:W-:Y:S01]  /*1340*/  R2P PR, R0.reuse, 0x6 ;  /* 0x0000000600007804 */ /* 0x040fe20000000000 */
[----:B------:R-:W-:Y:S01]  /*1350*/  IMAD.SHL.U32 R0, R0, 0x40, RZ ;  /* 0x0000004000007824 */ /* 0x000fe200078e00ff */
[----:B------:R-:W-:Y:S01]  /*1360*/  LEA.HI R15, R12, R23, RZ, 0x2 ;  /* 0x000000170c0f7211 */ /* 0x000fe200078f10ff */
[----:B------:R-:W-:Y:S01]  /*1370*/  IMAD.IADD R3, R5, 0x1, -R2 ;  /* 0x0000000105037824 */ /* 0x000fe200078e0a02 */
[----:B------:R-:W-:Y:S02]  /*1380*/  LOP3.LUT R193, R9, 0x7ffffe00, R4, 0xf8, !PT ;  /* 0x7ffffe0009c17812 */ /* 0x000fe400078ef804 */
[----:B------:R-:W-:Y:S02]  /*1390*/  SHF.R.S32.HI R2, RZ, 0x2, R15 ;  /* 0x00000002ff027819 */ /* 0x000fe4000001140f */
[----:B------:R-:W-:Y:S01]  /*13a0*/  LOP3.LUT R226, R0, 0x1c0, RZ, 0xc0, !PT ;  /* 0x000001c000e27812 */ /* 0x000fe200078ec0ff */
[----:B------:R-:W-:Y:S01]  /*13b0*/  IMAD.SHL.U32 R0, R6, 0x40, RZ ;  /* 0x0000004006007824 */ /* 0x000fe200078e00ff */
[----:B------:R-:W-:Y:S01]  /*13c0*/  LOP3.LUT R4, R14, 0xfffffffc, RZ, 0xc0, !PT ;  /* 0xfffffffc0e047812 */ /* 0x000fe200078ec0ff */
[----:B------:R-:W-:Y:S01]  /*13d0*/  IMAD R22, R3, 0x10, R2 ;  /* 0x0000001003167824 */ /* 0x000fe200078e0202 */
[----:B------:R-:W-:Y:S01]  /*13e0*/  IADD3 R9, R215, 0x40, RZ ;  /* 0x00000040d7097810 */ /* 0x000fe20007ffe0ff */
[----:B------:R-:W-:Y:S01]  /*13f0*/  IMAD.SHL.U32 R2, R10, 0x8, RZ ;  /* 0x000000080a027824 */ /* 0x000fe200078e00ff */
[----:B------:R-:W-:Y:S01]  /*1400*/  LOP3.LUT R0, R0, 0x1c0, RZ, 0xc0, !PT ;  /* 0x000001c000007812 */ /* 0x000fe200078ec0ff */
[----:B------:R-:W-:Y:S01]  /*1410*/  IMAD.IADD R243, R16, 0x1, -R4 ;  /* 0x0000000110f37824 */ /* 0x000fe200078e0a04 */
[----:B------:R-:W-:Y:S01]  /*1420*/  SHF.R.U32.HI R227, RZ, 0x3, R226 ;  /* 0x00000003ffe37819 */ /* 0x000fe200000116e2 */
[----:B------:R-:W-:Y:S01]  /*1430*/  IMAD.SHL.U32 R14, R5, 0x400, RZ ;  /* 0x00000400050e7824 */ /* 0x000fe200078e00ff */
[----:B------:R-:W-:Y:S01]  /*1440*/  LOP3.LUT R3, R0, 0x8, R2, 0xf8, !PT ;  /* 0x0000000800037812 */ /* 0x000fe200078ef802 */
[C---:B------:R-:W-:Y:S01]  /*1450*/  IMAD.SHL.U32 R140, R243.reuse, 0x4, RZ ;  /* 0x00000004f38c7824 */ /* 0x040fe200078e00ff */
[----:B------:R-:W-:Y:S01]  /*1460*/  SHF.R.U32.HI R0, RZ, 0x3, R0 ;  /* 0x00000003ff007819 */ /* 0x000fe20000011600 */
[----:B------:R-:W-:Y:S01]  /*1470*/  IMAD R2, R10, 0x200, R7 ;  /* 0x000002000a027824 */ /* 0x000fe200078e0207 */
[----:B------:R-:W-:Y:S01]  /*1480*/  LOP3.LUT P6, RZ, R6, 0x2, RZ, 0xc0, !PT ;  /* 0x0000000206ff7812 */ /* 0x000fe200078cc0ff */
[----:B------:R-:W-:Y:S01]  /*1490*/  IMAD.SHL.U32 R102, R243, 0x8, RZ ;  /* 0x00000008f3667824 */ /* 0x000fe200078e00ff */
[----:B------:R-:W-:Y:S01]  /*14a0*/  LOP3.LUT R7, R3, R0, RZ, 0x3c, !PT ;  /* 0x0000000003077212 */ /* 0x000fe200078e3cff */
[----:B------:R-:W-:Y:S01]  /*14b0*/  IMAD.SHL.U32 R3, R9, 0x40, RZ ;  /* 0x0000004009037824 */ /* 0x000fe200078e00ff */
[----:B------:R-:W-:Y:S01]  /*14c0*/  SHF.R.S32.HI R0, RZ, 0x1f, R9 ;  /* 0x0000001fff007819 */ /* 0x000fe20000011409 */
[----:B------:R-:W-:Y:S01]  /*14d0*/  STL [R1+0x58], R22 ;  /* 0x0000581601007387 */ /* 0x000fe20000100800 */
[----:B------:R-:W-:Y:S01]  /*14e0*/  IADD3 R142, R140, 0x20, RZ ;  /* 0x000000208c8e7810 */ /* 0x000fe20007ffe0ff */
[----:B------:R-:W-:Y:S01]  /*14f0*/  IMAD.SHL.U32 R193, R193, 0x2, RZ ;  /* 0x00000002c1c17824 */ /* 0x000fe200078e00ff */
[----:B------:R-:W-:Y:S01]  /*1500*/  LOP3.LUT P5, RZ, R6, 0x4, RZ, 0xc0, !PT ;  /* 0x0000000406ff7812 */ /* 0x000fe200078ac0ff */
[----:B------:R-:W-:Y:S01]  /*1510*/  IMAD R6, R243, 0x2, R14 ;  /* 0x00000002f3067824 */ /* 0x000fe200078e020e */
[----:B------:R-:W-:Y:S01]  /*1520*/  LOP3.LUT R4, R227, R226, RZ, 0xfc, !PT ;  /* 0x000000e2e3047212 */ /* 0x000fe200078efcff */
[C---:B------:R-:W-:Y:S01]  /*1530*/  IMAD.IADD R106, R140.reuse, 0x1, R142 ;  /* 0x000000018c6a7824 */ /* 0x040fe200078e028e */
[----:B------:R-:W-:-:S02]  /*1540*/  IADD3 R107, R140, 0x40, RZ ;  /* 0x000000408c6b7810 */ /* 0x000fc40007ffe0ff */
[----:B------:R-:W-:Y:S01]  /*1550*/  LEA.HI R0, R0, R9, RZ, 0x3 ;  /* 0x0000000900007211 */ /* 0x000fe200078f18ff */
[----:B------:R-:W-:Y:S01]  /*1560*/  IMAD.IADD R18, R6, 0x1, R4 ;  /* 0x0000000106127824 */ /* 0x000fe200078e0204 */
[----:B------:R-:W-:Y:S01]  /*1570*/  LOP3.LUT R24, R3, 0x1c0, RZ, 0xc0, !PT ;  /* 0x000001c003187812 */ /* 0x000fe200078ec0ff */
[----:B------:R-:W-:Y:S01]  /*1580*/  IMAD.IADD R105, R140, 0x1, R107 ;  /* 0x000000018c697824 */ /* 0x000fe200078e026b */
[----:B------:R-:W-:Y:S01]  /*1590*/  SHF.R.S32.HI R3, RZ, 0x1f, R106 ;  /* 0x0000001fff037819 */ /* 0x000fe2000001146a */
[----:B------:R-:W-:Y:S01]  /*15a0*/  IMAD.SHL.U32 R4, R0, 0x40, RZ ;  /* 0x0000004000047824 */ /* 0x000fe200078e00ff */
[----:B------:R-:W-:Y:S02]  /*15b0*/  SHF.R.U32.HI R21, RZ, 0x3, R24 ;  /* 0x00000003ff157819 */ /* 0x000fe40000011618 */
[----:B------:R-:W-:Y:S02]  /*15c0*/  SHF.R.S32.HI R0, RZ, 0x1f, R105 ;  /* 0x0000001fff007819 */ /* 0x000fe40000011469 */
[----:B------:R-:W-:-:S02]  /*15d0*/  LOP3.LUT R20, R4, 0xfffffe00, RZ, 0xc0, !PT ;  /* 0xfffffe0004147812 */ /* 0x000fc400078ec0ff */
[CC--:B------:R-:W-:Y:S02]  /*15e0*/  LEA.HI R4, R3.reuse, R106.reuse, RZ, 0x6 ;  /* 0x0000006a03047211 */ /* 0x0c0fe400078f30ff */
[-C--:B------:R-:W-:Y:S01]  /*15f0*/  LEA.HI R5, R0, R105.reuse, RZ, 0x6 ;  /* 0x0000006900057211 */ /* 0x080fe200078f30ff */
[----:B------:R-:W-:Y:S01]  /*1600*/  STL [R1+0x24], R20 ;  /* 0x0000241401007387 */ /* 0x000fe20000100800 */
[----:B------:R-:W-:Y:S01]  /*1610*/  LEA.HI R12, R3, R106, RZ, 0x3 ;  /* 0x0000006a030c7211 */ /* 0x000fe200078f18ff */
[----:B------:R-:W-:Y:S01]  /*1620*/  IMAD.SHL.U32 R3, R4, 0x80, RZ ;  /* 0x0000008004037824 */ /* 0x000fe200078e00ff */
[----:B------:R-:W-:Y:S01]  /*1630*/  LEA.HI R11, R0, R105, RZ, 0x3 ;  /* 0x00000069000b7211 */ /* 0x000fe200078f18ff */
[----:B------:R-:W-:Y:S01]  /*1640*/  IMAD.SHL.U32 R5, R5, 0x80, RZ ;  /* 0x0000008005057824 */ /* 0x000fe200078e00ff */
[--C-:B------:R-:W-:Y:S02]  /*1650*/  LOP3.LUT R4, R226, 0x38, R12.reuse, 0xf8, !PT ;  /* 0x00000038e2047812 */ /* 0x100fe400078ef80c */
[----:B------:R-:W-:-:S02]  /*1660*/  LOP3.LUT R0, R24, 0x38, R12, 0xf8, !PT ;  /* 0x0000003818007812 */ /* 0x000fc400078ef80c */
[--C-:B------:R-:W-:Y:S02]  /*1670*/  LOP3.LUT R6, R226, 0x38, R11.reuse, 0xf8, !PT ;  /* 0x00000038e2067812 */ /* 0x100fe400078ef80b */
[----:B------:R-:W-:Y:S02]  /*1680*/  LOP3.LUT R10, R24, 0x38, R11, 0xf8, !PT ;  /* 0x00000038180a7812 */ /* 0x000fe400078ef80b */
[----:B------:R-:W-:Y:S02]  /*1690*/  LOP3.LUT R9, R4, R227, RZ, 0x3c, !PT ;  /* 0x000000e304097212 */ /* 0x000fe400078e3cff */
[----:B------:R-:W-:Y:S02]  /*16a0*/  LOP3.LUT R3, R3, 0xffffe000, RZ, 0xc0, !PT ;  /* 0xffffe00003037812 */ /* 0x000fe400078ec0ff */
[----:B------:R-:W-:Y:S02]  /*16b0*/  LOP3.LUT R4, R0, R21, RZ, 0x3c, !PT ;  /* 0x0000001500047212 */ /* 0x000fe400078e3cff */
[----:B------:R-:W-:-:S02]  /*16c0*/  LOP3.LUT R0, R5, 0xffffe000, RZ, 0xc0, !PT ;  /* 0xffffe00005007812 */ /* 0x000fc400078ec0ff */
[----:B------:R-:W-:Y:S02]  /*16d0*/  LOP3.LUT R6, R6, R227, RZ, 0x3c, !PT ;  /* 0x000000e306067212 */ /* 0x000fe400078e3cff */
[----:B------:R-:W-:Y:S02]  /*16e0*/  LOP3.LUT R5, R10, R21, RZ, 0x3c, !PT ;  /* 0x000000150a057212 */ /* 0x000fe400078e3cff */
[-C--:B------:R-:W-:Y:S02]  /*16f0*/  IADD3 R17, R9, R3.reuse, R228 ;  /* 0x0000000309117210 */ /* 0x080fe40007ffe0e4 */
[----:B------:R-:W-:Y:S02]  /*1700*/  IADD3 R16, R4, R3, R20 ;  /* 0x0000000304107210 */ /* 0x000fe40007ffe014 */
[----:B------:R-:W-:Y:S02]  /*1710*/  LOP3.LUT R3, R13, 0xfffffe00, RZ, 0xc0, !PT ;  /* 0xfffffe000d037812 */ /* 0x000fe400078ec0ff */
[----:B------:R-:W-:-:S02]  /*1720*/  IADD3 R13, R6, R0, R228 ;  /* 0x00000000060d7210 */ /* 0x000fc40007ffe0e4 */
[----:B------:R-:W-:Y:S02]  /*1730*/  IADD3 R10, R5, R0, R20 ;  /* 0x00000000050a7210 */ /* 0x000fe40007ffe014 */
[----:B------:R-:W-:Y:S02]  /*1740*/  LEA.HI R0, R243, R243, RZ, 0x1 ;  /* 0x000000f3f3007211 */ /* 0x000fe400078f08ff */
[CC--:B------:R-:W-:Y:S01]  /*1750*/  IADD3 R4, R7.reuse, R3.reuse, R14 ;  /* 0x0000000307047210 */ /* 0x0c0fe20007ffe00e */
[----:B------:R-:W-:Y:S01]  /*1760*/  IMAD.MOV.U32 R14, RZ, RZ, 0x40 ;  /* 0x00000040ff0e7424 */ /* 0x000fe200078e00ff */
[----:B------:R-:W-:Y:S02]  /*1770*/  LOP3.LUT R5, R7, R3, RZ, 0xfc, !PT ;  /* 0x0000000307057212 */ /* 0x000fe400078efcff */
[----:B------:R-:W-:Y:S02]  /*1780*/  LOP3.LUT R3, R0, 0x1ffffffe, RZ, 0xc0, !PT ;  /* 0x1ffffffe00037812 */ /* 0x000fe400078ec0ff */
[----:B------:R-:W-:-:S02]  /*1790*/  IADD3 R145, R140, 0x10, RZ ;  /* 0x000000108c917810 */ /* 0x000fc40007ffe0ff */
[C---:B------:R-:W-:Y:S02]  /*17a0*/  LOP3.LUT P4, RZ, R8.reuse, 0x2, RZ, 0xc0, !PT ;  /* 0x0000000208ff7812 */ /* 0x040fe4000788c0ff */
[----:B------:R-:W-:Y:S01]  /*17b0*/  LOP3.LUT P3, RZ, R8, 0x4, RZ, 0xc0, !PT ;  /* 0x0000000408ff7812 */ /* 0x000fe2000786c0ff */
[----:B------:R-:W-:Y:S01]  /*17c0*/  IMAD.IADD R8, R243, 0x1, -R3 ;  /* 0x00000001f3087824 */ /* 0x000fe200078e0a03 */
[----:B------:R-:W-:Y:S02]  /*17d0*/  SHF.R.S32.HI R9, RZ, 0x1f, R145 ;  /* 0x0000001fff097819 */ /* 0x000fe40000011491 */
[----:B------:R-:W-:Y:S01]  /*17e0*/  IADD3 R144, R140, 0x30, RZ ;  /* 0x000000308c907810 */ /* 0x000fe20007ffe0ff */
[----:B------:R-:W-:Y:S01]  /*17f0*/  IMAD R248, R8, 0x8, R22 ;  /* 0x0000000808f87824 */ /* 0x000fe200078e0216 */
[----:B------:R-:W-:Y:S01]  /*1800*/  SHF.R.S32.HI R3, RZ, 0x1f, R142 ;  /* 0x0000001fff037819 */ /* 0x000fe2000001148e */
[----:B------:R1:W-:Y:S01]  /*1810*/  STL [R1+0x38], R9 ;  /* 0x0000380901007387 */ /* 0x0003e20000100800 */
[----:B------:R-:W-:-:S02]  /*1820*/  IADD3 R143, R140, 0x50, RZ ;  /* 0x000000508c8f7810 */ /* 0x000fc40007ffe0ff */
[----:B------:R-:W-:Y:S01]  /*1830*/  LOP3.LUT R6, R15, 0x7ffffffc, RZ, 0xc0, !PT ;  /* 0x7ffffffc0f067812 */ /* 0x000fe200078ec0ff */
[----:B------:R2:W-:Y:S01]  /*1840*/  STL [R1+0x34], R3 ;  /* 0x0000340301007387 */ /* 0x0005e20000100800 */
[----:B------:R-:W-:Y:S02]  /*1850*/  SHF.R.S32.HI R15, RZ, 0x1f, R144 ;  /* 0x0000001fff0f7819 */ /* 0x000fe40000011490 */
[--C-:B------:R-:W-:Y:S02]  /*1860*/  LOP3.LUT R7, R24, 0x38, R102.reuse, 0xf8, !PT ;  /* 0x0000003818077812 */ /* 0x100fe400078ef866 */
[----:B------:R-:W-:Y:S01]  /*1870*/  SHF.R.S32.HI R224, RZ, 0x3, R11 ;  /* 0x00000003ffe07819 */ /* 0x000fe2000001140b */
[----:B------:R-:W-:Y:S01]  /*1880*/  STL [R1+0x30], R15 ;  /* 0x0000300f01007387 */ /* 0x000fe20000100800 */
[----:B------:R-:W-:Y:S02]  /*1890*/  LOP3.LUT R8, R20, R7, R21, 0xf6, !PT ;  /* 0x0000000714087212 */ /* 0x000fe400078ef615 */
[----:B------:R-:W-:-:S02]  /*18a0*/  LOP3.LUT R7, R226, 0x38, R102, 0xf8, !PT ;  /* 0x00000038e2077812 */ /* 0x000fc400078ef866 */
[----:B------:R-:W-:Y:S02]  /*18b0*/  LEA R8, R8, 0xc100, 0x1 ;  /* 0x0000c10008087811 */ /* 0x000fe400078e08ff */
[----:B------:R-:W-:Y:S02]  /*18c0*/  LOP3.LUT R7, R228, R7, R227, 0xf6, !PT ;  /* 0x00000007e4077212 */ /* 0x000fe400078ef6e3 */
[----:B------:R-:W-:Y:S02]  /*18d0*/  SHF.R.S32.HI R225, RZ, 0x3, R12 ;  /* 0x00000003ffe17819 */ /* 0x000fe4000001140c */
[----:B------:R-:W-:Y:S02]  /*18e0*/  LEA R7, R7, 0xc100, 0x1 ;  /* 0x0000c10007077811 */ /* 0x000fe400078e08ff */
[----:B------:R-:W-:Y:S02]  /*18f0*/  LEA R146, R2, 0x6100, 0x1 ;  /* 0x0000610002927811 */ /* 0x000fe400078e08ff */
[----:B-1----:R-:W-:-:S02]  /*1900*/  SHF.R.S32.HI R9, RZ, 0x1f, R107 ;  /* 0x0000001fff097819 */ /* 0x002fc4000001146b */
[----:B------:R-:W-:Y:S02]  /*1910*/  IADD3 R181, R146, 0x20, RZ ;  /* 0x0000002092b57810 */ /* 0x000fe40007ffe0ff */
[----:B--2---:R-:W-:Y:S01]  /*1920*/  SHF.R.S32.HI R3, RZ, 0x1f, R143 ;  /* 0x0000001fff037819 */ /* 0x004fe2000001148f */
[----:B------:R1:W-:Y:S01]  /*1930*/  STL [R1+0x2c], R9 ;  /* 0x00002c0901007387 */ /* 0x0003e20000100800 */
[----:B------:R-:W-:Y:S02]  /*1940*/  SEL R0, R14, 0xffffffc0, !P3 ;  /* 0xffffffc00e007807 */ /* 0x000fe40005800000 */
[----:B------:R-:W-:Y:S01]  /*1950*/  @P4 IADD3 R181, R146, -0x20, RZ ;  /* 0xffffffe092b54810 */ /* 0x000fe20007ffe0ff */
[----:B------:R2:W-:Y:S01]  /*1960*/  STL [R1+0x28], R3 ;  /* 0x0000280301007387 */ /* 0x0005e20000100800 */
[----:B------:R-:W-:Y:S01]  /*1970*/  LEA R177, R4, 0xc100, 0x1 ;  /* 0x0000c10004b17811 */ /* 0x000fe200078e08ff */
[----:B------:R-:W-:Y:S01]  /*1980*/  IMAD.IADD R176, R146, 0x1, R0 ;  /* 0x0000000192b07824 */ /* 0x000fe200078e0200 */
[----:B------:R-:W-:Y:S01]  /*1990*/  LEA R147, R5, 0x100, 0x1 ;  /* 0x0000010005937811 */ /* 0x000fe200078e08ff */
[----:B------:R-:W-:Y:S01]  /*19a0*/  STL [R1+0x50], R8 ;  /* 0x0000500801007387 */ /* 0x000fe20000100800 */
[----:B------:R-:W-:Y:S01]  /*19b0*/  IMAD.IADD R173, R0, 0x1, R181 ;  /* 0x0000000100ad7824 */ /* 0x000fe200078e02b5 */
[----:B------:R-:W-:-:S02]  /*19c0*/  LOP3.LUT R209, R226, 0x18, R102, 0xf8, !PT ;  /* 0x00000018e2d17812 */ /* 0x000fc400078ef866 */
[----:B------:R3:W-:Y:S01]  /*19d0*/  STL [R1+0x4c], R7 ;  /* 0x00004c0701007387 */ /* 0x0007e20000100800 */
[----:B------:R-:W-:Y:S02]  /*19e0*/  SEL R2, R14, 0xffffffc0, !P5 ;  /* 0xffffffc00e027807 */ /* 0x000fe40006800000 */
[----:B------:R-:W-:Y:S02]  /*19f0*/  LOP3.LUT R209, R228, R209, R227, 0xf6, !PT ;  /* 0x000000d1e4d17212 */ /* 0x000fe400078ef6e3 */
[----:B------:R-:W-:Y:S01]  /*1a00*/  IADD3 R205, R202, 0x40, RZ ;  /* 0x00000040cacd7810 */ /* 0x000fe20007ffe0ff */
[----:B------:R-:W-:Y:S01]  /*1a10*/  IMAD.IADD R180, R177, 0x1, R2 ;  /* 0x00000001b1b47824 */ /* 0x000fe200078e0202 */
[----:B------:R-:W-:Y:S01]  /*1a20*/  LEA R209, R209, 0x100, 0x1 ;  /* 0x00000100d1d17811 */ /* 0x000fe200078e08ff */
[----:B------:R-:W-:Y:S01]  /*1a30*/  IMAD.IADD R175, R2, 0x1, R147 ;  /* 0x0000000102af7824 */ /* 0x000fe200078e0293 */
[----:B------:R-:W-:Y:S02]  /*1a40*/  IADD3 R206, R202, 0x80, RZ ;  /* 0x00000080cace7810 */ /* 0x000fe40007ffe0ff */
[----:B------:R-:W-:-:S02]  /*1a50*/  IADD3 R213, R102, 0x60, RZ ;  /* 0x0000006066d57810 */ /* 0x000fc40007ffe0ff */
[----:B-1----:R-:W-:Y:S02]  /*1a60*/  SEL R9, R19, 0xffffffe0, !P1 ;  /* 0xffffffe013097807 */ /* 0x002fe40004800000 */
[----:B------:R-:W-:Y:S01]  /*1a70*/  IADD3 R212, R102, 0x80, RZ ;  /* 0x0000008066d47810 */ /* 0x000fe20007ffe0ff */
[----:B--2---:R-:W-:Y:S01]  /*1a80*/  IMAD.IADD R3, R23, 0x1, -R6 ;  /* 0x0000000117037824 */ /* 0x004fe200078e0a06 */
[----:B------:R-:W-:Y:S02]  /*1a90*/  SEL R6, R14, 0xffffffc0, !P2 ;  /* 0xffffffc00e067807 */ /* 0x000fe40005000000 */
[----:B------:R-:W-:Y:S01]  /*1aa0*/  IADD3 R211, R102, 0xa0, RZ ;  /* 0x000000a066d37810 */ /* 0x000fe20007ffe0ff */
[----:B------:R-:W-:Y:S01]  /*1ab0*/  IMAD.SHL.U32 R242, R3, 0x2, RZ ;  /* 0x0000000203f27824 */ /* 0x000fe200078e00ff */
[----:B------:R-:W-:Y:S01]  /*1ac0*/  SEL R3, R19, 0xffffffe0, !P6 ;  /* 0xffffffe013037807 */ /* 0x000fe20007000000 */
[----:B------:R-:W-:Y:S01]  /*1ad0*/  IMAD.IADD R210, R209, 0x1, R6 ;  /* 0x00000001d1d27824 */ /* 0x000fe200078e0206 */
[----:B------:R-:W-:-:S02]  /*1ae0*/  SHF.R.S32.HI R203, RZ, 0x1f, R202 ;  /* 0x0000001fffcb7819 */ /* 0x000fc400000114ca */
[C---:B------:R-:W-:Y:S01]  /*1af0*/  IADD3 R36, R242.reuse, 0x10, RZ ;  /* 0x00000010f2247810 */ /* 0x040fe20007ffe0ff */
[----:B------:R-:W-:Y:S01]  /*1b00*/  IMAD.IADD R178, R177, 0x1, R3 ;  /* 0x00000001b1b27824 */ /* 0x000fe200078e0203 */
[C---:B------:R-:W-:Y:S01]  /*1b10*/  IADD3 R33, R242.reuse, 0x28, RZ ;  /* 0x00000028f2217810 */ /* 0x040fe20007ffe0ff */
[----:B------:R-:W-:Y:S01]  /*1b20*/  IMAD.IADD R172, R3, 0x1, R147 ;  /* 0x0000000103ac7824 */ /* 0x000fe200078e0293 */
[----:B------:R-:W-:Y:S01]  /*1b30*/  IADD3 R30, R242, 0x40, RZ ;  /* 0x00000040f21e7810 */ /* 0x000fe20007ffe0ff */
[----:B------:R-:W-:Y:S01]  /*1b40*/  IMAD.IADD R179, R178, 0x1, R2 ;  /* 0x00000001b2b37824 */ /* 0x000fe200078e0202 */
[----:B------:R-:W-:Y:S01]  /*1b50*/  IADD3 R27, R242, 0x58, RZ ;  /* 0x00000058f21b7810 */ /* 0x000fe20007ffe0ff */
[----:B------:R-:W-:Y:S01]  /*1b60*/  IMAD.IADD R174, R2, 0x1, R172 ;  /* 0x0000000102ae7824 */ /* 0x000fe200078e02ac */
[----:B------:R-:W-:Y:S02]  /*1b70*/  IADD3 R24, R242, 0x70, RZ ;  /* 0x00000070f2187810 */ /* 0x000fe40007ffe0ff */
[----:B---3--:R-:W-:-:S02]  /*1b80*/  SHF.R.S32.HI R7, RZ, 0x1f, R36 ;  /* 0x0000001fff077819 */ /* 0x008fc40000011424 */
[C---:B------:R-:W-:Y:S02]  /*1b90*/  IADD3 R21, R242.reuse, 0x88, RZ ;  /* 0x00000088f2157810 */ /* 0x040fe40007ffe0ff */
[----:B------:R-:W-:Y:S02]  /*1ba0*/  SHF.R.S32.HI R7, RZ, 0x1f, R33 ;  /* 0x0000001fff077819 */ /* 0x000fe40000011421 */
[C---:B------:R-:W-:Y:S02]  /*1bb0*/  IADD3 R37, R242.reuse, 0x8, RZ ;  /* 0x00000008f2257810 */ /* 0x040fe40007ffe0ff */
[C---:B------:R-:W-:Y:S02]  /*1bc0*/  IADD3 R15, R242.reuse, 0xa0, RZ ;  /* 0x000000a0f20f7810 */ /* 0x040fe40007ffe0ff */
[----:B------:R-:W-:Y:S02]  /*1bd0*/  SHF.R.S32.HI R7, RZ, 0x1f, R30 ;  /* 0x0000001fff077819 */ /* 0x000fe4000001141e */
[----:B------:R-:W-:-:S02]  /*1be0*/  IADD3 R34, R242, 0x20, RZ ;  /* 0x00000020f2227810 */ /* 0x000fc40007ffe0ff */
        /* <DEDUP_REMOVED lines=8> */
[----:B------:R-:W-:Y:S02]  /*1c70*/  SHF.R.S32.HI R7, RZ, 0x1f, R15 ;  /* 0x0000001fff077819 */ /* 0x000fe4000001140f */
[----:B------:R-:W-:Y:S02]  /*1c80*/  IADD3 R22, R242, 0x80, RZ ;  /* 0x00000080f2167810 */ /* 0x000fe40007ffe0ff */
[----:B------:R-:W-:Y:S02]  /*1c90*/  SHF.R.S32.HI R8, RZ, 0x1f, R34 ;  /* 0x0000001fff087819 */ /* 0x000fe40000011422 */
[----:B------:R-:W-:-:S02]  /*1ca0*/  SHF.R.S32.HI R7, RZ, 0x1f, R11 ;  /* 0x0000001fff077819 */ /* 0x000fc4000001140b */
[----:B------:R-:W-:Y:S02]  /*1cb0*/  IADD3 R19, R242, 0x98, RZ ;  /* 0x00000098f2137810 */ /* 0x000fe40007ffe0ff */
[----:B------:R-:W-:Y:S02]  /*1cc0*/  SHF.R.S32.HI R8, RZ, 0x1f, R31 ;  /* 0x0000001fff087819 */ /* 0x000fe4000001141f */
[----:B------:R-:W-:Y:S02]  /*1cd0*/  LEA R11, R18, 0x80, 0x1 ;  /* 0x00000080120b7811 */ /* 0x000fe400078e08ff */
[----:B------:R-:W-:Y:S02]  /*1ce0*/  IADD3 R12, R242, 0xb0, RZ ;  /* 0x000000b0f20c7810 */ /* 0x000fe40007ffe0ff */
[----:B------:R-:W-:Y:S01]  /*1cf0*/  SHF.R.S32.HI R8, RZ, 0x1f, R28 ;  /* 0x0000001fff087819 */ /* 0x000fe2000001141c */
[----:B------:R-:W-:Y:S01]  /*1d00*/  STL [R1+0x4], R11 ;  /* 0x0000040b01007387 */ /* 0x000fe20000100800 */
[----:B------:R-:W-:Y:S01]  /*1d10*/  LEA R7, R17, 0xc100, 0x1 ;  /* 0x0000c10011077811 */ /* 0x000fe200078e08ff */
[----:B------:R-:W-:Y:S01]  /*1d20*/  IMAD.IADD R0, R11, 0x1, R6 ;  /* 0x000000010b007824 */ /* 0x000fe200078e0206 */
[----:B------:R-:W-:-:S02]  /*1d30*/  SHF.R.S32.HI R8, RZ, 0x1f, R25 ;  /* 0x0000001fff087819 */ /* 0x000fc40000011419 */
[----:B------:R-:W-:Y:S01]  /*1d40*/  SHF.R.S32.HI R8, RZ, 0x1f, R22 ;  /* 0x0000001fff087819 */ /* 0x000fe20000011416 */
[----:B------:R1:W-:Y:S01]  /*1d50*/  STL [R1+0x48], R7 ;  /* 0x0000480701007387 */ /* 0x0003e20000100800 */
[----:B------:R-:W-:Y:S02]  /*1d60*/  SHF.R.S32.HI R8, RZ, 0x1f, R19 ;  /* 0x0000001fff087819 */ /* 0x000fe40000011413 */
[----:B------:R-:W-:Y:S02]  /*1d70*/  SHF.R.S32.HI R8, RZ, 0x1f, R12 ;  /* 0x0000001fff087819 */ /* 0x000fe4000001140c */
[----:B------:R-:W-:Y:S02]  /*1d80*/  LEA R12, R16, 0xc100, 0x1 ;  /* 0x0000c100100c7811 */ /* 0x000fe400078e08ff */
[----:B------:R-:W-:Y:S02]  /*1d90*/  LEA R8, R10, 0xc100, 0x1 ;  /* 0x0000c1000a087811 */ /* 0x000fe400078e08ff */
        /* <DEDUP_REMOVED lines=9> */
[----:B-1----:R-:W-:Y:S02]  /*1e30*/  LEA R7, R13, 0xc100, 0x1 ;  /* 0x0000c1000d077811 */ /* 0x002fe400078e08ff */
[----:B------:R-:W-:Y:S02]  /*1e40*/  SHF.R.S32.HI R235, RZ, 0x1f, R213 ;  /* 0x0000001fffeb7819 */ /* 0x000fe400000114d5 */
[----:B------:R-:W-:Y:S01]  /*1e50*/  SHF.R.S32.HI R234, RZ, 0x1f, R212 ;  /* 0x0000001fffea7819 */ /* 0x000fe200000114d4 */
[----:B------:R1:W-:Y:S01]  /*1e60*/  STL [R1+0x40], R7 ;  /* 0x0000400701007387 */ /* 0x0003e20000100800 */
[----:B------:R-:W-:Y:S02]  /*1e70*/  SHF.R.S32.HI R229, RZ, 0x1f, R211 ;  /* 0x0000001fffe57819 */ /* 0x000fe400000114d3 */
[----:B------:R-:W-:Y:S01]  /*1e80*/  SHF.R.S32.HI R219, RZ, 0x1f, R205 ;  /* 0x0000001fffdb7819 */ /* 0x000fe200000114cd */
[----:B------:R2:W-:Y:S01]  /*1e90*/  STL [R1+0x3c], R8 ;  /* 0x00003c0801007387 */ /* 0x0005e20000100800 */
[----:B------:R-:W-:-:S02]  /*1ea0*/  SHF.R.S32.HI R218, RZ, 0x1f, R206 ;  /* 0x0000001fffda7819 */ /* 0x000fc400000114ce */
[----:B------:R-:W-:Y:S01]  /*1eb0*/  SHF.R.S32.HI R35, RZ, 0x1f, R35 ;  /* 0x0000001fff237819 */ /* 0x000fe20000011423 */
[----:B------:R3:W-:Y:S01]  /*1ec0*/  STL [R1+0x20], R0 ;  /* 0x0000200001007387 */ /* 0x0007e20000100800 */
[----:B------:R-:W-:Y:S02]  /*1ed0*/  SHF.R.S32.HI R32, RZ, 0x1f, R32 ;  /* 0x0000001fff207819 */ /* 0x000fe40000011420 */
[----:B------:R-:W-:Y:S02]  /*1ee0*/  SHF.R.S32.HI R29, RZ, 0x1f, R29 ;  /* 0x0000001fff1d7819 */ /* 0x000fe4000001141d */
[----:B------:R-:W-:Y:S02]  /*1ef0*/  SHF.R.S32.HI R26, RZ, 0x1f, R26 ;  /* 0x0000001fff1a7819 */ /* 0x000fe4000001141a */
[----:B------:R-:W-:Y:S02]  /*1f00*/  SHF.R.S32.HI R23, RZ, 0x1f, R23 ;  /* 0x0000001fff177819 */ /* 0x000fe40000011417 */
[----:B------:R-:W-:-:S02]  /*1f10*/  SHF.R.S32.HI R20, RZ, 0x1f, R20 ;  /* 0x0000001fff147819 */ /* 0x000fc40000011414 */
[----:B------:R-:W-:Y:S02]  /*1f20*/  SHF.R.S32.HI R14, RZ, 0x1f, R14 ;  /* 0x0000001fff0e7819 */ /* 0x000fe4000001140e */
[C---:B------:R-:W-:Y:S02]  /*1f30*/  IADD3 R192, R181.reuse, 0x800, RZ ;  /* 0x00000800b5c07810 */ /* 0x040fe40007ffe0ff */
[----:B------:R-:W-:Y:S02]  /*1f40*/  IADD3 R191, R181, 0x1000, RZ ;  /* 0x00001000b5bf7810 */ /* 0x000fe40007ffe0ff */
[C---:B-1----:R-:W-:Y:S02]  /*1f50*/  IADD3 R7, R11.reuse, -0x10, RZ ;  /* 0xfffffff00b077810 */ /* 0x042fe40007ffe0ff */
[C---:B------:R-:W-:Y:S01]  /*1f60*/  @P0 IADD3 R7, R11.reuse, 0x10, RZ ;  /* 0x000000100b070810 */ /* 0x040fe20007ffe0ff */
[----:B--2---:R-:W-:Y:S01]  /*1f70*/  IMAD.IADD R8, R11, 0x1, R9 ;  /* 0x000000010b087824 */ /* 0x004fe200078e0209 */
[----:B------:R-:W-:-:S03]  /*1f80*/  IADD3 R190, R181, 0x1800, RZ ;  /* 0x00001800b5be7810 */ /* 0x000fc60007ffe0ff */
[C---:B------:R-:W-:Y:S01]  /*1f90*/  IMAD.IADD R3, R6.reuse, 0x1, R7 ;  /* 0x0000000106037824 */ /* 0x040fe200078e0207 */
[C---:B------:R-:W-:Y:S01]  /*1fa0*/  IADD3 R189, R181.reuse, 0x2000, RZ ;  /* 0x00002000b5bd7810 */ /* 0x040fe20007ffe0ff */
[----:B---3--:R-:W-:Y:S01]  /*1fb0*/  IMAD.IADD R0, R6, 0x1, R8 ;  /* 0x0000000106007824 */ /* 0x008fe200078e0208 */
[----:B------:R-:W-:Y:S01]  /*1fc0*/  STL [R1+0x10], R8 ;  /* 0x0000100801007387 */ /* 0x000fe20000100800 */
[C---:B------:R-:W-:Y:S02]  /*1fd0*/  IADD3 R188, R181.reuse, 0x2800, RZ ;  /* 0x00002800b5bc7810 */ /* 0x040fe40007ffe0ff */
[C---:B------:R-:W-:Y:S01]  /*1fe0*/  IADD3 R187, R181.reuse, 0x3000, RZ ;  /* 0x00003000b5bb7810 */ /* 0x040fe20007ffe0ff */
[----:B------:R1:W-:Y:S01]  /*1ff0*/  STL [R1+0x1c], R0 ;  /* 0x00001c0001007387 */ /* 0x0003e20000100800 */
[C---:B------:R-:W-:Y:S02]  /*2000*/  IADD3 R186, R181.reuse, 0x3800, RZ ;  /* 0x00003800b5ba7810 */ /* 0x040fe40007ffe0ff */
[C---:B------:R-:W-:Y:S01]  /*2010*/  IADD3 R185, R181.reuse, 0x4000, RZ ;  /* 0x00004000b5b97810 */ /* 0x040fe20007ffe0ff */
[----:B------:R-:W-:Y:S01]  /*2020*/  STL [R1+0x8], R7 ;  /* 0x0000080701007387 */ /* 0x000fe20000100800 */
[----:B------:R-:W-:-:S02]  /*2030*/  IADD3 R184, R181, 0x4800, RZ ;  /* 0x00004800b5b87810 */ /* 0x000fc40007ffe0ff */
[C---:B------:R-:W-:Y:S02]  /*2040*/  IADD3 R183, R181.reuse, 0x5000, RZ ;  /* 0x00005000b5b77810 */ /* 0x040fe40007ffe0ff */
[----:B------:R-:W-:Y:S01]  /*2050*/  IADD3 R182, R181, 0x5800, RZ ;  /* 0x00005800b5b67810 */ /* 0x000fe20007ffe0ff */
[----:B-1----:R-:W-:-:S05]  /*2060*/  IMAD.IADD R0, R9, 0x1, R7 ;  /* 0x0000000109007824 */ /* 0x002fca00078e0207 */
[----:B------:R1:W-:Y:S04]  /*2070*/  STL [R1+0xc], R0 ;  /* 0x00000c0001007387 */ /* 0x0003e80000100800 */
[----:B------:R2:W-:Y:S01]  /*2080*/  STL [R1+0x18], R3 ;  /* 0x0000180301007387 */ /* 0x0005e20000100800 */
[----:B-1----:R-:W-:-:S05]  /*2090*/  IMAD.IADD R0, R6, 0x1, R0 ;  /* 0x0000000106007824 */ /* 0x002fca00078e0200 */
[----:B------:R2:W-:Y:S02]  /*20a0*/  STL [R1+0x14], R0 ;  /* 0x0000140001007387 */ /* 0x0005e40000100800 */
.L_x_1473:
[----:B------:R-:W-:-:S04]  /*20b0*/  IMAD.MOV.U32 R2, RZ, RZ, 0x4 ;  /* 0x00000004ff027424 */ /* 0x000fc800078e00ff */
[----:B--2---:R-:W-:-:S05]  /*20c0*/  IMAD.WIDE R2, R247, R2, c[0x0][0x588] ;  /* 0x00016200f7027625 */ /* 0x004fca00078e0202 */
        /* <DEDUP_REMOVED lines=12> */
[----:B------:R-:W-:Y:S01]  /*2190*/  IMAD.MOV.U32 R129, RZ, RZ, RZ ;  /* 0x000000ffff817224 */ /* 0x000fe200078e00ff */
[----:B------:R-:W-:Y:S01]  /*21a0*/  CS2R R12, SRZ ;  /* 0x00000000000c7805 */ /* 0x000fe2000001ff00 */
        /* <DEDUP_REMOVED lines=25> */
.L_x_1295:
[----:B------:R-:W-:-:S04]  /*2340*/  ISETP.NE.U32.AND P0, PT, RZ, c[0x0][0x368], PT ;  /* 0x0000da00ff007a0c */ /* 0x000fc80003f05070 */
[----:B------:R-:W-:-:S13]  /*2350*/  ISETP.NE.AND.EX P0, PT, RZ, c[0x0][0x36c], PT, P0 ;  /* 0x0000db00ff007a0c */ /* 0x000fda0003f05300 */
[----:B------:R-:W-:Y:S05]  /*2360*/  @!P0 BRA `(.L_x_1296) ;  /* 0x0000004000008947 */ /* 0x000fea0003800000 */
[----:B---3--:R-:W-:-:S04]  /*2370*/  IADD3 R4, P0, R249, c[0x0][0x368], RZ ;  /* 0x0000da00f9047a10 */ /* 0x008fc80007f1e0ff */
[----:B------:R-:W-:-:S05]  /*2380*/  IADD3.X R5, R250, c[0x0][0x36c], RZ, P0, !PT ;  /* 0x0000db00fa057a10 */ /* 0x000fca00007fe4ff */
[----:B------:R1:W5:Y:S01]  /*2390*/  LDG.E R8, [R4.64] ;  /* 0x0000000804087981 */ /* 0x000362000c1e1900 */
[----:B------:R-:W-:Y:S05]  /*23a0*/  BRA `(.L_x_1297) ;  /* 0x0000005000007947 */ /* 0x000fea0003800000 */
.L_x_1296:
[----:B------:R-:W-:Y:S01]  /*23b0*/  MOV R8, UR6 ;  /* 0x0000000600087c02 */ /* 0x000fe20008000f00 */
[----:B------:R-:W-:Y:S05]  /*23c0*/  @!P5 BRA `(.L_x_1297) ;  /* 0x000000300000d947 */ /* 0x000fea0003800000 */
[----:B---3--:R-:W2:Y:S04]  /*23d0*/  LDG.E R6, [R4.64] ;  /* 0x0000000804067981 */ /* 0x008ea8000c1e1900 */
[----:B------:R-:W2:Y:S02]  /*23e0*/  LDG.E R0, [R4.64+0x4] ;  /* 0x0000040804007981 */ /* 0x000ea4000c1e1900 */
[----:B--2---:R-:W-:Y:S02]  /*23f0*/  IADD3 R8, -R6, R0, RZ ;  /* 0x0000000006087210 */ /* 0x004fe40007ffe1ff */
.L_x_1297:
[----:B-1-3--:R1:W2:Y:S04]  /*2400*/  @P6 LDG.E R5, [R2.64] ;  /* 0x0000000802056981 */ /* 0x00a2a8000c1e1900 */
[----:B------:R1:W2:Y:S01]  /*2410*/  @P6 LDG.E R4, [R2.64+0x4] ;  /* 0x0000040802046981 */ /* 0x0002a2000c1e1900 */
[----:B------:R-:W-:Y:S01]  /*2420*/  ISETP.NE.U32.AND P0, PT, RZ, c[0x0][0x378], PT ;  /* 0x0000de00ff007a0c */ /* 0x000fe20003f05070 */
[----:B-----5:R-:W-:-:S03]  /*2430*/  IMAD.MOV.U32 R128, RZ, RZ, R8 ;  /* 0x000000ffff807224 */ /* 0x020fc600078e0008 */
[----:B------:R-:W-:Y:S01]  /*2440*/  ISETP.NE.AND.EX P1, PT, RZ, c[0x0][0x37c], PT, P0 ;  /* 0x0000df00ff007a0c */ /* 0x000fe20003f25300 */
[----:B------:R-:W-:Y:S02]  /*2450*/  IMAD.MOV.U32 R0, RZ, RZ, c[0x0][0x2c4] ;  /* 0x0000b100ff007624 */ /* 0x000fe400078e00ff */
[----:B------:R-:W-:-:S03]  /*2460*/  IMAD.SHL.U32 R239, R245, 0x80, RZ ;  /* 0x00000080f5ef7824 */ /* 0x000fc600078e00ff */
[----:B------:R-:W-:Y:S01]  /*2470*/  ISETP.NE.AND P2, PT, R0, 0x1, PT ;  /* 0x000000010000780c */ /* 0x000fe20003f45270 */
[----:B------:R-:W-:Y:S01]  /*2480*/  IMAD.MOV.U32 R59, RZ, RZ, c[0x0][0x228] ;  /* 0x00008a00ff3b7624 */ /* 0x000fe200078e00ff */
[----:B------:R-:W-:Y:S01]  /*2490*/  IADD3 R0, R239, 0x7f, RZ ;  /* 0x0000007fef007810 */ /* 0x000fe20007ffe0ff */
[----:B------:R-:W-:-:S04]  /*24a0*/  IMAD.IADD R7, R8, 0x1, -R238 ;  /* 0x0000000108077824 */ /* 0x000fc800078e0aee */
[----:B-1----:R-:W-:-:S04]  /*24b0*/  @P1 IADD3 R2, P0, R249, c[0x0][0x378], RZ ;  /* 0x0000de00f9021a10 */ /* 0x002fc80007f1e0ff */
[----:B------:R-:W-:-:S05]  /*24c0*/  @P1 IADD3.X R3, R250, c[0x0][0x37c], RZ, P0, !PT ;  /* 0x0000df00fa031a10 */ /* 0x000fca00007fe4ff */
[----:B------:R1:W5:Y:S01]  /*24d0*/  @P1 LDG.E R128, [R2.64] ;  /* 0x0000000802801981 */ /* 0x000362000c1e1900 */
[----:B------:R-:W-:Y:S01]  /*24e0*/  LOP3.LUT R9, R246, 0xff0000, RZ, 0xc0, !PT ;  /* 0x00ff0000f6097812 */ /* 0x000fe200078ec0ff */
[----:B------:R-:W-:Y:S01]  /*24f0*/  BSSY B0, `(.L_x_1298) ;  /* 0x0000038000007945 */ /* 0x000fe20003800000 */
[----:B------:R-:W-:-:S04]  /*2500*/  LOP3.LUT R217, R217, 0xffffffdf, RZ, 0xc0, !PT ;  /* 0xffffffdfd9d97812 */ /* 0x000fc800078ec0ff */
[----:B------:R-:W-:Y:S01]  /*2510*/  @P2 LOP3.LUT R217, R217, 0x20, RZ, 0xfc, !PT ;  /* 0x00000020d9d92812 */ /* 0x000fe200078efcff */
[----:B-1----:R-:W-:Y:S01]  /*2520*/  @P2 IMAD.HI.U32 R2, R0, c[0x0][0x2c8], RZ ;  /* 0x0000b20000022a27 */ /* 0x002fe200078e00ff */
[----:B------:R-:W-:-:S04]  /*2530*/  LOP3.LUT R3, R246, 0xff000000, RZ, 0xc0, !PT ;  /* 0xff000000f6037812 */ /* 0x000fc800078ec0ff */
[----:B------:R-:W-:Y:S02]  /*2540*/  @P2 SHF.R.U32.HI R0, RZ, c[0x0][0x2cc], R2 ;  /* 0x0000b300ff002a19 */ /* 0x000fe40000011602 */
[----:B------:R-:W-:Y:S01]  /*2550*/  SHF.R.U32.HI R6, RZ, 0x8, R3 ;  /* 0x00000008ff067819 */ /* 0x000fe20000011603 */
[----:B--2---:R-:W-:-:S04]  /*2560*/  @P6 IMAD.IADD R59, R4, 0x1, -R5 ;  /* 0x00000001043b6824 */ /* 0x004fc800078e0a05 */
[----:B------:R-:W-:-:S05]  /*2570*/  IMAD.IADD R240, R7, 0x1, R59 ;  /* 0x0000000107f07824 */ /* 0x000fca00078e023b */
[C---:B------:R-:W-:Y:S02]  /*2580*/  IADD3 R114, R240.reuse, 0x40, -R241 ;  /* 0x00000040f0727810 */ /* 0x040fe40007ffe8f1 */
[----:B------:R-:W-:-:S03]  /*2590*/  IADD3 R2, R240, 0x3f, RZ ;  /* 0x0000003ff0027810 */ /* 0x000fc60007ffe0ff */
[----:B------:R-:W-:Y:S01]  /*25a0*/  IMAD.IADD R0, R114, 0x1, R0 ;  /* 0x0000000172007824 */ /* 0x000fe200078e0200 */
[----:B------:R-:W-:-:S04]  /*25b0*/  SHF.R.S32.HI R4, RZ, 0x1f, R2 ;  /* 0x0000001fff047819 */ /* 0x000fc80000011402 */
[----:B------:R-:W-:Y:S02]  /*25c0*/  SHF.R.S32.HI R5, RZ, 0x1f, R0 ;  /* 0x0000001fff057819 */ /* 0x000fe40000011400 */
[----:B------:R-:W-:Y:S02]  /*25d0*/  LEA.HI R3, R4, R2, RZ, 0x6 ;  /* 0x0000000204037211 */ /* 0x000fe400078f30ff */
[----:B------:R-:W-:Y:S02]  /*25e0*/  LEA.HI R2, R9, R6, RZ, 0x10 ;  /* 0x0000000609027211 */ /* 0x000fe400078f80ff */
[----:B------:R-:W-:Y:S02]  /*25f0*/  LEA.HI R0, R5, R0, RZ, 0x6 ;  /* 0x0000000005007211 */ /* 0x000fe400078f30ff */
[----:B------:R-:W-:Y:S02]  /*2600*/  LOP3.LUT R14, R2, 0xff, RZ, 0xc0, !PT ;  /* 0x000000ff020e7812 */ /* 0x000fe400078ec0ff */
[----:B------:R-:W-:-:S02]  /*2610*/  SHF.R.S32.HI R113, RZ, 0x6, R3 ;  /* 0x00000006ff717819 */ /* 0x000fc40000011403 */
[----:B------:R-:W-:Y:S01]  /*2620*/  SHF.R.S32.HI R0, RZ, 0x6, R0 ;  /* 0x00000006ff007819 */ /* 0x000fe20000011400 */
[----:B------:R1:W-:Y:S01]  /*2630*/  STL [R1], R14 ;  /* 0x0000000e01007387 */ /* 0x0003e20000100800 */
[----:B------:R-:W-:Y:S02]  /*2640*/  SHF.R.U32.HI R245, RZ, 0x10, R2 ;  /* 0x00000010fff57819 */ /* 0x000fe40000011602 */
[----:B------:R-:W-:Y:S01]  /*2650*/  IMNMX R6, R113, R0, PT ;  /* 0x0000000071067217 */ /* 0x000fe20003800200 */
[----:B------:R-:W-:Y:S01]  /*2660*/  IMAD.MOV.U32 R0, RZ, RZ, RZ ;  /* 0x000000ffff007224 */ /* 0x000fe200078e00ff */
[C---:B------:R-:W-:Y:S02]  /*2670*/  ISETP.NE.AND P1, PT, R245.reuse, RZ, PT ;  /* 0x000000fff500720c */ /* 0x040fe40003f25270 */
[----:B------:R-:W-:Y:S02]  /*2680*/  ISETP.GE.AND P0, PT, R6, 0x1, PT ;  /* 0x000000010600780c */ /* 0x000fe40003f06270 */
[----:B------:R-:W-:-:S11]  /*2690*/  SEL R111, R245, c[0x0][0x338], P1 ;  /* 0x0000ce00f56f7a07 */ /* 0x000fd60000800000 */
[----:B------:R-:W-:Y:S05]  /*26a0*/  @!P0 BRA `(.L_x_1299) ;  /* 0x000001c000008947 */ /* 0x000fea0003800000 */
[----:B------:R-:W-:Y:S01]  /*26b0*/  IABS R2, R111 ;  /* 0x0000006f00027213 */ /* 0x000fe20000000000 */
[----:B------:R-:W-:Y:S01]  /*26c0*/  IMAD.MOV.U32 R4, RZ, RZ, RZ ;  /* 0x000000ffff047224 */ /* 0x000fe200078e00ff */
[----:B------:R-:W-:Y:S02]  /*26d0*/  IADD3 R9, R111, -0x1, R6 ;  /* 0xffffffff6f097810 */ /* 0x000fe40007ffe006 */
[----:B------:R-:W2:Y:S02]  /*26e0*/  I2F.RP R0, R2 ;  /* 0x0000000200007306 */ /* 0x000ea40000209400 */
[----:B------:R-:W-:-:S06]  /*26f0*/  IABS R11, R9 ;  /* 0x00000009000b7213 */ /* 0x000fcc0000000000 */
[----:B--2---:R-:W2:Y:S02]  /*2700*/  MUFU.RCP R0, R0 ;  /* 0x0000000000007308 */ /* 0x004ea40000001000 */
[----:B--2---:R-:W-:-:S06]  /*2710*/  IADD3 R0, R0, 0xffffffe, RZ ;  /* 0x0ffffffe00007810 */ /* 0x004fcc0007ffe0ff */
[----:B------:R-:W2:Y:S02]  /*2720*/  F2I.FTZ.U32.TRUNC.NTZ R5, R0 ;  /* 0x0000000000057305 */ /* 0x000ea4000021f000 */
[----:B--2---:R-:W-:-:S04]  /*2730*/  IMAD.MOV R0, RZ, RZ, -R5 ;  /* 0x000000ffff007224 */ /* 0x004fc800078e0a05 */
        /* <DEDUP_REMOVED lines=19> */
.L_x_1299:
[----:B------:R-:W-:Y:S05]  /*2870*/  BSYNC B0 ;  /* 0x0000000000007941 */ /* 0x000fea0003800000 */
.L_x_1298:
        /* <DEDUP_REMOVED lines=16> */
[----:B------:R-:W2:Y:S01]  /*2980*/  S2R R4, SR_TID.X ;  /* 0x0000000000047919 */ /* 0x000ea20000002100 */
[----:B------:R-:W-:Y:S01]  /*2990*/  SHF.R.S32.HI R2, RZ, 0x1f, R12 ;  /* 0x0000001fff027819 */ /* 0x000fe2000001140c */
[----:B------:R-:W-:Y:S01]  /*29a0*/  IMAD.MOV.U32 R5, RZ, RZ, c[0x0][0x238] ;  /* 0x00008e00ff057624 */ /* 0x000fe200078e00ff */
[----:B------:R-:W-:Y:S01]  /*29b0*/  LOP3.LUT R23, R246, 0xffff, RZ, 0xc0, !PT ;  /* 0x0000fffff6177812 */ /* 0x000fe200078ec0ff */
[----:B------:R-:W-:Y:S01]  /*29c0*/  IMAD.MOV.U32 R116, RZ, RZ, 0x6 ;  /* 0x00000006ff747424 */ /* 0x000fe200078e00ff */
[----:B------:R-:W-:Y:S01]  /*29d0*/  IADD3 R52, R0, -0x1, RZ ;  /* 0xffffffff00347810 */ /* 0x000fe20007ffe0ff */
[C---:B------:R-:W-:Y:S01]  /*29e0*/  IMAD.SHL.U32 R119, R5.reuse, 0x40, RZ ;  /* 0x0000004005777824 */ /* 0x040fe200078e00ff */
[----:B------:R-:W-:Y:S01]  /*29f0*/  SEL R9, R252, RZ, !P6 ;  /* 0x000000fffc097207 */ /* 0x000fe20007000000 */
[----:B------:R-:W-:Y:S01]  /*2a00*/  IMAD.MOV.U32 R117, RZ, RZ, 0x5 ;  /* 0x00000005ff757424 */ /* 0x000fe200078e00ff */
[C---:B------:R-:W-:Y:S01]  /*2a10*/  SHF.L.U64.HI R118, R5.reuse, R116, c[0x0][0x23c] ;  /* 0x00008f0005767619 */ /* 0x040fe20000010274 */
[----:B------:R-:W-:Y:S01]  /*2a20*/  IMAD.SHL.U32 R122, R5, 0x20, RZ ;  /* 0x00000020057a7824 */ /* 0x000fe200078e00ff */
[----:B------:R-:W-:-:S02]  /*2a30*/  ISETP.NE.U32.AND P2, PT, RZ, c[0x0][0x340], PT ;  /* 0x0000d000ff007a0c */ /* 0x000fc40003f45070 */
[----:B------:R-:W-:Y:S02]  /*2a40*/  SHF.L.U64.HI R117, R5, R117, c[0x0][0x23c] ;  /* 0x00008f0005757619 */ /* 0x000fe40000010275 */
[----:B------:R-:W-:Y:S02]  /*2a50*/  ISETP.NE.AND.EX P4, PT, RZ, c[0x0][0x344], PT, P2 ;  /* 0x0000d100ff007a0c */ /* 0x000fe40003f85320 */
[----:B------:R-:W-:Y:S02]  /*2a60*/  ISETP.GE.AND P5, PT, R205, c[0x0][0x1d4], PT ;  /* 0x00007500cd007a0c */ /* 0x000fe40003fa6270 */
[----:B------:R-:W-:Y:S02]  /*2a70*/  P2R R11, PR, RZ, 0x10 ;  /* 0x00000010ff0b7803 */ /* 0x000fe40000000000 */
[----:B--2---:R-:W-:-:S04]  /*2a80*/  SHF.R.S32.HI R10, RZ, 0x1f, R4 ;  /* 0x0000001fff0a7819 */ /* 0x004fc80000011404 */
[----:B------:R-:W-:-:S04]  /*2a90*/  LEA.HI R10, R10, R4, RZ, 0x3 ;  /* 0x000000040a0a7211 */ /* 0x000fc800078f18ff */
[----:B------:R-:W-:-:S04]  /*2aa0*/  SHF.R.S32.HI R10, RZ, 0x3, R10 ;  /* 0x00000003ff0a7819 */ /* 0x000fc8000001140a */
[----:B------:R-:W-:Y:S01]  /*2ab0*/  IADD3 R60, P0, R10, R12, RZ ;  /* 0x0000000c0a3c7210 */ /* 0x000fe20007f1e0ff */
[----:B------:R-:W-:-:S03]  /*2ac0*/  IMAD.IADD R108, R59, 0x1, -R10 ;  /* 0x000000013b6c7824 */ /* 0x000fc600078e0a0a */
[----:B------:R-:W-:Y:S01]  /*2ad0*/  LEA.HI.X.SX32 R61, R10, R2, 0x1, P0 ;  /* 0x000000020a3d7211 */ /* 0x000fe200000f0eff */
[----:B------:R-:W-:Y:S01]  /*2ae0*/  IMAD.WIDE.U32 R2, R60, c[0x0][0x238], R202 ;  /* 0x00008e003c027a25 */ /* 0x000fe200078e00ca */
[----:B------:R-:W-:Y:S02]  /*2af0*/  SEL R10, R251, RZ, !P6 ;  /* 0x000000fffb0a7207 */ /* 0x000fe40007000000 */
[----:B------:R-:W-:Y:S01]  /*2b00*/  ISETP.GE.AND P6, PT, R202, c[0x0][0x1d4], PT ;  /* 0x00007500ca007a0c */ /* 0x000fe20003fc6270 */
[----:B------:R-:W-:Y:S02]  /*2b10*/  IMAD R4, R61, c[0x0][0x238], RZ ;  /* 0x00008e003d047a24 */ /* 0x000fe400078e02ff */
[----:B------:R-:W-:Y:S02]  /*2b20*/  IMAD R0, R52, -0x40, R108 ;  /* 0xffffffc034007824 */ /* 0x000fe400078e026c */
[----:B------:R-:W-:-:S03]  /*2b30*/  IMAD R4, R60, c[0x0][0x23c], R4 ;  /* 0x00008f003c047a24 */ /* 0x000fc600078e0204 */
[C---:B------:R-:W-:Y:S01]  /*2b40*/  ISETP.GT.AND P0, PT, R0.reuse, 0x20, PT ;  /* 0x000000200000780c */ /* 0x040fe20003f04270 */
[----:B------:R-:W-:Y:S01]  /*2b50*/  IMAD.IADD R3, R3, 0x1, R4 ;  /* 0x0000000103037824 */ /* 0x000fe200078e0204 */
[----:B------:R-:W-:Y:S01]  /*2b60*/  ISETP.GE.AND P1, PT, R0, 0x1, PT ;  /* 0x000000010000780c */ /* 0x000fe20003f26270 */
[----:B------:R-:W-:Y:S02]  /*2b70*/  IMAD R4, R9, c[0x0][0x248], RZ ;  /* 0x0000920009047a24 */ /* 0x000fe400078e02ff */
[----:B------:R-:W-:-:S04]  /*2b80*/  IMAD.WIDE.U32 R2, R23, c[0x0][0x240], R2 ;  /* 0x0000900017027a25 */ /* 0x000fc800078e0002 */
[----:B------:R-:W-:Y:S02]  /*2b90*/  IMAD R3, R23, c[0x0][0x244], R3 ;  /* 0x0000910017037a24 */ /* 0x000fe400078e0203 */
[C---:B------:R-:W-:Y:S02]  /*2ba0*/  IMAD R4, R10.reuse, c[0x0][0x24c], R4 ;  /* 0x000093000a047a24 */ /* 0x040fe400078e0204 */
[----:B------:R-:W-:Y:S01]  /*2bb0*/  IMAD.WIDE.U32 R70, R10, c[0x0][0x248], R2 ;  /* 0x000092000a467a25 */ /* 0x000fe200078e0002 */
[----:B------:R-:W-:-:S03]  /*2bc0*/  SHF.R.S32.HI R3, RZ, 0x1f, R52 ;  /* 0x0000001fff037819 */ /* 0x000fc60000011434 */
[----:B------:R-:W-:Y:S02]  /*2bd0*/  IMAD.IADD R69, R71, 0x1, R4 ;  /* 0x0000000147457824 */ /* 0x000fe400078e0204 */
[----:B------:R-:W-:Y:S02]  /*2be0*/  IMAD.MOV.U32 R68, RZ, RZ, R70 ;  /* 0x000000ffff447224 */ /* 0x000fe400078e0046 */
[----:B------:R-:W-:Y:S02]  /*2bf0*/  IMAD R2, R118, R52, RZ ;  /* 0x0000003476027224 */ /* 0x000fe400078e02ff */
[----:B------:R-:W-:-:S04]  /*2c00*/  IMAD.WIDE.U32 R6, R52, R119, R68 ;  /* 0x0000007734067225 */ /* 0x000fc800078e0044 */
[----:B------:R-:W-:Y:S01]  /*2c10*/  IMAD R0, R3, R119, R2 ;  /* 0x0000007703007224 */ /* 0x000fe200078e0202 */
[----:B------:R-:W-:Y:S02]  /*2c20*/  @P0 IADD3 R3, P2, R122, R6, RZ ;  /* 0x000000067a030210 */ /* 0x000fe40007f5e0ff */
[----:B------:R-:W-:Y:S01]  /*2c30*/  @P1 LEA R4, P3, R6, c[0x0][0x220], 0x1 ;  /* 0x0000880006041a11 */ /* 0x000fe200078608ff */
[----:B------:R-:W-:-:S04]  /*2c40*/  IMAD.IADD R0, R7, 0x1, R0 ;  /* 0x0000000107007824 */ /* 0x000fc800078e0200 */
[----:B------:R-:W-:Y:S01]  /*2c50*/  @P0 IMAD.X R7, R0, 0x1, R117, P2 ;  /* 0x0000000100070824 */ /* 0x000fe200010e0675 */
[----:B------:R-:W-:Y:S02]  /*2c60*/  @P0 LEA R2, P2, R3, c[0x0][0x220], 0x1 ;  /* 0x0000880003020a11 */ /* 0x000fe400078408ff */
[----:B------:R-:W-:Y:S02]  /*2c70*/  @P1 LEA.HI.X R5, R6, c[0x0][0x224], R0, 0x1, P3 ;  /* 0x0000890006051a11 */ /* 0x000fe400018f0c00 */
[----:B------:R-:W-:Y:S02]  /*2c80*/  @P4 IADD3 R6, P3, R249, c[0x0][0x340], RZ ;  /* 0x0000d000f9064a10 */ /* 0x000fe40007f7e0ff */
[----:B------:R-:W-:Y:S01]  /*2c90*/  @P0 LEA.HI.X R3, R3, c[0x0][0x224], R7, 0x1, P2 ;  /* 0x0000890003030a11 */ /* 0x000fe200010f0c07 */
[----:B------:R-:W-:Y:S01]  /*2ca0*/  @!PT LDS RZ, [RZ] ;  /* 0x00000000fffff984 */ /* 0x000fe20000000800 */
[----:B------:R-:W-:Y:S01]  /*2cb0*/  @!PT LDS RZ, [RZ] ;  /* 0x00000000fffff984 */ /* 0x000fe20000000800 */
[----:B------:R-:W-:Y:S01]  /*2cc0*/  @!PT LDS RZ, [RZ] ;  /* 0x00000000fffff984 */ /* 0x000fe20000000800 */
[----:B------:R2:W-:Y:S01]  /*2cd0*/  @P1 LDGSTS.E.BYPASS.LTC128B.128 [R193+0x6100], [R4.64], !P6 ;  /* 0x0610000004c11fae */ /* 0x0005e2000f101d48 */
[----:B------:R-:W-:Y:S02]  /*2ce0*/  @P4 IADD3.X R7, R250, c[0x0][0x344], RZ, P3, !PT ;  /* 0x0000d100fa074a10 */ /* 0x000fe40001ffe4ff */
[----:B------:R-:W-:Y:S01]  /*2cf0*/  ISETP.NE.AND P3, PT, R11, RZ, PT ;  /* 0x000000ff0b00720c */ /* 0x000fe20003f65270 */
[----:B------:R2:W-:Y:S01]  /*2d00*/  @P1 LDGSTS.E.BYPASS.LTC128B.128 [R193+0x8100], [R4.64+0x80], !P5 ;  /* 0x0810008004c11fae */ /* 0x0005e2000e901d48 */
[----:B------:R-:W-:-:S11]  /*2d10*/  ISETP.GE.AND P4, PT, R206, c[0x0][0x1d4], PT ;  /* 0x00007500ce007a0c */ /* 0x000fd60003f86270 */
[----:B------:R-:W3:Y:S01]  /*2d20*/  @P3 LDG.E R0, [R6.64] ;  /* 0x0000000806003981 */ /* 0x000ee2000c1e1900 */
[----:B------:R-:W-:-:S03]  /*2d30*/  ISETP.GE.AND P2, PT, R102, c[0x0][0x27c], PT ;  /* 0x00009f0066007a0c */ /* 0x000fc60003f46270 */
[----:B------:R2:W-:Y:S01]  /*2d40*/  @P1 LDGSTS.E.BYPASS.LTC128B.128 [R193+0xa100], [R4.64+0x100], !P4 ;  /* 0x0a10010004c11fae */ /* 0x0005e2000e101d48 */
[----:B------:R-:W-:Y:S01]  /*2d50*/  IMAD.MOV.U32 R112, RZ, RZ, c[0x0][0x27c] ;  /* 0x00009f00ff707624 */ /* 0x000fe200078e00ff */
[----:B------:R-:W-:Y:S02]  /*2d60*/  LOP3.LUT R217, R217, 0xfffffffd, RZ, 0xc0, !PT ;  /* 0xfffffffdd9d97812 */ /* 0x000fe400078ec0ff */
[----:B------:R2:W-:Y:S04]  /*2d70*/  @P0 LDGSTS.E.BYPASS.LTC128B.128 [R193+0x7100], [R2.64], !P6 ;  /* 0x0710000002c10fae */ /* 0x0005e8000f101d48 */
[----:B------:R2:W-:Y:S04]  /*2d80*/  @P0 LDGSTS.E.BYPASS.LTC128B.128 [R193+0x9100], [R2.64+0x80], !P5 ;  /* 0x0910008002c10fae */ /* 0x0005e8000e901d48 */
[----:B------:R2:W-:Y:S01]  /*2d90*/  @P0 LDGSTS.E.BYPASS.LTC128B.128 [R193+0xb100], [R2.64+0x100], !P4 ;  /* 0x0b10010002c10fae */ /* 0x0005e2000e101d48 */
[----:B------:R-:W-:-:S03]  /*2da0*/  SHF.R.S32.HI R141, RZ, 0x1f, R140 ;  /* 0x0000001fff8d7819 */ /* 0x000fc6000001148c */
[----:B------:R-:W0:Y:S01]  /*2db0*/  LDGDEPBAR ;  /* 0x00000000000079af */ /* 0x000e220000000000 */
[----:B------:R-:W-:Y:S01]  /*2dc0*/  WARPSYNC 0xffffffff ;  /* 0xffffffff00007948 */ /* 0x000fe20003800000 */
[----:B------:R-:W-:Y:S01]  /*2dd0*/  SHF.R.S32.HI R11, RZ, 0x1f, R215 ;  /* 0x0000001fff0b7819 */ /* 0x000fe200000114d7 */
[----:B------:R-:W-:Y:S01]  /*2de0*/  IMAD.SHL.U32 R112, R112, 0x2, RZ ;  /* 0x0000000270707824 */ /* 0x000fe200078e00ff */
[----:B------:R-:W-:Y:S02]  /*2df0*/  @P2 LOP3.LUT R217, R217, 0x2, RZ, 0xfc, !PT ;  /* 0x00000002d9d92812 */ /* 0x000fe400078efcff */
[----:B-----5:R-:W-:Y:S02]  /*2e00*/  SHF.R.S32.HI R17, RZ, 0x1f, R128 ;  /* 0x0000001fff117819 */ /* 0x020fe40000011480 */
[----:B---3--:R-:W-:Y:S01]  /*2e10*/  @P3 SHF.R.S32.HI R16, RZ, 0x1f, R0 ;  /* 0x0000001fff103819 */ /* 0x008fe20000011400 */
[----:B------:R-:W-:Y:S02]  /*2e20*/  @!P3 IMAD.MOV.U32 R0, RZ, RZ, R251 ;  /* 0x000000ffff00b224 */ /* 0x000fe400078e00fb */
[----:B------:R-:W-:-:S02]  /*2e30*/  @!P3 IMAD.MOV.U32 R16, RZ, RZ, R252 ;  /* 0x000000ffff10b224 */ /* 0x000fc400078e00fc */
[----:B--2---:R-:W-:Y:S01]  /*2e40*/  IMAD R6, R11, c[0x0][0x280], RZ ;  /* 0x0000a0000b067a24 */ /* 0x004fe200078e02ff */
[----:B------:R-:W-:Y:S01]  /*2e50*/  ISETP.GE.AND P1, PT, R106, c[0x0][0x27c], PT ;  /* 0x00009f006a007a0c */ /* 0x000fe20003f26270 */
[----:B------:R-:W-:Y:S01]  /*2e60*/  IMAD.WIDE.U32 R4, R215, c[0x0][0x280], R140 ;  /* 0x0000a000d7047a25 */ /* 0x000fe200078e008c */
[----:B------:R-:W-:Y:S01]  /*2e70*/  ISETP.GE.AND P0, PT, R105, c[0x0][0x27c], PT ;  /* 0x00009f0069007a0c */ /* 0x000fe20003f06270 */
[----:B------:R-:W-:Y:S01]  /*2e80*/  BAR.SYNC.DEFER_BLOCKING 0x0 ;  /* 0x0000000000007b1d */ /* 0x000fe20000010000 */
[----:B------:R-:W-:Y:S01]  /*2e90*/  LOP3.LUT R217, R217, 0xfffffffe, RZ, 0xc0, !PT ;  /* 0xfffffffed9d97812 */ /* 0x000fe200078ec0ff */
[----:B------:R-:W-:Y:S01]  /*2ea0*/  IMAD R6, R215, c[0x0][0x284], R6 ;  /* 0x0000a100d7067a24 */ /* 0x000fe200078e0206 */
[----:B------:R-:W-:Y:S01]  /*2eb0*/  MOV R121, c[0x0][0x290] ;  /* 0x0000a40000797a02 */ /* 0x000fe20000000f00 */
[----:B------:R-:W-:-:S02]  /*2ec0*/  IMAD.WIDE.U32 R2, R23, c[0x0][0x260], R202 ;  /* 0x0000980017027a25 */ /* 0x000fc400078e00ca */
[----:B------:R-:W-:Y:S02]  /*2ed0*/  ULDC.U8 UR5, c[0x0][0x298] ;  /* 0x0000a60000057ab9 */ /* 0x000fe40000000000 */
[----:B------:R-:W-:Y:S02]  /*2ee0*/  IMAD R7, R9, c[0x0][0x268], RZ ;  /* 0x00009a0009077a24 */ /* 0x000fe400078e02ff */
[----:B------:R-:W-:Y:S01]  /*2ef0*/  IMAD.IADD R9, R5, 0x1, R6 ;  /* 0x0000000105097824 */ /* 0x000fe200078e0206 */
[----:B------:R-:W-:Y:S01]  /*2f00*/  @P1 LOP3.LUT R217, R217, 0x1, RZ, 0xfc, !PT ;  /* 0x00000001d9d91812 */ /* 0x000fe200078efcff */
[----:B------:R-:W-:Y:S01]  /*2f10*/  IMAD R5, R11, c[0x0][0x290], RZ ;  /* 0x0000a4000b057a24 */ /* 0x000fe200078e02ff */
[----:B------:R-:W-:Y:S01]  /*2f20*/  SEL R11, RZ, c[0x0][0x27c], !P1 ;  /* 0x00009f00ff0b7a07 */ /* 0x000fe20004800000 */
[----:B------:R-:W-:Y:S01]  /*2f30*/  IMAD R3, R23, c[0x0][0x264], R3 ;  /* 0x0000990017037a24 */ /* 0x000fe200078e0203 */
[----:B------:R-:W-:Y:S01]  /*2f40*/  LOP3.LUT R217, R217, 0xfffffffb, RZ, 0xc0, !PT ;  /* 0xfffffffbd9d97812 */ /* 0x000fe200078ec0ff */
[----:B------:R-:W-:Y:S01]  /*2f50*/  IMAD.IADD R109, R8, 0x1, R13 ;  /* 0x00000001086d7824 */ /* 0x000fe200078e020d */
[----:B------:R-:W-:Y:S01]  /*2f60*/  SEL R13, RZ, c[0x0][0x27c], !P0 ;  /* 0x00009f00ff0d7a07 */ /* 0x000fe20004000000 */
[----:B------:R-:W-:Y:S01]  /*2f70*/  IMAD.MOV.U32 R8, RZ, RZ, R4 ;  /* 0x000000ffff087224 */ /* 0x000fe200078e0004 */
[----:B------:R-:W-:Y:S01]  /*2f80*/  @P0 LOP3.LUT R217, R217, 0x4, RZ, 0xfc, !PT ;  /* 0x00000004d9d90812 */ /* 0x000fe200078efcff */
[----:B-1----:R-:W-:-:S02]  /*2f90*/  IMAD R14, R215, c[0x0][0x294], R5 ;  /* 0x0000a500d70e7a24 */ /* 0x002fc400078e0205 */
[----:B------:R-:W-:Y:S01]  /*2fa0*/  IMAD.WIDE.U32 R62, R10, c[0x0][0x268], R2 ;  /* 0x00009a000a3e7a25 */ /* 0x000fe200078e0002 */
[----:B------:R-:W-:-:S03]  /*2fb0*/  LOP3.LUT R217, R217, 0xffffffef, RZ, 0xc0, !PT ;  /* 0xffffffefd9d97812 */ /* 0x000fc600078ec0ff */
[----:B------:R-:W-:Y:S01]  /*2fc0*/  IMAD.WIDE.U32 R4, R215, c[0x0][0x280], R102 ;  /* 0x0000a000d7047a25 */ /* 0x000fe200078e0066 */
[----:B------:R-:W-:-:S03]  /*2fd0*/  LOP3.LUT R217, R217, 0xfffffff7, RZ, 0xc0, !PT ;  /* 0xfffffff7d9d97812 */ /* 0x000fc600078ec0ff */
[----:B------:R-:W-:Y:S01]  /*2fe0*/  IMAD R24, R10, c[0x0][0x26c], R7 ;  /* 0x00009b000a187a24 */ /* 0x000fe200078e0207 */
[----:B------:R-:W-:Y:S01]  /*2ff0*/  SEL R10, RZ, c[0x0][0x27c], !P2 ;  /* 0x00009f00ff0a7a07 */ /* 0x000fe20005000000 */
[----:B------:R-:W-:-:S04]  /*3000*/  IMAD.WIDE.U32 R2, R215, c[0x0][0x290], R140 ;  /* 0x0000a400d7027a25 */ /* 0x000fc800078e008c */
[----:B------:R-:W-:Y:S02]  /*3010*/  IMAD.IADD R5, R6, 0x1, R5 ;  /* 0x0000000106057824 */ /* 0x000fe400078e0205 */
[----:B------:R-:W-:Y:S01]  /*3020*/  IMAD.IADD R7, R3, 0x1, R14 ;  /* 0x0000000103077824 */ /* 0x000fe200078e020e */
[----:B------:R-:W-:Y:S01]  /*3030*/  IADD3 R3, R102, R10, RZ ;  /* 0x0000000a66037210 */ /* 0x000fe20007ffe0ff */
[----:B------:R-:W-:Y:S02]  /*3040*/  IMAD.MOV.U32 R6, RZ, RZ, R2 ;  /* 0x000000ffff067224 */ /* 0x000fe400078e0002 */
[----:B------:R-:W-:Y:S01]  /*3050*/  IMAD.IADD R2, R106, 0x1, R11 ;  /* 0x000000016a027824 */ /* 0x000fe200078e020b */
[----:B------:R-:W-:Y:S01]  /*3060*/  SHF.R.S32.HI R11, RZ, 0x1f, R3 ;  /* 0x0000001fff0b7819 */ /* 0x000fe20000011403 */
[----:B------:R-:W-:Y:S02]  /*3070*/  IMAD.IADD R13, R105, 0x1, R13 ;  /* 0x00000001690d7824 */ /* 0x000fe400078e020d */
[----:B------:R-:W-:Y:S01]  /*3080*/  IMAD.MOV.U32 R125, RZ, RZ, c[0x0][0x2b8] ;  /* 0x0000ae00ff7d7624 */ /* 0x000fe200078e00ff */
[----:B------:R-:W-:Y:S01]  /*3090*/  SHF.R.S32.HI R10, RZ, 0x1f, R2 ;  /* 0x0000001fff0a7819 */ /* 0x000fe20000011402 */
[----:B------:R-:W-:Y:S01]  /*30a0*/  IMAD.MOV.U32 R124, RZ, RZ, c[0x0][0x27c] ;  /* 0x00009f00ff7c7624 */ /* 0x000fe200078e00ff */
[----:B------:R-:W-:Y:S01]  /*30b0*/  SHF.R.S32.HI R15, RZ, 0x1f, R13 ;  /* 0x0000001fff0f7819 */ /* 0x000fe2000001140d */
[----:B------:R-:W-:Y:S01]  /*30c0*/  IMAD.MOV.U32 R120, RZ, RZ, c[0x0][0x280] ;  /* 0x0000a000ff787624 */ /* 0x000fe200078e00ff */
[CC--:B------:R-:W-:Y:S01]  /*30d0*/  LEA.HI R12, R11.reuse, R3.reuse, RZ, 0x3 ;  /* 0x000000030b0c7211 */ /* 0x0c0fe200078f18ff */
[----:B------:R-:W-:Y:S01]  /*30e0*/  IMAD.WIDE.U32 R84, R0, c[0x0][0x2b0], RZ ;  /* 0x0000ac0000547a25 */ /* 0x000fe200078e00ff */
[----:B------:R-:W-:-:S02]  /*30f0*/  LEA.HI R18, R11, R3, RZ, 0x6 ;  /* 0x000000030b127211 */ /* 0x000fc400078f30ff */
[-C--:B------:R-:W-:Y:S01]  /*3100*/  LEA.HI R11, R10, R2.reuse, RZ, 0x3 ;  /* 0x000000020a0b7211 */ /* 0x080fe200078f18ff */
[----:B------:R-:W-:Y:S01]  /*3110*/  IMAD.WIDE.U32 R76, R128, c[0x0][0x290], R6 ;  /* 0x0000a400804c7a25 */ /* 0x000fe200078e0006 */
[----:B------:R-:W-:Y:S02]  /*3120*/  LEA.HI R20, R10, R2, RZ, 0x6 ;  /* 0x000000020a147211 */ /* 0x000fe400078f30ff */
[-C--:B------:R-:W-:Y:S01]  /*3130*/  LEA.HI R10, R15, R13.reuse, RZ, 0x3 ;  /* 0x0000000d0f0a7211 */ /* 0x080fe200078f18ff */
[----:B------:R-:W-:Y:S01]  /*3140*/  IMAD.WIDE.U32 R2, R215, c[0x0][0x290], R102 ;  /* 0x0000a400d7027a25 */ /* 0x000fe200078e0066 */
[----:B------:R-:W-:Y:S02]  /*3150*/  LEA.HI R13, R15, R13, RZ, 0x6 ;  /* 0x0000000d0f0d7211 */ /* 0x000fe400078f30ff */
[----:B------:R-:W-:Y:S01]  /*3160*/  SHF.L.U32 R18, R18, 0x6, RZ ;  /* 0x0000000612127819 */ /* 0x000fe200000006ff */
[----:B------:R-:W-:Y:S01]  /*3170*/  IMAD.IADD R3, R14, 0x1, R3 ;  /* 0x000000010e037824 */ /* 0x000fe200078e0203 */
[----:B------:R-:W-:Y:S01]  /*3180*/  LOP3.LUT R19, R226, 0x38, R12, 0xf8, !PT ;  /* 0x00000038e2137812 */ /* 0x000fe200078ef80c */
[----:B------:R-:W-:Y:S01]  /*3190*/  IMAD.SHL.U32 R14, R20, 0x40, RZ ;  /* 0x00000040140e7824 */ /* 0x000fe200078e00ff */
[----:B------:R-:W-:Y:S01]  /*31a0*/  LOP3.LUT R22, R18, 0x7ffff000, RZ, 0xc0, !PT ;  /* 0x7ffff00012167812 */ /* 0x000fe200078ec0ff */
[----:B------:R-:W-:Y:S01]  /*31b0*/  IMAD.SHL.U32 R13, R13, 0x40, RZ ;  /* 0x000000400d0d7824 */ /* 0x000fe200078e00ff */
[----:B------:R-:W-:Y:S01]  /*31c0*/  LOP3.LUT R18, R226, 0x38, R10, 0xf8, !PT ;  /* 0x00000038e2127812 */ /* 0x000fe200078ef80a */
[----:B------:R-:W-:Y:S01]  /*31d0*/  IMAD.WIDE.U32 R82, R23, c[0x0][0x1e8], RZ ;  /* 0x00007a0017527a25 */ /* 0x000fe200078e00ff */
[----:B------:R-:W-:-:S02]  /*31e0*/  LOP3.LUT R21, R19, R227, RZ, 0x3c, !PT ;  /* 0x000000e313157212 */ /* 0x000fc400078e3cff */
[----:B------:R-:W-:Y:S01]  /*31f0*/  LOP3.LUT R15, R226, 0x38, R11, 0xf8, !PT ;  /* 0x00000038e20f7812 */ /* 0x000fe200078ef80b */
[----:B------:R-:W-:Y:S01]  /*3200*/  IMAD.WIDE.U32 R80, R23, c[0x0][0x210], RZ ;  /* 0x0000840017507a25 */ /* 0x000fe200078e00ff */
[----:B------:R-:W-:Y:S02]  /*3210*/  LOP3.LUT R19, R14, 0x7ffff000, RZ, 0xc0, !PT ;  /* 0x7ffff0000e137812 */ /* 0x000fe400078ec0ff */
[----:B------:R-:W-:Y:S01]  /*3220*/  ISETP.NE.AND P1, PT, R125, 0x1, PT ;  /* 0x000000017d00780c */ /* 0x000fe20003f25270 */
[----:B------:R-:W-:Y:S01]  /*3230*/  IMAD.WIDE.U32 R78, R128, c[0x0][0x280], R8 ;  /* 0x0000a000804e7a25 */ /* 0x000fe200078e0008 */
[----:B------:R-:W-:Y:S02]  /*3240*/  LOP3.LUT R14, R13, 0x7ffff000, RZ, 0xc0, !PT ;  /* 0x7ffff0000d0e7812 */ /* 0x000fe400078ec0ff */
[-C--:B------:R-:W-:Y:S01]  /*3250*/  LOP3.LUT R13, R18, R227.reuse, RZ, 0x3c, !PT ;  /* 0x000000e3120d7212 */ /* 0x080fe200078e3cff */
[----:B------:R-:W-:Y:S01]  /*3260*/  IMAD.WIDE.U32 R74, R128, c[0x0][0x280], R4 ;  /* 0x0000a000804a7a25 */ /* 0x000fe200078e0004 */
[----:B------:R-:W-:-:S02]  /*3270*/  LOP3.LUT R15, R15, R227, RZ, 0x3c, !PT ;  /* 0x000000e30f0f7212 */ /* 0x000fc400078e3cff */
[----:B------:R-:W-:Y:S01]  /*3280*/  ISETP.GE.AND P0, PT, R124, 0x1, PT ;  /* 0x000000017c00780c */ /* 0x000fe20003f06270 */
[----:B------:R-:W-:Y:S01]  /*3290*/  IMAD.WIDE.U32 R72, R128, c[0x0][0x290], R2 ;  /* 0x0000a40080487a25 */ /* 0x000fe200078e0002 */
[--C-:B------:R-:W-:Y:S02]  /*32a0*/  IADD3 R18, R13, R14, R228.reuse ;  /* 0x0000000e0d127210 */ /* 0x100fe40007ffe0e4 */
[--C-:B------:R-:W-:Y:S01]  /*32b0*/  IADD3 R19, R15, R19, R228.reuse ;  /* 0x000000130f137210 */ /* 0x100fe20007ffe0e4 */
[----:B------:R-:W-:Y:S01]  /*32c0*/  IMAD R13, R16, c[0x0][0x2b0], RZ ;  /* 0x0000ac00100d7a24 */ /* 0x000fe200078e02ff */
[----:B------:R-:W-:Y:S01]  /*32d0*/  IADD3 R21, R21, R22, R228 ;  /* 0x0000001615157210 */ /* 0x000fe20007ffe0e4 */
[C---:B------:R-:W-:Y:S01]  /*32e0*/  IMAD R15, R17.reuse, c[0x0][0x290], RZ ;  /* 0x0000a400110f7a24 */ /* 0x040fe200078e02ff */
[----:B------:R-:W-:Y:S01]  /*32f0*/  LOP3.LUT R67, R12, 0xfffffff8, RZ, 0xc0, !PT ;  /* 0xfffffff80c437812 */ /* 0x000fe200078ec0ff */
[----:B------:R-:W-:Y:S01]  /*3300*/  IMAD R16, R17, c[0x0][0x280], RZ ;  /* 0x0000a00011107a24 */ /* 0x000fe200078e02ff */
[----:B------:R-:W-:Y:S01]  /*3310*/  LOP3.LUT R66, R11, 0xfffffff8, RZ, 0xc0, !PT ;  /* 0xfffffff80b427812 */ /* 0x000fe200078ec0ff */
[----:B------:R-:W-:Y:S01]  /*3320*/  IMAD R14, R0, c[0x0][0x2b4], R13 ;  /* 0x0000ad00000e7a24 */ /* 0x000fe200078e020d */
[----:B------:R-:W-:Y:S01]  /*3330*/  LOP3.LUT R65, R10, 0xfffffff8, RZ, 0xc0, !PT ;  /* 0xfffffff80a417812 */ /* 0x000fe200078ec0ff */
[C---:B------:R-:W-:Y:S01]  /*3340*/  IMAD R0, R128.reuse, c[0x0][0x294], R15 ;  /* 0x0000a50080007a24 */ /* 0x040fe200078e020f */
[----:B------:R-:W-:Y:S01]  /*3350*/  @P1 LOP3.LUT R217, R217, 0x8, RZ, 0xfc, !PT ;  /* 0x00000008d9d91812 */ /* 0x000fe200078efcff */
[----:B------:R-:W-:Y:S01]  /*3360*/  IMAD R13, R128, c[0x0][0x284], R16 ;  /* 0x0000a100800d7a24 */ /* 0x000fe200078e0210 */
[CC--:B------:R-:W-:Y:S01]  /*3370*/  SHF.L.U64.HI R115, R120.reuse, R116.reuse, c[0x0][0x284] ;  /* 0x0000a10078737619 */ /* 0x0c0fe20000010274 */
[----:B------:R-:W-:Y:S01]  /*3380*/  IMAD R123, R243, 0x40, R215 ;  /* 0x00000040f37b7824 */ /* 0x000fe200078e02d7 */
[----:B------:R-:W-:Y:S01]  /*3390*/  SHF.L.U64.HI R116, R121, R116, c[0x0][0x294] ;  /* 0x0000a50079747619 */ /* 0x000fe20000010274 */
[----:B------:R-:W-:Y:S01]  /*33a0*/  IMAD.SHL.U32 R120, R120, 0x40, RZ ;  /* 0x0000004078787824 */ /* 0x000fe200078e00ff */
[----:B------:R-:W-:Y:S01]  /*33b0*/  IADD3 R100, R85, R14, RZ ;  /* 0x0000000e55647210 */ /* 0x000fe20007ffe0ff */
[----:B------:R-:W-:Y:S01]  /*33c0*/  IMAD.SHL.U32 R121, R121, 0x40, RZ ;  /* 0x0000004079797824 */ /* 0x000fe200078e00ff */
[----:B------:R-:W-:Y:S01]  /*33d0*/  SHF.R.S32.HI R99, RZ, 0x3, R12 ;  /* 0x00000003ff637819 */ /* 0x000fe2000001140c */
[C---:B------:R-:W-:Y:S01]  /*33e0*/  IMAD R104, R23.reuse, c[0x0][0x1ec], R83 ;  /* 0x00007b0017687a24 */ /* 0x040fe200078e0253 */
[----:B------:R-:W-:Y:S01]  /*33f0*/  SHF.R.S32.HI R98, RZ, 0x3, R11 ;  /* 0x00000003ff627819 */ /* 0x000fe2000001140b */
[----:B------:R-:W-:Y:S01]  /*3400*/  IMAD R101, R23, c[0x0][0x214], R81 ;  /* 0x0000850017657a24 */ /* 0x000fe200078e0251 */
[----:B------:R-:W-:Y:S01]  /*3410*/  SHF.R.S32.HI R97, RZ, 0x3, R10 ;  /* 0x00000003ff617819 */ /* 0x000fe2000001140a */
[----:B------:R-:W-:Y:S01]  /*3420*/  IMAD.IADD R64, R63, 0x1, R24 ;  /* 0x000000013f407824 */ /* 0x000fe200078e0218 */
[----:B------:R-:W-:Y:S01]  /*3430*/  IADD3 R95, R77, R0, RZ ;  /* 0x000000004d5f7210 */ /* 0x000fe20007ffe0ff */
[----:B------:R-:W-:Y:S01]  /*3440*/  IMAD.IADD R96, R79, 0x1, R13 ;  /* 0x000000014f607824 */ /* 0x000fe200078e020d */
[----:B------:R-:W-:Y:S01]  /*3450*/  SHF.R.S32.HI R93, RZ, 0x1f, R67 ;  /* 0x0000001fff5d7819 */ /* 0x000fe20000011443 */
[----:B------:R-:W-:Y:S01]  /*3460*/  IMAD.IADD R94, R13, 0x1, R75 ;  /* 0x000000010d5e7824 */ /* 0x000fe200078e024b */
[----:B------:R-:W-:Y:S01]  /*3470*/  SHF.R.S32.HI R92, RZ, 0x1f, R66 ;  /* 0x0000001fff5c7819 */ /* 0x000fe20000011442 */
[----:B------:R-:W-:Y:S01]  /*3480*/  IMAD.IADD R90, R0, 0x1, R73 ;  /* 0x00000001005a7824 */ /* 0x000fe200078e0249 */
[----:B------:R-:W-:Y:S01]  /*3490*/  SHF.R.S32.HI R91, RZ, 0x1f, R65 ;  /* 0x0000001fff5b7819 */ /* 0x000fe20000011441 */
[----:B------:R-:W-:Y:S01]  /*34a0*/  IMAD.SHL.U32 R89, R21, 0x2, RZ ;  /* 0x0000000215597824 */ /* 0x000fe200078e00ff */
[----:B------:R-:W-:Y:S01]  /*34b0*/  SHF.L.U32 R87, R18, 0x1, RZ ;  /* 0x0000000112577819 */ /* 0x000fe200000006ff */
[----:B------:R-:W-:Y:S01]  /*34c0*/  IMAD.SHL.U32 R88, R19, 0x2, RZ ;  /* 0x0000000213587824 */ /* 0x000fe200078e00ff */
[----:B------:R-:W-:-:S02]  /*34d0*/  @P0 LOP3.LUT R217, R217, 0x10, RZ, 0xfc, !PT ;  /* 0x00000010d9d90812 */ /* 0x000fc400078efcff */
.L_x_1325:
[----:B------:R-:W-:Y:S01]  /*34e0*/  IMAD.SHL.U32 R56, R52, 0x40, RZ ;  /* 0x0000004034387824 */ /* 0x000fe200078e00ff */
[----:B------:R-:W-:Y:S04]  /*34f0*/  DEPBAR.LE SB0, 0x0 ;  /* 0x000080000000791a */ /* 0x000fe80000000000 */
[----:B------:R-:W-:Y:S01]  /*3500*/  IMAD.IADD R0, R123, 0x1, R56 ;  /* 0x000000017b007824 */ /* 0x000fe200078e0238 */
[----:B------:R-:W-:Y:S01]  /*3510*/  ISETP.NE.AND P1, PT, R125, 0x1, PT ;  /* 0x000000017d00780c */ /* 0x000fe20003f25270 */
[----:B------:R-:W-:Y:S01]  /*3520*/  IMAD.MOV.U32 R53, RZ, RZ, RZ ;  /* 0x000000ffff357224 */ /* 0x000fe200078e00ff */
[----:B------:R-:W-:Y:S01]  /*3530*/  WARPSYNC 0xffffffff ;  /* 0xffffffff00007948 */ /* 0x000fe20003800000 */
[----:B-1----:R-:W-:Y:S01]  /*3540*/  IMAD.IADD R2, R109, 0x1, R0 ;  /* 0x000000016d027824 */ /* 0x002fe200078e0200 */
        /* <DEDUP_REMOVED lines=21> */
[C---:B------:R-:W-:Y:S04]  /*36a0*/  IMAD.WIDE.U32 R2, R53.reuse, c[0x0][0x1f0], R2 ;  /* 0x00007c0035027a25 */ /* 0x040fe800078e0002 */
        /* <DEDUP_REMOVED lines=9> */
[-C--:B------:R-:W-:Y:S01]  /*3740*/  IMAD R2, R116, R52.reuse, RZ ;  /* 0x0000003474027224 */ /* 0x080fe200078e02ff */
[----:B------:R-:W-:Y:S01]  /*3750*/  SHF.R.S32.HI R0, RZ, 0x1f, R52 ;  /* 0x0000001fff007819 */ /* 0x000fe20000011434 */
[----:B------:R-:W-:Y:S01]  /*3760*/  IMAD.WIDE.U32 R24, R120, R52, RZ ;  /* 0x0000003478187225 */ /* 0x000fe200078e00ff */
[----:B------:R-:W-:Y:S03]  /*3770*/  IADD3 R4, -R56, R59, RZ ;  /* 0x0000003b38047210 */ /* 0x000fe60007ffe1ff */
[----:B------:R-:W-:Y:S01]  /*3780*/  IMAD R3, R0, R120, R3 ;  /* 0x0000007800037224 */ /* 0x000fe200078e0203 */
[----:B------:R-:W-:Y:S01]  /*3790*/  IMNMX R55, R4, 0x40, PT ;  /* 0x0000004004377817 */ /* 0x000fe20003800200 */
[----:B------:R-:W-:Y:S02]  /*37a0*/  IMAD R2, R0, R121, R2 ;  /* 0x0000007900027224 */ /* 0x000fe400078e0202 */
[----:B------:R-:W-:Y:S01]  /*37b0*/  IMAD.WIDE.U32 R34, R121, R52, RZ ;  /* 0x0000003479227225 */ /* 0x000fe200078e00ff */
        /* <DEDUP_REMOVED lines=62> */
.L_x_1305:
[----:B------:R-:W-:Y:S05]  /*3ba0*/  BSYNC B0 ;  /* 0x0000000000007941 */ /* 0x000fea0003800000 */
.L_x_1304:
        /* <DEDUP_REMOVED lines=96> */
.L_x_1308:
[----:B------:R-:W-:Y:S05]  /*41b0*/  BSYNC B0 ;  /* 0x0000000000007941 */ /* 0x000fea0003800000 */
.L_x_1307:
        /* <DEDUP_REMOVED lines=59> */
.L_x_1310:
[----:B------:R-:W-:Y:S05]  /*4570*/  BSYNC B0 ;  /* 0x0000000000007941 */ /* 0x000fea0003800000 */
.L_x_1309:
        /* <DEDUP_REMOVED lines=12> */
[C---:B------:R-:W-:Y:S01]  /*4640*/  @!P0 IMAD.U32 R4, R7.reuse, 0x10000, RZ ;  /* 0x0001000007048824 */ /* 0x040fe200078e00ff */
[----:B------:R-:W-:Y:S02]  /*4650*/  @!P0 SHF.R.U32.HI R5, RZ, 0x10, R29 ;  /* 0x00000010ff058819 */ /* 0x000fe4000001161d */
[----:B------:R-:W-:Y:S02]  /*4660*/  @!P0 LOP3.LUT R7, R7, 0xffff0000, RZ, 0xc0, !PT ;  /* 0xffff000007078812 */ /* 0x000fe400078ec0ff */
        /* <DEDUP_REMOVED lines=9> */
[C---:B------:R-:W-:Y:S01]  /*4700*/  @!P0 LOP3.LUT R2, R9.reuse, 0xffff0000, RZ, 0xc0, !PT ;  /* 0xffff000009028812 */ /* 0x040fe200078ec0ff */
[----:B------:R-:W-:Y:S01]  /*4710*/  @!P0 FFMA.FTZ R0, R4, R6, R0 ;  /* 0x0000000604008223 */ /* 0x000fe20000010000 */
[----:B------:R-:W-:Y:S03]  /*4720*/  @!P0 SHF.L.U32 R4, R9, 0x10, RZ ;  /* 0x0000001009048819 */ /* 0x000fe600000006ff */
[C---:B------:R-:W-:Y:S02]  /*4730*/  @!P0 FMUL.FTZ R6, R2.reuse, R7 ;  /* 0x0000000702068220 */ /* 0x040fe40000410000 */
[-C--:B------:R-:W-:Y:S02]  /*4740*/  @!P0 FMUL.FTZ R2, R2, R3.reuse ;  /* 0x0000000302028220 */ /* 0x080fe40000410000 */
[----:B------:R-:W-:Y:S01]  /*4750*/  @!P0 FFMA.FTZ R21, R4, R3, -R6 ;  /* 0x0000000304158223 */ /* 0x000fe20000010806 */
[----:B------:R-:W-:Y:S01]  /*4760*/  @!P0 LOP3.LUT R3, R10, 0xffff0000, RZ, 0xc0, !PT ;  /* 0xffff00000a038812 */ /* 0x000fe200078ec0ff */
[----:B------:R-:W-:Y:S01]  /*4770*/  @!P0 FFMA.FTZ R2, R7, R4, R2 ;  /* 0x0000000407028223 */ /* 0x000fe20000010002 */
[C---:B------:R-:W-:Y:S01]  /*4780*/  @!P0 SHF.L.U32 R4, R5.reuse, 0x10, RZ ;  /* 0x0000001005048819 */ /* 0x040fe200000006ff */
[----:B------:R-:W-:Y:S01]  /*4790*/  @!P0 IMAD.U32 R6, R12, 0x10000, RZ ;  /* 0x000100000c068824 */ /* 0x000fe200078e00ff */
[----:B------:R-:W-:Y:S01]  /*47a0*/  @!P0 LOP3.LUT R5, R5, 0xffff0000, RZ, 0xc0, !PT ;  /* 0xffff000005058812 */ /* 0x000fe200078ec0ff */
[----:B------:R-:W-:Y:S01]  /*47b0*/  @!P0 IMAD.U32 R7, R10, 0x10000, RZ ;  /* 0x000100000a078824 */ /* 0x000fe200078e00ff */
[----:B------:R-:W-:Y:S01]  /*47c0*/  @!P0 F2FP.BF16.PACK_AB R2, R2, R21 ;  /* 0x000000150202823e */ /* 0x000fe200000010ff */
[C---:B------:R-:W-:Y:S02]  /*47d0*/  @!P0 FMUL.FTZ R13, R3.reuse, R6 ;  /* 0x00000006030d8220 */ /* 0x040fe40000410000 */
[----:B------:R-:W-:Y:S01]  /*47e0*/  @!P0 FMUL.FTZ R3, R3, R4 ;  /* 0x0000000403038220 */ /* 0x000fe20000410000 */
[----:B------:R-:W-:Y:S01]  /*47f0*/  @!P0 MOV R9, R2 ;  /* 0x0000000200098202 */ /* 0x000fe20000000f00 */
[----:B------:R-:W-:Y:S01]  /*4800*/  @!P0 FFMA.FTZ R13, R7, R4, -R13 ;  /* 0x00000004070d8223 */ /* 0x000fe2000001080d */
[C---:B------:R-:W-:Y:S01]  /*4810*/  @!P0 LOP3.LUT R4, R11.reuse, 0xffff0000, RZ, 0xc0, !PT ;  /* 0xffff00000b048812 */ /* 0x040fe200078ec0ff */
[----:B------:R-:W-:Y:S01]  /*4820*/  @!P0 FFMA.FTZ R3, R6, R7, R3 ;  /* 0x0000000706038223 */ /* 0x000fe20000010003 */
[----:B------:R-:W-:Y:S01]  /*4830*/  @!P0 LOP3.LUT R6, R12, 0xffff0000, RZ, 0xc0, !PT ;  /* 0xffff00000c068812 */ /* 0x000fe200078ec0ff */
[----:B------:R-:W-:Y:S03]  /*4840*/  @!P0 IMAD.U32 R7, R11, 0x10000, RZ ;  /* 0x000100000b078824 */ /* 0x000fe600078e00ff */
[----:B------:R-:W-:Y:S01]  /*4850*/  @!P0 F2FP.BF16.PACK_AB R3, R3, R13 ;  /* 0x0000000d0303823e */ /* 0x000fe200000010ff */
[C---:B------:R-:W-:Y:S02]  /*4860*/  @!P0 FMUL.FTZ R12, R4.reuse, R6 ;  /* 0x00000006040c8220 */ /* 0x040fe40000410000 */
[-C--:B------:R-:W-:Y:S02]  /*4870*/  @!P0 FMUL.FTZ R4, R4, R5.reuse ;  /* 0x0000000504048220 */ /* 0x080fe40000410000 */
[----:B------:R-:W-:Y:S01]  /*4880*/  @!P0 FFMA.FTZ R20, R7, R5, -R12 ;  /* 0x0000000507148223 */ /* 0x000fe2000001080c */
[----:B------:R-:W-:Y:S01]  /*4890*/  @!P0 F2FP.BF16.PACK_AB R12, R0, R25 ;  /* 0x00000019000c823e */ /* 0x000fe200000010ff */
[----:B------:R-:W-:Y:S02]  /*48a0*/  IMAD.SHL.U32 R5, R224, 0x8, RZ ;  /* 0x00000008e0057824 */ /* 0x000fe400078e00ff */
[----:B------:R-:W-:Y:S01]  /*48b0*/  @!P0 FFMA.FTZ R4, R6, R7, R4 ;  /* 0x0000000706048223 */ /* 0x000fe20000010004 */
[----:B----4-:R-:W-:Y:S01]  /*48c0*/  MOV R6, R44 ;  /* 0x0000002c00067202 */ /* 0x010fe20000000f00 */
[----:B---3--:R-:W-:Y:S02]  /*48d0*/  IMAD.MOV.U32 R7, RZ, RZ, R45 ;  /* 0x000000ffff077224 */ /* 0x008fe400078e002d */
[----:B------:R-:W-:Y:S01]  /*48e0*/  @!P0 IMAD.MOV.U32 R8, RZ, RZ, R12 ;  /* 0x000000ffff088224 */ /* 0x000fe200078e000c */
[C---:B------:R-:W-:Y:S01]  /*48f0*/  LEA R6, P1, R5.reuse, R6, 0x1 ;  /* 0x0000000605067211 */ /* 0x040fe200078208ff */
[----:B------:R-:W-:Y:S01]  /*4900*/  @!P0 IMAD.MOV.U32 R10, RZ, RZ, R3 ;  /* 0x000000ffff0a8224 */ /* 0x000fe200078e0003 */
[----:B------:R-:W-:Y:S02]  /*4910*/  @!P0 F2FP.BF16.PACK_AB R0, R4, R20 ;  /* 0x000000140400823e */ /* 0x000fe400000010ff */
[----:B------:R-:W-:Y:S02]  /*4920*/  LEA.HI.X.SX32 R7, R5, R7, 0x1, P1 ;  /* 0x0000000705077211 */ /* 0x000fe400008f0eff */
[----:B------:R-:W-:Y:S05]  /*4930*/  @!P0 MOV R11, R0 ;  /* 0x00000000000b8202 */ /* 0x000fea0000000f00 */
[----:B------:R1:W-:Y:S02]  /*4940*/  ST.E.128 [R6.64], R8 ;  /* 0x0000000806007985 */ /* 0x0003e4000c101d08 */
.L_x_1312:
[----:B------:R-:W-:Y:S05]  /*4950*/  BSYNC B0 ;  /* 0x0000000000007941 */ /* 0x000fea0003800000 */
.L_x_1311:
        /* <DEDUP_REMOVED lines=16> */
[----:B------:R-:W-:Y:S01]  /*4a60*/  @!P0 IMAD.U32 R6, R2, 0x10000, RZ ;  /* 0x0001000002068824 */ /* 0x000fe200078e00ff */
[----:B------:R-:W-:Y:S02]  /*4a70*/  @!P0 PRMT R14, R40, 0x5432, R4 ;  /* 0x00005432280e8816 */ /* 0x000fe40000000004 */
[----:B------:R-:W-:Y:S02]  /*4a80*/  @!P0 PRMT R5, R22, 0x5432, R3 ;  /* 0x0000543216058816 */ /* 0x000fe40000000003 */
[----:B------:R-:W-:Y:S01]  /*4a90*/  @!P0 LOP3.LUT R12, R12, 0xffff0000, RZ, 0xc0, !PT ;  /* 0xffff00000c0c8812 */ /* 0x000fe200078ec0ff */
[C---:B-1----:R-:W-:Y:S01]  /*4aa0*/  @!P0 IMAD.U32 R3, R8.reuse, 0x10000, RZ ;  /* 0x0001000008038824 */ /* 0x042fe200078e00ff */
[----:B------:R-:W-:Y:S02]  /*4ab0*/  @!P0 LOP3.LUT R0, R8, 0xffff0000, RZ, 0xc0, !PT ;  /* 0xffff000008008812 */ /* 0x000fe400078ec0ff */
[----:B------:R-:W-:Y:S03]  /*4ac0*/  @!P0 LOP3.LUT R4, R9, 0xffff0000, RZ, 0xc0, !PT ;  /* 0xffff000009048812 */ /* 0x000fe600078ec0ff */
[C---:B------:R-:W-:Y:S02]  /*4ad0*/  @!P0 FMUL.FTZ R13, R0.reuse, R7 ;  /* 0x00000007000d8220 */ /* 0x040fe40000410000 */
[-C--:B------:R-:W-:Y:S02]  /*4ae0*/  @!P0 FMUL.FTZ R0, R0, R6.reuse ;  /* 0x0000000600008220 */ /* 0x080fe40000410000 */
[----:B------:R-:W-:Y:S01]  /*4af0*/  @!P0 FFMA.FTZ R25, R3, R6, -R13 ;  /* 0x0000000603198223 */ /* 0x000fe2000001080d */
[----:B------:R-:W-:Y:S01]  /*4b00*/  @!P0 LOP3.LUT R6, R2, 0xffff0000, RZ, 0xc0, !PT ;  /* 0xffff000002068812 */ /* 0x000fe200078ec0ff */
[----:B------:R-:W-:Y:S01]  /*4b10*/  @!P0 FFMA.FTZ R0, R7, R3, R0 ;  /* 0x0000000307008223 */ /* 0x000fe20000010000 */
[----:B------:R-:W-:Y:S01]  /*4b20*/  @!P0 SHF.L.U32 R7, R9, 0x10, RZ ;  /* 0x0000001009078819 */ /* 0x000fe200000006ff */
[----:B------:R-:W-:Y:S01]  /*4b30*/  @!P0 FMUL.FTZ R15, R4, R12 ;  /* 0x0000000c040f8220 */ /* 0x000fe20000410000 */
[----:B------:R-:W-:Y:S01]  /*4b40*/  @!P0 LOP3.LUT R3, R10, 0xffff0000, RZ, 0xc0, !PT ;  /* 0xffff00000a038812 */ /* 0x000fe200078ec0ff */
[C---:B------:R-:W-:Y:S01]  /*4b50*/  @!P0 IMAD.U32 R13, R14.reuse, 0x10000, RZ ;  /* 0x000100000e0d8824 */ /* 0x040fe200078e00ff */
[----:B------:R-:W-:Y:S01]  /*4b60*/  @!P0 LOP3.LUT R14, R14, 0xffff0000, RZ, 0xc0, !PT ;  /* 0xffff00000e0e8812 */ /* 0x000fe200078ec0ff */
[-C--:B------:R-:W-:Y:S02]  /*4b70*/  @!P0 FMUL.FTZ R2, R4, R6.reuse ;  /* 0x0000000604028220 */ /* 0x080fe40000410000 */
[----:B------:R-:W-:Y:S01]  /*4b80*/  @!P0 FFMA.FTZ R15, R7, R6, -R15 ;  /* 0x00000006070f8223 */ /* 0x000fe2000001080f */
[----:B------:R-:W-:Y:S01]  /*4b90*/  @!P0 SHF.L.U32 R6, R10, 0x10, RZ ;  /* 0x000000100a068819 */ /* 0x000fe200000006ff */
[C---:B------:R-:W-:Y:S01]  /*4ba0*/  @!P0 IMAD.U32 R4, R5.reuse, 0x10000, RZ ;  /* 0x0001000005048824 */ /* 0x040fe200078e00ff */
[----:B------:R-:W-:Y:S01]  /*4bb0*/  @!P0 LOP3.LUT R5, R5, 0xffff0000, RZ, 0xc0, !PT ;  /* 0xffff000005058812 */ /* 0x000fe200078ec0ff */
[C---:B------:R-:W-:Y:S02]  /*4bc0*/  @!P0 FMUL.FTZ R22, R3.reuse, R13 ;  /* 0x0000000d03168220 */ /* 0x040fe40000410000 */
[-C--:B------:R-:W-:Y:S02]  /*4bd0*/  @!P0 FMUL.FTZ R3, R3, R4.reuse ;  /* 0x0000000403038220 */ /* 0x080fe40000410000 */
[----:B------:R-:W-:Y:S01]  /*4be0*/  @!P0 FFMA.FTZ R22, R6, R4, -R22 ;  /* 0x0000000406168223 */ /* 0x000fe20000010816 */
[C---:B------:R-:W-:Y:S01]  /*4bf0*/  @!P0 LOP3.LUT R4, R11.reuse, 0xffff0000, RZ, 0xc0, !PT ;  /* 0xffff00000b048812 */ /* 0x040fe200078ec0ff */
[----:B------:R-:W-:Y:S02]  /*4c00*/  @!P0 FFMA.FTZ R2, R12, R7, R2 ;  /* 0x000000070c028223 */ /* 0x000fe40000010002 */
[----:B------:R-:W-:Y:S02]  /*4c10*/  @!P0 IMAD.U32 R7, R11, 0x10000, RZ ;  /* 0x000100000b078824 */ /* 0x000fe400078e00ff */
[----:B------:R-:W-:Y:S01]  /*4c20*/  @!P0 FMUL.FTZ R12, R4, R14 ;  /* 0x0000000e040c8220 */ /* 0x000fe20000410000 */
[----:B------:R-:W-:Y:S01]  /*4c30*/  @!P0 F2FP.BF16.PACK_AB R2, R2, R15 ;  /* 0x0000000f0202823e */ /* 0x000fe200000010ff */
[-C--:B------:R-:W-:Y:S02]  /*4c40*/  @!P0 FMUL.FTZ R4, R4, R5.reuse ;  /* 0x0000000504048220 */ /* 0x080fe40000410000 */
[----:B------:R-:W-:Y:S01]  /*4c50*/  @!P0 FFMA.FTZ R3, R13, R6, R3 ;  /* 0x000000060d038223 */ /* 0x000fe20000010003 */
[----:B------:R-:W-:Y:S01]  /*4c60*/  @!P0 MOV R9, R2 ;  /* 0x0000000200098202 */ /* 0x000fe20000000f00 */
        /* <DEDUP_REMOVED lines=9> */
.L_x_1314:
[----:B------:R-:W-:Y:S05]  /*4d00*/  BSYNC B0 ;  /* 0x0000000000007941 */ /* 0x000fea0003800000 */
.L_x_1313:
        /* <DEDUP_REMOVED lines=58> */
.L_x_1316:
[----:B------:R-:W-:Y:S05]  /*50b0*/  BSYNC B0 ;  /* 0x0000000000007941 */ /* 0x000fea0003800000 */
.L_x_1315:
        /* <DEDUP_REMOVED lines=58> */
.L_x_1303:
        /* <DEDUP_REMOVED lines=47> */
.L_x_1318:
[----:B------:R-:W-:Y:S05]  /*5750*/  BSYNC B0 ;  /* 0x0000000000007941 */ /* 0x000fea0003800000 */
.L_x_1317:
        /* <DEDUP_REMOVED lines=26> */
[----:B--2---:R-:W-:Y:S02]  /*5900*/  PRMT R46, R2, 0x5410, R0 ;  /* 0x00005410022e7816 */ /* 0x004fe40000000000 */
[----:B------:R-:W-:Y:S04]  /*5910*/  MOV R0, R36 ;  /* 0x0000002400007202 */ /* 0x000fe80000000f00 */
[----:B------:R-:W-:Y:S01]  /*5920*/  PRMT R45, R0, 0x7610, R45 ;  /* 0x00007610002d7816 */ /* 0x000fe2000000002d */
[----:B------:R-:W-:Y:S05]  /*5930*/  IMAD.MOV.U32 R0, RZ, RZ, R37 ;  /* 0x000000ffff007224 */ /* 0x000fea00078e0025 */
        /* <DEDUP_REMOVED lines=11> */
[----:B------:R-:W-:Y:S02]  /*59f0*/  IMAD.MOV.U32 R28, RZ, RZ, R13 ;  /* 0x000000ffff1c7224 */ /* 0x000fe400078e000d */
[----:B------:R-:W-:Y:S01]  /*5a00*/  IMAD.MOV.U32 R8, RZ, RZ, R7 ;  /* 0x000000ffff087224 */ /* 0x000fe200078e0007 */
        /* <DEDUP_REMOVED lines=16> */
[----:B------:R-:W-:Y:S02]  /*5b10*/  @!P0 SHF.R.U32.HI R5, RZ, 0x10, R5 ;  /* 0x00000010ff058819 */ /* 0x000fe40000011605 */
[----:B------:R-:W-:Y:S02]  /*5b20*/  IADD3 R3, R4, R3, R228 ;  /* 0x0000000304037210 */ /* 0x000fe40007ffe0e4 */
[----:B------:R-:W-:Y:S02]  /*5b30*/  @!P0 PRMT R5, R9, 0x5410, R5 ;  /* 0x0000541009058816 */ /* 0x000fe40000000005 */
[----:B------:R-:W-:Y:S01]  /*5b40*/  @!P0 PRMT R28, R28, 0x5410, R10 ;  /* 0x000054101c1c8816 */ /* 0x000fe2000000000a */
[----:B------:R-:W-:Y:S01]  /*5b50*/  IMAD.SHL.U32 R13, R3, 0x2, RZ ;  /* 0x00000002030d7824 */ /* 0x000fe200078e00ff */
[--C-:B------:R-:W-:Y:S02]  /*5b60*/  @!P0 SHF.R.U32.HI R3, RZ, 0x10, R7.reuse ;  /* 0x00000010ff038819 */ /* 0x100fe40000011607 */
[----:B------:R-:W-:Y:S02]  /*5b70*/  MOV R4, R6 ;  /* 0x0000000600047202 */ /* 0x000fe40000000f00 */
[----:B------:R-:W-:Y:S01]  /*5b80*/  @!P0 SHF.R.U64 R6, R6, 0x10, R7 ;  /* 0x0000001006068819 */ /* 0x000fe20000001207 */
[----:B------:R-:W2:Y:S01]  /*5b90*/  LDS.128 R12, [R13+0x6100] ;  /* 0x006100000d0c7984 */ /* 0x000ea20000000c00 */
[----:B------:R-:W-:Y:S02]  /*5ba0*/  @!P0 PRMT R7, R0, 0x5410, R2 ;  /* 0x0000541000078816 */ /* 0x000fe40000000002 */
[----:B------:R-:W-:Y:S01]  /*5bb0*/  @!P0 PRMT R9, R4, 0x5410, R6 ;  /* 0x0000541004098816 */ /* 0x000fe20000000006 */
[----:B------:R-:W-:Y:S01]  /*5bc0*/  @!P0 IMAD.U32 R4, R11, 0x10000, RZ ;  /* 0x000100000b048824 */ /* 0x000fe200078e00ff */
[----:B------:R-:W-:Y:S01]  /*5bd0*/  @!P0 PRMT R10, R8, 0x5410, R3 ;  /* 0x00005410080a8816 */ /* 0x000fe20000000003 */
[----:B------:R-:W-:Y:S01]  /*5be0*/  @!P0 IMAD.U32 R2, R7, 0x10000, RZ ;  /* 0x0001000007028824 */ /* 0x000fe200078e00ff */
[----:B------:R-:W-:Y:S01]  /*5bf0*/  @!P0 PRMT R29, R29, 0x5410, R30 ;  /* 0x000054101d1d8816 */ /* 0x000fe2000000001e */
[----:B-1----:R-:W-:Y:S01]  /*5c00*/  @!P0 IMAD.U32 R3, R32, 0x10000, RZ ;  /* 0x0001000020038824 */ /* 0x002fe200078e00ff */
[----:B------:R-:W-:Y:S02]  /*5c10*/  @!P0 PRMT R31, R44, 0x5410, R31 ;  /* 0x000054102c1f8816 */ /* 0x000fe4000000001f */
        /* <DEDUP_REMOVED lines=53> */
[C---:B------:R-:W-:Y:S01]  /*5f70*/  @!P0 SHF.L.U32 R8, R10.reuse, 0x10, RZ ;  /* 0x000000100a088819 */ /* 0x040fe200000006ff */
[----:B------:R-:W-:Y:S02]  /*5f80*/  @!P0 IMAD.U32 R9, R31, 0x10000, RZ ;  /* 0x000100001f098824 */ /* 0x000fe400078e00ff */
        /* <DEDUP_REMOVED lines=28> */
.L_x_1320:
[----:B------:R-:W-:Y:S05]  /*6150*/  BSYNC B0 ;  /* 0x0000000000007941 */ /* 0x000fea0003800000 */
.L_x_1319:
[----:B------:R-:W-:Y:S01]  /*6160*/  ISETP.GE.AND P0, PT, R106, c[0x0][0x1d4], PT ;  /* 0x000075006a007a0c */ /* 0x000fe20003f06270 */
[----:B------:R-:W-:Y:S01]  /*6170*/  @!UPT UIADD3 URZ, URZ, URZ, URZ ;  /* 0x0000003f3f3ff290 */ /* 0x000fe2000fffe03f */
[----:B------:R-:W-:Y:S11]  /*6180*/  BSSY B0, `(.L_x_1321) ;  /* 0x0000079000007945 */ /* 0x000ff60003800000 */
[----:B------:R-:W-:-:S05]  /*6190*/  @P0 BRA `(.L_x_1322) ;  /* 0x0000077000000947 */ /* 0x000fca0003800000 */
[----:B------:R-:W-:Y:S01]  /*61a0*/  LOP3.LUT P1, RZ, R217, 0x1, RZ, 0xc0, !PT ;  /* 0x00000001d9ff7812 */ /* 0x000fe2000782c0ff */
[----:B------:R-:W2:Y:S01]  /*61b0*/  LDS.128 R28, [R88+0x6100] ;  /* 0x00610000581c7984 */ /* 0x000ea20000000c00 */
[----:B------:R-:W-:Y:S02]  /*61c0*/  ISETP.GE.AND P0, PT, R106, c[0x0][0x27c], PT ;  /* 0x00009f006a007a0c */ /* 0x000fe40003f06270 */
[----:B------:R-:W-:Y:S04]  /*61d0*/  SEL R0, R112, R110, !P1 ;  /* 0x0000006e70007207 */ /* 0x000fe80004800000 */
[----:B-1----:R-:W-:Y:S04]  /*61e0*/  SHF.R.S32.HI R2, RZ, 0x1f, R0 ;  /* 0x0000001fff027819 */ /* 0x002fe80000011400 */
[----:B------:R-:W-:Y:S03]  /*61f0*/  LEA.HI R0, R2, R0, RZ, 0x4 ;  /* 0x0000000002007211 */ /* 0x000fe600078f20ff */
[--C-:B------:R-:W-:Y:S02]  /*6200*/  @!P0 SHF.R.U64 R3, R36, 0x10, R37.reuse ;  /* 0x0000001024038819 */ /* 0x100fe40000001225 */
[----:B------:R-:W-:Y:S02]  /*6210*/  LEA.HI.SX32 R0, R0, R98, 0x1c ;  /* 0x0000006200007211 */ /* 0x000fe400078fe2ff */
[----:B------:R-:W-:Y:S02]  /*6220*/  @!P0 SHF.R.U32.HI R6, RZ, 0x10, R37 ;  /* 0x00000010ff068819 */ /* 0x000fe40000011625 */
[----:B------:R-:W-:Y:S01]  /*6230*/  SHF.R.S32.HI R2, RZ, 0x1f, R0 ;  /* 0x0000001fff027819 */ /* 0x000fe20000011400 */
[----:B------:R-:W-:Y:S01]  /*6240*/  IMAD.SHL.U32 R32, R0, 0x8, RZ ;  /* 0x0000000800207824 */ /* 0x000fe200078e00ff */
[C---:B------:R-:W-:Y:S02]  /*6250*/  @!P0 PRMT R13, R45.reuse, 0x5410, R3 ;  /* 0x000054102d0d8816 */ /* 0x040fe40000000003 */
        /* <DEDUP_REMOVED lines=11> */
[----:B------:R-:W-:Y:S01]  /*6310*/  @!P0 PRMT R15, R46, 0x5432, R15 ;  /* 0x000054322e0f8816 */ /* 0x000fe2000000000f */
        /* <DEDUP_REMOVED lines=8> */
[----:B--2---:R-:W-:Y:S01]  /*63a0*/  @!P0 IMAD.U32 R5, R28, 0x10000, RZ ;  /* 0x000100001c058824 */ /* 0x004fe200078e00ff */
[----:B------:R-:W-:Y:S02]  /*63b0*/  @!P0 LOP3.LUT R3, R3, 0xffff0000, RZ, 0xc0, !PT ;  /* 0xffff000003038812 */ /* 0x000fe400078ec0ff */
[----:B-1----:R-:W-:Y:S04]  /*63c0*/  @!P0 SHF.R.U64 R4, R18, 0x10, R19 ;  /* 0x0000001012048819 */ /* 0x002fe80000001213 */
        /* <DEDUP_REMOVED lines=84> */
.L_x_1322:
[----:B------:R-:W-:Y:S05]  /*6910*/  BSYNC B0 ;  /* 0x0000000000007941 */ /* 0x000fea0003800000 */
.L_x_1321:
        /* <DEDUP_REMOVED lines=9> */
[----:B------:R-:W-:Y:S02]  /*69b0*/  @!P0 SHF.R.U64 R8, R42, 0x10, R43 ;  /* 0x000000102a088819 */ /* 0x000fe4000000122b */
[----:B------:R-:W-:Y:S02]  /*69c0*/  LEA.HI.SX32 R0, R0, R97, 0x1c ;  /* 0x0000006100007211 */ /* 0x000fe400078fe2ff */
[----:B------:R-:W-:Y:S02]  /*69d0*/  @!P0 SHF.R.U64 R3, R22, 0x10, R23 ;  /* 0x0000001016038819 */ /* 0x000fe40000001217 */
[----:B------:R-:W-:Y:S01]  /*69e0*/  SHF.R.S32.HI R2, RZ, 0x1f, R0 ;  /* 0x0000001fff027819 */ /* 0x000fe20000011400 */
[----:B------:R-:W-:Y:S01]  /*69f0*/  IMAD.SHL.U32 R32, R0, 0x8, RZ ;  /* 0x0000000800207824 */ /* 0x000fe200078e00ff */
[----:B------:R-:W-:Y:S02]  /*6a00*/  @!P0 PRMT R22, R48, 0x5410, R8 ;  /* 0x0000541030168816 */ /* 0x000fe40000000008 */
[----:B------:R-:W-:Y:S02]  /*6a10*/  LEA.HI R0, R2, R0, RZ, 0x3 ;  /* 0x0000000002007211 */ /* 0x000fe400078f18ff */
[----:B------:R-:W-:Y:S02]  /*6a20*/  LOP3.LUT R2, R226, 0x38, R32, 0xf8, !PT ;  /* 0x00000038e2027812 */ /* 0x000fe400078ef820 */
[----:B------:R-:W-:Y:S01]  /*6a30*/  @!P0 SHF.R.U32.HI R7, RZ, 0x10, R41 ;  /* 0x00000010ff078819 */ /* 0x000fe20000011629 */
[----:B------:R-:W-:Y:S01]  /*6a40*/  IMAD.SHL.U32 R0, R0, 0x200, RZ ;  /* 0x0000020000007824 */ /* 0x000fe200078e00ff */
[----:B------:R-:W-:Y:S02]  /*6a50*/  LOP3.LUT R2, R2, R227, RZ, 0x3c, !PT ;  /* 0x000000e302027212 */ /* 0x000fe400078e3cff */
[----:B------:R-:W-:Y:S02]  /*6a60*/  @!P0 PRMT R11, R47, 0x5432, R7 ;  /* 0x000054322f0b8816 */ /* 0x000fe40000000007 */
[----:B------:R-:W-:Y:S02]  /*6a70*/  LOP3.LUT R0, R0, 0x7ffff000, RZ, 0xc0, !PT ;  /* 0x7ffff00000007812 */ /* 0x000fe400078ec0ff */
[----:B------:R-:W-:Y:S01]  /*6a80*/  @!P0 SHF.R.U32.HI R5, RZ, 0x10, R23 ;  /* 0x00000010ff058819 */ /* 0x000fe20000011617 */
[----:B------:R-:W-:Y:S01]  /*6a90*/  @!P0 IMAD.U32 R16, R11, 0x10000, RZ ;  /* 0x000100000b108824 */ /* 0x000fe200078e00ff */
[----:B------:R-:W-:Y:S01]  /*6aa0*/  IADD3 R0, R2, R0, R228 ;  /* 0x0000000002007210 */ /* 0x000fe20007ffe0e4 */
[----:B-1----:R-:W-:Y:S01]  /*6ab0*/  @!P0 IMAD.U32 R8, R28, 0x10000, RZ ;  /* 0x000100001c088824 */ /* 0x002fe200078e00ff */
[----:B------:R-:W-:Y:S01]  /*6ac0*/  @!P0 PRMT R10, R27, 0x5432, R3 ;  /* 0x000054321b0a8816 */ /* 0x000fe20000000003 */
[----:B------:R-:W-:Y:S01]  /*6ad0*/  @!P0 IMAD.U32 R17, R29, 0x10000, RZ ;  /* 0x000100001d118824 */ /* 0x000fe200078e00ff */
[----:B------:R-:W-:Y:S01]  /*6ae0*/  @!P0 SHF.R.U64 R4, R40, 0x10, R41 ;  /* 0x0000001028048819 */ /* 0x000fe20000001229 */
[----:B------:R-:W-:Y:S01]  /*6af0*/  IMAD.SHL.U32 R0, R0, 0x2, RZ ;  /* 0x0000000200007824 */ /* 0x000fe200078e00ff */
[----:B------:R-:W-:Y:S02]  /*6b00*/  @!P0 SHF.R.U32.HI R2, RZ, 0x10, R21 ;  /* 0x00000010ff028819 */ /* 0x000fe40000011615 */
[----:B------:R-:W-:Y:S02]  /*6b10*/  @!P0 SHF.R.U32.HI R9, RZ, 0x10, R43 ;  /* 0x00000010ff098819 */ /* 0x000fe4000001162b */
[----:B------:R1:W2:Y:S02]  /*6b20*/  LDS.128 R12, [R0+0x6100] ;  /* 0x00610000000c7984 */ /* 0x0002a40000000c00 */
[----:B-1----:R-:W-:Y:S02]  /*6b30*/  @!P0 SHF.R.U64 R0, R20, 0x10, R21 ;  /* 0x0000001014008819 */ /* 0x002fe40000001215 */
[----:B------:R-:W-:Y:S02]  /*6b40*/  @!P0 PRMT R20, R47, 0x5410, R4 ;  /* 0x000054102f148816 */ /* 0x000fe40000000004 */
[C---:B------:R-:W-:Y:S02]  /*6b50*/  @!P0 PRMT R6, R26.reuse, 0x5432, R0 ;  /* 0x000054321a068816 */ /* 0x040fe40000000000 */
[----:B------:R-:W-:Y:S01]  /*6b60*/  @!P0 PRMT R4, R26, 0x5410, R2 ;  /* 0x000054101a048816 */ /* 0x000fe20000000002 */
[----:B------:R-:W-:Y:S01]  /*6b70*/  @!P0 IMAD.U32 R7, R20, 0x10000, RZ ;  /* 0x0001000014078824 */ /* 0x000fe200078e00ff */
[----:B------:R-:W-:Y:S01]  /*6b80*/  @!P0 PRMT R21, R48, 0x5432, R9 ;  /* 0x0000543230158816 */ /* 0x000fe20000000009 */
[C---:B------:R-:W-:Y:S01]  /*6b90*/  @!P0 IMAD.U32 R2, R6.reuse, 0x10000, RZ ;  /* 0x0001000006028824 */ /* 0x040fe200078e00ff */
[----:B------:R-:W-:Y:S02]  /*6ba0*/  @!P0 LOP3.LUT R6, R6, 0xffff0000, RZ, 0xc0, !PT ;  /* 0xffff000006068812 */ /* 0x000fe400078ec0ff */
[----:B------:R-:W-:Y:S02]  /*6bb0*/  @!P0 PRMT R9, R27, 0x5410, R5 ;  /* 0x000054101b098816 */ /* 0x000fe40000000005 */
[----:B------:R-:W-:Y:S01]  /*6bc0*/  @!P0 SHF.L.U32 R5, R4, 0x10, RZ ;  /* 0x0000001004058819 */ /* 0x000fe200000006ff */
        /* <DEDUP_REMOVED lines=12> */
[----:B------:R-:W-:Y:S02]  /*6c90*/  @!P0 LOP3.LUT R2, R13, 0xffff0000, RZ, 0xc0, !PT ;  /* 0xffff00000d028812 */ /* 0x000fe400078ec0ff */
[----:B------:R-:W-:Y:S02]  /*6ca0*/  @!P0 LOP3.LUT R19, R29, 0xffff0000, RZ, 0xc0, !PT ;  /* 0xffff00001d138812 */ /* 0x000fe400078ec0ff */
[----:B------:R-:W-:Y:S01]  /*6cb0*/  @!P0 LOP3.LUT R5, R12, 0xffff0000, RZ, 0xc0, !PT ;  /* 0xffff00000c058812 */ /* 0x000fe200078ec0ff */
[----:B------:R-:W-:Y:S01]  /*6cc0*/  @!P0 FMUL.FTZ R20, R2, R18 ;  /* 0x0000001202148220 */ /* 0x000fe20000410000 */
[----:B------:R-:W-:Y:S03]  /*6cd0*/  @!P0 LOP3.LUT R7, R4, 0xffff0000, RZ, 0xc0, !PT ;  /* 0xffff000004078812 */ /* 0x000fe600078ec0ff */
[----:B------:R-:W-:Y:S02]  /*6ce0*/  @!P0 FMUL.FTZ R23, R5, R8 ;  /* 0x0000000805178220 */ /* 0x000fe40000410000 */
[-C--:B------:R-:W-:Y:S02]  /*6cf0*/  @!P0 FMUL.FTZ R4, R2, R7.reuse ;  /* 0x0000000702048220 */ /* 0x080fe40000410000 */
[----:B------:R-:W-:Y:S02]  /*6d00*/  @!P0 FFMA.FTZ R25, R19, R7, -R20 ;  /* 0x0000000713198223 */ /* 0x000fe40000010814 */
[----:B------:R-:W-:Y:S02]  /*6d10*/  @!P0 FMUL.FTZ R2, R5, R6 ;  /* 0x0000000605028220 */ /* 0x000fe40000410000 */
[----:B------:R-:W-:Y:S01]  /*6d20*/  @!P0 IMAD.U32 R20, R22, 0x10000, RZ ;  /* 0x0001000016148824 */ /* 0x000fe200078e00ff */
[----:B------:R-:W-:Y:S01]  /*6d30*/  @!P0 F2FP.BF16.PACK_AB R25, R25, R24 ;  /* 0x000000181919823e */ /* 0x000fe200000010ff */
[----:B------:R-:W-:Y:S02]  /*6d40*/  @!P0 IMAD.U32 R5, R14, 0x10000, RZ ;  /* 0x000100000e058824 */ /* 0x000fe400078e00ff */
[----:B------:R-:W-:Y:S02]  /*6d50*/  @!P0 FFMA.FTZ R23, R11, R6, -R23 ;  /* 0x000000060b178223 */ /* 0x000fe40000010817 */
[----:B------:R-:W-:Y:S02]  /*6d60*/  @!P0 FFMA.FTZ R2, R8, R11, R2 ;  /* 0x0000000b08028223 */ /* 0x000fe40000010002 */
[----:B------:R-:W-:Y:S01]  /*6d70*/  @!P0 IMAD.U32 R8, R30, 0x10000, RZ ;  /* 0x000100001e088824 */ /* 0x000fe200078e00ff */
[----:B------:R-:W-:Y:S01]  /*6d80*/  @!P0 F2FP.BF16.PACK_AB R24, R23, R33 ;  /* 0x000000211718823e */ /* 0x000fe200000010ff */
[----:B------:R-:W-:Y:S02]  /*6d90*/  @!P0 IMAD.U32 R6, R10, 0x10000, RZ ;  /* 0x000100000a068824 */ /* 0x000fe400078e00ff */
[C---:B------:R-:W-:Y:S02]  /*6da0*/  @!P0 FMUL.FTZ R7, R5.reuse, R20 ;  /* 0x0000001405078220 */ /* 0x040fe40000410000 */
[-C--:B------:R-:W-:Y:S02]  /*6db0*/  @!P0 FMUL.FTZ R5, R5, R6.reuse ;  /* 0x0000000605058220 */ /* 0x080fe40000410000 */
[----:B------:R-:W-:Y:S01]  /*6dc0*/  @!P0 FFMA.FTZ R27, R8, R6, -R7 ;  /* 0x00000006081b8223 */ /* 0x000fe20000010807 */
[----:B------:R-:W-:Y:S01]  /*6dd0*/  @!P0 SHF.L.U32 R7, R15, 0x10, RZ ;  /* 0x000000100f078819 */ /* 0x000fe200000006ff */
[----:B------:R-:W-:Y:S01]  /*6de0*/  @!P0 FFMA.FTZ R3, R16, R17, R3 ;  /* 0x0000001110038223 */ /* 0x000fe20000010003 */
[----:B------:R-:W-:Y:S01]  /*6df0*/  @!P0 LOP3.LUT R16, R30, 0xffff0000, RZ, 0xc0, !PT ;  /* 0xffff00001e108812 */ /* 0x000fe200078ec0ff */
[----:B------:R-:W-:Y:S01]  /*6e00*/  @!P0 IMAD.U32 R17, R21, 0x10000, RZ ;  /* 0x0001000015118824 */ /* 0x000fe200078e00ff */
[----:B------:R-:W-:Y:S01]  /*6e10*/  @!P0 LOP3.LUT R6, R15, 0xffff0000, RZ, 0xc0, !PT ;  /* 0xffff00000f068812 */ /* 0x000fe200078ec0ff */
[----:B------:R-:W-:Y:S01]  /*6e20*/  @!P0 FFMA.FTZ R4, R18, R19, R4 ;  /* 0x0000001312048223 */ /* 0x000fe20000010004 */
[----:B------:R-:W-:Y:S01]  /*6e30*/  @!P0 LOP3.LUT R19, R21, 0xffff0000, RZ, 0xc0, !PT ;  /* 0xffff000015138812 */ /* 0x000fe200078ec0ff */
[----:B------:R-:W-:Y:S01]  /*6e40*/  @!P0 FFMA.FTZ R5, R20, R8, R5 ;  /* 0x0000000814058223 */ /* 0x000fe20000010005 */
[----:B------:R-:W-:Y:S01]  /*6e50*/  @!P0 LOP3.LUT R20, R31, 0xffff0000, RZ, 0xc0, !PT ;  /* 0xffff00001f148812 */ /* 0x000fe200078ec0ff */
[----:B------:R-:W-:Y:S01]  /*6e60*/  @!P0 IMAD.U32 R8, R9, 0x10000, RZ ;  /* 0x0001000009088824 */ /* 0x000fe200078e00ff */
[----:B------:R-:W-:Y:S01]  /*6e70*/  @!P0 F2FP.BF16.PACK_AB R3, R4, R3 ;  /* 0x000000030403823e */ /* 0x000fe200000010ff */
[----:B------:R-:W-:Y:S02]  /*6e80*/  @!P0 IMAD.U32 R18, R31, 0x10000, RZ ;  /* 0x000100001f128824 */ /* 0x000fe400078e00ff */
[C---:B------:R-:W-:Y:S02]  /*6e90*/  @!P0 FMUL.FTZ R11, R7.reuse, R17 ;  /* 0x00000011070b8220 */ /* 0x040fe40000410000 */
[-C--:B------:R-:W-:Y:S02]  /*6ea0*/  @!P0 FMUL.FTZ R7, R7, R8.reuse ;  /* 0x0000000807078220 */ /* 0x080fe40000410000 */
[----:B------:R-:W-:Y:S01]  /*6eb0*/  @!P0 FFMA.FTZ R26, R18, R8, -R11 ;  /* 0x00000008121a8223 */ /* 0x000fe2000001080b */
[----:B------:R-:W-:Y:S01]  /*6ec0*/  @!P0 LOP3.LUT R8, R9, 0xffff0000, RZ, 0xc0, !PT ;  /* 0xffff000009088812 */ /* 0x000fe200078ec0ff */
[----:B------:R-:W-:Y:S01]  /*6ed0*/  @!P0 FMUL.FTZ R9, R6, R19 ;  /* 0x0000001306098220 */ /* 0x000fe20000410000 */
[----:B------:R-:W-:Y:S01]  /*6ee0*/  @!P0 LOP3.LUT R11, R22, 0xffff0000, RZ, 0xc0, !PT ;  /* 0xffff0000160b8812 */ /* 0x000fe200078ec0ff */
[----:B------:R-:W-:Y:S01]  /*6ef0*/  @!P0 IMAD.MOV.U32 R28, RZ, RZ, R24 ;  /* 0x000000ffff1c8224 */ /* 0x000fe200078e0018 */
[C---:B----4-:R-:W-:Y:S01]  /*6f00*/  LEA R22, P1, R65.reuse, R50, 0x1 ;  /* 0x0000003241167211 */ /* 0x050fe200078208ff */
[-C--:B------:R-:W-:Y:S01]  /*6f10*/  @!P0 FFMA.FTZ R21, R20, R8.reuse, -R9 ;  /* 0x0000000814158223 */ /* 0x080fe20000010809 */
[----:B------:R-:W-:Y:S01]  /*6f20*/  @!P0 LOP3.LUT R9, R10, 0xffff0000, RZ, 0xc0, !PT ;  /* 0xffff00000a098812 */ /* 0x000fe200078ec0ff */
[----:B------:R-:W-:Y:S01]  /*6f30*/  @!P0 FMUL.FTZ R8, R6, R8 ;  /* 0x0000000806088220 */ /* 0x000fe20000410000 */
[----:B------:R-:W-:Y:S01]  /*6f40*/  @!P0 LOP3.LUT R6, R14, 0xffff0000, RZ, 0xc0, !PT ;  /* 0xffff00000e068812 */ /* 0x000fe200078ec0ff */
[----:B------:R-:W-:Y:S01]  /*6f50*/  @!P0 IMAD.MOV.U32 R29, RZ, RZ, R25 ;  /* 0x000000ffff1d8224 */ /* 0x000fe200078e0019 */
[----:B---3--:R-:W-:Y:S01]  /*6f60*/  LEA.HI.X R23, R65, R51, R91, 0x1, P1 ;  /* 0x0000003341177211 */ /* 0x008fe200008f0c5b */
[----:B------:R-:W-:Y:S01]  /*6f70*/  @!P0 IMAD.MOV.U32 R13, RZ, RZ, R3 ;  /* 0x000000ffff0d8224 */ /* 0x000fe200078e0003 */
[----:B------:R-:W-:Y:S01]  /*6f80*/  @!P0 F2FP.BF16.PACK_AB R21, R21, R26 ;  /* 0x0000001a1515823e */ /* 0x000fe200000010ff */
[C---:B------:R-:W-:Y:S02]  /*6f90*/  @!P0 FMUL.FTZ R10, R6.reuse, R11 ;  /* 0x0000000b060a8220 */ /* 0x040fe40000410000 */
[----:B------:R-:W-:Y:S01]  /*6fa0*/  @!P0 FMUL.FTZ R6, R6, R9 ;  /* 0x0000000906068220 */ /* 0x000fe20000410000 */
[----:B------:R-:W-:Y:S01]  /*6fb0*/  @!P0 MOV R31, R21 ;  /* 0x00000015001f8202 */ /* 0x000fe20000000f00 */
[----:B------:R-:W-:Y:S01]  /*6fc0*/  @!P0 FFMA.FTZ R10, R16, R9, -R10 ;  /* 0x00000009100a8223 */ /* 0x000fe2000001080a */
[----:B------:R-:W-:Y:S01]  /*6fd0*/  @!P0 F2FP.BF16.PACK_AB R9, R2, R0 ;  /* 0x000000000209823e */ /* 0x000fe200000010ff */
[----:B------:R-:W-:Y:S02]  /*6fe0*/  @!P0 FFMA.FTZ R6, R11, R16, R6 ;  /* 0x000000100b068223 */ /* 0x000fe40000010006 */
[----:B------:R-:W-:Y:S01]  /*6ff0*/  @!P0 FFMA.FTZ R7, R17, R18, R7 ;  /* 0x0000001211078223 */ /* 0x000fe20000010007 */
[----:B------:R-:W-:Y:S01]  /*7000*/  @!P0 F2FP.BF16.PACK_AB R10, R10, R27 ;  /* 0x0000001b0a0a823e */ /* 0x000fe200000010ff */
[----:B------:R-:W-:Y:S01]  /*7010*/  @!P0 FFMA.FTZ R8, R19, R20, R8 ;  /* 0x0000001413088223 */ /* 0x000fe20000010008 */
[----:B------:R-:W-:Y:S01]  /*7020*/  @!P0 F2FP.BF16.PACK_AB R2, R6, R5 ;  /* 0x000000050602823e */ /* 0x000fe200000010ff */
[----:B------:R-:W-:Y:S02]  /*7030*/  @!P0 IMAD.MOV.U32 R12, RZ, RZ, R9 ;  /* 0x000000ffff0c8224 */ /* 0x000fe400078e0009 */
[----:B------:R-:W-:Y:S01]  /*7040*/  @!P0 IMAD.MOV.U32 R30, RZ, RZ, R10 ;  /* 0x000000ffff1e8224 */ /* 0x000fe200078e000a */
[----:B------:R-:W-:Y:S01]  /*7050*/  @!P0 F2FP.BF16.PACK_AB R0, R8, R7 ;  /* 0x000000070800823e */ /* 0x000fe200000010ff */
[----:B------:R-:W-:Y:S03]  /*7060*/  @!P0 IMAD.MOV.U32 R14, RZ, RZ, R2 ;  /* 0x000000ffff0e8224 */ /* 0x000fe600078e0002 */
        /* <DEDUP_REMOVED lines=9> */
.L_x_1302:
        /* <DEDUP_REMOVED lines=39> */
.L_x_1306:
[----:B------:R-:W-:Y:S05]  /*7370*/  BSYNC B1 ;  /* 0x0000000000017941 */ /* 0x000fea0003800000 */
.L_x_1301:
        /* <DEDUP_REMOVED lines=10> */
[C---:B------:R-:W-:Y:S04]  /*7420*/  IMAD.WIDE.U32 R4, R53.reuse, c[0x0][0x218], R4 ;  /* 0x0000860035047a25 */ /* 0x040fe800078e0004 */
        /* <DEDUP_REMOVED lines=15> */
[C---:B------:R-:W-:Y:S01]  /*7520*/  @P0 IMAD R0, R9.reuse, c[0x0][0x25c], R0 ;  /* 0x0000970009000a24 */ /* 0x040fe200078e0200 */
[----:B------:R-:W-:Y:S02]  /*7530*/  @P0 MOV R7, R64 ;  /* 0x0000004000070202 */ /* 0x000fe40000000f00 */
        /* <DEDUP_REMOVED lines=13> */
[----:B------:R-:W-:Y:S05]  /*7610*/  @P0 LEA.HI.X R3, R6, c[0x0][0x254], R0, 0x1, P2 ;  /* 0x0000950006030a11 */ /* 0x000fea00010f0c00 */
[----:B------:R2:W-:Y:S04]  /*7620*/  @P0 LDGSTS.E.BYPASS.LTC128B.128 [R193+0x1100], [R2.64], !P6 ;  /* 0x0110000002c10fae */ /* 0x0005e8000f101d48 */
[----:B------:R2:W-:Y:S04]  /*7630*/  @P0 LDGSTS.E.BYPASS.LTC128B.128 [R193+0x3100], [R2.64+0x80], !P5 ;  /* 0x0310008002c10fae */ /* 0x0005e8000e901d48 */
[----:B------:R2:W-:Y:S01]  /*7640*/  @P0 LDGSTS.E.BYPASS.LTC128B.128 [R193+0x5100], [R2.64+0x100], !P4 ;  /* 0x0510010002c10fae */ /* 0x0005e2000e101d48 */
[----:B------:R-:W-:Y:S03]  /*7650*/  ISETP.GT.AND P0, PT, R55, R215, PT ;  /* 0x000000d73700720c */ /* 0x000fe60003f04270 */
[----:B------:R-:W0:Y:S04]  /*7660*/  LDGDEPBAR ;  /* 0x00000000000079af */ /* 0x000e280000000000 */
[----:B--2---:R1:W2:Y:S01]  /*7670*/  SHFL.IDX PT, R2, R10, RZ, 0x1c1f ;  /* 0x001c1fff0a027589 */ /* 0x0042a200000e0000 */
[----:B------:R-:W-:Y:S04]  /*7680*/  DEPBAR.LE SB0, 0x0 ;  /* 0x000080000000791a */ /* 0x000fe80000000000 */
[----:B------:R1:W3:Y:S04]  /*7690*/  SHFL.IDX PT, R3, R11, RZ, 0x1c1f ;  /* 0x001c1fff0b037589 */ /* 0x0002e800000e0000 */
[----:B------:R-:W-:Y:S06]  /*76a0*/  BAR.SYNC.DEFER_BLOCKING 0x0 ;  /* 0x0000000000007b1d */ /* 0x000fec0000010000 */
[----:B------:R-:W-:-:S05]  /*76b0*/  @!P0 BRA `(.L_x_1324) ;  /* 0x0000020000008947 */ /* 0x000fca0003800000 */
[----:B------:R-:W-:Y:S02]  /*76c0*/  ISETP.GE.AND P1, PT, R102, c[0x0][0x1d4], PT ;  /* 0x0000750066007a0c */ /* 0x000fe40003f26270 */
[C---:B------:R-:W-:Y:S02]  /*76d0*/  ISETP.GE.AND P3, PT, R213.reuse, c[0x0][0x1d4], PT ;  /* 0x00007500d5007a0c */ /* 0x040fe40003f66270 */
[----:B------:R-:W-:Y:S09]  /*76e0*/  ISETP.GE.AND P2, PT, R212, c[0x0][0x1d4], PT ;  /* 0x00007500d4007a0c */ /* 0x000ff20003f46270 */
[----:B------:R-:W5:Y:S01]  /*76f0*/  @!P1 LDS.128 R12, [R209] ;  /* 0x00000000d10c9984 */ /* 0x000f620000000c00 */
[CC--:B-12---:R-:W-:Y:S04]  /*7700*/  @!P1 LEA R4, P0, R102.reuse, R2.reuse, 0x1 ;  /* 0x0000000266049211 */ /* 0x0c6fe800078008ff */
[-C--:B---3--:R-:W-:Y:S02]  /*7710*/  @!P1 LEA.HI.X R5, R102, R3.reuse, R103, 0x1, P0 ;  /* 0x0000000366059211 */ /* 0x088fe400000f0c67 */
[CC--:B------:R-:W-:Y:S04]  /*7720*/  @!P3 LEA R8, P0, R213.reuse, R2.reuse, 0x1 ;  /* 0x00000002d508b211 */ /* 0x0c0fe800078008ff */
[-C--:B------:R-:W-:Y:S02]  /*7730*/  @!P3 LEA.HI.X R9, R213, R3.reuse, R235, 0x1, P0 ;  /* 0x00000003d509b211 */ /* 0x080fe400000f0ceb */
[CC--:B------:R-:W-:Y:S04]  /*7740*/  @!P2 LEA R6, P0, R212.reuse, R2.reuse, 0x1 ;  /* 0x00000002d406a211 */ /* 0x0c0fe800078008ff */
[-C--:B------:R-:W-:Y:S02]  /*7750*/  @!P2 LEA.HI.X R7, R212, R3.reuse, R234, 0x1, P0 ;  /* 0x00000003d407a211 */ /* 0x080fe400000f0cea */
[----:B------:R-:W-:Y:S11]  /*7760*/  ISETP.GE.AND P0, PT, R106, c[0x0][0x1d4], PT ;  /* 0x000075006a007a0c */ /* 0x000ff60003f06270 */
[----:B------:R-:W-:Y:S02]  /*7770*/  @!UPT UIADD3 URZ, URZ, URZ, URZ ;  /* 0x0000003f3f3ff290 */ /* 0x000fe4000fffe03f */
[----:B------:R-:W-:Y:S01]  /*7780*/  @!P0 IMAD.SHL.U32 R0, R225, 0x8, RZ ;  /* 0x00000008e1008824 */ /* 0x000fe200078e00ff */
[----:B-----5:R1:W-:Y:S04]  /*7790*/  @!P1 ST.E.128 [R4.64], R12 ;  /* 0x0000000c04009985 */ /* 0x0203e8000c101d08 */
        /* <DEDUP_REMOVED lines=18> */
.L_x_1324:
[----:B------:R-:W-:Y:S05]  /*78c0*/  BSYNC B0 ;  /* 0x0000000000007941 */ /* 0x000fea0003800000 */
.L_x_1323:
[C---:B------:R-:W-:Y:S02]  /*78d0*/  ISETP.GT.AND P0, PT, R52.reuse, R86, PT ;  /* 0x000000563400720c */ /* 0x040fe40003f04270 */
[----:B------:R-:W-:Y:S11]  /*78e0*/  IADD3 R52, R52, -0x1, RZ ;  /* 0xffffffff34347810 */ /* 0x000ff60007ffe0ff */
[----:B-12---:R-:W-:Y:S01]  /*78f0*/  @P0 SHF.R.S32.HI R2, RZ, 0x1f, R52 ;  /* 0x0000001fff020819 */ /* 0x006fe20000011434 */
[----:B------:R-:W-:Y:S02]  /*7900*/  @P0 IMAD R0, R118, R52, RZ ;  /* 0x0000003476000224 */ /* 0x000fe400078e02ff */
[----:B------:R-:W-:Y:S02]  /*7910*/  @P0 IMAD.MOV.U32 R4, RZ, RZ, R70 ;  /* 0x000000ffff040224 */ /* 0x000fe400078e0046 */
[----:B------:R-:W-:Y:S02]  /*7920*/  @P0 IMAD.MOV.U32 R5, RZ, RZ, R69 ;  /* 0x000000ffff050224 */ /* 0x000fe400078e0045 */
[-C--:B------:R-:W-:Y:S02]  /*7930*/  @P0 IMAD R0, R2, R119.reuse, R0 ;  /* 0x0000007702000224 */ /* 0x080fe400078e0200 */
[----:B------:R-:W-:Y:S04]  /*7940*/  @P0 IMAD.WIDE.U32 R4, R52, R119, R4 ;  /* 0x0000007734040225 */ /* 0x000fe800078e0004 */
[----:B------:R-:W-:Y:S01]  /*7950*/  @P0 IMAD.IADD R0, R5, 0x1, R0 ;  /* 0x0000000105000824 */ /* 0x000fe200078e0200 */
[C---:B------:R-:W-:Y:S04]  /*7960*/  @P0 LEA R2, P1, R4.reuse, c[0x0][0x220], 0x1 ;  /* 0x0000880004020a11 */ /* 0x040fe800078208ff */
[----:B---3--:R-:W-:Y:S02]  /*7970*/  @P0 LEA.HI.X R3, R4, c[0x0][0x224], R0, 0x1, P1 ;  /* 0x0000890004030a11 */ /* 0x008fe400008f0c00 */
        /* <DEDUP_REMOVED lines=15> */
.L_x_1300:
[----:B------:R-:W-:Y:S01]  /*7a70*/  IMAD.MOV.U32 R0, RZ, RZ, c[0x0][0x2c4] ;  /* 0x0000b100ff007624 */ /* 0x000fe200078e00ff */
[----:B------:R-:W-:Y:S04]  /*7a80*/  BSSY B0, `(.L_x_1326) ;  /* 0x0000029000007945 */ /* 0x000fe80003800000 */
[----:B------:R-:W-:-:S02]  /*7a90*/  ISETP.NE.AND P3, PT, R0, 0x1, PT ;  /* 0x000000010000780c */ /* 0x000fc40003f65270 */
[----:B------:R-:W-:-:S11]  /*7aa0*/  IADD3 R0, R239, 0x7f, RZ ;  /* 0x0000007fef007810 */ /* 0x000fd60007ffe0ff */
[----:B-1----:R-:W-:-:S05]  /*7ab0*/  @P3 IMAD.HI.U32 R2, R0, c[0x0][0x2c8], RZ ;  /* 0x0000b20000023a27 */ /* 0x002fca00078e00ff */
[----:B------:R-:W-:-:S05]  /*7ac0*/  @P3 SHF.R.U32.HI R0, RZ, c[0x0][0x2cc], R2 ;  /* 0x0000b300ff003a19 */ /* 0x000fca0000011602 */
[----:B------:R-:W-:-:S05]  /*7ad0*/  IMAD.IADD R0, R114, 0x1, R0 ;  /* 0x0000000172007824 */ /* 0x000fca00078e0200 */
[----:B------:R-:W-:-:S04]  /*7ae0*/  SHF.R.S32.HI R2, RZ, 0x1f, R0 ;  /* 0x0000001fff027819 */ /* 0x000fc80000011400 */
[----:B------:R-:W-:-:S04]  /*7af0*/  LEA.HI R0, R2, R0, RZ, 0x6 ;  /* 0x0000000002007211 */ /* 0x000fc800078f30ff */
[----:B------:R-:W-:-:S04]  /*7b00*/  SHF.R.S32.HI R0, RZ, 0x6, R0 ;  /* 0x00000006ff007819 */ /* 0x000fc80000011400 */
[----:B------:R-:W-:Y:S01]  /*7b10*/  IMNMX R6, R113, R0, PT ;  /* 0x0000000071067217 */ /* 0x000fe20003800200 */
[----:B------:R-:W-:-:S03]  /*7b20*/  IMAD.MOV.U32 R0, RZ, RZ, RZ ;  /* 0x000000ffff007224 */ /* 0x000fc600078e00ff */
[----:B------:R-:W-:-:S13]  /*7b30*/  ISETP.GE.AND P0, PT, R6, 0x1, PT ;  /* 0x000000010600780c */ /* 0x000fda0003f06270 */
        /* <DEDUP_REMOVED lines=29> */
.L_x_1327:
[----:B------:R-:W-:Y:S05]  /*7d10*/  BSYNC B0 ;  /* 0x0000000000007941 */ /* 0x000fea0003800000 */
.L_x_1326:
[----:B------:R-:W2:Y:S01]  /*7d20*/  LDL R2, [R1] ;  /* 0x0000000001027983 */ /* 0x000ea20000100800 */
[----:B------:R-:W-:Y:S01]  /*7d30*/  MOV R18, RZ ;  /* 0x000000ff00127202 */ /* 0x000fe20000000f00 */
[----:B------:R-:W-:Y:S01]  /*7d40*/  IMAD.MOV.U32 R15, RZ, RZ, RZ ;  /* 0x000000ffff0f7224 */ /* 0x000fe200078e00ff */
        /* <DEDUP_REMOVED lines=48> */
[----:B--2---:R-:W-:-:S04]  /*8050*/  IMAD R214, R2, R0, RZ ;  /* 0x0000000002d67224 */ /* 0x004fc800078e02ff */
[--C-:B------:R-:W-:Y:S01]  /*8060*/  IMAD.IADD R2, R214, 0x1, R0.reuse ;  /* 0x00000001d6027824 */ /* 0x100fe200078e0200 */
[----:B------:R-:W-:-:S04]  /*8070*/  PRMT R0, RZ, 0x7610, R0 ;  /* 0x00007610ff007816 */ /* 0x000fc80000000000 */
[----:B------:R-:W-:-:S04]  /*8080*/  IMNMX R194, R6, R2, PT ;  /* 0x0000000206c27217 */ /* 0x000fc80003800200 */
[----:B------:R-:W-:-:S13]  /*8090*/  ISETP.GT.AND P0, PT, R194, R214, PT ;  /* 0x000000d6c200720c */ /* 0x000fda0003f04270 */
        /* <DEDUP_REMOVED lines=8> */
[----:B------:R-:W-:Y:S01]  /*8120*/  ISETP.NE.U32.AND P0, PT, RZ, c[0x0][0x348], PT ;  /* 0x0000d200ff007a0c */ /* 0x000fe20003f05070 */
[----:B------:R-:W2:Y:S01]  /*8130*/  S2R R9, SR_TID.X ;  /* 0x0000000000097919 */ /* 0x000ea20000002100 */
[----:B------:R-:W-:Y:S01]  /*8140*/  LOP3.LUT R83, R246, 0xffff, RZ, 0xc0, !PT ;  /* 0x0000fffff6537812 */ /* 0x000fe200078ec0ff */
[----:B------:R-:W-:Y:S01]  /*8150*/  IMAD R0, R0, c[0x0][0x178], RZ ;  /* 0x00005e0000007a24 */ /* 0x000fe200078e02ff */
[----:B------:R-:W-:Y:S01]  /*8160*/  ISETP.NE.AND.EX P0, PT, RZ, c[0x0][0x34c], PT, P0 ;  /* 0x0000d300ff007a0c */ /* 0x000fe20003f05300 */
[----:B------:R-:W-:Y:S01]  /*8170*/  @P3 IMAD.HI.U32 R7, R4, c[0x0][0x2c8], RZ ;  /* 0x0000b20004073a27 */ /* 0x000fe200078e00ff */
[----:B------:R-:W-:Y:S02]  /*8180*/  ISETP.GE.AND P5, PT, R202, c[0x0][0x198], PT ;  /* 0x00006600ca007a0c */ /* 0x000fe40003fa6270 */
[----:B------:R-:W-:Y:S01]  /*8190*/  SEL R6, R252, RZ, !P0 ;  /* 0x000000fffc067207 */ /* 0x000fe20004000000 */
[----:B------:R-:W-:Y:S01]  /*81a0*/  IMAD R0, R129, c[0x0][0x17c], R0 ;  /* 0x00005f0081007a24 */ /* 0x000fe200078e0200 */
[----:B------:R-:W-:-:S02]  /*81b0*/  SEL R5, R251, RZ, !P0 ;  /* 0x000000fffb057207 */ /* 0x000fc40004000000 */
[----:B------:R-:W-:Y:S01]  /*81c0*/  ISETP.GE.AND P4, PT, R205, c[0x0][0x198], PT ;  /* 0x00006600cd007a0c */ /* 0x000fe20003f86270 */
[----:B------:R-:W-:Y:S01]  /*81d0*/  IMAD R6, R6, c[0x0][0x1c0], RZ ;  /* 0x0000700006067a24 */ /* 0x000fe200078e02ff */
[----:B------:R-:W-:-:S03]  /*81e0*/  IADD3 R92, R194, -0x1, RZ ;  /* 0xffffffffc25c7810 */ /* 0x000fc60007ffe0ff */
[----:B------:R-:W-:Y:S02]  /*81f0*/  IMAD R6, R5, c[0x0][0x1c4], R6 ;  /* 0x0000710005067a24 */ /* 0x000fe400078e0206 */
[----:B-1----:R-:W-:Y:S01]  /*8200*/  IMAD.WIDE.U32 R2, R129, c[0x0][0x178], RZ ;  /* 0x00005e0081027a25 */ /* 0x002fe200078e00ff */
[----:B--2---:R-:W-:-:S03]  /*8210*/  SHF.R.S32.HI R8, RZ, 0x1f, R9 ;  /* 0x0000001fff087819 */ /* 0x004fc60000011409 */
[----:B------:R-:W-:Y:S02]  /*8220*/  IMAD.IADD R3, R3, 0x1, R0 ;  /* 0x0000000103037824 */ /* 0x000fe400078e0200 */
[----:B------:R-:W-:Y:S01]  /*8230*/  IMAD.MOV.U32 R0, RZ, RZ, R4 ;  /* 0x000000ffff007224 */ /* 0x000fe200078e0004 */
[----:B------:R-:W-:Y:S01]  /*8240*/  @P3 SHF.R.U32.HI R0, RZ, c[0x0][0x2cc], R7 ;  /* 0x0000b300ff003a19 */ /* 0x000fe20000011607 */
[C---:B------:R-:W-:Y:S01]  /*8250*/  IMAD.WIDE.U32 R2, R83.reuse, c[0x0][0x1b8], R2 ;  /* 0x00006e0053027a25 */ /* 0x040fe200078e0002 */
[----:B------:R-:W-:Y:S02]  /*8260*/  LEA.HI R8, R8, R9, RZ, 0x3 ;  /* 0x0000000908087211 */ /* 0x000fe400078f18ff */
[----:B------:R-:W-:Y:S01]  /*8270*/  SHF.R.S32.HI R7, RZ, 0x1f, R0 ;  /* 0x0000001fff077819 */ /* 0x000fe20000011400 */
[----:B------:R-:W-:Y:S01]  /*8280*/  IMAD R3, R83, c[0x0][0x1bc], R3 ;  /* 0x00006f0053037a24 */ /* 0x000fe200078e0203 */
[----:B------:R-:W-:Y:S02]  /*8290*/  SHF.R.S32.HI R8, RZ, 0x3, R8 ;  /* 0x00000003ff087819 */ /* 0x000fe40000011408 */
[----:B------:R-:W-:Y:S01]  /*82a0*/  ISETP.GE.AND P3, PT, R206, c[0x0][0x198], PT ;  /* 0x00006600ce007a0c */ /* 0x000fe20003f66270 */
[----:B------:R-:W-:Y:S01]  /*82b0*/  IMAD.WIDE.U32 R2, R5, c[0x0][0x1c0], R2 ;  /* 0x0000700005027a25 */ /* 0x000fe200078e0002 */
[----:B------:R-:W-:-:S03]  /*82c0*/  IADD3 R5, -R0, RZ, RZ ;  /* 0x000000ff00057210 */ /* 0x000fc60007ffe1ff */
[----:B------:R-:W-:Y:S02]  /*82d0*/  IMAD.IADD R3, R3, 0x1, R6 ;  /* 0x0000000103037824 */ /* 0x000fe400078e0206 */
        /* <DEDUP_REMOVED lines=10> */
[----:B------:R-:W-:-:S03]  /*8380*/  IMAD.IADD R4, R8, 0x1, R239 ;  /* 0x0000000108047824 */ /* 0x000fc600078e02ef */
[----:B------:R-:W-:-:S04]  /*8390*/  IADD3 R0, R3, R0, RZ ;  /* 0x0000000003007210 */ /* 0x000fc80007ffe0ff */
[----:B------:R-:W-:Y:S02]  /*83a0*/  LEA.HI.X R5, R2, c[0x0][0x164], R0, 0x1, P0 ;  /* 0x0000590002057a11 */ /* 0x000fe400000f0c00 */
[----:B------:R-:W-:Y:S01]  /*83b0*/  @!P1 MOV R12, R251 ;  /* 0x000000fb000c9202 */ /* 0x000fe20000000f00 */
[----:B------:R-:W-:Y:S05]  /*83c0*/  BRA.DIV ~URZ, `(.L_x_1329) ;  /* 0x000163d27f007947 */ /* 0x000fea000b800000 */
[----:B------:R1:W2:Y:S02]  /*83d0*/  SHFL.IDX PT, R6, R5, RZ, 0x181f ;  /* 0x00181fff05067589 */ /* 0x0002a400000e0000 */
.L_x_1478:
[----:B------:R-:W-:Y:S05]  /*83e0*/  BRA.DIV ~URZ, `(.L_x_1330) ;  /* 0x000164227f007947 */ /* 0x000fea000b800000 */
[----:B------:R3:W4:Y:S02]  /*83f0*/  SHFL.IDX PT, R0, R7, RZ, 0x181f ;  /* 0x00181fff07007589 */ /* 0x00072400000e0000 */
.L_x_1479:
        /* <DEDUP_REMOVED lines=16> */
.L_x_1332:
[----:B------:R-:W-:Y:S05]  /*8500*/  BSYNC B0 ;  /* 0x0000000000007941 */ /* 0x000fea0003800000 */
.L_x_1331:
[----:B------:R-:W-:Y:S05]  /*8510*/  BRA.DIV ~URZ, `(.L_x_1333) ;  /* 0x000163527f007947 */ /* 0x000fea000b800000 */
[----:B--2---:R2:W1:Y:S04]  /*8520*/  SHFL.IDX PT, R6, R5, 0x1, 0x181f ;  /* 0x00381f0005067f89 */ /* 0x00446800000e0000 */
[----:B----4-:R2:W4:Y:S02]  /*8530*/  SHFL.IDX PT, R0, R7, 0x1, 0x181f ;  /* 0x00381f0007007f89 */ /* 0x01052400000e0000 */
.L_x_1480:
        /* <DEDUP_REMOVED lines=16> */
.L_x_1335:
[----:B------:R-:W-:Y:S05]  /*8640*/  BSYNC B0 ;  /* 0x0000000000007941 */ /* 0x000fea0003800000 */
.L_x_1334:
[----:B------:R-:W-:Y:S05]  /*8650*/  BRA.DIV ~URZ, `(.L_x_1336) ;  /* 0x000162d27f007947 */ /* 0x000fea000b800000 */
[----:B-1----:R1:W2:Y:S02]  /*8660*/  SHFL.IDX PT, R6, R5, 0x2, 0x181f ;  /* 0x00581f0005067f89 */ /* 0x0022a400000e0000 */
.L_x_1481:
[----:B------:R-:W-:Y:S05]  /*8670*/  BRA.DIV ~URZ, `(.L_x_1337) ;  /* 0x000163227f007947 */ /* 0x000fea000b800000 */
[----:B----4-:R4:W1:Y:S02]  /*8680*/  SHFL.IDX PT, R0, R7, 0x2, 0x181f ;  /* 0x00581f0007007f89 */ /* 0x01086400000e0000 */
.L_x_1482:
        /* <DEDUP_REMOVED lines=16> */
.L_x_1339:
[----:B------:R-:W-:Y:S05]  /*8790*/  BSYNC B0 ;  /* 0x0000000000007941 */ /* 0x000fea0003800000 */
.L_x_1338:
[----:B------:R-:W-:Y:S05]  /*87a0*/  BRA.DIV ~URZ, `(.L_x_1340) ;  /* 0x000162527f007947 */ /* 0x000fea000b800000 */
[----:B-12---:R-:W1:Y:S04]  /*87b0*/  SHFL.IDX PT, R5, R5, 0x3, 0x181f ;  /* 0x00781f0005057f89 */ /* 0x006e6800000e0000 */
[----:B------:R2:W3:Y:S02]  /*87c0*/  SHFL.IDX PT, R0, R7, 0x3, 0x181f ;  /* 0x00781f0007007f89 */ /* 0x0004e400000e0000 */
.L_x_1483:
[----:B------:R-:W-:Y:S01]  /*87d0*/  IADD3 R2, R4, 0x60, RZ ;  /* 0x0000006004027810 */ /* 0x000fe20007ffe0ff */
[----:B-----5:R-:W-:-:S03]  /*87e0*/  IMAD.WIDE.U32 R232, R12, c[0x0][0x2b0], RZ ;  /* 0x0000ac000ce87a25 */ /* 0x020fc600078e00ff */
[----:B------:R-:W-:-:S13]  /*87f0*/  ISETP.GE.AND P0, PT, R2, R36, PT ;  /* 0x000000240200720c */ /* 0x000fda0003f06270 */
[CC--:B---3--:R-:W-:Y:S02]  /*8800*/  @!P0 LEA R8, P1, R202.reuse, R0.reuse, 0x1 ;  /* 0x00000000ca088211 */ /* 0x0c8fe400078208ff */
[CC--:B------:R-:W-:Y:S02]  /*8810*/  @!P0 LEA R6, P2, R205.reuse, R0.reuse, 0x1 ;  /* 0x00000000cd068211 */ /* 0x0c0fe400078408ff */
[-C--:B-1----:R-:W-:Y:S02]  /*8820*/  @!P0 LEA.HI.X R9, R202, R5.reuse, R203, 0x1, P1 ;  /* 0x00000005ca098211 */ /* 0x082fe400008f0ccb */
[----:B------:R-:W-:Y:S02]  /*8830*/  @!P0 LEA R2, P1, R206, R0, 0x1 ;  /* 0x00000000ce028211 */ /* 0x000fe400078208ff */
[----:B------:R-:W-:Y:S01]  /*8840*/  SHF.R.S32.HI R0, RZ, 0x1f, R12 ;  /* 0x0000001fff007819 */ /* 0x000fe2000001140c */
[----:B------:R-:W-:Y:S01]  /*8850*/  @!PT LDS RZ, [RZ] ;  /* 0x00000000fffff984 */ /* 0x000fe20000000800 */
[----:B------:R-:W-:Y:S01]  /*8860*/  @!PT LDS RZ, [RZ] ;  /* 0x00000000fffff984 */ /* 0x000fe20000000800 */
[----:B------:R-:W-:Y:S01]  /*8870*/  @!PT LDS RZ, [RZ] ;  /* 0x00000000fffff984 */ /* 0x000fe20000000800 */
[----:B------:R1:W-:Y:S01]  /*8880*/  @!P0 LDGSTS.E.BYPASS.LTC128B.128 [R193+0xf100], [R8.64], !P5 ;  /* 0x0f10000008c18fae */ /* 0x0003e2000e901d48 */
[----:B--2-4-:R-:W-:-:S02]  /*8890*/  @!P0 LEA.HI.X R7, R205, R5, R219, 0x1, P2 ;  /* 0x00000005cd078211 */ /* 0x014fc400010f0cdb */
        /* <DEDUP_REMOVED lines=10> */
[----:B-1----:R-:W-:Y:S01]  /*8940*/  IMAD R2, R92, 0x40, R220 ;  /* 0x000000405c027824 */ /* 0x002fe200078e02dc */
[----:B------:R-:W-:Y:S01]  /*8950*/  LOP3.LUT R217, R217, 0xfffffffd, RZ, 0xc0, !PT ;  /* 0xfffffffdd9d97812 */ /* 0x000fe200078ec0ff */
[----:B------:R-:W-:Y:S01]  /*8960*/  IMAD.MOV.U32 R195, RZ, RZ, RZ ;  /* 0x000000ffffc37224 */ /* 0x000fe200078e00ff */
[----:B------:R-:W-:-:S02]  /*8970*/  ISETP.NE.AND P1, PT, R96, 0x1, PT ;  /* 0x000000016000780c */ /* 0x000fc40003f25270 */
[C---:B------:R-:W-:Y:S01]  /*8980*/  ISETP.GE.AND P0, PT, R2.reuse, R240, PT ;  /* 0x000000f00200720c */ /* 0x040fe20003f06270 */
[----:B------:R-:W-:-:S03]  /*8990*/  IMAD.IADD R2, R2, 0x1, R238 ;  /* 0x0000000102027824 */ /* 0x000fc600078e02ee */
[----:B------:R-:W-:Y:S01]  /*89a0*/  ISETP.GT.OR P0, PT, R220, 0x3f, P0 ;  /* 0x0000003fdc00780c */ /* 0x000fe20000704670 */
[----:B------:R-:W-:-:S06]  /*89b0*/  IMAD.MOV.U32 R0, RZ, RZ, R2 ;  /* 0x000000ffff007224 */ /* 0x000fcc00078e0002 */
[----:B------:R-:W-:Y:S01]  /*89c0*/  @P1 IMAD.HI.U32 R3, R2, c[0x0][0x2bc], RZ ;  /* 0x0000af0002031a27 */ /* 0x000fe200078e00ff */
[----:B------:R-:W-:-:S04]  /*89d0*/  @P1 LOP3.LUT R217, R217, 0x2, RZ, 0xfc, !PT ;  /* 0x00000002d9d91812 */ /* 0x000fc800078efcff */
[----:B------:R-:W-:-:S04]  /*89e0*/  @P1 SHF.R.U32.HI R0, RZ, c[0x0][0x2c0], R3 ;  /* 0x0000b000ff001a19 */ /* 0x000fc80000011603 */
[----:B------:R-:W-:-:S04]  /*89f0*/  @!P0 IADD3 R3, P1, R0, R232, RZ ;  /* 0x000000e800038210 */ /* 0x000fc80007f3e0ff */
[----:B------:R-:W-:Y:S02]  /*8a00*/  @!P0 LEA.HI.X.SX32 R5, R0, R237, 0x1, P1 ;  /* 0x000000ed00058211 */ /* 0x000fe400008f0eff */
[----:B------:R-:W-:-:S04]  /*8a10*/  @!P0 LEA R4, P1, R3, c[0x0][0x2a0], 0x2 ;  /* 0x0000a80003048a11 */ /* 0x000fc800078210ff */
[----:B------:R-:W-:-:S05]  /*8a20*/  @!P0 LEA.HI.X R5, R3, c[0x0][0x2a4], R5, 0x2, P1 ;  /* 0x0000a90003058a11 */ /* 0x000fca00008f1405 */
[----:B------:R-:W2:Y:S01]  /*8a30*/  @!P0 LDG.E R195, [R4.64] ;  /* 0x0000000804c38981 */ /* 0x000ea2000c1e1900 */
[----:B------:R-:W-:Y:S01]  /*8a40*/  IMAD.MOV R0, RZ, RZ, -R0 ;  /* 0x000000ffff007224 */ /* 0x000fe200078e0a00 */
[----:B------:R-:W-:Y:S01]  /*8a50*/  ISETP.GT.AND P6, PT, R220, 0x3f, PT ;  /* 0x0000003fdc00780c */ /* 0x000fe20003fc4270 */
[----:B------:R-:W-:Y:S01]  /*8a60*/  IMAD.WIDE.U32 R230, R83, c[0x0][0x1e8], RZ ;  /* 0x00007a0053e67a25 */ /* 0x000fe200078e00ff */
[----:B------:R-:W1:Y:S01]  /*8a70*/  S2R R11, SR_TID.X ;  /* 0x00000000000b7919 */ /* 0x000e620000002100 */
[----:B------:R-:W-:Y:S02]  /*8a80*/  LOP3.LUT R217, R217, 0xfffffffe, RZ, 0xc0, !PT ;  /* 0xfffffffed9d97812 */ /* 0x000fe400078ec0ff */
[----:B------:R-:W-:Y:S02]  /*8a90*/  IMAD R197, R0, c[0x0][0x2b8], R2 ;  /* 0x0000ae0000c57a24 */ /* 0x000fe400078e0202 */
[----:B------:R-:W-:Y:S02]  /*8aa0*/  IMAD R236, R83, c[0x0][0x1ec], R231 ;  /* 0x00007b0053ec7a24 */ /* 0x000fe400078e02e7 */
[----:B------:R-:W-:Y:S01]  /*8ab0*/  IMAD.WIDE.U32 R2, R197, c[0x0][0x1e0], RZ ;  /* 0x00007800c5027a25 */ /* 0x000fe200078e00ff */
[----:B------:R-:W-:-:S03]  /*8ac0*/  SHF.R.S32.HI R93, RZ, 0x1f, R197 ;  /* 0x0000001fff5d7819 */ /* 0x000fc600000114c5 */
[----:B------:R-:W-:Y:S01]  /*8ad0*/  IMAD R95, R92, -0x40, R240 ;  /* 0xffffffc05c5f7824 */ /* 0x000fe200078e02f0 */
[----:B------:R-:W-:Y:S01]  /*8ae0*/  @P6 LOP3.LUT R217, R217, 0x1, RZ, 0xfc, !PT ;  /* 0x00000001d9d96812 */ /* 0x000fe200078efcff */
[----:B------:R-:W-:-:S04]  /*8af0*/  IMAD R0, R93, c[0x0][0x1e0], RZ ;  /* 0x000078005d007a24 */ /* 0x000fc800078e02ff */
[----:B------:R-:W-:-:S04]  /*8b00*/  IMAD R0, R197, c[0x0][0x1e4], R0 ;  /* 0x00007900c5007a24 */ /* 0x000fc800078e0200 */
[----:B------:R-:W-:Y:S01]  /*8b10*/  IMAD.IADD R3, R3, 0x1, R0 ;  /* 0x0000000103037824 */ /* 0x000fe200078e0200 */
[----:B-1----:R-:W-:-:S04]  /*8b20*/  SHF.R.S32.HI R10, RZ, 0x1f, R11 ;  /* 0x0000001fff0a7819 */ /* 0x002fc8000001140b */
[----:B------:R-:W-:-:S04]  /*8b30*/  LEA.HI R10, R10, R11, RZ, 0x3 ;  /* 0x0000000b0a0a7211 */ /* 0x000fc800078f18ff */
[----:B------:R-:W-:-:S05]  /*8b40*/  SHF.R.S32.HI R10, RZ, 0x3, R10 ;  /* 0x00000003ff0a7819 */ /* 0x000fca000001140a */
[----:B------:R-:W-:-:S05]  /*8b50*/  IMAD.IADD R73, R95, 0x1, -R10 ;  /* 0x000000015f497824 */ /* 0x000fca00078e0a0a */
[----:B------:R-:W-:-:S13]  /*8b60*/  ISETP.GE.AND P1, PT, R73, 0x1, PT ;  /* 0x000000014900780c */ /* 0x000fda0003f26270 */
[----:B------:R-:W-:Y:S02]  /*8b70*/  @P1 ISETP.GE.AND P2, PT, R202, c[0x0][0x1d4], PT ;  /* 0x00007500ca001a0c */ /* 0x000fe40003f46270 */
[----:B------:R-:W-:Y:S02]  /*8b80*/  @P1 ISETP.GE.AND P4, PT, R205, c[0x0][0x1d4], PT ;  /* 0x00007500cd001a0c */ /* 0x000fe40003f86270 */
        /* <DEDUP_REMOVED lines=12> */
[----:B-1----:R-:W-:-:S02]  /*8c50*/  @P1 LEA R6, P0, R202, R3, 0x1 ;  /* 0x00000003ca061211 */ /* 0x002fc400078008ff */
[----:B------:R-:W-:Y:S02]  /*8c60*/  @P1 LEA R8, P3, R205, R3, 0x1 ;  /* 0x00000003cd081211 */ /* 0x000fe400078608ff */
[-C--:B--2---:R-:W-:Y:S02]  /*8c70*/  @P1 LEA.HI.X R7, R202, R4.reuse, R203, 0x1, P0 ;  /* 0x00000004ca071211 */ /* 0x084fe400000f0ccb */
[----:B------:R-:W-:Y:S02]  /*8c80*/  ISETP.GE.AND P0, PT, R73, 0x21, PT ;  /* 0x000000214900780c */ /* 0x000fe40003f06270 */
[----:B------:R-:W-:Y:S01]  /*8c90*/  @P1 LEA.HI.X R9, R205, R4, R219, 0x1, P3 ;  /* 0x00000004cd091211 */ /* 0x000fe200018f0cdb */
[----:B------:R1:W-:Y:S01]  /*8ca0*/  @P1 LDGSTS.E.BYPASS.LTC128B.128 [R193+0x6100], [R6.64], !P2 ;  /* 0x0610000006c11fae */ /* 0x0003e2000d101d48 */
[----:B------:R-:W-:-:S03]  /*8cb0*/  @P1 ISETP.GE.AND P2, PT, R206, c[0x0][0x1d4], PT ;  /* 0x00007500ce001a0c */ /* 0x000fc60003f46270 */
[----:B------:R3:W-:Y:S06]  /*8cc0*/  @P1 LDGSTS.E.BYPASS.LTC128B.128 [R193+0x8100], [R8.64], !P4 ;  /* 0x0810000008c11fae */ /* 0x0007ec000e101d48 */
[----:B------:R-:W-:Y:S02]  /*8cd0*/  @P0 ISETP.GE.AND P4, PT, R202, c[0x0][0x1d4], PT ;  /* 0x00007500ca000a0c */ /* 0x000fe40003f86270 */
[----:B-1----:R-:W-:-:S04]  /*8ce0*/  @P1 LEA R6, P3, R206, R3, 0x1 ;  /* 0x00000003ce061211 */ /* 0x002fc800078608ff */
[----:B------:R-:W-:Y:S02]  /*8cf0*/  @P1 LEA.HI.X R7, R206, R4, R218, 0x1, P3 ;  /* 0x00000004ce071211 */ /* 0x000fe400018f0cda */
[----:B------:R-:W-:Y:S02]  /*8d00*/  @P0 ISETP.GE.AND P3, PT, R205, c[0x0][0x1d4], PT ;  /* 0x00007500cd000a0c */ /* 0x000fe40003f66270 */
[----:B---3--:R-:W-:Y:S01]  /*8d10*/  @P0 LEA R8, P5, R202, R0, 0x1 ;  /* 0x00000000ca080211 */ /* 0x008fe200078a08ff */
[----:B------:R1:W-:Y:S01]  /*8d20*/  @P1 LDGSTS.E.BYPASS.LTC128B.128 [R193+0xa100], [R6.64], !P2 ;  /* 0x0a10000006c11fae */ /* 0x0003e2000d101d48 */
[----:B------:R-:W-:Y:S02]  /*8d30*/  @P0 ISETP.GE.AND P2, PT, R206, c[0x0][0x1d4], PT ;  /* 0x00007500ce000a0c */ /* 0x000fe40003f46270 */
[----:B----4-:R-:W-:-:S05]  /*8d40*/  @P0 LEA.HI.X R9, R202, R2, R203, 0x1, P5 ;  /* 0x00000002ca090211 */ /* 0x010fca00028f0ccb */
[----:B------:R2:W-:Y:S01]  /*8d50*/  @P0 LDGSTS.E.BYPASS.LTC128B.128 [R193+0x7100], [R8.64], !P4 ;  /* 0x0710000008c10fae */ /* 0x0005e2000e101d48 */
[----:B-1----:R-:W-:-:S04]  /*8d60*/  @P0 LEA R6, P1, R205, R0, 0x1 ;  /* 0x00000000cd060211 */ /* 0x002fc800078208ff */
[----:B------:R-:W-:Y:S02]  /*8d70*/  @P0 LEA.HI.X R7, R205, R2, R219, 0x1, P1 ;  /* 0x00000002cd070211 */ /* 0x000fe400008f0cdb */
[----:B------:R-:W-:-:S03]  /*8d80*/  @P0 LEA R4, P1, R206, R0, 0x1 ;  /* 0x00000000ce040211 */ /* 0x000fc600078208ff */
[----:B------:R2:W-:Y:S01]  /*8d90*/  @P0 LDGSTS.E.BYPASS.LTC128B.128 [R193+0x9100], [R6.64], !P3 ;  /* 0x0910000006c10fae */ /* 0x0005e2000d901d48 */
[----:B------:R-:W-:-:S05]  /*8da0*/  @P0 LEA.HI.X R5, R206, R2, R218, 0x1, P1 ;  /* 0x00000002ce050211 */ /* 0x000fca00008f0cda */
[----:B------:R2:W-:Y:S01]  /*8db0*/  @P0 LDGSTS.E.BYPASS.LTC128B.128 [R193+0xb100], [R4.64], !P2 ;  /* 0x0b10000004c10fae */ /* 0x0005e2000d101d48 */
[----:B------:R-:W-:-:S03]  /*8dc0*/  ISETP.LT.AND P0, PT, RZ, c[0x0][0x27c], PT ;  /* 0x00009f00ff007a0c */ /* 0x000fc60003f01270 */
[----:B------:R-:W0:Y:S10]  /*8dd0*/  LDGDEPBAR ;  /* 0x00000000000079af */ /* 0x000e340000000000 */
[----:B------:R-:W-:Y:S05]  /*8de0*/  @P0 BRA `(.L_x_1341) ;  /* 0x0000002000000947 */ /* 0x000fea0003800000 */
[----:B------:R-:W-:-:S04]  /*8df0*/  DEPBAR.LE SB0, 0x1 ;  /* 0x000080400000791a */ /* 0x000fc80000000000 */
[----:B------:R-:W-:Y:S05]  /*8e00*/  BRA `(.L_x_1342) ;  /* 0x00006d8000007947 */ /* 0x000fea0003800000 */
.L_x_1341:
[----:B------:R-:W-:Y:S01]  /*8e10*/  ULDC.U8 UR4, c[0x0][0x298] ;  /* 0x0000a60000047ab9 */ /* 0x000fe20000000000 */
[----:B------:R-:W-:Y:S01]  /*8e20*/  SHF.R.S32.HI R0, RZ, 0x1f, R128 ;  /* 0x0000001fff007819 */ /* 0x000fe20000011480 */
[----:B--2---:R-:W-:Y:S01]  /*8e30*/  IMAD.WIDE.U32 R4, R128, c[0x0][0x280], RZ ;  /* 0x0000a00080047a25 */ /* 0x004fe200078e00ff */
[----:B------:R-:W-:Y:S01]  /*8e40*/  ISETP.NE.AND P0, PT, RZ, UR4, PT ;  /* 0x00000004ff007c0c */ /* 0x000fe2000bf05270 */
[----:B------:R-:W-:Y:S01]  /*8e50*/  BSSY B2, `(.L_x_1342) ;  /* 0x00006d3000027945 */ /* 0x000fe20003800000 */
[----:B------:R-:W-:Y:S01]  /*8e60*/  IADD3 R30, R215, R239, RZ ;  /* 0x000000efd71e7210 */ /* 0x000fe20007ffe0ff */
[C---:B------:R-:W-:Y:S02]  /*8e70*/  IMAD R2, R0.reuse, c[0x0][0x280], RZ ;  /* 0x0000a00000027a24 */ /* 0x040fe400078e02ff */
[----:B------:R-:W-:Y:S02]  /*8e80*/  IMAD R0, R0, c[0x0][0x290], RZ ;  /* 0x0000a40000007a24 */ /* 0x000fe400078e02ff */
[----:B------:R-:W-:-:S02]  /*8e90*/  IMAD R7, R128, c[0x0][0x284], R2 ;  /* 0x0000a10080077a24 */ /* 0x000fc400078e0202 */
[C---:B------:R-:W-:Y:S01]  /*8ea0*/  IMAD R6, R128.reuse, c[0x0][0x294], R0 ;  /* 0x0000a50080067a24 */ /* 0x040fe200078e0200 */
[----:B------:R-:W-:Y:S01]  /*8eb0*/  LEA R0, R243, R30, 0x6 ;  /* 0x0000001ef3007211 */ /* 0x000fe200078e30ff */
[----:B------:R-:W-:Y:S01]  /*8ec0*/  IMAD.WIDE.U32 R2, R128, c[0x0][0x290], RZ ;  /* 0x0000a40080027a25 */ /* 0x000fe200078e00ff */
[----:B------:R-:W-:-:S04]  /*8ed0*/  IADD3 R7, R7, R5, RZ ;  /* 0x0000000507077210 */ /* 0x000fc80007ffe0ff */
[----:B------:R-:W-:Y:S01]  /*8ee0*/  IADD3 R6, R6, R3, RZ ;  /* 0x0000000306067210 */ /* 0x000fe20007ffe0ff */
[----:B------:R-:W-:Y:S05]  /*8ef0*/  @!P0 BRA `(.L_x_1343) ;  /* 0x0000368000008947 */ /* 0x000fea0003800000 */
[----:B------:R1:W5:Y:S01]  /*8f00*/  LDL R78, [R1+0x38] ;  /* 0x00003800014e7983 */ /* 0x0003620000100800 */
[----:B------:R-:W-:-:S03]  /*8f10*/  IMAD.MOV.U32 R8, RZ, RZ, c[0x0][0x2c4] ;  /* 0x0000b100ff087624 */ /* 0x000fc600078e00ff */
[----:B------:R1:W5:Y:S02]  /*8f20*/  LDL R77, [R1+0x34] ;  /* 0x00003400014d7983 */ /* 0x0003640000100800 */
[----:B------:R-:W-:Y:S02]  /*8f30*/  ISETP.NE.AND P1, PT, R8, 0x1, PT ;  /* 0x000000010800780c */ /* 0x000fe40003f25270 */
[----:B------:R1:W5:Y:S04]  /*8f40*/  LDL R76, [R1+0x30] ;  /* 0x00003000014c7983 */ /* 0x0003680000100800 */
[----:B------:R1:W5:Y:S04]  /*8f50*/  LDL R72, [R1+0x2c] ;  /* 0x00002c0001487983 */ /* 0x0003680000100800 */
[----:B------:R1:W5:Y:S03]  /*8f60*/  LDL R71, [R1+0x28] ;  /* 0x0000280001477983 */ /* 0x0003660000100800 */
[----:B------:R-:W-:-:S05]  /*8f70*/  @P1 IMAD.HI.U32 R3, R0, c[0x0][0x2c8], RZ ;  /* 0x0000b20000031a27 */ /* 0x000fca00078e00ff */
[----:B------:R-:W-:Y:S01]  /*8f80*/  @P1 SHF.R.U32.HI R0, RZ, c[0x0][0x2cc], R3 ;  /* 0x0000b300ff001a19 */ /* 0x000fe20000011603 */
[----:B------:R-:W-:-:S03]  /*8f90*/  IMAD.MOV.U32 R5, RZ, RZ, R7 ;  /* 0x000000ffff057224 */ /* 0x000fc600078e0007 */
[----:B------:R-:W-:Y:S02]  /*8fa0*/  SHF.R.S32.HI R3, RZ, 0x1f, R0 ;  /* 0x0000001fff037819 */ /* 0x000fe40000011400 */
[----:B------:R-:W-:Y:S01]  /*8fb0*/  MOV R7, R6 ;  /* 0x0000000600077202 */ /* 0x000fe20000000f00 */
[----:B------:R-:W-:Y:S02]  /*8fc0*/  IMAD.MOV.U32 R6, RZ, RZ, R2 ;  /* 0x000000ffff067224 */ /* 0x000fe400078e0002 */
[C---:B------:R-:W-:Y:S02]  /*8fd0*/  IMAD R9, R3.reuse, c[0x0][0x280], RZ ;  /* 0x0000a00003097a24 */ /* 0x040fe400078e02ff */
[----:B------:R-:W-:Y:S02]  /*8fe0*/  IMAD R8, R3, c[0x0][0x290], RZ ;  /* 0x0000a40003087a24 */ /* 0x000fe400078e02ff */
[----:B------:R-:W-:-:S04]  /*8ff0*/  IMAD.WIDE.U32 R2, R0, c[0x0][0x290], R6 ;  /* 0x0000a40000027a25 */ /* 0x000fc800078e0006 */
[----:B------:R-:W-:-:S04]  /*9000*/  IMAD.WIDE.U32 R4, R0, c[0x0][0x280], R4 ;  /* 0x0000a00000047a25 */ /* 0x000fc800078e0004 */
[C---:B------:R-:W-:Y:S02]  /*9010*/  IMAD R6, R0.reuse, c[0x0][0x284], R9 ;  /* 0x0000a10000067a24 */ /* 0x040fe400078e0209 */
[----:B------:R-:W-:Y:S01]  /*9020*/  IMAD R0, R0, c[0x0][0x294], R8 ;  /* 0x0000a50000007a24 */ /* 0x000fe200078e0208 */
[----:B------:R-:W-:-:S04]  /*9030*/  LEA R43, P0, R2, c[0x0][0x288], 0x1 ;  /* 0x0000a200022b7a11 */ /* 0x000fc800078008ff */
[----:B------:R-:W-:-:S04]  /*9040*/  IADD3 R0, R3, R0, RZ ;  /* 0x0000000003007210 */ /* 0x000fc80007ffe0ff */
[----:B------:R-:W-:Y:S02]  /*9050*/  LEA.HI.X R31, R2, c[0x0][0x28c], R0, 0x1, P0 ;  /* 0x0000a300021f7a11 */ /* 0x000fe400000f0c00 */
[----:B------:R-:W-:Y:S02]  /*9060*/  ISETP.GE.AND P0, PT, R30, R36, PT ;  /* 0x000000241e00720c */ /* 0x000fe40003f06270 */
[----:B------:R-:W-:Y:S02]  /*9070*/  LEA R42, P1, R4, c[0x0][0x270], 0x1 ;  /* 0x00009c00042a7a11 */ /* 0x000fe400078208ff */
[----:B------:R-:W-:-:S04]  /*9080*/  IADD3 R6, R5, R6, RZ ;  /* 0x0000000605067210 */ /* 0x000fc80007ffe0ff */
[----:B------:R-:W-:Y:S01]  /*9090*/  LEA.HI.X R37, R4, c[0x0][0x274], R6, 0x1, P1 ;  /* 0x00009d0004257a11 */ /* 0x000fe200008f0c06 */
[----:B------:R1:W2:Y:S01]  /*90a0*/  SHFL.IDX PT, R2, R43, RZ, 0x1c1f ;  /* 0x001c1fff2b027589 */ /* 0x0002a200000e0000 */
[----:B------:R-:W-:Y:S03]  /*90b0*/  BSSY B0, `(.L_x_1344) ;  /* 0x0000050000007945 */ /* 0x000fe60003800000 */
[----:B------:R1:W3:Y:S01]  /*90c0*/  SHFL.IDX PT, R4, R42, RZ, 0x1c1f ;  /* 0x001c1fff2a047589 */ /* 0x0002e200000e0000 */
[----:B------:R-:W-:-:S03]  /*90d0*/  CS2R R62, SRZ ;  /* 0x00000000003e7805 */ /* 0x000fc6000001ff00 */
[----:B------:R1:W4:Y:S01]  /*90e0*/  SHFL.IDX PT, R5, R37, RZ, 0x1c1f ;  /* 0x001c1fff25057589 */ /* 0x00032200000e0000 */
[----:B------:R-:W-:-:S03]  /*90f0*/  CS2R R44, SRZ ;  /* 0x00000000002c7805 */ /* 0x000fc6000001ff00 */
[----:B------:R1:W1:Y:S01]  /*9100*/  SHFL.IDX PT, R3, R31, RZ, 0x1c1f ;  /* 0x001c1fff1f037589 */ /* 0x00026200000e0000 */
        /* <DEDUP_REMOVED lines=11> */
[----:B------:R-:W-:Y:S05]  /*91c0*/  @P0 BRA `(.L_x_1345) ;  /* 0x000003e000000947 */ /* 0x000fea0003800000 */
[----:B--2---:R-:W-:Y:S01]  /*91d0*/  ISETP.GE.AND P0, PT, R145, c[0x0][0x27c], PT ;  /* 0x00009f0091007a0c */ /* 0x004fe20003f06270 */
[----:B------:R-:W-:Y:S01]  /*91e0*/  CS2R R12, SRZ ;  /* 0x00000000000c7805 */ /* 0x000fe2000001ff00 */
[----:B------:R-:W-:-:S11]  /*91f0*/  ISETP.GE.AND P2, PT, R142, c[0x0][0x27c], PT ;  /* 0x00009f008e007a0c */ /* 0x000fd60003f46270 */
[C---:B------:R-:W-:Y:S01]  /*9200*/  @!P0 IMAD.SHL.U32 R0, R145.reuse, 0x2, RZ ;  /* 0x0000000291008824 */ /* 0x040fe200078e00ff */
[----:B-----5:R-:W-:-:S04]  /*9210*/  @!P0 SHF.L.U64.HI R8, R145, 0x1, R78 ;  /* 0x0000000191088819 */ /* 0x020fc8000001024e */
[-C--:B---3--:R-:W-:Y:S02]  /*9220*/  @!P0 IADD3 R6, P3, R4, R0.reuse, RZ ;  /* 0x0000000004068210 */ /* 0x088fe40007f7e0ff */
[----:B------:R-:W-:Y:S01]  /*9230*/  @!P0 IADD3 R10, P1, R2, R0, RZ ;  /* 0x00000000020a8210 */ /* 0x000fe20007f3e0ff */
[----:B------:R-:W-:Y:S02]  /*9240*/  @!P2 IMAD.SHL.U32 R0, R142, 0x2, RZ ;  /* 0x000000028e00a824 */ /* 0x000fe400078e00ff */
[--C-:B----4-:R-:W-:Y:S01]  /*9250*/  @!P0 IMAD.X R7, R5, 0x1, R8.reuse, P3 ;  /* 0x0000000105078824 */ /* 0x110fe200018e0608 */
[----:B------:R-:W-:Y:S01]  /*9260*/  ISETP.GE.AND P3, PT, R144, c[0x0][0x27c], PT ;  /* 0x00009f0090007a0c */ /* 0x000fe20003f66270 */
[----:B-1----:R-:W-:Y:S02]  /*9270*/  @!P0 IMAD.X R11, R3, 0x1, R8, P1 ;  /* 0x00000001030b8824 */ /* 0x002fe400008e0608 */
[----:B------:R-:W-:Y:S01]  /*9280*/  CS2R R8, SRZ ;  /* 0x0000000000087805 */ /* 0x000fe2000001ff00 */
[----:B------:R1:W5:Y:S01]  /*9290*/  @!P0 LD.E.64 R12, [R6.64] ;  /* 0x00000008060c8980 */ /* 0x000362000c101b00 */
[----:B------:R-:W-:-:S02]  /*92a0*/  @!P2 IADD3 R18, P4, R4, R0, RZ ;  /* 0x000000000412a210 */ /* 0x000fc40007f9e0ff */
[----:B------:R-:W-:Y:S02]  /*92b0*/  ISETP.GE.AND P1, PT, R107, c[0x0][0x27c], PT ;  /* 0x00009f006b007a0c */ /* 0x000fe40003f26270 */
[----:B------:R2:W5:Y:S01]  /*92c0*/  @!P0 LD.E.64 R8, [R10.64] ;  /* 0x000000080a088980 */ /* 0x000562000c101b00 */
[----:B------:R-:W-:Y:S01]  /*92d0*/  CS2R R14, SRZ ;  /* 0x00000000000e7805 */ /* 0x000fe2000001ff00 */
[----:B------:R-:W-:Y:S01]  /*92e0*/  CS2R R16, SRZ ;  /* 0x0000000000107805 */ /* 0x000fe2000001ff00 */
[----:B-1----:R-:W-:Y:S02]  /*92f0*/  @!P2 SHF.L.U64.HI R7, R142, 0x1, R77 ;  /* 0x000000018e07a819 */ /* 0x002fe4000001024d */
[----:B------:R-:W-:Y:S01]  /*9300*/  @!P2 IADD3 R6, P0, R2, R0, RZ ;  /* 0x000000000206a210 */ /* 0x000fe20007f1e0ff */
[----:B------:R-:W-:Y:S02]  /*9310*/  @!P3 IMAD.SHL.U32 R0, R144, 0x2, RZ ;  /* 0x000000029000b824 */ /* 0x000fe400078e00ff */
[----:B------:R-:W-:-:S02]  /*9320*/  @!P2 IMAD.X R19, R5, 0x1, R7, P4 ;  /* 0x000000010513a824 */ /* 0x000fc400020e0607 */
[----:B------:R-:W-:Y:S01]  /*9330*/  @!P2 IMAD.X R7, R3, 0x1, R7, P0 ;  /* 0x000000010307a824 */ /* 0x000fe200000e0607 */
[-C--:B------:R-:W-:Y:S02]  /*9340*/  @!P3 IADD3 R24, P0, R4, R0.reuse, RZ ;  /* 0x000000000418b210 */ /* 0x080fe40007f1e0ff */
[C---:B--2---:R-:W-:Y:S01]  /*9350*/  @!P1 SHF.L.U64.HI R10, R107.reuse, 0x1, R72 ;  /* 0x000000016b0a9819 */ /* 0x044fe20000010248 */
[----:B------:R1:W5:Y:S04]  /*9360*/  @!P2 LD.E.64 R16, [R18.64] ;  /* 0x000000081210a980 */ /* 0x000368000c101b00 */
[----:B------:R2:W5:Y:S01]  /*9370*/  @!P2 LD.E.64 R14, [R6.64] ;  /* 0x00000008060ea980 */ /* 0x000562000c101b00 */
[----:B------:R-:W-:Y:S02]  /*9380*/  @!P3 IADD3 R22, P2, R2, R0, RZ ;  /* 0x000000000216b210 */ /* 0x000fe40007f5e0ff */
[----:B--2---:R-:W-:Y:S01]  /*9390*/  @!P3 SHF.L.U64.HI R6, R144, 0x1, R76 ;  /* 0x000000019006b819 */ /* 0x004fe2000001024c */
[----:B------:R-:W-:-:S04]  /*93a0*/  @!P1 IMAD.SHL.U32 R7, R107, 0x2, RZ ;  /* 0x000000026b079824 */ /* 0x000fc800078e00ff */
[----:B------:R-:W-:Y:S01]  /*93b0*/  @!P3 IMAD.X R25, R5, 0x1, R6, P0 ;  /* 0x000000010519b824 */ /* 0x000fe200000e0606 */
[----:B------:R-:W-:-:S05]  /*93c0*/  @!P1 IADD3 R20, P0, R4, R7, RZ ;  /* 0x0000000704149210 */ /* 0x000fca0007f1e0ff */
[----:B------:R-:W-:Y:S01]  /*93d0*/  @!P1 IMAD.X R21, R5, 0x1, R10, P0 ;  /* 0x0000000105159824 */ /* 0x000fe200000e060a */
[----:B-1----:R-:W-:Y:S01]  /*93e0*/  @!P1 IADD3 R18, P0, R2, R7, RZ ;  /* 0x0000000702129210 */ /* 0x002fe20007f1e0ff */
[----:B------:R-:W-:Y:S01]  /*93f0*/  @!P3 IMAD.X R23, R3, 0x1, R6, P2 ;  /* 0x000000010317b824 */ /* 0x000fe200010e0606 */
[----:B------:R-:W-:-:S03]  /*9400*/  ISETP.GE.AND P2, PT, R140, c[0x0][0x27c], PT ;  /* 0x00009f008c007a0c */ /* 0x000fc60003f46270 */
[----:B------:R-:W-:Y:S01]  /*9410*/  @!P1 IMAD.X R19, R3, 0x1, R10, P0 ;  /* 0x0000000103139824 */ /* 0x000fe200000e060a */
[----:B------:R-:W-:Y:S01]  /*9420*/  ISETP.GE.AND P0, PT, R143, c[0x0][0x27c], PT ;  /* 0x00009f008f007a0c */ /* 0x000fe20003f06270 */
[----:B------:R-:W-:Y:S01]  /*9430*/  CS2R R10, SRZ ;  /* 0x00000000000a7805 */ /* 0x000fe2000001ff00 */
[----:B------:R-:W-:-:S07]  /*9440*/  CS2R R6, SRZ ;  /* 0x0000000000067805 */ /* 0x000fce000001ff00 */
[----:B------:R-:W-:-:S04]  /*9450*/  @!P2 IMAD.WIDE R28, R140, 0x2, R4 ;  /* 0x000000028c1ca825 */ /* 0x000fc800078e0204 */
[----:B------:R-:W-:Y:S01]  /*9460*/  @!P2 IMAD.WIDE R26, R140, 0x2, R2 ;  /* 0x000000028c1aa825 */ /* 0x000fe200078e0202 */
[----:B------:R1:W5:Y:S03]  /*9470*/  @!P2 LD.E.64 R10, [R28.64] ;  /* 0x000000081c0aa980 */ /* 0x000366000c101b00 */
[C---:B------:R-:W-:Y:S01]  /*9480*/  @!P0 IMAD.SHL.U32 R0, R143.reuse, 0x2, RZ ;  /* 0x000000028f008824 */ /* 0x040fe200078e00ff */
[----:B------:R2:W5:Y:S04]  /*9490*/  @!P2 LD.E.64 R6, [R26.64] ;  /* 0x000000081a06a980 */ /* 0x000568000c101b00 */
[----:B------:R-:W-:Y:S01]  /*94a0*/  @!P0 IADD3 R4, P2, R4, R0, RZ ;  /* 0x0000000004048210 */ /* 0x000fe20007f5e0ff */
[----:B------:R-:W-:Y:S01]  /*94b0*/  CS2R R32, SRZ ;  /* 0x0000000000207805 */ /* 0x000fe2000001ff00 */
[----:B------:R-:W-:Y:S01]  /*94c0*/  CS2R R34, SRZ ;  /* 0x0000000000227805 */ /* 0x000fe2000001ff00 */
[----:B------:R-:W-:Y:S01]  /*94d0*/  CS2R R38, SRZ ;  /* 0x0000000000267805 */ /* 0x000fe2000001ff00 */
[----:B------:R-:W-:Y:S01]  /*94e0*/  CS2R R40, SRZ ;  /* 0x0000000000287805 */ /* 0x000fe2000001ff00 */
[----:B------:R-:W-:Y:S01]  /*94f0*/  CS2R R44, SRZ ;  /* 0x00000000002c7805 */ /* 0x000fe2000001ff00 */
[----:B------:R-:W-:Y:S01]  /*9500*/  CS2R R46, SRZ ;  /* 0x00000000002e7805 */ /* 0x000fe2000001ff00 */
[----:B------:R1:W5:Y:S04]  /*9510*/  @!P3 LD.E.64 R32, [R24.64] ;  /* 0x000000081820b980 */ /* 0x000368000c101b00 */
[----:B------:R1:W5:Y:S04]  /*9520*/  @!P3 LD.E.64 R34, [R22.64] ;  /* 0x000000081622b980 */ /* 0x000368000c101b00 */
[----:B------:R1:W5:Y:S04]  /*9530*/  @!P1 LD.E.64 R38, [R20.64] ;  /* 0x0000000814269980 */ /* 0x000368000c101b00 */
[----:B------:R1:W5:Y:S01]  /*9540*/  @!P1 LD.E.64 R40, [R18.64] ;  /* 0x0000000812289980 */ /* 0x000362000c101b00 */
[----:B--2---:R-:W-:-:S05]  /*9550*/  @!P0 SHF.L.U64.HI R26, R143, 0x1, R71 ;  /* 0x000000018f1a8819 */ /* 0x004fca0000010247 */
[----:B------:R-:W-:Y:S01]  /*9560*/  @!P0 IMAD.X R5, R5, 0x1, R26, P2 ;  /* 0x0000000105058824 */ /* 0x000fe200010e061a */
[----:B------:R-:W-:-:S04]  /*9570*/  @!P0 IADD3 R2, P2, R2, R0, RZ ;  /* 0x0000000002028210 */ /* 0x000fc80007f5e0ff */
[----:B------:R1:W5:Y:S01]  /*9580*/  @!P0 LD.E.64 R44, [R4.64] ;  /* 0x00000008042c8980 */ /* 0x000362000c101b00 */
[----:B------:R-:W-:-:S05]  /*9590*/  @!P0 IMAD.X R3, R3, 0x1, R26, P2 ;  /* 0x0000000103038824 */ /* 0x000fca00010e061a */
[----:B------:R1:W5:Y:S03]  /*95a0*/  @!P0 LD.E.64 R46, [R2.64] ;  /* 0x00000008022e8980 */ /* 0x000366000c101b00 */
.L_x_1345:
[----:B--2---:R-:W-:Y:S05]  /*95b0*/  BSYNC B0 ;  /* 0x0000000000007941 */ /* 0x004fea0003800000 */
.L_x_1344:
[----:B------:R-:W-:Y:S01]  /*95c0*/  IADD3 R0, R30, 0x40, RZ ;  /* 0x000000401e007810 */ /* 0x000fe20007ffe0ff */
[----:B-1---5:R-:W-:Y:S01]  /*95d0*/  IMAD.MOV.U32 R2, RZ, RZ, R38 ;  /* 0x000000ffff027224 */ /* 0x022fe200078e0026 */
[----:B------:R-:W-:Y:S01]  /*95e0*/  MOV R19, R9 ;  /* 0x0000000900137202 */ /* 0x000fe20000000f00 */
[----:B---3--:R-:W-:Y:S01]  /*95f0*/  IMAD.MOV.U32 R4, RZ, RZ, R44 ;  /* 0x000000ffff047224 */ /* 0x008fe200078e002c */
[----:B------:R-:W-:Y:S01]  /*9600*/  ISETP.GE.AND P0, PT, R0, R36, PT ;  /* 0x000000240000720c */ /* 0x000fe20003f06270 */
[----:B------:R-:W-:Y:S01]  /*9610*/  IMAD.MOV.U32 R0, RZ, RZ, R39 ;  /* 0x000000ffff007224 */ /* 0x000fe200078e0027 */
[----:B----4-:R1:W2:Y:S01]  /*9620*/  SHFL.IDX PT, R5, R37, 0x1, 0x1c1f ;  /* 0x003c1f0025057f89 */ /* 0x0102a200000e0000 */
[----:B------:R-:W-:Y:S01]  /*9630*/  IMAD.MOV.U32 R3, RZ, RZ, R45 ;  /* 0x000000ffff037224 */ /* 0x000fe200078e002d */
[----:B------:R-:W-:Y:S01]  /*9640*/  BSSY B0, `(.L_x_1346) ;  /* 0x000006f000007945 */ /* 0x000fe20003800000 */
[----:B------:R-:W-:Y:S01]  /*9650*/  IMAD.MOV.U32 R20, RZ, RZ, R8 ;  /* 0x000000ffff147224 */ /* 0x000fe200078e0008 */
[----:B------:R-:W-:Y:S01]  /*9660*/  PRMT R70, R0, 0x5410, R2 ;  /* 0x0000541000467816 */ /* 0x000fe20000000002 */
[----:B------:R-:W-:Y:S01]  /*9670*/  IMAD.MOV.U32 R2, RZ, RZ, R16 ;  /* 0x000000ffff027224 */ /* 0x000fe200078e0010 */
[----:B------:R-:W-:Y:S01]  /*9680*/  PRMT R75, R3, 0x5410, R4 ;  /* 0x00005410034b7816 */ /* 0x000fe20000000004 */
[----:B------:R-:W-:Y:S01]  /*9690*/  IMAD.MOV.U32 R0, RZ, RZ, R17 ;  /* 0x000000ffff007224 */ /* 0x000fe200078e0011 */
[----:B------:R-:W-:Y:S01]  /*96a0*/  MOV R4, R32 ;  /* 0x0000002000047202 */ /* 0x000fe20000000f00 */
[----:B------:R-:W-:Y:S01]  /*96b0*/  IMAD.MOV.U32 R3, RZ, RZ, R33 ;  /* 0x000000ffff037224 */ /* 0x000fe200078e0021 */
[----:B------:R-:W-:Y:S01]  /*96c0*/  CS2R R24, SRZ ;  /* 0x0000000000187805 */ /* 0x000fe2000001ff00 */
        /* <DEDUP_REMOVED lines=8> */
[----:B------:R-:W-:Y:S01]  /*9750*/  CS2R R52, SRZ ;  /* 0x0000000000347805 */ /* 0x000fe2000001ff00 */
[----:B------:R-:W-:Y:S01]  /*9760*/  PRMT R60, R0, 0x5410, R2 ;  /* 0x00005410003c7816 */ /* 0x000fe20000000002 */
[----:B------:R-:W-:Y:S01]  /*9770*/  IMAD.MOV.U32 R2, RZ, RZ, R40 ;  /* 0x000000ffff027224 */ /* 0x000fe200078e0028 */
[----:B------:R-:W-:Y:S01]  /*9780*/  PRMT R64, R64, 0x5410, R4 ;  /* 0x0000541040407816 */ /* 0x000fe20000000004 */
[----:B------:R-:W-:Y:S01]  /*9790*/  IMAD.MOV.U32 R0, RZ, RZ, R41 ;  /* 0x000000ffff007224 */ /* 0x000fe200078e0029 */
[----:B------:R-:W-:Y:S01]  /*97a0*/  PRMT R61, R61, 0x5410, R3 ;  /* 0x000054103d3d7816 */ /* 0x000fe20000000003 */
[----:B------:R-:W-:Y:S01]  /*97b0*/  IMAD.MOV.U32 R4, RZ, RZ, R46 ;  /* 0x000000ffff047224 */ /* 0x000fe200078e002e */
[----:B------:R-:W-:Y:S01]  /*97c0*/  MOV R3, R47 ;  /* 0x0000002f00037202 */ /* 0x000fe20000000f00 */
[----:B------:R-:W-:Y:S01]  /*97d0*/  CS2R R50, SRZ ;  /* 0x0000000000327805 */ /* 0x000fe2000001ff00 */
[----:B------:R-:W-:Y:S01]  /*97e0*/  PRMT R69, R0, 0x5410, R2 ;  /* 0x0000541000457816 */ /* 0x000fe20000000002 */
[----:B------:R-:W-:Y:S01]  /*97f0*/  IMAD.MOV.U32 R2, RZ, RZ, R14 ;  /* 0x000000ffff027224 */ /* 0x000fe200078e000e */
[----:B------:R-:W-:Y:S01]  /*9800*/  PRMT R74, R3, 0x5410, R4 ;  /* 0x00005410034a7816 */ /* 0x000fe20000000004 */
[----:B------:R-:W-:Y:S01]  /*9810*/  IMAD.MOV.U32 R0, RZ, RZ, R15 ;  /* 0x000000ffff007224 */ /* 0x000fe200078e000f */
[----:B------:R-:W-:Y:S01]  /*9820*/  MOV R3, R35 ;  /* 0x0000002300037202 */ /* 0x000fe20000000f00 */
[----:B------:R-:W-:Y:S01]  /*9830*/  IMAD.MOV.U32 R4, RZ, RZ, R34 ;  /* 0x000000ffff047224 */ /* 0x000fe200078e0022 */
[----:B------:R-:W-:Y:S01]  /*9840*/  PRMT R64, R20, 0x7610, R64 ;  /* 0x0000761014407816 */ /* 0x000fe20000000040 */
[----:B------:R-:W-:Y:S01]  /*9850*/  CS2R R58, SRZ ;  /* 0x00000000003a7805 */ /* 0x000fe2000001ff00 */
[----:B------:R-:W-:Y:S01]  /*9860*/  PRMT R65, R0, 0x5410, R2 ;  /* 0x0000541000417816 */ /* 0x000fe20000000002 */
[----:B------:R-:W-:Y:S01]  /*9870*/  IMAD.MOV.U32 R0, RZ, RZ, R7 ;  /* 0x000000ffff007224 */ /* 0x000fe200078e0007 */
[----:B------:R-:W-:Y:S01]  /*9880*/  PRMT R67, R3, 0x5410, R4 ;  /* 0x0000541003437816 */ /* 0x000fe20000000004 */
[----:B------:R-:W3:Y:S01]  /*9890*/  SHFL.IDX PT, R2, R43, 0x1, 0x1c1f ;  /* 0x003c1f002b027f89 */ /* 0x000ee200000e0000 */
[----:B------:R-:W-:Y:S01]  /*98a0*/  PRMT R61, R19, 0x7610, R61 ;  /* 0x00007610133d7816 */ /* 0x000fe2000000003d */
[----:B------:R-:W-:Y:S01]  /*98b0*/  CS2R R56, SRZ ;  /* 0x0000000000387805 */ /* 0x000fe2000001ff00 */
[----:B-1----:R-:W-:Y:S01]  /*98c0*/  PRMT R37, R0, 0x5410, R18 ;  /* 0x0000541000257816 */ /* 0x002fe20000000012 */
[----:B------:R1:W4:Y:S01]  /*98d0*/  SHFL.IDX PT, R4, R42, 0x1, 0x1c1f ;  /* 0x003c1f002a047f89 */ /* 0x00032200000e0000 */
[----:B------:R-:W-:Y:S01]  /*98e0*/  CS2R R26, SRZ ;  /* 0x00000000001a7805 */ /* 0x000fe2000001ff00 */
[----:B------:R-:W-:Y:S01]  /*98f0*/  CS2R R54, SRZ ;  /* 0x0000000000367805 */ /* 0x000fe2000001ff00 */
[----:B------:R-:W-:Y:S01]  /*9900*/  CS2R R48, SRZ ;  /* 0x0000000000307805 */ /* 0x000fe2000001ff00 */
[----:B------:R2:W3:Y:S01]  /*9910*/  SHFL.IDX PT, R3, R31, 0x1, 0x1c1f ;  /* 0x003c1f001f037f89 */ /* 0x0004e200000e0000 */
[----:B-1----:R-:W-:Y:S01]  /*9920*/  CS2R R42, SRZ ;  /* 0x00000000002a7805 */ /* 0x002fe2000001ff00 */
[----:B--2---:R-:W-:Y:S01]  /*9930*/  CS2R R30, SRZ ;  /* 0x00000000001e7805 */ /* 0x004fe2000001ff00 */
[----:B------:R-:W-:Y:S05]  /*9940*/  @P0 BRA `(.L_x_1347) ;  /* 0x000003e000000947 */ /* 0x000fea0003800000 */
[----:B---34-:R-:W-:Y:S01]  /*9950*/  ISETP.GE.AND P0, PT, R145, c[0x0][0x27c], PT ;  /* 0x00009f0091007a0c */ /* 0x018fe20003f06270 */
[----:B------:R-:W-:Y:S01]  /*9960*/  CS2R R50, SRZ ;  /* 0x0000000000327805 */ /* 0x000fe2000001ff00 */
[----:B------:R-:W-:-:S11]  /*9970*/  ISETP.GE.AND P2, PT, R142, c[0x0][0x27c], PT ;  /* 0x00009f008e007a0c */ /* 0x000fd60003f46270 */
[C---:B------:R-:W-:Y:S01]  /*9980*/  @!P0 IMAD.SHL.U32 R0, R145.reuse, 0x2, RZ ;  /* 0x0000000291008824 */ /* 0x040fe200078e00ff */
[----:B------:R-:W-:Y:S01]  /*9990*/  @!P0 SHF.L.U64.HI R20, R145, 0x1, R78 ;  /* 0x0000000191148819 */ /* 0x000fe2000001024e */
[----:B------:R-:W-:Y:S01]  /*99a0*/  CS2R R48, SRZ ;  /* 0x0000000000307805 */ /* 0x000fe2000001ff00 */
[----:B------:R-:W-:Y:S02]  /*99b0*/  @!P2 IMAD.SHL.U32 R24, R142, 0x2, RZ ;  /* 0x000000028e18a824 */ /* 0x000fe400078e00ff */
[-C--:B------:R-:W-:Y:S02]  /*99c0*/  @!P0 IADD3 R18, P3, R4, R0.reuse, RZ ;  /* 0x0000000004128210 */ /* 0x080fe40007f7e0ff */
[----:B------:R-:W-:-:S03]  /*99d0*/  @!P0 IADD3 R22, P1, R2, R0, RZ ;  /* 0x0000000002168210 */ /* 0x000fc60007f3e0ff */
[--C-:B------:R-:W-:Y:S01]  /*99e0*/  @!P0 IMAD.X R19, R5, 0x1, R20.reuse, P3 ;  /* 0x0000000105138824 */ /* 0x100fe200018e0614 */
[----:B------:R-:W-:Y:S01]  /*99f0*/  ISETP.GE.AND P3, PT, R144, c[0x0][0x27c], PT ;  /* 0x00009f0090007a0c */ /* 0x000fe20003f66270 */
[----:B------:R-:W-:Y:S01]  /*9a00*/  @!P0 IMAD.X R23, R3, 0x1, R20, P1 ;  /* 0x0000000103178824 */ /* 0x000fe200008e0614 */
[----:B------:R-:W-:Y:S02]  /*9a10*/  ISETP.GE.AND P1, PT, R107, c[0x0][0x27c], PT ;  /* 0x00009f006b007a0c */ /* 0x000fe40003f26270 */
[----:B------:R1:W5:Y:S01]  /*9a20*/  @!P0 LD.E.64 R50, [R18.64] ;  /* 0x0000000812328980 */ /* 0x000362000c101b00 */
[----:B------:R-:W-:Y:S02]  /*9a30*/  @!P2 SHF.L.U64.HI R0, R142, 0x1, R77 ;  /* 0x000000018e00a819 */ /* 0x000fe4000001024d */
[----:B------:R-:W-:Y:S01]  /*9a40*/  @!P2 IADD3 R20, P4, R4, R24, RZ ;  /* 0x000000180414a210 */ /* 0x000fe20007f9e0ff */
[----:B------:R2:W5:Y:S01]  /*9a50*/  @!P0 LD.E.64 R48, [R22.64] ;  /* 0x0000000816308980 */ /* 0x000562000c101b00 */
[----:B------:R-:W-:Y:S01]  /*9a60*/  CS2R R54, SRZ ;  /* 0x0000000000367805 */ /* 0x000fe2000001ff00 */
[----:B------:R-:W-:-:S02]  /*9a70*/  CS2R R52, SRZ ;  /* 0x0000000000347805 */ /* 0x000fc4000001ff00 */
[----:B------:R-:W-:-:S03]  /*9a80*/  @!P2 IMAD.X R21, R5, 0x1, R0, P4 ;  /* 0x000000010515a824 */ /* 0x000fc600020e0600 */
[----:B------:R-:W-:Y:S02]  /*9a90*/  @!P1 SHF.L.U64.HI R26, R107, 0x1, R72 ;  /* 0x000000016b1a9819 */ /* 0x000fe40000010248 */
[----:B------:R3:W5:Y:S01]  /*9aa0*/  @!P2 LD.E.64 R52, [R20.64] ;  /* 0x000000081434a980 */ /* 0x000762000c101b00 */
[----:B-1----:R-:W-:-:S05]  /*9ab0*/  @!P2 IADD3 R18, P0, R2, R24, RZ ;  /* 0x000000180212a210 */ /* 0x002fca0007f1e0ff */
[----:B------:R-:W-:Y:S02]  /*9ac0*/  @!P2 IMAD.X R19, R3, 0x1, R0, P0 ;  /* 0x000000010313a824 */ /* 0x000fe400000e0600 */
[----:B------:R-:W-:-:S03]  /*9ad0*/  @!P3 IMAD.SHL.U32 R0, R144, 0x2, RZ ;  /* 0x000000029000b824 */ /* 0x000fc600078e00ff */
[----:B------:R1:W5:Y:S02]  /*9ae0*/  @!P2 LD.E.64 R54, [R18.64] ;  /* 0x000000081236a980 */ /* 0x000364000c101b00 */
[-C--:B------:R-:W-:Y:S02]  /*9af0*/  @!P3 IADD3 R24, P0, R4, R0.reuse, RZ ;  /* 0x000000000418b210 */ /* 0x080fe40007f1e0ff */
[----:B--2---:R-:W-:Y:S02]  /*9b00*/  @!P3 IADD3 R22, P2, R2, R0, RZ ;  /* 0x000000000216b210 */ /* 0x004fe40007f5e0ff */
[----:B-1----:R-:W-:Y:S01]  /*9b10*/  @!P3 SHF.L.U64.HI R19, R144, 0x1, R76 ;  /* 0x000000019013b819 */ /* 0x002fe2000001024c */
[----:B------:R-:W-:-:S04]  /*9b20*/  @!P1 IMAD.SHL.U32 R18, R107, 0x2, RZ ;  /* 0x000000026b129824 */ /* 0x000fc800078e00ff */
[----:B------:R-:W-:Y:S01]  /*9b30*/  @!P3 IMAD.X R25, R5, 0x1, R19, P0 ;  /* 0x000000010519b824 */ /* 0x000fe200000e0613 */
[----:B---3--:R-:W-:-:S05]  /*9b40*/  @!P1 IADD3 R20, P0, R4, R18, RZ ;  /* 0x0000001204149210 */ /* 0x008fca0007f1e0ff */
[----:B------:R-:W-:Y:S01]  /*9b50*/  @!P1 IMAD.X R21, R5, 0x1, R26, P0 ;  /* 0x0000000105159824 */ /* 0x000fe200000e061a */
[----:B------:R-:W-:Y:S01]  /*9b60*/  @!P1 IADD3 R18, P0, R2, R18, RZ ;  /* 0x0000001202129210 */ /* 0x000fe20007f1e0ff */
        /* <DEDUP_REMOVED lines=9> */
[----:B------:R-:W-:Y:S01]  /*9c00*/  @!P0 IMAD.SHL.U32 R0, R143, 0x2, RZ ;  /* 0x000000028f008824 */ /* 0x000fe200078e00ff */
[----:B------:R2:W5:Y:S04]  /*9c10*/  @!P2 LD.E.64 R42, [R26.64] ;  /* 0x000000081a2aa980 */ /* 0x000568000c101b00 */
[----:B------:R-:W-:Y:S01]  /*9c20*/  @!P0 IADD3 R4, P2, R4, R0, RZ ;  /* 0x0000000004048210 */ /* 0x000fe20007f5e0ff */
[----:B------:R-:W-:Y:S01]  /*9c30*/  CS2R R56, SRZ ;  /* 0x0000000000387805 */ /* 0x000fe2000001ff00 */
[----:B------:R-:W-:Y:S01]  /*9c40*/  CS2R R62, SRZ ;  /* 0x00000000003e7805 */ /* 0x000fe2000001ff00 */
[----:B------:R-:W-:-:S04]  /*9c50*/  CS2R R58, SRZ ;  /* 0x00000000003a7805 */ /* 0x000fc8000001ff00 */
[----:B------:R3:W5:Y:S01]  /*9c60*/  @!P1 LD.E.64 R56, [R18.64] ;  /* 0x0000000812389980 */ /* 0x000762000c101b00 */
[----:B--2---:R-:W-:Y:S01]  /*9c70*/  @!P0 SHF.L.U64.HI R26, R143, 0x1, R71 ;  /* 0x000000018f1a8819 */ /* 0x004fe20000010247 */
[----:B-1----:R-:W-:-:S04]  /*9c80*/  CS2R R28, SRZ ;  /* 0x00000000001c7805 */ /* 0x002fc8000001ff00 */
[--C-:B------:R-:W-:Y:S01]  /*9c90*/  @!P0 IMAD.X R5, R5, 0x1, R26.reuse, P2 ;  /* 0x0000000105058824 */ /* 0x100fe200010e061a */
[----:B------:R-:W-:Y:S01]  /*9ca0*/  @!P0 IADD3 R2, P2, R2, R0, RZ ;  /* 0x0000000002028210 */ /* 0x000fe20007f5e0ff */
[----:B------:R1:W5:Y:S04]  /*9cb0*/  @!P3 LD.E.64 R28, [R24.64] ;  /* 0x00000008181cb980 */ /* 0x000368000c101b00 */
[----:B------:R-:W-:Y:S01]  /*9cc0*/  @!P0 IMAD.X R3, R3, 0x1, R26, P2 ;  /* 0x0000000103038824 */ /* 0x000fe200010e061a */
[----:B------:R3:W5:Y:S01]  /*9cd0*/  @!P0 LD.E.64 R62, [R4.64] ;  /* 0x00000008043e8980 */ /* 0x000762000c101b00 */
[----:B------:R-:W-:-:S03]  /*9ce0*/  CS2R R26, SRZ ;  /* 0x00000000001a7805 */ /* 0x000fc6000001ff00 */
[----:B------:R3:W5:Y:S04]  /*9cf0*/  @!P0 LD.E.64 R58, [R2.64] ;  /* 0x00000008023a8980 */ /* 0x000768000c101b00 */
[----:B------:R3:W5:Y:S01]  /*9d00*/  @!P3 LD.E.64 R26, [R22.64] ;  /* 0x00000008161ab980 */ /* 0x000762000c101b00 */
[----:B-1----:R-:W-:-:S06]  /*9d10*/  CS2R R24, SRZ ;  /* 0x0000000000187805 */ /* 0x002fcc000001ff00 */
[----:B------:R3:W5:Y:S02]  /*9d20*/  @!P1 LD.E.64 R24, [R20.64] ;  /* 0x0000000814189980 */ /* 0x000764000c101b00 */
.L_x_1347:
[----:B---34-:R-:W-:Y:S05]  /*9d30*/  BSYNC B0 ;  /* 0x0000000000007941 */ /* 0x018fea0003800000 */
.L_x_1346:
[----:B-----5:R-:W-:Y:S01]  /*9d40*/  IMAD.MOV.U32 R2, RZ, RZ, R24 ;  /* 0x000000ffff027224 */ /* 0x020fe200078e0018 */
[----:B------:R-:W-:Y:S01]  /*9d50*/  MOV R0, R25 ;  /* 0x0000001900007202 */ /* 0x000fe20000000f00 */
[----:B------:R-:W-:Y:S01]  /*9d60*/  IMAD.MOV.U32 R4, RZ, RZ, R62 ;  /* 0x000000ffff047224 */ /* 0x000fe200078e003e */
[----:B------:R-:W-:-:S04]  /*9d70*/  DEPBAR.LE SB0, 0x1 ;  /* 0x000080400000791a */ /* 0x000fc80000000000 */
[----:B------:R-:W-:Y:S01]  /*9d80*/  PRMT R84, R0, 0x5410, R2 ;  /* 0x0000541000547816 */ /* 0x000fe20000000002 */
[----:B------:R-:W-:Y:S01]  /*9d90*/  IMAD.MOV.U32 R2, RZ, RZ, R52 ;  /* 0x000000ffff027224 */ /* 0x000fe200078e0034 */
[----:B------:R-:W-:Y:S01]  /*9da0*/  MOV R0, R53 ;  /* 0x0000003500007202 */ /* 0x000fe20000000f00 */
[----:B------:R-:W-:Y:S01]  /*9db0*/  IMAD.MOV.U32 R3, RZ, RZ, R63 ;  /* 0x000000ffff037224 */ /* 0x000fe200078e003f */
[----:B------:R-:W-:Y:S02]  /*9dc0*/  BSSY B1, `(.L_x_1348) ;  /* 0x000014d000017945 */ /* 0x000fe40003800000 */
[----:B------:R-:W-:Y:S01]  /*9dd0*/  PRMT R79, R0, 0x5410, R2 ;  /* 0x00005410004f7816 */ /* 0x000fe20000000002 */
[----:B------:R-:W-:Y:S01]  /*9de0*/  IMAD.MOV.U32 R2, RZ, RZ, R30 ;  /* 0x000000ffff027224 */ /* 0x000fe200078e001e */
[----:B------:R-:W-:Y:S02]  /*9df0*/  MOV R0, R31 ;  /* 0x0000001f00007202 */ /* 0x000fe40000000f00 */
[----:B------:R-:W-:Y:S01]  /*9e00*/  PRMT R86, R3, 0x5410, R4 ;  /* 0x0000541003567816 */ /* 0x000fe20000000004 */
[----:B------:R-:W-:Y:S01]  /*9e10*/  IMAD.MOV.U32 R4, RZ, RZ, R28 ;  /* 0x000000ffff047224 */ /* 0x000fe200078e001c */
[----:B------:R-:W-:Y:S01]  /*9e20*/  PRMT R72, R0, 0x5410, R2 ;  /* 0x0000541000487816 */ /* 0x000fe20000000002 */
[----:B------:R-:W-:-:S02]  /*9e30*/  IMAD.MOV.U32 R3, RZ, RZ, R29 ;  /* 0x000000ffff037224 */ /* 0x000fc400078e001d */
        /* <DEDUP_REMOVED lines=9> */
[----:B------:R-:W-:Y:S01]  /*9ed0*/  IMAD.IADD R3, R36, 0x1, -R239 ;  /* 0x0000000124037824 */ /* 0x000fe200078e0aef */
[----:B------:R-:W-:Y:S01]  /*9ee0*/  PRMT R82, R0, 0x5410, R2 ;  /* 0x0000541000527816 */ /* 0x000fe20000000002 */
[----:B------:R-:W-:Y:S01]  /*9ef0*/  IMAD.MOV.U32 R2, RZ, RZ, R26 ;  /* 0x000000ffff027224 */ /* 0x000fe200078e001a */
[----:B------:R-:W-:-:S02]  /*9f00*/  MOV R0, R27 ;  /* 0x0000001b00007202 */ /* 0x000fc40000000f00 */
[----:B------:R-:W-:Y:S02]  /*9f10*/  IMNMX R36, R3, 0x80, PT ;  /* 0x0000008003247817 */ /* 0x000fe40003800200 */
[----:B------:R-:W-:Y:S01]  /*9f20*/  PRMT R80, R0, 0x5410, R2 ;  /* 0x0000541000507816 */ /* 0x000fe20000000002 */
[----:B------:R-:W-:Y:S01]  /*9f30*/  IMAD.MOV.U32 R2, RZ, RZ, R54 ;  /* 0x000000ffff027224 */ /* 0x000fe200078e0036 */
[----:B------:R-:W-:Y:S01]  /*9f40*/  MOV R0, R55 ;  /* 0x0000003700007202 */ /* 0x000fe20000000f00 */
[----:B------:R-:W-:Y:S01]  /*9f50*/  BAR.SYNC.DEFER_BLOCKING 0x0 ;  /* 0x0000000000007b1d */ /* 0x000fe20000010000 */
[----:B------:R-:W-:Y:S02]  /*9f60*/  ISETP.GE.AND P0, PT, R215, R36, PT ;  /* 0x00000024d700720c */ /* 0x000fe40003f06270 */
[----:B------:R-:W-:Y:S01]  /*9f70*/  PRMT R78, R0, 0x5410, R2 ;  /* 0x00005410004e7816 */ /* 0x000fe20000000002 */
[----:B------:R-:W-:Y:S02]  /*9f80*/  IMAD.MOV.U32 R2, RZ, RZ, R48 ;  /* 0x000000ffff027224 */ /* 0x000fe400078e0030 */
[----:B------:R-:W-:-:S05]  /*9f90*/  IMAD.MOV.U32 R0, RZ, RZ, R49 ;  /* 0x000000ffff007224 */ /* 0x000fca00078e0031 */
[----:B------:R-:W-:Y:S01]  /*9fa0*/  PRMT R76, R0, 0x5410, R2 ;  /* 0x00005410004c7816 */ /* 0x000fe20000000002 */
[----:B------:R-:W-:Y:S01]  /*9fb0*/  IMAD.MOV.U32 R0, RZ, RZ, R43 ;  /* 0x000000ffff007224 */ /* 0x000fe200078e002b */
[----:B------:R-:W-:-:S04]  /*9fc0*/  MOV R2, R42 ;  /* 0x0000002a00027202 */ /* 0x000fc80000000f00 */
[----:B------:R-:W-:Y:S01]  /*9fd0*/  PRMT R71, R0, 0x5410, R2 ;  /* 0x0000541000477816 */ /* 0x000fe20000000002 */
[----:B------:R-:W-:Y:S05]  /*9fe0*/  @P0 BRA `(.L_x_1349) ;  /* 0x000012a000000947 */ /* 0x000fea0003800000 */
[----:B------:R-:W-:Y:S01]  /*9ff0*/  ISETP.GE.AND P0, PT, R140, c[0x0][0x27c], PT ;  /* 0x00009f008c007a0c */ /* 0x000fe20003f06270 */
[----:B------:R-:W-:-:S12]  /*a000*/  BSSY B0, `(.L_x_1350) ;  /* 0x0000030000007945 */ /* 0x000fd80003800000 */
[----:B------:R-:W-:Y:S05]  /*a010*/  @P0 BRA `(.L_x_1351) ;  /* 0x000002e000000947 */ /* 0x000fea0003800000 */
[----:B------:R-:W1:Y:S01]  /*a020*/  LDS.128 R20, [R209+0xc000] ;  /* 0x00c00000d1147984 */ /* 0x000e620000000c00 */
[----:B------:R-:W-:Y:S02]  /*a030*/  SHF.R.U32.HI R0, RZ, 0x10, R7 ;  /* 0x00000010ff007819 */ /* 0x000fe40000011607 */
[----:B------:R-:W-:Y:S02]  /*a040*/  SHF.R.U32.HI R2, RZ, 0x10, R11 ;  /* 0x00000010ff027819 */ /* 0x000fe4000001160b */
[----:B------:R-:W-:Y:S02]  /*a050*/  PRMT R0, R37, 0x5410, R0 ;  /* 0x0000541025007816 */ /* 0x000fe40000000000 */
[----:B------:R-:W-:Y:S02]  /*a060*/  PRMT R2, R60, 0x5410, R2 ;  /* 0x000054103c027816 */ /* 0x000fe40000000002 */
[----:B------:R-:W-:Y:S01]  /*a070*/  SHF.R.U64 R6, R6, 0x10, R7 ;  /* 0x0000001006067819 */ /* 0x000fe20000001207 */
[C---:B------:R-:W-:Y:S01]  /*a080*/  IMAD.U32 R18, R0.reuse, 0x10000, RZ ;  /* 0x0001000000127824 */ /* 0x040fe200078e00ff */
[----:B------:R-:W-:Y:S01]  /*a090*/  LOP3.LUT R7, R0, 0xffff0000, RZ, 0xc0, !PT ;  /* 0xffff000000077812 */ /* 0x000fe200078ec0ff */
[----:B------:R-:W-:Y:S01]  /*a0a0*/  IMAD.U32 R19, R2, 0x10000, RZ ;  /* 0x0001000002137824 */ /* 0x000fe200078e00ff */
[C---:B-1----:R-:W-:Y:S01]  /*a0b0*/  LOP3.LUT R3, R22.reuse, 0xffff0000, RZ, 0xc0, !PT ;  /* 0xffff000016037812 */ /* 0x042fe200078ec0ff */
[----:B------:R-:W-:Y:S01]  /*a0c0*/  IMAD.U32 R0, R23, 0x10000, RZ ;  /* 0x0001000017007824 */ /* 0x000fe200078e00ff */
[----:B------:R-:W-:-:S03]  /*a0d0*/  SHF.L.U32 R4, R22, 0x10, RZ ;  /* 0x0000001016047819 */ /* 0x000fc600000006ff */
[CC--:B------:R-:W-:Y:S02]  /*a0e0*/  FMUL.FTZ R5, R3.reuse, R18.reuse ;  /* 0x0000001203057220 */ /* 0x0c0fe40000410000 */
[-C--:B------:R-:W-:Y:S02]  /*a0f0*/  FMUL.FTZ R3, R3, R19.reuse ;  /* 0x0000001303037220 */ /* 0x080fe40000410000 */
[----:B------:R-:W-:Y:S01]  /*a100*/  FFMA.FTZ R19, R4, R19, -R5 ;  /* 0x0000001304137223 */ /* 0x000fe20000010805 */
[----:B------:R-:W-:Y:S01]  /*a110*/  LOP3.LUT R5, R2, 0xffff0000, RZ, 0xc0, !PT ;  /* 0xffff000002057812 */ /* 0x000fe200078ec0ff */
[----:B------:R-:W-:Y:S01]  /*a120*/  FFMA.FTZ R18, R4, R18, R3 ;  /* 0x0000001204127223 */ /* 0x000fe20000010003 */
[----:B------:R-:W-:Y:S02]  /*a130*/  LOP3.LUT R2, R23, 0xffff0000, RZ, 0xc0, !PT ;  /* 0xffff000017027812 */ /* 0x000fe400078ec0ff */
[----:B------:R-:W-:-:S03]  /*a140*/  SHF.R.U64 R4, R10, 0x10, R11 ;  /* 0x000000100a047819 */ /* 0x000fc6000000120b */
[C---:B------:R-:W-:Y:S02]  /*a150*/  FMUL.FTZ R3, R2.reuse, R7 ;  /* 0x0000000702037220 */ /* 0x040fe40000410000 */
[-C--:B------:R-:W-:Y:S02]  /*a160*/  FMUL.FTZ R2, R2, R5.reuse ;  /* 0x0000000502027220 */ /* 0x080fe40000410000 */
[----:B------:R-:W-:Y:S01]  /*a170*/  FFMA.FTZ R10, R0, R5, -R3 ;  /* 0x00000005000a7223 */ /* 0x000fe20000010803 */
[----:B------:R-:W-:Y:S01]  /*a180*/  LOP3.LUT R3, R20, 0xffff0000, RZ, 0xc0, !PT ;  /* 0xffff000014037812 */ /* 0x000fe200078ec0ff */
[----:B------:R-:W-:Y:S01]  /*a190*/  FFMA.FTZ R7, R0, R7, R2 ;  /* 0x0000000700077223 */ /* 0x000fe20000010002 */
[----:B------:R-:W-:Y:S02]  /*a1a0*/  PRMT R0, R37, 0x5432, R6 ;  /* 0x0000543225007816 */ /* 0x000fe40000000006 */
[----:B------:R-:W-:Y:S01]  /*a1b0*/  PRMT R2, R60, 0x5432, R4 ;  /* 0x000054323c027816 */ /* 0x000fe20000000004 */
[----:B------:R-:W-:Y:S01]  /*a1c0*/  IMAD.U32 R4, R20, 0x10000, RZ ;  /* 0x0001000014047824 */ /* 0x000fe200078e00ff */
[----:B------:R-:W-:Y:S01]  /*a1d0*/  F2FP.BF16.PACK_AB R7, R7, R10 ;  /* 0x0000000a0707723e */ /* 0x000fe200000010ff */
        /* <DEDUP_REMOVED lines=8> */
[C---:B------:R-:W-:Y:S02]  /*a260*/  LOP3.LUT R2, R21.reuse, 0xffff0000, RZ, 0xc0, !PT ;  /* 0xffff000015027812 */ /* 0x040fe400078ec0ff */
[----:B------:R-:W-:-:S02]  /*a270*/  SHF.L.U32 R0, R21, 0x10, RZ ;  /* 0x0000001015007819 */ /* 0x000fc400000006ff */
[----:B------:R-:W-:Y:S01]  /*a280*/  F2FP.BF16.PACK_AB R4, R4, R5 ;  /* 0x000000050404723e */ /* 0x000fe200000010ff */
[CC--:B------:R-:W-:Y:S02]  /*a290*/  FMUL.FTZ R3, R2.reuse, R6.reuse ;  /* 0x0000000602037220 */ /* 0x0c0fe40000410000 */
[-C--:B------:R-:W-:Y:S02]  /*a2a0*/  FMUL.FTZ R2, R2, R11.reuse ;  /* 0x0000000b02027220 */ /* 0x080fe40000410000 */
[C---:B------:R-:W-:Y:S02]  /*a2b0*/  FFMA.FTZ R3, R0.reuse, R11, -R3 ;  /* 0x0000000b00037223 */ /* 0x040fe40000010803 */
[----:B------:R-:W-:Y:S01]  /*a2c0*/  FFMA.FTZ R2, R0, R6, R2 ;  /* 0x0000000600027223 */ /* 0x000fe20000010002 */
[----:B------:R-:W-:-:S04]  /*a2d0*/  F2FP.BF16.PACK_AB R6, R18, R19 ;  /* 0x000000131206723e */ /* 0x000fc800000010ff */
[----:B------:R-:W-:-:S05]  /*a2e0*/  F2FP.BF16.PACK_AB R5, R2, R3 ;  /* 0x000000030205723e */ /* 0x000fca00000010ff */
[----:B------:R1:W-:Y:S02]  /*a2f0*/  STS.128 [R209+0xc000], R4 ;  /* 0x00c00004d1007388 */ /* 0x0003e40000000c00 */
.L_x_1351:
[----:B------:R-:W-:Y:S05]  /*a300*/  BSYNC B0 ;  /* 0x0000000000007941 */ /* 0x000fea0003800000 */
.L_x_1350:
[----:B------:R-:W-:Y:S01]  /*a310*/  ISETP.GE.AND P0, PT, R145, c[0x0][0x27c], PT ;  /* 0x00009f0091007a0c */ /* 0x000fe20003f06270 */
[----:B------:R-:W-:-:S12]  /*a320*/  BSSY B0, `(.L_x_1352) ;  /* 0x0000030000007945 */ /* 0x000fd80003800000 */
[----:B------:R-:W-:Y:S05]  /*a330*/  @P0 BRA `(.L_x_1353) ;  /* 0x000002e000000947 */ /* 0x000fea0003800000 */
[----:B-1----:R-:W1:Y:S01]  /*a340*/  LDS.128 R4, [R210+0xc000] ;  /* 0x00c00000d2047984 */ /* 0x002e620000000c00 */
[----:B------:R-:W-:Y:S02]  /*a350*/  SHF.R.U32.HI R0, RZ, 0x10, R9 ;  /* 0x00000010ff007819 */ /* 0x000fe40000011609 */
[----:B------:R-:W-:Y:S02]  /*a360*/  SHF.R.U32.HI R2, RZ, 0x10, R13 ;  /* 0x00000010ff027819 */ /* 0x000fe4000001160d */
[C---:B------:R-:W-:Y:S02]  /*a370*/  PRMT R0, R61.reuse, 0x5410, R0 ;  /* 0x000054103d007816 */ /* 0x040fe40000000000 */
[----:B------:R-:W-:-:S03]  /*a380*/  PRMT R2, R61, 0x5432, R2 ;  /* 0x000054323d027816 */ /* 0x000fc60000000002 */
[----:B------:R-:W-:Y:S02]  /*a390*/  IMAD.U32 R19, R0, 0x10000, RZ ;  /* 0x0001000000137824 */ /* 0x000fe400078e00ff */
[----:B------:R-:W-:Y:S01]  /*a3a0*/  IMAD.U32 R11, R2, 0x10000, RZ ;  /* 0x00010000020b7824 */ /* 0x000fe200078e00ff */
[C---:B-1----:R-:W-:Y:S02]  /*a3b0*/  LOP3.LUT R3, R6.reuse, 0xffff0000, RZ, 0xc0, !PT ;  /* 0xffff000006037812 */ /* 0x042fe400078ec0ff */
[----:B------:R-:W-:-:S03]  /*a3c0*/  SHF.L.U32 R6, R6, 0x10, RZ ;  /* 0x0000001006067819 */ /* 0x000fc600000006ff */
[C---:B------:R-:W-:Y:S02]  /*a3d0*/  FMUL.FTZ R10, R3.reuse, R19 ;  /* 0x00000013030a7220 */ /* 0x040fe40000410000 */
[-C--:B------:R-:W-:Y:S02]  /*a3e0*/  FMUL.FTZ R3, R3, R11.reuse ;  /* 0x0000000b03037220 */ /* 0x080fe40000410000 */
[----:B------:R-:W-:Y:S01]  /*a3f0*/  FFMA.FTZ R18, R6, R11, -R10 ;  /* 0x0000000b06127223 */ /* 0x000fe2000001080a */
[----:B------:R-:W-:Y:S01]  /*a400*/  SHF.R.U64 R10, R12, 0x10, R13 ;  /* 0x000000100c0a7819 */ /* 0x000fe2000000120d */
[----:B------:R-:W-:Y:S01]  /*a410*/  FFMA.FTZ R11, R6, R19, R3 ;  /* 0x00000013060b7223 */ /* 0x000fe20000010003 */
[----:B------:R-:W-:Y:S02]  /*a420*/  SHF.R.U64 R6, R8, 0x10, R9 ;  /* 0x0000001008067819 */ /* 0x000fe40000001209 */
[----:B------:R-:W-:Y:S02]  /*a430*/  LOP3.LUT R9, R2, 0xffff0000, RZ, 0xc0, !PT ;  /* 0xffff000002097812 */ /* 0x000fe400078ec0ff */
[----:B------:R-:W-:Y:S01]  /*a440*/  LOP3.LUT R8, R0, 0xffff0000, RZ, 0xc0, !PT ;  /* 0xffff000000087812 */ /* 0x000fe200078ec0ff */
[C---:B------:R-:W-:Y:S01]  /*a450*/  IMAD.U32 R0, R7.reuse, 0x10000, RZ ;  /* 0x0001000007007824 */ /* 0x040fe200078e00ff */
[----:B------:R-:W-:-:S05]  /*a460*/  LOP3.LUT R2, R7, 0xffff0000, RZ, 0xc0, !PT ;  /* 0xffff000007027812 */ /* 0x000fca00078ec0ff */
[CC--:B------:R-:W-:Y:S02]  /*a470*/  FMUL.FTZ R3, R2.reuse, R8.reuse ;  /* 0x0000000802037220 */ /* 0x0c0fe40000410000 */
[-C--:B------:R-:W-:Y:S02]  /*a480*/  FMUL.FTZ R2, R2, R9.reuse ;  /* 0x0000000902027220 */ /* 0x080fe40000410000 */
[----:B------:R-:W-:Y:S01]  /*a490*/  FFMA.FTZ R9, R0, R9, -R3 ;  /* 0x0000000900097223 */ /* 0x000fe20000010803 */
[----:B------:R-:W-:Y:S01]  /*a4a0*/  LOP3.LUT R3, R4, 0xffff0000, RZ, 0xc0, !PT ;  /* 0xffff000004037812 */ /* 0x000fe200078ec0ff */
[----:B------:R-:W-:Y:S01]  /*a4b0*/  FFMA.FTZ R7, R0, R8, R2 ;  /* 0x0000000800077223 */ /* 0x000fe20000010002 */
[----:B------:R-:W-:Y:S01]  /*a4c0*/  PRMT R0, R64, 0x5410, R6 ;  /* 0x0000541040007816 */ /* 0x000fe20000000006 */
[----:B------:R-:W-:Y:S01]  /*a4d0*/  IMAD.U32 R4, R4, 0x10000, RZ ;  /* 0x0001000004047824 */ /* 0x000fe200078e00ff */
[----:B------:R-:W-:Y:S02]  /*a4e0*/  PRMT R2, R64, 0x5432, R10 ;  /* 0x0000543240027816 */ /* 0x000fe4000000000a */
[----:B------:R-:W-:Y:S01]  /*a4f0*/  F2FP.BF16.PACK_AB R7, R7, R9 ;  /* 0x000000090707723e */ /* 0x000fe200000010ff */
[----:B------:R-:W-:Y:S01]  /*a500*/  IMAD.U32 R10, R0, 0x10000, RZ ;  /* 0x00010000000a7824 */ /* 0x000fe200078e00ff */
[----:B------:R-:W-:-:S03]  /*a510*/  SHF.L.U32 R8, R2, 0x10, RZ ;  /* 0x0000001002087819 */ /* 0x000fc600000006ff */
[C---:B------:R-:W-:Y:S02]  /*a520*/  FMUL.FTZ R6, R3.reuse, R10 ;  /* 0x0000000a03067220 */ /* 0x040fe40000410000 */
        /* <DEDUP_REMOVED lines=8> */
[C---:B------:R-:W-:Y:S02]  /*a5b0*/  FMUL.FTZ R3, R2.reuse, R6 ;  /* 0x0000000602037220 */ /* 0x040fe40000410000 */
[-C--:B------:R-:W-:Y:S02]  /*a5c0*/  FMUL.FTZ R2, R2, R10.reuse ;  /* 0x0000000a02027220 */ /* 0x080fe40000410000 */
[C---:B------:R-:W-:Y:S02]  /*a5d0*/  FFMA.FTZ R3, R0.reuse, R10, -R3 ;  /* 0x0000000a00037223 */ /* 0x040fe40000010803 */
[----:B------:R-:W-:Y:S01]  /*a5e0*/  FFMA.FTZ R2, R0, R6, R2 ;  /* 0x0000000600027223 */ /* 0x000fe20000010002 */
[----:B------:R-:W-:-:S04]  /*a5f0*/  F2FP.BF16.PACK_AB R6, R11, R18 ;  /* 0x000000120b06723e */ /* 0x000fc800000010ff */
[----:B------:R-:W-:-:S05]  /*a600*/  F2FP.BF16.PACK_AB R5, R2, R3 ;  /* 0x000000030205723e */ /* 0x000fca00000010ff */
[----:B------:R1:W-:Y:S02]  /*a610*/  STS.128 [R210+0xc000], R4 ;  /* 0x00c00004d2007388 */ /* 0x0003e40000000c00 */
.L_x_1353:
[----:B------:R-:W-:Y:S05]  /*a620*/  BSYNC B0 ;  /* 0x0000000000007941 */ /* 0x000fea0003800000 */
.L_x_1352:
[----:B------:R-:W-:Y:S01]  /*a630*/  ISETP.GE.AND P0, PT, R142, c[0x0][0x27c], PT ;  /* 0x00009f008e007a0c */ /* 0x000fe20003f06270 */
[----:B------:R-:W-:-:S12]  /*a640*/  BSSY B0, `(.L_x_1354) ;  /* 0x0000030000007945 */ /* 0x000fd80003800000 */
[----:B------:R-:W-:Y:S05]  /*a650*/  @P0 BRA `(.L_x_1355) ;  /* 0x000002e000000947 */ /* 0x000fea0003800000 */
[----:B-1----:R-:W1:Y:S01]  /*a660*/  LDS.128 R4, [R209+0x10000] ;  /* 0x01000000d1047984 */ /* 0x002e620000000c00 */
[----:B------:R-:W-:Y:S02]  /*a670*/  SHF.R.U32.HI R0, RZ, 0x10, R17 ;  /* 0x00000010ff007819 */ /* 0x000fe40000011611 */
[----:B------:R-:W-:Y:S02]  /*a680*/  SHF.R.U32.HI R2, RZ, 0x10, R15 ;  /* 0x00000010ff027819 */ /* 0x000fe4000001160f */
[----:B------:R-:W-:Y:S02]  /*a690*/  PRMT R8, R66, 0x5410, R0 ;  /* 0x0000541042087816 */ /* 0x000fe40000000000 */
[----:B------:R-:W-:Y:S02]  /*a6a0*/  PRMT R0, R65, 0x5410, R2 ;  /* 0x0000541041007816 */ /* 0x000fe40000000002 */
[----:B------:R-:W-:Y:S02]  /*a6b0*/  SHF.R.U64 R3, R16, 0x10, R17 ;  /* 0x0000001010037819 */ /* 0x000fe40000001211 */
[----:B------:R-:W-:Y:S01]  /*a6c0*/  SHF.L.U32 R13, R8, 0x10, RZ ;  /* 0x00000010080d7819 */ /* 0x000fe200000006ff */
[----:B------:R-:W-:Y:S01]  /*a6d0*/  IMAD.U32 R12, R0, 0x10000, RZ ;  /* 0x00010000000c7824 */ /* 0x000fe200078e00ff */
[----:B------:R-:W-:-:S02]  /*a6e0*/  PRMT R10, R66, 0x5432, R3 ;  /* 0x00005432420a7816 */ /* 0x000fc40000000003 */
[----:B------:R-:W-:Y:S02]  /*a6f0*/  SHF.R.U64 R9, R14, 0x10, R15 ;  /* 0x000000100e097819 */ /* 0x000fe4000000120f */
[----:B------:R-:W-:Y:S02]  /*a700*/  LOP3.LUT R14, R0, 0xffff0000, RZ, 0xc0, !PT ;  /* 0xffff0000000e7812 */ /* 0x000fe400078ec0ff */
[----:B------:R-:W-:Y:S02]  /*a710*/  LOP3.LUT R8, R8, 0xffff0000, RZ, 0xc0, !PT ;  /* 0xffff000008087812 */ /* 0x000fe400078ec0ff */
[----:B------:R-:W-:-:S05]  /*a720*/  PRMT R9, R65, 0x5432, R9 ;  /* 0x0000543241097816 */ /* 0x000fca0000000009 */
[C---:B------:R-:W-:Y:S01]  /*a730*/  IMAD.U32 R15, R9.reuse, 0x10000, RZ ;  /* 0x00010000090f7824 */ /* 0x040fe200078e00ff */
[----:B------:R-:W-:Y:S02]  /*a740*/  LOP3.LUT R9, R9, 0xffff0000, RZ, 0xc0, !PT ;  /* 0xffff000009097812 */ /* 0x000fe400078ec0ff */
[C---:B-1----:R-:W-:Y:S01]  /*a750*/  LOP3.LUT R2, R6.reuse, 0xffff0000, RZ, 0xc0, !PT ;  /* 0xffff000006027812 */ /* 0x042fe200078ec0ff */
[----:B------:R-:W-:Y:S01]  /*a760*/  IMAD.U32 R3, R6, 0x10000, RZ ;  /* 0x0001000006037824 */ /* 0x000fe200078e00ff */
[----:B------:R-:W-:Y:S01]  /*a770*/  LOP3.LUT R0, R5, 0xffff0000, RZ, 0xc0, !PT ;  /* 0xffff000005007812 */ /* 0x000fe200078ec0ff */
[C---:B------:R-:W-:Y:S01]  /*a780*/  IMAD.U32 R11, R7.reuse, 0x10000, RZ ;  /* 0x00010000070b7824 */ /* 0x040fe200078e00ff */
[----:B------:R-:W-:Y:S01]  /*a790*/  LOP3.LUT R7, R7, 0xffff0000, RZ, 0xc0, !PT ;  /* 0xffff000007077812 */ /* 0x000fe200078ec0ff */
[C---:B------:R-:W-:Y:S02]  /*a7a0*/  FMUL.FTZ R6, R2.reuse, R12 ;  /* 0x0000000c02067220 */ /* 0x040fe40000410000 */
[----:B------:R-:W-:-:S02]  /*a7b0*/  FMUL.FTZ R2, R2, R13 ;  /* 0x0000000d02027220 */ /* 0x000fc40000410000 */
[C---:B------:R-:W-:Y:S02]  /*a7c0*/  FFMA.FTZ R13, R3.reuse, R13, -R6 ;  /* 0x0000000d030d7223 */ /* 0x040fe40000010806 */
[----:B------:R-:W-:Y:S01]  /*a7d0*/  FFMA.FTZ R12, R3, R12, R2 ;  /* 0x0000000c030c7223 */ /* 0x000fe20000010002 */
[C---:B------:R-:W-:Y:S01]  /*a7e0*/  LOP3.LUT R3, R4.reuse, 0xffff0000, RZ, 0xc0, !PT ;  /* 0xffff000004037812 */ /* 0x040fe200078ec0ff */
[----:B------:R-:W-:Y:S01]  /*a7f0*/  IMAD.U32 R6, R4, 0x10000, RZ ;  /* 0x0001000004067824 */ /* 0x000fe200078e00ff */
[----:B------:R-:W-:Y:S01]  /*a800*/  SHF.L.U32 R2, R5, 0x10, RZ ;  /* 0x0000001005027819 */ /* 0x000fe200000006ff */
[C---:B------:R-:W-:Y:S02]  /*a810*/  FMUL.FTZ R4, R7.reuse, R14 ;  /* 0x0000000e07047220 */ /* 0x040fe40000410000 */
[-C--:B------:R-:W-:Y:S02]  /*a820*/  FMUL.FTZ R7, R7, R8.reuse ;  /* 0x0000000807077220 */ /* 0x080fe40000410000 */
[----:B------:R-:W-:-:S02]  /*a830*/  FFMA.FTZ R8, R11, R8, -R4 ;  /* 0x000000080b087223 */ /* 0x000fc40000010804 */
[----:B------:R-:W-:Y:S01]  /*a840*/  FFMA.FTZ R7, R11, R14, R7 ;  /* 0x0000000e0b077223 */ /* 0x000fe20000010007 */
[C---:B------:R-:W-:Y:S01]  /*a850*/  SHF.L.U32 R11, R10.reuse, 0x10, RZ ;  /* 0x000000100a0b7819 */ /* 0x040fe200000006ff */
[----:B------:R-:W-:Y:S01]  /*a860*/  FMUL.FTZ R5, R3, R15 ;  /* 0x0000000f03057220 */ /* 0x000fe20000410000 */
[----:B------:R-:W-:Y:S02]  /*a870*/  LOP3.LUT R10, R10, 0xffff0000, RZ, 0xc0, !PT ;  /* 0xffff00000a0a7812 */ /* 0x000fe400078ec0ff */
[----:B------:R-:W-:Y:S01]  /*a880*/  F2FP.BF16.PACK_AB R7, R7, R8 ;  /* 0x000000080707723e */ /* 0x000fe200000010ff */
[----:B------:R-:W-:Y:S02]  /*a890*/  FMUL.FTZ R4, R3, R11 ;  /* 0x0000000b03047220 */ /* 0x000fe40000410000 */
[C---:B------:R-:W-:Y:S02]  /*a8a0*/  FMUL.FTZ R3, R0.reuse, R9 ;  /* 0x0000000900037220 */ /* 0x040fe40000410000 */
[----:B------:R-:W-:-:S02]  /*a8b0*/  FMUL.FTZ R0, R0, R10 ;  /* 0x0000000a00007220 */ /* 0x000fc40000410000 */
[C---:B------:R-:W-:Y:S02]  /*a8c0*/  FFMA.FTZ R5, R6.reuse, R11, -R5 ;  /* 0x0000000b06057223 */ /* 0x040fe40000010805 */
[----:B------:R-:W-:Y:S01]  /*a8d0*/  FFMA.FTZ R4, R6, R15, R4 ;  /* 0x0000000f06047223 */ /* 0x000fe20000010004 */
[----:B------:R-:W-:Y:S01]  /*a8e0*/  F2FP.BF16.PACK_AB R6, R12, R13 ;  /* 0x0000000d0c06723e */ /* 0x000fe200000010ff */
[C---:B------:R-:W-:Y:S02]  /*a8f0*/  FFMA.FTZ R3, R2.reuse, R10, -R3 ;  /* 0x0000000a02037223 */ /* 0x040fe40000010803 */
[----:B------:R-:W-:Y:S01]  /*a900*/  FFMA.FTZ R0, R2, R9, R0 ;  /* 0x0000000902007223 */ /* 0x000fe20000010000 */
[----:B------:R-:W-:-:S04]  /*a910*/  F2FP.BF16.PACK_AB R4, R4, R5 ;  /* 0x000000050404723e */ /* 0x000fc800000010ff */
[----:B------:R-:W-:-:S05]  /*a920*/  F2FP.BF16.PACK_AB R5, R0, R3 ;  /* 0x000000030005723e */ /* 0x000fca00000010ff */
[----:B------:R1:W-:Y:S02]  /*a930*/  STS.128 [R209+0x10000], R4 ;  /* 0x01000004d1007388 */ /* 0x0003e40000000c00 */
.L_x_1355:
[----:B------:R-:W-:Y:S05]  /*a940*/  BSYNC B0 ;  /* 0x0000000000007941 */ /* 0x000fea0003800000 */
.L_x_1354:
[----:B------:R-:W-:Y:S01]  /*a950*/  ISETP.GE.AND P0, PT, R144, c[0x0][0x27c], PT ;  /* 0x00009f0090007a0c */ /* 0x000fe20003f06270 */
[----:B------:R-:W-:-:S12]  /*a960*/  BSSY B0, `(.L_x_1356) ;  /* 0x0000030000007945 */ /* 0x000fd80003800000 */
[----:B------:R-:W-:Y:S05]  /*a970*/  @P0 BRA `(.L_x_1357) ;  /* 0x000002e000000947 */ /* 0x000fea0003800000 */
[----:B-1----:R-:W1:Y:S01]  /*a980*/  LDS.128 R4, [R210+0x10000] ;  /* 0x01000000d2047984 */ /* 0x002e620000000c00 */
[--C-:B------:R-:W-:Y:S02]  /*a990*/  SHF.R.U64 R0, R32, 0x10, R33.reuse ;  /* 0x0000001020007819 */ /* 0x100fe40000001221 */
[----:B------:R-:W-:Y:S02]  /*a9a0*/  SHF.R.U32.HI R2, RZ, 0x10, R33 ;  /* 0x00000010ff027819 */ /* 0x000fe40000011621 */
[----:B------:R-:W-:Y:S02]  /*a9b0*/  SHF.R.U32.HI R9, RZ, 0x10, R35 ;  /* 0x00000010ff097819 */ /* 0x000fe40000011623 */
[C---:B------:R-:W-:Y:S02]  /*a9c0*/  PRMT R11, R68.reuse, 0x5432, R0 ;  /* 0x00005432440b7816 */ /* 0x040fe40000000000 */
[----:B------:R-:W-:Y:S02]  /*a9d0*/  PRMT R8, R68, 0x5410, R2 ;  /* 0x0000541044087816 */ /* 0x000fe40000000002 */
[----:B------:R-:W-:-:S02]  /*a9e0*/  PRMT R0, R67, 0x5410, R9 ;  /* 0x0000541043007816 */ /* 0x000fc40000000009 */
[----:B------:R-:W-:Y:S01]  /*a9f0*/  SHF.R.U64 R3, R34, 0x10, R35 ;  /* 0x0000001022037819 */ /* 0x000fe20000001223 */
[----:B------:R-:W-:Y:S01]  /*aa00*/  IMAD.U32 R14, R8, 0x10000, RZ ;  /* 0x00010000080e7824 */ /* 0x000fe200078e00ff */
[C---:B------:R-:W-:Y:S01]  /*aa10*/  LOP3.LUT R17, R0.reuse, 0xffff0000, RZ, 0xc0, !PT ;  /* 0xffff000000117812 */ /* 0x040fe200078ec0ff */
[----:B------:R-:W-:Y:S01]  /*aa20*/  IMAD.U32 R15, R0, 0x10000, RZ ;  /* 0x00010000000f7824 */ /* 0x000fe200078e00ff */
[----:B------:R-:W-:Y:S02]  /*aa30*/  PRMT R10, R67, 0x5432, R3 ;  /* 0x00005432430a7816 */ /* 0x000fe40000000003 */
[----:B------:R-:W-:Y:S02]  /*aa40*/  LOP3.LUT R16, R8, 0xffff0000, RZ, 0xc0, !PT ;  /* 0xffff000008107812 */ /* 0x000fe400078ec0ff */
[C---:B-1----:R-:W-:Y:S01]  /*aa50*/  LOP3.LUT R9, R6.reuse, 0xffff0000, RZ, 0xc0, !PT ;  /* 0xffff000006097812 */ /* 0x042fe200078ec0ff */
[C---:B------:R-:W-:Y:S01]  /*aa60*/  IMAD.U32 R12, R7.reuse, 0x10000, RZ ;  /* 0x00010000070c7824 */ /* 0x040fe200078e00ff */
[----:B------:R-:W-:Y:S01]  /*aa70*/  LOP3.LUT R2, R7, 0xffff0000, RZ, 0xc0, !PT ;  /* 0xffff000007027812 */ /* 0x000fe200078ec0ff */
[----:B------:R-:W-:Y:S01]  /*aa80*/  IMAD.U32 R13, R6, 0x10000, RZ ;  /* 0x00010000060d7824 */ /* 0x000fe200078e00ff */
[C---:B------:R-:W-:Y:S01]  /*aa90*/  SHF.L.U32 R6, R4.reuse, 0x10, RZ ;  /* 0x0000001004067819 */ /* 0x040fe200000006ff */
[----:B------:R-:W-:Y:S01]  /*aaa0*/  FMUL.FTZ R7, R9, R14 ;  /* 0x0000000e09077220 */ /* 0x000fe20000410000 */
[----:B------:R-:W-:Y:S01]  /*aab0*/  SHF.L.U32 R3, R5, 0x10, RZ ;  /* 0x0000001005037819 */ /* 0x000fe200000006ff */
[-C--:B------:R-:W-:Y:S01]  /*aac0*/  FMUL.FTZ R8, R9, R15.reuse ;  /* 0x0000000f09087220 */ /* 0x080fe20000410000 */
[----:B------:R-:W-:Y:S01]  /*aad0*/  LOP3.LUT R0, R5, 0xffff0000, RZ, 0xc0, !PT ;  /* 0xffff000005007812 */ /* 0x000fe200078ec0ff */
[----:B------:R-:W-:Y:S01]  /*aae0*/  FFMA.FTZ R9, R13, R15, R7 ;  /* 0x0000000f0d097223 */ /* 0x000fe20000010007 */
[----:B------:R-:W-:Y:S01]  /*aaf0*/  LOP3.LUT R4, R4, 0xffff0000, RZ, 0xc0, !PT ;  /* 0xffff000004047812 */ /* 0x000fe200078ec0ff */
[----:B------:R-:W-:-:S02]  /*ab00*/  FMUL.FTZ R5, R2, R17 ;  /* 0x0000001102057220 */ /* 0x000fc40000410000 */
[----:B------:R-:W-:Y:S01]  /*ab10*/  FFMA.FTZ R14, R13, R14, -R8 ;  /* 0x0000000e0d0e7223 */ /* 0x000fe20000010808 */
[C---:B------:R-:W-:Y:S01]  /*ab20*/  SHF.L.U32 R13, R11.reuse, 0x10, RZ ;  /* 0x000000100b0d7819 */ /* 0x040fe200000006ff */
[C---:B------:R-:W-:Y:S01]  /*ab30*/  IMAD.U32 R15, R10.reuse, 0x10000, RZ ;  /* 0x000100000a0f7824 */ /* 0x040fe200078e00ff */
[----:B------:R-:W-:Y:S01]  /*ab40*/  LOP3.LUT R10, R10, 0xffff0000, RZ, 0xc0, !PT ;  /* 0xffff00000a0a7812 */ /* 0x000fe200078ec0ff */
[-C--:B------:R-:W-:Y:S01]  /*ab50*/  FMUL.FTZ R2, R2, R16.reuse ;  /* 0x0000001002027220 */ /* 0x080fe20000410000 */
[----:B------:R-:W-:Y:S01]  /*ab60*/  LOP3.LUT R11, R11, 0xffff0000, RZ, 0xc0, !PT ;  /* 0xffff00000b0b7812 */ /* 0x000fe200078ec0ff */
[C---:B------:R-:W-:Y:S02]  /*ab70*/  FFMA.FTZ R8, R12.reuse, R16, -R5 ;  /* 0x000000100c087223 */ /* 0x040fe40000010805 */
[----:B------:R-:W-:Y:S02]  /*ab80*/  FFMA.FTZ R7, R12, R17, R2 ;  /* 0x000000110c077223 */ /* 0x000fe40000010002 */
[----:B------:R-:W-:-:S02]  /*ab90*/  FMUL.FTZ R5, R4, R15 ;  /* 0x0000000f04057220 */ /* 0x000fc40000410000 */
[----:B------:R-:W-:Y:S01]  /*aba0*/  FMUL.FTZ R4, R4, R13 ;  /* 0x0000000d04047220 */ /* 0x000fe20000410000 */
[----:B------:R-:W-:Y:S01]  /*abb0*/  F2FP.BF16.PACK_AB R7, R7, R8 ;  /* 0x000000080707723e */ /* 0x000fe200000010ff */
[C---:B------:R-:W-:Y:S02]  /*abc0*/  FMUL.FTZ R2, R0.reuse, R10 ;  /* 0x0000000a00027220 */ /* 0x040fe40000410000 */
[----:B------:R-:W-:Y:S02]  /*abd0*/  FMUL.FTZ R0, R0, R11 ;  /* 0x0000000b00007220 */ /* 0x000fe40000410000 */
[C---:B------:R-:W-:Y:S02]  /*abe0*/  FFMA.FTZ R5, R6.reuse, R13, -R5 ;  /* 0x0000000d06057223 */ /* 0x040fe40000010805 */
[----:B------:R-:W-:Y:S01]  /*abf0*/  FFMA.FTZ R4, R6, R15, R4 ;  /* 0x0000000f06047223 */ /* 0x000fe20000010004 */
[----:B------:R-:W-:Y:S01]  /*ac00*/  F2FP.BF16.PACK_AB R6, R9, R14 ;  /* 0x0000000e0906723e */ /* 0x000fe200000010ff */
[----:B------:R-:W-:-:S02]  /*ac10*/  FFMA.FTZ R2, R3, R11, -R2 ;  /* 0x0000000b03027223 */ /* 0x000fc40000010802 */
[----:B------:R-:W-:Y:S01]  /*ac20*/  FFMA.FTZ R0, R3, R10, R0 ;  /* 0x0000000a03007223 */ /* 0x000fe20000010000 */
[----:B------:R-:W-:-:S04]  /*ac30*/  F2FP.BF16.PACK_AB R4, R4, R5 ;  /* 0x000000050404723e */ /* 0x000fc800000010ff */
[----:B------:R-:W-:-:S05]  /*ac40*/  F2FP.BF16.PACK_AB R5, R0, R2 ;  /* 0x000000020005723e */ /* 0x000fca00000010ff */
[----:B------:R1:W-:Y:S02]  /*ac50*/  STS.128 [R210+0x10000], R4 ;  /* 0x01000004d2007388 */ /* 0x0003e40000000c00 */
.L_x_1357:
[----:B------:R-:W-:Y:S05]  /*ac60*/  BSYNC B0 ;  /* 0x0000000000007941 */ /* 0x000fea0003800000 */
.L_x_1356:
        /* <DEDUP_REMOVED lines=49> */
.L_x_1359:
[----:B------:R-:W-:Y:S05]  /*af80*/  BSYNC B0 ;  /* 0x0000000000007941 */ /* 0x000fea0003800000 */
.L_x_1358:
[----:B------:R-:W-:-:S13]  /*af90*/  ISETP.GE.AND P0, PT, R143, c[0x0][0x27c], PT ;  /* 0x00009f008f007a0c */ /* 0x000fda0003f06270 */
        /* <DEDUP_REMOVED lines=47> */
.L_x_1349:
[----:B------:R-:W-:Y:S05]  /*b290*/  BSYNC B1 ;  /* 0x0000000000017941 */ /* 0x000fea0003800000 */
.L_x_1348:
[----:B------:R-:W-:-:S04]  /*b2a0*/  IADD3 R0, R215, 0x40, RZ ;  /* 0x00000040d7007810 */ /* 0x000fc80007ffe0ff */
[----:B------:R-:W-:-:S13]  /*b2b0*/  ISETP.GE.AND P0, PT, R0, R36, PT ;  /* 0x000000240000720c */ /* 0x000fda0003f06270 */
[----:B------:R-:W-:Y:S05]  /*b2c0*/  @P0 BRA `(.L_x_1360) ;  /* 0x000048b000000947 */ /* 0x000fea0003800000 */
        /* <DEDUP_REMOVED lines=49> */
.L_x_1362:
[----:B------:R-:W-:Y:S05]  /*b5e0*/  BSYNC B0 ;  /* 0x0000000000007941 */ /* 0x000fea0003800000 */
.L_x_1361:
        /* <DEDUP_REMOVED lines=49> */
.L_x_1364:
[----:B------:R-:W-:Y:S05]  /*b900*/  BSYNC B0 ;  /* 0x0000000000007941 */ /* 0x000fea0003800000 */
.L_x_1363:
        /* <DEDUP_REMOVED lines=49> */
.L_x_1366:
[----:B------:R-:W-:Y:S05]  /*bc20*/  BSYNC B0 ;  /* 0x0000000000007941 */ /* 0x000fea0003800000 */
.L_x_1365:
        /* <DEDUP_REMOVED lines=49> */
.L_x_1368:
[----:B------:R-:W-:Y:S05]  /*bf40*/  BSYNC B0 ;  /* 0x0000000000007941 */ /* 0x000fea0003800000 */
.L_x_1367:
        /* <DEDUP_REMOVED lines=49> */
.L_x_1370:
[----:B------:R-:W-:Y:S05]  /*c260*/  BSYNC B0 ;  /* 0x0000000000007941 */ /* 0x000fea0003800000 */
.L_x_1369:
        /* <DEDUP_REMOVED lines=49> */
.L_x_1343:
[----:B------:R-:W-:Y:S01]  /*c580*/  IMAD.MOV.U32 R3, RZ, RZ, c[0x0][0x2c4] ;  /* 0x0000b100ff037624 */ /* 0x000fe200078e00ff */
[----:B------:R-:W-:Y:S01]  /*c590*/  BSSY B0, `(.L_x_1371) ;  /* 0x0000048000007945 */ /* 0x000fe20003800000 */
[----:B------:R-:W-:Y:S01]  /*c5a0*/  IMAD.MOV.U32 R5, RZ, RZ, R7 ;  /* 0x000000ffff057224 */ /* 0x000fe200078e0007 */
[----:B------:R-:W-:Y:S01]  /*c5b0*/  MOV R7, R6 ;  /* 0x0000000600077202 */ /* 0x000fe20000000f00 */
[----:B------:R-:W-:Y:S01]  /*c5c0*/  IMAD.MOV.U32 R6, RZ, RZ, R2 ;  /* 0x000000ffff067224 */ /* 0x000fe200078e0002 */
[----:B------:R-:W-:Y:S01]  /*c5d0*/  ISETP.NE.AND P0, PT, R3, 0x1, PT ;  /* 0x000000010300780c */ /* 0x000fe20003f05270 */
        /* <DEDUP_REMOVED lines=9> */
[----:B------:R-:W-:-:S03]  /*c670*/  CS2R R12, SRZ ;  /* 0x00000000000c7805 */ /* 0x000fc6000001ff00 */
[----:B------:R-:W-:-:S05]  /*c680*/  @P0 IMAD.HI.U32 R3, R0, c[0x0][0x2c8], RZ ;  /* 0x0000b20000030a27 */ /* 0x000fca00078e00ff */
[----:B------:R-:W-:-:S04]  /*c690*/  @P0 SHF.R.U32.HI R0, RZ, c[0x0][0x2cc], R3 ;  /* 0x0000b300ff000a19 */ /* 0x000fc80000011603 */
[----:B------:R-:W-:Y:S01]  /*c6a0*/  SHF.R.S32.HI R3, RZ, 0x1f, R0 ;  /* 0x0000001fff037819 */ /* 0x000fe20000011400 */
[----:B------:R-:W-:-:S04]  /*c6b0*/  IMAD.WIDE.U32 R4, R0, c[0x0][0x280], R4 ;  /* 0x0000a00000047a25 */ /* 0x000fc800078e0004 */
[C---:B------:R-:W-:Y:S01]  /*c6c0*/  IMAD R9, R3.reuse, c[0x0][0x280], RZ ;  /* 0x0000a00003097a24 */ /* 0x040fe200078e02ff */
[----:B------:R-:W-:Y:S01]  /*c6d0*/  LEA R28, P1, R4, c[0x0][0x270], 0x1 ;  /* 0x00009c00041c7a11 */ /* 0x000fe200078208ff */
[----:B------:R-:W-:Y:S02]  /*c6e0*/  IMAD R8, R3, c[0x0][0x290], RZ ;  /* 0x0000a40003087a24 */ /* 0x000fe400078e02ff */
[C---:B------:R-:W-:Y:S02]  /*c6f0*/  IMAD.WIDE.U32 R2, R0.reuse, c[0x0][0x290], R6 ;  /* 0x0000a40000027a25 */ /* 0x040fe400078e0006 */
[----:B------:R1:W2:Y:S02]  /*c700*/  SHFL.IDX PT, R20, R28, RZ, 0x1c1f ;  /* 0x001c1fff1c147589 */ /* 0x0002a400000e0000 */
[----:B------:R-:W-:Y:S01]  /*c710*/  IMAD R6, R0, c[0x0][0x284], R9 ;  /* 0x0000a10000067a24 */ /* 0x000fe200078e0209 */
[----:B------:R-:W-:Y:S01]  /*c720*/  LEA R29, P0, R2, c[0x0][0x288], 0x1 ;  /* 0x0000a200021d7a11 */ /* 0x000fe200078008ff */
[----:B------:R-:W-:-:S02]  /*c730*/  IMAD R0, R0, c[0x0][0x294], R8 ;  /* 0x0000a50000007a24 */ /* 0x000fc400078e0208 */
[----:B------:R-:W-:Y:S01]  /*c740*/  CS2R R8, SRZ ;  /* 0x0000000000087805 */ /* 0x000fe2000001ff00 */
[----:B------:R-:W-:Y:S02]  /*c750*/  IADD3 R6, R5, R6, RZ ;  /* 0x0000000605067210 */ /* 0x000fe40007ffe0ff */
[----:B------:R-:W-:Y:S02]  /*c760*/  IADD3 R0, R3, R0, RZ ;  /* 0x0000000003007210 */ /* 0x000fe40007ffe0ff */
[----:B------:R-:W-:Y:S02]  /*c770*/  LEA.HI.X R27, R4, c[0x0][0x274], R6, 0x1, P1 ;  /* 0x00009d00041b7a11 */ /* 0x000fe400008f0c06 */
[----:B------:R-:W-:Y:S01]  /*c780*/  LEA.HI.X R26, R2, c[0x0][0x28c], R0, 0x1, P0 ;  /* 0x0000a300021a7a11 */ /* 0x000fe200000f0c00 */
[----:B------:R-:W-:Y:S01]  /*c790*/  CS2R R6, SRZ ;  /* 0x0000000000067805 */ /* 0x000fe2000001ff00 */
[----:B------:R-:W-:Y:S01]  /*c7a0*/  ISETP.GE.AND P0, PT, R30, R36, PT ;  /* 0x000000241e00720c */ /* 0x000fe20003f06270 */
[----:B------:R1:W3:Y:S01]  /*c7b0*/  SHFL.IDX PT, R2, R29, RZ, 0x1c1f ;  /* 0x001c1fff1d027589 */ /* 0x0002e200000e0000 */
[----:B------:R-:W-:-:S03]  /*c7c0*/  CS2R R4, SRZ ;  /* 0x0000000000047805 */ /* 0x000fc6000001ff00 */
[----:B------:R1:W4:Y:S04]  /*c7d0*/  SHFL.IDX PT, R21, R27, RZ, 0x1c1f ;  /* 0x001c1fff1b157589 */ /* 0x00032800000e0000 */
[----:B------:R1:W1:Y:S04]  /*c7e0*/  SHFL.IDX PT, R3, R26, RZ, 0x1c1f ;  /* 0x001c1fff1a037589 */ /* 0x00026800000e0000 */
[----:B------:R-:W-:Y:S05]  /*c7f0*/  @P0 BRA `(.L_x_1372) ;  /* 0x0000021000000947 */ /* 0x000fea0003800000 */
[----:B--2---:R-:W-:Y:S01]  /*c800*/  ISETP.GE.AND P0, PT, R102, c[0x0][0x27c], PT ;  /* 0x00009f0066007a0c */ /* 0x004fe20003f06270 */
[----:B------:R-:W-:Y:S01]  /*c810*/  CS2R R10, SRZ ;  /* 0x00000000000a7805 */ /* 0x000fe2000001ff00 */
[----:B------:R-:W-:Y:S01]  /*c820*/  ISETP.GE.AND P1, PT, R105, c[0x0][0x27c], PT ;  /* 0x00009f0069007a0c */ /* 0x000fe20003f26270 */
[----:B------:R-:W-:Y:S01]  /*c830*/  CS2R R8, SRZ ;  /* 0x0000000000087805 */ /* 0x000fe2000001ff00 */
[----:B------:R-:W-:Y:S01]  /*c840*/  ISETP.GE.AND P2, PT, R106, c[0x0][0x27c], PT ;  /* 0x00009f006a007a0c */ /* 0x000fe20003f46270 */
[----:B------:R-:W-:Y:S01]  /*c850*/  CS2R R6, SRZ ;  /* 0x0000000000067805 */ /* 0x000fe2000001ff00 */
[----:B------:R-:W-:Y:S01]  /*c860*/  CS2R R4, SRZ ;  /* 0x0000000000047805 */ /* 0x000fe2000001ff00 */
[----:B------:R-:W-:Y:S01]  /*c870*/  CS2R R46, SRZ ;  /* 0x00000000002e7805 */ /* 0x000fe2000001ff00 */
[----:B------:R-:W-:-:S05]  /*c880*/  CS2R R44, SRZ ;  /* 0x00000000002c7805 */ /* 0x000fca000001ff00 */
[C---:B------:R-:W-:Y:S01]  /*c890*/  @!P0 IMAD.SHL.U32 R0, R102.reuse, 0x2, RZ ;  /* 0x0000000266008824 */ /* 0x040fe200078e00ff */
[----:B------:R-:W-:-:S03]  /*c8a0*/  @!P0 SHF.L.U64.HI R13, R102, 0x1, R103 ;  /* 0x00000001660d8819 */ /* 0x000fc60000010267 */
[----:B------:R-:W-:Y:S01]  /*c8b0*/  @!P2 IMAD.SHL.U32 R12, R225, 0x8, RZ ;  /* 0x00000008e10ca824 */ /* 0x000fe200078e00ff */
[----:B------:R-:W-:-:S03]  /*c8c0*/  @!P0 IADD3 R24, P3, R20, R0, RZ ;  /* 0x0000000014188210 */ /* 0x000fc60007f7e0ff */
[----:B----4-:R-:W-:Y:S01]  /*c8d0*/  @!P2 IMAD.WIDE R18, R12, 0x2, R20 ;  /* 0x000000020c12a825 */ /* 0x010fe200078e0214 */
[----:B------:R-:W-:Y:S02]  /*c8e0*/  @!P0 IADD3.X R25, R21, R13, RZ, P3, !PT ;  /* 0x0000000d15198210 */ /* 0x000fe40001ffe4ff */
[----:B---3--:R-:W-:Y:S01]  /*c8f0*/  @!P0 IADD3 R22, P3, R2, R0, RZ ;  /* 0x0000000002168210 */ /* 0x008fe20007f7e0ff */
[----:B-1----:R-:W-:Y:S01]  /*c900*/  @!P2 IMAD.WIDE R16, R12, 0x2, R2 ;  /* 0x000000020c10a825 */ /* 0x002fe200078e0202 */
[----:B------:R-:W-:Y:S01]  /*c910*/  @!P1 SHF.L.U32 R0, R224, 0x3, RZ ;  /* 0x00000003e0009819 */ /* 0x000fe200000006ff */
[----:B------:R1:W5:Y:S01]  /*c920*/  @!P2 LD.E.128 R8, [R18.64] ;  /* 0x000000081208a980 */ /* 0x000362000c101d00 */
[----:B------:R-:W-:Y:S01]  /*c930*/  CS2R R42, SRZ ;  /* 0x00000000002a7805 */ /* 0x000fe2000001ff00 */
[----:B------:R-:W-:Y:S02]  /*c940*/  @!P0 IMAD.X R23, R3, 0x1, R13, P3 ;  /* 0x0000000103178824 */ /* 0x000fe400018e060d */
[C---:B------:R-:W-:Y:S01]  /*c950*/  @!P1 IMAD.WIDE R14, R0.reuse, 0x2, R20 ;  /* 0x00000002000e9825 */ /* 0x040fe200078e0214 */
[----:B------:R2:W5:Y:S01]  /*c960*/  @!P2 LD.E.128 R4, [R16.64] ;  /* 0x000000081004a980 */ /* 0x000562000c101d00 */
[----:B------:R-:W-:Y:S01]  /*c970*/  CS2R R40, SRZ ;  /* 0x0000000000287805 */ /* 0x000fe2000001ff00 */
[----:B------:R-:W-:Y:S01]  /*c980*/  CS2R R12, SRZ ;  /* 0x00000000000c7805 */ /* 0x000fe2000001ff00 */
[----:B------:R-:W-:Y:S01]  /*c990*/  @!P1 IMAD.WIDE R20, R0, 0x2, R2 ;  /* 0x0000000200149825 */ /* 0x000fe200078e0202 */
[----:B------:R3:W5:Y:S04]  /*c9a0*/  @!P1 LD.E.128 R44, [R14.64] ;  /* 0x000000080e2c9980 */ /* 0x000768000c101d00 */
[----:B------:R4:W5:Y:S01]  /*c9b0*/  @!P1 LD.E.128 R40, [R20.64] ;  /* 0x0000000814289980 */ /* 0x000962000c101d00 */
[----:B-1----:R-:W-:Y:S01]  /*c9c0*/  CS2R R18, SRZ ;  /* 0x0000000000127805 */ /* 0x002fe2000001ff00 */
[----:B--2---:R-:W-:Y:S01]  /*c9d0*/  CS2R R16, SRZ ;  /* 0x0000000000107805 */ /* 0x004fe2000001ff00 */
[----:B---3--:R-:W-:-:S05]  /*c9e0*/  CS2R R14, SRZ ;  /* 0x00000000000e7805 */ /* 0x008fca000001ff00 */
[----:B------:R4:W5:Y:S04]  /*c9f0*/  @!P0 LD.E.128 R16, [R24.64] ;  /* 0x0000000818108980 */ /* 0x000968000c101d00 */
[----:B------:R4:W5:Y:S02]  /*ca00*/  @!P0 LD.E.128 R12, [R22.64] ;  /* 0x00000008160c8980 */ /* 0x000964000c101d00 */
.L_x_1372:
[----:B--2---:R-:W-:Y:S05]  /*ca10*/  BSYNC B0 ;  /* 0x0000000000007941 */ /* 0x004fea0003800000 */
.L_x_1371:
[----:B------:R-:W-:Y:S01]  /*ca20*/  IADD3 R0, R30, 0x40, RZ ;  /* 0x000000401e007810 */ /* 0x000fe20007ffe0ff */
[----:B---3-5:R-:W-:Y:S01]  /*ca30*/  IMAD.MOV.U32 R2, RZ, RZ, R44 ;  /* 0x000000ffff027224 */ /* 0x028fe200078e002c */
[----:B----4-:R-:W-:Y:S01]  /*ca40*/  MOV R23, R15 ;  /* 0x0000000f00177202 */ /* 0x010fe20000000f00 */
[----:B------:R-:W-:Y:S01]  /*ca50*/  IMAD.MOV.U32 R20, RZ, RZ, R46 ;  /* 0x000000ffff147224 */ /* 0x000fe200078e002e */
[----:B------:R-:W-:Y:S01]  /*ca60*/  ISETP.GE.AND P0, PT, R0, R36, PT ;  /* 0x000000240000720c */ /* 0x000fe20003f06270 */
[----:B------:R-:W-:Y:S01]  /*ca70*/  IMAD.MOV.U32 R0, RZ, RZ, R45 ;  /* 0x000000ffff007224 */ /* 0x000fe200078e002d */
[----:B------:R2:W3:Y:S01]  /*ca80*/  SHFL.IDX PT, R21, R27, 0x1, 0x1c1f ;  /* 0x003c1f001b157f89 */ /* 0x0004e200000e0000 */
[----:B-1----:R-:W-:Y:S01]  /*ca90*/  IMAD.MOV.U32 R3, RZ, RZ, R47 ;  /* 0x000000ffff037224 */ /* 0x002fe200078e002f */
        /* <DEDUP_REMOVED lines=37> */
[----:B------:R2:W1:Y:S01]  /*ccf0*/  SHFL.IDX PT, R2, R29, 0x1, 0x1c1f ;  /* 0x003c1f001d027f89 */ /* 0x00046200000e0000 */
[----:B------:R-:W-:Y:S01]  /*cd00*/  PRMT R72, R3, 0x7610, R72 ;  /* 0x0000761003487816 */ /* 0x000fe20000000048 */
[----:B------:R-:W-:Y:S01]  /*cd10*/  CS2R R62, SRZ ;  /* 0x00000000003e7805 */ /* 0x000fe2000001ff00 */
[----:B------:R-:W-:Y:S01]  /*cd20*/  PRMT R37, R0, 0x5410, R22 ;  /* 0x0000541000257816 */ /* 0x000fe20000000016 */
[----:B------:R2:W4:Y:S01]  /*cd30*/  SHFL.IDX PT, R20, R28, 0x1, 0x1c1f ;  /* 0x003c1f001c147f89 */ /* 0x00052200000e0000 */
[----:B------:R-:W-:Y:S01]  /*cd40*/  CS2R R60, SRZ ;  /* 0x00000000003c7805 */ /* 0x000fe2000001ff00 */
[----:B------:R-:W-:Y:S01]  /*cd50*/  CS2R R58, SRZ ;  /* 0x00000000003a7805 */ /* 0x000fe2000001ff00 */
[----:B------:R-:W-:Y:S01]  /*cd60*/  CS2R R56, SRZ ;  /* 0x0000000000387805 */ /* 0x000fe2000001ff00 */
[----:B------:R2:W1:Y:S01]  /*cd70*/  SHFL.IDX PT, R3, R26, 0x1, 0x1c1f ;  /* 0x003c1f001a037f89 */ /* 0x00046200000e0000 */
[----:B------:R-:W-:Y:S01]  /*cd80*/  CS2R R50, SRZ ;  /* 0x0000000000327805 */ /* 0x000fe2000001ff00 */
[----:B------:R-:W-:Y:S01]  /*cd90*/  CS2R R48, SRZ ;  /* 0x0000000000307805 */ /* 0x000fe2000001ff00 */
[----:B------:R-:W-:Y:S05]  /*cda0*/  @P0 BRA `(.L_x_1374) ;  /* 0x0000021000000947 */ /* 0x000fea0003800000 */
[----:B---3--:R-:W-:Y:S01]  /*cdb0*/  ISETP.GE.AND P0, PT, R102, c[0x0][0x27c], PT ;  /* 0x00009f0066007a0c */ /* 0x008fe20003f06270 */
        /* <DEDUP_REMOVED lines=9> */
[----:B--2---:R-:W-:Y:S01]  /*ce50*/  @!P0 SHF.L.U64.HI R26, R102, 0x1, R103 ;  /* 0x00000001661a8819 */ /* 0x004fe20000010267 */
[----:B------:R-:W-:-:S03]  /*ce60*/  @!P2 IMAD.SHL.U32 R23, R225, 0x8, RZ ;  /* 0x00000008e117a824 */ /* 0x000fc600078e00ff */
[----:B----4-:R-:W-:Y:S01]  /*ce70*/  @!P0 IADD3 R24, P3, R20, R0, RZ ;  /* 0x0000000014188210 */ /* 0x010fe20007f7e0ff */
[----:B------:R-:W-:-:S03]  /*ce80*/  @!P2 IMAD.WIDE R32, R23, 0x2, R20 ;  /* 0x000000021720a825 */ /* 0x000fc600078e0214 */
[----:B------:R-:W-:Y:S01]  /*ce90*/  @!P0 IADD3.X R25, R21, R26, RZ, P3, !PT ;  /* 0x0000001a15198210 */ /* 0x000fe20001ffe4ff */
[----:B-1----:R-:W-:Y:S01]  /*cea0*/  @!P2 IMAD.WIDE R30, R23, 0x2, R2 ;  /* 0x00000002171ea825 */ /* 0x002fe200078e0202 */
[----:B------:R-:W-:Y:S01]  /*ceb0*/  @!P0 IADD3 R22, P3, R2, R0, RZ ;  /* 0x0000000002168210 */ /* 0x000fe20007f7e0ff */
[----:B------:R1:W5:Y:S01]  /*cec0*/  @!P2 LD.E.128 R52, [R32.64] ;  /* 0x000000082034a980 */ /* 0x000362000c101d00 */
[----:B------:R-:W-:Y:S01]  /*ced0*/  @!P1 SHF.L.U32 R0, R224, 0x3, RZ ;  /* 0x00000003e0009819 */ /* 0x000fe200000006ff */
[----:B------:R-:W-:Y:S01]  /*cee0*/  CS2R R62, SRZ ;  /* 0x00000000003e7805 */ /* 0x000fe2000001ff00 */
[----:B------:R-:W-:Y:S01]  /*cef0*/  CS2R R60, SRZ ;  /* 0x00000000003c7805 */ /* 0x000fe2000001ff00 */
[----:B------:R-:W-:Y:S01]  /*cf00*/  CS2R R34, SRZ ;  /* 0x0000000000227805 */ /* 0x000fe2000001ff00 */
[----:B------:R-:W-:Y:S01]  /*cf10*/  CS2R R50, SRZ ;  /* 0x0000000000327805 */ /* 0x000fe2000001ff00 */
[C---:B------:R-:W-:Y:S01]  /*cf20*/  @!P1 IMAD.WIDE R28, R0.reuse, 0x2, R20 ;  /* 0x00000002001c9825 */ /* 0x040fe200078e0214 */
[----:B------:R-:W-:Y:S01]  /*cf30*/  CS2R R48, SRZ ;  /* 0x0000000000307805 */ /* 0x000fe2000001ff00 */
[----:B------:R2:W5:Y:S02]  /*cf40*/  @!P2 LD.E.128 R56, [R30.64] ;  /* 0x000000081e38a980 */ /* 0x000564000c101d00 */
[----:B------:R-:W-:-:S02]  /*cf50*/  @!P1 IMAD.WIDE R20, R0, 0x2, R2 ;  /* 0x0000000200149825 */ /* 0x000fc400078e0202 */
[----:B------:R2:W5:Y:S02]  /*cf60*/  @!P1 LD.E.128 R64, [R28.64] ;  /* 0x000000081c409980 */ /* 0x000564000c101d00 */
[----:B------:R-:W-:Y:S02]  /*cf70*/  @!P0 IMAD.X R23, R3, 0x1, R26, P3 ;  /* 0x0000000103178824 */ /* 0x000fe400018e061a */
[----:B------:R2:W5:Y:S04]  /*cf80*/  @!P1 LD.E.128 R60, [R20.64] ;  /* 0x00000008143c9980 */ /* 0x000568000c101d00 */
[----:B------:R2:W5:Y:S01]  /*cf90*/  @!P0 LD.E.128 R48, [R22.64] ;  /* 0x0000000816308980 */ /* 0x000562000c101d00 */
[----:B-1----:R-:W-:-:S06]  /*cfa0*/  CS2R R32, SRZ ;  /* 0x0000000000207805 */ /* 0x002fcc000001ff00 */
[----:B------:R2:W5:Y:S02]  /*cfb0*/  @!P0 LD.E.128 R32, [R24.64] ;  /* 0x0000000818208980 */ /* 0x000564000c101d00 */
.L_x_1374:
[----:B---3--:R-:W-:Y:S05]  /*cfc0*/  BSYNC B0 ;  /* 0x0000000000007941 */ /* 0x008fea0003800000 */
.L_x_1373:
[----:B-1---5:R-:W-:Y:S01]  /*cfd0*/  IMAD.MOV.U32 R2, RZ, RZ, R64 ;  /* 0x000000ffff027224 */ /* 0x022fe200078e0040 */
[----:B------:R-:W-:Y:S01]  /*cfe0*/  MOV R0, R65 ;  /* 0x0000004100007202 */ /* 0x000fe20000000f00 */
[----:B--2-4-:R-:W-:Y:S01]  /*cff0*/  IMAD.MOV.U32 R20, RZ, RZ, R66 ;  /* 0x000000ffff147224 */ /* 0x014fe200078e0042 */
        /* <DEDUP_REMOVED lines=43> */
[----:B------:R-:W2:Y:S01]  /*d2b0*/  LDL R97, [R1+0x4c] ;  /* 0x00004c0001617983 */ /* 0x000ea20000100800 */
[----:B------:R-:W-:Y:S01]  /*d2c0*/  IMAD.MOV.U32 R2, RZ, RZ, c[0x0][0x27c] ;  /* 0x00009f00ff027624 */ /* 0x000fe200078e00ff */
[----:B------:R-:W-:Y:S02]  /*d2d0*/  SHF.R.U64 R12, R12, 0x10, R13 ;  /* 0x000000100c0c7819 */ /* 0x000fe4000000120d */
[----:B------:R-:W-:Y:S02]  /*d2e0*/  SHF.R.U64 R16, R16, 0x10, R17 ;  /* 0x0000001010107819 */ /* 0x000fe40000001211 */
[----:B------:R-:W-:Y:S02]  /*d2f0*/  LEA.HI R2, R2, R243, RZ, 0x1d ;  /* 0x000000f302027211 */ /* 0x000fe400078fe8ff */
[----:B------:R-:W-:Y:S02]  /*d300*/  SHF.R.U32.HI R3, RZ, 0x10, R13 ;  /* 0x00000010ff037819 */ /* 0x000fe4000001160d */
[----:B------:R-:W-:-:S02]  /*d310*/  SHF.R.S32.HI R0, RZ, 0x1f, R2 ;  /* 0x0000001fff007819 */ /* 0x000fc40000011402 */
[----:B------:R-:W-:Y:S02]  /*d320*/  SHF.R.U64 R18, R18, 0x10, R19 ;  /* 0x0000001012127819 */ /* 0x000fe40000001213 */
[----:B------:R-:W-:Y:S01]  /*d330*/  LEA.HI R0, R0, R2, RZ, 0x3 ;  /* 0x0000000200007211 */ /* 0x000fe200078f18ff */
[----:B------:R-:W-:Y:S01]  /*d340*/  IMAD.SHL.U32 R2, R2, 0x8, RZ ;  /* 0x0000000802027824 */ /* 0x000fe200078e00ff */
[----:B------:R-:W-:Y:S02]  /*d350*/  PRMT R13, R37, 0x5432, R12 ;  /* 0x00005432250d7816 */ /* 0x000fe4000000000c */
[--C-:B------:R-:W-:Y:S01]  /*d360*/  SHF.R.U64 R14, R14, 0x10, R15.reuse ;  /* 0x000000100e0e7819 */ /* 0x100fe2000000120f */
[----:B------:R-:W-:Y:S01]  /*d370*/  IMAD.SHL.U32 R0, R0, 0x400, RZ ;  /* 0x0000040000007824 */ /* 0x000fe200078e00ff */
[----:B------:R-:W-:Y:S02]  /*d380*/  LOP3.LUT R2, R226, 0x38, R2, 0xf8, !PT ;  /* 0x00000038e2027812 */ /* 0x000fe400078ef802 */
[----:B------:R-:W-:-:S02]  /*d390*/  SHF.R.U32.HI R29, RZ, 0x10, R15 ;  /* 0x00000010ff1d7819 */ /* 0x000fc4000001160f */
[----:B------:R-:W-:Y:S02]  /*d3a0*/  LOP3.LUT R2, R2, R227, RZ, 0x3c, !PT ;  /* 0x000000e302027212 */ /* 0x000fe400078e3cff */
[----:B------:R-:W-:Y:S02]  /*d3b0*/  LOP3.LUT R0, R0, 0x7fffe000, RZ, 0xc0, !PT ;  /* 0x7fffe00000007812 */ /* 0x000fe400078ec0ff */
[----:B------:R-:W-:Y:S02]  /*d3c0*/  PRMT R15, R37, 0x5410, R3 ;  /* 0x00005410250f7816 */ /* 0x000fe40000000003 */
[----:B------:R-:W-:Y:S02]  /*d3d0*/  IADD3 R0, R2, R0, R228 ;  /* 0x0000000002007210 */ /* 0x000fe40007ffe0e4 */
[----:B------:R-:W-:Y:S01]  /*d3e0*/  SHF.R.U32.HI R2, RZ, 0x10, R19 ;  /* 0x00000010ff027819 */ /* 0x000fe20000011613 */
[----:B------:R-:W-:Y:S01]  /*d3f0*/  IMAD.U32 R31, R15, 0x10000, RZ ;  /* 0x000100000f1f7824 */ /* 0x000fe200078e00ff */
[----:B------:R-:W-:Y:S01]  /*d400*/  PRMT R19, R39, 0x5432, R18 ;  /* 0x0000543227137816 */ /* 0x000fe20000000012 */
[----:B------:R-:W-:Y:S01]  /*d410*/  IMAD.SHL.U32 R30, R0, 0x2, RZ ;  /* 0x00000002001e7824 */ /* 0x000fe200078e00ff */
[----:B------:R-:W-:Y:S01]  /*d420*/  SHF.R.U32.HI R0, RZ, 0x10, R17 ;  /* 0x00000010ff007819 */ /* 0x000fe20000011611 */
[----:B------:R-:W-:Y:S01]  /*d430*/  IMAD.U32 R18, R13, 0x10000, RZ ;  /* 0x000100000d127824 */ /* 0x000fe200078e00ff */
[----:B------:R-:W-:-:S02]  /*d440*/  PRMT R17, R38, 0x5432, R16 ;  /* 0x0000543226117816 */ /* 0x000fc40000000010 */
[----:B------:R-:W1:Y:S01]  /*d450*/  LDS.128 R20, [R30+0xc100] ;  /* 0x00c100001e147984 */ /* 0x000e620000000c00 */
[----:B------:R-:W-:Y:S02]  /*d460*/  PRMT R16, R38, 0x5410, R0 ;  /* 0x0000541026107816 */ /* 0x000fe40000000000 */
[----:B------:R-:W-:Y:S01]  /*d470*/  IMAD.U32 R12, R17, 0x10000, RZ ;  /* 0x00010000110c7824 */ /* 0x000fe200078e00ff */
[----:B------:R-:W-:Y:S02]  /*d480*/  PRMT R28, R39, 0x5410, R2 ;  /* 0x00005410271c7816 */ /* 0x000fe40000000002 */
[----:B------:R-:W-:Y:S02]  /*d490*/  LOP3.LUT R17, R17, 0xffff0000, RZ, 0xc0, !PT ;  /* 0xffff000011117812 */ /* 0x000fe400078ec0ff */
[----:B------:R-:W-:Y:S02]  /*d4a0*/  LOP3.LUT R15, R15, 0xffff0000, RZ, 0xc0, !PT ;  /* 0xffff00000f0f7812 */ /* 0x000fe400078ec0ff */
[----:B------:R-:W-:-:S02]  /*d4b0*/  PRMT R14, R68, 0x5432, R14 ;  /* 0x00005432440e7816 */ /* 0x000fc4000000000e */
[----:B-1----:R-:W-:-:S05]  /*d4c0*/  SHF.L.U32 R0, R20, 0x10, RZ ;  /* 0x0000001014007819 */ /* 0x002fca00000006ff */
[C---:B------:R-:W-:Y:S02]  /*d4d0*/  FMUL.FTZ R3, R0.reuse, R18 ;  /* 0x0000001200037220 */ /* 0x040fe40000410000 */
[----:B------:R-:W-:Y:S01]  /*d4e0*/  FMUL.FTZ R0, R0, R12 ;  /* 0x0000000c00007220 */ /* 0x000fe20000410000 */
[----:B--2---:R-:W1:Y:S02]  /*d4f0*/  LDS.128 R24, [R97] ;  /* 0x0000000061187984 */ /* 0x004e640000000c00 */
[----:B-1----:R-:W-:-:S04]  /*d500*/  IMAD.U32 R2, R24, 0x10000, RZ ;  /* 0x0001000018027824 */ /* 0x002fc800078e00ff */
[C---:B------:R-:W-:Y:S01]  /*d510*/  FFMA.FTZ R38, R2.reuse, R18, R0 ;  /* 0x0000001202267223 */ /* 0x040fe20000010000 */
[----:B------:R-:W-:Y:S01]  /*d520*/  SHF.L.U32 R0, R21, 0x10, RZ ;  /* 0x0000001015007819 */ /* 0x000fe200000006ff */
[----:B------:R-:W-:Y:S01]  /*d530*/  FFMA.FTZ R39, R2, R12, -R3 ;  /* 0x0000000c02277223 */ /* 0x000fe20000010803 */
[----:B------:R-:W-:Y:S01]  /*d540*/  PRMT R18, R68, 0x5410, R29 ;  /* 0x0000541044127816 */ /* 0x000fe2000000001d */
[----:B------:R-:W-:Y:S02]  /*d550*/  IMAD.U32 R12, R16, 0x10000, RZ ;  /* 0x00010000100c7824 */ /* 0x000fe400078e00ff */
[C---:B------:R-:W-:Y:S02]  /*d560*/  FMUL.FTZ R3, R0.reuse, R31 ;  /* 0x0000001f00037220 */ /* 0x040fe40000410000 */
[----:B------:R-:W-:Y:S02]  /*d570*/  IMAD.U32 R2, R25, 0x10000, RZ ;  /* 0x0001000019027824 */ /* 0x000fe400078e00ff */
[----:B------:R-:W-:-:S02]  /*d580*/  FMUL.FTZ R0, R0, R12 ;  /* 0x0000000c00007220 */ /* 0x000fc40000410000 */
[C---:B------:R-:W-:Y:S02]  /*d590*/  FFMA.FTZ R37, R2.reuse, R12, -R3 ;  /* 0x0000000c02257223 */ /* 0x040fe40000010803 */
[----:B------:R-:W-:Y:S01]  /*d5a0*/  FFMA.FTZ R31, R2, R31, R0 ;  /* 0x0000001f021f7223 */ /* 0x000fe20000010000 */
[----:B------:R-:W-:Y:S01]  /*d5b0*/  SHF.L.U32 R0, R23, 0x10, RZ ;  /* 0x0000001017007819 */ /* 0x000fe200000006ff */
[C---:B------:R-:W-:Y:S01]  /*d5c0*/  IMAD.U32 R29, R18.reuse, 0x10000, RZ ;  /* 0x00010000121d7824 */ /* 0x040fe200078e00ff */
[----:B------:R-:W-:Y:S01]  /*d5d0*/  LOP3.LUT R18, R18, 0xffff0000, RZ, 0xc0, !PT ;  /* 0xffff000012127812 */ /* 0x000fe200078ec0ff */
[----:B------:R-:W-:Y:S02]  /*d5e0*/  IMAD.U32 R12, R28, 0x10000, RZ ;  /* 0x000100001c0c7824 */ /* 0x000fe400078e00ff */
[----:B------:R-:W-:Y:S02]  /*d5f0*/  IMAD.U32 R2, R27, 0x10000, RZ ;  /* 0x000100001b027824 */ /* 0x000fe400078e00ff */
[----:B------:R-:W-:-:S02]  /*d600*/  FMUL.FTZ R3, R0, R29 ;  /* 0x0000001d00037220 */ /* 0x000fc40000410000 */
[-C--:B------:R-:W-:Y:S02]  /*d610*/  FMUL.FTZ R0, R0, R12.reuse ;  /* 0x0000000c00007220 */ /* 0x080fe40000410000 */
[C---:B------:R-:W-:Y:S01]  /*d620*/  FFMA.FTZ R36, R2.reuse, R12, -R3 ;  /* 0x0000000c02247223 */ /* 0x040fe20000010803 */
[----:B------:R-:W-:Y:S01]  /*d630*/  LOP3.LUT R3, R25, 0xffff0000, RZ, 0xc0, !PT ;  /* 0xffff000019037812 */ /* 0x000fe200078ec0ff */
[----:B------:R-:W-:Y:S01]  /*d640*/  FFMA.FTZ R29, R2, R29, R0 ;  /* 0x0000001d021d7223 */ /* 0x000fe20000010000 */
[----:B------:R-:W-:Y:S02]  /*d650*/  LOP3.LUT R25, R13, 0xffff0000, RZ, 0xc0, !PT ;  /* 0xffff00000d197812 */ /* 0x000fe400078ec0ff */
[----:B------:R-:W-:Y:S02]  /*d660*/  LOP3.LUT R2, R20, 0xffff0000, RZ, 0xc0, !PT ;  /* 0xffff000014027812 */ /* 0x000fe400078ec0ff */
[----:B------:R-:W-:Y:S02]  /*d670*/  LOP3.LUT R12, R24, 0xffff0000, RZ, 0xc0, !PT ;  /* 0xffff0000180c7812 */ /* 0x000fe400078ec0ff */
[----:B------:R-:W-:Y:S01]  /*d680*/  LOP3.LUT R0, R21, 0xffff0000, RZ, 0xc0, !PT ;  /* 0xffff000015007812 */ /* 0x000fe200078ec0ff */
[----:B------:R-:W-:-:S02]  /*d690*/  FMUL.FTZ R13, R2, R25 ;  /* 0x00000019020d7220 */ /* 0x000fc40000410000 */
[-C--:B------:R-:W-:Y:S02]  /*d6a0*/  FMUL.FTZ R2, R2, R17.reuse ;  /* 0x0000001102027220 */ /* 0x080fe40000410000 */
[----:B------:R-:W-:Y:S01]  /*d6b0*/  FFMA.FTZ R24, R12, R17, -R13 ;  /* 0x000000110c187223 */ /* 0x000fe2000001080d */
[----:B------:R-:W-:Y:S01]  /*d6c0*/  LOP3.LUT R13, R16, 0xffff0000, RZ, 0xc0, !PT ;  /* 0xffff0000100d7812 */ /* 0x000fe200078ec0ff */
[----:B------:R-:W-:Y:S02]  /*d6d0*/  FFMA.FTZ R12, R12, R25, R2 ;  /* 0x000000190c0c7223 */ /* 0x000fe40000010002 */
[C---:B------:R-:W-:Y:S02]  /*d6e0*/  FMUL.FTZ R2, R0.reuse, R15 ;  /* 0x0000000f00027220 */ /* 0x040fe40000410000 */
[-C--:B------:R-:W-:Y:S01]  /*d6f0*/  FMUL.FTZ R0, R0, R13.reuse ;  /* 0x0000000d00007220 */ /* 0x080fe20000410000 */
[----:B------:R-:W-:Y:S01]  /*d700*/  F2FP.BF16.PACK_AB R12, R12, R38 ;  /* 0x000000260c0c723e */ /* 0x000fe200000010ff */
[----:B------:R-:W-:-:S02]  /*d710*/  FFMA.FTZ R17, R3, R13, -R2 ;  /* 0x0000000d03117223 */ /* 0x000fc40000010802 */
[----:B------:R-:W-:Y:S01]  /*d720*/  FFMA.FTZ R13, R3, R15, R0 ;  /* 0x0000000f030d7223 */ /* 0x000fe20000010000 */
[----:B------:R-:W-:Y:S01]  /*d730*/  SHF.L.U32 R0, R22, 0x10, RZ ;  /* 0x0000001016007819 */ /* 0x000fe200000006ff */
[----:B------:R-:W-:Y:S01]  /*d740*/  IMAD.U32 R16, R14, 0x10000, RZ ;  /* 0x000100000e107824 */ /* 0x000fe200078e00ff */
[----:B------:R-:W-:Y:S01]  /*d750*/  F2FP.BF16.PACK_AB R17, R17, R37 ;  /* 0x000000251111723e */ /* 0x000fe200000010ff */
[----:B------:R-:W-:Y:S01]  /*d760*/  IMAD.U32 R15, R19, 0x10000, RZ ;  /* 0x00010000130f7824 */ /* 0x000fe200078e00ff */
[----:B------:R-:W-:Y:S01]  /*d770*/  F2FP.BF16.PACK_AB R13, R13, R31 ;  /* 0x0000001f0d0d723e */ /* 0x000fe200000010ff */
[----:B------:R-:W-:Y:S02]  /*d780*/  FMUL.FTZ R3, R0, R16 ;  /* 0x0000001000037220 */ /* 0x000fe40000410000 */
[----:B------:R-:W-:Y:S02]  /*d790*/  IMAD.U32 R2, R26, 0x10000, RZ ;  /* 0x000100001a027824 */ /* 0x000fe400078e00ff */
[----:B------:R-:W-:-:S02]  /*d7a0*/  FMUL.FTZ R0, R0, R15 ;  /* 0x0000000f00007220 */ /* 0x000fc40000410000 */
[C---:B------:R-:W-:Y:S02]  /*d7b0*/  FFMA.FTZ R21, R2.reuse, R15, -R3 ;  /* 0x0000000f02157223 */ /* 0x040fe40000010803 */
[----:B------:R-:W-:Y:S01]  /*d7c0*/  FFMA.FTZ R20, R2, R16, R0 ;  /* 0x0000001002147223 */ /* 0x000fe20000010000 */
[----:B------:R-:W-:Y:S02]  /*d7d0*/  LOP3.LUT R16, R14, 0xffff0000, RZ, 0xc0, !PT ;  /* 0xffff00000e107812 */ /* 0x000fe400078ec0ff */
[----:B------:R-:W-:Y:S02]  /*d7e0*/  LOP3.LUT R0, R22, 0xffff0000, RZ, 0xc0, !PT ;  /* 0xffff000016007812 */ /* 0x000fe400078ec0ff */
[----:B------:R-:W-:Y:S02]  /*d7f0*/  LOP3.LUT R14, R19, 0xffff0000, RZ, 0xc0, !PT ;  /* 0xffff0000130e7812 */ /* 0x000fe400078ec0ff */
[----:B------:R-:W-:Y:S01]  /*d800*/  LOP3.LUT R2, R26, 0xffff0000, RZ, 0xc0, !PT ;  /* 0xffff00001a027812 */ /* 0x000fe200078ec0ff */
[----:B------:R-:W-:-:S02]  /*d810*/  FMUL.FTZ R3, R0, R16 ;  /* 0x0000001000037220 */ /* 0x000fc40000410000 */
[-C--:B------:R-:W-:Y:S02]  /*d820*/  FMUL.FTZ R0, R0, R14.reuse ;  /* 0x0000000e00007220 */ /* 0x080fe40000410000 */
[C---:B------:R-:W-:Y:S02]  /*d830*/  FFMA.FTZ R15, R2.reuse, R14, -R3 ;  /* 0x0000000e020f7223 */ /* 0x040fe40000010803 */
[----:B------:R-:W-:Y:S01]  /*d840*/  FFMA.FTZ R14, R2, R16, R0 ;  /* 0x00000010020e7223 */ /* 0x000fe20000010000 */
[----:B------:R-:W-:Y:S02]  /*d850*/  LOP3.LUT R2, R23, 0xffff0000, RZ, 0xc0, !PT ;  /* 0xffff000017027812 */ /* 0x000fe400078ec0ff */
[----:B------:R-:W-:Y:S02]  /*d860*/  LOP3.LUT R16, R28, 0xffff0000, RZ, 0xc0, !PT ;  /* 0xffff00001c107812 */ /* 0x000fe400078ec0ff */
[----:B------:R-:W-:Y:S01]  /*d870*/  LOP3.LUT R0, R27, 0xffff0000, RZ, 0xc0, !PT ;  /* 0xffff00001b007812 */ /* 0x000fe200078ec0ff */
[----:B------:R-:W-:Y:S01]  /*d880*/  FMUL.FTZ R3, R2, R18 ;  /* 0x0000001202037220 */ /* 0x000fe20000410000 */
[----:B------:R-:W-:Y:S01]  /*d890*/  F2FP.BF16.PACK_AB R14, R14, R20 ;  /* 0x000000140e0e723e */ /* 0x000fe200000010ff */
[----:B------:R-:W-:-:S02]  /*d8a0*/  FMUL.FTZ R2, R2, R16 ;  /* 0x0000001002027220 */ /* 0x000fc40000410000 */
[----:B------:R-:W-:Y:S01]  /*d8b0*/  FFMA.FTZ R3, R0, R16, -R3 ;  /* 0x0000001000037223 */ /* 0x000fe20000010803 */
[----:B------:R-:W-:Y:S01]  /*d8c0*/  F2FP.BF16.PACK_AB R16, R24, R39 ;  /* 0x000000271810723e */ /* 0x000fe200000010ff */
[----:B------:R-:W-:Y:S01]  /*d8d0*/  FFMA.FTZ R2, R0, R18, R2 ;  /* 0x0000001200027223 */ /* 0x000fe20000010002 */
[----:B------:R-:W-:Y:S02]  /*d8e0*/  F2FP.BF16.PACK_AB R18, R15, R21 ;  /* 0x000000150f12723e */ /* 0x000fe400000010ff */
[----:B------:R-:W-:Y:S02]  /*d8f0*/  F2FP.BF16.PACK_AB R19, R3, R36 ;  /* 0x000000240313723e */ /* 0x000fe400000010ff */
[----:B------:R-:W-:-:S03]  /*d900*/  F2FP.BF16.PACK_AB R15, R2, R29 ;  /* 0x0000001d020f723e */ /* 0x000fc600000010ff */
[----:B------:R1:W-:Y:S04]  /*d910*/  STS.128 [R97], R16 ;  /* 0x0000001061007388 */ /* 0x0003e80000000c00 */
[----:B------:R1:W-:Y:S02]  /*d920*/  STS.128 [R30+0xc100], R12 ;  /* 0x00c1000c1e007388 */ /* 0x0003e40000000c00 */
.L_x_1378:
[----:B------:R-:W-:Y:S05]  /*d930*/  BSYNC B0 ;  /* 0x0000000000007941 */ /* 0x000fea0003800000 */
.L_x_1377:
[----:B------:R-:W-:Y:S01]  /*d940*/  ISETP.GE.AND P0, PT, R106, c[0x0][0x27c], PT ;  /* 0x00009f006a007a0c */ /* 0x000fe20003f06270 */
[----:B------:R-:W-:-:S12]  /*d950*/  BSSY B0, `(.L_x_1379) ;  /* 0x000006a000007945 */ /* 0x000fd80003800000 */
[----:B------:R-:W-:Y:S05]  /*d960*/  @P0 BRA `(.L_x_1380) ;  /* 0x0000068000000947 */ /* 0x000fea0003800000 */
[----:B-1----:R-:W2:Y:S01]  /*d970*/  LDL R30, [R1+0x48] ;  /* 0x00004800011e7983 */ /* 0x002ea20000100800 */
[----:B------:R-:W-:Y:S01]  /*d980*/  IMAD.MOV.U32 R0, RZ, RZ, c[0x0][0x27c] ;  /* 0x00009f00ff007624 */ /* 0x000fe200078e00ff */
[----:B------:R-:W-:-:S04]  /*d990*/  SHF.R.U64 R6, R6, 0x10, R7 ;  /* 0x0000001006067819 */ /* 0x000fc80000001207 */
[----:B------:R-:W-:-:S04]  /*d9a0*/  LEA.HI R0, R0, R225, RZ, 0x1d ;  /* 0x000000e100007211 */ /* 0x000fc800078fe8ff */
[----:B------:R-:W-:Y:S01]  /*d9b0*/  SHF.R.S32.HI R2, RZ, 0x1f, R0 ;  /* 0x0000001fff027819 */ /* 0x000fe20000011400 */
[----:B------:R-:W-:-:S03]  /*d9c0*/  IMAD.SHL.U32 R3, R0, 0x8, RZ ;  /* 0x0000000800037824 */ /* 0x000fc600078e00ff */
[----:B------:R-:W-:Y:S02]  /*d9d0*/  LEA.HI R0, R2, R0, RZ, 0x3 ;  /* 0x0000000002007211 */ /* 0x000fe400078f18ff */
[----:B------:R-:W-:Y:S02]  /*d9e0*/  LOP3.LUT R2, R226, 0x38, R3, 0xf8, !PT ;  /* 0x00000038e2027812 */ /* 0x000fe400078ef803 */
[----:B------:R-:W-:Y:S01]  /*d9f0*/  SHF.R.U64 R3, R4, 0x10, R5 ;  /* 0x0000001004037819 */ /* 0x000fe20000001205 */
[----:B------:R-:W-:Y:S01]  /*da00*/  IMAD.SHL.U32 R0, R0, 0x400, RZ ;  /* 0x0000040000007824 */ /* 0x000fe200078e00ff */
[----:B------:R-:W-:Y:S02]  /*da10*/  LOP3.LUT R2, R2, R227, RZ, 0x3c, !PT ;  /* 0x000000e302027212 */ /* 0x000fe400078e3cff */
[----:B------:R-:W-:Y:S02]  /*da20*/  PRMT R3, R70, 0x5410, R3 ;  /* 0x0000541046037816 */ /* 0x000fe40000000003 */
[----:B------:R-:W-:-:S03]  /*da30*/  LOP3.LUT R0, R0, 0x7fffe000, RZ, 0xc0, !PT ;  /* 0x7fffe00000007812 */ /* 0x000fc600078ec0ff */
[----:B------:R-:W-:Y:S01]  /*da40*/  IMAD.U32 R20, R3, 0x10000, RZ ;  /* 0x0001000003147824 */ /* 0x000fe200078e00ff */
[----:B------:R-:W-:-:S05]  /*da50*/  IADD3 R0, R2, R0, R228 ;  /* 0x0000000002007210 */ /* 0x000fca0007ffe0e4 */
[----:B------:R-:W-:Y:S01]  /*da60*/  IMAD.SHL.U32 R22, R0, 0x2, RZ ;  /* 0x0000000200167824 */ /* 0x000fe200078e00ff */
[--C-:B------:R-:W-:Y:S02]  /*da70*/  SHF.R.U64 R0, R8, 0x10, R9.reuse ;  /* 0x0000001008007819 */ /* 0x100fe40000001209 */
[----:B------:R-:W-:Y:S02]  /*da80*/  SHF.R.U32.HI R8, RZ, 0x10, R9 ;  /* 0x00000010ff087819 */ /* 0x000fe40000011609 */
[----:B------:R-:W1:Y:S01]  /*da90*/  LDS.128 R12, [R22+0xc100] ;  /* 0x00c10000160c7984 */ /* 0x000e620000000c00 */
[C---:B------:R-:W-:Y:S02]  /*daa0*/  PRMT R4, R71.reuse, 0x5410, R0 ;  /* 0x0000541047047816 */ /* 0x040fe40000000000 */
[----:B------:R-:W-:Y:S02]  /*dab0*/  SHF.R.U32.HI R9, RZ, 0x10, R5 ;  /* 0x00000010ff097819 */ /* 0x000fe40000011605 */
[----:B------:R-:W-:Y:S01]  /*dac0*/  PRMT R8, R71, 0x5432, R8 ;  /* 0x0000543247087816 */ /* 0x000fe20000000008 */
[----:B------:R-:W-:Y:S01]  /*dad0*/  IMAD.U32 R21, R4, 0x10000, RZ ;  /* 0x0001000004157824 */ /* 0x000fe200078e00ff */
[----:B-1----:R-:W-:-:S05]  /*dae0*/  SHF.L.U32 R0, R12, 0x10, RZ ;  /* 0x000000100c007819 */ /* 0x002fca00000006ff */
[C---:B------:R-:W-:Y:S02]  /*daf0*/  FMUL.FTZ R5, R0.reuse, R20 ;  /* 0x0000001400057220 */ /* 0x040fe40000410000 */
[----:B------:R-:W-:Y:S01]  /*db00*/  FMUL.FTZ R0, R0, R21 ;  /* 0x0000001500007220 */ /* 0x000fe20000410000 */
[----:B--2---:R-:W1:Y:S02]  /*db10*/  LDS.128 R16, [R30] ;  /* 0x000000001e107984 */ /* 0x004e640000000c00 */
[----:B-1----:R-:W-:-:S04]  /*db20*/  IMAD.U32 R2, R16, 0x10000, RZ ;  /* 0x0001000010027824 */ /* 0x002fc800078e00ff */
[----:B------:R-:W-:Y:S01]  /*db30*/  FFMA.FTZ R29, R2, R21, -R5 ;  /* 0x00000015021d7223 */ /* 0x000fe20000010805 */
[----:B------:R-:W-:Y:S01]  /*db40*/  PRMT R5, R70, 0x5432, R9 ;  /* 0x0000543246057816 */ /* 0x000fe20000000009 */
[----:B------:R-:W-:Y:S01]  /*db50*/  FFMA.FTZ R27, R2, R20, R0 ;  /* 0x00000014021b7223 */ /* 0x000fe20000010000 */
[----:B------:R-:W-:Y:S01]  /*db60*/  SHF.L.U32 R0, R13, 0x10, RZ ;  /* 0x000000100d007819 */ /* 0x000fe200000006ff */
[----:B------:R-:W-:Y:S02]  /*db70*/  IMAD.U32 R20, R8, 0x10000, RZ ;  /* 0x0001000008147824 */ /* 0x000fe400078e00ff */
[----:B------:R-:W-:Y:S02]  /*db80*/  IMAD.U32 R21, R5, 0x10000, RZ ;  /* 0x0001000005157824 */ /* 0x000fe400078e00ff */
[----:B------:R-:W-:Y:S02]  /*db90*/  IMAD.U32 R2, R17, 0x10000, RZ ;  /* 0x0001000011027824 */ /* 0x000fe400078e00ff */
[----:B------:R-:W-:-:S02]  /*dba0*/  FMUL.FTZ R9, R0, R21 ;  /* 0x0000001500097220 */ /* 0x000fc40000410000 */
[-C--:B------:R-:W-:Y:S02]  /*dbb0*/  FMUL.FTZ R0, R0, R20.reuse ;  /* 0x0000001400007220 */ /* 0x080fe40000410000 */
[C---:B------:R-:W-:Y:S02]  /*dbc0*/  FFMA.FTZ R26, R2.reuse, R20, -R9 ;  /* 0x00000014021a7223 */ /* 0x040fe40000010809 */
[----:B------:R-:W-:Y:S01]  /*dbd0*/  FFMA.FTZ R25, R2, R21, R0 ;  /* 0x0000001502197223 */ /* 0x000fe20000010000 */
[----:B------:R-:W-:Y:S02]  /*dbe0*/  SHF.R.U32.HI R2, RZ, 0x10, R7 ;  /* 0x00000010ff027819 */ /* 0x000fe40000011607 */
[----:B------:R-:W-:Y:S02]  /*dbf0*/  SHF.R.U32.HI R0, RZ, 0x10, R11 ;  /* 0x00000010ff007819 */ /* 0x000fe4000001160b */
[C---:B------:R-:W-:Y:S01]  /*dc00*/  PRMT R9, R72.reuse, 0x5410, R2 ;  /* 0x0000541048097816 */ /* 0x040fe20000000002 */
[----:B------:R-:W-:Y:S01]  /*dc10*/  IMAD.U32 R2, R19, 0x10000, RZ ;  /* 0x0001000013027824 */ /* 0x000fe200078e00ff */
[----:B------:R-:W-:-:S02]  /*dc20*/  PRMT R20, R72, 0x5432, R0 ;  /* 0x0000543248147816 */ /* 0x000fc40000000000 */
[----:B------:R-:W-:Y:S01]  /*dc30*/  SHF.L.U32 R0, R15, 0x10, RZ ;  /* 0x000000100f007819 */ /* 0x000fe200000006ff */
[----:B------:R-:W-:Y:S01]  /*dc40*/  IMAD.U32 R28, R9, 0x10000, RZ ;  /* 0x00010000091c7824 */ /* 0x000fe200078e00ff */
[----:B------:R-:W-:Y:S01]  /*dc50*/  LOP3.LUT R7, R5, 0xffff0000, RZ, 0xc0, !PT ;  /* 0xffff000005077812 */ /* 0x000fe200078ec0ff */
[----:B------:R-:W-:Y:S01]  /*dc60*/  IMAD.U32 R23, R20, 0x10000, RZ ;  /* 0x0001000014177824 */ /* 0x000fe200078e00ff */
[----:B------:R-:W-:Y:S01]  /*dc70*/  LOP3.LUT R5, R8, 0xffff0000, RZ, 0xc0, !PT ;  /* 0xffff000008057812 */ /* 0x000fe200078ec0ff */
[CC--:B------:R-:W-:Y:S02]  /*dc80*/  FMUL.FTZ R21, R0.reuse, R28.reuse ;  /* 0x0000001c00157220 */ /* 0x0c0fe40000410000 */
[-C--:B------:R-:W-:Y:S02]  /*dc90*/  FMUL.FTZ R0, R0, R23.reuse ;  /* 0x0000001700007220 */ /* 0x080fe40000410000 */
[----:B------:R-:W-:Y:S01]  /*dca0*/  FFMA.FTZ R24, R2, R23, -R21 ;  /* 0x0000001702187223 */ /* 0x000fe20000010815 */
[----:B------:R-:W-:Y:S01]  /*dcb0*/  LOP3.LUT R21, R4, 0xffff0000, RZ, 0xc0, !PT ;  /* 0xffff000004157812 */ /* 0x000fe200078ec0ff */
[----:B------:R-:W-:Y:S01]  /*dcc0*/  FFMA.FTZ R23, R2, R28, R0 ;  /* 0x0000001c02177223 */ /* 0x000fe20000010000 */
[----:B------:R-:W-:-:S02]  /*dcd0*/  LOP3.LUT R4, R3, 0xffff0000, RZ, 0xc0, !PT ;  /* 0xffff000003047812 */ /* 0x000fc400078ec0ff */
[----:B------:R-:W-:Y:S02]  /*dce0*/  LOP3.LUT R0, R12, 0xffff0000, RZ, 0xc0, !PT ;  /* 0xffff00000c007812 */ /* 0x000fe400078ec0ff */
[----:B------:R-:W-:-:S03]  /*dcf0*/  LOP3.LUT R2, R16, 0xffff0000, RZ, 0xc0, !PT ;  /* 0xffff000010027812 */ /* 0x000fc600078ec0ff */
[CC--:B------:R-:W-:Y:S02]  /*dd00*/  FMUL.FTZ R3, R0.reuse, R4.reuse ;  /* 0x0000000400037220 */ /* 0x0c0fe40000410000 */
[-C--:B------:R-:W-:Y:S02]  /*dd10*/  FMUL.FTZ R0, R0, R21.reuse ;  /* 0x0000001500007220 */ /* 0x080fe40000410000 */
[C---:B------:R-:W-:Y:S02]  /*dd20*/  FFMA.FTZ R21, R2.reuse, R21, -R3 ;  /* 0x0000001502157223 */ /* 0x040fe40000010803 */
[----:B------:R-:W-:Y:S01]  /*dd30*/  FFMA.FTZ R16, R2, R4, R0 ;  /* 0x0000000402107223 */ /* 0x000fe20000010000 */
[----:B------:R-:W-:Y:S02]  /*dd40*/  LOP3.LUT R2, R13, 0xffff0000, RZ, 0xc0, !PT ;  /* 0xffff00000d027812 */ /* 0x000fe400078ec0ff */
[----:B------:R-:W-:Y:S02]  /*dd50*/  LOP3.LUT R0, R17, 0xffff0000, RZ, 0xc0, !PT ;  /* 0xffff000011007812 */ /* 0x000fe400078ec0ff */
[----:B------:R-:W-:Y:S01]  /*dd60*/  SHF.R.U64 R4, R10, 0x10, R11 ;  /* 0x000000100a047819 */ /* 0x000fe2000000120b */
[C---:B------:R-:W-:Y:S01]  /*dd70*/  FMUL.FTZ R3, R2.reuse, R7 ;  /* 0x0000000702037220 */ /* 0x040fe20000410000 */
[----:B------:R-:W-:Y:S01]  /*dd80*/  F2FP.BF16.PACK_AB R8, R21, R29 ;  /* 0x0000001d1508723e */ /* 0x000fe200000010ff */
[----:B------:R-:W-:-:S02]  /*dd90*/  FMUL.FTZ R2, R2, R5 ;  /* 0x0000000502027220 */ /* 0x000fc40000410000 */
[----:B------:R-:W-:Y:S01]  /*dda0*/  FFMA.FTZ R13, R0, R5, -R3 ;  /* 0x00000005000d7223 */ /* 0x000fe20000010803 */
[----:B------:R-:W-:Y:S01]  /*ddb0*/  SHF.L.U32 R3, R14, 0x10, RZ ;  /* 0x000000100e037819 */ /* 0x000fe200000006ff */
[----:B------:R-:W-:Y:S01]  /*ddc0*/  FFMA.FTZ R12, R0, R7, R2 ;  /* 0x00000007000c7223 */ /* 0x000fe20000010002 */
[C---:B------:R-:W-:Y:S02]  /*ddd0*/  PRMT R0, R74.reuse, 0x5410, R6 ;  /* 0x000054104a007816 */ /* 0x040fe40000000006 */
[----:B------:R-:W-:Y:S01]  /*dde0*/  PRMT R2, R74, 0x5432, R4 ;  /* 0x000054324a027816 */ /* 0x000fe20000000004 */
[----:B------:R-:W-:Y:S02]  /*ddf0*/  IMAD.U32 R4, R18, 0x10000, RZ ;  /* 0x0001000012047824 */ /* 0x000fe400078e00ff */
[----:B------:R-:W-:Y:S02]  /*de00*/  IMAD.U32 R7, R0, 0x10000, RZ ;  /* 0x0001000000077824 */ /* 0x000fe400078e00ff */
[----:B------:R-:W-:-:S02]  /*de10*/  IMAD.U32 R6, R2, 0x10000, RZ ;  /* 0x0001000002067824 */ /* 0x000fc400078e00ff */
[CC--:B------:R-:W-:Y:S02]  /*de20*/  FMUL.FTZ R5, R3.reuse, R7.reuse ;  /* 0x0000000703057220 */ /* 0x0c0fe40000410000 */
[-C--:B------:R-:W-:Y:S02]  /*de30*/  FMUL.FTZ R3, R3, R6.reuse ;  /* 0x0000000603037220 */ /* 0x080fe40000410000 */
[----:B------:R-:W-:Y:S01]  /*de40*/  FFMA.FTZ R10, R4, R6, -R5 ;  /* 0x00000006040a7223 */ /* 0x000fe20000010805 */
[----:B------:R-:W-:Y:S01]  /*de50*/  LOP3.LUT R6, R0, 0xffff0000, RZ, 0xc0, !PT ;  /* 0xffff000000067812 */ /* 0x000fe200078ec0ff */
[----:B------:R-:W-:Y:S01]  /*de60*/  FFMA.FTZ R11, R4, R7, R3 ;  /* 0x00000007040b7223 */ /* 0x000fe20000010003 */
[----:B------:R-:W-:Y:S02]  /*de70*/  LOP3.LUT R0, R14, 0xffff0000, RZ, 0xc0, !PT ;  /* 0xffff00000e007812 */ /* 0x000fe400078ec0ff */
[----:B------:R-:W-:Y:S02]  /*de80*/  LOP3.LUT R7, R2, 0xffff0000, RZ, 0xc0, !PT ;  /* 0xffff000002077812 */ /* 0x000fe400078ec0ff */
[----:B------:R-:W-:Y:S01]  /*de90*/  LOP3.LUT R2, R18, 0xffff0000, RZ, 0xc0, !PT ;  /* 0xffff000012027812 */ /* 0x000fe200078ec0ff */
[C---:B------:R-:W-:Y:S01]  /*dea0*/  FMUL.FTZ R3, R0.reuse, R6 ;  /* 0x0000000600037220 */ /* 0x040fe20000410000 */
[----:B------:R-:W-:Y:S01]  /*deb0*/  LOP3.LUT R5, R9, 0xffff0000, RZ, 0xc0, !PT ;  /* 0xffff000009057812 */ /* 0x000fe200078ec0ff */
[-C--:B------:R-:W-:Y:S01]  /*dec0*/  FMUL.FTZ R0, R0, R7.reuse ;  /* 0x0000000700007220 */ /* 0x080fe20000410000 */
[----:B------:R-:W-:Y:S01]  /*ded0*/  LOP3.LUT R4, R20, 0xffff0000, RZ, 0xc0, !PT ;  /* 0xffff000014047812 */ /* 0x000fe200078ec0ff */
[C---:B------:R-:W-:Y:S01]  /*dee0*/  FFMA.FTZ R7, R2.reuse, R7, -R3 ;  /* 0x0000000702077223 */ /* 0x040fe20000010803 */
[----:B------:R-:W-:Y:S01]  /*def0*/  F2FP.BF16.PACK_AB R9, R13, R26 ;  /* 0x0000001a0d09723e */ /* 0x000fe200000010ff */
[----:B------:R-:W-:Y:S01]  /*df00*/  FFMA.FTZ R6, R2, R6, R0 ;  /* 0x0000000602067223 */ /* 0x000fe20000010000 */
[----:B------:R-:W-:-:S02]  /*df10*/  LOP3.LUT R2, R15, 0xffff0000, RZ, 0xc0, !PT ;  /* 0xffff00000f027812 */ /* 0x000fc400078ec0ff */
[----:B------:R-:W-:Y:S02]  /*df20*/  LOP3.LUT R0, R19, 0xffff0000, RZ, 0xc0, !PT ;  /* 0xffff000013007812 */ /* 0x000fe400078ec0ff */
[----:B------:R-:W-:Y:S01]  /*df30*/  F2FP.BF16.PACK_AB R6, R6, R11 ;  /* 0x0000000b0606723e */ /* 0x000fe200000010ff */
[C---:B------:R-:W-:Y:S01]  /*df40*/  FMUL.FTZ R3, R2.reuse, R5 ;  /* 0x0000000502037220 */ /* 0x040fe20000410000 */
[----:B------:R-:W-:Y:S01]  /*df50*/  F2FP.BF16.PACK_AB R10, R7, R10 ;  /* 0x0000000a070a723e */ /* 0x000fe200000010ff */
[-C--:B------:R-:W-:Y:S02]  /*df60*/  FMUL.FTZ R2, R2, R4.reuse ;  /* 0x0000000402027220 */ /* 0x080fe40000410000 */
[----:B------:R-:W-:Y:S01]  /*df70*/  FFMA.FTZ R3, R0, R4, -R3 ;  /* 0x0000000400037223 */ /* 0x000fe20000010803 */
[----:B------:R-:W-:Y:S01]  /*df80*/  F2FP.BF16.PACK_AB R4, R16, R27 ;  /* 0x0000001b1004723e */ /* 0x000fe200000010ff */
[----:B------:R-:W-:Y:S01]  /*df90*/  FFMA.FTZ R2, R0, R5, R2 ;  /* 0x0000000500027223 */ /* 0x000fe20000010002 */
[----:B------:R-:W-:-:S02]  /*dfa0*/  F2FP.BF16.PACK_AB R5, R12, R25 ;  /* 0x000000190c05723e */ /* 0x000fc400000010ff */
[----:B------:R-:W-:Y:S02]  /*dfb0*/  F2FP.BF16.PACK_AB R11, R3, R24 ;  /* 0x00000018030b723e */ /* 0x000fe400000010ff */
[----:B------:R-:W-:-:S03]  /*dfc0*/  F2FP.BF16.PACK_AB R7, R2, R23 ;  /* 0x000000170207723e */ /* 0x000fc600000010ff */
[----:B------:R1:W-:Y:S04]  /*dfd0*/  STS.128 [R30], R8 ;  /* 0x000000081e007388 */ /* 0x0003e80000000c00 */
[----:B------:R1:W-:Y:S02]  /*dfe0*/  STS.128 [R22+0xc100], R4 ;  /* 0x00c1000416007388 */ /* 0x0003e40000000c00 */
.L_x_1380:
[----:B------:R-:W-:Y:S05]  /*dff0*/  BSYNC B0 ;  /* 0x0000000000007941 */ /* 0x000fea0003800000 */
.L_x_1379:
[----:B------:R-:W-:-:S13]  /*e000*/  ISETP.GE.AND P0, PT, R105, c[0x0][0x27c], PT ;  /* 0x00009f0069007a0c */ /* 0x000fda0003f06270 */
[----:B------:R-:W-:Y:S05]  /*e010*/  @P0 BRA `(.L_x_1376) ;  /* 0x0000068000000947 */ /* 0x000fea0003800000 */
[----:B------:R-:W2:Y:S01]  /*e020*/  LDL R38, [R1+0x40] ;  /* 0x0000400001267983 */ /* 0x000ea20000100800 */
[----:B------:R-:W-:Y:S01]  /*e030*/  IMAD.MOV.U32 R0, RZ, RZ, c[0x0][0x27c] ;  /* 0x00009f00ff007624 */ /* 0x000fe200078e00ff */
[----:B-1----:R-:W-:Y:S02]  /*e040*/  SHF.R.U64 R13, R40, 0x10, R41 ;  /* 0x00000010280d7819 */ /* 0x002fe40000001229 */
[----:B------:R-:W-:Y:S02]  /*e050*/  SHF.R.U64 R14, R42, 0x10, R43 ;  /* 0x000000102a0e7819 */ /* 0x000fe4000000122b */
[----:B------:R-:W-:Y:S02]  /*e060*/  LEA.HI R0, R0, R224, RZ, 0x1d ;  /* 0x000000e000007211 */ /* 0x000fe400078fe8ff */
[----:B------:R-:W-:Y:S02]  /*e070*/  PRMT R16, R75, 0x5432, R13 ;  /* 0x000054324b107816 */ /* 0x000fe4000000000d */
[----:B------:R-:W-:Y:S01]  /*e080*/  SHF.R.S32.HI R2, RZ, 0x1f, R0 ;  /* 0x0000001fff027819 */ /* 0x000fe20000011400 */
[----:B------:R-:W-:Y:S01]  /*e090*/  IMAD.SHL.U32 R3, R0, 0x8, RZ ;  /* 0x0000000800037824 */ /* 0x000fe200078e00ff */
[----:B------:R-:W-:Y:S01]  /*e0a0*/  SHF.R.U32.HI R19, RZ, 0x10, R43 ;  /* 0x00000010ff137819 */ /* 0x000fe2000001162b */
[----:B------:R-:W-:Y:S01]  /*e0b0*/  IMAD.U32 R29, R16, 0x10000, RZ ;  /* 0x00010000101d7824 */ /* 0x000fe200078e00ff */
[----:B------:R-:W-:-:S02]  /*e0c0*/  LEA.HI R0, R2, R0, RZ, 0x3 ;  /* 0x0000000002007211 */ /* 0x000fc400078f18ff */
[----:B------:R-:W-:Y:S02]  /*e0d0*/  LOP3.LUT R2, R226, 0x38, R3, 0xf8, !PT ;  /* 0x00000038e2027812 */ /* 0x000fe400078ef803 */
[----:B------:R-:W-:Y:S01]  /*e0e0*/  SHF.R.U64 R3, R46, 0x10, R47 ;  /* 0x000000102e037819 */ /* 0x000fe2000000122f */
[----:B------:R-:W-:Y:S01]  /*e0f0*/  IMAD.SHL.U32 R0, R0, 0x400, RZ ;  /* 0x0000040000007824 */ /* 0x000fe200078e00ff */
[----:B------:R-:W-:Y:S02]  /*e100*/  LOP3.LUT R2, R2, R227, RZ, 0x3c, !PT ;  /* 0x000000e302027212 */ /* 0x000fe400078e3cff */
[----:B------:R-:W-:Y:S02]  /*e110*/  SHF.R.U32.HI R15, RZ, 0x10, R41 ;  /* 0x00000010ff0f7819 */ /* 0x000fe40000011629 */
[----:B------:R-:W-:Y:S02]  /*e120*/  LOP3.LUT R0, R0, 0x7fffe000, RZ, 0xc0, !PT ;  /* 0x7fffe00000007812 */ /* 0x000fe400078ec0ff */
[----:B------:R-:W-:-:S02]  /*e130*/  PRMT R23, R76, 0x5432, R14 ;  /* 0x000054324c177816 */ /* 0x000fc4000000000e */
[----:B------:R-:W-:Y:S02]  /*e140*/  IADD3 R0, R2, R0, R228 ;  /* 0x0000000002007210 */ /* 0x000fe40007ffe0e4 */
[----:B------:R-:W-:Y:S02]  /*e150*/  SHF.R.U32.HI R2, RZ, 0x10, R45 ;  /* 0x00000010ff027819 */ /* 0x000fe4000001162d */
[----:B------:R-:W-:Y:S01]  /*e160*/  PRMT R22, R76, 0x5410, R19 ;  /* 0x000054104c167816 */ /* 0x000fe20000000013 */
[----:B------:R-:W-:Y:S01]  /*e170*/  IMAD.SHL.U32 R28, R0, 0x2, RZ ;  /* 0x00000002001c7824 */ /* 0x000fe200078e00ff */
[----:B------:R-:W-:Y:S02]  /*e180*/  SHF.R.U64 R0, R44, 0x10, R45 ;  /* 0x000000102c007819 */ /* 0x000fe4000000122d */
[----:B------:R-:W-:Y:S01]  /*e190*/  SHF.R.U32.HI R12, RZ, 0x10, R47 ;  /* 0x00000010ff0c7819 */ /* 0x000fe2000001162f */
[----:B------:R-:W-:Y:S01]  /*e1a0*/  IMAD.U32 R31, R22, 0x10000, RZ ;  /* 0x00010000161f7824 */ /* 0x000fe200078e00ff */
[----:B------:R-:W1:Y:S01]  /*e1b0*/  LDS.128 R4, [R28+0xc100] ;  /* 0x00c100001c047984 */ /* 0x000e620000000c00 */
[----:B------:R-:W-:-:S02]  /*e1c0*/  PRMT R18, R77, 0x5432, R0 ;  /* 0x000054324d127816 */ /* 0x000fc40000000000 */
[----:B------:R-:W-:Y:S02]  /*e1d0*/  PRMT R25, R78, 0x5432, R3 ;  /* 0x000054324e197816 */ /* 0x000fe40000000003 */
[----:B------:R-:W-:Y:S01]  /*e1e0*/  PRMT R15, R75, 0x5410, R15 ;  /* 0x000054104b0f7816 */ /* 0x000fe2000000000f */
[----:B------:R-:W-:Y:S01]  /*e1f0*/  IMAD.U32 R30, R18, 0x10000, RZ ;  /* 0x00010000121e7824 */ /* 0x000fe200078e00ff */
[----:B------:R-:W-:Y:S02]  /*e200*/  PRMT R17, R77, 0x5410, R2 ;  /* 0x000054104d117816 */ /* 0x000fe40000000002 */
[----:B------:R-:W-:Y:S01]  /*e210*/  PRMT R24, R78, 0x5410, R12 ;  /* 0x000054104e187816 */ /* 0x000fe2000000000c */
[C---:B------:R-:W-:Y:S01]  /*e220*/  IMAD.U32 R36, R15.reuse, 0x10000, RZ ;  /* 0x000100000f247824 */ /* 0x040fe200078e00ff */
[----:B------:R-:W-:Y:S02]  /*e230*/  LOP3.LUT R37, R16, 0xffff0000, RZ, 0xc0, !PT ;  /* 0xffff000010257812 */ /* 0x000fe400078ec0ff */
[----:B------:R-:W-:-:S02]  /*e240*/  LOP3.LUT R15, R15, 0xffff0000, RZ, 0xc0, !PT ;  /* 0xffff00000f0f7812 */ /* 0x000fc400078ec0ff */
[----:B-1----:R-:W-:Y:S01]  /*e250*/  LOP3.LUT R3, R6, 0xffff0000, RZ, 0xc0, !PT ;  /* 0xffff000006037812 */ /* 0x002fe200078ec0ff */
[C---:B------:R-:W-:Y:S01]  /*e260*/  IMAD.U32 R2, R7.reuse, 0x10000, RZ ;  /* 0x0001000007027824 */ /* 0x040fe200078e00ff */
[----:B------:R-:W-:Y:S01]  /*e270*/  LOP3.LUT R0, R7, 0xffff0000, RZ, 0xc0, !PT ;  /* 0xffff000007007812 */ /* 0x000fe200078ec0ff */
[----:B--2---:R-:W1:Y:S02]  /*e280*/  LDS.128 R8, [R38] ;  /* 0x0000000026087984 */ /* 0x004e640000000c00 */
[C---:B-1----:R-:W-:Y:S01]  /*e290*/  IMAD.U32 R13, R10.reuse, 0x10000, RZ ;  /* 0x000100000a0d7824 */ /* 0x042fe200078e00ff */
[----:B------:R-:W-:Y:S01]  /*e2a0*/  LOP3.LUT R26, R10, 0xffff0000, RZ, 0xc0, !PT ;  /* 0xffff00000a1a7812 */ /* 0x000fe200078ec0ff */
[----:B------:R-:W-:Y:S01]  /*e2b0*/  IMAD.U32 R10, R4, 0x10000, RZ ;  /* 0x00010000040a7824 */ /* 0x000fe200078e00ff */
[C---:B------:R-:W-:Y:S01]  /*e2c0*/  SHF.L.U32 R19, R9.reuse, 0x10, RZ ;  /* 0x0000001009137819 */ /* 0x040fe200000006ff */
[----:B------:R-:W-:Y:S01]  /*e2d0*/  IMAD.U32 R21, R8, 0x10000, RZ ;  /* 0x0001000008157824 */ /* 0x000fe200078e00ff */
[----:B------:R-:W-:Y:S01]  /*e2e0*/  LOP3.LUT R14, R9, 0xffff0000, RZ, 0xc0, !PT ;  /* 0xffff0000090e7812 */ /* 0x000fe200078ec0ff */
[-C--:B------:R-:W-:Y:S01]  /*e2f0*/  FMUL.FTZ R27, R10, R29.reuse ;  /* 0x0000001d0a1b7220 */ /* 0x080fe20000410000 */
[----:B------:R-:W-:Y:S01]  /*e300*/  LOP3.LUT R9, R4, 0xffff0000, RZ, 0xc0, !PT ;  /* 0xffff000004097812 */ /* 0x000fe200078ec0ff */
[----:B------:R-:W-:Y:S01]  /*e310*/  IMAD.U32 R12, R11, 0x10000, RZ ;  /* 0x000100000b0c7824 */ /* 0x000fe200078e00ff */
[----:B------:R-:W-:Y:S01]  /*e320*/  SHF.L.U32 R4, R6, 0x10, RZ ;  /* 0x0000001006047819 */ /* 0x000fe200000006ff */
[-C--:B------:R-:W-:Y:S01]  /*e330*/  FMUL.FTZ R6, R10, R30.reuse ;  /* 0x0000001e0a067220 */ /* 0x080fe20000410000 */
[----:B------:R-:W-:Y:S01]  /*e340*/  LOP3.LUT R20, R8, 0xffff0000, RZ, 0xc0, !PT ;  /* 0xffff000008147812 */ /* 0x000fe200078ec0ff */
[----:B------:R-:W-:Y:S01]  /*e350*/  FFMA.FTZ R30, R21, R30, -R27 ;  /* 0x0000001e151e7223 */ /* 0x000fe2000001081b */
[----:B------:R-:W-:Y:S01]  /*e360*/  SHF.L.U32 R8, R5, 0x10, RZ ;  /* 0x0000001005087819 */ /* 0x000fe200000006ff */
[----:B------:R-:W-:Y:S01]  /*e370*/  FFMA.FTZ R29, R21, R29, R6 ;  /* 0x0000001d151d7223 */ /* 0x000fe20000010006 */
[----:B------:R-:W-:Y:S01]  /*e380*/  SHF.L.U32 R21, R24, 0x10, RZ ;  /* 0x0000001018157819 */ /* 0x000fe200000006ff */
[----:B------:R-:W-:Y:S01]  /*e390*/  IMAD.U32 R27, R17, 0x10000, RZ ;  /* 0x00010000111b7824 */ /* 0x000fe200078e00ff */
[----:B------:R-:W-:Y:S01]  /*e3a0*/  LOP3.LUT R5, R5, 0xffff0000, RZ, 0xc0, !PT ;  /* 0xffff000005057812 */ /* 0x000fe200078ec0ff */
[C---:B------:R-:W-:Y:S01]  /*e3b0*/  FMUL.FTZ R10, R8.reuse, R36 ;  /* 0x00000024080a7220 */ /* 0x040fe20000410000 */
[----:B------:R-:W-:Y:S01]  /*e3c0*/  LOP3.LUT R17, R17, 0xffff0000, RZ, 0xc0, !PT ;  /* 0xffff000011117812 */ /* 0x000fe200078ec0ff */
[----:B------:R-:W-:Y:S01]  /*e3d0*/  FMUL.FTZ R7, R8, R27 ;  /* 0x0000001b08077220 */ /* 0x000fe20000410000 */
[----:B------:R-:W-:Y:S01]  /*e3e0*/  LOP3.LUT R11, R11, 0xffff0000, RZ, 0xc0, !PT ;  /* 0xffff00000b0b7812 */ /* 0x000fe200078ec0ff */
[----:B------:R-:W-:-:S02]  /*e3f0*/  FMUL.FTZ R6, R2, R31 ;  /* 0x0000001f02067220 */ /* 0x000fc40000410000 */
[----:B------:R-:W-:Y:S02]  /*e400*/  FMUL.FTZ R2, R2, R21 ;  /* 0x0000001502027220 */ /* 0x000fe40000410000 */
[C---:B------:R-:W-:Y:S02]  /*e410*/  FFMA.FTZ R27, R19.reuse, R27, -R10 ;  /* 0x0000001b131b7223 */ /* 0x040fe4000001080a */
[----:B------:R-:W-:Y:S01]  /*e420*/  FFMA.FTZ R19, R19, R36, R7 ;  /* 0x0000002413137223 */ /* 0x000fe20000010007 */
[----:B------:R-:W-:Y:S01]  /*e430*/  LOP3.LUT R7, R18, 0xffff0000, RZ, 0xc0, !PT ;  /* 0xffff000012077812 */ /* 0x000fe200078ec0ff */
[C---:B------:R-:W-:Y:S02]  /*e440*/  FFMA.FTZ R16, R12.reuse, R31, R2 ;  /* 0x0000001f0c107223 */ /* 0x040fe40000010002 */
[----:B------:R-:W-:Y:S02]  /*e450*/  FMUL.FTZ R2, R9, R37 ;  /* 0x0000002509027220 */ /* 0x000fe40000410000 */
[----:B------:R-:W-:-:S02]  /*e460*/  FFMA.FTZ R21, R12, R21, -R6 ;  /* 0x000000150c157223 */ /* 0x000fc40000010806 */
[-C--:B------:R-:W-:Y:S02]  /*e470*/  FMUL.FTZ R6, R9, R7.reuse ;  /* 0x0000000709067220 */ /* 0x080fe40000410000 */
[----:B------:R-:W-:Y:S02]  /*e480*/  FFMA.FTZ R8, R20, R7, -R2 ;  /* 0x0000000714087223 */ /* 0x000fe40000010802 */
[----:B------:R-:W-:Y:S02]  /*e490*/  IMAD.U32 R18, R23, 0x10000, RZ ;  /* 0x0001000017127824 */ /* 0x000fe400078e00ff */
[C---:B------:R-:W-:Y:S01]  /*e4a0*/  FMUL.FTZ R7, R5.reuse, R15 ;  /* 0x0000000f05077220 */ /* 0x040fe20000410000 */
[----:B------:R-:W-:Y:S01]  /*e4b0*/  F2FP.BF16.PACK_AB R8, R8, R30 ;  /* 0x0000001e0808723e */ /* 0x000fe200000010ff */
[----:B------:R-:W-:Y:S02]  /*e4c0*/  FMUL.FTZ R2, R5, R17 ;  /* 0x0000001105027220 */ /* 0x000fe40000410000 */
[----:B------:R-:W-:-:S02]  /*e4d0*/  IMAD.U32 R10, R25, 0x10000, RZ ;  /* 0x00010000190a7824 */ /* 0x000fc400078e00ff */
[----:B------:R-:W-:Y:S02]  /*e4e0*/  FMUL.FTZ R5, R4, R18 ;  /* 0x0000001204057220 */ /* 0x000fe40000410000 */
[C---:B------:R-:W-:Y:S01]  /*e4f0*/  FFMA.FTZ R9, R14.reuse, R17, -R7 ;  /* 0x000000110e097223 */ /* 0x040fe20000010807 */
[----:B------:R-:W-:Y:S01]  /*e500*/  LOP3.LUT R17, R23, 0xffff0000, RZ, 0xc0, !PT ;  /* 0xffff000017117812 */ /* 0x000fe200078ec0ff */
[----:B------:R-:W-:Y:S01]  /*e510*/  FFMA.FTZ R14, R14, R15, R2 ;  /* 0x0000000f0e0e7223 */ /* 0x000fe20000010002 */
[----:B------:R-:W-:Y:S01]  /*e520*/  LOP3.LUT R15, R22, 0xffff0000, RZ, 0xc0, !PT ;  /* 0xffff0000160f7812 */ /* 0x000fe200078ec0ff */
[----:B------:R-:W-:Y:S01]  /*e530*/  FFMA.FTZ R12, R20, R37, R6 ;  /* 0x00000025140c7223 */ /* 0x000fe20000010006 */
[----:B------:R-:W-:Y:S01]  /*e540*/  LOP3.LUT R6, R25, 0xffff0000, RZ, 0xc0, !PT ;  /* 0xffff000019067812 */ /* 0x000fe200078ec0ff */
[-C--:B------:R-:W-:Y:S01]  /*e550*/  FMUL.FTZ R2, R4, R10.reuse ;  /* 0x0000000a04027220 */ /* 0x080fe20000410000 */
[----:B------:R-:W-:Y:S01]  /*e560*/  F2FP.BF16.PACK_AB R9, R9, R27 ;  /* 0x0000001b0909723e */ /* 0x000fe200000010ff */
[C---:B------:R-:W-:Y:S01]  /*e570*/  FFMA.FTZ R10, R13.reuse, R10, -R5 ;  /* 0x0000000a0d0a7223 */ /* 0x040fe20000010805 */
[----:B------:R-:W-:Y:S01]  /*e580*/  LOP3.LUT R5, R24, 0xffff0000, RZ, 0xc0, !PT ;  /* 0xffff000018057812 */ /* 0x000fe200078ec0ff */
[----:B------:R-:W-:-:S02]  /*e590*/  FFMA.FTZ R7, R13, R18, R2 ;  /* 0x000000120d077223 */ /* 0x000fc40000010002 */
[C---:B------:R-:W-:Y:S02]  /*e5a0*/  FMUL.FTZ R4, R3.reuse, R17 ;  /* 0x0000001103047220 */ /* 0x040fe40000410000 */
[-C--:B------:R-:W-:Y:S02]  /*e5b0*/  FMUL.FTZ R3, R3, R6.reuse ;  /* 0x0000000603037220 */ /* 0x080fe40000410000 */
[C---:B------:R-:W-:Y:S02]  /*e5c0*/  FMUL.FTZ R2, R0.reuse, R15 ;  /* 0x0000000f00027220 */ /* 0x040fe40000410000 */
[----:B------:R-:W-:Y:S02]  /*e5d0*/  FMUL.FTZ R0, R0, R5 ;  /* 0x0000000500007220 */ /* 0x000fe40000410000 */
[----:B------:R-:W-:Y:S01]  /*e5e0*/  FFMA.FTZ R6, R26, R6, -R4 ;  /* 0x000000061a067223 */ /* 0x000fe20000010804 */
[----:B------:R-:W-:Y:S01]  /*e5f0*/  F2FP.BF16.PACK_AB R4, R12, R29 ;  /* 0x0000001d0c04723e */ /* 0x000fe200000010ff */
[----:B------:R-:W-:-:S02]  /*e600*/  FFMA.FTZ R3, R26, R17, R3 ;  /* 0x000000111a037223 */ /* 0x000fc40000010003 */
[C---:B------:R-:W-:Y:S01]  /*e610*/  FFMA.FTZ R2, R11.reuse, R5, -R2 ;  /* 0x000000050b027223 */ /* 0x040fe20000010802 */
[----:B------:R-:W-:Y:S01]  /*e620*/  F2FP.BF16.PACK_AB R10, R6, R10 ;  /* 0x0000000a060a723e */ /* 0x000fe200000010ff */
[----:B------:R-:W-:Y:S01]  /*e630*/  FFMA.FTZ R0, R11, R15, R0 ;  /* 0x0000000f0b007223 */ /* 0x000fe20000010000 */
[----:B------:R-:W-:Y:S02]  /*e640*/  F2FP.BF16.PACK_AB R6, R3, R7 ;  /* 0x000000070306723e */ /* 0x000fe400000010ff */
[----:B------:R-:W-:Y:S02]  /*e650*/  F2FP.BF16.PACK_AB R11, R2, R21 ;  /* 0x00000015020b723e */ /* 0x000fe400000010ff */
[----:B------:R-:W-:Y:S02]  /*e660*/  F2FP.BF16.PACK_AB R5, R14, R19 ;  /* 0x000000130e05723e */ /* 0x000fe400000010ff */
[----:B------:R-:W-:Y:S01]  /*e670*/  F2FP.BF16.PACK_AB R7, R0, R16 ;  /* 0x000000100007723e */ /* 0x000fe200000010ff */
[----:B------:R1:W-:Y:S04]  /*e680*/  STS.128 [R38], R8 ;  /* 0x0000000826007388 */ /* 0x0003e80000000c00 */
[----:B------:R1:W-:Y:S02]  /*e690*/  STS.128 [R28+0xc100], R4 ;  /* 0x00c100041c007388 */ /* 0x0003e40000000c00 */
.L_x_1376:
[----:B------:R-:W-:Y:S05]  /*e6a0*/  BSYNC B1 ;  /* 0x0000000000017941 */ /* 0x000fea0003800000 */
.L_x_1375:
[----:B------:R-:W-:-:S04]  /*e6b0*/  IADD3 R0, R215, 0x40, RZ ;  /* 0x00000040d7007810 */ /* 0x000fc80007ffe0ff */
[----:B------:R-:W-:-:S13]  /*e6c0*/  ISETP.GE.AND P0, PT, R0, R69, PT ;  /* 0x000000450000720c */ /* 0x000fda0003f06270 */
[----:B------:R-:W-:Y:S05]  /*e6d0*/  @P0 BRA `(.L_x_1360) ;  /* 0x000014a000000947 */ /* 0x000fea0003800000 */
[----:B------:R2:W5:Y:S01]  /*e6e0*/  LDL R36, [R1+0x24] ;  /* 0x0000240001247983 */ /* 0x0005620000100800 */
[----:B------:R-:W-:Y:S01]  /*e6f0*/  ISETP.GE.AND P0, PT, R102, c[0x0][0x27c], PT ;  /* 0x00009f0066007a0c */ /* 0x000fe20003f06270 */
[----:B------:R-:W-:Y:S01]  /*e700*/  BSSY B0, `(.L_x_1381) ;  /* 0x0000071000007945 */ /* 0x000fe20003800000 */
[C---:B------:R-:W-:Y:S02]  /*e710*/  IADD3 R37, R215.reuse, 0x40, RZ ;  /* 0x00000040d7257810 */ /* 0x040fe40007ffe0ff */
[----:B-1----:R-:W-:-:S03]  /*e720*/  IADD3 R38, R215, 0x40, RZ ;  /* 0x00000040d7267810 */ /* 0x002fc60007ffe0ff */
[----:B------:R-:W-:Y:S02]  /*e730*/  IMAD.SHL.U32 R37, R37, 0x40, RZ ;  /* 0x0000004025257824 */ /* 0x000fe400078e00ff */
[----:B------:R-:W-:-:S03]  /*e740*/  IMAD.SHL.U32 R38, R38, 0x40, RZ ;  /* 0x0000004026267824 */ /* 0x000fc600078e00ff */
[----:B------:R-:W-:Y:S02]  /*e750*/  LOP3.LUT R37, R37, 0x1c0, RZ, 0xc0, !PT ;  /* 0x000001c025257812 */ /* 0x000fe400078ec0ff */
[----:B------:R-:W-:Y:S02]  /*e760*/  LOP3.LUT R38, R38, 0x1c0, RZ, 0xc0, !PT ;  /* 0x000001c026267812 */ /* 0x000fe400078ec0ff */
[----:B------:R-:W-:Y:S01]  /*e770*/  SHF.R.U32.HI R37, RZ, 0x3, R37 ;  /* 0x00000003ff257819 */ /* 0x000fe20000011625 */
[----:B------:R-:W-:Y:S05]  /*e780*/  @P0 BRA `(.L_x_1382) ;  /* 0x0000068000000947 */ /* 0x000fea0003800000 */
[----:B------:R-:W3:Y:S01]  /*e790*/  LDL R39, [R1+0x50] ;  /* 0x0000500001277983 */ /* 0x000ee20000100800 */
[----:B------:R-:W-:Y:S01]  /*e7a0*/  IMAD.MOV.U32 R0, RZ, RZ, c[0x0][0x27c] ;  /* 0x00009f00ff007624 */ /* 0x000fe200078e00ff */
[----:B------:R-:W-:Y:S02]  /*e7b0*/  SHF.R.U64 R13, R48, 0x10, R49 ;  /* 0x00000010300d7819 */ /* 0x000fe40000001231 */
[----:B------:R-:W-:Y:S02]  /*e7c0*/  SHF.R.U64 R14, R50, 0x10, R51 ;  /* 0x00000010320e7819 */ /* 0x000fe40000001233 */
[----:B------:R-:W-:-:S02]  /*e7d0*/  LEA.HI R0, R0, R243, RZ, 0x1d ;  /* 0x000000f300007211 */ /* 0x000fc400078fe8ff */
[----:B------:R-:W-:Y:S02]  /*e7e0*/  PRMT R16, R79, 0x5432, R13 ;  /* 0x000054324f107816 */ /* 0x000fe4000000000d */
[----:B------:R-:W-:Y:S01]  /*e7f0*/  SHF.R.S32.HI R3, RZ, 0x1f, R0 ;  /* 0x0000001fff037819 */ /* 0x000fe20000011400 */
[----:B------:R-:W-:Y:S01]  /*e800*/  IMAD.SHL.U32 R2, R0, 0x8, RZ ;  /* 0x0000000800027824 */ /* 0x000fe200078e00ff */
[----:B------:R-:W-:Y:S01]  /*e810*/  SHF.R.U32.HI R19, RZ, 0x10, R51 ;  /* 0x00000010ff137819 */ /* 0x000fe20000011633 */
[----:B------:R-:W-:Y:S01]  /*e820*/  IMAD.U32 R29, R16, 0x10000, RZ ;  /* 0x00010000101d7824 */ /* 0x000fe200078e00ff */
[----:B------:R-:W-:Y:S02]  /*e830*/  LEA.HI R0, R3, R0, RZ, 0x3 ;  /* 0x0000000003007211 */ /* 0x000fe400078f18ff */
[----:B------:R-:W-:Y:S02]  /*e840*/  LOP3.LUT R2, R38, 0x38, R2, 0xf8, !PT ;  /* 0x0000003826027812 */ /* 0x000fe400078ef802 */
[----:B------:R-:W-:Y:S01]  /*e850*/  SHF.R.U64 R3, R34, 0x10, R35 ;  /* 0x0000001022037819 */ /* 0x000fe20000001223 */
[----:B------:R-:W-:Y:S01]  /*e860*/  IMAD.SHL.U32 R0, R0, 0x400, RZ ;  /* 0x0000040000007824 */ /* 0x000fe200078e00ff */
[----:B------:R-:W-:-:S02]  /*e870*/  LOP3.LUT R2, R2, R37, RZ, 0x3c, !PT ;  /* 0x0000002502027212 */ /* 0x000fc400078e3cff */
[----:B------:R-:W-:Y:S02]  /*e880*/  SHF.R.U32.HI R15, RZ, 0x10, R49 ;  /* 0x00000010ff0f7819 */ /* 0x000fe40000011631 */
[----:B------:R-:W-:Y:S02]  /*e890*/  LOP3.LUT R0, R0, 0x7fffe000, RZ, 0xc0, !PT ;  /* 0x7fffe00000007812 */ /* 0x000fe400078ec0ff */
[----:B------:R-:W-:Y:S02]  /*e8a0*/  PRMT R23, R80, 0x5432, R14 ;  /* 0x0000543250177816 */ /* 0x000fe4000000000e */
[----:B-----5:R-:W-:Y:S02]  /*e8b0*/  IADD3 R0, R2, R0, R36 ;  /* 0x0000000002007210 */ /* 0x020fe40007ffe024 */
[----:B------:R-:W-:Y:S02]  /*e8c0*/  SHF.R.U32.HI R2, RZ, 0x10, R33 ;  /* 0x00000010ff027819 */ /* 0x000fe40000011621 */
[----:B------:R-:W-:Y:S01]  /*e8d0*/  PRMT R22, R80, 0x5410, R19 ;  /* 0x0000541050167816 */ /* 0x000fe20000000013 */
[----:B------:R-:W-:Y:S01]  /*e8e0*/  IMAD.SHL.U32 R28, R0, 0x2, RZ ;  /* 0x00000002001c7824 */ /* 0x000fe200078e00ff */
[----:B------:R-:W-:-:S02]  /*e8f0*/  SHF.R.U64 R0, R32, 0x10, R33 ;  /* 0x0000001020007819 */ /* 0x000fc40000001221 */
[----:B------:R-:W-:Y:S01]  /*e900*/  SHF.R.U32.HI R12, RZ, 0x10, R35 ;  /* 0x00000010ff0c7819 */ /* 0x000fe20000011623 */
[----:B------:R-:W-:Y:S01]  /*e910*/  IMAD.U32 R31, R22, 0x10000, RZ ;  /* 0x00010000161f7824 */ /* 0x000fe200078e00ff */
[----:B------:R-:W1:Y:S01]  /*e920*/  LDS.128 R4, [R28+0xc100] ;  /* 0x00c100001c047984 */ /* 0x000e620000000c00 */
[----:B------:R-:W-:Y:S02]  /*e930*/  PRMT R18, R81, 0x5432, R0 ;  /* 0x0000543251127816 */ /* 0x000fe40000000000 */
[----:B------:R-:W-:Y:S02]  /*e940*/  PRMT R25, R82, 0x5432, R3 ;  /* 0x0000543252197816 */ /* 0x000fe40000000003 */
[----:B------:R-:W-:Y:S01]  /*e950*/  PRMT R15, R79, 0x5410, R15 ;  /* 0x000054104f0f7816 */ /* 0x000fe2000000000f */
[----:B------:R-:W-:Y:S01]  /*e960*/  IMAD.U32 R30, R18, 0x10000, RZ ;  /* 0x00010000121e7824 */ /* 0x000fe200078e00ff */
[----:B------:R-:W-:Y:S02]  /*e970*/  PRMT R17, R81, 0x5410, R2 ;  /* 0x0000541051117816 */ /* 0x000fe40000000002 */
[----:B------:R-:W-:Y:S01]  /*e980*/  PRMT R24, R82, 0x5410, R12 ;  /* 0x0000541052187816 */ /* 0x000fe2000000000c */
[----:B------:R-:W-:Y:S01]  /*e990*/  IMAD.U32 R32, R15, 0x10000, RZ ;  /* 0x000100000f207824 */ /* 0x000fe200078e00ff */
[----:B------:R-:W-:-:S02]  /*e9a0*/  LOP3.LUT R33, R16, 0xffff0000, RZ, 0xc0, !PT ;  /* 0xffff000010217812 */ /* 0x000fc400078ec0ff */
[----:B------:R-:W-:Y:S02]  /*e9b0*/  LOP3.LUT R15, R15, 0xffff0000, RZ, 0xc0, !PT ;  /* 0xffff00000f0f7812 */ /* 0x000fe400078ec0ff */
[----:B-1----:R-:W-:Y:S01]  /*e9c0*/  LOP3.LUT R3, R6, 0xffff0000, RZ, 0xc0, !PT ;  /* 0xffff000006037812 */ /* 0x002fe200078ec0ff */
[C---:B------:R-:W-:Y:S01]  /*e9d0*/  IMAD.U32 R2, R7.reuse, 0x10000, RZ ;  /* 0x0001000007027824 */ /* 0x040fe200078e00ff */
[----:B------:R-:W-:Y:S01]  /*e9e0*/  LOP3.LUT R0, R7, 0xffff0000, RZ, 0xc0, !PT ;  /* 0xffff000007007812 */ /* 0x000fe200078ec0ff */
[----:B---3--:R-:W1:Y:S02]  /*e9f0*/  LDS.128 R8, [R39] ;  /* 0x0000000027087984 */ /* 0x008e640000000c00 */
        /* <DEDUP_REMOVED lines=65> */
.L_x_1382:
[----:B------:R-:W-:Y:S05]  /*ee10*/  BSYNC B0 ;  /* 0x0000000000007941 */ /* 0x000fea0003800000 */
.L_x_1381:
[----:B------:R-:W-:Y:S01]  /*ee20*/  ISETP.GE.AND P0, PT, R106, c[0x0][0x27c], PT ;  /* 0x00009f006a007a0c */ /* 0x000fe20003f06270 */
[----:B------:R-:W-:-:S12]  /*ee30*/  BSSY B0, `(.L_x_1383) ;  /* 0x000006a000007945 */ /* 0x000fd80003800000 */
[----:B------:R-:W-:Y:S05]  /*ee40*/  @P0 BRA `(.L_x_1384) ;  /* 0x0000068000000947 */ /* 0x000fea0003800000 */
[----:B------:R-:W3:Y:S01]  /*ee50*/  LDL R34, [R1+0x44] ;  /* 0x0000440001227983 */ /* 0x000ee20000100800 */
[----:B------:R-:W-:Y:S01]  /*ee60*/  IMAD.MOV.U32 R0, RZ, RZ, c[0x0][0x27c] ;  /* 0x00009f00ff007624 */ /* 0x000fe200078e00ff */
[----:B------:R-:W-:Y:S02]  /*ee70*/  SHF.R.U64 R13, R56, 0x10, R57 ;  /* 0x00000010380d7819 */ /* 0x000fe40000001239 */
        /* <DEDUP_REMOVED lines=15> */
[----:B-----5:R-:W-:Y:S02]  /*ef70*/  IADD3 R0, R2, R0, R36 ;  /* 0x0000000002007210 */ /* 0x020fe40007ffe024 */
[----:B------:R-:W-:Y:S02]  /*ef80*/  SHF.R.U32.HI R2, RZ, 0x10, R53 ;  /* 0x00000010ff027819 */ /* 0x000fe40000011635 */
[----:B------:R-:W-:Y:S01]  /*ef90*/  PRMT R22, R85, 0x5410, R19 ;  /* 0x0000541055167816 */ /* 0x000fe20000000013 */
[----:B-1----:R-:W-:Y:S01]  /*efa0*/  IMAD.SHL.U32 R28, R0, 0x2, RZ ;  /* 0x00000002001c7824 */ /* 0x002fe200078e00ff */
[----:B------:R-:W-:Y:S02]  /*efb0*/  SHF.R.U64 R0, R52, 0x10, R53 ;  /* 0x0000001034007819 */ /* 0x000fe40000001235 */
[----:B------:R-:W-:Y:S01]  /*efc0*/  SHF.R.U32.HI R12, RZ, 0x10, R55 ;  /* 0x00000010ff0c7819 */ /* 0x000fe20000011637 */
[----:B------:R-:W-:Y:S01]  /*efd0*/  IMAD.U32 R31, R22, 0x10000, RZ ;  /* 0x00010000161f7824 */ /* 0x000fe200078e00ff */
[----:B------:R-:W1:Y:S01]  /*efe0*/  LDS.128 R4, [R28+0xc100] ;  /* 0x00c100001c047984 */ /* 0x000e620000000c00 */
[----:B------:R-:W-:-:S02]  /*eff0*/  PRMT R18, R86, 0x5432, R0 ;  /* 0x0000543256127816 */ /* 0x000fc40000000000 */
[C---:B------:R-:W-:Y:S02]  /*f000*/  PRMT R25, R87.reuse, 0x5432, R3 ;  /* 0x0000543257197816 */ /* 0x040fe40000000003 */
        /* <DEDUP_REMOVED lines=76> */
.L_x_1384:
[----:B------:R-:W-:Y:S05]  /*f4d0*/  BSYNC B0 ;  /* 0x0000000000007941 */ /* 0x000fea0003800000 */
.L_x_1383:
[----:B------:R-:W-:-:S13]  /*f4e0*/  ISETP.GE.AND P0, PT, R105, c[0x0][0x27c], PT ;  /* 0x00009f0069007a0c */ /* 0x000fda0003f06270 */
[----:B------:R-:W-:Y:S05]  /*f4f0*/  @P0 BRA `(.L_x_1360) ;  /* 0x0000068000000947 */ /* 0x000fea0003800000 */
[----:B-1----:R-:W3:Y:S01]  /*f500*/  LDL R34, [R1+0x3c] ;  /* 0x00003c0001227983 */ /* 0x002ee20000100800 */
        /* <DEDUP_REMOVED lines=103> */
.L_x_1360:
[----:B------:R-:W-:Y:S05]  /*fb80*/  BSYNC B2 ;  /* 0x0000000000027941 */ /* 0x000fea0003800000 */
.L_x_1342:
[----:B------:R-:W-:Y:S01]  /*fb90*/  IMAD R0, R93, c[0x0][0x208], RZ ;  /* 0x000082005d007a24 */ /* 0x000fe200078e02ff */
[----:B------:R-:W-:-:S04]  /*fba0*/  DEPBAR.LE SB0, 0x0 ;  /* 0x000080000000791a */ /* 0x000fc80000000000 */
[C---:B------:R-:W-:Y:S01]  /*fbb0*/  IMAD.WIDE.U32 R2, R197.reuse, c[0x0][0x208], RZ ;  /* 0x00008200c5027a25 */ /* 0x040fe200078e00ff */
[----:B------:R-:W-:Y:S01]  /*fbc0*/  BAR.SYNC.DEFER_BLOCKING 0x0 ;  /* 0x0000000000007b1d */ /* 0x000fe20000010000 */
[C---:B------:R-:W-:Y:S02]  /*fbd0*/  SHF.L.U32 R84, R202.reuse, 0x1, RZ ;  /* 0x00000001ca547819 */ /* 0x040fe400000006ff */
[----:B------:R-:W-:Y:S01]  /*fbe0*/  IMAD R0, R197, c[0x0][0x20c], R0 ;  /* 0x00008300c5007a24 */ /* 0x000fe200078e0200 */
[----:B------:R-:W-:Y:S01]  /*fbf0*/  SHF.L.U64.HI R87, R202, 0x1, R203 ;  /* 0x00000001ca577819 */ /* 0x000fe200000102cb */
[----:B------:R-:W-:Y:S01]  /*fc00*/  IMAD.WIDE.U32 R222, R83, c[0x0][0x210], RZ ;  /* 0x0000840053de7a25 */ /* 0x000fe200078e00ff */
[----:B------:R-:W-:Y:S01]  /*fc10*/  SHF.L.U32 R85, R205, 0x1, RZ ;  /* 0x00000001cd557819 */ /* 0x000fe200000006ff */
[----:B------:R-:W-:Y:S01]  /*fc20*/  BSSY B0, `(.L_x_1385) ;  /* 0x0000157000007945 */ /* 0x000fe20003800000 */
[----:B------:R-:W-:Y:S01]  /*fc30*/  IADD3 R3, R3, R0, RZ ;  /* 0x0000000003037210 */ /* 0x000fe20007ffe0ff */
[----:B------:R-:W-:Y:S01]  /*fc40*/  IMAD R0, R94, c[0x0][0x218], RZ ;  /* 0x000086005e007a24 */ /* 0x000fe200078e02ff */
[----:B------:R-:W-:Y:S01]  /*fc50*/  SHF.L.U64.HI R88, R205, 0x1, R219 ;  /* 0x00000001cd587819 */ /* 0x000fe200000102db */
[----:B------:R-:W-:Y:S01]  /*fc60*/  IMAD R221, R83, c[0x0][0x214], R223 ;  /* 0x0000850053dd7a24 */ /* 0x000fe200078e02df */
[----:B------:R-:W-:Y:S01]  /*fc70*/  SHF.L.U32 R86, R206, 0x1, RZ ;  /* 0x00000001ce567819 */ /* 0x000fe200000006ff */
[----:B------:R-:W-:Y:S01]  /*fc80*/  IMAD.WIDE.U32 R2, R195, c[0x0][0x218], R2 ;  /* 0x00008600c3027a25 */ /* 0x000fe200078e0002 */
[----:B------:R-:W-:-:S02]  /*fc90*/  ISETP.GE.AND P4, PT, R202, c[0x0][0x1d4], PT ;  /* 0x00007500ca007a0c */ /* 0x000fc40003f86270 */
[----:B------:R-:W-:Y:S01]  /*fca0*/  SHF.L.U64.HI R89, R206, 0x1, R218 ;  /* 0x00000001ce597819 */ /* 0x000fe200000102da */
[----:B-12---:R-:W-:Y:S01]  /*fcb0*/  IMAD R8, R195, c[0x0][0x21c], R0 ;  /* 0x00008700c3087a24 */ /* 0x006fe200078e0200 */
[----:B------:R-:W-:Y:S02]  /*fcc0*/  IADD3 R0, P0, R2, R222, RZ ;  /* 0x000000de02007210 */ /* 0x000fe40007f1e0ff */
[----:B------:R-:W-:Y:S02]  /*fcd0*/  ISETP.LT.OR P3, PT, R73, 0x1, P4 ;  /* 0x000000014900780c */ /* 0x000fe40002761670 */
[----:B------:R-:W-:Y:S02]  /*fce0*/  IADD3.X R3, R221, R3, R8, P0, !PT ;  /* 0x00000003dd037210 */ /* 0x000fe400007fe408 */
[C---:B------:R-:W-:Y:S01]  /*fcf0*/  LEA R2, P0, R0.reuse, c[0x0][0x1f8], 0x1 ;  /* 0x00007e0000027a11 */ /* 0x040fe200078008ff */
[----:B------:R-:W-:Y:S03]  /*fd00*/  LDSM.16.M88.4 R4, [R177] ;  /* 0x00000000b104783b */ /* 0x000fe60000000200 */
[----:B------:R-:W-:Y:S01]  /*fd10*/  LEA.HI.X R9, R0, c[0x0][0x1fc], R3, 0x1, P0 ;  /* 0x00007f0000097a11 */ /* 0x000fe200000f0c03 */
[----:B------:R-:W-:Y:S04]  /*fd20*/  LDSM.16.M88.4 R12, [R146] ;  /* 0x00000000920c783b */ /* 0x000fe80000000200 */
[----:B------:R-:W1:Y:S04]  /*fd30*/  SHFL.IDX PT, R3, R2, RZ, 0x181f ;  /* 0x00181fff02037589 */ /* 0x000e6800000e0000 */
[----:B------:R-:W2:Y:S04]  /*fd40*/  SHFL.IDX PT, R8, R9, RZ, 0x181f ;  /* 0x00181fff09087589 */ /* 0x000ea800000e0000 */
[----:B------:R-:W3:Y:S04]  /*fd50*/  SHFL.IDX PT, R0, R2, 0x1, 0x181f ;  /* 0x00381f0002007f89 */ /* 0x000ee800000e0000 */
[----:B------:R-:W4:Y:S04]  /*fd60*/  SHFL.IDX PT, R2, R9, 0x1, 0x181f ;  /* 0x00381f0009027f89 */ /* 0x000f2800000e0000 */
[----:B------:R-:W4:Y:S04]  /*fd70*/  LDSM.16.M88.4 R28, [R146+0x800] ;  /* 0x00080000921c783b */ /* 0x000f280000000200 */
[----:B------:R-:W4:Y:S01]  /*fd80*/  LDSM.16.M88.4 R24, [R146+0x1000] ;  /* 0x001000009218783b */ /* 0x000f220000000200 */
[----:B-1----:R-:W-:-:S03]  /*fd90*/  IADD3 R22, P1, R3, R84, RZ ;  /* 0x0000005403167210 */ /* 0x002fc60007f3e0ff */
[----:B------:R-:W1:Y:S01]  /*fda0*/  LDSM.16.M88.4 R44, [R146+0x1800] ;  /* 0x00180000922c783b */ /* 0x000e620000000200 */
[C---:B------:R-:W-:Y:S02]  /*fdb0*/  IADD3 R20, P0, R3.reuse, R85, RZ ;  /* 0x0000005503147210 */ /* 0x040fe40007f1e0ff */
[----:B--2---:R-:W-:Y:S01]  /*fdc0*/  IADD3.X R23, R8, R87, RZ, P1, !PT ;  /* 0x0000005708177210 */ /* 0x004fe20000ffe4ff */
[----:B-----5:R-:W-:Y:S01]  /*fdd0*/  LDSM.16.M88.4 R36, [R181] ;  /* 0x00000000b524783b */ /* 0x020fe20000000200 */
[----:B------:R-:W-:Y:S02]  /*fde0*/  IADD3 R18, P2, R3, R86, RZ ;  /* 0x0000005603127210 */ /* 0x000fe40007f5e0ff */
[----:B---3--:R-:W-:Y:S01]  /*fdf0*/  IADD3 R10, P1, R0, R85, RZ ;  /* 0x00000055000a7210 */ /* 0x008fe20007f3e0ff */
[----:B------:R-:W-:Y:S01]  /*fe00*/  LDSM.16.M88.4 R32, [R192] ;  /* 0x00000000c020783b */ /* 0x000fe20000000200 */
[-C--:B------:R-:W-:Y:S02]  /*fe10*/  IADD3.X R21, R8, R88.reuse, RZ, P0, !PT ;  /* 0x0000005808157210 */ /* 0x080fe400007fe4ff */
[----:B----4-:R-:W-:Y:S01]  /*fe20*/  IADD3.X R11, R2, R88, RZ, P1, !PT ;  /* 0x00000058020b7210 */ /* 0x010fe20000ffe4ff */
[----:B------:R-:W-:Y:S01]  /*fe30*/  HMMA.16816.F32.BF16 R56, R4, R12, RZ ;  /* 0x0000000c0438723c */ /* 0x000fe200000418ff */
[----:B------:R-:W-:Y:S01]  /*fe40*/  ISETP.GE.AND P1, PT, R205, c[0x0][0x1d4], PT ;  /* 0x00007500cd007a0c */ /* 0x000fe20003f26270 */
[----:B------:R-:W-:Y:S01]  /*fe50*/  LDSM.16.M88.4 R60, [R191] ;  /* 0x00000000bf3c783b */ /* 0x000fe20000000200 */
[----:B------:R-:W-:-:S02]  /*fe60*/  IADD3 R16, P0, R0, R84, RZ ;  /* 0x0000005400107210 */ /* 0x000fc40007f1e0ff */
[----:B------:R-:W-:Y:S01]  /*fe70*/  IADD3.X R19, R8, R89, RZ, P2, !PT ;  /* 0x0000005908137210 */ /* 0x000fe200017fe4ff */
[----:B------:R-:W-:Y:S01]  /*fe80*/  LDSM.16.M88.4 R68, [R190] ;  /* 0x00000000be44783b */ /* 0x000fe20000000200 */
[C---:B------:R-:W-:Y:S01]  /*fe90*/  ISETP.LT.OR P2, PT, R73.reuse, 0x1, P1 ;  /* 0x000000014900780c */ /* 0x040fe20000f41670 */
[----:B------:R-:W-:Y:S01]  /*fea0*/  HMMA.16816.F32.BF16 R52, R4, R14, RZ ;  /* 0x0000000e0434723c */ /* 0x000fe200000418ff */
[----:B------:R-:W-:Y:S01]  /*feb0*/  IADD3.X R17, R2, R87, RZ, P0, !PT ;  /* 0x0000005702117210 */ /* 0x000fe200007fe4ff */
[----:B------:R-:W2:Y:S01]  /*fec0*/  LDSM.16.M88.4 R12, [R178] ;  /* 0x00000000b20c783b */ /* 0x000ea20000000200 */
[----:B------:R-:W-:Y:S02]  /*fed0*/  IADD3 R8, P0, R0, R86, RZ ;  /* 0x0000005600087210 */ /* 0x000fe40007f1e0ff */
[----:B------:R-:W-:Y:S01]  /*fee0*/  ISETP.LT.OR P1, PT, R73, 0x21, P1 ;  /* 0x000000214900780c */ /* 0x000fe20000f21670 */
[----:B------:R-:W-:Y:S01]  /*fef0*/  @!PT LDS RZ, [RZ] ;  /* 0x00000000fffff984 */ /* 0x000fe20000000800 */
[----:B------:R-:W-:Y:S01]  /*ff00*/  @!PT LDS RZ, [RZ] ;  /* 0x00000000fffff984 */ /* 0x000fe20000000800 */
[----:B------:R-:W-:Y:S01]  /*ff10*/  @!PT LDS RZ, [RZ] ;  /* 0x00000000fffff984 */ /* 0x000fe20000000800 */
[----:B------:R1:W-:Y:S01]  /*ff20*/  LDGSTS.E.BYPASS.LTC128B.128 [R193+0x100], [R22.64], !P3 ;  /* 0x0010000016c17fae */ /* 0x0003e2000d901d48 */
[----:B------:R-:W-:-:S02]  /*ff30*/  IADD3.X R9, R2, R89, RZ, P0, !PT ;  /* 0x0000005902097210 */ /* 0x000fc400007fe4ff */
[----:B------:R-:W-:Y:S01]  /*ff40*/  ISETP.GE.AND P0, PT, R206, c[0x0][0x1d4], PT ;  /* 0x00007500ce007a0c */ /* 0x000fe20003f06270 */
[C---:B------:R-:W-:Y:S02]  /*ff50*/  HMMA.16816.F32.BF16 R48, R4.reuse, R28, RZ ;  /* 0x0000001c0430723c */ /* 0x040fe400000418ff */
[----:B------:R1:W-:Y:S01]  /*ff60*/  LDGSTS.E.BYPASS.LTC128B.128 [R193+0x2100], [R20.64], !P2 ;  /* 0x0210000014c17fae */ /* 0x0003e2000d101d48 */
[C---:B------:R-:W-:Y:S02]  /*ff70*/  ISETP.LT.OR P3, PT, R73.reuse, 0x1, P0 ;  /* 0x000000014900780c */ /* 0x040fe40000761670 */
[C---:B------:R-:W-:Y:S02]  /*ff80*/  ISETP.LT.OR P2, PT, R73.reuse, 0x21, P4 ;  /* 0x000000214900780c */ /* 0x040fe40002741670 */
[----:B------:R-:W-:Y:S01]  /*ff90*/  ISETP.LT.OR P0, PT, R73, 0x21, P0 ;  /* 0x000000214900780c */ /* 0x000fe20000701670 */
[C---:B------:R-:W-:Y:S08]  /*ffa0*/  HMMA.16816.F32.BF16 R40, R4.reuse, R30, RZ ;  /* 0x0000001e0428723c */ /* 0x040ff000000418ff */
[----:B------:R3:W-:Y:S01]  /*ffb0*/  LDGSTS.E.BYPASS.LTC128B.128 [R193+0x4100], [R18.64], !P3 ;  /* 0x0410000012c17fae */ /* 0x0007e2000d901d48 */
[C---:B------:R-:W-:Y:S03]  /*ffc0*/  HMMA.16816.F32.BF16 R28, R4.reuse, R24, RZ ;  /* 0x00000018041c723c */ /* 0x040fe600000418ff */
[----:B------:R3:W-:Y:S04]  /*ffd0*/  LDGSTS.E.BYPASS.LTC128B.128 [R193+0x1100], [R16.64], !P2 ;  /* 0x0110000010c17fae */ /* 0x0007e8000d101d48 */
[----:B------:R4:W-:Y:S01]  /*ffe0*/  LDGSTS.E.BYPASS.LTC128B.128 [R193+0x3100], [R10.64], !P1 ;  /* 0x031000000ac17fae */ /* 0x0009e2000c901d48 */
[----:B------:R-:W-:Y:S03]  /*fff0*/  HMMA.16816.F32.BF16 R24, R4, R26, RZ ;  /* 0x0000001a0418723c */ /* 0x000fe600000418ff */
[----:B------:R4:W-:Y:S01]  /*10000*/  LDGSTS.E.BYPASS.LTC128B.128 [R193+0x5100], [R8.64], !P0 ;  /* 0x0510000008c17fae */ /* 0x0009e2000c101d48 */
[----:B------:R-:W-:-:S03]  /*10010*/  ISETP.GT.AND P0, PT, R92, R214, PT ;  /* 0x000000d65c00720c */ /* 0x000fc60003f04270 */
[----:B------:R-:W-:Y:S01]  /*10020*/  LDSM.16.M88.4 R72, [R176] ;  /* 0x00000000b048783b */ /* 0x000fe20000000200 */
[C---:B-1----:R-:W-:Y:S03]  /*10030*/  HMMA.16816.F32.BF16 R20, R4.reuse, R44, RZ ;  /* 0x0000002c0414723c */ /* 0x042fe600000418ff */
[----:B------:R-:W-:Y:S04]  /*10040*/  LDSM.16.M88.4 R76, [R176+0x800] ;  /* 0x00080000b04c783b */ /* 0x000fe80000000200 */
[----:B------:R-:W-:Y:S01]  /*10050*/  LDSM.16.M88.4 R80, [R146+0x3800] ;  /* 0x003800009250783b */ /* 0x000fe20000000200 */
[----:B------:R-:W-:Y:S03]  /*10060*/  HMMA.16816.F32.BF16 R4, R4, R46, RZ ;  /* 0x0000002e0404723c */ /* 0x000fe600000418ff */
[----:B------:R-:W0:Y:S05]  /*10070*/  LDGDEPBAR ;  /* 0x00000000000079af */ /* 0x000e2a0000000000 */
[C---:B--2---:R-:W-:Y:S01]  /*10080*/  HMMA.16816.F32.BF16 R64, R12.reuse, R36, R56 ;  /* 0x000000240c40723c */ /* 0x044fe20000041838 */
[----:B----4-:R-:W1:Y:S07]  /*10090*/  LDSM.16.M88.4 R8, [R180] ;  /* 0x00000000b408783b */ /* 0x010e6e0000000200 */
[C---:B---3--:R-:W-:Y:S08]  /*100a0*/  HMMA.16816.F32.BF16 R16, R12.reuse, R38, R52 ;  /* 0x000000260c10723c */ /* 0x048ff00000041834 */
[C---:B------:R-:W-:Y:S08]  /*100b0*/  HMMA.16816.F32.BF16 R56, R12.reuse, R32, R48 ;  /* 0x000000200c38723c */ /* 0x040ff00000041830 */
[C---:B------:R-:W-:Y:S01]  /*100c0*/  HMMA.16816.F32.BF16 R52, R12.reuse, R34, R40 ;  /* 0x000000220c34723c */ /* 0x040fe20000041828 */
[----:B------:R-:W2:Y:S04]  /*100d0*/  LDSM.16.M88.4 R40, [R176+0x1000] ;  /* 0x00100000b028783b */ /* 0x000ea80000000200 */
[----:B------:R-:W-:Y:S03]  /*100e0*/  LDSM.16.M88.4 R32, [R176+0x1800] ;  /* 0x00180000b020783b */ /* 0x000fe60000000200 */
[C---:B------:R-:W-:Y:S08]  /*100f0*/  HMMA.16816.F32.BF16 R48, R12.reuse, R60, R28 ;  /* 0x0000003c0c30723c */ /* 0x040ff0000004181c */
[C---:B------:R-:W-:Y:S01]  /*10100*/  HMMA.16816.F32.BF16 R44, R12.reuse, R62, R24 ;  /* 0x0000003e0c2c723c */ /* 0x040fe20000041818 */
[----:B------:R-:W-:Y:S07]  /*10110*/  LDSM.16.M88.4 R24, [R173] ;  /* 0x00000000ad18783b */ /* 0x000fee0000000200 */
[C---:B------:R-:W-:Y:S01]  /*10120*/  HMMA.16816.F32.BF16 R28, R12.reuse, R70, R4 ;  /* 0x000000460c1c723c */ /* 0x040fe20000041804 */
[----:B------:R-:W3:Y:S07]  /*10130*/  LDSM.16.M88.4 R4, [R179] ;  /* 0x00000000b304783b */ /* 0x000eee0000000200 */
[----:B------:R-:W-:Y:S01]  /*10140*/  HMMA.16816.F32.BF16 R36, R12, R68, R20 ;  /* 0x000000440c24723c */ /* 0x000fe20000041814 */
[----:B------:R-:W4:Y:S07]  /*10150*/  LDSM.16.M88.4 R68, [R173+0x800] ;  /* 0x00080000ad44783b */ /* 0x000f2e0000000200 */
[C---:B-1----:R-:W-:Y:S08]  /*10160*/  HMMA.16816.F32.BF16 R20, R8.reuse, R72, R64 ;  /* 0x000000480814723c */ /* 0x042ff00000041840 */
[C---:B------:R-:W-:Y:S01]  /*10170*/  HMMA.16816.F32.BF16 R16, R8.reuse, R74, R16 ;  /* 0x0000004a0810723c */ /* 0x040fe20000041810 */
[----:B------:R-:W1:Y:S07]  /*10180*/  LDSM.16.M88.4 R72, [R173+0x1000] ;  /* 0x00100000ad48783b */ /* 0x000e6e0000000200 */
[C---:B------:R-:W-:Y:S08]  /*10190*/  HMMA.16816.F32.BF16 R12, R8.reuse, R76, R56 ;  /* 0x0000004c080c723c */ /* 0x040ff00000041838 */
[C---:B------:R-:W-:Y:S01]  /*101a0*/  HMMA.16816.F32.BF16 R64, R8.reuse, R78, R52 ;  /* 0x0000004e0840723c */ /* 0x040fe20000041834 */
[----:B------:R-:W1:Y:S07]  /*101b0*/  LDSM.16.M88.4 R76, [R173+0x1800] ;  /* 0x00180000ad4c783b */ /* 0x000e6e0000000200 */
[C---:B--2---:R-:W-:Y:S08]  /*101c0*/  HMMA.16816.F32.BF16 R60, R8.reuse, R40, R48 ;  /* 0x00000028083c723c */ /* 0x044ff00000041830 */
[----:B------:R-:W-:Y:S08]  /*101d0*/  HMMA.16816.F32.BF16 R56, R8, R42, R44 ;  /* 0x0000002a0838723c */ /* 0x000ff0000004182c */
[C---:B---3--:R-:W-:Y:S08]  /*101e0*/  HMMA.16816.F32.BF16 R44, R4.reuse, R24, R20 ;  /* 0x00000018042c723c */ /* 0x048ff00000041814 */
[----:B------:R-:W-:Y:S08]  /*101f0*/  HMMA.16816.F32.BF16 R40, R4, R26, R16 ;  /* 0x0000001a0428723c */ /* 0x000ff00000041810 */
[----:B------:R-:W-:Y:S01]  /*10200*/  HMMA.16816.F32.BF16 R52, R8, R32, R36 ;  /* 0x000000200834723c */ /* 0x000fe20000041824 */
[----:B------:R-:W-:Y:S07]  /*10210*/  LDSM.16.M88.4 R36, [R146+0x2000] ;  /* 0x002000009224783b */ /* 0x000fee0000000200 */
[----:B----4-:R-:W-:Y:S01]  /*10220*/  HMMA.16816.F32.BF16 R24, R4, R68, R12 ;  /* 0x000000440418723c */ /* 0x010fe2000004180c */
[----:B------:R-:W2:Y:S07]  /*10230*/  LDSM.16.M88.4 R12, [R177+0x4000] ;  /* 0x00400000b10c783b */ /* 0x000eae0000000200 */
[----:B------:R-:W-:Y:S01]  /*10240*/  HMMA.16816.F32.BF16 R48, R8, R34, R28 ;  /* 0x000000220830723c */ /* 0x000fe2000004181c */
[----:B------:R-:W3:Y:S04]  /*10250*/  LDSM.16.M88.4 R32, [R146+0x2800] ;  /* 0x002800009220783b */ /* 0x000ee80000000200 */
[----:B------:R-:W4:Y:S03]  /*10260*/  LDSM.16.M88.4 R28, [R146+0x3000] ;  /* 0x00300000921c783b */ /* 0x000f260000000200 */
[C---:B------:R-:W-:Y:S01]  /*10270*/  HMMA.16816.F32.BF16 R20, R4.reuse, R70, R64 ;  /* 0x000000460414723c */ /* 0x040fe20000041840 */
[----:B------:R-:W-:Y:S04]  /*10280*/  LDSM.16.M88.4 R64, [R189] ;  /* 0x00000000bd40783b */ /* 0x000fe80000000200 */
[----:B------:R-:W-:Y:S03]  /*10290*/  LDSM.16.M88.4 R68, [R188] ;  /* 0x00000000bc44783b */ /* 0x000fe60000000200 */
[C---:B-1----:R-:W-:Y:S08]  /*102a0*/  HMMA.16816.F32.BF16 R16, R4.reuse, R72, R60 ;  /* 0x000000480410723c */ /* 0x042ff0000004183c */
[C---:B------:R-:W-:Y:S01]  /*102b0*/  HMMA.16816.F32.BF16 R8, R4.reuse, R74, R56 ;  /* 0x0000004a0408723c */ /* 0x040fe20000041838 */
[----:B------:R-:W-:Y:S07]  /*102c0*/  LDSM.16.M88.4 R72, [R176+0x3000] ;  /* 0x00300000b048783b */ /* 0x000fee0000000200 */
[C---:B------:R-:W-:Y:S08]  /*102d0*/  HMMA.16816.F32.BF16 R52, R4.reuse, R76, R52 ;  /* 0x0000004c0434723c */ /* 0x040ff00000041834 */
[----:B------:R-:W-:Y:S01]  /*102e0*/  HMMA.16816.F32.BF16 R60, R4, R78, R48 ;  /* 0x0000004e043c723c */ /* 0x000fe20000041830 */
[----:B------:R-:W1:Y:S04]  /*102f0*/  LDSM.16.M88.4 R4, [R178+0x4000] ;  /* 0x00400000b204783b */ /* 0x000e680000000200 */
[----:B------:R-:W-:Y:S03]  /*10300*/  LDSM.16.M88.4 R76, [R176+0x2000] ;  /* 0x00200000b04c783b */ /* 0x000fe60000000200 */
[C---:B--2---:R-:W-:Y:S08]  /*10310*/  HMMA.16816.F32.BF16 R56, R12.reuse, R36, R44 ;  /* 0x000000240c38723c */ /* 0x044ff0000004182c */
[C---:B------:R-:W-:Y:S08]  /*10320*/  HMMA.16816.F32.BF16 R48, R12.reuse, R38, R40 ;  /* 0x000000260c30723c */ /* 0x040ff00000041828 */
[C---:B---3--:R-:W-:Y:S08]  /*10330*/  HMMA.16816.F32.BF16 R44, R12.reuse, R32, R24 ;  /* 0x000000200c2c723c */ /* 0x048ff00000041818 */
[C---:B------:R-:W-:Y:S01]  /*10340*/  HMMA.16816.F32.BF16 R40, R12.reuse, R34, R20 ;  /* 0x000000220c28723c */ /* 0x040fe20000041814 */
[----:B------:R-:W2:Y:S07]  /*10350*/  LDSM.16.M88.4 R32, [R187] ;  /* 0x00000000bb20783b */ /* 0x000eae0000000200 */
[C---:B----4-:R-:W-:Y:S08]  /*10360*/  HMMA.16816.F32.BF16 R36, R12.reuse, R28, R16 ;  /* 0x0000001c0c24723c */ /* 0x050ff00000041810 */
[C---:B------:R-:W-:Y:S01]  /*10370*/  HMMA.16816.F32.BF16 R24, R12.reuse, R30, R8 ;  /* 0x0000001e0c18723c */ /* 0x040fe20000041808 */
[----:B------:R-:W3:Y:S04]  /*10380*/  LDSM.16.M88.4 R28, [R186] ;  /* 0x00000000ba1c783b */ /* 0x000ee80000000200 */
[----:B------:R-:W4:Y:S03]  /*10390*/  LDSM.16.M88.4 R8, [R180+0x4000] ;  /* 0x00400000b408783b */ /* 0x000f260000000200 */
[C---:B------:R-:W-:Y:S08]  /*103a0*/  HMMA.16816.F32.BF16 R20, R12.reuse, R80, R52 ;  /* 0x000000500c14723c */ /* 0x040ff00000041834 */
[----:B------:R-:W-:Y:S01]  /*103b0*/  HMMA.16816.F32.BF16 R16, R12, R82, R60 ;  /* 0x000000520c10723c */ /* 0x000fe2000004183c */
[----:B------:R-:W-:Y:S07]  /*103c0*/  LDSM.16.M88.4 R80, [R176+0x3800] ;  /* 0x00380000b050783b */ /* 0x000fee0000000200 */
[C---:B-1----:R-:W-:Y:S08]  /*103d0*/  HMMA.16816.F32.BF16 R12, R4.reuse, R64, R56 ;  /* 0x00000040040c723c */ /* 0x042ff00000041838 */
[C---:B------:R-:W-:Y:S01]  /*103e0*/  HMMA.16816.F32.BF16 R60, R4.reuse, R66, R48 ;  /* 0x00000042043c723c */ /* 0x040fe20000041830 */
[----:B------:R-:W1:Y:S07]  /*103f0*/  LDSM.16.M88.4 R64, [R176+0x2800] ;  /* 0x00280000b040783b */ /* 0x000e6e0000000200 */
[C---:B------:R-:W-:Y:S08]  /*10400*/  HMMA.16816.F32.BF16 R56, R4.reuse, R68, R44 ;  /* 0x000000440438723c */ /* 0x040ff0000004182c */
[C---:B------:R-:W-:Y:S01]  /*10410*/  HMMA.16816.F32.BF16 R48, R4.reuse, R70, R40 ;  /* 0x000000460430723c */ /* 0x040fe20000041828 */
[----:B------:R-:W-:Y:S07]  /*10420*/  LDSM.16.M88.4 R68, [R173+0x2800] ;  /* 0x00280000ad44783b */ /* 0x000fee0000000200 */
[C---:B--2---:R-:W-:Y:S08]  /*10430*/  HMMA.16816.F32.BF16 R52, R4.reuse, R32, R36 ;  /* 0x000000200434723c */ /* 0x044ff00000041824 */
[C---:B------:R-:W-:Y:S01]  /*10440*/  HMMA.16816.F32.BF16 R44, R4.reuse, R34, R24 ;  /* 0x00000022042c723c */ /* 0x040fe20000041818 */
[----:B------:R-:W-:Y:S07]  /*10450*/  LDSM.16.M88.4 R24, [R173+0x2000] ;  /* 0x00200000ad18783b */ /* 0x000fee0000000200 */
[C---:B---3--:R-:W-:Y:S08]  /*10460*/  HMMA.16816.F32.BF16 R40, R4.reuse, R28, R20 ;  /* 0x0000001c0428723c */ /* 0x048ff00000041814 */
[----:B------:R-:W-:Y:S01]  /*10470*/  HMMA.16816.F32.BF16 R36, R4, R30, R16 ;  /* 0x0000001e0424723c */ /* 0x000fe20000041810 */
[----:B------:R-:W2:Y:S04]  /*10480*/  LDSM.16.M88.4 R4, [R179+0x4000] ;  /* 0x00400000b304783b */ /* 0x000ea80000000200 */
[----:B------:R-:W-:Y:S03]  /*10490*/  LDSM.16.M88.4 R16, [R177+0x8000] ;  /* 0x00800000b110783b */ /* 0x000fe60000000200 */
[C---:B----4-:R-:W-:Y:S08]  /*104a0*/  HMMA.16816.F32.BF16 R20, R8.reuse, R76, R12 ;  /* 0x0000004c0814723c */ /* 0x050ff0000004180c */
[C---:B------:R-:W-:Y:S01]  /*104b0*/  HMMA.16816.F32.BF16 R12, R8.reuse, R78, R60 ;  /* 0x0000004e080c723c */ /* 0x040fe2000004183c */
[----:B------:R-:W3:Y:S04]  /*104c0*/  LDSM.16.M88.4 R76, [R173+0x3000] ;  /* 0x00300000ad4c783b */ /* 0x000ee80000000200 */
[----:B------:R-:W-:Y:S03]  /*104d0*/  LDSM.16.M88.4 R60, [R173+0x3800] ;  /* 0x00380000ad3c783b */ /* 0x000fe60000000200 */
[C---:B-1----:R-:W-:Y:S08]  /*104e0*/  HMMA.16816.F32.BF16 R32, R8.reuse, R64, R56 ;  /* 0x000000400820723c */ /* 0x042ff00000041838 */
[C---:B------:R-:W-:Y:S01]  /*104f0*/  HMMA.16816.F32.BF16 R28, R8.reuse, R66, R48 ;  /* 0x00000042081c723c */ /* 0x040fe20000041830 */
[----:B------:R-:W1:Y:S07]  /*10500*/  LDSM.16.M88.4 R64, [R146+0x4000] ;  /* 0x004000009240783b */ /* 0x000e6e0000000200 */
[C---:B------:R-:W-:Y:S08]  /*10510*/  HMMA.16816.F32.BF16 R52, R8.reuse, R72, R52 ;  /* 0x000000480834723c */ /* 0x040ff00000041834 */
[----:B------:R-:W-:Y:S08]  /*10520*/  HMMA.16816.F32.BF16 R48, R8, R82, R36 ;  /* 0x000000520830723c */ /* 0x000ff00000041824 */
[----:B--2---:R-:W-:Y:S08]  /*10530*/  HMMA.16816.F32.BF16 R36, R4, R24, R20 ;  /* 0x000000180424723c */ /* 0x004ff00000041814 */
[C---:B------:R-:W-:Y:S08]  /*10540*/  HMMA.16816.F32.BF16 R72, R8.reuse, R74, R44 ;  /* 0x0000004a0848723c */ /* 0x040ff0000004182c */
[----:B------:R-:W-:Y:S01]  /*10550*/  HMMA.16816.F32.BF16 R56, R8, R80, R40 ;  /* 0x000000500838723c */ /* 0x000fe20000041828 */
[----:B------:R-:W-:Y:S07]  /*10560*/  LDSM.16.M88.4 R40, [R185] ;  /* 0x00000000b928783b */ /* 0x000fee0000000200 */
[C---:B------:R-:W-:Y:S01]  /*10570*/  HMMA.16816.F32.BF16 R44, R4.reuse, R68, R32 ;  /* 0x00000044042c723c */ /* 0x040fe20000041820 */
[----:B------:R-:W2:Y:S07]  /*10580*/  LDSM.16.M88.4 R32, [R146+0x4800] ;  /* 0x004800009220783b */ /* 0x000eae0000000200 */
[C---:B------:R-:W-:Y:S01]  /*10590*/  HMMA.16816.F32.BF16 R8, R4.reuse, R26, R12 ;  /* 0x0000001a0408723c */ /* 0x040fe2000004180c */
[----:B------:R-:W4:Y:S07]  /*105a0*/  LDSM.16.M88.4 R12, [R178+0x8000] ;  /* 0x00800000b20c783b */ /* 0x000f2e0000000200 */
[C---:B---3--:R-:W-:Y:S01]  /*105b0*/  HMMA.16816.F32.BF16 R20, R4.reuse, R76, R52 ;  /* 0x0000004c0414723c */ /* 0x048fe20000041834 */
[----:B------:R-:W3:Y:S07]  /*105c0*/  LDSM.16.M88.4 R52, [R146+0x5000] ;  /* 0x005000009234783b */ /* 0x000eee0000000200 */
[----:B------:R-:W-:Y:S08]  /*105d0*/  HMMA.16816.F32.BF16 R28, R4, R70, R28 ;  /* 0x00000046041c723c */ /* 0x000ff0000004181c */
[----:B-1----:R-:W-:Y:S01]  /*105e0*/  HMMA.16816.F32.BF16 R24, R16, R64, R36 ;  /* 0x000000401018723c */ /* 0x002fe20000041824 */
[----:B------:R-:W-:Y:S07]  /*105f0*/  LDSM.16.M88.4 R36, [R176+0x4000] ;  /* 0x00400000b024783b */ /* 0x000fee0000000200 */
[C---:B------:R-:W-:Y:S08]  /*10600*/  HMMA.16816.F32.BF16 R72, R4.reuse, R78, R72 ;  /* 0x0000004e0448723c */ /* 0x040ff00000041848 */
[C---:B------:R-:W-:Y:S08]  /*10610*/  HMMA.16816.F32.BF16 R76, R4.reuse, R60, R56 ;  /* 0x0000003c044c723c */ /* 0x040ff00000041838 */
[----:B------:R-:W-:Y:S01]  /*10620*/  HMMA.16816.F32.BF16 R80, R4, R62, R48 ;  /* 0x0000003e0450723c */ /* 0x000fe20000041830 */
[----:B------:R-:W-:Y:S04]  /*10630*/  LDSM.16.M88.4 R48, [R183] ;  /* 0x00000000b730783b */ /* 0x000fe80000000200 */
[----:B------:R-:W-:Y:S03]  /*10640*/  LDSM.16.M88.4 R60, [R146+0x5800] ;  /* 0x00580000923c783b */ /* 0x000fe60000000200 */
[C---:B------:R-:W-:Y:S01]  /*10650*/  HMMA.16816.F32.BF16 R4, R16.reuse, R66, R8 ;  /* 0x000000421004723c */ /* 0x040fe20000041808 */
[----:B------:R-:W1:Y:S07]  /*10660*/  LDSM.16.M88.4 R8, [R180+0x8000] ;  /* 0x00800000b408783b */ /* 0x000e6e0000000200 */
[C---:B--2---:R-:W-:Y:S08]  /*10670*/  HMMA.16816.F32.BF16 R44, R16.reuse, R32, R44 ;  /* 0x00000020102c723c */ /* 0x044ff0000004182c */
[----:B------:R-:W-:Y:S01]  /*10680*/  HMMA.16816.F32.BF16 R56, R16, R34, R28 ;  /* 0x000000221038723c */ /* 0x000fe2000004181c */
[----:B------:R-:W2:Y:S07]  /*10690*/  LDSM.16.M88.4 R32, [R184] ;  /* 0x00000000b820783b */ /* 0x000eae0000000200 */
[----:B----4-:R-:W-:Y:S08]  /*106a0*/  HMMA.16816.F32.BF16 R24, R12, R40, R24 ;  /* 0x000000280c18723c */ /* 0x010ff00000041818 */
[----:B---3--:R-:W-:Y:S08]  /*106b0*/  HMMA.16816.F32.BF16 R68, R16, R52, R20 ;  /* 0x000000341044723c */ /* 0x008ff00000041814 */
[----:B------:R-:W-:Y:S01]  /*106c0*/  HMMA.16816.F32.BF16 R20, R12, R42, R4 ;  /* 0x0000002a0c14723c */ /* 0x000fe20000041804 */
[----:B------:R-:W-:Y:S04]  /*106d0*/  LDSM.16.M88.4 R4, [R179+0x8000] ;  /* 0x00800000b304783b */ /* 0x000fe80000000200 */
[----:B------:R-:W3:Y:S03]  /*106e0*/  LDSM.16.M88.4 R40, [R173+0x4000] ;  /* 0x00400000ad28783b */ /* 0x000ee60000000200 */
[----:B------:R-:W-:Y:S01]  /*106f0*/  HMMA.16816.F32.BF16 R64, R16, R54, R72 ;  /* 0x000000361040723c */ /* 0x000fe20000041848 */
[----:B------:R-:W4:Y:S07]  /*10700*/  LDSM.16.M88.4 R52, [R176+0x4800] ;  /* 0x00480000b034783b */ /* 0x000f2e0000000200 */
[----:B-1----:R-:W-:Y:S08]  /*10710*/  HMMA.16816.F32.BF16 R24, R8, R36, R24 ;  /* 0x000000240818723c */ /* 0x002ff00000041818 */
[----:B--2---:R-:W-:Y:S01]  /*10720*/  HMMA.16816.F32.BF16 R28, R12, R32, R44 ;  /* 0x000000200c1c723c */ /* 0x004fe2000004182c */
[----:B------:R-:W1:Y:S07]  /*10730*/  LDSM.16.M88.4 R44, [R173+0x4800] ;  /* 0x00480000ad2c783b */ /* 0x000e6e0000000200 */
[----:B------:R-:W-:Y:S08]  /*10740*/  HMMA.16816.F32.BF16 R20, R8, R38, R20 ;  /* 0x000000260814723c */ /* 0x000ff00000041814 */
[----:B------:R-:W-:Y:S08]  /*10750*/  HMMA.16816.F32.BF16 R76, R16, R60, R76 ;  /* 0x0000003c104c723c */ /* 0x000ff0000004184c */
[----:B---3--:R-:W-:Y:S08]  /*10760*/  HMMA.16816.F32.BF16 R36, R4, R40, R24 ;  /* 0x000000280424723c */ /* 0x008ff00000041818 */
[----:B------:R-:W-:Y:S01]  /*10770*/  HMMA.16816.F32.BF16 R24, R12, R34, R56 ;  /* 0x000000220c18723c */ /* 0x000fe20000041838 */
[----:B------:R-:W2:Y:S07]  /*10780*/  LDSM.16.M88.4 R56, [R176+0x5000] ;  /* 0x00500000b038783b */ /* 0x000eae0000000200 */
[----:B----4-:R-:W-:Y:S08]  /*10790*/  HMMA.16816.F32.BF16 R32, R8, R52, R28 ;  /* 0x000000340820723c */ /* 0x010ff0000004181c */
[----:B------:R-:W-:Y:S01]  /*107a0*/  HMMA.16816.F32.BF16 R20, R4, R42, R20 ;  /* 0x0000002a0414723c */ /* 0x000fe20000041814 */
[----:B------:R-:W-:-:S04]  /*107b0*/  FMUL.FTZ R0, R36, c[0x0][0x320] ;  /* 0x0000c80024007a20 */ /* 0x000fc80000410000 */
[----:B------:R3:W4:Y:S03]  /*107c0*/  MUFU.TANH R73, R0 ;  /* 0x0000000000497308 */ /* 0x0007260000002400 */
[----:B------:R-:W-:Y:S08]  /*107d0*/  HMMA.16816.F32.BF16 R28, R12, R48, R68 ;  /* 0x000000300c1c723c */ /* 0x000ff00000041844 */
[----:B------:R-:W-:Y:S01]  /*107e0*/  HMMA.16816.F32.BF16 R24, R8, R54, R24 ;  /* 0x000000360818723c */ /* 0x000fe20000041818 */
[----:B------:R-:W2:Y:S01]  /*107f0*/  LDSM.16.M88.4 R52, [R182] ;  /* 0x00000000b634783b */ /* 0x000ea20000000200 */
[----:B---3--:R-:W-:-:S06]  /*10800*/  FMUL.FTZ R0, R37, c[0x0][0x320] ;  /* 0x0000c80025007a20 */ /* 0x008fcc0000410000 */
[----:B------:R-:W-:Y:S01]  /*10810*/  HMMA.16816.F32.BF16 R40, R12, R50, R64 ;  /* 0x000000320c28723c */ /* 0x000fe20000041840 */
[----:B------:R3:W2:Y:S01]  /*10820*/  MUFU.TANH R72, R0 ;  /* 0x0000000000487308 */ /* 0x0006a20000002400 */
[----:B------:R-:W-:Y:S06]  /*10830*/  LDSM.16.M88.4 R48, [R173+0x5000] ;  /* 0x00500000ad30783b */ /* 0x000fec0000000200 */
[C---:B-1----:R-:W-:Y:S08]  /*10840*/  HMMA.16816.F32.BF16 R32, R4.reuse, R44, R32 ;  /* 0x0000002c0420723c */ /* 0x042ff00000041820 */
[----:B------:R-:W-:Y:S01]  /*10850*/  HMMA.16816.F32.BF16 R24, R4, R46, R24 ;  /* 0x0000002e0418723c */ /* 0x000fe20000041818 */
[----:B---3--:R-:W-:Y:S01]  /*10860*/  FMUL.FTZ R0, R38, c[0x0][0x320] ;  /* 0x0000c80026007a20 */ /* 0x008fe20000410000 */
[----:B------:R-:W1:Y:S03]  /*10870*/  LDSM.16.M88.4 R44, [R176+0x5800] ;  /* 0x00580000b02c783b */ /* 0x000e660000000200 */
[----:B------:R3:W1:Y:S03]  /*10880*/  MUFU.TANH R70, R0 ;  /* 0x0000000000467308 */ /* 0x0006660000002400 */
[----:B------:R-:W-:Y:S01]  /*10890*/  HMMA.16816.F32.BF16 R16, R16, R62, R80 ;  /* 0x0000003e1010723c */ /* 0x000fe20000041850 */
[----:B---3--:R-:W-:-:S07]  /*108a0*/  FMUL.FTZ R0, R39, c[0x0][0x320] ;  /* 0x0000c80027007a20 */ /* 0x008fce0000410000 */
[C---:B--2---:R-:W-:Y:S01]  /*108b0*/  HMMA.16816.F32.BF16 R36, R8.reuse, R56, R28 ;  /* 0x000000380824723c */ /* 0x044fe2000004181c */
[----:B------:R2:W3:Y:S07]  /*108c0*/  MUFU.TANH R69, R0 ;  /* 0x0000000000457308 */ /* 0x0004ee0000002400 */
[----:B------:R-:W-:Y:S01]  /*108d0*/  HMMA.16816.F32.BF16 R28, R8, R58, R40 ;  /* 0x0000003a081c723c */ /* 0x000fe20000041828 */
[----:B--2---:R-:W-:-:S04]  /*108e0*/  FMUL.FTZ R0, R20, c[0x0][0x320] ;  /* 0x0000c80014007a20 */ /* 0x004fc80000410000 */
[----:B------:R2:W1:Y:S02]  /*108f0*/  MUFU.TANH R68, R0 ;  /* 0x0000000000447308 */ /* 0x0004640000002400 */
[----:B--2---:R-:W-:-:S06]  /*10900*/  FMUL.FTZ R0, R21, c[0x0][0x320] ;  /* 0x0000c80015007a20 */ /* 0x004fcc0000410000 */
[----:B------:R2:W1:Y:S02]  /*10910*/  MUFU.TANH R60, R0 ;  /* 0x00000000003c7308 */ /* 0x0004640000002400 */
[----:B--2---:R-:W-:-:S06]  /*10920*/  FMUL.FTZ R0, R22, c[0x0][0x320] ;  /* 0x0000c80016007a20 */ /* 0x004fcc0000410000 */
[----:B------:R2:W1:Y:S02]  /*10930*/  MUFU.TANH R64, R0 ;  /* 0x0000000000407308 */ /* 0x0004640000002400 */
[----:B--2---:R-:W-:Y:S02]  /*10940*/  FMUL.FTZ R0, R23, c[0x0][0x320] ;  /* 0x0000c80017007a20 */ /* 0x004fe40000410000 */
[C---:B------:R-:W-:Y:S04]  /*10950*/  HMMA.16816.F32.BF16 R20, R12.reuse, R52, R76 ;  /* 0x000000340c14723c */ /* 0x040fe8000004184c */
[----:B------:R2:W1:Y:S04]  /*10960*/  MUFU.TANH R61, R0 ;  /* 0x00000000003d7308 */ /* 0x0004680000002400 */
[----:B------:R-:W-:Y:S01]  /*10970*/  HMMA.16816.F32.BF16 R12, R12, R54, R16 ;  /* 0x000000360c0c723c */ /* 0x000fe20000041810 */
[----:B--2---:R-:W-:-:S04]  /*10980*/  FMUL.FTZ R0, R32, c[0x0][0x320] ;  /* 0x0000c80020007a20 */ /* 0x004fc80000410000 */
[----:B------:R2:W2:Y:S11]  /*10990*/  MUFU.TANH R57, R0 ;  /* 0x0000000000397308 */ /* 0x0004b60000002400 */
[----:B-1----:R-:W-:Y:S08]  /*109a0*/  HMMA.16816.F32.BF16 R16, R8, R44, R20 ;  /* 0x0000002c0810723c */ /* 0x002ff00000041814 */
[----:B------:R-:W-:Y:S01]  /*109b0*/  HMMA.16816.F32.BF16 R20, R4, R50, R28 ;  /* 0x000000320414723c */ /* 0x000fe2000004181c */
[----:B--2---:R-:W-:-:S07]  /*109c0*/  FMUL.FTZ R0, R33, c[0x0][0x320] ;  /* 0x0000c80021007a20 */ /* 0x004fce0000410000 */
[----:B------:R-:W-:Y:S01]  /*109d0*/  HMMA.16816.F32.BF16 R8, R8, R46, R12 ;  /* 0x0000002e0808723c */ /* 0x000fe2000004180c */
[----:B------:R1:W2:Y:S02]  /*109e0*/  MUFU.TANH R56, R0 ;  /* 0x0000000000387308 */ /* 0x0002a40000002400 */
[----:B-1----:R-:W-:-:S06]  /*109f0*/  FMUL.FTZ R0, R34, c[0x0][0x320] ;  /* 0x0000c80022007a20 */ /* 0x002fcc0000410000 */
[----:B------:R1:W1:Y:S02]  /*10a00*/  MUFU.TANH R53, R0 ;  /* 0x0000000000357308 */ /* 0x0002640000002400 */
[----:B-1----:R-:W-:Y:S02]  /*10a10*/  FMUL.FTZ R0, R35, c[0x0][0x320] ;  /* 0x0000c80023007a20 */ /* 0x002fe40000410000 */
[----:B------:R-:W-:Y:S01]  /*10a20*/  HMMA.16816.F32.BF16 R32, R4, R48, R36 ;  /* 0x000000300420723c */ /* 0x000fe20000041824 */
[----:B------:R-:W1:Y:S03]  /*10a30*/  LDSM.16.M88.4 R36, [R173+0x5800] ;  /* 0x00580000ad24783b */ /* 0x000e660000000200 */
[----:B------:R2:W1:Y:S01]  /*10a40*/  MUFU.TANH R52, R0 ;  /* 0x0000000000347308 */ /* 0x0004620000002400 */
[----:B------:R-:W-:-:S04]  /*10a50*/  DEPBAR.LE SB0, 0x0 ;  /* 0x000080000000791a */ /* 0x000fc80000000000 */
[----:B--2---:R-:W-:-:S04]  /*10a60*/  FMUL.FTZ R0, R24, c[0x0][0x320] ;  /* 0x0000c80018007a20 */ /* 0x004fc80000410000 */
[----:B------:R2:W1:Y:S02]  /*10a70*/  MUFU.TANH R41, R0 ;  /* 0x0000000000297308 */ /* 0x0004640000002400 */
[----:B--2---:R-:W-:Y:S01]  /*10a80*/  FMUL.FTZ R0, R25, c[0x0][0x320] ;  /* 0x0000c80019007a20 */ /* 0x004fe20000410000 */
[C---:B-1----:R-:W-:Y:S05]  /*10a90*/  HMMA.16816.F32.BF16 R12, R4.reuse, R36, R16 ;  /* 0x00000024040c723c */ /* 0x042fea0000041810 */
[----:B------:R1:W2:Y:S03]  /*10aa0*/  MUFU.TANH R40, R0 ;  /* 0x0000000000287308 */ /* 0x0002a60000002400 */
        /* <DEDUP_REMOVED lines=39> */
[----:B--234-:R-:W-:Y:S01]  /*10d20*/  ISETP.NE.AND P5, PT, R96, 0x1, PT ;  /* 0x000000016000780c */ /* 0x01cfe20003fa5270 */
[----:B------:R-:W-:Y:S02]  /*10d30*/  IMAD R2, R92, 0x40, R238 ;  /* 0x000000405c027824 */ /* 0x000fe400078e02ee */
[----:B------:R-:W-:-:S03]  /*10d40*/  IMAD.MOV.U32 R195, RZ, RZ, RZ ;  /* 0x000000ffffc37224 */ /* 0x000fc600078e00ff */
[----:B------:R-:W-:-:S05]  /*10d50*/  IADD3 R2, R2, -0x40, R220 ;  /* 0xffffffc002027810 */ /* 0x000fca0007ffe0dc */
[----:B-1----:R-:W-:Y:S02]  /*10d60*/  IMAD.MOV.U32 R0, RZ, RZ, R2 ;  /* 0x000000ffff007224 */ /* 0x002fe400078e0002 */
[----:B------:R-:W-:-:S05]  /*10d70*/  @P5 IMAD.HI.U32 R3, R2, c[0x0][0x2bc], RZ ;  /* 0x0000af0002035a27 */ /* 0x000fca00078e00ff */
        /* <DEDUP_REMOVED lines=23> */
.L_x_1484:
        /* <DEDUP_REMOVED lines=21> */
.L_x_1485:
        /* <DEDUP_REMOVED lines=21> */
.L_x_1386:
[----:B--234-:R-:W-:Y:S05]  /*11190*/  BSYNC B0 ;  /* 0x0000000000007941 */ /* 0x01cfea0003800000 */
.L_x_1385:
[----:B-1----:R-:W-:Y:S01]  /*111a0*/  IMAD.MOV.U32 R0, RZ, RZ, c[0x0][0x2c4] ;  /* 0x0000b100ff007624 */ /* 0x002fe200078e00ff */
[----:B------:R-:W0:Y:S01]  /*111b0*/  LDGDEPBAR ;  /* 0x00000000000079af */ /* 0x000e220000000000 */
[----:B------:R-:W-:Y:S01]  /*111c0*/  IMAD.MOV.U32 R2, RZ, RZ, 0x1 ;  /* 0x00000001ff027424 */ /* 0x000fe200078e00ff */
[----:B------:R-:W-:-:S02]  /*111d0*/  IADD3 R6, -R242, R95, RZ ;  /* 0x0000005ff2067210 */ /* 0x000fc40007ffe1ff */
[----:B------:R-:W-:Y:S01]  /*111e0*/  ISETP.NE.AND P0, PT, R0, 0x1, PT ;  /* 0x000000010000780c */ /* 0x000fe20003f05270 */
[----:B------:R-:W-:Y:S01]  /*111f0*/  IMAD R2, R92, -0x40, R2 ;  /* 0xffffffc05c027824 */ /* 0x000fe200078e0202 */
[----:B------:R-:W-:-:S05]  /*11200*/  IADD3 R0, R248, R239, RZ ;  /* 0x000000eff8007210 */ /* 0x000fca0007ffe0ff */
[----:B------:R-:W-:-:S06]  /*11210*/  IMAD.MOV.U32 R4, RZ, RZ, R0 ;  /* 0x000000ffff047224 */ /* 0x000fcc00078e0000 */
[----:B------:R-:W-:Y:S01]  /*11220*/  @P0 IMAD.HI.U32 R3, R0, c[0x0][0x2c8], RZ ;  /* 0x0000b20000030a27 */ /* 0x000fe200078e00ff */
[----:B------:R-:W-:-:S04]  /*11230*/  IADD3 R0, -R242, R2, R240 ;  /* 0x00000002f2007210 */ /* 0x000fc80007ffe1f0 */
[----:B------:R-:W-:Y:S02]  /*11240*/  @P0 SHF.R.U32.HI R4, RZ, c[0x0][0x2cc], R3 ;  /* 0x0000b300ff040a19 */ /* 0x000fe40000011603 */
[----:B------:R-:W-:Y:S01]  /*11250*/  IADD3 R5, R0, -R241, RZ ;  /* 0x800000f100057210 */ /* 0x000fe20007ffe0ff */
[----:B------:R-:W-:Y:S05]  /*11260*/  BRA.DIV ~URZ, `(.L_x_1389) ;  /* 0x0000daf27f007947 */ /* 0x000fea000b800000 */
[----:B------:R1:W2:Y:S02]  /*11270*/  SHFL.IDX PT, R0, R4, RZ, 0x1c1f ;  /* 0x001c1fff04007589 */ /* 0x0002a400000e0000 */
.L_x_1486:
[----:B--2---:R-:W-:-:S05]  /*11280*/  IMAD.IADD R0, R5, 0x1, R0 ;  /* 0x0000000105007824 */ /* 0x004fca00078e0200 */
[----:B------:R-:W-:-:S04]  /*11290*/  IMNMX R0, R6, R0, PT ;  /* 0x0000000006007217 */ /* 0x000fc80003800200 */
[C---:B------:R-:W-:Y:S02]  /*112a0*/  ISETP.GT.AND P0, PT, R0.reuse, RZ, PT ;  /* 0x000000ff0000720c */ /* 0x040fe40003f04270 */
[C---:B------:R-:W-:Y:S02]  /*112b0*/  ISETP.GT.AND P2, PT, R0.reuse, 0x1, PT ;  /* 0x000000010000780c */ /* 0x040fe40003f44270 */
[----:B------:R-:W-:Y:S02]  /*112c0*/  FSEL R8, R73, -INF , P0 ;  /* 0xff80000049087808 */ /* 0x000fe40000000000 */
[C---:B------:R-:W-:Y:S02]  /*112d0*/  ISETP.GT.AND P3, PT, R0.reuse, 0x8, PT ;  /* 0x000000080000780c */ /* 0x040fe40003f64270 */
[C---:B------:R-:W-:Y:S02]  /*112e0*/  ISETP.GT.AND P4, PT, R0.reuse, 0x9, PT ;  /* 0x000000090000780c */ /* 0x040fe40003f84270 */
[----:B------:R-:W-:-:S02]  /*112f0*/  ISETP.GT.AND P1, PT, R0, 0x10, PT ;  /* 0x000000100000780c */ /* 0x000fc40003f24270 */
[----:B------:R-:W-:Y:S02]  /*11300*/  ISETP.GT.AND P0, PT, R0, 0x11, PT ;  /* 0x000000110000780c */ /* 0x000fe40003f04270 */
[----:B------:R-:W-:Y:S02]  /*11310*/  FSEL R9, R72, -INF , P2 ;  /* 0xff80000048097808 */ /* 0x000fe40001000000 */
[----:B------:R-:W-:Y:S02]  /*11320*/  FSEL R10, R68, -INF , P3 ;  /* 0xff800000440a7808 */ /* 0x000fe40001800000 */
[----:B------:R-:W-:Y:S02]  /*11330*/  FSEL R11, R60, -INF , P4 ;  /* 0xff8000003c0b7808 */ /* 0x000fe40002000000 */
[----:B------:R-:W-:Y:S02]  /*11340*/  FSEL R14, R57, -INF , P1 ;  /* 0xff800000390e7808 */ /* 0x000fe40000800000 */
[----:B------:R-:W-:-:S02]  /*11350*/  FSEL R15, R56, -INF , P0 ;  /* 0xff800000380f7808 */ /* 0x000fc40000000000 */
[C---:B------:R-:W-:Y:S02]  /*11360*/  ISETP.GT.AND P3, PT, R0.reuse, 0x18, PT ;  /* 0x000000180000780c */ /* 0x040fe40003f64270 */
[C---:B------:R-:W-:Y:S02]  /*11370*/  ISETP.GT.AND P4, PT, R0.reuse, 0x19, PT ;  /* 0x000000190000780c */ /* 0x040fe40003f84270 */
[C---:B------:R-:W-:Y:S02]  /*11380*/  ISETP.GT.AND P2, PT, R0.reuse, 0x20, PT ;  /* 0x000000200000780c */ /* 0x040fe40003f44270 */
[C---:B------:R-:W-:Y:S02]  /*11390*/  ISETP.GT.AND P1, PT, R0.reuse, 0x21, PT ;  /* 0x000000210000780c */ /* 0x040fe40003f24270 */
[----:B------:R-:W-:Y:S02]  /*113a0*/  ISETP.GT.AND P0, PT, R0, 0x28, PT ;  /* 0x000000280000780c */ /* 0x000fe40003f04270 */
[----:B------:R-:W-:-:S02]  /*113b0*/  FSEL R19, R41, -INF , P3 ;  /* 0xff80000029137808 */ /* 0x000fc40001800000 */
[----:B------:R-:W-:Y:S02]  /*113c0*/  FSEL R21, R40, -INF , P4 ;  /* 0xff80000028157808 */ /* 0x000fe40002000000 */
[----:B------:R-:W-:Y:S02]  /*113d0*/  FSEL R83, R28, -INF , P2 ;  /* 0xff8000001c537808 */ /* 0x000fe40001000000 */
[----:B------:R-:W-:Y:S02]  /*113e0*/  FSEL R82, R27, -INF , P1 ;  /* 0xff8000001b527808 */ /* 0x000fe40000800000 */
[----:B------:R-:W-:Y:S02]  /*113f0*/  FSEL R81, R24, -INF , P0 ;  /* 0xff80000018517808 */ /* 0x000fe40000000000 */
[C---:B------:R-:W-:Y:S02]  /*11400*/  ISETP.GT.AND P4, PT, R0.reuse, 0x29, PT ;  /* 0x000000290000780c */ /* 0x040fe40003f84270 */
[----:B------:R-:W-:-:S02]  /*11410*/  ISETP.GT.AND P3, PT, R0, 0x30, PT ;  /* 0x000000300000780c */ /* 0x000fc40003f64270 */
[C---:B------:R-:W-:Y:S02]  /*11420*/  ISETP.GT.AND P2, PT, R0.reuse, 0x31, PT ;  /* 0x000000310000780c */ /* 0x040fe40003f44270 */
[C---:B------:R-:W-:Y:S02]  /*11430*/  ISETP.GT.AND P1, PT, R0.reuse, 0x38, PT ;  /* 0x000000380000780c */ /* 0x040fe40003f24270 */
[----:B------:R-:W-:Y:S02]  /*11440*/  ISETP.GT.AND P0, PT, R0, 0x39, PT ;  /* 0x000000390000780c */ /* 0x000fe40003f04270 */
[----:B------:R-:W-:Y:S02]  /*11450*/  FSEL R80, R20, -INF , P4 ;  /* 0xff80000014507808 */ /* 0x000fe40002000000 */
        /* <DEDUP_REMOVED lines=27> */
[C---:B------:R-:W-:Y:S02]  /*11610*/  ISETP.GT.AND P0, PT, R0.reuse, 0x11, PT ;  /* 0x000000110000780c */ /* 0x040fe40003f04270 */
        /* <DEDUP_REMOVED lines=43> */
[----:B-1----:R-:W1:Y:S01]  /*118d0*/  SHFL.BFLY PT, R4, R2, 0x2, 0x1f ;  /* 0x0c401f0002047f89 */ /* 0x002e6200000e0000 */
[----:B--2---:R-:W-:-:S05]  /*118e0*/  FMNMX.FTZ R0, R3, R0, !PT ;  /* 0x0000000003007209 */ /* 0x004fca0007810000 */
[----:B------:R-:W2:Y:S01]  /*118f0*/  SHFL.BFLY PT, R3, R0, 0x1, 0x1f ;  /* 0x0c201f0000037f89 */ /* 0x000ea200000e0000 */
[----:B-1----:R-:W-:-:S05]  /*11900*/  FMNMX.FTZ R4, R2, R4, !PT ;  /* 0x0000000402047209 */ /* 0x002fca0007810000 */
[----:B------:R1:W3:Y:S01]  /*11910*/  SHFL.BFLY PT, R5, R4, 0x1, 0x1f ;  /* 0x0c201f0004057f89 */ /* 0x0002e200000e0000 */
[----:B--2---:R-:W-:-:S05]  /*11920*/  FMNMX.FTZ R100, R0, R3, !PT ;  /* 0x0000000300647209 */ /* 0x004fca0007810000 */
.L_x_1487:
[C---:B------:R-:W-:Y:S01]  /*11930*/  FMUL.FTZ R2, R100.reuse, c[0x0][0x2d0] ;  /* 0x0000b40064027a20 */ /* 0x040fe20000410000 */
[----:B------:R-:W-:Y:S01]  /*11940*/  FSETP.NEU.FTZ.AND P0, PT, R100, -INF , PT ;  /* 0xff8000006400780b */ /* 0x000fe20003f1d000 */
[----:B------:R-:W-:Y:S01]  /*11950*/  WARPSYNC 0xffffffff ;  /* 0xffffffff00007948 */ /* 0x000fe20003800000 */
[----:B---3--:R-:W-:Y:S01]  /*11960*/  FMNMX.FTZ R16, R5, R4, !PT ;  /* 0x0000000405107209 */ /* 0x008fe20007810000 */
[----:B------:R-:W-:Y:S01]  /*11970*/  LDSM.16.MT88.4 R28, [R172+0x800] ;  /* 0x00080000ac1c783b */ /* 0x000fe20000004200 */
[----:B------:R-:W-:Y:S02]  /*11980*/  FSEL R2, R2, RZ, P0 ;  /* 0x000000ff02027208 */ /* 0x000fe40000000000 */
[----:B------:R-:W-:Y:S01]  /*11990*/  FSETP.NEU.FTZ.AND P0, PT, R16, -INF , PT ;  /* 0xff8000001000780b */ /* 0x000fe20003f1d000 */
[----:B------:R-:W-:Y:S01]  /*119a0*/  LDSM.16.MT88.4 R40, [R174] ;  /* 0x00000000ae28783b */ /* 0x000fe20000004200 */
[----:B------:R-:W-:Y:S01]  /*119b0*/  MOV R104, c[0x0][0x2c4] ;  /* 0x0000b10000687a02 */ /* 0x000fe20000000f00 */
[--C-:B------:R-:W-:Y:S01]  /*119c0*/  FFMA.FTZ R0, R8, c[0x0][0x2d0], -R2.reuse ;  /* 0x0000b40008007a23 */ /* 0x100fe20000010802 */
[----:B------:R-:W-:Y:S01]  /*119d0*/  IADD3 R194, R194, -0x2, RZ ;  /* 0xfffffffec2c27810 */ /* 0x000fe20007ffe0ff */
[----:B------:R-:W-:Y:S01]  /*119e0*/  FFMA.FTZ R3, R11, c[0x0][0x2d0], -R2 ;  /* 0x0000b4000b037a23 */ /* 0x000fe20000010802 */
[----:B------:R-:W-:Y:S01]  /*119f0*/  LDSM.16.MT88.4 R52, [R175] ;  /* 0x00000000af34783b */ /* 0x000fe20000004200 */
[----:B------:R2:W-:Y:S01]  /*11a00*/  MUFU.EX2 R86, R0 ;  /* 0x0000000000567308 */ /* 0x0005e20000000800 */
[----:B------:R-:W-:-:S02]  /*11a10*/  ISETP.NE.AND P1, PT, R104, 0x1, PT ;  /* 0x000000016800780c */ /* 0x000fc40003f25270 */
[----:B------:R-:W-:Y:S04]  /*11a20*/  LDSM.16.MT88.4 R32, [R147+0x800] ;  /* 0x000800009320783b */ /* 0x000fe80000004200 */
[----:B------:R-:W-:Y:S01]  /*11a30*/  LDSM.16.MT88.4 R56, [R175+0x800] ;  /* 0x00080000af38783b */ /* 0x000fe20000004200 */
[----:B------:R3:W-:Y:S03]  /*11a40*/  MUFU.EX2 R90, R3 ;  /* 0x00000003005a7308 */ /* 0x0007e60000000800 */
[----:B------:R-:W-:Y:S04]  /*11a50*/  LDSM.16.MT88.4 R60, [R147+0x2000] ;  /* 0x00200000933c783b */ /* 0x000fe80000004200 */
[----:B------:R-:W-:Y:S01]  /*11a60*/  LDSM.16.MT88.4 R64, [R147+0x2800] ;  /* 0x002800009340783b */ /* 0x000fe20000004200 */
[----:B--2---:R-:W-:-:S04]  /*11a70*/  FFMA.FTZ R0, R9, c[0x0][0x2d0], -R2 ;  /* 0x0000b40009007a23 */ /* 0x004fc80000010802 */
[----:B------:R2:W-:Y:S01]  /*11a80*/  MUFU.EX2 R84, R0 ;  /* 0x0000000000547308 */ /* 0x0005e20000000800 */
[----:B---3--:R-:W-:-:S07]  /*11a90*/  FFMA.FTZ R3, R14, c[0x0][0x2d0], -R2 ;  /* 0x0000b4000e037a23 */ /* 0x008fce0000010802 */
[----:B------:R-:W-:Y:S01]  /*11aa0*/  MUFU.EX2 R95, R3 ;  /* 0x00000003005f7308 */ /* 0x000fe20000000800 */
[----:B--2---:R-:W-:Y:S02]  /*11ab0*/  FFMA.FTZ R0, R10, c[0x0][0x2d0], -R2 ;  /* 0x0000b4000a007a23 */ /* 0x004fe40000010802 */
[----:B------:R-:W-:Y:S05]  /*11ac0*/  LDSM.16.MT88.4 R8, [R147] ;  /* 0x000000009308783b */ /* 0x000fea0000004200 */
[----:B------:R2:W3:Y:S02]  /*11ad0*/  MUFU.EX2 R88, R0 ;  /* 0x0000000000587308 */ /* 0x0004e40000000800 */
[----:B--2---:R-:W-:Y:S01]  /*11ae0*/  FMUL.FTZ R0, R16, c[0x0][0x2d0] ;  /* 0x0000b40010007a20 */ /* 0x004fe20000410000 */
[----:B---3--:R-:W-:-:S04]  /*11af0*/  F2FP.BF16.PACK_AB R14, R90, R88 ;  /* 0x000000585a0e723e */ /* 0x008fc800000010ff */
[----:B------:R-:W-:-:S05]  /*11b00*/  FSEL R0, R0, RZ, P0 ;  /* 0x000000ff00007208 */ /* 0x000fca0000000000 */
[----:B------:R-:W-:-:S04]  /*11b10*/  FFMA.FTZ R3, R6, c[0x0][0x2d0], -R0 ;  /* 0x0000b40006037a23 */ /* 0x000fc80000010800 */
[----:B------:R2:W-:Y:S02]  /*11b20*/  MUFU.EX2 R87, R3 ;  /* 0x0000000300577308 */ /* 0x0005e40000000800 */
[--C-:B--2---:R-:W-:Y:S02]  /*11b30*/  FFMA.FTZ R3, R7, c[0x0][0x2d0], -R0.reuse ;  /* 0x0000b40007037a23 */ /* 0x104fe40000010800 */
[----:B-1----:R-:W1:Y:S04]  /*11b40*/  LDSM.16.MT88.4 R4, [R172] ;  /* 0x00000000ac04783b */ /* 0x002e680000004200 */
[----:B------:R2:W3:Y:S02]  /*11b50*/  MUFU.EX2 R85, R3 ;  /* 0x0000000300557308 */ /* 0x0004e40000000800 */
[----:B--2---:R-:W-:Y:S01]  /*11b60*/  FFMA.FTZ R3, R12, c[0x0][0x2d0], -R0 ;  /* 0x0000b4000c037a23 */ /* 0x004fe20000010800 */
[----:B------:R-:W-:-:S05]  /*11b70*/  F2FP.BF16.PACK_AB R12, R84, R86 ;  /* 0x00000056540c723e */ /* 0x000fca00000010ff */
[----:B------:R2:W-:Y:S02]  /*11b80*/  MUFU.EX2 R89, R3 ;  /* 0x0000000300597308 */ /* 0x0005e40000000800 */
[----:B--2---:R-:W-:Y:S01]  /*11b90*/  FFMA.FTZ R3, R13, c[0x0][0x2d0], -R0 ;  /* 0x0000b4000d037a23 */ /* 0x004fe20000010800 */
[----:B---3--:R-:W-:-:S05]  /*11ba0*/  F2FP.BF16.PACK_AB R13, R85, R87 ;  /* 0x00000057550d723e */ /* 0x008fca00000010ff */
[----:B------:R2:W3:Y:S02]  /*11bb0*/  MUFU.EX2 R92, R3 ;  /* 0x00000003005c7308 */ /* 0x0004e40000000800 */
[----:B--2---:R-:W-:Y:S01]  /*11bc0*/  FFMA.FTZ R3, R15, c[0x0][0x2d0], -R2 ;  /* 0x0000b4000f037a23 */ /* 0x004fe20000010802 */
[----:B---3--:R-:W-:-:S05]  /*11bd0*/  F2FP.BF16.PACK_AB R15, R92, R89 ;  /* 0x000000595c0f723e */ /* 0x008fca00000010ff */
[----:B------:R2:W3:Y:S02]  /*11be0*/  MUFU.EX2 R93, R3 ;  /* 0x00000003005d7308 */ /* 0x0004e40000000800 */
[C---:B-1----:R-:W-:Y:S08]  /*11bf0*/  HMMA.16816.F32.BF16 R24, R12.reuse, R4, RZ ;  /* 0x000000040c18723c */ /* 0x042ff000000418ff */
[----:B------:R-:W-:Y:S01]  /*11c00*/  HMMA.16816.F32.BF16 R44, R12, R8, RZ ;  /* 0x000000080c2c723c */ /* 0x000fe200000418ff */
[----:B--2---:R-:W-:-:S02]  /*11c10*/  FFMA.FTZ R3, R19, c[0x0][0x2d0], -R2 ;  /* 0x0000b40013037a23 */ /* 0x004fc40000010802 */
[----:B------:R-:W-:-:S04]  /*11c20*/  FFMA.FTZ R19, R82, c[0x0][0x2d0], -R2 ;  /* 0x0000b40052137a23 */ /* 0x000fc80000010802 */
[----:B---3--:R-:W-:Y:S01]  /*11c30*/  F2FP.BF16.PACK_AB R8, R93, R95 ;  /* 0x0000005f5d08723e */ /* 0x008fe200000010ff */
[----:B------:R1:W-:Y:S01]  /*11c40*/  MUFU.EX2 R96, R3 ;  /* 0x0000000300607308 */ /* 0x0003e20000000800 */
[----:B------:R-:W-:Y:S01]  /*11c50*/  HMMA.16816.F32.BF16 R36, R12, R10, RZ ;  /* 0x0000000a0c24723c */ /* 0x000fe200000418ff */
[----:B-1----:R-:W-:-:S06]  /*11c60*/  FFMA.FTZ R3, R21, c[0x0][0x2d0], -R2 ;  /* 0x0000b40015037a23 */ /* 0x002fcc0000010802 */
[----:B------:R1:W2:Y:S02]  /*11c70*/  MUFU.EX2 R99, R3 ;  /* 0x0000000300637308 */ /* 0x0002a40000000800 */
[----:B-1----:R-:W-:Y:S01]  /*11c80*/  FFMA.FTZ R3, R18, c[0x0][0x2d0], -R0 ;  /* 0x0000b40012037a23 */ /* 0x002fe20000010800 */
[----:B--2---:R-:W-:Y:S01]  /*11c90*/  F2FP.BF16.PACK_AB R10, R99, R96 ;  /* 0x00000060630a723e */ /* 0x004fe200000010ff */
[----:B------:R-:W-:-:S04]  /*11ca0*/  FFMA.FTZ R18, R81, c[0x0][0x2d0], -R2 ;  /* 0x0000b40051127a23 */ /* 0x000fc80000010802 */
[----:B------:R1:W-:Y:S02]  /*11cb0*/  MUFU.EX2 R94, R3 ;  /* 0x00000003005e7308 */ /* 0x0003e40000000800 */
[----:B-1----:R-:W-:Y:S02]  /*11cc0*/  FFMA.FTZ R3, R17, c[0x0][0x2d0], -R0 ;  /* 0x0000b40011037a23 */ /* 0x002fe40000010800 */
[----:B------:R-:W-:-:S04]  /*11cd0*/  FADD.FTZ R17, R87, R85 ;  /* 0x0000005557117221 */ /* 0x000fc80000010000 */
[----:B------:R1:W2:Y:S01]  /*11ce0*/  MUFU.EX2 R97, R3 ;  /* 0x0000000300617308 */ /* 0x0002a20000000800 */
[----:B------:R-:W-:Y:S02]  /*11cf0*/  FADD.FTZ R17, R89, R17 ;  /* 0x0000001159117221 */ /* 0x000fe40000010000 */
[--C-:B-1----:R-:W-:Y:S01]  /*11d00*/  FFMA.FTZ R3, R20, c[0x0][0x2d0], -R0.reuse ;  /* 0x0000b40014037a23 */ /* 0x102fe20000010800 */
[----:B--2---:R-:W-:Y:S01]  /*11d10*/  F2FP.BF16.PACK_AB R9, R97, R94 ;  /* 0x0000005e6109723e */ /* 0x004fe200000010ff */
[C---:B------:R-:W-:Y:S03]  /*11d20*/  HMMA.16816.F32.BF16 R20, R12.reuse, R6, RZ ;  /* 0x000000060c14723c */ /* 0x040fe600000418ff */
[----:B------:R1:W-:Y:S05]  /*11d30*/  MUFU.EX2 R98, R3 ;  /* 0x0000000300627308 */ /* 0x0003ea0000000800 */
        /* <DEDUP_REMOVED lines=10> */
[----:B------:R-:W-:Y:S02]  /*11de0*/  HMMA.16816.F32.BF16 R120, R8, R30, R20 ;  /* 0x0000001e0878723c */ /* 0x000fe40000041814 */
[----:B------:R-:W-:-:S06]  /*11df0*/  FADD.FTZ R3, R93, R3 ;  /* 0x000000035d037221 */ /* 0x000fcc0000010000 */
[C---:B------:R-:W-:Y:S08]  /*11e00*/  HMMA.16816.F32.BF16 R24, R12.reuse, R40, RZ ;  /* 0x000000280c18723c */ /* 0x040ff000000418ff */
[----:B------:R-:W-:Y:S01]  /*11e10*/  HMMA.16816.F32.BF16 R20, R12, R42, RZ ;  /* 0x0000002a0c14723c */ /* 0x000fe200000418ff */
[----:B------:R-:W2:Y:S07]  /*11e20*/  LDSM.16.MT88.4 R40, [R172+0x2000] ;  /* 0x00200000ac28783b */ /* 0x000eae0000004200 */
[C---:B------:R-:W-:Y:S01]  /*11e30*/  HMMA.16816.F32.BF16 R136, R8.reuse, R32, R44 ;  /* 0x000000200888723c */ /* 0x040fe2000004182c */
[----:B------:R-:W3:Y:S07]  /*11e40*/  LDSM.16.MT88.4 R44, [R175+0x2000] ;  /* 0x00200000af2c783b */ /* 0x000eee0000004200 */
[C---:B------:R-:W-:Y:S01]  /*11e50*/  HMMA.16816.F32.BF16 R128, R8.reuse, R34, R36 ;  /* 0x000000220880723c */ /* 0x040fe20000041824 */
[----:B------:R-:W4:Y:S04]  /*11e60*/  LDSM.16.MT88.4 R32, [R172+0x2800] ;  /* 0x00280000ac20783b */ /* 0x000f280000004200 */
[----:B------:R-:W5:Y:S03]  /*11e70*/  LDSM.16.MT88.4 R36, [R175+0x2800] ;  /* 0x00280000af24783b */ /* 0x000f660000004200 */
[----:B------:R-:W-:Y:S08]  /*11e80*/  HMMA.16816.F32.BF16 R160, R8, R56, R4 ;  /* 0x0000003808a0723c */ /* 0x000ff00000041804 */
[C---:B------:R-:W-:Y:S08]  /*11e90*/  HMMA.16816.F32.BF16 R4, R12.reuse, R60, RZ ;  /* 0x0000003c0c04723c */ /* 0x040ff000000418ff */
        /* <DEDUP_REMOVED lines=9> */
[----:B----4-:R-:W-:Y:S01]  /*11f30*/  HMMA.16816.F32.BF16 R56, R8, R32, R24 ;  /* 0x000000200838723c */ /* 0x010fe20000041818 */
[----:B------:R-:W2:Y:S06]  /*11f40*/  LDSM.16.MT88.4 R24, [R174+0x2800] ;  /* 0x00280000ae18783b */ /* 0x000eac0000004200 */
[--C-:B------:R-:W-:Y:S01]  /*11f50*/  FFMA.FTZ R32, R70, c[0x0][0x2d0], -R0.reuse ;  /* 0x0000b40046207a23 */ /* 0x100fe20000010800 */
[----:B------:R-:W-:Y:S01]  /*11f60*/  HMMA.16816.F32.BF16 R28, R12, R62, RZ ;  /* 0x0000003e0c1c723c */ /* 0x000fe200000418ff */
[----:B------:R-:W-:-:S07]  /*11f70*/  FFMA.FTZ R33, R68, c[0x0][0x2d0], -R0 ;  /* 0x0000b40044217a23 */ /* 0x000fce0000010800 */
[----:B-----5:R-:W-:Y:S07]  /*11f80*/  HMMA.16816.F32.BF16 R124, R8, R36, R4 ;  /* 0x00000024087c723c */ /* 0x020fee0000041804 */
        /* <DEDUP_REMOVED lines=91> */
[----:B------:R-:W-:Y:S01]  /*12540*/  MOV R0, R239 ;  /* 0x000000ef00007202 */ /* 0x000fe20000000f00 */
[----:B------:R-:W-:-:S05]  /*12550*/  @P1 IMAD.HI.U32 R2, R239, c[0x0][0x2c8], RZ ;  /* 0x0000b200ef021a27 */ /* 0x000fca00078e00ff */
[----:B------:R-:W-:-:S04]  /*12560*/  @P1 SHF.R.U32.HI R0, RZ, c[0x0][0x2cc], R2 ;  /* 0x0000b300ff001a19 */ /* 0x000fc80000011602 */
[----:B------:R-:W-:Y:S01]  /*12570*/  IADD3 R0, R0, R240, -R241 ;  /* 0x000000f000007210 */ /* 0x000fe20007ffe8f1 */
[----:B----4-:R-:W-:Y:S03]  /*12580*/  HMMA.16816.F32.BF16 R24, R12, R20, RZ ;  /* 0x000000140c18723c */ /* 0x010fe600000418ff */
[----:B------:R-:W-:-:S04]  /*12590*/  SHF.R.S32.HI R2, RZ, 0x1f, R0 ;  /* 0x0000001fff027819 */ /* 0x000fc80000011400 */
[----:B------:R-:W-:Y:S01]  /*125a0*/  LEA.HI R0, R2, R0, RZ, 0x6 ;  /* 0x0000000002007211 */ /* 0x000fe200078f30ff */
[----:B------:R-:W-:Y:S01]  /*125b0*/  HMMA.16816.F32.BF16 R12, R12, R22, RZ ;  /* 0x000000160c0c723c */ /* 0x000fe200000418ff */
[----:B------:R-:W1:Y:S02]  /*125c0*/  LDSM.16.MT88.4 R20, [R174+0x4800] ;  /* 0x00480000ae14783b */ /* 0x000e640000004200 */
[----:B------:R-:W-:-:S04]  /*125d0*/  SHF.R.S32.HI R0, RZ, 0x6, R0 ;  /* 0x00000006ff007819 */ /* 0x000fc80000011400 */
[----:B------:R-:W-:-:S04]  /*125e0*/  IMNMX R216, R214, R0, !PT ;  /* 0x00000000d6d87217 */ /* 0x000fc80007800200 */
[----:B------:R-:W-:-:S05]  /*125f0*/  ISETP.GE.AND P0, PT, R194, R216, PT ;  /* 0x000000d8c200720c */ /* 0x000fca0003f06270 */
        /* <DEDUP_REMOVED lines=74> */
[----:B------:R-:W-:Y:S01]  /*12aa0*/  @!UPT UIADD3 URZ, URZ, URZ, URZ ;  /* 0x0000003f3f3ff290 */ /* 0x000fe2000fffe03f */
[----:B------:R-:W-:Y:S11]  /*12ab0*/  @!P0 BRA `(.L_x_1391) ;  /* 0x000036b000008947 */ /* 0x000ff60003800000 */
[----:B------:R-:W-:Y:S02]  /*12ac0*/  MOV R104, R16 ;  /* 0x0000001000687202 */ /* 0x000fe40000000f00 */
[----:B------:R-:W-:-:S02]  /*12ad0*/  MOV R101, R100 ;  /* 0x0000006400657202 */ /* 0x000fc40000000f00 */
[----:B------:R-:W-:-:S07]  /*12ae0*/  MOV R196, R194 ;  /* 0x000000c200c47202 */ /* 0x000fce0000000f00 */
.L_x_1402:
        /* <DEDUP_REMOVED lines=20> */
[----:B------:R-:W-:Y:S01]  /*12c30*/  SHF.L.U64.HI R23, R206, 0x1, R218 ;  /* 0x00000001ce177819 */ /* 0x000fe200000102da */
[----:B------:R-:W-:Y:S01]  /*12c40*/  IMAD R0, R0, c[0x0][0x208], RZ ;  /* 0x0000820000007a24 */ /* 0x000fe200078e02ff */
[C---:B------:R-:W-:Y:S01]  /*12c50*/  SHF.L.U64.HI R21, R205.reuse, 0x1, R219 ;  /* 0x00000001cd157819 */ /* 0x040fe200000102db */
[----:B------:R-:W-:Y:S01]  /*12c60*/  IMAD R4, R4, c[0x0][0x218], RZ ;  /* 0x0000860004047a24 */ /* 0x000fe200078e02ff */
[----:B------:R-:W-:Y:S01]  /*12c70*/  SHF.L.U32 R20, R205, 0x1, RZ ;  /* 0x00000001cd147819 */ /* 0x000fe200000006ff */
[----:B------:R-:W-:Y:S01]  /*12c80*/  IMAD R0, R197, c[0x0][0x20c], R0 ;  /* 0x00008300c5007a24 */ /* 0x000fe200078e0200 */
[C---:B------:R-:W-:Y:S01]  /*12c90*/  SHF.L.U64.HI R15, R202.reuse, 0x1, R203 ;  /* 0x00000001ca0f7819 */ /* 0x040fe200000102cb */
[----:B------:R-:W-:Y:S02]  /*12ca0*/  IMAD R4, R195, c[0x0][0x21c], R4 ;  /* 0x00008700c3047a24 */ /* 0x000fe400078e0204 */
[----:B------:R-:W-:Y:S02]  /*12cb0*/  IMAD.IADD R3, R3, 0x1, R0 ;  /* 0x0000000103037824 */ /* 0x000fe400078e0200 */
[----:B------:R-:W-:Y:S02]  /*12cc0*/  IMAD.SHL.U32 R14, R202, 0x2, RZ ;  /* 0x00000002ca0e7824 */ /* 0x000fe400078e00ff */
[----:B------:R-:W-:Y:S05]  /*12cd0*/  IMAD.WIDE.U32 R2, R195, c[0x0][0x218], R2 ;  /* 0x00008600c3027a25 */ /* 0x000fea00078e0002 */
[----:B------:R-:W-:Y:S04]  /*12ce0*/  IADD3 R0, P0, R222, R2, RZ ;  /* 0x00000002de007210 */ /* 0x000fe80007f1e0ff */
[----:B------:R-:W-:Y:S02]  /*12cf0*/  IADD3.X R2, R221, R3, R4, P0, !PT ;  /* 0x00000003dd027210 */ /* 0x000fe400007fe404 */
[C---:B------:R-:W-:Y:S04]  /*12d00*/  LEA R13, P0, R0.reuse, c[0x0][0x1f8], 0x1 ;  /* 0x00007e00000d7a11 */ /* 0x040fe800078008ff */
[----:B------:R-:W-:Y:S01]  /*12d10*/  LEA.HI.X R5, R0, c[0x0][0x1fc], R2, 0x1, P0 ;  /* 0x00007f0000057a11 */ /* 0x000fe200000f0c02 */
[----:B------:R-:W-:-:S06]  /*12d20*/  BRA.DIV ~URZ, `(.L_x_1394) ;  /* 0x0000c6227f007947 */ /* 0x000fcc000b800000 */
[----:B------:R4:W3:Y:S02]  /*12d30*/  SHFL.IDX PT, R4, R5, RZ, 0x181f ;  /* 0x00181fff05047589 */ /* 0x0008e400000e0000 */
.L_x_1488:
[----:B------:R-:W-:-:S05]  /*12d40*/  BRA.DIV ~URZ, `(.L_x_1395) ;  /* 0x0000c6727f007947 */ /* 0x000fca000b800000 */
[----:B------:R-:W5:Y:S01]  /*12d50*/  SHFL.IDX PT, R0, R13, RZ, 0x181f ;  /* 0x00181fff0d007589 */ /* 0x000f6200000e0000 */
[----:B------:R-:W-:Y:S02]  /*12d60*/  ISETP.GE.AND P3, PT, R202, c[0x0][0x1d4], PT ;  /* 0x00007500ca007a0c */ /* 0x000fe40003f66270 */
[----:B------:R-:W-:Y:S04]  /*12d70*/  ISETP.GE.AND P1, PT, R205, c[0x0][0x1d4], PT ;  /* 0x00007500cd007a0c */ /* 0x000fe80003f26270 */
[----:B------:R-:W-:Y:S02]  /*12d80*/  SEL R12, RZ, 0x10, P1 ;  /* 0x00000010ff0c7807 */ /* 0x000fe40000800000 */
[----:B-----5:R-:W-:Y:S05]  /*12d90*/  IADD3 R2, P0, R0, R14, RZ ;  /* 0x0000000e00027210 */ /* 0x020fea0007f1e0ff */
[----:B---3--:R-:W-:Y:S01]  /*12da0*/  IMAD.X R3, R4, 0x1, R15, P0 ;  /* 0x0000000104037824 */ /* 0x008fe200000e060f */
[----:B------:R-:W-:Y:S04]  /*12db0*/  ISETP.GE.AND P0, PT, R206, c[0x0][0x1d4], PT ;  /* 0x00007500ce007a0c */ /* 0x000fe80003f06270 */
[----:B------:R-:W-:Y:S01]  /*12dc0*/  @!PT LDS RZ, [RZ] ;  /* 0x00000000fffff984 */ /* 0x000fe20000000800 */
[----:B------:R-:W-:Y:S01]  /*12dd0*/  @!PT LDS RZ, [RZ] ;  /* 0x00000000fffff984 */ /* 0x000fe20000000800 */
[----:B------:R3:W-:Y:S02]  /*12de0*/  LDGSTS.E.BYPASS.LTC128B.128 [R193+0x100], [R2.64], !P3 ;  /* 0x0010000002c17fae */ /* 0x0007e4000d901d48 */
[----:B---3--:R-:W-:Y:S05]  /*12df0*/  IADD3 R2, P2, R0, R20, RZ ;  /* 0x0000001400027210 */ /* 0x008fea0007f5e0ff */
[----:B------:R-:W-:Y:S01]  /*12e00*/  IMAD.X R3, R4, 0x1, R21, P2 ;  /* 0x0000000104037824 */ /* 0x000fe200010e0615 */
[----:B------:R-:W-:Y:S02]  /*12e10*/  IADD3 R6, P2, R0, R22, RZ ;  /* 0x0000001600067210 */ /* 0x000fe40007f5e0ff */
[----:B------:R-:W3:Y:S03]  /*12e20*/  SHFL.IDX PT, R0, R13, 0x1, 0x181f ;  /* 0x00381f000d007f89 */ /* 0x000ee600000e0000 */
[----:B------:R-:W-:Y:S01]  /*12e30*/  IMAD.X R7, R4, 0x1, R23, P2 ;  /* 0x0000000104077824 */ /* 0x000fe200010e0617 */
[----:B------:R4:W-:Y:S04]  /*12e40*/  LDGSTS.E.BYPASS.LTC128B.128 [R193+0x2100], [R2.64], !P1 ;  /* 0x0210000002c17fae */ /* 0x0009e8000c901d48 */
[----:B------:R5:W-:Y:S04]  /*12e50*/  LDGSTS.E.BYPASS.LTC128B.128 [R193+0x4100], [R6.64], !P0 ;  /* 0x0410000006c17fae */ /* 0x000be8000c101d48 */
[----:B------:R2:W1:Y:S02]  /*12e60*/  SHFL.IDX PT, R4, R5, 0x1, 0x181f ;  /* 0x00381f0005047f89 */ /* 0x00046400000e0000 */
[----:B--2-4-:R-:W-:Y:S02]  /*12e70*/  SEL R5, RZ, 0x10, P3 ;  /* 0x00000010ff057807 */ /* 0x014fe40001800000 */
[----:B-----5:R-:W-:Y:S02]  /*12e80*/  SEL R7, RZ, 0x10, P0 ;  /* 0x00000010ff077807 */ /* 0x020fe40000000000 */
.L_x_1489:
        /* <DEDUP_REMOVED lines=21> */
.L_x_1393:
[----:B------:R-:W-:Y:S05]  /*12fe0*/  BSYNC B0 ;  /* 0x0000000000007941 */ /* 0x000fea0003800000 */
.L_x_1392:
        /* <DEDUP_REMOVED lines=118> */
[----:B------:R-:W1:Y:S07]  /*13750*/  LDSM.16.M88.4 R156, [R182] ;  /* 0x00000000b69c783b */ /* 0x000e6e0000000200 */
[C---:B------:R-:W-:Y:S08]  /*13760*/  HMMA.16816.F32.BF16 R12, R152.reuse, R160, R12 ;  /* 0x000000a0980c723c */ /* 0x040ff0000004180c */
[C---:B------:R-:W-:Y:S01]  /*13770*/  HMMA.16816.F32.BF16 R16, R152.reuse, R162, R16 ;  /* 0x000000a29810723c */ /* 0x040fe20000041810 */
[----:B------:R-:W3:Y:S07]  /*13780*/  LDSM.16.M88.4 R160, [R180+0x8000] ;  /* 0x00800000b4a0783b */ /* 0x000eee0000000200 */
[C---:B--2---:R-:W-:Y:S08]  /*13790*/  HMMA.16816.F32.BF16 R20, R152.reuse, R148, R20 ;  /* 0x000000949814723c */ /* 0x044ff00000041814 */
[C---:B------:R-:W-:Y:S01]  /*137a0*/  HMMA.16816.F32.BF16 R24, R152.reuse, R150, R24 ;  /* 0x000000969818723c */ /* 0x040fe20000041818 */
[----:B------:R-:W2:Y:S07]  /*137b0*/  LDSM.16.M88.4 R148, [R176+0x4800] ;  /* 0x00480000b094783b */ /* 0x000eae0000000200 */
[C---:B-1----:R-:W-:Y:S08]  /*137c0*/  HMMA.16816.F32.BF16 R28, R152.reuse, R156, R28 ;  /* 0x0000009c981c723c */ /* 0x042ff0000004181c */
[----:B------:R-:W-:Y:S01]  /*137d0*/  HMMA.16816.F32.BF16 R32, R152, R158, R32 ;  /* 0x0000009e9820723c */ /* 0x000fe20000041820 */
[----:B------:R-:W1:Y:S07]  /*137e0*/  LDSM.16.M88.4 R152, [R176+0x5000] ;  /* 0x00500000b098783b */ /* 0x000e6e0000000200 */
[C---:B---3--:R-:W-:Y:S01]  /*137f0*/  HMMA.16816.F32.BF16 R4, R160.reuse, R164, R4 ;  /* 0x000000a4a004723c */ /* 0x048fe20000041804 */
[----:B------:R-:W3:Y:S07]  /*13800*/  LDSM.16.M88.4 R156, [R176+0x5800] ;  /* 0x00580000b09c783b */ /* 0x000eee0000000200 */
[C---:B------:R-:W-:Y:S01]  /*13810*/  HMMA.16816.F32.BF16 R8, R160.reuse, R166, R8 ;  /* 0x000000a6a008723c */ /* 0x040fe20000041808 */
[----:B------:R-:W-:Y:S07]  /*13820*/  LDSM.16.M88.4 R164, [R173+0x4000] ;  /* 0x00400000ada4783b */ /* 0x000fee0000000200 */
[C---:B--2---:R-:W-:Y:S08]  /*13830*/  HMMA.16816.F32.BF16 R12, R160.reuse, R148, R12 ;  /* 0x00000094a00c723c */ /* 0x044ff0000004180c */
[C---:B------:R-:W-:Y:S01]  /*13840*/  HMMA.16816.F32.BF16 R16, R160.reuse, R150, R16 ;  /* 0x00000096a010723c */ /* 0x040fe20000041810 */
[----:B------:R-:W2:Y:S07]  /*13850*/  LDSM.16.M88.4 R148, [R179+0x8000] ;  /* 0x00800000b394783b */ /* 0x000eae0000000200 */
[C---:B-1----:R-:W-:Y:S08]  /*13860*/  HMMA.16816.F32.BF16 R20, R160.reuse, R152, R20 ;  /* 0x00000098a014723c */ /* 0x042ff00000041814 */
[C---:B------:R-:W-:Y:S01]  /*13870*/  HMMA.16816.F32.BF16 R24, R160.reuse, R154, R24 ;  /* 0x0000009aa018723c */ /* 0x040fe20000041818 */
[----:B------:R-:W1:Y:S07]  /*13880*/  LDSM.16.M88.4 R152, [R173+0x4800] ;  /* 0x00480000ad98783b */ /* 0x000e6e0000000200 */
[C---:B---3--:R-:W-:Y:S08]  /*13890*/  HMMA.16816.F32.BF16 R28, R160.reuse, R156, R28 ;  /* 0x0000009ca01c723c */ /* 0x048ff0000004181c */
[----:B------:R-:W-:Y:S08]  /*138a0*/  HMMA.16816.F32.BF16 R32, R160, R158, R32 ;  /* 0x0000009ea020723c */ /* 0x000ff00000041820 */
[C---:B--2---:R-:W-:Y:S08]  /*138b0*/  HMMA.16816.F32.BF16 R4, R148.reuse, R164, R4 ;  /* 0x000000a49404723c */ /* 0x044ff00000041804 */
[C---:B------:R-:W-:Y:S08]  /*138c0*/  HMMA.16816.F32.BF16 R8, R148.reuse, R166, R8 ;  /* 0x000000a69408723c */ /* 0x040ff00000041808 */
[C---:B-1----:R-:W-:Y:S08]  /*138d0*/  HMMA.16816.F32.BF16 R12, R148.reuse, R152, R12 ;  /* 0x00000098940c723c */ /* 0x042ff0000004180c */
[----:B------:R-:W-:Y:S01]  /*138e0*/  FMUL.FTZ R0, R4, c[0x0][0x320] ;  /* 0x0000c80004007a20 */ /* 0x000fe20000410000 */
[C---:B------:R-:W-:Y:S03]  /*138f0*/  HMMA.16816.F32.BF16 R16, R148.reuse, R154, R16 ;  /* 0x0000009a9410723c */ /* 0x040fe60000041810 */
[----:B------:R1:W2:Y:S04]  /*13900*/  MUFU.TANH R168, R0 ;  /* 0x0000000000a87308 */ /* 0x0002a80000002400 */
[----:B------:R-:W-:Y:S06]  /*13910*/  FMUL.FTZ R2, R11, c[0x0][0x320] ;  /* 0x0000c8000b027a20 */ /* 0x000fec0000410000 */
[----:B------:R3:W4:Y:S11]  /*13920*/  MUFU.TANH R169, R2 ;  /* 0x0000000200a97308 */ /* 0x0007360000002400 */
[----:B------:R-:W-:Y:S02]  /*13930*/  FMUL.FTZ R3, R18, c[0x0][0x320] ;  /* 0x0000c80012037a20 */ /* 0x000fe40000410000 */
[----:B-1----:R-:W-:Y:S02]  /*13940*/  FMUL.FTZ R0, R5, c[0x0][0x320] ;  /* 0x0000c80005007a20 */ /* 0x002fe40000410000 */
[----:B------:R-:W1:Y:S01]  /*13950*/  MUFU.TANH R162, R3 ;  /* 0x0000000300a27308 */ /* 0x000e620000002400 */
[----:B---3--:R-:W-:Y:S09]  /*13960*/  FMUL.FTZ R2, R19, c[0x0][0x320] ;  /* 0x0000c80013027a20 */ /* 0x008ff20000410000 */
[----:B------:R3:W1:Y:S10]  /*13970*/  MUFU.TANH R167, R0 ;  /* 0x0000000000a77308 */ /* 0x0006740000002400 */
[----:B------:R-:W1:Y:S01]  /*13980*/  MUFU.TANH R161, R2 ;  /* 0x0000000200a17308 */ /* 0x000e620000002400 */
[----:B---3--:R-:W-:Y:S09]  /*13990*/  FMUL.FTZ R0, R6, c[0x0][0x320] ;  /* 0x0000c80006007a20 */ /* 0x008ff20000410000 */
[----:B------:R3:W1:Y:S02]  /*139a0*/  MUFU.TANH R194, R0 ;  /* 0x0000000000c27308 */ /* 0x0006640000002400 */
[----:B---3--:R-:W-:Y:S02]  /*139b0*/  FMUL.FTZ R0, R7, c[0x0][0x320] ;  /* 0x0000c80007007a20 */ /* 0x008fe40000410000 */
[----:B------:R-:W3:Y:S06]  /*139c0*/  LDSM.16.M88.4 R4, [R173+0x5000] ;  /* 0x00500000ad04783b */ /* 0x000eec0000000200 */
[----:B------:R5:W1:Y:S02]  /*139d0*/  MUFU.TANH R171, R0 ;  /* 0x0000000000ab7308 */ /* 0x000a640000002400 */
[----:B-----5:R-:W-:Y:S08]  /*139e0*/  FMUL.FTZ R0, R8, c[0x0][0x320] ;  /* 0x0000c80008007a20 */ /* 0x020ff00000410000 */
[----:B------:R5:W1:Y:S01]  /*139f0*/  MUFU.TANH R166, R0 ;  /* 0x0000000000a67308 */ /* 0x000a620000002400 */
[C---:B---3--:R-:W-:Y:S08]  /*13a00*/  HMMA.16816.F32.BF16 R20, R148.reuse, R4, R20 ;  /* 0x000000049414723c */ /* 0x048ff00000041814 */
[C---:B------:R-:W-:Y:S04]  /*13a10*/  HMMA.16816.F32.BF16 R24, R148.reuse, R6, R24 ;  /* 0x000000069418723c */ /* 0x040fe80000041818 */
[----:B-----5:R-:W-:Y:S04]  /*13a20*/  FMUL.FTZ R0, R9, c[0x0][0x320] ;  /* 0x0000c80009007a20 */ /* 0x020fe80000410000 */
[----:B------:R3:W1:Y:S04]  /*13a30*/  MUFU.TANH R163, R0 ;  /* 0x0000000000a37308 */ /* 0x0006680000002400 */
[----:B---3--:R-:W-:Y:S02]  /*13a40*/  FMUL.FTZ R0, R10, c[0x0][0x320] ;  /* 0x0000c8000a007a20 */ /* 0x008fe40000410000 */
[----:B------:R-:W3:Y:S01]  /*13a50*/  LDSM.16.M88.4 R8, [R173+0x5800] ;  /* 0x00580000ad08783b */ /* 0x000ee20000000200 */
[----:B------:R-:W-:Y:S04]  /*13a60*/  DEPBAR.LE SB0, 0x0 ;  /* 0x000080000000791a */ /* 0x000fe80000000000 */
[----:B------:R5:W1:Y:S03]  /*13a70*/  MUFU.TANH R170, R0 ;  /* 0x0000000000aa7308 */ /* 0x000a660000002400 */
[----:B------:R-:W-:Y:S01]  /*13a80*/  BAR.SYNC.DEFER_BLOCKING 0x0 ;  /* 0x0000000000007b1d */ /* 0x000fe20000010000 */
[----:B-----5:R-:W-:Y:S06]  /*13a90*/  FMUL.FTZ R0, R12, c[0x0][0x320] ;  /* 0x0000c8000c007a20 */ /* 0x020fec0000410000 */
[----:B------:R5:W1:Y:S01]  /*13aa0*/  MUFU.TANH R160, R0 ;  /* 0x0000000000a07308 */ /* 0x000a620000002400 */
[C---:B---3--:R-:W-:Y:S08]  /*13ab0*/  HMMA.16816.F32.BF16 R28, R148.reuse, R8, R28 ;  /* 0x00000008941c723c */ /* 0x048ff0000004181c */
[----:B------:R-:W-:Y:S04]  /*13ac0*/  HMMA.16816.F32.BF16 R32, R148, R10, R32 ;  /* 0x0000000a9420723c */ /* 0x000fe80000041820 */
[----:B-----5:R-:W-:Y:S04]  /*13ad0*/  FMUL.FTZ R0, R13, c[0x0][0x320] ;  /* 0x0000c8000d007a20 */ /* 0x020fe80000410000 */
[----:B------:R3:W1:Y:S04]  /*13ae0*/  MUFU.TANH R159, R0 ;  /* 0x00000000009f7308 */ /* 0x0006680000002400 */
[----:B---3--:R-:W-:Y:S06]  /*13af0*/  FMUL.FTZ R0, R14, c[0x0][0x320] ;  /* 0x0000c8000e007a20 */ /* 0x008fec0000410000 */
[----:B------:R3:W1:Y:S02]  /*13b00*/  MUFU.TANH R165, R0 ;  /* 0x0000000000a57308 */ /* 0x0006640000002400 */
[----:B---3--:R-:W-:Y:S08]  /*13b10*/  FMUL.FTZ R0, R15, c[0x0][0x320] ;  /* 0x0000c8000f007a20 */ /* 0x008ff00000410000 */
        /* <DEDUP_REMOVED lines=36> */
[----:B------:R3:W1:Y:S01]  /*13d60*/  MUFU.TANH R148, R0 ;  /* 0x0000000000947308 */ /* 0x0006620000002400 */
[----:B------:R-:W-:-:S05]  /*13d70*/  @!P0 BRA `(.L_x_1397) ;  /* 0x000004f000008947 */ /* 0x000fca0003800000 */
[----:B--2-4-:R-:W-:Y:S01]  /*13d80*/  IMAD.MOV.U32 R198, RZ, RZ, c[0x0][0x2b8] ;  /* 0x0000ae00ffc67624 */ /* 0x014fe200078e00ff */
[----:B------:R-:W-:Y:S01]  /*13d90*/  ISETP.GT.AND P1, PT, R220, 0x3f, PT ;  /* 0x0000003fdc00780c */ /* 0x000fe20003f24270 */
[----:B------:R-:W-:Y:S01]  /*13da0*/  IMAD R2, R196, 0x40, R238 ;  /* 0x00000040c4027824 */ /* 0x000fe200078e02ee */
[----:B------:R-:W-:Y:S01]  /*13db0*/  SHF.L.U64.HI R14, R206, 0x1, R218 ;  /* 0x00000001ce0e7819 */ /* 0x000fe200000102da */
[----:B------:R-:W-:Y:S01]  /*13dc0*/  IMAD.MOV.U32 R195, RZ, RZ, RZ ;  /* 0x000000ffffc37224 */ /* 0x000fe200078e00ff */
[----:B------:R-:W-:Y:S01]  /*13dd0*/  ISETP.NE.AND P2, PT, R198, 0x1, PT ;  /* 0x00000001c600780c */ /* 0x000fe20003f45270 */
[----:B------:R-:W-:Y:S01]  /*13de0*/  IMAD.SHL.U32 R13, R206, 0x2, RZ ;  /* 0x00000002ce0d7824 */ /* 0x000fe200078e00ff */
[----:B------:R-:W-:Y:S01]  /*13df0*/  IADD3 R2, R2, -0x40, R220 ;  /* 0xffffffc002027810 */ /* 0x000fe20007ffe0dc */
[C---:B------:R-:W-:Y:S01]  /*13e00*/  IMAD.SHL.U32 R11, R205.reuse, 0x2, RZ ;  /* 0x00000002cd0b7824 */ /* 0x040fe200078e00ff */
[----:B------:R-:W-:Y:S01]  /*13e10*/  SHF.L.U64.HI R12, R205, 0x1, R219 ;  /* 0x00000001cd0c7819 */ /* 0x000fe200000102db */
[C---:B------:R-:W-:Y:S01]  /*13e20*/  IMAD.SHL.U32 R9, R202.reuse, 0x2, RZ ;  /* 0x00000002ca097824 */ /* 0x040fe200078e00ff */
[----:B------:R-:W-:Y:S01]  /*13e30*/  SHF.L.U64.HI R10, R202, 0x1, R203 ;  /* 0x00000001ca0a7819 */ /* 0x000fe200000102cb */
[----:B---3--:R-:W-:Y:S06]  /*13e40*/  IMAD.MOV.U32 R0, RZ, RZ, R2 ;  /* 0x000000ffff007224 */ /* 0x008fec00078e0002 */
        /* <DEDUP_REMOVED lines=24> */
.L_x_1490:
        /* <DEDUP_REMOVED lines=21> */
.L_x_1491:
        /* <DEDUP_REMOVED lines=21> */
.L_x_1397:
[----:B--2-4-:R-:W-:Y:S05]  /*14270*/  BSYNC B0 ;  /* 0x0000000000007941 */ /* 0x014fea0003800000 */
.L_x_1396:
[----:B---3--:R-:W-:Y:S01]  /*14280*/  IMAD.MOV.U32 R0, RZ, RZ, c[0x0][0x2c4] ;  /* 0x0000b100ff007624 */ /* 0x008fe200078e00ff */
[----:B------:R-:W0:Y:S01]  /*14290*/  LDGDEPBAR ;  /* 0x00000000000079af */ /* 0x000e220000000000 */
[----:B------:R-:W-:Y:S03]  /*142a0*/  IMAD.IADD R4, R248, 0x1, R239 ;  /* 0x00000001f8047824 */ /* 0x000fe600078e02ef */
[----:B------:R-:W-:Y:S11]  /*142b0*/  ISETP.NE.AND P0, PT, R0, 0x1, PT ;  /* 0x000000010000780c */ /* 0x000ff60003f05270 */
[----:B------:R-:W-:Y:S02]  /*142c0*/  @!UPT UIADD3 URZ, URZ, URZ, URZ ;  /* 0x0000003f3f3ff290 */ /* 0x000fe4000fffe03f */
[----:B------:R-:W-:Y:S05]  /*142d0*/  @P0 IMAD.HI.U32 R0, R4, c[0x0][0x2c8], RZ ;  /* 0x0000b20004000a27 */ /* 0x000fea00078e00ff */
[----:B------:R-:W-:Y:S02]  /*142e0*/  @P0 SHF.R.U32.HI R4, RZ, c[0x0][0x2cc], R0 ;  /* 0x0000b300ff040a19 */ /* 0x000fe40000011600 */
[----:B------:R-:W-:Y:S05]  /*142f0*/  MOV R0, 0x1 ;  /* 0x0000000100007802 */ /* 0x000fea0000000f00 */
[----:B------:R-:W-:Y:S05]  /*14300*/  IMAD R0, R196, -0x40, R0 ;  /* 0xffffffc0c4007824 */ /* 0x000fea00078e0200 */
[----:B------:R-:W-:Y:S04]  /*14310*/  IADD3 R0, R240, R0, -R242 ;  /* 0x00000000f0007210 */ /* 0x000fe80007ffe8f2 */
[----:B------:R-:W-:Y:S01]  /*14320*/  IADD3 R5, R0, -R241, RZ ;  /* 0x800000f100057210 */ /* 0x000fe20007ffe0ff */
[----:B------:R-:W-:-:S05]  /*14330*/  BRA.DIV ~URZ, `(.L_x_1400) ;  /* 0x0000b5527f007947 */ /* 0x000fca000b800000 */
[----:B------:R2:W3:Y:S02]  /*14340*/  SHFL.IDX PT, R0, R4, RZ, 0x1c1f ;  /* 0x001c1fff04007589 */ /* 0x0004e400000e0000 */
.L_x_1492:
[----:B---3--:R-:W-:Y:S05]  /*14350*/  IMAD.IADD R0, R5, 0x1, R0 ;  /* 0x0000000105007824 */ /* 0x008fea00078e0200 */
[C---:B------:R-:W-:Y:S02]  /*14360*/  ISETP.GT.AND P0, PT, R0.reuse, RZ, PT ;  /* 0x000000ff0000720c */ /* 0x040fe40003f04270 */
[C---:B------:R-:W-:Y:S02]  /*14370*/  ISETP.GT.AND P2, PT, R0.reuse, 0x1, PT ;  /* 0x000000010000780c */ /* 0x040fe40003f44270 */
[C---:B------:R-:W-:Y:S02]  /*14380*/  ISETP.GT.AND P3, PT, R0.reuse, 0x8, PT ;  /* 0x000000080000780c */ /* 0x040fe40003f64270 */
[----:B------:R-:W-:Y:S02]  /*14390*/  ISETP.GT.AND P4, PT, R0, 0x9, PT ;  /* 0x000000090000780c */ /* 0x000fe40003f84270 */
[----:B-1----:R-:W-:Y:S02]  /*143a0*/  FSEL R6, R168, -INF , P0 ;  /* 0xff800000a8067808 */ /* 0x002fe40000000000 */
[C---:B------:R-:W-:Y:S02]  /*143b0*/  ISETP.GT.AND P1, PT, R0.reuse, 0x10, PT ;  /* 0x000000100000780c */ /* 0x040fe40003f24270 */
[----:B------:R-:W-:Y:S02]  /*143c0*/  ISETP.GT.AND P0, PT, R0, 0x11, PT ;  /* 0x000000110000780c */ /* 0x000fe40003f04270 */
[----:B------:R-:W-:Y:S02]  /*143d0*/  FSEL R25, R167, -INF , P2 ;  /* 0xff800000a7197808 */ /* 0x000fe40001000000 */
[----:B------:R-:W-:Y:S02]  /*143e0*/  FSEL R24, R166, -INF , P3 ;  /* 0xff800000a6187808 */ /* 0x000fe40001800000 */
[C---:B------:R-:W-:Y:S02]  /*143f0*/  ISETP.GT.AND P3, PT, R0.reuse, 0x18, PT ;  /* 0x000000180000780c */ /* 0x040fe40003f64270 */
[----:B------:R-:W-:Y:S02]  /*14400*/  FSEL R23, R163, -INF , P4 ;  /* 0xff800000a3177808 */ /* 0x000fe40002000000 */
[----:B------:R-:W-:Y:S02]  /*14410*/  ISETP.GT.AND P4, PT, R0, 0x19, PT ;  /* 0x000000190000780c */ /* 0x000fe40003f84270 */
[----:B------:R-:W-:Y:S02]  /*14420*/  FSEL R22, R160, -INF , P1 ;  /* 0xff800000a0167808 */ /* 0x000fe40000800000 */
[C---:B------:R-:W-:Y:S02]  /*14430*/  ISETP.GT.AND P2, PT, R0.reuse, 0x20, PT ;  /* 0x000000200000780c */ /* 0x040fe40003f44270 */
[----:B------:R-:W-:Y:S02]  /*14440*/  FSEL R21, R159, -INF , P0 ;  /* 0xff8000009f157808 */ /* 0x000fe40000000000 */
[C---:B------:R-:W-:Y:S02]  /*14450*/  ISETP.GT.AND P1, PT, R0.reuse, 0x21, PT ;  /* 0x000000210000780c */ /* 0x040fe40003f24270 */
[----:B------:R-:W-:Y:S02]  /*14460*/  ISETP.GT.AND P0, PT, R0, 0x28, PT ;  /* 0x000000280000780c */ /* 0x000fe40003f04270 */
[----:B------:R-:W-:Y:S02]  /*14470*/  FSEL R20, R158, -INF , P3 ;  /* 0xff8000009e147808 */ /* 0x000fe40001800000 */
        /* <DEDUP_REMOVED lines=8> */
[----:B------:R-:W-:Y:S02]  /*14500*/  ISETP.GT.AND P0, PT, R0, 0x39, PT ;  /* 0x000000390000780c */ /* 0x000fe40003f04270 */
[----:B------:R-:W-:Y:S02]  /*14510*/  FSEL R15, R15, -INF , P4 ;  /* 0xff8000000f0f7808 */ /* 0x000fe40002000000 */
[----:B------:R-:W-:Y:S02]  /*14520*/  FSEL R14, R100, -INF , P3 ;  /* 0xff800000640e7808 */ /* 0x000fe40001800000 */
[----:B------:R-:W-:Y:S02]  /*14530*/  FSEL R13, R28, -INF , P2 ;  /* 0xff8000001c0d7808 */ /* 0x000fe40001000000 */
[----:B------:R-:W-:Y:S02]  /*14540*/  FSEL R12, R27, -INF , P1 ;  /* 0xff8000001b0c7808 */ /* 0x000fe40000800000 */
[----:B------:R-:W-:Y:S01]  /*14550*/  FSEL R11, R26, -INF , P0 ;  /* 0xff8000001a0b7808 */ /* 0x000fe20000000000 */
[----:B------:R-:W-:-:S05]  /*14560*/  BRA.DIV ~URZ, `(.L_x_1401) ;  /* 0x0000b3827f007947 */ /* 0x000fca000b800000 */
[----:B------:R-:W1:Y:S02]  /*14570*/  SHFL.IDX PT, R0, R4, 0x1, 0x1c1f ;  /* 0x003c1f0004007f89 */ /* 0x000e6400000e0000 */
[----:B-1----:R-:W-:Y:S05]  /*14580*/  IMAD.IADD R0, R5, 0x1, R0 ;  /* 0x0000000105007824 */ /* 0x002fea00078e0200 */
[C---:B------:R-:W-:Y:S02]  /*14590*/  ISETP.GT.AND P0, PT, R0.reuse, RZ, PT ;  /* 0x000000ff0000720c */ /* 0x040fe40003f04270 */
[C---:B------:R-:W-:Y:S02]  /*145a0*/  ISETP.GT.AND P2, PT, R0.reuse, 0x1, PT ;  /* 0x000000010000780c */ /* 0x040fe40003f44270 */
[C---:B------:R-:W-:Y:S02]  /*145b0*/  ISETP.GT.AND P3, PT, R0.reuse, 0x8, PT ;  /* 0x000000080000780c */ /* 0x040fe40003f64270 */
[----:B------:R-:W-:Y:S02]  /*145c0*/  ISETP.GT.AND P4, PT, R0, 0x9, PT ;  /* 0x000000090000780c */ /* 0x000fe40003f84270 */
[----:B------:R-:W-:Y:S02]  /*145d0*/  FSEL R5, R194, -INF , P0 ;  /* 0xff800000c2057808 */ /* 0x000fe40000000000 */
[C---:B------:R-:W-:Y:S02]  /*145e0*/  ISETP.GT.AND P1, PT, R0.reuse, 0x10, PT ;  /* 0x000000100000780c */ /* 0x040fe40003f24270 */
[----:B------:R-:W-:Y:S02]  /*145f0*/  ISETP.GT.AND P0, PT, R0, 0x11, PT ;  /* 0x000000110000780c */ /* 0x000fe40003f04270 */
[----:B------:R-:W-:Y:S02]  /*14600*/  FSEL R149, R171, -INF , P2 ;  /* 0xff800000ab957808 */ /* 0x000fe40001000000 */
[----:B------:R-:W-:Y:S02]  /*14610*/  FSEL R35, R170, -INF , P3 ;  /* 0xff800000aa237808 */ /* 0x000fe40001800000 */
[C---:B------:R-:W-:Y:S02]  /*14620*/  ISETP.GT.AND P3, PT, R0.reuse, 0x18, PT ;  /* 0x000000180000780c */ /* 0x040fe40003f64270 */
        /* <DEDUP_REMOVED lines=13> */
[C---:B------:R-:W-:Y:S02]  /*14700*/  ISETP.GT.AND P2, PT, R0.reuse, 0x31, PT ;  /* 0x000000310000780c */ /* 0x040fe40003f44270 */
[----:B------:R-:W-:Y:S02]  /*14710*/  FSEL R27, R153, -INF , P0 ;  /* 0xff800000991b7808 */ /* 0x000fe40000000000 */
[C---:B------:R-:W-:Y:S02]  /*14720*/  ISETP.GT.AND P1, PT, R0.reuse, 0x38, PT ;  /* 0x000000380000780c */ /* 0x040fe40003f24270 */
[----:B------:R-:W-:Y:S02]  /*14730*/  ISETP.GT.AND P0, PT, R0, 0x39, PT ;  /* 0x000000390000780c */ /* 0x000fe40003f04270 */
[----:B------:R-:W-:Y:S02]  /*14740*/  FMNMX.FTZ R0, R6, R101, !PT ;  /* 0x0000006506007209 */ /* 0x000fe40007810000 */
[----:B------:R-:W-:Y:S02]  /*14750*/  FSEL R26, R152, -INF , P4 ;  /* 0xff800000981a7808 */ /* 0x000fe40002000000 */
        /* <DEDUP_REMOVED lines=20> */
[----:B-1----:R-:W-:Y:S06]  /*148a0*/  FMNMX.FTZ R0, R2, R0, !PT ;  /* 0x0000000002007209 */ /* 0x002fec0007810000 */
        /* <DEDUP_REMOVED lines=21> */
.L_x_1493:
[C---:B------:R-:W-:Y:S01]  /*14a00*/  FSETP.NEU.FTZ.AND P0, PT, R100.reuse, -INF , PT ;  /* 0xff8000006400780b */ /* 0x040fe20003f1d000 */
[----:B------:R-:W-:Y:S01]  /*14a10*/  FMUL.FTZ R2, R100, c[0x0][0x2d0] ;  /* 0x0000b40064027a20 */ /* 0x000fe20000410000 */
[----:B--2---:R-:W-:Y:S01]  /*14a20*/  FMNMX.FTZ R3, R0, R4, !PT ;  /* 0x0000000400037209 */ /* 0x004fe20007810000 */
[----:B------:R-:W-:Y:S01]  /*14a30*/  WARPSYNC 0xffffffff ;  /* 0xffffffff00007948 */ /* 0x000fe20003800000 */
[----:B------:R-:W-:Y:S02]  /*14a40*/  FSEL R0, R100, RZ, P0 ;  /* 0x000000ff64007208 */ /* 0x000fe40000000000 */
[----:B------:R-:W-:Y:S02]  /*14a50*/  FSEL R2, R2, RZ, P0 ;  /* 0x000000ff02027208 */ /* 0x000fe40000000000 */
[----:B------:R-:W-:Y:S01]  /*14a60*/  FSETP.NEU.FTZ.AND P0, PT, R3, -INF , PT ;  /* 0xff8000000300780b */ /* 0x000fe20003f1d000 */
[----:B------:R-:W-:Y:S02]  /*14a70*/  FADD.FTZ R0, -R0, R101 ;  /* 0x0000006500007221 */ /* 0x000fe40000010100 */
[--C-:B------:R-:W-:Y:S02]  /*14a80*/  FFMA.FTZ R6, R6, c[0x0][0x2d0], -R2.reuse ;  /* 0x0000b40006067a23 */ /* 0x100fe40000010802 */
[----:B------:R-:W-:Y:S02]  /*14a90*/  FMUL.FTZ R0, R0, c[0x0][0x2d0] ;  /* 0x0000b40000007a20 */ /* 0x000fe40000410000 */
[--C-:B-1----:R-:W-:Y:S02]  /*14aa0*/  FFMA.FTZ R4, R25, c[0x0][0x2d0], -R2.reuse ;  /* 0x0000b40019047a23 */ /* 0x102fe40000010802 */
        /* <DEDUP_REMOVED lines=22> */
[----:B------:R-:W-:Y:S02]  /*14c10*/  FMUL.FTZ R17, R0, R125 ;  /* 0x0000007d00117220 */ /* 0x000fe40000410000 */
[----:B------:R-:W-:Y:S01]  /*14c20*/  FADD.FTZ R11, R4, R2 ;  /* 0x00000002040b7221 */ /* 0x000fe20000010000 */
[C---:B------:R-:W-:Y:S01]  /*14c30*/  FSEL R2, R3.reuse, RZ, P0 ;  /* 0x000000ff03027208 */ /* 0x040fe20000000000 */
[----:B------:R-:W-:Y:S02]  /*14c40*/  FMUL.FTZ R4, R3, c[0x0][0x2d0] ;  /* 0x0000b40003047a20 */ /* 0x000fe40000410000 */
[----:B------:R-:W-:Y:S02]  /*14c50*/  FMUL.FTZ R16, R0, R124 ;  /* 0x0000007c00107220 */ /* 0x000fe40000410000 */
[----:B------:R-:W-:Y:S01]  /*14c60*/  FADD.FTZ R2, -R2, R104 ;  /* 0x0000006802027221 */ /* 0x000fe20000010100 */
[----:B------:R-:W-:Y:S01]  /*14c70*/  FSEL R4, R4, RZ, P0 ;  /* 0x000000ff04047208 */ /* 0x000fe20000000000 */
[----:B------:R-:W-:Y:S01]  /*14c80*/  FMUL.FTZ R21, R0, R121 ;  /* 0x0000007900157220 */ /* 0x000fe20000410000 */
[----:B------:R-:W-:Y:S01]  /*14c90*/  MUFU.EX2 R124, R171 ;  /* 0x000000ab007c7308 */ /* 0x000fe20000000800 */
[----:B------:R-:W-:Y:S01]  /*14ca0*/  FMUL.FTZ R2, R2, c[0x0][0x2d0] ;  /* 0x0000b40002027a20 */ /* 0x000fe20000410000 */
[----:B------:R-:W-:Y:S01]  /*14cb0*/  ISETP.GT.AND P0, PT, R196, R216, PT ;  /* 0x000000d8c400720c */ /* 0x000fe20003f04270 */
[--C-:B------:R-:W-:Y:S02]  /*14cc0*/  FFMA.FTZ R101, R35, c[0x0][0x2d0], -R4.reuse ;  /* 0x0000b40023657a23 */ /* 0x100fe40000010804 */
[--C-:B------:R-:W-:Y:S02]  /*14cd0*/  FFMA.FTZ R104, R34, c[0x0][0x2d0], -R4.reuse ;  /* 0x0000b40022687a23 */ /* 0x100fe40000010804 */
[--C-:B------:R-:W-:Y:S02]  /*14ce0*/  FFMA.FTZ R154, R33, c[0x0][0x2d0], -R4.reuse ;  /* 0x0000b400219a7a23 */ /* 0x100fe40000010804 */
[----:B------:R-:W-:Y:S01]  /*14cf0*/  FMUL.FTZ R33, R0, R109 ;  /* 0x0000006d00217220 */ /* 0x000fe20000410000 */
[----:B------:R-:W1:Y:S01]  /*14d00*/  MUFU.EX2 R2, R2 ;  /* 0x0000000200027308 */ /* 0x000e620000000800 */
[--C-:B------:R-:W-:Y:S02]  /*14d10*/  FFMA.FTZ R153, R32, c[0x0][0x2d0], -R4.reuse ;  /* 0x0000b40020997a23 */ /* 0x100fe40000010804 */
[----:B------:R-:W-:Y:S02]  /*14d20*/  FMUL.FTZ R32, R0, R108 ;  /* 0x0000006c00207220 */ /* 0x000fe40000410000 */
        /* <DEDUP_REMOVED lines=12> */
[C---:B-1----:R-:W-:Y:S02]  /*14df0*/  FMUL.FTZ R34, R2.reuse, R110 ;  /* 0x0000006e02227220 */ /* 0x042fe40000410000 */
[C---:B------:R-:W-:Y:S02]  /*14e00*/  FMUL.FTZ R35, R2.reuse, R111 ;  /* 0x0000006f02237220 */ /* 0x040fe40000410000 */
[----:B------:R-:W1:Y:S01]  /*14e10*/  LDSM.16.MT88.4 R108, [R147] ;  /* 0x00000000936c783b */ /* 0x000e620000004200 */
[----:B------:R-:W-:Y:S01]  /*14e20*/  FMUL.FTZ R18, R2, R126 ;  /* 0x0000007e02127220 */ /* 0x000fe20000410000 */
[----:B------:R-:W3:Y:S01]  /*14e30*/  MUFU.EX2 R6, R6 ;  /* 0x0000000600067308 */ /* 0x000ee20000000800 */
[--C-:B------:R-:W-:Y:S02]  /*14e40*/  FFMA.FTZ R170, R9, c[0x0][0x2d0], -R4.reuse ;  /* 0x0000b40009aa7a23 */ /* 0x100fe40000010804 */
[----:B------:R-:W-:Y:S02]  /*14e50*/  FFMA.FTZ R198, R8, c[0x0][0x2d0], -R4 ;  /* 0x0000b40008c67a23 */ /* 0x000fe40000010804 */
[----:B------:R-:W-:Y:S02]  /*14e60*/  FADD.FTZ R4, R13, R11 ;  /* 0x0000000b0d047221 */ /* 0x000fe40000010000 */
[----:B------:R-:W-:Y:S02]  /*14e70*/  FMUL.FTZ R8, R0, R132 ;  /* 0x0000008400087220 */ /* 0x000fe40000410000 */
[----:B------:R-:W-:Y:S01]  /*14e80*/  FADD.FTZ R152, R12, R4 ;  /* 0x000000040c987221 */ /* 0x000fe20000010000 */
[----:B------:R-:W4:Y:S01]  /*14e90*/  MUFU.EX2 R126, R104 ;  /* 0x00000068007e7308 */ /* 0x000f220000000800 */
[----:B------:R-:W-:Y:S02]  /*14ea0*/  FMUL.FTZ R4, R0, R136 ;  /* 0x0000008800047220 */ /* 0x000fe40000410000 */
[----:B--2---:R-:W-:Y:S02]  /*14eb0*/  FFMA.FTZ R5, R2, R204, R7 ;  /* 0x000000cc02057223 */ /* 0x004fe40000010007 */
[----:B------:R-:W-:Y:S02]  /*14ec0*/  FMUL.FTZ R9, R0, R133 ;  /* 0x0000008500097220 */ /* 0x000fe40000410000 */
[C---:B------:R-:W-:Y:S02]  /*14ed0*/  FMUL.FTZ R10, R2.reuse, R134 ;  /* 0x00000086020a7220 */ /* 0x040fe40000410000 */
[----:B------:R-:W-:Y:S01]  /*14ee0*/  FMUL.FTZ R11, R2, R135 ;  /* 0x00000087020b7220 */ /* 0x000fe20000410000 */
[----:B------:R-:W-:Y:S01]  /*14ef0*/  MUFU.EX2 R104, R157 ;  /* 0x0000009d00687308 */ /* 0x000fe20000000800 */
[C---:B------:R-:W-:Y:S01]  /*14f00*/  FMUL.FTZ R12, R0.reuse, R128 ;  /* 0x00000080000c7220 */ /* 0x040fe20000410000 */
[----:B------:R-:W-:Y:S01]  /*14f10*/  LDSM.16.MT88.4 R132, [R147+0x1800] ;  /* 0x001800009384783b */ /* 0x000fe20000004200 */
[----:B------:R-:W-:Y:S01]  /*14f20*/  FMUL.FTZ R13, R0, R129 ;  /* 0x00000081000d7220 */ /* 0x000fe20000410000 */
[C---:B---3--:R-:W-:Y:S01]  /*14f30*/  F2FP.BF16.PACK_AB R149, R6.reuse, R7 ;  /* 0x000000070695723e */ /* 0x048fe200000010ff */
[----:B------:R-:W-:Y:S02]  /*14f40*/  FADD.FTZ R204, R6, R5 ;  /* 0x0000000506cc7221 */ /* 0x000fe40000010000 */
[----:B------:R-:W-:Y:S02]  /*14f50*/  FMUL.FTZ R5, R0, R137 ;  /* 0x0000008900057220 */ /* 0x000fe40000410000 */
[C---:B------:R-:W-:Y:S01]  /*14f60*/  FMUL.FTZ R6, R2.reuse, R138 ;  /* 0x0000008a02067220 */ /* 0x040fe20000410000 */
[----:B------:R-:W-:Y:S01]  /*14f70*/  MUFU.EX2 R157, R162 ;  /* 0x000000a2009d7308 */ /* 0x000fe20000000800 */
[C---:B------:R-:W-:Y:S02]  /*14f80*/  FMUL.FTZ R7, R2.reuse, R139 ;  /* 0x0000008b02077220 */ /* 0x040fe40000410000 */
[----:B------:R-:W-:Y:S01]  /*14f90*/  FMUL.FTZ R14, R2, R130 ;  /* 0x00000082020e7220 */ /* 0x000fe20000410000 */
[----:B----4-:R-:W-:Y:S01]  /*14fa0*/  F2FP.BF16.PACK_AB R151, R126, R125 ;  /* 0x0000007d7e97723e */ /* 0x010fe200000010ff */
[C---:B------:R-:W-:Y:S02]  /*14fb0*/  FMUL.FTZ R19, R2.reuse, R127 ;  /* 0x0000007f02137220 */ /* 0x040fe40000410000 */
[C---:B------:R-:W-:Y:S02]  /*14fc0*/  FMUL.FTZ R22, R2.reuse, R122 ;  /* 0x0000007a02167220 */ /* 0x040fe40000410000 */
[----:B------:R-:W-:Y:S01]  /*14fd0*/  FMUL.FTZ R23, R2, R123 ;  /* 0x0000007b02177220 */ /* 0x000fe20000410000 */
[----:B------:R-:W2:Y:S01]  /*14fe0*/  MUFU.EX2 R101, R160 ;  /* 0x000000a000657308 */ /* 0x000ea20000000800 */
[C---:B-1----:R-:W-:Y:S05]  /*14ff0*/  HMMA.16816.F32.BF16 R4, R148.reuse, R108, R4 ;  /* 0x0000006c9404723c */ /* 0x042fea0000041804 */
[----:B------:R-:W-:Y:S02]  /*15000*/  FMUL.FTZ R25, R0, R117 ;  /* 0x0000007500197220 */ /* 0x000fe40000410000 */
[C---:B------:R-:W-:Y:S01]  /*15010*/  FMUL.FTZ R26, R2.reuse, R118 ;  /* 0x00000076021a7220 */ /* 0x040fe20000410000 */
[C---:B------:R-:W-:Y:S01]  /*15020*/  HMMA.16816.F32.BF16 R8, R148.reuse, R110, R8 ;  /* 0x0000006e9408723c */ /* 0x040fe20000041808 */
[----:B------:R-:W1:Y:S01]  /*15030*/  LDSM.16.MT88.4 R108, [R172] ;  /* 0x00000000ac6c783b */ /* 0x000e620000004200 */
[----:B------:R-:W-:Y:S02]  /*15040*/  MUFU.EX2 R207, R154 ;  /* 0x0000009a00cf7308 */ /* 0x000fe40000000800 */
[C---:B------:R-:W-:Y:S02]  /*15050*/  FMUL.FTZ R15, R2.reuse, R131 ;  /* 0x00000083020f7220 */ /* 0x040fe40000410000 */
[----:B------:R-:W-:Y:S02]  /*15060*/  FMUL.FTZ R27, R2, R119 ;  /* 0x00000077021b7220 */ /* 0x000fe40000410000 */
[C---:B------:R-:W-:Y:S04]  /*15070*/  FMUL.FTZ R28, R0.reuse, R112 ;  /* 0x00000070001c7220 */ /* 0x040fe80000410000 */
[----:B------:R-:W-:Y:S01]  /*15080*/  FMUL.FTZ R29, R0, R113 ;  /* 0x00000071001d7220 */ /* 0x000fe20000410000 */
[----:B------:R-:W-:Y:S01]  /*15090*/  MUFU.EX2 R154, R164 ;  /* 0x000000a4009a7308 */ /* 0x000fe20000000800 */
[C---:B------:R-:W-:Y:S02]  /*150a0*/  FMUL.FTZ R30, R2.reuse, R114 ;  /* 0x00000072021e7220 */ /* 0x040fe40000410000 */
[----:B------:R-:W-:Y:S02]  /*150b0*/  FMUL.FTZ R31, R2, R115 ;  /* 0x00000073021f7220 */ /* 0x000fe40000410000 */
[----:B------:R-:W-:Y:S01]  /*150c0*/  LDSM.16.MT88.4 R112, [R147+0x800] ;  /* 0x000800009370783b */ /* 0x000fe20000004200 */
[C---:B------:R-:W-:Y:S02]  /*150d0*/  FMUL.FTZ R20, R0.reuse, R120 ;  /* 0x0000007800147220 */ /* 0x040fe40000410000 */
[C---:B------:R-:W-:Y:S02]  /*150e0*/  FMUL.FTZ R24, R0.reuse, R116 ;  /* 0x0000007400187220 */ /* 0x040fe40000410000 */
        /* <DEDUP_REMOVED lines=10> */
[C---:B------:R-:W-:Y:S01]  /*15190*/  FMUL.FTZ R44, R0.reuse, R44 ;  /* 0x0000002c002c7220 */ /* 0x040fe20000410000 */
[C---:B-1----:R-:W-:Y:S02]  /*151a0*/  HMMA.16816.F32.BF16 R12, R148.reuse, R108, R12 ;  /* 0x0000006c940c723c */ /* 0x042fe4000004180c */
[----:B------:R-:W-:Y:S01]  /*151b0*/  MUFU.EX2 R160, R153 ;  /* 0x0000009900a07308 */ /* 0x000fe20000000800 */
[----:B------:R-:W-:Y:S02]  /*151c0*/  FMUL.FTZ R45, R0, R45 ;  /* 0x0000002d002d7220 */ /* 0x000fe40000410000 */
[C---:B------:R-:W-:Y:S02]  /*151d0*/  FMUL.FTZ R46, R2.reuse, R46 ;  /* 0x0000002e022e7220 */ /* 0x040fe40000410000 */
[----:B------:R-:W-:Y:S01]  /*151e0*/  FMUL.FTZ R47, R2, R47 ;  /* 0x0000002f022f7220 */ /* 0x000fe20000410000 */
[C---:B------:R-:W-:Y:S01]  /*151f0*/  HMMA.16816.F32.BF16 R16, R148.reuse, R110, R16 ;  /* 0x0000006e9410723c */ /* 0x040fe20000041810 */
[----:B------:R-:W1:Y:S03]  /*15200*/  LDSM.16.MT88.4 R108, [R175] ;  /* 0x00000000af6c783b */ /* 0x000e660000004200 */
[C---:B------:R-:W-:Y:S01]  /*15210*/  FMUL.FTZ R48, R0.reuse, R48 ;  /* 0x0000003000307220 */ /* 0x040fe20000410000 */
[----:B------:R-:W-:Y:S01]  /*15220*/  MUFU.EX2 R158, R156 ;  /* 0x0000009c009e7308 */ /* 0x000fe20000000800 */
[----:B------:R-:W-:Y:S02]  /*15230*/  FMUL.FTZ R49, R0, R49 ;  /* 0x0000003100317220 */ /* 0x000fe40000410000 */
[C---:B------:R-:W-:Y:S04]  /*15240*/  FMUL.FTZ R50, R2.reuse, R50 ;  /* 0x0000003202327220 */ /* 0x040fe80000410000 */
        /* <DEDUP_REMOVED lines=48> */
[C---:B------:R-:W-:Y:S02]  /*15550*/  FMUL.FTZ R91, R2.reuse, R91 ;  /* 0x0000005b025b7220 */ /* 0x040fe40000410000 */
[C---:B------:R-:W-:Y:S04]  /*15560*/  FMUL.FTZ R94, R2.reuse, R94 ;  /* 0x0000005e025e7220 */ /* 0x040fe80000410000 */
[C---:B------:R-:W-:Y:S02]  /*15570*/  FMUL.FTZ R95, R2.reuse, R95 ;  /* 0x0000005f025f7220 */ /* 0x040fe40000410000 */
[C---:B------:R-:W-:Y:S02]  /*15580*/  FMUL.FTZ R98, R2.reuse, R98 ;  /* 0x0000006202627220 */ /* 0x040fe40000410000 */
[----:B------:R-:W-:Y:S02]  /*15590*/  FMUL.FTZ R99, R2, R99 ;  /* 0x0000006302637220 */ /* 0x000fe40000410000 */
[----:B------:R-:W3:Y:S01]  /*155a0*/  MUFU.EX2 R2, R159 ;  /* 0x0000009f00027308 */ /* 0x000ee20000000800 */
[C---:B------:R-:W-:Y:S02]  /*155b0*/  FMUL.FTZ R92, R0.reuse, R92 ;  /* 0x0000005c005c7220 */ /* 0x040fe40000410000 */
[C---:B------:R-:W-:Y:S02]  /*155c0*/  FMUL.FTZ R93, R0.reuse, R93 ;  /* 0x0000005d005d7220 */ /* 0x040fe40000410000 */
[C---:B------:R-:W-:Y:S02]  /*155d0*/  FMUL.FTZ R96, R0.reuse, R96 ;  /* 0x0000006000607220 */ /* 0x040fe40000410000 */
[----:B------:R-:W-:Y:S02]  /*155e0*/  FMUL.FTZ R97, R0, R97 ;  /* 0x0000006100617220 */ /* 0x000fe40000410000 */
[----:B--2---:R-:W-:Y:S01]  /*155f0*/  FADD.FTZ R0, R101, R152 ;  /* 0x0000009865007221 */ /* 0x004fe20000010000 */
[----:B------:R-:W2:Y:S10]  /*15600*/  MUFU.EX2 R159, R155 ;  /* 0x0000009b009f7308 */ /* 0x000eb40000000800 */
[----:B------:R-:W-:Y:S01]  /*15610*/  MUFU.EX2 R155, R163 ;  /* 0x000000a3009b7308 */ /* 0x000fe20000000800 */
[C---:B-1----:R-:W-:Y:S03]  /*15620*/  HMMA.16816.F32.BF16 R36, R148.reuse, R108, R36 ;  /* 0x0000006c9424723c */ /* 0x042fe60000041824 */
[----:B---3--:R-:W-:Y:S04]  /*15630*/  FADD.FTZ R0, R2, R0 ;  /* 0x0000000002007221 */ /* 0x008fe80000010000 */
[----:B------:R-:W-:Y:S01]  /*15640*/  FADD.FTZ R0, R116, R0 ;  /* 0x0000000074007221 */ /* 0x000fe20000010000 */
[C---:B------:R-:W-:Y:S01]  /*15650*/  HMMA.16816.F32.BF16 R40, R148.reuse, R110, R40 ;  /* 0x0000006e9428723c */ /* 0x040fe20000041828 */
[----:B------:R-:W1:Y:S01]  /*15660*/  LDSM.16.MT88.4 R108, [R172+0x2000] ;  /* 0x00200000ac6c783b */ /* 0x000e620000004200 */
[----:B------:R-:W3:Y:S02]  /*15670*/  MUFU.EX2 R152, R170 ;  /* 0x000000aa00987308 */ /* 0x000ee40000000800 */
[----:B------:R-:W-:Y:S04]  /*15680*/  FADD.FTZ R0, R104, R0 ;  /* 0x0000000068007221 */ /* 0x000fe80000010000 */
        /* <DEDUP_REMOVED lines=24> */
[----:B------:R-:W4:Y:S02]  /*15810*/  LDSM.16.MT88.4 R116, [R172+0x800] ;  /* 0x00080000ac74783b */ /* 0x000f240000004200 */
[----:B------:R-:W5:Y:S01]  /*15820*/  MUFU.EX2 R2, R167 ;  /* 0x000000a700027308 */ /* 0x000f620000000800 */
[----:B--2---:R-:W-:Y:S02]  /*15830*/  F2FP.BF16.PACK_AB R111, R158, R159 ;  /* 0x0000009f9e6f723e */ /* 0x004fe400000010ff */
[----:B---3--:R-:W-:Y:S05]  /*15840*/  F2FP.BF16.PACK_AB R149, R152, R153 ;  /* 0x000000999895723e */ /* 0x008fea00000010ff */
[C---:B------:R-:W-:Y:S02]  /*15850*/  HMMA.16816.F32.BF16 R4, R108.reuse, R112, R4 ;  /* 0x000000706c04723c */ /* 0x040fe40000041804 */
[----:B------:R-:W2:Y:S03]  /*15860*/  MUFU.EX2 R104, R165 ;  /* 0x000000a500687308 */ /* 0x000ea60000000800 */
[----:B-1----:R-:W-:Y:S03]  /*15870*/  FADD.FTZ R0, R101, R0 ;  /* 0x0000000065007221 */ /* 0x002fe60000010000 */
[C---:B------:R-:W-:Y:S01]  /*15880*/  HMMA.16816.F32.BF16 R8, R108.reuse, R114, R8 ;  /* 0x000000726c08723c */ /* 0x040fe20000041808 */
[----:B------:R-:W1:Y:S03]  /*15890*/  LDSM.16.MT88.4 R112, [R175+0x800] ;  /* 0x00080000af70783b */ /* 0x000e660000004200 */
[----:B-----5:R-:W-:Y:S04]  /*158a0*/  FADD.FTZ R0, R2, R0 ;  /* 0x0000000002007221 */ /* 0x020fe80000010000 */
[----:B------:R-:W-:Y:S04]  /*158b0*/  FADD.FTZ R0, R120, R0 ;  /* 0x0000000078007221 */ /* 0x000fe80000010000 */
[----:B--2---:R-:W-:Y:S01]  /*158c0*/  FADD.FTZ R0, R104, R0 ;  /* 0x0000000068007221 */ /* 0x004fe20000010000 */
[C---:B----4-:R-:W-:Y:S03]  /*158d0*/  HMMA.16816.F32.BF16 R12, R108.reuse, R116, R12 ;  /* 0x000000746c0c723c */ /* 0x050fe6000004180c */
        /* <DEDUP_REMOVED lines=46> */
[----:B------:R-:W-:Y:S01]  /*15bc0*/  FADD.FTZ R0, R2, R0 ;  /* 0x0000000002007221 */ /* 0x000fe20000010000 */
[----:B------:R-:W-:Y:S01]  /*15bd0*/  IADD3 R194, R196, -0x1, RZ ;  /* 0xffffffffc4c27810 */ /* 0x000fe20007ffe0ff */
[----:B------:R-:W-:Y:S01]  /*15be0*/  FADD.FTZ R2, R125, R204 ;  /* 0x000000cc7d027221 */ /* 0x000fe20000010000 */
[C---:B------:R-:W-:Y:S01]  /*15bf0*/  HMMA.16816.F32.BF16 R16, R108.reuse, R118, R16 ;  /* 0x000000766c10723c */ /* 0x040fe20000041810 */
[----:B------:R-:W2:Y:S03]  /*15c00*/  LDSM.16.MT88.4 R116, [R147+0x3000] ;  /* 0x003000009374783b */ /* 0x000ea60000004200 */
[----:B------:R-:W-:Y:S01]  /*15c10*/  FADD.FTZ R0, R104, R0 ;  /* 0x0000000068007221 */ /* 0x000fe20000010000 */
[C---:B-1----:R-:W-:Y:S02]  /*15c20*/  F2FP.BF16.PACK_AB R150, R101.reuse, R104 ;  /* 0x000000686596723e */ /* 0x042fe400000010ff */
[----:B------:R-:W-:Y:S01]  /*15c30*/  MOV R196, R194 ;  /* 0x000000c200c47202 */ /* 0x000fe20000000f00 */
[C---:B---3--:R-:W-:Y:S04]  /*15c40*/  HMMA.16816.F32.BF16 R20, R108.reuse, R120, R20 ;  /* 0x000000786c14723c */ /* 0x048fe80000041814 */
[----:B------:R-:W-:Y:S01]  /*15c50*/  FADD.FTZ R208, R101, R0 ;  /* 0x0000000065d07221 */ /* 0x000fe20000010000 */
[----:B------:R-:W-:Y:S01]  /*15c60*/  MOV R104, R3 ;  /* 0x0000000300687202 */ /* 0x000fe20000000f00 */
[----:B------:R-:W-:Y:S01]  /*15c70*/  FADD.FTZ R0, R126, R2 ;  /* 0x000000027e007221 */ /* 0x000fe20000010000 */
[----:B------:R-:W-:Y:S01]  /*15c80*/  MUFU.EX2 R101, R198 ;  /* 0x000000c600657308 */ /* 0x000fe20000000800 */
[C---:B------:R-:W-:Y:S01]  /*15c90*/  HMMA.16816.F32.BF16 R24, R108.reuse, R122, R24 ;  /* 0x0000007a6c18723c */ /* 0x040fe20000041818 */
[----:B------:R-:W1:Y:S03]  /*15ca0*/  LDSM.16.MT88.4 R120, [R172+0x3000] ;  /* 0x00300000ac78783b */ /* 0x000e660000004200 */
[----:B------:R-:W-:Y:S04]  /*15cb0*/  FADD.FTZ R0, R207, R0 ;  /* 0x00000000cf007221 */ /* 0x000fe80000010000 */
[C---:B-----5:R-:W-:Y:S01]  /*15cc0*/  HMMA.16816.F32.BF16 R28, R108.reuse, R112, R28 ;  /* 0x000000706c1c723c */ /* 0x060fe2000004181c */
[----:B------:R-:W-:Y:S01]  /*15cd0*/  LDSM.16.MT88.4 R124, [R172+0x1800] ;  /* 0x00180000ac7c783b */ /* 0x000fe20000004200 */
[----:B------:R-:W3:Y:S02]  /*15ce0*/  MUFU.EX2 R2, R201 ;  /* 0x000000c900027308 */ /* 0x000ee40000000800 */
        /* <DEDUP_REMOVED lines=21> */
[----:B------:R-:W-:Y:S01]  /*15e40*/  FADD.FTZ R0, R101, R0 ;  /* 0x0000000065007221 */ /* 0x000fe20000010000 */
[----:B------:R-:W-:Y:S03]  /*15e50*/  MOV R101, R100 ;  /* 0x0000006400657202 */ /* 0x000fe60000000f00 */
[----:B------:R-:W-:Y:S01]  /*15e60*/  FADD.FTZ R204, R2, R0 ;  /* 0x0000000002cc7221 */ /* 0x000fe20000010000 */
[C---:B--2---:R-:W-:Y:S08]  /*15e70*/  HMMA.16816.F32.BF16 R60, R108.reuse, R116, R60 ;  /* 0x000000746c3c723c */ /* 0x044ff0000004183c */
        /* <DEDUP_REMOVED lines=46> */
[----:B------:R-:W-:-:S07]  /*16160*/  @P0 BRA `(.L_x_1402) ;  /* 0xffffc98000000947 */ /* 0x000fce000383ffff */
.L_x_1391:
[----:B------:R-:W-:-:S13]  /*16170*/  ISETP.GE.AND P0, PT, R194, R214, PT ;  /* 0x000000d6c200720c */ /* 0x000fda0003f06270 */
[----:B------:R-:W-:Y:S05]  /*16180*/  @!P0 BRA `(.L_x_1403) ;  /* 0x0000302000008947 */ /* 0x000fea0003800000 */
[----:B------:R-:W-:Y:S02]  /*16190*/  MOV R104, R16 ;  /* 0x0000001000687202 */ /* 0x000fe40000000f00 */
[----:B------:R-:W-:Y:S02]  /*161a0*/  MOV R101, R100 ;  /* 0x0000006400657202 */ /* 0x000fe40000000f00 */
.L_x_1410:
[----:B------:R-:W-:Y:S04]  /*161b0*/  DEPBAR.LE SB0, 0x0 ;  /* 0x000080000000791a */ /* 0x000fe80000000000 */
[----:B------:R-:W-:Y:S01]  /*161c0*/  WARPSYNC 0xffffffff ;  /* 0xffffffff00007948 */ /* 0x000fe20003800000 */
[----:B------:R-:W-:Y:S01]  /*161d0*/  BAR.SYNC.DEFER_BLOCKING 0x0 ;  /* 0x0000000000007b1d */ /* 0x000fe20000010000 */
[----:B------:R-:W-:Y:S01]  /*161e0*/  SHF.R.S32.HI R0, RZ, 0x1f, R197 ;  /* 0x0000001fff007819 */ /* 0x000fe200000114c5 */
[----:B------:R-:W-:Y:S01]  /*161f0*/  IMAD.WIDE.U32 R2, R197, c[0x0][0x208], RZ ;  /* 0x00008200c5027a25 */ /* 0x000fe200078e00ff */
[----:B------:R-:W-:Y:S02]  /*16200*/  SHF.L.U64.HI R30, R206, 0x1, R218 ;  /* 0x00000001ce1e7819 */ /* 0x000fe400000102da */
[C---:B------:R-:W-:Y:S01]  /*16210*/  SHF.L.U64.HI R22, R205.reuse, 0x1, R219 ;  /* 0x00000001cd167819 */ /* 0x040fe200000102db */
[----:B------:R-:W-:Y:S01]  /*16220*/  IMAD R0, R0, c[0x0][0x208], RZ ;  /* 0x0000820000007a24 */ /* 0x000fe200078e02ff */
[----:B------:R-:W-:Y:S01]  /*16230*/  SHF.L.U32 R15, R205, 0x1, RZ ;  /* 0x00000001cd0f7819 */ /* 0x000fe200000006ff */
[----:B------:R-:W-:Y:S01]  /*16240*/  IMAD.SHL.U32 R23, R206, 0x2, RZ ;  /* 0x00000002ce177824 */ /* 0x000fe200078e00ff */
[C---:B------:R-:W-:Y:S01]  /*16250*/  SHF.L.U64.HI R13, R202.reuse, 0x1, R203 ;  /* 0x00000001ca0d7819 */ /* 0x040fe200000102cb */
[----:B------:R-:W-:Y:S02]  /*16260*/  IMAD R0, R197, c[0x0][0x20c], R0 ;  /* 0x00008300c5007a24 */ /* 0x000fe400078e0200 */
[----:B------:R-:W-:Y:S02]  /*16270*/  IMAD.SHL.U32 R12, R202, 0x2, RZ ;  /* 0x00000002ca0c7824 */ /* 0x000fe400078e00ff */
[----:B------:R-:W-:Y:S01]  /*16280*/  IMAD.IADD R3, R3, 0x1, R0 ;  /* 0x0000000103037824 */ /* 0x000fe200078e0200 */
[----:B------:R-:W-:Y:S03]  /*16290*/  SHF.R.S32.HI R0, RZ, 0x1f, R195 ;  /* 0x0000001fff007819 */ /* 0x000fe600000114c3 */
[C---:B------:R-:W-:Y:S04]  /*162a0*/  IMAD.WIDE.U32 R2, R195.reuse, c[0x0][0x218], R2 ;  /* 0x00008600c3027a25 */ /* 0x040fe800078e0002 */
        /* <DEDUP_REMOVED lines=18> */
.L_x_1494:
[----:B------:R-:W5:Y:S01]  /*163d0*/  SHFL.IDX PT, R4, R5, RZ, 0x181f ;  /* 0x00181fff05047589 */ /* 0x000f6200000e0000 */
[----:B------:R-:W-:Y:S01]  /*163e0*/  ISETP.GE.AND P0, PT, R202, c[0x0][0x1d4], PT ;  /* 0x00007500ca007a0c */ /* 0x000fe20003f06270 */
[----:B------:R-:W-:Y:S01]  /*163f0*/  BSSY B0, `(.L_x_1405) ;  /* 0x0000140000007945 */ /* 0x000fe20003800000 */
[----:B------:R-:W-:Y:S02]  /*16400*/  ISETP.GE.AND P5, PT, R205, c[0x0][0x1d4], PT ;  /* 0x00007500cd007a0c */ /* 0x000fe40003fa6270 */
[----:B------:R-:W-:Y:S02]  /*16410*/  SEL R100, RZ, 0x10, P0 ;  /* 0x00000010ff647807 */ /* 0x000fe40000000000 */
[----:B------:R-:W-:Y:S01]  /*16420*/  ISETP.GE.AND P4, PT, R206, c[0x0][0x1d4], PT ;  /* 0x00007500ce007a0c */ /* 0x000fe20003f86270 */
[----:B------:R-:W-:Y:S03]  /*16430*/  SHFL.IDX PT, R3, R7, 0x1, 0x181f ;  /* 0x00381f0007037f89 */ /* 0x000fe600000e0000 */
[----:B------:R-:W-:Y:S05]  /*16440*/  SEL R14, RZ, 0x10, P4 ;  /* 0x00000010ff0e7807 */ /* 0x000fea0002000000 */
[----:B------:R4:W3:Y:S02]  /*16450*/  SHFL.IDX PT, R2, R5, 0x1, 0x181f ;  /* 0x00381f0005027f89 */ /* 0x0008e400000e0000 */
[----:B----4-:R-:W-:Y:S02]  /*16460*/  SEL R5, RZ, 0x10, P5 ;  /* 0x00000010ff057807 */ /* 0x010fe40002800000 */
[----:B-----5:R-:W-:Y:S02]  /*16470*/  IADD3 R6, P1, R4, R12, RZ ;  /* 0x0000000c04067210 */ /* 0x020fe40007f3e0ff */
[C---:B------:R-:W-:Y:S02]  /*16480*/  ISETP.NE.U32.AND P6, PT, R5.reuse, RZ, PT ;  /* 0x000000ff0500720c */ /* 0x040fe40003fc5070 */
[----:B---3--:R-:W-:Y:S02]  /*16490*/  IADD3.X R7, R0, R13, RZ, P1, !PT ;  /* 0x0000000d00077210 */ /* 0x008fe40000ffe4ff */
[----:B------:R-:W-:Y:S03]  /*164a0*/  IADD3 R5, -R5, 0x10, RZ ;  /* 0x0000001005057810 */ /* 0x000fe60007ffe1ff */
[----:B------:R3:W-:Y:S01]  /*164b0*/  LDGSTS.E.BYPASS.LTC128B.128 [R193+0x100], [R6.64], !P0 ;  /* 0x0010000006c17fae */ /* 0x0007e2000c101d48 */
[----:B------:R-:W-:Y:S02]  /*164c0*/  LOP3.LUT R5, R5, 0xf, RZ, 0xc0, !PT ;  /* 0x0000000f05057812 */ /* 0x000fe400078ec0ff */
[----:B---3--:R-:W-:Y:S04]  /*164d0*/  IADD3 R6, -R100, 0x10, RZ ;  /* 0x0000001064067810 */ /* 0x008fe80007ffe1ff */
[----:B------:R-:W-:Y:S04]  /*164e0*/  LOP3.LUT R6, R6, 0xf, RZ, 0xc0, !PT ;  /* 0x0000000f06067812 */ /* 0x000fe800078ec0ff */
[-C--:B------:R-:W-:Y:S02]  /*164f0*/  IADD3 R20, P1, P0, R6, R2.reuse, R12 ;  /* 0x0000000206147210 */ /* 0x080fe4000783e00c */
[----:B------:R-:W-:Y:S02]  /*16500*/  IADD3 R6, -R14, 0x10, RZ ;  /* 0x000000100e067810 */ /* 0x000fe40007ffe1ff */
[----:B------:R-:W-:Y:S02]  /*16510*/  IADD3.X R21, RZ, R3, R13, P1, P0 ;  /* 0x00000003ff157210 */ /* 0x000fe40000fe040d */
[----:B------:R-:W-:Y:S02]  /*16520*/  IADD3 R28, P1, P0, R5, R2, R15 ;  /* 0x00000002051c7210 */ /* 0x000fe4000783e00f */
[----:B------:R-:W-:Y:S02]  /*16530*/  LOP3.LUT R5, R6, 0xf, RZ, 0xc0, !PT ;  /* 0x0000000f06057812 */ /* 0x000fe400078ec0ff */
[C---:B------:R-:W-:Y:S02]  /*16540*/  IADD3 R6, P2, R4.reuse, R15, RZ ;  /* 0x0000000f04067210 */ /* 0x040fe40007f5e0ff */
[----:B------:R-:W-:Y:S02]  /*16550*/  IADD3 R12, P3, R4, R23, RZ ;  /* 0x00000017040c7210 */ /* 0x000fe40007f7e0ff */
[C---:B------:R-:W-:Y:S02]  /*16560*/  IADD3.X R7, R0.reuse, R22, RZ, P2, !PT ;  /* 0x0000001600077210 */ /* 0x040fe400017fe4ff */
[----:B------:R-:W-:Y:S02]  /*16570*/  IADD3.X R13, R0, R30, RZ, P3, !PT ;  /* 0x0000001e000d7210 */ /* 0x000fe40001ffe4ff */
[-C--:B------:R-:W-:Y:S01]  /*16580*/  IADD3.X R29, RZ, R3.reuse, R22, P1, P0 ;  /* 0x00000003ff1d7210 */ /* 0x080fe20000fe0416 */
[----:B------:R3:W-:Y:S01]  /*16590*/  LDGSTS.E.BYPASS.LTC128B.128 [R193+0x2100], [R6.64], !P5 ;  /* 0x0210000006c17fae */ /* 0x0007e2000e901d48 */
[----:B------:R-:W-:Y:S04]  /*165a0*/  IADD3 R2, P1, P0, R5, R2, R23 ;  /* 0x0000000205027210 */ /* 0x000fe8000783e017 */
[----:B------:R-:W-:Y:S02]  /*165b0*/  IADD3.X R3, RZ, R3, R30, P1, P0 ;  /* 0x00000003ff037210 */ /* 0x000fe40000fe041e */
[----:B------:R-:W-:Y:S01]  /*165c0*/  ISETP.NE.U32.AND P1, PT, R100, RZ, PT ;  /* 0x000000ff6400720c */ /* 0x000fe20003f25070 */
[----:B------:R4:W-:Y:S01]  /*165d0*/  LDGSTS.E.BYPASS.LTC128B.128 [R193+0x4100], [R12.64], !P4 ;  /* 0x041000000cc17fae */ /* 0x0009e2000e101d48 */
[----:B------:R-:W-:Y:S11]  /*165e0*/  ISETP.NE.U32.AND P0, PT, R14, RZ, PT ;  /* 0x000000ff0e00720c */ /* 0x000ff60003f05070 */
[----:B------:R5:W-:Y:S01]  /*165f0*/  LDGSTS.E.BYPASS.LTC128B.128.ZFILL [R193+0x1100], [R20.64], P1 ;  /* 0x0110000014c17fae */ /* 0x000be20008941d48 */
[C---:B--23--:R-:W-:Y:S07]  /*16600*/  HMMA.16816.F32.BF16 R4, R32.reuse, R8, RZ ;  /* 0x000000082004723c */ /* 0x04cfee00000418ff */
[----:B------:R2:W-:Y:S01]  /*16610*/  LDGSTS.E.BYPASS.LTC128B.128.ZFILL [R193+0x3100], [R28.64], P6 ;  /* 0x031000001cc17fae */ /* 0x0005e2000b141d48 */
[C---:B------:R-:W-:Y:S07]  /*16620*/  HMMA.16816.F32.BF16 R8, R32.reuse, R10, RZ ;  /* 0x0000000a2008723c */ /* 0x040fee00000418ff */
[----:B------:R3:W-:Y:S01]  /*16630*/  LDGSTS.E.BYPASS.LTC128B.128.ZFILL [R193+0x5100], [R2.64], P0 ;  /* 0x0510000002c17fae */ /* 0x0007e20008141d48 */
[----:B------:R-:W-:Y:S01]  /*16640*/  ISETP.GT.AND P0, PT, R194, R214, PT ;  /* 0x000000d6c200720c */ /* 0x000fe20003f04270 */
[C---:B----4-:R-:W-:Y:S06]  /*16650*/  HMMA.16816.F32.BF16 R12, R32.reuse, R16, RZ ;  /* 0x00000010200c723c */ /* 0x050fec00000418ff */
[----:B------:R-:W0:Y:S02]  /*16660*/  LDGDEPBAR ;  /* 0x00000000000079af */ /* 0x000e240000000000 */
[C---:B------:R-:W-:Y:S08]  /*16670*/  HMMA.16816.F32.BF16 R16, R32.reuse, R18, RZ ;  /* 0x000000122010723c */ /* 0x040ff000000418ff */
[C---:B-1---5:R-:W-:Y:S08]  /*16680*/  HMMA.16816.F32.BF16 R20, R32.reuse, R24, RZ ;  /* 0x000000182014723c */ /* 0x062ff000000418ff */
        /* <DEDUP_REMOVED lines=19> */
[C---:B--2---:R-:W-:Y:S08]  /*167c0*/  HMMA.16816.F32.BF16 R12, R148.reuse, R160, R12 ;  /* 0x000000a0940c723c */ /* 0x044ff0000004180c */
[C---:B------:R-:W-:Y:S01]  /*167d0*/  HMMA.16816.F32.BF16 R16, R148.reuse, R162, R16 ;  /* 0x000000a29410723c */ /* 0x040fe20000041810 */
[----:B------:R-:W-:Y:S07]  /*167e0*/  LDSM.16.M88.4 R160, [R173+0x800] ;  /* 0x00080000ada0783b */ /* 0x000fee0000000200 */
[C---:B----4-:R-:W-:Y:S08]  /*167f0*/  HMMA.16816.F32.BF16 R20, R148.reuse, R152, R20 ;  /* 0x000000989414723c */ /* 0x050ff00000041814 */
[C---:B------:R-:W-:Y:S01]  /*16800*/  HMMA.16816.F32.BF16 R24, R148.reuse, R154, R24 ;  /* 0x0000009a9418723c */ /* 0x040fe20000041818 */
[----:B------:R-:W1:Y:S07]  /*16810*/  LDSM.16.M88.4 R152, [R179] ;  /* 0x00000000b398783b */ /* 0x000e6e0000000200 */
[C---:B------:R-:W-:Y:S08]  /*16820*/  HMMA.16816.F32.BF16 R28, R148.reuse, R164, R28 ;  /* 0x000000a4941c723c */ /* 0x040ff0000004181c */
[----:B------:R-:W-:Y:S01]  /*16830*/  HMMA.16816.F32.BF16 R32, R148, R166, R32 ;  /* 0x000000a69420723c */ /* 0x000fe20000041820 */
[----:B------:R-:W2:Y:S08]  /*16840*/  LDSM.16.M88.4 R148, [R173+0x1000] ;  /* 0x00100000ad94783b */ /* 0x000eb00000000200 */
[----:B------:R-:W4:Y:S01]  /*16850*/  LDSM.16.M88.4 R164, [R173+0x1800] ;  /* 0x00180000ada4783b */ /* 0x000f220000000200 */
        /* <DEDUP_REMOVED lines=83> */
[----:B------:R-:W4:Y:S07]  /*16d90*/  LDSM.16.M88.4 R160, [R180+0x8000] ;  /* 0x00800000b4a0783b */ /* 0x000f2e0000000200 */
[C---:B--2---:R-:W-:Y:S08]  /*16da0*/  HMMA.16816.F32.BF16 R20, R152.reuse, R148, R20 ;  /* 0x000000949814723c */ /* 0x044ff00000041814 */
[C---:B------:R-:W-:Y:S01]  /*16db0*/  HMMA.16816.F32.BF16 R24, R152.reuse, R150, R24 ;  /* 0x000000969818723c */ /* 0x040fe20000041818 */
[----:B------:R-:W2:Y:S07]  /*16dc0*/  LDSM.16.M88.4 R148, [R176+0x4800] ;  /* 0x00480000b094783b */ /* 0x000eae0000000200 */
[C---:B-1----:R-:W-:Y:S08]  /*16dd0*/  HMMA.16816.F32.BF16 R28, R152.reuse, R156, R28 ;  /* 0x0000009c981c723c */ /* 0x042ff0000004181c */
[----:B------:R-:W-:Y:S01]  /*16de0*/  HMMA.16816.F32.BF16 R32, R152, R158, R32 ;  /* 0x0000009e9820723c */ /* 0x000fe20000041820 */
[----:B------:R-:W1:Y:S07]  /*16df0*/  LDSM.16.M88.4 R152, [R176+0x5000] ;  /* 0x00500000b098783b */ /* 0x000e6e0000000200 */
[C---:B----4-:R-:W-:Y:S01]  /*16e00*/  HMMA.16816.F32.BF16 R4, R160.reuse, R164, R4 ;  /* 0x000000a4a004723c */ /* 0x050fe20000041804 */
[----:B------:R-:W4:Y:S07]  /*16e10*/  LDSM.16.M88.4 R156, [R176+0x5800] ;  /* 0x00580000b09c783b */ /* 0x000f2e0000000200 */
        /* <DEDUP_REMOVED lines=8> */
[C---:B----4-:R-:W-:Y:S08]  /*16ea0*/  HMMA.16816.F32.BF16 R28, R160.reuse, R156, R28 ;  /* 0x0000009ca01c723c */ /* 0x050ff0000004181c */
[----:B------:R-:W-:Y:S08]  /*16eb0*/  HMMA.16816.F32.BF16 R32, R160, R158, R32 ;  /* 0x0000009ea020723c */ /* 0x000ff00000041820 */
[C---:B--2---:R-:W-:Y:S08]  /*16ec0*/  HMMA.16816.F32.BF16 R4, R148.reuse, R164, R4 ;  /* 0x000000a49404723c */ /* 0x044ff00000041804 */
[C---:B------:R-:W-:Y:S08]  /*16ed0*/  HMMA.16816.F32.BF16 R8, R148.reuse, R166, R8 ;  /* 0x000000a69408723c */ /* 0x040ff00000041808 */
[C---:B-1----:R-:W-:Y:S08]  /*16ee0*/  HMMA.16816.F32.BF16 R12, R148.reuse, R152, R12 ;  /* 0x00000098940c723c */ /* 0x042ff0000004180c */
[----:B------:R-:W-:Y:S01]  /*16ef0*/  FMUL.FTZ R0, R4, c[0x0][0x320] ;  /* 0x0000c80004007a20 */ /* 0x000fe20000410000 */
[C---:B------:R-:W-:Y:S03]  /*16f00*/  HMMA.16816.F32.BF16 R16, R148.reuse, R154, R16 ;  /* 0x0000009a9410723c */ /* 0x040fe60000041810 */
[----:B------:R1:W2:Y:S04]  /*16f10*/  MUFU.TANH R165, R0 ;  /* 0x0000000000a57308 */ /* 0x0002a80000002400 */
[----:B------:R-:W-:Y:S02]  /*16f20*/  FMUL.FTZ R10, R10, c[0x0][0x320] ;  /* 0x0000c8000a0a7a20 */ /* 0x000fe40000410000 */
[----:B---3--:R-:W-:Y:S04]  /*16f30*/  FMUL.FTZ R3, R11, c[0x0][0x320] ;  /* 0x0000c8000b037a20 */ /* 0x008fe80000410000 */
[----:B------:R-:W3:Y:S02]  /*16f40*/  MUFU.TANH R169, R10 ;  /* 0x0000000a00a97308 */ /* 0x000ee40000002400 */
        /* <DEDUP_REMOVED lines=68> */
[----:B--234-:R-:W-:Y:S01]  /*17390*/  IMAD.MOV.U32 R196, RZ, RZ, c[0x0][0x2b8] ;  /* 0x0000ae00ffc47624 */ /* 0x01cfe200078e00ff */
        /* <DEDUP_REMOVED lines=11> */
[----:B-1----:R-:W-:Y:S06]  /*17450*/  IMAD.MOV.U32 R0, RZ, RZ, R2 ;  /* 0x000000ffff007224 */ /* 0x002fec00078e0002 */
        /* <DEDUP_REMOVED lines=24> */
.L_x_1495:
        /* <DEDUP_REMOVED lines=18> */
.L_x_1496:
        /* <DEDUP_REMOVED lines=15> */
.L_x_1406:
[----:B--234-:R-:W-:Y:S05]  /*177f0*/  BSYNC B0 ;  /* 0x0000000000007941 */ /* 0x01cfea0003800000 */
.L_x_1405:
        /* <DEDUP_REMOVED lines=41> */
.L_x_1497:
        /* <DEDUP_REMOVED lines=370> */
.L_x_1403:
[----:B------:R-:W-:Y:S05]  /*191b0*/  BRA.DIV ~URZ, `(.L_x_1411) ;  /* 0x000070827f007947 */ /* 0x000fea000b800000 */
[----:B------:R1:W2:Y:S02]  /*191c0*/  SHFL.BFLY PT, R0, R208, 0x2, 0x1f ;  /* 0x0c401f00d0007f89 */ /* 0x0002a400000e0000 */
.L_x_1498:
[----:B--2---:R-:W-:Y:S01]  /*191d0*/  FADD.FTZ R5, R0, R208 ;  /* 0x000000d000057221 */ /* 0x004fe20000010000 */
[----:B------:R-:W-:Y:S05]  /*191e0*/  BRA.DIV ~URZ, `(.L_x_1412) ;  /* 0x000070a27f007947 */ /* 0x000fea000b800000 */
[----:B------:R-:W2:Y:S02]  /*191f0*/  SHFL.BFLY PT, R0, R204, 0x2, 0x1f ;  /* 0x0c401f00cc007f89 */ /* 0x000ea400000e0000 */
[----:B--2---:R-:W-:-:S02]  /*19200*/  FADD.FTZ R4, R0, R204 ;  /* 0x000000cc00047221 */ /* 0x004fc40000010000 */
[----:B------:R-:W2:Y:S04]  /*19210*/  SHFL.BFLY PT, R0, R5, 0x1, 0x1f ;  /* 0x0c201f0005007f89 */ /* 0x000ea800000e0000 */
[----:B------:R3:W4:Y:S01]  /*19220*/  SHFL.BFLY PT, R3, R4, 0x1, 0x1f ;  /* 0x0c201f0004037f89 */ /* 0x00072200000e0000 */
[----:B--2---:R-:W-:-:S05]  /*19230*/  FADD.FTZ R5, R5, R0 ;  /* 0x0000000005057221 */ /* 0x004fca0000010000 */
.L_x_1499:
[----:B------:R-:W-:Y:S01]  /*19240*/  FSETP.NE.FTZ.AND P1, PT, R5, RZ, PT ;  /* 0x000000ff0500720b */ /* 0x000fe20003f35000 */
[----:B----4-:R-:W-:Y:S01]  /*19250*/  FADD.FTZ R3, R3, R4 ;  /* 0x0000000403037221 */ /* 0x010fe20000010000 */
[----:B------:R-:W-:Y:S02]  /*19260*/  MOV R2, RZ ;  /* 0x000000ff00027202 */ /* 0x000fe40000000f00 */
[----:B------:R-:W-:Y:S02]  /*19270*/  MOV R15, 0xff800000 ;  /* 0xff800000000f7802 */ /* 0x000fe40000000f00 */
[----:B------:R-:W-:-:S02]  /*19280*/  FSETP.NE.FTZ.AND P0, PT, R3, RZ, PT ;  /* 0x000000ff0300720b */ /* 0x000fc40003f15000 */
[----:B------:R-:W-:-:S05]  /*19290*/  MOV R18, 0xff800000 ;  /* 0xff80000000127802 */ /* 0x000fca0000000f00 */
[----:B------:R-:W2:Y:S08]  /*192a0*/  @P1 MUFU.LG2 R0, R5 ;  /* 0x0000000500001308 */ /* 0x000eb00000000c00 */
[----:B------:R4:W5:Y:S01]  /*192b0*/  @P1 MUFU.RCP R2, R5 ;  /* 0x0000000500021308 */ /* 0x0009620000001000 */
[----:B--23--:R-:W-:Y:S01]  /*192c0*/  @P1 FMUL.FTZ R4, R0, 0.69314718246459960938 ;  /* 0x3f31721800041820 */ /* 0x00cfe20000410000 */
[----:B----4-:R-:W-:Y:S01]  /*192d0*/  @P1 MOV R5, 0x3f317218 ;  /* 0x3f31721800051802 */ /* 0x010fe20000000f00 */
[----:B-----5:R-:W-:-:S02]  /*192e0*/  FMUL.FTZ R34, R2, R116 ;  /* 0x0000007402227220 */ /* 0x020fc40000410000 */
[C---:B------:R-:W-:Y:S02]  /*192f0*/  FMUL.FTZ R35, R2.reuse, R117 ;  /* 0x0000007502237220 */ /* 0x040fe40000410000 */
[----:B------:R-:W-:Y:S01]  /*19300*/  @P1 FMUL.FTZ R0, R5, c[0x0][0x2d0] ;  /* 0x0000b40005001a20 */ /* 0x000fe20000410000 */
[----:B------:R-:W-:Y:S01]  /*19310*/  @P0 MOV R5, 0x3f317218 ;  /* 0x3f31721800050802 */ /* 0x000fe20000000f00 */
[----:B------:R-:W-:Y:S02]  /*19320*/  FMUL.FTZ R101, R2, R113 ;  /* 0x0000007102657220 */ /* 0x000fe40000410000 */
[----:B------:R-:W-:Y:S01]  /*19330*/  @P1 FFMA.FTZ R15, R0, R100, R4 ;  /* 0x00000064000f1223 */ /* 0x000fe20000010004 */
[----:B------:R-:W-:Y:S01]  /*19340*/  MOV R0, RZ ;  /* 0x000000ff00007202 */ /* 0x000fe20000000f00 */
[----:B------:R-:W-:Y:S01]  /*19350*/  @P0 MUFU.LG2 R4, R3 ;  /* 0x0000000300040308 */ /* 0x000fe20000000c00 */
[C---:B------:R-:W-:Y:S02]  /*19360*/  FMUL.FTZ R100, R2.reuse, R112 ;  /* 0x0000007002647220 */ /* 0x040fe40000410000 */
[----:B------:R-:W-:-:S02]  /*19370*/  FMUL.FTZ R116, R2, R88 ;  /* 0x0000005802747220 */ /* 0x000fc40000410000 */
[C---:B------:R-:W-:Y:S02]  /*19380*/  FMUL.FTZ R117, R2.reuse, R89 ;  /* 0x0000005902757220 */ /* 0x040fe40000410000 */
[C---:B------:R-:W-:Y:S01]  /*19390*/  FMUL.FTZ R112, R2.reuse, R68 ;  /* 0x0000004402707220 */ /* 0x040fe20000410000 */
[----:B------:R-:W2:Y:S01]  /*193a0*/  @P0 MUFU.RCP R0, R3 ;  /* 0x0000000300000308 */ /* 0x000ea20000001000 */
[C---:B------:R-:W-:Y:S02]  /*193b0*/  FMUL.FTZ R113, R2.reuse, R69 ;  /* 0x0000004502717220 */ /* 0x040fe40000410000 */
[C---:B------:R-:W-:Y:S02]  /*193c0*/  FMUL.FTZ R24, R2.reuse, R132 ;  /* 0x0000008402187220 */ /* 0x040fe40000410000 */
[C---:B------:R-:W-:Y:S02]  /*193d0*/  FMUL.FTZ R25, R2.reuse, R133 ;  /* 0x0000008502197220 */ /* 0x040fe40000410000 */
[----:B------:R-:W-:-:S02]  /*193e0*/  FMUL.FTZ R68, R2, R72 ;  /* 0x0000004802447220 */ /* 0x000fc40000410000 */
[C---:B------:R-:W-:Y:S02]  /*193f0*/  FMUL.FTZ R69, R2.reuse, R73 ;  /* 0x0000004902457220 */ /* 0x040fe40000410000 */
[C---:B------:R-:W-:Y:S02]  /*19400*/  FMUL.FTZ R20, R2.reuse, R96 ;  /* 0x0000006002147220 */ /* 0x040fe40000410000 */
[C---:B------:R-:W-:Y:S02]  /*19410*/  FMUL.FTZ R21, R2.reuse, R97 ;  /* 0x0000006102157220 */ /* 0x040fe40000410000 */
[----:B------:R-:W-:Y:S02]  /*19420*/  FMUL.FTZ R32, R2, R120 ;  /* 0x0000007802207220 */ /* 0x000fe40000410000 */
[C---:B--2---:R-:W-:Y:S02]  /*19430*/  FMUL.FTZ R88, R0.reuse, R122 ;  /* 0x0000007a00587220 */ /* 0x044fe40000410000 */
[----:B------:R-:W-:-:S02]  /*19440*/  FMUL.FTZ R89, R0, R123 ;  /* 0x0000007b00597220 */ /* 0x000fc40000410000 */
[----:B------:R-:W-:Y:S02]  /*19450*/  @P0 FMUL.FTZ R3, R4, 0.69314718246459960938 ;  /* 0x3f31721804030820 */ /* 0x000fe40000410000 */
[C---:B------:R-:W-:Y:S02]  /*19460*/  FMUL.FTZ R122, R0.reuse, R38 ;  /* 0x00000026007a7220 */ /* 0x040fe40000410000 */
[----:B------:R-:W-:Y:S02]  /*19470*/  FMUL.FTZ R123, R0, R39 ;  /* 0x00000027007b7220 */ /* 0x000fe40000410000 */
[----:B------:R-:W-:Y:S02]  /*19480*/  @P0 FMUL.FTZ R4, R5, c[0x0][0x2d0] ;  /* 0x0000b40005040a20 */ /* 0x000fe40000410000 */
[C---:B------:R-:W-:Y:S02]  /*19490*/  FMUL.FTZ R33, R2.reuse, R121 ;  /* 0x0000007902217220 */ /* 0x040fe40000410000 */
[----:B------:R-:W-:-:S02]  /*194a0*/  FMUL.FTZ R72, R2, R76 ;  /* 0x0000004c02487220 */ /* 0x000fc40000410000 */
[----:B------:R-:W-:Y:S02]  /*194b0*/  FMUL.FTZ R73, R2, R77 ;  /* 0x0000004d02497220 */ /* 0x000fe40000410000 */
[C---:B------:R-:W-:Y:S02]  /*194c0*/  FMUL.FTZ R96, R0.reuse, R110 ;  /* 0x0000006e00607220 */ /* 0x040fe40000410000 */
[C---:B------:R-:W-:Y:S02]  /*194d0*/  FMUL.FTZ R97, R0.reuse, R111 ;  /* 0x0000006f00617220 */ /* 0x040fe40000410000 */
[C---:B------:R-:W-:Y:S02]  /*194e0*/  FMUL.FTZ R38, R0.reuse, R46 ;  /* 0x0000002e00267220 */ /* 0x040fe40000410000 */
[C---:B------:R-:W-:Y:S02]  /*194f0*/  FMUL.FTZ R39, R0.reuse, R47 ;  /* 0x0000002f00277220 */ /* 0x040fe40000410000 */
[----:B------:R-:W-:-:S02]  /*19500*/  FMUL.FTZ R132, R0, R62 ;  /* 0x0000003e00847220 */ /* 0x000fc40000410000 */
[----:B------:R-:W-:Y:S02]  /*19510*/  FMUL.FTZ R133, R0, R63 ;  /* 0x0000003f00857220 */ /* 0x000fe40000410000 */
[C---:B------:R-:W-:Y:S02]  /*19520*/  FMUL.FTZ R30, R2.reuse, R124 ;  /* 0x0000007c021e7220 */ /* 0x040fe40000410000 */
[C---:B------:R-:W-:Y:S02]  /*19530*/  FMUL.FTZ R31, R2.reuse, R125 ;  /* 0x0000007d021f7220 */ /* 0x040fe40000410000 */
[C---:B------:R-:W-:Y:S02]  /*19540*/  FMUL.FTZ R76, R2.reuse, R80 ;  /* 0x00000050024c7220 */ /* 0x040fe40000410000 */
[----:B------:R-:W-:Y:S02]  /*19550*/  FMUL.FTZ R77, R2, R81 ;  /* 0x00000051024d7220 */ /* 0x000fe40000410000 */
        /* <DEDUP_REMOVED lines=41> */
[----:B------:R-:W-:Y:S01]  /*197f0*/  FMUL.FTZ R51, R0, R99 ;  /* 0x0000006300337220 */ /* 0x000fe20000410000 */
[----:B------:R-:W-:Y:S01]  /*19800*/  MOV R0, 0x1 ;  /* 0x0000000100007802 */ /* 0x000fe20000000f00 */
[----:B------:R-:W-:-:S02]  /*19810*/  @P0 FFMA.FTZ R18, R4, R16, R3 ;  /* 0x0000001004120223 */ /* 0x000fc40000010003 */
        /* <DEDUP_REMOVED lines=22> */
.L_x_1328:
        /* <DEDUP_REMOVED lines=17> */
.L_x_1414:
[----:B------:R-:W-:Y:S05]  /*19a90*/  BSYNC B0 ;  /* 0x0000000000007941 */ /* 0x000fea0003800000 */
.L_x_1413:
        /* <DEDUP_REMOVED lines=8> */
[----:B------:R-:W3:Y:S04]  /*19b20*/  LDL R7, [R1+0xc] ;  /* 0x00000c0001077983 */ /* 0x000ee80000100800 */
[----:B------:R-:W3:Y:S04]  /*19b30*/  LDL R6, [R1+0x20] ;  /* 0x0000200001067983 */ /* 0x000ee80000100800 */
[----:B------:R-:W3:Y:S04]  /*19b40*/  LDL R5, [R1+0x18] ;  /* 0x0000180001057983 */ /* 0x000ee80000100800 */
[----:B------:R-:W3:Y:S04]  /*19b50*/  LDL R4, [R1+0x1c] ;  /* 0x00001c0001047983 */ /* 0x000ee80000100800 */
[----:B------:R-:W3:Y:S01]  /*19b60*/  LDL R3, [R1+0x14] ;  /* 0x0000140001037983 */ /* 0x000ee20000100800 */
[----:B------:R-:W-:Y:S01]  /*19b70*/  WARPSYNC 0xffffffff ;  /* 0xffffffff00007948 */ /* 0x000fe20003800000 */
[----:B------:R-:W-:Y:S01]  /*19b80*/  F2FP.BF16.PACK_AB R2, R23, R22 ;  /* 0x000000161702723e */ /* 0x000fe200000010ff */
[----:B------:R-:W-:Y:S01]  /*19b90*/  IMAD.MOV.U32 R14, RZ, RZ, c[0x0][0x388] ;  /* 0x0000e200ff0e7624 */ /* 0x000fe200078e00ff */
[----:B------:R-:W-:Y:S01]  /*19ba0*/  BAR.SYNC.DEFER_BLOCKING 0x1, 0x100 ;  /* 0x0044000000007b1d */ /* 0x000fe20000010000 */
[----:B------:R-:W-:-:S02]  /*19bb0*/  F2FP.BF16.PACK_AB R0, R93, R92 ;  /* 0x0000005c5d00723e */ /* 0x000fc400000010ff */
[----:B------:R-:W-:-:S04]  /*19bc0*/  ISETP.NE.U32.AND P0, PT, RZ, c[0x0][0x508], PT ;  /* 0x00014200ff007a0c */ /* 0x000fc80003f05070 */
[----:B------:R-:W-:Y:S02]  /*19bd0*/  ISETP.NE.AND.EX P1, PT, RZ, c[0x0][0x50c], PT, P0 ;  /* 0x00014300ff007a0c */ /* 0x000fe40003f25300 */
[----:B------:R-:W-:-:S04]  /*19be0*/  ISETP.NE.U32.AND P2, PT, RZ, c[0x0][0x500], PT ;  /* 0x00014000ff007a0c */ /* 0x000fc80003f45070 */
[----:B------:R-:W-:Y:S01]  /*19bf0*/  ISETP.NE.AND.EX P2, PT, RZ, c[0x0][0x504], PT, P2 ;  /* 0x00014100ff007a0c */ /* 0x000fe20003f45320 */
[----:B--2---:R2:W-:Y:S04]  /*19c00*/  STS [R10], R2 ;  /* 0x000000020a007388 */ /* 0x0045e80000000800 */
[----:B------:R1:W-:Y:S01]  /*19c10*/  STS [R10+0x400], R0 ;  /* 0x000400000a007388 */ /* 0x0003e20000000800 */
[----:B--2---:R-:W-:Y:S02]  /*19c20*/  F2FP.BF16.PACK_AB R2, R25, R24 ;  /* 0x000000181902723e */ /* 0x004fe400000010ff */
[----:B-1----:R-:W-:-:S03]  /*19c30*/  F2FP.BF16.PACK_AB R0, R85, R84 ;  /* 0x000000545500723e */ /* 0x002fc600000010ff */
        /* <DEDUP_REMOVED lines=105> */
.L_x_1417:
[----:B------:R-:W2:Y:S01]  /*1a2d0*/  LDL R19, [R1] ;  /* 0x0000000001137983 */ /* 0x000ea20000100800 */
[----:B------:R-:W-:Y:S01]  /*1a2e0*/  IMAD.MOV.U32 R13, RZ, RZ, 0x368 ;  /* 0x00000368ff0d7424 */ /* 0x000fe200078e00ff */
[----:B------:R-:W-:Y:S02]  /*1a2f0*/  ISETP.GT.AND P2, PT, R0, 0x1, PT ;  /* 0x000000010000780c */ /* 0x000fe40003f44270 */
[----:B------:R-:W3:Y:S01]  /*1a300*/  LDL R29, [R1+0x58] ;  /* 0x00005800011d7983 */ /* 0x000ee20000100800 */
[----:B------:R-:W-:-:S02]  /*1a310*/  ISETP.NE.U32.AND P0, PT, RZ, c[0x0][0x500], PT ;  /* 0x00014000ff007a0c */ /* 0x000fc40003f05070 */
[----:B------:R-:W-:Y:S02]  /*1a320*/  SEL R13, R13, 0x328, P2 ;  /* 0x000003280d0d7807 */ /* 0x000fe40001000000 */
[----:B------:R-:W-:Y:S02]  /*1a330*/  ISETP.NE.AND.EX P0, PT, RZ, c[0x0][0x504], PT, P0 ;  /* 0x00014100ff007a0c */ /* 0x000fe40003f05300 */
[----:B------:R-:W4:Y:S01]  /*1a340*/  LDC.64 R6, c[0x0][R13+0x170] ;  /* 0x00005c000d067b82 */ /* 0x000f220000000a00 */
[----:B-1----:R-:W-:Y:S02]  /*1a350*/  LOP3.LUT R5, R246, 0xffff, RZ, 0xc0, !PT ;  /* 0x0000fffff6057812 */ /* 0x002fe400078ec0ff */
[----:B------:R-:W-:Y:S02]  /*1a360*/  SEL R0, R251, RZ, !P0 ;  /* 0x000000fffb007207 */ /* 0x000fe40004000000 */
[----:B------:R-:W-:-:S03]  /*1a370*/  SEL R4, R252, RZ, !P0 ;  /* 0x000000fffc047207 */ /* 0x000fc60004000000 */
[----:B------:R-:W1:Y:S08]  /*1a380*/  LDC.64 R10, c[0x0][R13+0x168] ;  /* 0x00005a000d0a7b82 */ /* 0x000e700000000a00 */
[----:B------:R-:W2:Y:S01]  /*1a390*/  LDC.64 R16, c[0x0][R13+0x178] ;  /* 0x00005e000d107b82 */ /* 0x000ea20000000a00 */
[----:B----4-:R-:W-:-:S04]  /*1a3a0*/  IMAD R3, R7, R0, RZ ;  /* 0x0000000007037224 */ /* 0x010fc800078e02ff */
[C---:B------:R-:W-:Y:S02]  /*1a3b0*/  IMAD R4, R6.reuse, R4, R3 ;  /* 0x0000000406047224 */ /* 0x040fe400078e0203 */
[----:B------:R-:W-:-:S04]  /*1a3c0*/  IMAD.WIDE.U32 R6, R6, R0, RZ ;  /* 0x0000000006067225 */ /* 0x000fc800078e00ff */
[----:B-1----:R-:W-:-:S04]  /*1a3d0*/  IMAD.WIDE.U32 R8, R10, R5, RZ ;  /* 0x000000050a087225 */ /* 0x002fc800078e00ff */
[----:B------:R-:W-:Y:S01]  /*1a3e0*/  IMAD R3, R11, R5, RZ ;  /* 0x000000050b037224 */ /* 0x000fe200078e02ff */
[----:B-----5:R-:W-:Y:S01]  /*1a3f0*/  IADD3 R12, P1, P0, R6, R8, R2 ;  /* 0x00000008060c7210 */ /* 0x020fe2000783e002 */
[----:B------:R-:W-:Y:S01]  /*1a400*/  IMAD.IADD R4, R7, 0x1, R4 ;  /* 0x0000000107047824 */ /* 0x000fe200078e0204 */
[----:B------:R-:W-:Y:S01]  /*1a410*/  SHF.R.S32.HI R8, RZ, 0x1f, R2 ;  /* 0x0000001fff087819 */ /* 0x000fe20000011402 */
[----:B------:R-:W-:Y:S02]  /*1a420*/  IMAD.IADD R9, R9, 0x1, R3 ;  /* 0x0000000109097824 */ /* 0x000fe400078e0203 */
[----:B------:R-:W-:-:S05]  /*1a430*/  IMAD.MOV.U32 R3, RZ, RZ, c[0x0][0x4e8] ;  /* 0x00013a00ff037624 */ /* 0x000fca00078e00ff */
[----:B------:R-:W-:Y:S01]  /*1a440*/  ISETP.NE.AND P3, PT, R3, 0x1, PT ;  /* 0x000000010300780c */ /* 0x000fe20003f65270 */
[----:B------:R-:W-:Y:S01]  /*1a450*/  IMAD.IADD R3, R248, 0x1, R239 ;  /* 0x00000001f8037824 */ /* 0x000fe200078e02ef */
[----:B------:R-:W-:-:S03]  /*1a460*/  IADD3.X R11, R4, R9, R8, P1, P0 ;  /* 0x00000009040b7210 */ /* 0x000fc60000fe0408 */
[----:B------:R-:W-:-:S08]  /*1a470*/  IMAD.MOV.U32 R4, RZ, RZ, R3 ;  /* 0x000000ffff047224 */ /* 0x000fd000078e0003 */
[----:B------:R-:W-:-:S05]  /*1a480*/  @P3 IMAD.HI.U32 R9, R3, c[0x0][0x4ec], RZ ;  /* 0x00013b0003093a27 */ /* 0x000fca00078e00ff */
[----:B------:R-:W-:Y:S01]  /*1a490*/  @P3 SHF.R.U32.HI R4, RZ, c[0x0][0x4f0], R9 ;  /* 0x00013c00ff043a19 */ /* 0x000fe20000011609 */
[----:B------:R-:W1:Y:S01]  /*1a4a0*/  S2R R86, SR_TID.X ;  /* 0x0000000000567919 */ /* 0x000e620000002100 */
[----:B--2---:R-:W-:-:S05]  /*1a4b0*/  SEL R6, R19, RZ, P2 ;  /* 0x000000ff13067207 */ /* 0x004fca0001000000 */
[-C--:B------:R-:W-:Y:S02]  /*1a4c0*/  IMAD R10, R17, R6.reuse, RZ ;  /* 0x00000006110a7224 */ /* 0x080fe400078e02ff */
[----:B------:R-:W-:-:S04]  /*1a4d0*/  IMAD.WIDE.U32 R6, R16, R6, RZ ;  /* 0x0000000610067225 */ /* 0x000fc800078e00ff */
[----:B------:R-:W-:Y:S01]  /*1a4e0*/  IMAD.IADD R10, R7, 0x1, R10 ;  /* 0x00000001070a7824 */ /* 0x000fe200078e020a */
        /* <DEDUP_REMOVED lines=42> */
[----:B------:R-:W-:Y:S01]  /*1a790*/  IADD3 R8, R220, R239, RZ ;  /* 0x000000efdc087210 */ /* 0x000fe20007ffe0ff */
        /* <DEDUP_REMOVED lines=18> */
[----:B--2---:R2:W1:Y:S01]  /*1a8c0*/  LDS.128 R16, [R193+0x8080] ;  /* 0x00808000c1107984 */ /* 0x0044620000000c00 */
        /* <DEDUP_REMOVED lines=10> */
[----:B------:R-:W5:Y:S01]  /*1a970*/  S2R R29, SR_TID.X ;  /* 0x00000000001d7919 */ /* 0x000f620000002100 */
[----:B------:R-:W-:Y:S01]  /*1a980*/  IADD3 R3, R3, R8, RZ ;  /* 0x0000000803037210 */ /* 0x000fe20007ffe0ff */
[----:B------:R-:W-:-:S04]  /*1a990*/  IMAD R5, R5, c[0x0][0x3d8], RZ ;  /* 0x0000f60005057a24 */ /* 0x000fc800078e02ff */
[----:B------:R-:W-:-:S04]  /*1a9a0*/  IMAD.WIDE.U32 R2, R0, c[0x0][0x3d8], R2 ;  /* 0x0000f60000027a25 */ /* 0x000fc800078e0002 */
[----:B------:R-:W-:Y:S01]  /*1a9b0*/  IMAD R0, R0, c[0x0][0x3dc], R5 ;  /* 0x0000f70000007a24 */ /* 0x000fe200078e0205 */
[----:B------:R-:W-:-:S04]  /*1a9c0*/  LEA R7, P0, R2, c[0x0][0x380], 0x1 ;  /* 0x0000e00002077a11 */ /* 0x000fc800078008ff */
[----:B------:R-:W-:-:S04]  /*1a9d0*/  IADD3 R0, R3, R0, RZ ;  /* 0x0000000003007210 */ /* 0x000fc80007ffe0ff */
[----:B------:R-:W-:Y:S02]  /*1a9e0*/  LEA.HI.X R6, R2, c[0x0][0x384], R0, 0x1, P0 ;  /* 0x0000e10002067a11 */ /* 0x000fe400000f0c00 */
[----:B-----5:R-:W-:-:S04]  /*1a9f0*/  SHF.R.S32.HI R14, RZ, 0x1f, R29 ;  /* 0x0000001fff0e7819 */ /* 0x020fc8000001141d */
[----:B------:R-:W-:-:S04]  /*1aa00*/  LEA.HI R14, R14, R29, RZ, 0x3 ;  /* 0x0000001d0e0e7211 */ /* 0x000fc800078f18ff */
[----:B------:R-:W-:-:S04]  /*1aa10*/  SHF.R.S32.HI R14, RZ, 0x3, R14 ;  /* 0x00000003ff0e7819 */ /* 0x000fc8000001140e */
[----:B------:R-:W-:Y:S01]  /*1aa20*/  IADD3 R5, R14, R239, RZ ;  /* 0x000000ef0e057210 */ /* 0x000fe20007ffe0ff */
[----:B------:R-:W-:Y:S05]  /*1aa30*/  BRA.DIV ~URZ, `(.L_x_1419) ;  /* 0x000059427f007947 */ /* 0x000fea000b800000 */
[----:B-1234-:R1:W2:Y:S02]  /*1aa40*/  SHFL.IDX PT, R8, R6, RZ, 0x181f ;  /* 0x00181fff06087589 */ /* 0x01e2a400000e0000 */
.L_x_1500:
[----:B------:R-:W-:Y:S05]  /*1aa50*/  BRA.DIV ~URZ, `(.L_x_1420) ;  /* 0x000059927f007947 */ /* 0x000fea000b800000 */
[----:B------:R3:W4:Y:S02]  /*1aa60*/  SHFL.IDX PT, R0, R7, RZ, 0x181f ;  /* 0x00181fff07007589 */ /* 0x00072400000e0000 */
.L_x_1501:
[----:B------:R-:W-:Y:S01]  /*1aa70*/  ISETP.GE.AND P0, PT, R5, R4, PT ;  /* 0x000000040500720c */ /* 0x000fe20003f06270 */
[----:B------:R-:W-:-:S12]  /*1aa80*/  BSSY B0, `(.L_x_1421) ;  /* 0x000000e000007945 */ /* 0x000fd80003800000 */
        /* <DEDUP_REMOVED lines=10> */
[----:B------:R2:W-:Y:S04]  /*1ab30*/  @!P2 ST.E.128 [R12.64], R24 ;  /* 0x000000180c00a985 */ /* 0x0005e8000c101d08 */
[----:B------:R2:W-:Y:S04]  /*1ab40*/  @!P1 ST.E.128 [R10.64], R20 ;  /* 0x000000140a009985 */ /* 0x0005e8000c101d08 */
[----:B------:R2:W-:Y:S02]  /*1ab50*/  @!P0 ST.E.128 [R2.64], R16 ;  /* 0x0000001002008985 */ /* 0x0005e4000c101d08 */
.L_x_1422:
[----:B------:R-:W-:Y:S05]  /*1ab60*/  BSYNC B0 ;  /* 0x0000000000007941 */ /* 0x000fea0003800000 */
.L_x_1421:
[----:B------:R-:W-:Y:S05]  /*1ab70*/  BRA.DIV ~URZ, `(.L_x_1423) ;  /* 0x000058d27f007947 */ /* 0x000fea000b800000 */
[----:B--2---:R2:W1:Y:S04]  /*1ab80*/  SHFL.IDX PT, R8, R6, 0x1, 0x181f ;  /* 0x00381f0006087f89 */ /* 0x00446800000e0000 */
[----:B----4-:R2:W4:Y:S02]  /*1ab90*/  SHFL.IDX PT, R0, R7, 0x1, 0x181f ;  /* 0x00381f0007007f89 */ /* 0x01052400000e0000 */
.L_x_1502:
        /* <DEDUP_REMOVED lines=13> */
[----:B------:R1:W-:Y:S04]  /*1ac70*/  @!P2 ST.E.128 [R12.64], R40 ;  /* 0x000000280c00a985 */ /* 0x0003e8000c101d08 */
[----:B------:R1:W-:Y:S04]  /*1ac80*/  @!P1 ST.E.128 [R10.64], R36 ;  /* 0x000000240a009985 */ /* 0x0003e8000c101d08 */
[----:B------:R1:W-:Y:S02]  /*1ac90*/  @!P0 ST.E.128 [R2.64], R32 ;  /* 0x0000002002008985 */ /* 0x0003e4000c101d08 */
.L_x_1425:
[----:B------:R-:W-:Y:S05]  /*1aca0*/  BSYNC B0 ;  /* 0x0000000000007941 */ /* 0x000fea0003800000 */
.L_x_1424:
[----:B------:R-:W-:Y:S05]  /*1acb0*/  BRA.DIV ~URZ, `(.L_x_1426) ;  /* 0x000058527f007947 */ /* 0x000fea000b800000 */
[----:B-1----:R1:W2:Y:S02]  /*1acc0*/  SHFL.IDX PT, R8, R6, 0x2, 0x181f ;  /* 0x00581f0006087f89 */ /* 0x0022a400000e0000 */
.L_x_1503:
[----:B------:R-:W-:Y:S05]  /*1acd0*/  BRA.DIV ~URZ, `(.L_x_1427) ;  /* 0x000058a27f007947 */ /* 0x000fea000b800000 */
[----:B----4-:R4:W1:Y:S02]  /*1ace0*/  SHFL.IDX PT, R0, R7, 0x2, 0x181f ;  /* 0x00581f0007007f89 */ /* 0x01086400000e0000 */
.L_x_1504:
        /* <DEDUP_REMOVED lines=16> */
.L_x_1429:
[----:B------:R-:W-:Y:S05]  /*1adf0*/  BSYNC B0 ;  /* 0x0000000000007941 */ /* 0x000fea0003800000 */
.L_x_1428:
[----:B------:R-:W-:Y:S05]  /*1ae00*/  BRA.DIV ~URZ, `(.L_x_1430) ;  /* 0x000057d27f007947 */ /* 0x000fea000b800000 */
[----:B-12---:R-:W1:Y:S04]  /*1ae10*/  SHFL.IDX PT, R6, R6, 0x3, 0x181f ;  /* 0x00781f0006067f89 */ /* 0x006e6800000e0000 */
[----:B------:R2:W3:Y:S02]  /*1ae20*/  SHFL.IDX PT, R0, R7, 0x3, 0x181f ;  /* 0x00781f0007007f89 */ /* 0x0004e400000e0000 */
.L_x_1505:
[----:B------:R-:W-:-:S04]  /*1ae30*/  IADD3 R2, R5, 0x60, RZ ;  /* 0x0000006005027810 */ /* 0x000fc80007ffe0ff */
[----:B------:R-:W-:-:S13]  /*1ae40*/  ISETP.GE.AND P0, PT, R2, R4, PT ;  /* 0x000000040200720c */ /* 0x000fda0003f06270 */
[----:B------:R-:W-:Y:S05]  /*1ae50*/  @P0 BRA `(.L_x_1431) ;  /* 0x0000258000000947 */ /* 0x000fea0003800000 */
[----:B------:R-:W-:Y:S02]  /*1ae60*/  ISETP.GE.AND P1, PT, R202, c[0x0][0x3c8], PT ;  /* 0x0000f200ca007a0c */ /* 0x000fe40003f26270 */
[----:B------:R-:W-:-:S11]  /*1ae70*/  ISETP.GE.AND P0, PT, R205, c[0x0][0x3c8], PT ;  /* 0x0000f200cd007a0c */ /* 0x000fd60003f06270 */
[CC--:B---3--:R-:W-:Y:S02]  /*1ae80*/  @!P1 LEA R4, P3, R202.reuse, R0.reuse, 0x1 ;  /* 0x00000000ca049211 */ /* 0x0c8fe400078608ff */
[C---:B------:R-:W-:Y:S02]  /*1ae90*/  @!P0 LEA R2, P2, R205.reuse, R0, 0x1 ;  /* 0x00000000cd028211 */ /* 0x040fe400078408ff */
[-C--:B-1----:R-:W-:Y:S02]  /*1aea0*/  @!P1 LEA.HI.X R5, R202, R6.reuse, R203, 0x1, P3 ;  /* 0x00000006ca059211 */ /* 0x082fe400018f0ccb */
[----:B------:R-:W-:-:S03]  /*1aeb0*/  @!P0 LEA.HI.X R3, R205, R6, R219, 0x1, P2 ;  /* 0x00000006cd038211 */ /* 0x000fc600010f0cdb */
[----:B------:R1:W-:Y:S04]  /*1aec0*/  @!P1 ST.E.128 [R4.64], R60 ;  /* 0x0000003c04009985 */ /* 0x0003e8000c101d08 */
[----:B------:R1:W-:Y:S01]  /*1aed0*/  @!P0 ST.E.128 [R2.64], R56 ;  /* 0x0000003802008985 */ /* 0x0003e2000c101d08 */
[----:B------:R-:W-:-:S13]  /*1aee0*/  ISETP.GE.AND P0, PT, R206, c[0x0][0x3c8], PT ;  /* 0x0000f200ce007a0c */ /* 0x000fda0003f06270 */
[----:B------:R-:W-:Y:S05]  /*1aef0*/  @P0 BRA `(.L_x_1431) ;  /* 0x000024e000000947 */ /* 0x000fea0003800000 */
[----:B-1----:R-:W-:-:S04]  /*1af00*/  LEA R2, P0, R206, R0, 0x1 ;  /* 0x00000000ce027211 */ /* 0x002fc800078008ff */
[----:B------:R-:W-:-:S05]  /*1af10*/  LEA.HI.X R3, R206, R6, R218, 0x1, P0 ;  /* 0x00000006ce037211 */ /* 0x000fca00000f0cda */
[----:B------:R1:W-:Y:S01]  /*1af20*/  ST.E.128 [R2.64], R64 ;  /* 0x0000004002007985 */ /* 0x0003e2000c101d08 */
[----:B------:R-:W-:Y:S05]  /*1af30*/  BRA `(.L_x_1431) ;  /* 0x000024a000007947 */ /* 0x000fea0003800000 */
.L_x_1418:
[----:B------:R-:W3:Y:S01]  /*1af40*/  LDL.LU R9, [R1] ;  /* 0x0000000001097983 */ /* 0x000ee20000300800 */
        /* <DEDUP_REMOVED lines=13> */
[----:B------:R-:W-:-:S05]  /*1b020*/  @P3 IMAD.HI.U32 R2, R3, c[0x0][0x4ec], RZ ;  /* 0x00013b0003023a27 */ /* 0x000fca00078e00ff */
[----:B------:R-:W-:-:S04]  /*1b030*/  @P3 SHF.R.U32.HI R0, RZ, c[0x0][0x4f0], R2 ;  /* 0x00013c00ff003a19 */ /* 0x000fc80000011602 */
[----:B------:R-:W-:-:S05]  /*1b040*/  SHF.R.S32.HI R2, RZ, 0x1f, R0 ;  /* 0x0000001fff027819 */ /* 0x000fca0000011400 */
[----:B------:R-:W-:-:S04]  /*1b050*/  IMAD R2, R2, c[0x0][0x430], RZ ;  /* 0x00010c0002027a24 */ /* 0x000fc800078e02ff */
[----:B------:R-:W-:Y:S02]  /*1b060*/  IMAD R2, R0, c[0x0][0x434], R2 ;  /* 0x00010d0000027a24 */ /* 0x000fe400078e0202 */
[----:B---3--:R-:W-:-:S04]  /*1b070*/  IMAD.WIDE.U32 R4, R9, c[0x0][0x448], R4 ;  /* 0x0001120009047a25 */ /* 0x008fc800078e0004 */
[----:B------:R-:W-:-:S04]  /*1b080*/  IMAD R5, R9, c[0x0][0x44c], R5 ;  /* 0x0001130009057a24 */ /* 0x000fc800078e0205 */
[C---:B------:R-:W-:Y:S01]  /*1b090*/  IMAD.WIDE.U32 R4, R0.reuse, c[0x0][0x430], R4 ;  /* 0x00010c0000047a25 */ /* 0x040fe200078e0004 */
        /* <DEDUP_REMOVED lines=13> */
.L_x_1506:
[----:B------:R-:W-:Y:S05]  /*1b170*/  BRA.DIV ~URZ, `(.L_x_1433) ;  /* 0x000055927f007947 */ /* 0x000fea000b800000 */
[----:B------:R4:W1:Y:S02]  /*1b180*/  SHFL.IDX PT, R0, R12, RZ, 0x1c1f ;  /* 0x001c1fff0c007589 */ /* 0x00086400000e0000 */
.L_x_1507:
        /* <DEDUP_REMOVED lines=12> */
[C---:B------:R-:W-:Y:S02]  /*1b250*/  IADD3 R14, R242.reuse, 0x20, RZ ;  /* 0x00000020f20e7810 */ /* 0x040fe40007ffe0ff */
[C---:B--2---:R-:W-:Y:S01]  /*1b260*/  IADD3 R10, R242.reuse, 0x30, RZ ;  /* 0x00000030f20a7810 */ /* 0x044fe20007ffe0ff */
[C---:B------:R-:W-:Y:S01]  /*1b270*/  @!P0 IMAD.WIDE R2, R242.reuse, 0x4, R2 ;  /* 0x00000004f2028825 */ /* 0x040fe200078e0202 */
[----:B------:R-:W-:-:S02]  /*1b280*/  IADD3 R15, R242, 0x20, RZ ;  /* 0x00000020f20f7810 */ /* 0x000fc40007ffe0ff */
[C---:B------:R-:W-:Y:S02]  /*1b290*/  IADD3 R11, R242.reuse, 0x28, RZ ;  /* 0x00000028f20b7810 */ /* 0x040fe40007ffe0ff */
[----:B------:R1:W-:Y:S01]  /*1b2a0*/  @!P0 ST.E.64 [R2.64], R22 ;  /* 0x0000001602008985 */ /* 0x0003e2000c101b08 */
[----:B------:R-:W-:Y:S02]  /*1b2b0*/  SHF.R.S32.HI R15, RZ, 0x1f, R15 ;  /* 0x0000001fff0f7819 */ /* 0x000fe4000001140f */
[----:B------:R-:W-:Y:S02]  /*1b2c0*/  SHF.R.S32.HI R11, RZ, 0x1f, R11 ;  /* 0x0000001fff0b7819 */ /* 0x000fe4000001140b */
[C---:B------:R-:W-:Y:S02]  /*1b2d0*/  IADD3 R16, R242.reuse, 0x60, RZ ;  /* 0x00000060f2107810 */ /* 0x040fe40007ffe0ff */
[C---:B------:R-:W-:Y:S02]  /*1b2e0*/  IADD3 R17, R242.reuse, 0x70, RZ ;  /* 0x00000070f2117810 */ /* 0x040fe40007ffe0ff */
[----:B------:R-:W-:-:S02]  /*1b2f0*/  IADD3 R18, R242, 0x60, RZ ;  /* 0x00000060f2127810 */ /* 0x000fc40007ffe0ff */
[----:B------:R-:W-:Y:S02]  /*1b300*/  IADD3 R19, R242, 0xa8, RZ ;  /* 0x000000a8f2137810 */ /* 0x000fe40007ffe0ff */
[----:B------:R-:W-:Y:S02]  /*1b310*/  SHF.R.S32.HI R18, RZ, 0x1f, R18 ;  /* 0x0000001fff127819 */ /* 0x000fe40000011412 */
        /* <DEDUP_REMOVED lines=8> */
[----:B------:R-:W-:-:S02]  /*1b3a0*/  ISETP.GE.AND P3, PT, R9, c[0x0][0x3c8], PT ;  /* 0x0000f20009007a0c */ /* 0x000fc40003f66270 */
        /* <DEDUP_REMOVED lines=10> */
[----:B------:R-:W-:-:S03]  /*1b450*/  @!P3 LEA R6, P0, R9, R0, 0x2 ;  /* 0x000000000906b211 */ /* 0x000fc600078010ff */
[----:B------:R1:W-:Y:S01]  /*1b460*/  @!P1 ST.E.64 [R2.64], R30 ;  /* 0x0000001e02009985 */ /* 0x0003e2000c101b08 */
[----:B------:R-:W-:Y:S02]  /*1b470*/  ISETP.GE.AND P1, PT, R10, c[0x0][0x3c8], PT ;  /* 0x0000f2000a007a0c */ /* 0x000fe40003f26270 */
[----:B------:R-:W-:Y:S02]  /*1b480*/  @!P3 LEA.HI.X R7, R9, R4, R11, 0x2, P0 ;  /* 0x000000040907b211 */ /* 0x000fe400000f140b */
[C---:B------:R-:W-:Y:S02]  /*1b490*/  IADD3 R9, R242.reuse, 0x48, RZ ;  /* 0x00000048f2097810 */ /* 0x040fe40007ffe0ff */
        /* <DEDUP_REMOVED lines=8> */
[----:B------:R-:W-:Y:S01]  /*1b520*/  SHF.R.S32.HI R15, RZ, 0x1f, R15 ;  /* 0x0000001fff0f7819 */ /* 0x000fe2000001140f */
[----:B------:R2:W-:Y:S01]  /*1b530*/  @!P3 ST.E.64 [R6.64], R34 ;  /* 0x000000220600b985 */ /* 0x0005e2000c101b08 */
[----:B------:R-:W-:-:S02]  /*1b540*/  ISETP.GE.AND P3, PT, R9, c[0x0][0x3c8], PT ;  /* 0x0000f20009007a0c */ /* 0x000fc40003f66270 */
[-C--:B-1----:R-:W-:Y:S02]  /*1b550*/  @!P1 LEA R2, P5, R10, R0.reuse, 0x2 ;  /* 0x000000000a029211 */ /* 0x082fe400078a10ff */
[----:B--2---:R-:W-:Y:S02]  /*1b560*/  @!P4 LEA R6, P0, R8, R0, 0x2 ;  /* 0x000000000806c211 */ /* 0x004fe400078010ff */
[-C--:B------:R-:W-:Y:S02]  /*1b570*/  @!P1 LEA.HI.X R3, R10, R4.reuse, R15, 0x2, P5 ;  /* 0x000000040a039211 */ /* 0x080fe400028f140f */
[----:B------:R-:W-:Y:S02]  /*1b580*/  @!P4 LEA.HI.X R7, R8, R4, R11, 0x2, P0 ;  /* 0x000000040807c211 */ /* 0x000fe400000f140b */
[C---:B------:R-:W-:Y:S01]  /*1b590*/  IADD3 R10, R242.reuse, 0x50, RZ ;  /* 0x00000050f20a7810 */ /* 0x040fe20007ffe0ff */
[----:B------:R1:W-:Y:S01]  /*1b5a0*/  @!P1 ST.E.64 [R2.64], R100 ;  /* 0x0000006402009985 */ /* 0x0003e2000c101b08 */
[----:B------:R-:W-:-:S02]  /*1b5b0*/  IADD3 R8, R242, 0x58, RZ ;  /* 0x00000058f2087810 */ /* 0x000fc40007ffe0ff */
[C---:B------:R-:W-:Y:S01]  /*1b5c0*/  IADD3 R15, R242.reuse, 0x40, RZ ;  /* 0x00000040f20f7810 */ /* 0x040fe20007ffe0ff */
[----:B------:R2:W-:Y:S01]  /*1b5d0*/  @!P4 ST.E.64 [R6.64], R108 ;  /* 0x0000006c0600c985 */ /* 0x0005e2000c101b08 */
[----:B------:R-:W-:Y:S02]  /*1b5e0*/  IADD3 R11, R242, 0x48, RZ ;  /* 0x00000048f20b7810 */ /* 0x000fe40007ffe0ff */
[----:B------:R-:W-:Y:S02]  /*1b5f0*/  ISETP.GE.AND P1, PT, R10, c[0x0][0x3c8], PT ;  /* 0x0000f2000a007a0c */ /* 0x000fe40003f26270 */
[----:B------:R-:W-:Y:S02]  /*1b600*/  ISETP.GE.AND P4, PT, R8, c[0x0][0x3c8], PT ;  /* 0x0000f20008007a0c */ /* 0x000fe40003f86270 */
[----:B------:R-:W-:Y:S02]  /*1b610*/  SHF.R.S32.HI R15, RZ, 0x1f, R15 ;  /* 0x0000001fff0f7819 */ /* 0x000fe4000001140f */
[----:B------:R-:W-:-:S02]  /*1b620*/  SHF.R.S32.HI R11, RZ, 0x1f, R11 ;  /* 0x0000001fff0b7819 */ /* 0x000fc4000001140b */
[CC--:B-1----:R-:W-:Y:S02]  /*1b630*/  @!P2 LEA R2, P5, R14.reuse, R0.reuse, 0x2 ;  /* 0x000000000e02a211 */ /* 0x0c2fe400078a10ff */
[C---:B--2---:R-:W-:Y:S02]  /*1b640*/  @!P3 LEA R6, P0, R9.reuse, R0, 0x2 ;  /* 0x000000000906b211 */ /* 0x044fe400078010ff */
[-C--:B------:R-:W-:Y:S02]  /*1b650*/  @!P2 LEA.HI.X R3, R14, R4.reuse, R15, 0x2, P5 ;  /* 0x000000040e03a211 */ /* 0x080fe400028f140f */
[----:B------:R-:W-:Y:S02]  /*1b660*/  @!P3 LEA.HI.X R7, R9, R4, R11, 0x2, P0 ;  /* 0x000000040907b211 */ /* 0x000fe400000f140b */
[C---:B------:R-:W-:Y:S01]  /*1b670*/  IADD3 R11, R242.reuse, 0x68, RZ ;  /* 0x00000068f20b7810 */ /* 0x040fe20007ffe0ff */
[----:B------:R1:W-:Y:S01]  /*1b680*/  @!P2 ST.E.64 [R2.64], R36 ;  /* 0x000000240200a985 */ /* 0x0003e2000c101b08 */
[----:B------:R-:W-:-:S02]  /*1b690*/  IADD3 R14, R242, 0x50, RZ ;  /* 0x00000050f20e7810 */ /* 0x000fc40007ffe0ff */
[----:B------:R-:W-:Y:S01]  /*1b6a0*/  IADD3 R9, R242, 0x58, RZ ;  /* 0x00000058f2097810 */ /* 0x000fe20007ffe0ff */
[----:B------:R2:W-:Y:S01]  /*1b6b0*/  @!P3 ST.E.64 [R6.64], R40 ;  /* 0x000000280600b985 */ /* 0x0005e2000c101b08 */
[----:B------:R-:W-:Y:S02]  /*1b6c0*/  ISETP.GE.AND P2, PT, R16, c[0x0][0x3c8], PT ;  /* 0x0000f20010007a0c */ /* 0x000fe40003f46270 */
[----:B------:R-:W-:Y:S02]  /*1b6d0*/  ISETP.GE.AND P3, PT, R11, c[0x0][0x3c8], PT ;  /* 0x0000f2000b007a0c */ /* 0x000fe40003f66270 */
[----:B------:R-:W-:Y:S02]  /*1b6e0*/  SHF.R.S32.HI R14, RZ, 0x1f, R14 ;  /* 0x0000001fff0e7819 */ /* 0x000fe4000001140e */
[----:B------:R-:W-:Y:S02]  /*1b6f0*/  SHF.R.S32.HI R9, RZ, 0x1f, R9 ;  /* 0x0000001fff097819 */ /* 0x000fe40000011409 */
[----:B------:R-:W-:-:S02]  /*1b700*/  IADD3 R15, R242, 0x80, RZ ;  /* 0x00000080f20f7810 */ /* 0x000fc40007ffe0ff */
[-C--:B-1----:R-:W-:Y:S02]  /*1b710*/  @!P1 LEA R2, P5, R10, R0.reuse, 0x2 ;  /* 0x000000000a029211 */ /* 0x082fe400078a10ff */
[----:B--2---:R-:W-:Y:S02]  /*1b720*/  @!P4 LEA R6, P0, R8, R0, 0x2 ;  /* 0x000000000806c211 */ /* 0x004fe400078010ff */
[-C--:B------:R-:W-:Y:S02]  /*1b730*/  @!P1 LEA.HI.X R3, R10, R4.reuse, R14, 0x2, P5 ;  /* 0x000000040a039211 */ /* 0x080fe400028f140e */
[----:B------:R-:W-:Y:S02]  /*1b740*/  @!P4 LEA.HI.X R7, R8, R4, R9, 0x2, P0 ;  /* 0x000000040807c211 */ /* 0x000fe400000f1409 */
[C---:B------:R-:W-:Y:S01]  /*1b750*/  IADD3 R10, R242.reuse, 0x78, RZ ;  /* 0x00000078f20a7810 */ /* 0x040fe20007ffe0ff */
[----:B------:R1:W-:Y:S01]  /*1b760*/  @!P1 ST.E.64 [R2.64], R44 ;  /* 0x0000002c02009985 */ /* 0x0003e2000c101b08 */
[----:B------:R-:W-:-:S02]  /*1b770*/  IADD3 R14, R242, 0x68, RZ ;  /* 0x00000068f20e7810 */ /* 0x000fc40007ffe0ff */
[----:B------:R-:W-:Y:S01]  /*1b780*/  ISETP.GE.AND P0, PT, R17, c[0x0][0x3c8], PT ;  /* 0x0000f20011007a0c */ /* 0x000fe20003f06270 */
[----:B------:R2:W-:Y:S01]  /*1b790*/  @!P4 ST.E.64 [R6.64], R48 ;  /* 0x000000300600c985 */ /* 0x0005e2000c101b08 */
[----:B------:R-:W-:Y:S02]  /*1b7a0*/  ISETP.GE.AND P4, PT, R10, c[0x0][0x3c8], PT ;  /* 0x0000f2000a007a0c */ /* 0x000fe40003f86270 */
[----:B------:R-:W-:Y:S02]  /*1b7b0*/  SHF.R.S32.HI R14, RZ, 0x1f, R14 ;  /* 0x0000001fff0e7819 */ /* 0x000fe4000001140e */
[----:B------:R-:W-:-:S04]  /*1b7c0*/  @!P3 LEA R8, P1, R11, R0, 0x2 ;  /* 0x000000000b08b211 */ /* 0x000fc800078210ff */
[----:B------:R-:W-:Y:S02]  /*1b7d0*/  @!P3 LEA.HI.X R9, R11, R4, R14, 0x2, P1 ;  /* 0x000000040b09b211 */ /* 0x000fe400008f140e */
[C---:B------:R-:W-:Y:S02]  /*1b7e0*/  IADD3 R14, R242.reuse, 0x88, RZ ;  /* 0x00000088f20e7810 */ /* 0x040fe40007ffe0ff */
[----:B------:R-:W-:Y:S02]  /*1b7f0*/  IADD3 R11, R242, 0x90, RZ ;  /* 0x00000090f20b7810 */ /* 0x000fe40007ffe0ff */
[----:B------:R-:W-:Y:S02]  /*1b800*/  ISETP.GE.AND P1, PT, R14, c[0x0][0x3c8], PT ;  /* 0x0000f2000e007a0c */ /* 0x000fe40003f26270 */
[----:B------:R-:W-:Y:S02]  /*1b810*/  ISETP.GE.AND P6, PT, R11, c[0x0][0x3c8], PT ;  /* 0x0000f2000b007a0c */ /* 0x000fe40003fc6270 */
[----:B-1----:R-:W-:-:S04]  /*1b820*/  @!P2 LEA R2, P5, R16, R0, 0x2 ;  /* 0x000000001002a211 */ /* 0x002fc800078a10ff */
[----:B------:R-:W-:Y:S02]  /*1b830*/  @!P2 LEA.HI.X R3, R16, R4, R18, 0x2, P5 ;  /* 0x000000041003a211 */ /* 0x000fe400028f1412 */
[C---:B------:R-:W-:Y:S02]  /*1b840*/  IADD3 R18, R242.reuse, 0x70, RZ ;  /* 0x00000070f2127810 */ /* 0x040fe40007ffe0ff */
[----:B------:R-:W-:Y:S01]  /*1b850*/  IADD3 R16, R242, 0x78, RZ ;  /* 0x00000078f2107810 */ /* 0x000fe20007ffe0ff */
[----:B------:R1:W-:Y:S01]  /*1b860*/  @!P2 ST.E.64 [R2.64], R52 ;  /* 0x000000340200a985 */ /* 0x0003e2000c101b08 */
[----:B------:R-:W-:Y:S02]  /*1b870*/  ISETP.GE.AND P2, PT, R15, c[0x0][0x3c8], PT ;  /* 0x0000f2000f007a0c */ /* 0x000fe40003f46270 */
[----:B--2---:R-:W-:Y:S01]  /*1b880*/  @!P0 LEA R6, P5, R17, R0, 0x2 ;  /* 0x0000000011068211 */ /* 0x004fe200078a10ff */
[----:B------:R2:W-:Y:S01]  /*1b890*/  @!P3 ST.E.64 [R8.64], R56 ;  /* 0x000000380800b985 */ /* 0x0005e2000c101b08 */
[----:B------:R-:W-:-:S02]  /*1b8a0*/  SHF.R.S32.HI R18, RZ, 0x1f, R18 ;  /* 0x0000001fff127819 */ /* 0x000fc40000011412 */
[----:B------:R-:W-:Y:S02]  /*1b8b0*/  SHF.R.S32.HI R16, RZ, 0x1f, R16 ;  /* 0x0000001fff107819 */ /* 0x000fe40000011410 */
[----:B------:R-:W-:Y:S02]  /*1b8c0*/  @!P0 LEA.HI.X R7, R17, R4, R18, 0x2, P5 ;  /* 0x0000000411078211 */ /* 0x000fe400028f1412 */
[C---:B------:R-:W-:Y:S02]  /*1b8d0*/  IADD3 R17, R242.reuse, 0x80, RZ ;  /* 0x00000080f2117810 */ /* 0x040fe40007ffe0ff */
[----:B------:R-:W-:Y:S01]  /*1b8e0*/  IADD3 R18, R242, 0xa8, RZ ;  /* 0x000000a8f2127810 */ /* 0x000fe20007ffe0ff */
[----:B------:R3:W-:Y:S01]  /*1b8f0*/  @!P0 ST.E.64 [R6.64], R60 ;  /* 0x0000003c06008985 */ /* 0x0007e2000c101b08 */
[----:B------:R-:W-:Y:S02]  /*1b900*/  SHF.R.S32.HI R17, RZ, 0x1f, R17 ;  /* 0x0000001fff117819 */ /* 0x000fe40000011411 */
[----:B-1----:R-:W-:-:S04]  /*1b910*/  @!P4 LEA R2, P3, R10, R0, 0x2 ;  /* 0x000000000a02c211 */ /* 0x002fc800078610ff */
[----:B------:R-:W-:Y:S02]  /*1b920*/  @!P4 LEA.HI.X R3, R10, R4, R16, 0x2, P3 ;  /* 0x000000040a03c211 */ /* 0x000fe400018f1410 */
[C---:B------:R-:W-:Y:S02]  /*1b930*/  IADD3 R16, R242.reuse, 0x88, RZ ;  /* 0x00000088f2107810 */ /* 0x040fe40007ffe0ff */
[----:B------:R-:W-:Y:S01]  /*1b940*/  IADD3 R10, R242, 0x98, RZ ;  /* 0x00000098f20a7810 */ /* 0x000fe20007ffe0ff */
[----:B------:R1:W-:Y:S01]  /*1b950*/  @!P4 ST.E.64 [R2.64], R64 ;  /* 0x000000400200c985 */ /* 0x0003e2000c101b08 */
[----:B------:R-:W-:Y:S02]  /*1b960*/  SHF.R.S32.HI R16, RZ, 0x1f, R16 ;  /* 0x0000001fff107819 */ /* 0x000fe40000011410 */
[----:B--2---:R-:W-:Y:S02]  /*1b970*/  @!P2 LEA R8, P0, R15, R0, 0x2 ;  /* 0x000000000f08a211 */ /* 0x004fe400078010ff */
[----:B------:R-:W-:-:S02]  /*1b980*/  ISETP.GE.AND P5, PT, R10, c[0x0][0x3c8], PT ;  /* 0x0000f2000a007a0c */ /* 0x000fc40003fa6270 */
[----:B------:R-:W-:Y:S02]  /*1b990*/  @!P2 LEA.HI.X R9, R15, R4, R17, 0x2, P0 ;  /* 0x000000040f09a211 */ /* 0x000fe400000f1411 */
[----:B------:R-:W-:Y:S02]  /*1b9a0*/  IADD3 R15, R242, 0xa0, RZ ;  /* 0x000000a0f20f7810 */ /* 0x000fe40007ffe0ff */
[----:B---3--:R-:W-:Y:S01]  /*1b9b0*/  @!P6 LEA R6, P0, R11, R0, 0x2 ;  /* 0x000000000b06e211 */ /* 0x008fe200078010ff */
[----:B------:R-:W-:Y:S01]  /*1b9c0*/  @!P2 ST.E.64 [R8.64], R112 ;  /* 0x000000700800a985 */ /* 0x000fe2000c101b08 */
[----:B------:R-:W-:Y:S02]  /*1b9d0*/  ISETP.GE.AND P4, PT, R15, c[0x0][0x3c8], PT ;  /* 0x0000f2000f007a0c */ /* 0x000fe40003f86270 */
[----:B------:R-:W-:Y:S02]  /*1b9e0*/  ISETP.GE.AND P2, PT, R18, c[0x0][0x3c8], PT ;  /* 0x0000f20012007a0c */ /* 0x000fe40003f46270 */
[----:B------:R-:W-:-:S04]  /*1b9f0*/  IADD3 R17, R242, 0xa0, RZ ;  /* 0x000000a0f2117810 */ /* 0x000fc80007ffe0ff */
[----:B------:R-:W-:Y:S02]  /*1ba00*/  SHF.R.S32.HI R17, RZ, 0x1f, R17 ;  /* 0x0000001fff117819 */ /* 0x000fe40000011411 */
        /* <DEDUP_REMOVED lines=8> */
[C---:B------:R-:W-:Y:S02]  /*1ba90*/  IADD3 R11, R242.reuse, 0x98, RZ ;  /* 0x00000098f20b7810 */ /* 0x040fe40007ffe0ff */
[----:B------:R-:W-:Y:S01]  /*1baa0*/  IADD3 R14, R242, 0xb8, RZ ;  /* 0x000000b8f20e7810 */ /* 0x000fe20007ffe0ff */
[----:B------:R2:W-:Y:S01]  /*1bab0*/  @!P6 ST.E.64 [R6.64], R72 ;  /* 0x000000480600e985 */ /* 0x0005e2000c101b08 */
[----:B------:R-:W-:Y:S02]  /*1bac0*/  SHF.R.S32.HI R11, RZ, 0x1f, R11 ;  /* 0x0000001fff0b7819 */ /* 0x000fe4000001140b */
[----:B------:R-:W-:Y:S02]  /*1bad0*/  ISETP.GE.AND P0, PT, R14, c[0x0][0x3c8], PT ;  /* 0x0000f2000e007a0c */ /* 0x000fe40003f06270 */
[----:B-1----:R-:W-:-:S04]  /*1bae0*/  @!P5 LEA R2, P3, R10, R0, 0x2 ;  /* 0x000000000a02d211 */ /* 0x002fc800078610ff */
[----:B------:R-:W-:Y:S02]  /*1baf0*/  @!P5 LEA.HI.X R3, R10, R4, R11, 0x2, P3 ;  /* 0x000000040a03d211 */ /* 0x000fe400018f140b */
[CC--:B------:R-:W-:Y:S02]  /*1bb00*/  @!P4 LEA R10, P6, R15.reuse, R0.reuse, 0x2 ;  /* 0x000000000f0ac211 */ /* 0x0c0fe400078c10ff */
[----:B------:R-:W-:Y:S01]  /*1bb10*/  @!P2 LEA R8, P3, R18, R0, 0x2 ;  /* 0x000000001208a211 */ /* 0x000fe200078610ff */
[----:B------:R1:W-:Y:S01]  /*1bb20*/  @!P5 ST.E.64 [R2.64], R76 ;  /* 0x0000004c0200d985 */ /* 0x0003e2000c101b08 */
[----:B------:R-:W-:Y:S02]  /*1bb30*/  @!P4 LEA.HI.X R11, R15, R4, R17, 0x2, P6 ;  /* 0x000000040f0bc211 */ /* 0x000fe400030f1411 */
[C---:B------:R-:W-:Y:S02]  /*1bb40*/  IADD3 R17, R242.reuse, 0xb0, RZ ;  /* 0x000000b0f2117810 */ /* 0x040fe40007ffe0ff */
[----:B------:R-:W-:Y:S01]  /*1bb50*/  IADD3 R15, R242, 0xb8, RZ ;  /* 0x000000b8f20f7810 */ /* 0x000fe20007ffe0ff */
[----:B------:R3:W-:Y:S01]  /*1bb60*/  @!P4 ST.E.64 [R10.64], R124 ;  /* 0x0000007c0a00c985 */ /* 0x0007e2000c101b08 */
[----:B--2---:R-:W-:-:S02]  /*1bb70*/  @!P1 LEA R6, P5, R16, R0, 0x2 ;  /* 0x0000000010069211 */ /* 0x004fc400078a10ff */
[----:B------:R-:W-:Y:S02]  /*1bb80*/  SHF.R.S32.HI R17, RZ, 0x1f, R17 ;  /* 0x0000001fff117819 */ /* 0x000fe40000011411 */
        /* <DEDUP_REMOVED lines=8> */
.L_x_1435:
[----:B------:R-:W-:Y:S05]  /*1bc10*/  BSYNC B0 ;  /* 0x0000000000007941 */ /* 0x000fea0003800000 */
.L_x_1434:
[----:B------:R-:W-:Y:S05]  /*1bc20*/  BRA.DIV ~URZ, `(.L_x_1436) ;  /* 0x00004b427f007947 */ /* 0x000fea000b800000 */
[----:B---3--:R3:W2:Y:S04]  /*1bc30*/  SHFL.IDX PT, R4, R5, 0x1, 0x1c1f ;  /* 0x003c1f0005047f89 */ /* 0x0086a800000e0000 */
[----:B-1----:R3:W1:Y:S02]  /*1bc40*/  SHFL.IDX PT, R0, R12, 0x1, 0x1c1f ;  /* 0x003c1f000c007f89 */ /* 0x00266400000e0000 */
.L_x_1508:
[----:B------:R-:W-:-:S13]  /*1bc50*/  ISETP.NE.AND P0, PT, R13, RZ, PT ;  /* 0x000000ff0d00720c */ /* 0x000fda0003f05270 */
[----:B------:R-:W-:Y:S05]  /*1bc60*/  @P0 BRA `(.L_x_1431) ;  /* 0x0000177000000947 */ /* 0x000fea0003800000 */
[C---:B------:R-:W-:Y:S02]  /*1bc70*/  ISETP.GE.AND P4, PT, R242.reuse, c[0x0][0x3c8], PT ;  /* 0x0000f200f2007a0c */ /* 0x040fe40003f86270 */
[C---:B------:R-:W-:Y:S02]  /*1bc80*/  IADD3 R15, R242.reuse, 0x18, RZ ;  /* 0x00000018f20f7810 */ /* 0x040fe40007ffe0ff */
[----:B------:R-:W-:Y:S02]  /*1bc90*/  IADD3 R8, R242, 0x8, RZ ;  /* 0x00000008f2087810 */ /* 0x000fe40007ffe0ff */
[----:B------:R-:W-:Y:S02]  /*1bca0*/  ISETP.GE.AND P1, PT, R15, c[0x0][0x3c8], PT ;  /* 0x0000f2000f007a0c */ /* 0x000fe40003f26270 */
[----:B------:R-:W-:Y:S02]  /*1bcb0*/  ISETP.GE.AND P3, PT, R8, c[0x0][0x3c8], PT ;  /* 0x0000f20008007a0c */ /* 0x000fe40003f66270 */
[----:B---3--:R-:W-:-:S02]  /*1bcc0*/  IADD3 R5, R242, 0x10, RZ ;  /* 0x00000010f2057810 */ /* 0x008fc40007ffe0ff */
[C---:B------:R-:W-:Y:S01]  /*1bcd0*/  IADD3 R9, R242.reuse, 0x8, RZ ;  /* 0x00000008f2097810 */ /* 0x040fe20007ffe0ff */
[----:B-1----:R-:W-:Y:S01]  /*1bce0*/  @!P4 IMAD.MOV.U32 R6, RZ, RZ, R0 ;  /* 0x000000ffff06c224 */ /* 0x002fe200078e0000 */
[----:B------:R-:W-:Y:S01]  /*1bcf0*/  ISETP.GE.AND P2, PT, R5, c[0x0][0x3c8], PT ;  /* 0x0000f20005007a0c */ /* 0x000fe20003f46270 */
[----:B--2---:R-:W-:Y:S01]  /*1bd00*/  @!P4 IMAD.MOV.U32 R7, RZ, RZ, R4 ;  /* 0x000000ffff07c224 */ /* 0x004fe200078e0004 */
        /* <DEDUP_REMOVED lines=33> */
[C---:B------:R-:W-:Y:S01]  /*1bf20*/  IADD3 R15, R242.reuse, 0x48, RZ ;  /* 0x00000048f20f7810 */ /* 0x040fe20007ffe0ff */
[----:B------:R2:W-:Y:S01]  /*1bf30*/  @!P0 ST.E.64 [R2.64], R88 ;  /* 0x0000005802008985 */ /* 0x0005e2000c101b08 */
[C---:B---3--:R-:W-:Y:S02]  /*1bf40*/  @!P5 LEA R8, P0, R11.reuse, R0, 0x2 ;  /* 0x000000000b08d211 */ /* 0x048fe400078010ff */
[----:B------:R-:W-:Y:S02]  /*1bf50*/  SHF.R.S32.HI R12, RZ, 0x1f, R12 ;  /* 0x0000001fff0c7819 */ /* 0x000fe4000001140c */
[C---:B------:R-:W-:Y:S02]  /*1bf60*/  IADD3 R10, R242.reuse, 0x40, RZ ;  /* 0x00000040f20a7810 */ /* 0x040fe40007ffe0ff */
        /* <DEDUP_REMOVED lines=28> */
[C---:B------:R-:W-:Y:S02]  /*1c130*/  IADD3 R12, R242.reuse, 0x50, RZ ;  /* 0x00000050f20c7810 */ /* 0x040fe40007ffe0ff */
        /* <DEDUP_REMOVED lines=14> */
[C---:B-1----:R-:W-:Y:S02]  /*1c220*/  @!P5 LEA R8, P0, R5.reuse, R0, 0x2 ;  /* 0x000000000508d211 */ /* 0x042fe400078010ff */
[----:B------:R-:W-:Y:S02]  /*1c230*/  SHF.R.S32.HI R13, RZ, 0x1f, R13 ;  /* 0x0000001fff0d7819 */ /* 0x000fe4000001140d */
[----:B------:R-:W-:Y:S02]  /*1c240*/  IADD3 R15, R242, 0x60, RZ ;  /* 0x00000060f20f7810 */ /* 0x000fe40007ffe0ff */
[----:B------:R-:W-:Y:S02]  /*1c250*/  ISETP.GE.AND P1, PT, R12, c[0x0][0x3c8], PT ;  /* 0x0000f2000c007a0c */ /* 0x000fe40003f26270 */
[----:B------:R-:W-:-:S02]  /*1c260*/  @!P5 LEA.HI.X R9, R5, R4, R13, 0x2, P0 ;  /* 0x000000040509d211 */ /* 0x000fc400000f140d */
[----:B------:R-:W-:Y:S02]  /*1c270*/  SHF.R.S32.HI R15, RZ, 0x1f, R15 ;  /* 0x0000001fff0f7819 */ /* 0x000fe4000001140f */
[C---:B------:R-:W-:Y:S01]  /*1c280*/  IADD3 R11, R242.reuse, 0x70, RZ ;  /* 0x00000070f20b7810 */ /* 0x040fe20007ffe0ff */
[----:B------:R1:W-:Y:S01]  /*1c290*/  @!P5 ST.E.64 [R8.64], R126 ;  /* 0x0000007e0800d985 */ /* 0x0003e2000c101b08 */
[C---:B------:R-:W-:Y:S02]  /*1c2a0*/  IADD3 R13, R242.reuse, 0x68, RZ ;  /* 0x00000068f20d7810 */ /* 0x040fe40007ffe0ff */
        /* <DEDUP_REMOVED lines=14> */
[C---:B-1----:R-:W-:Y:S02]  /*1c390*/  @!P2 LEA R8, P3, R11.reuse, R0, 0x2 ;  /* 0x000000000b08a211 */ /* 0x042fe400078610ff */
[C---:B------:R-:W-:Y:S02]  /*1c3a0*/  IADD3 R14, R242.reuse, 0x88, RZ ;  /* 0x00000088f20e7810 */ /* 0x040fe40007ffe0ff */
        /* <DEDUP_REMOVED lines=18> */
[----:B------:R-:W-:Y:S01]  /*1c4d0*/  IADD3 R11, R242, 0x90, RZ ;  /* 0x00000090f20b7810 */ /* 0x000fe20007ffe0ff */
        /* <DEDUP_REMOVED lines=9> */
[----:B--2---:R-:W-:Y:S02]  /*1c570*/  @!P4 LEA R2, P6, R10, R0, 0x2 ;  /* 0x000000000a02c211 */ /* 0x004fe400078c10ff */
        /* <DEDUP_REMOVED lines=23> */
[----:B------:R-:W-:Y:S02]  /*1c6f0*/  @!P0 LEA.HI.X R3, R5, R4, R12, 0x2, P4 ;  /* 0x0000000405038211 */ /* 0x000fe400020f140c */
[----:B------:R-:W-:Y:S01]  /*1c700*/  IADD3 R5, R242, 0xb8, RZ ;  /* 0x000000b8f2057810 */ /* 0x000fe20007ffe0ff */
[----:B------:R1:W-:Y:S04]  /*1c710*/  @!P1 ST.E.64 [R6.64], R74 ;  /* 0x0000004a06009985 */ /* 0x0003e8000c101b08 */
[----:B------:R1:W-:Y:S01]  /*1c720*/  @!P0 ST.E.64 [R2.64], R58 ;  /* 0x0000003a02008985 */ /* 0x0003e2000c101b08 */
[----:B------:R-:W-:-:S13]  /*1c730*/  ISETP.GE.AND P0, PT, R5, c[0x0][0x3c8], PT ;  /* 0x0000f20005007a0c */ /* 0x000fda0003f06270 */
[----:B------:R-:W-:Y:S05]  /*1c740*/  @P0 BRA `(.L_x_1431) ;  /* 0x00000c9000000947 */ /* 0x000fea0003800000 */
[----:B------:R-:W-:Y:S02]  /*1c750*/  IADD3 R12, R242, 0xb8, RZ ;  /* 0x000000b8f20c7810 */ /* 0x000fe40007ffe0ff */
[----:B-1----:R-:W-:Y:S02]  /*1c760*/  LEA R2, P0, R5, R0, 0x2 ;  /* 0x0000000005027211 */ /* 0x002fe400078010ff */
[----:B------:R-:W-:-:S04]  /*1c770*/  SHF.R.S32.HI R12, RZ, 0x1f, R12 ;  /* 0x0000001fff0c7819 */ /* 0x000fc8000001140c */
[----:B------:R-:W-:-:S05]  /*1c780*/  LEA.HI.X R3, R5, R4, R12, 0x2, P0 ;  /* 0x0000000405037211 */ /* 0x000fca00000f140c */
[----:B------:R1:W-:Y:S01]  /*1c790*/  ST.E.64 [R2.64], R50 ;  /* 0x0000003202007985 */ /* 0x0003e2000c101b08 */
[----:B------:R-:W-:Y:S05]  /*1c7a0*/  BRA `(.L_x_1431) ;  /* 0x00000c3000007947 */ /* 0x000fea0003800000 */
.L_x_1416:
        /* <DEDUP_REMOVED lines=16> */
[----:B-----5:R3:W4:Y:S04]  /*1c8b0*/  LDG.E R15, [R2.64] ;  /* 0x00000008020f7981 */ /* 0x020728000c1e1900 */
[----:B--23--:R-:W4:Y:S02]  /*1c8c0*/  LDG.E R2, [R2.64+0x4] ;  /* 0x0000040802027981 */ /* 0x00cf24000c1e1900 */
[----:B----4-:R-:W-:Y:S02]  /*1c8d0*/  IADD3 R15, -R15, R2, RZ ;  /* 0x000000020f0f7210 */ /* 0x010fe40007ffe1ff */
.L_x_1437:
        /* <DEDUP_REMOVED lines=12> */
[----:B------:R-:W2:Y:S01]  /*1c9a0*/  LDL.LU R22, [R1] ;  /* 0x0000000001167983 */ /* 0x000ea20000300800 */
[----:B------:R-:W-:Y:S01]  /*1c9b0*/  IMAD.MOV.U32 R2, RZ, RZ, 0x368 ;  /* 0x00000368ff027424 */ /* 0x000fe200078e00ff */
[----:B------:R-:W-:-:S04]  /*1c9c0*/  ISETP.GT.AND P2, PT, R19, 0x1, PT ;  /* 0x000000011300780c */ /* 0x000fc80003f44270 */
[----:B------:R-:W-:-:S04]  /*1c9d0*/  SEL R2, R2, 0x328, P2 ;  /* 0x0000032802027807 */ /* 0x000fc80001000000 */
[----:B------:R3:W4:Y:S08]  /*1c9e0*/  LDC.64 R10, c[0x0][R2+0x170] ;  /* 0x00005c00020a7b82 */ /* 0x0007300000000a00 */
[----:B------:R3:W5:Y:S08]  /*1c9f0*/  LDC.64 R8, c[0x0][R2+0x168] ;  /* 0x00005a0002087b82 */ /* 0x0007700000000a00 */
[----:B------:R3:W1:Y:S08]  /*1ca00*/  LDC.64 R16, c[0x0][R2+0x178] ;  /* 0x00005e0002107b82 */ /* 0x0006700000000a00 */
[----:B------:R3:W1:Y:S02]  /*1ca10*/  LDC.64 R12, c[0x0][R2+0x160] ;  /* 0x00005800020c7b82 */ /* 0x0006640000000a00 */
[----:B---3--:R-:W-:-:S02]  /*1ca20*/  IMAD.MOV.U32 R2, RZ, RZ, c[0x0][0x4e8] ;  /* 0x00013a00ff027624 */ /* 0x008fc400078e00ff */
        /* <DEDUP_REMOVED lines=13> */
[----:B------:R-:W-:-:S03]  /*1cb00*/  IADD3.X R11, R7, R11, R18, P1, P0 ;  /* 0x0000000b070b7210 */ /* 0x000fc60000fe0412 */
[----:B------:R-:W-:-:S05]  /*1cb10*/  IMAD R6, R6, c[0x0][0x4e8], R14 ;  /* 0x00013a0006067a24 */ /* 0x000fca00078e020e */
[----:B------:R-:W-:Y:S02]  /*1cb20*/  SHF.R.S32.HI R7, RZ, 0x1f, R6 ;  /* 0x0000001fff077819 */ /* 0x000fe40000011406 */
[----:B--2---:R-:W-:-:S05]  /*1cb30*/  SEL R5, R22, RZ, P2 ;  /* 0x000000ff16057207 */ /* 0x004fca0001000000 */
[-C--:B-1----:R-:W-:Y:S02]  /*1cb40*/  IMAD R10, R17, R5.reuse, RZ ;  /* 0x00000005110a7224 */ /* 0x082fe400078e02ff */
[----:B------:R-:W-:Y:S01]  /*1cb50*/  IMAD.WIDE.U32 R8, R16, R5, RZ ;  /* 0x0000000510087225 */ /* 0x000fe200078e00ff */
[----:B------:R-:W-:-:S04]  /*1cb60*/  SHF.R.S32.HI R5, RZ, 0x1f, R2 ;  /* 0x0000001fff057819 */ /* 0x000fc80000011402 */
[----:B------:R-:W-:Y:S01]  /*1cb70*/  IADD3 R9, R9, R10, RZ ;  /* 0x0000000a09097210 */ /* 0x000fe20007ffe0ff */
[----:B------:R-:W-:Y:S01]  /*1cb80*/  IMAD.MOV.U32 R10, RZ, RZ, c[0x0][0x4a8] ;  /* 0x00012a00ff0a7624 */ /* 0x000fe200078e00ff */
[----:B------:R-:W-:Y:S01]  /*1cb90*/  IADD3 R8, P1, P0, R2, R21, R8 ;  /* 0x0000001502087210 */ /* 0x000fe2000783e008 */
[----:B------:R-:W-:-:S03]  /*1cba0*/  IMAD R2, R13, R6, RZ ;  /* 0x000000060d027224 */ /* 0x000fc600078e02ff */
[----:B------:R-:W-:Y:S01]  /*1cbb0*/  IADD3.X R9, R5, R11, R9, P1, P0 ;  /* 0x0000000b05097210 */ /* 0x000fe20000fe0409 */
[----:B------:R-:W-:Y:S01]  /*1cbc0*/  IMAD R2, R12, R7, R2 ;  /* 0x000000070c027224 */ /* 0x000fe200078e0202 */
[----:B------:R-:W-:-:S03]  /*1cbd0*/  MOV R5, c[0x0][0x4ac] ;  /* 0x00012b0000057a02 */ /* 0x000fc60000000f00 */
[----:B------:R-:W-:Y:S01]  /*1cbe0*/  IMAD.WIDE.U32 R6, R12, R6, R8 ;  /* 0x000000060c067225 */ /* 0x000fe200078e0008 */
[----:B------:R-:W-:Y:S02]  /*1cbf0*/  SEL R8, R10, c[0x0][0x450], P2 ;  /* 0x000114000a087a07 */ /* 0x000fe40001000000 */
[----:B------:R-:W-:Y:S01]  /*1cc00*/  SEL R5, R5, c[0x0][0x454], P2 ;  /* 0x0001150005057a07 */ /* 0x000fe20001000000 */
[----:B------:R-:W-:Y:S01]  /*1cc10*/  IMAD.IADD R2, R7, 0x1, R2 ;  /* 0x0000000107027824 */ /* 0x000fe200078e0202 */
[----:B------:R-:W-:-:S04]  /*1cc20*/  LEA R8, P0, R6, R8, 0x2 ;  /* 0x0000000806087211 */ /* 0x000fc800078010ff */
[----:B------:R-:W-:Y:S02]  /*1cc30*/  LEA.HI.X R9, R6, R5, R2, 0x2, P0 ;  /* 0x0000000506097211 */ /* 0x000fe400000f1402 */
[----:B------:R-:W-:-:S05]  /*1cc40*/  MOV R2, 0xff800000 ;  /* 0xff80000000027802 */ /* 0x000fca0000000f00 */
[----:B------:R1:W-:Y:S02]  /*1cc50*/  STG.E [R8.64], R2 ;  /* 0x0000000208007986 */ /* 0x0003e4000c101908 */
.L_x_1439:
[----:B------:R-:W-:Y:S05]  /*1cc60*/  BSYNC B0 ;  /* 0x0000000000007941 */ /* 0x000fea0003800000 */
.L_x_1438:
[----:B------:R-:W-:-:S13]  /*1cc70*/  ISETP.GT.AND P0, PT, R19, 0x1, PT ;  /* 0x000000011300780c */ /* 0x000fda0003f04270 */
[----:B------:R-:W-:Y:S05]  /*1cc80*/  @P0 BRA `(.L_x_1431) ;  /* 0x0000075000000947 */ /* 0x000fea0003800000 */
[----:B------:R-:W-:Y:S01]  /*1cc90*/  MOV R5, c[0x0][0x4e8] ;  /* 0x00013a0000057a02 */ /* 0x000fe20000000f00 */
[----:B-1----:R-:W-:Y:S01]  /*1cca0*/  IMAD R2, R18, c[0x0][0x3a0], RZ ;  /* 0x0000e80012027a24 */ /* 0x002fe200078e02ff */
[----:B------:R-:W1:Y:S01]  /*1ccb0*/  S2R R11, SR_TID.X ;  /* 0x00000000000b7919 */ /* 0x000e620000002100 */
[----:B------:R-:W-:Y:S01]  /*1ccc0*/  IMAD.WIDE.U32 R6, R0, c[0x0][0x3a0], RZ ;  /* 0x0000e80000067a25 */ /* 0x000fe200078e00ff */
[----:B------:R-:W-:-:S03]  /*1ccd0*/  ISETP.NE.AND P0, PT, R5, 0x1, PT ;  /* 0x000000010500780c */ /* 0x000fc60003f05270 */
[----:B------:R-:W-:Y:S01]  /*1cce0*/  IMAD R0, R0, c[0x0][0x3a4], R2 ;  /* 0x0000e90000007a24 */ /* 0x000fe200078e0202 */
[----:B------:R-:W-:Y:S01]  /*1ccf0*/  IADD3 R2, R220, R239, RZ ;  /* 0x000000efdc027210 */ /* 0x000fe20007ffe0ff */
        /* <DEDUP_REMOVED lines=8> */
[----:B------:R-:W-:Y:S01]  /*1cd80*/  SHF.R.S32.HI R8, RZ, 0x1f, R0 ;  /* 0x0000001fff087819 */ /* 0x000fe20000011400 */
[----:B------:R-:W-:Y:S01]  /*1cd90*/  IMAD.MOV.U32 R4, RZ, RZ, R6 ;  /* 0x000000ffff047224 */ /* 0x000fe200078e0006 */
[----:B-1----:R-:W-:-:S03]  /*1cda0*/  SHF.R.S32.HI R10, RZ, 0x1f, R11 ;  /* 0x0000001fff0a7819 */ /* 0x002fc6000001140b */
[----:B------:R-:W-:Y:S01]  /*1cdb0*/  IMAD.WIDE.U32 R6, R3, c[0x0][0x3f0], R4 ;  /* 0x0000fc0003067a25 */ /* 0x000fe200078e0004 */
[----:B------:R-:W-:Y:S02]  /*1cdc0*/  IADD3 R4, -R0, RZ, RZ ;  /* 0x000000ff00047210 */ /* 0x000fe40007ffe1ff */
[----:B------:R-:W-:Y:S01]  /*1cdd0*/  LEA.HI R10, R10, R11, RZ, 0x3 ;  /* 0x0000000b0a0a7211 */ /* 0x000fe200078f18ff */
[----:B------:R-:W-:Y:S01]  /*1cde0*/  IMAD R5, R8, c[0x0][0x3e0], RZ ;  /* 0x0000f80008057a24 */ /* 0x000fe200078e02ff */
[----:B------:R-:W-:Y:S01]  /*1cdf0*/  IADD3 R3, R7, R9, RZ ;  /* 0x0000000907037210 */ /* 0x000fe20007ffe0ff */
[----:B------:R-:W-:Y:S01]  /*1ce00*/  IMAD R4, R4, c[0x0][0x4e8], R2 ;  /* 0x00013a0004047a24 */ /* 0x000fe200078e0202 */
[----:B------:R-:W-:Y:S01]  /*1ce10*/  SHF.R.S32.HI R10, RZ, 0x3, R10 ;  /* 0x00000003ff0a7819 */ /* 0x000fe2000001140a */
[----:B------:R-:W-:Y:S02]  /*1ce20*/  IMAD.MOV.U32 R2, RZ, RZ, R6 ;  /* 0x000000ffff027224 */ /* 0x000fe400078e0006 */
[----:B------:R-:W-:-:S02]  /*1ce30*/  IMAD R5, R0, c[0x0][0x3e4], R5 ;  /* 0x0000f90000057a24 */ /* 0x000fc400078e0205 */
[----:B------:R-:W-:Y:S01]  /*1ce40*/  IMAD.WIDE.U32 R2, R0, c[0x0][0x3e0], R2 ;  /* 0x0000f80000027a25 */ /* 0x000fe200078e0002 */
[----:B------:R-:W-:-:S04]  /*1ce50*/  SHF.R.S32.HI R0, RZ, 0x1f, R4 ;  /* 0x0000001fff007819 */ /* 0x000fc80000011404 */
[----:B------:R-:W-:Y:S01]  /*1ce60*/  IADD3 R3, R3, R5, RZ ;  /* 0x0000000503037210 */ /* 0x000fe20007ffe0ff */
[----:B------:R-:W-:-:S04]  /*1ce70*/  IMAD R0, R0, c[0x0][0x3d8], RZ ;  /* 0x0000f60000007a24 */ /* 0x000fc800078e02ff */
[----:B------:R-:W-:-:S04]  /*1ce80*/  IMAD.WIDE.U32 R2, R4, c[0x0][0x3d8], R2 ;  /* 0x0000f60004027a25 */ /* 0x000fc800078e0002 */
[----:B------:R-:W-:Y:S01]  /*1ce90*/  IMAD R4, R4, c[0x0][0x3dc], R0 ;  /* 0x0000f70004047a24 */ /* 0x000fe200078e0200 */
[----:B------:R-:W-:-:S04]  /*1cea0*/  LEA R7, P0, R2, c[0x0][0x380], 0x1 ;  /* 0x0000e00002077a11 */ /* 0x000fc800078008ff */
[----:B------:R-:W-:Y:S02]  /*1ceb0*/  IADD3 R6, R3, R4, RZ ;  /* 0x0000000403067210 */ /* 0x000fe40007ffe0ff */
[----:B------:R-:W-:Y:S02]  /*1cec0*/  IADD3 R4, R10, R239, RZ ;  /* 0x000000ef0a047210 */ /* 0x000fe40007ffe0ff */
[----:B------:R-:W-:Y:S01]  /*1ced0*/  LEA.HI.X R6, R2, c[0x0][0x384], R6, 0x1, P0 ;  /* 0x0000e10002067a11 */ /* 0x000fe200000f0c06 */
[----:B------:R-:W-:Y:S05]  /*1cee0*/  BRA.DIV ~URZ, `(.L_x_1440) ;  /* 0x000039427f007947 */ /* 0x000fea000b800000 */
[----:B------:R1:W2:Y:S02]  /*1cef0*/  SHFL.IDX PT, R8, R6, RZ, 0x181f ;  /* 0x00181fff06087589 */ /* 0x0002a400000e0000 */
.L_x_1509:
[----:B------:R-:W-:Y:S05]  /*1cf00*/  BRA.DIV ~URZ, `(.L_x_1441) ;  /* 0x000039927f007947 */ /* 0x000fea000b800000 */
[----:B------:R3:W4:Y:S02]  /*1cf10*/  SHFL.IDX PT, R0, R7, RZ, 0x181f ;  /* 0x00181fff07007589 */ /* 0x00072400000e0000 */
.L_x_1510:
        /* <DEDUP_REMOVED lines=16> */
.L_x_1443:
[----:B------:R-:W-:Y:S05]  /*1d020*/  BSYNC B0 ;  /* 0x0000000000007941 */ /* 0x000fea0003800000 */
.L_x_1442:
[----:B------:R-:W-:Y:S05]  /*1d030*/  BRA.DIV ~URZ, `(.L_x_1444) ;  /* 0x000038c27f007947 */ /* 0x000fea000b800000 */
[----:B--2---:R2:W1:Y:S04]  /*1d040*/  SHFL.IDX PT, R8, R6, 0x1, 0x181f ;  /* 0x00381f0006087f89 */ /* 0x00446800000e0000 */
[----:B----4-:R2:W4:Y:S02]  /*1d050*/  SHFL.IDX PT, R0, R7, 0x1, 0x181f ;  /* 0x00381f0007007f89 */ /* 0x01052400000e0000 */
.L_x_1511:
        /* <DEDUP_REMOVED lines=16> */
.L_x_1446:
[----:B------:R-:W-:Y:S05]  /*1d160*/  BSYNC B0 ;  /* 0x0000000000007941 */ /* 0x000fea0003800000 */
.L_x_1445:
[----:B------:R-:W-:Y:S05]  /*1d170*/  BRA.DIV ~URZ, `(.L_x_1447) ;  /* 0x000038427f007947 */ /* 0x000fea000b800000 */
[----:B-1----:R1:W2:Y:S02]  /*1d180*/  SHFL.IDX PT, R8, R6, 0x2, 0x181f ;  /* 0x00581f0006087f89 */ /* 0x0022a400000e0000 */
.L_x_1512:
[----:B------:R-:W-:Y:S05]  /*1d190*/  BRA.DIV ~URZ, `(.L_x_1448) ;  /* 0x000038927f007947 */ /* 0x000fea000b800000 */
[----:B----4-:R4:W1:Y:S02]  /*1d1a0*/  SHFL.IDX PT, R0, R7, 0x2, 0x181f ;  /* 0x00581f0007007f89 */ /* 0x01086400000e0000 */
.L_x_1513:
        /* <DEDUP_REMOVED lines=16> */
.L_x_1450:
[----:B------:R-:W-:Y:S05]  /*1d2b0*/  BSYNC B0 ;  /* 0x0000000000007941 */ /* 0x000fea0003800000 */
.L_x_1449:
[----:B------:R-:W-:Y:S05]  /*1d2c0*/  BRA.DIV ~URZ, `(.L_x_1451) ;  /* 0x000037c27f007947 */ /* 0x000fea000b800000 */
[----:B-12---:R-:W1:Y:S04]  /*1d2d0*/  SHFL.IDX PT, R6, R6, 0x3, 0x181f ;  /* 0x00781f0006067f89 */ /* 0x006e6800000e0000 */
[----:B---34-:R-:W2:Y:S02]  /*1d2e0*/  SHFL.IDX PT, R7, R7, 0x3, 0x181f ;  /* 0x00781f0007077f89 */ /* 0x018ea400000e0000 */
.L_x_1514:
[----:B------:R-:W-:-:S04]  /*1d2f0*/  IADD3 R4, R4, 0x60, RZ ;  /* 0x0000006004047810 */ /* 0x000fc80007ffe0ff */
        /* <DEDUP_REMOVED lines=14> */
.L_x_1431:
[----:B------:R-:W-:Y:S05]  /*1d3e0*/  BSYNC B1 ;  /* 0x0000000000017941 */ /* 0x000fea0003800000 */
.L_x_1415:
[----:B-1-3--:R-:W3:Y:S02]  /*1d3f0*/  LDL R0, [R1+0x54] ;  /* 0x0000540001007983 */ /* 0x00aee40000100800 */
[----:B---3--:R-:W-:-:S13]  /*1d400*/  ISETP.NE.AND P0, PT, R0, RZ, PT ;  /* 0x000000ff0000720c */ /* 0x008fda0003f05270 */
[----:B------:R-:W-:Y:S01]  /*1d410*/  @P0 WARPSYNC 0xffffffff ;  /* 0xffffffff00000948 */ /* 0x000fe20003800000 */
[----:B------:R-:W-:Y:S06]  /*1d420*/  @P0 BAR.SYNC.DEFER_BLOCKING 0x5, 0x100 ;  /* 0x0144000000000b1d */ /* 0x000fec0000010000 */
[----:B------:R-:W1:Y:S04]  /*1d430*/  @P0 LDS.128 R244, [0x18100] ;  /* 0x01810000fff40984 */ /* 0x000e680000000c00 */
[----:B------:R-:W-:Y:S06]  /*1d440*/  @P0 BAR.ARV 0x4, 0x100 ;  /* 0x0104000000000b1d */ /* 0x000fec0000002000 */
[----:B------:R-:W-:Y:S05]  /*1d450*/  @P0 BRA `(.L_x_1452) ;  /* 0x00000f6000000947 */ /* 0x000fea0003800000 */
[----:B------:R-:W3:Y:S01]  /*1d460*/  S2R R0, SR_TID.X ;  /* 0x0000000000007919 */ /* 0x000ee20000002100 */
[----:B------:R-:W-:Y:S01]  /*1d470*/  IMAD.MOV.U32 R8, RZ, RZ, RZ ;  /* 0x000000ffff087224 */ /* 0x000fe200078e00ff */
[----:B---3--:R-:W-:-:S04]  /*1d480*/  LOP3.LUT R13, R0, 0x1f, RZ, 0xc0, !PT ;  /* 0x0000001f000d7812 */ /* 0x008fc800078ec0ff */
[----:B------:R-:W-:Y:S01]  /*1d490*/  ISETP.NE.AND P6, PT, R13, 0x1f, PT ;  /* 0x0000001f0d00780c */ /* 0x000fe20003fc5270 */
[----:B------:R-:W-:Y:S10]  /*1d4a0*/  BRA.DIV ~URZ, `(.L_x_1453) ;  /* 0x000036b27f007947 */ /* 0x000ff4000b800000 */
[----:B------:R3:W4:Y:S02]  /*1d4b0*/  SHFL.IDX PT, R9, R28, RZ, 0x1f ;  /* 0x00001fff1c097589 */ /* 0x00072400000e0000 */
.L_x_1515:
[----:B------:R-:W-:Y:S05]  /*1d4c0*/  BRA.DIV ~URZ, `(.L_x_1454) ;  /* 0x000037027f007947 */ /* 0x000fea000b800000 */
[----:B------:R3:W4:Y:S02]  /*1d4d0*/  SHFL.IDX PT, R6, R28, 0x1, 0x1f ;  /* 0x00201f001c067f89 */ /* 0x00072400000e0000 */
.L_x_1516:
[----:B-1----:R-:W-:Y:S02]  /*1d4e0*/  IMAD.IADD R0, R247, 0x1, R13 ;  /* 0x00000001f7007824 */ /* 0x002fe400078e020d */
[----:B--2-4-:R-:W-:-:S03]  /*1d4f0*/  IMAD.MOV.U32 R7, RZ, RZ, RZ ;  /* 0x000000ffff077224 */ /* 0x014fc600078e00ff */
[----:B------:R-:W-:-:S13]  /*1d500*/  ISETP.GE.OR P0, PT, R0, c[0x0][0x53c], !P6 ;  /* 0x00014f0000007a0c */ /* 0x000fda0007706670 */
[----:B------:R-:W-:Y:S01]  /*1d510*/  @!P0 MOV R2, 0x4 ;  /* 0x0000000400028802 */ /* 0x000fe20000000f00 */
[----:B------:R-:W-:-:S04]  /*1d520*/  @!P0 IMAD.MOV.U32 R4, RZ, RZ, 0x4 ;  /* 0x00000004ff048424 */ /* 0x000fc800078e00ff */
[----:B------:R-:W-:-:S04]  /*1d530*/  @!P0 IMAD.WIDE R4, R0, R4, c[0x0][0x580] ;  /* 0x0001600000048625 */ /* 0x000fc800078e0204 */
[----:B------:R-:W-:Y:S01]  /*1d540*/  @!P0 IMAD.WIDE R2, R0, R2, c[0x0][0x578] ;  /* 0x00015e0000028625 */ /* 0x000fe200078e0202 */
[----:B------:R-:W2:Y:S04]  /*1d550*/  @!P0 LDG.E R7, [R4.64] ;  /* 0x0000000804078981 */ /* 0x000ea8000c1e1900 */
[----:B------:R-:W2:Y:S01]  /*1d560*/  @!P0 LDG.E R8, [R2.64] ;  /* 0x0000000802088981 */ /* 0x000ea2000c1e1900 */
[C---:B------:R-:W-:Y:S02]  /*1d570*/  ISETP.GE.U32.AND P4, PT, R13.reuse, 0x10, PT ;  /* 0x000000100d00780c */ /* 0x040fe40003f86070 */
[C---:B------:R-:W-:Y:S02]  /*1d580*/  ISETP.GE.U32.AND P3, PT, R13.reuse, 0x8, PT ;  /* 0x000000080d00780c */ /* 0x040fe40003f66070 */
[----:B------:R-:W-:-:S02]  /*1d590*/  ISETP.GE.U32.AND P2, PT, R13, 0x4, PT ;  /* 0x000000040d00780c */ /* 0x000fc40003f46070 */
[C---:B------:R-:W-:Y:S02]  /*1d5a0*/  ISETP.GE.U32.AND P1, PT, R13.reuse, 0x2, PT ;  /* 0x000000020d00780c */ /* 0x040fe40003f26070 */
[----:B------:R-:W-:Y:S02]  /*1d5b0*/  ISETP.NE.AND P5, PT, R13, RZ, PT ;  /* 0x000000ff0d00720c */ /* 0x000fe40003fa5270 */
[----:B------:R-:W-:Y:S01]  /*1d5c0*/  MOV R12, RZ ;  /* 0x000000ff000c7202 */ /* 0x000fe20000000f00 */
[----:B--2---:R-:W-:Y:S01]  /*1d5d0*/  IMAD R0, R8, R7, RZ ;  /* 0x0000000708007224 */ /* 0x004fe200078e02ff */
[----:B------:R-:W-:Y:S07]  /*1d5e0*/  BRA.DIV ~URZ, `(.L_x_1455) ;  /* 0x000036527f007947 */ /* 0x000fee000b800000 */
[----:B------:R1:W2:Y:S02]  /*1d5f0*/  SHFL.UP PT, R4, R0, 0x1, RZ ;  /* 0x0420000000047989 */ /* 0x0002a400000e00ff */
.L_x_1517:
        /* <DEDUP_REMOVED lines=16> */
.L_x_1518:
[----:B--2---:R-:W-:Y:S01]  /*1d700*/  IMAD R0, R0, c[0x0][0x538], RZ ;  /* 0x00014e0000007a24 */ /* 0x004fe200078e02ff */
[----:B------:R-:W-:Y:S04]  /*1d710*/  BSSY B1, `(.L_x_1457) ;  /* 0x00000c5000017945 */ /* 0x000fe80003800000 */
[----:B------:R-:W-:-:S04]  /*1d720*/  IADD3 R6, R0, R6, RZ ;  /* 0x0000000600067210 */ /* 0x000fc80007ffe0ff */
[----:B------:R-:W-:-:S13]  /*1d730*/  ISETP.GT.AND P0, PT, R6, R9, PT ;  /* 0x000000090600720c */ /* 0x000fda0003f04270 */
[----:B------:R-:W-:Y:S05]  /*1d740*/  @P0 BRA `(.L_x_1458) ;  /* 0x0000025000000947 */ /* 0x000fea0003800000 */
.L_x_1462:
        /* <DEDUP_REMOVED lines=17> */
.L_x_1519:
        /* <DEDUP_REMOVED lines=16> */
.L_x_1520:
[----:B--2---:R-:W-:-:S05]  /*1d960*/  IMAD R0, R0, c[0x0][0x538], RZ ;  /* 0x00014e0000007a24 */ /* 0x004fca00078e02ff */
[----:B------:R-:W-:-:S04]  /*1d970*/  IADD3 R6, R0, R6, RZ ;  /* 0x0000000600067210 */ /* 0x000fc80007ffe0ff */
[----:B------:R-:W-:-:S13]  /*1d980*/  ISETP.GT.AND P0, PT, R6, R9, PT ;  /* 0x000000090600720c */ /* 0x000fda0003f04270 */
[----:B-1-3--:R-:W-:Y:S05]  /*1d990*/  @!P0 BRA `(.L_x_1462) ;  /* 0xfffffdb000008947 */ /* 0x00afea000383ffff */
.L_x_1458:
[----:B------:R-:W-:-:S05]  /*1d9a0*/  IADD3 R11, -R0, R6, RZ ;  /* 0x00000006000b7210 */ /* 0x000fca0007ffe1ff */
[----:B------:R-:W-:-:S05]  /*1d9b0*/  IMAD R0, R4, c[0x0][0x538], R11 ;  /* 0x00014e0004007a24 */ /* 0x000fca00078e020b */
[----:B------:R-:W-:Y:S01]  /*1d9c0*/  ISETP.GT.AND P0, PT, R0, R9, PT ;  /* 0x000000090000720c */ /* 0x000fe20003f04270 */
[----:B------:R-:W-:-:S12]  /*1d9d0*/  BRA.DIV ~URZ, `(.L_x_1463) ;  /* 0x000036327f007947 */ /* 0x000fd8000b800000 */
[----:B------:R-:W-:-:S04]  /*1d9e0*/  VOTE.ANY R10, PT, !P0 ;  /* 0x00000000000a7806 */ /* 0x000fc800040e0100 */
.L_x_1521:
[----:B------:R-:W2:Y:S02]  /*1d9f0*/  POPC R6, R10 ;  /* 0x0000000a00067309 */ /* 0x000ea40000000000 */
[----:B--2---:R-:W-:Y:S01]  /*1da00*/  IADD3 R247, R6, R247, RZ ;  /* 0x000000f706f77210 */ /* 0x004fe20007ffe0ff */
[----:B------:R-:W-:Y:S05]  /*1da10*/  BRA.DIV ~URZ, `(.L_x_1464) ;  /* 0x000036427f007947 */ /* 0x000fea000b800000 */
[----:B------:R2:W4:Y:S04]  /*1da20*/  SHFL.IDX PT, R7, R7, R6, 0x1f ;  /* 0x00001f0607077589 */ /* 0x00052800000e0000 */
[----:B------:R2:W1:Y:S02]  /*1da30*/  SHFL.IDX PT, R5, R8, R6, 0x1f ;  /* 0x00001f0608057589 */ /* 0x00046400000e0000 */
.L_x_1522:
[----:B------:R-:W-:Y:S01]  /*1da40*/  ISETP.NE.AND P0, PT, R10, RZ, PT ;  /* 0x000000ff0a00720c */ /* 0x000fe20003f05270 */
[----:B------:R-:W-:-:S12]  /*1da50*/  BSSY B0, `(.L_x_1465) ;  /* 0x0000005000007945 */ /* 0x000fd80003800000 */
[----:B------:R-:W-:Y:S05]  /*1da60*/  @!P0 BRA `(.L_x_1466) ;  /* 0x0000003000008947 */ /* 0x000fea0003800000 */
[----:B--2---:R-:W-:Y:S01]  /*1da70*/  IADD3 R6, R6, -0x1, RZ ;  /* 0xffffffff06067810 */ /* 0x004fe20007ffe0ff */
[----:B------:R-:W-:Y:S05]  /*1da80*/  BRA.DIV ~URZ, `(.L_x_1467) ;  /* 0x000036a27f007947 */ /* 0x000fea000b800000 */
[----:B------:R2:W3:Y:S02]  /*1da90*/  SHFL.IDX PT, R12, R4, R6, 0x1f ;  /* 0x00001f06040c7589 */ /* 0x0004e400000e0000 */
.L_x_1466:
[----:B------:R-:W-:Y:S05]  /*1daa0*/  BSYNC B0 ;  /* 0x0000000000007941 */ /* 0x000fea0003800000 */
.L_x_1465:
[----:B-1----:R-:W-:Y:S01]  /*1dab0*/  ISETP.NE.AND P0, PT, R5, 0x1, PT ;  /* 0x000000010500780c */ /* 0x002fe20003f05270 */
[----:B---3--:R-:W-:Y:S01]  /*1dac0*/  IMAD R244, R12, c[0x0][0x538], R11 ;  /* 0x00014e000cf47a24 */ /* 0x008fe200078e020b */
[----:B------:R-:W-:Y:S04]  /*1dad0*/  BSSY B0, `(.L_x_1468) ;  /* 0x0000081000007945 */ /* 0x000fe80003800000 */
[----:B------:R-:W-:-:S07]  /*1dae0*/  IADD3 R3, -R244, R9, RZ ;  /* 0x00000009f4037210 */ /* 0x000fce0007ffe1ff */
[----:B------:R-:W-:Y:S05]  /*1daf0*/  @!P0 BRA `(.L_x_1469) ;  /* 0x000003e000008947 */ /* 0x000fea0003800000 */
[-C--:B----4-:R-:W-:Y:S01]  /*1db00*/  IABS R2, R7.reuse ;  /* 0x0000000700027213 */ /* 0x090fe20000000000 */
[----:B--2---:R-:W-:Y:S01]  /*1db10*/  IMAD.MOV.U32 R8, RZ, RZ, RZ ;  /* 0x000000ffff087224 */ /* 0x004fe200078e00ff */
[----:B------:R-:W-:Y:S02]  /*1db20*/  IABS R10, R7 ;  /* 0x00000007000a7213 */ /* 0x000fe40000000000 */
[----:B------:R-:W1:Y:S08]  /*1db30*/  I2F.RP R0, R2 ;  /* 0x0000000200007306 */ /* 0x000e700000209400 */
[----:B-1----:R-:W1:Y:S02]  /*1db40*/  MUFU.RCP R0, R0 ;  /* 0x0000000000007308 */ /* 0x002e640000001000 */
[----:B-1----:R-:W-:-:S06]  /*1db50*/  IADD3 R0, R0, 0xffffffe, RZ ;  /* 0x0ffffffe00007810 */ /* 0x002fcc0007ffe0ff */
[----:B------:R-:W1:Y:S02]  /*1db60*/  F2I.FTZ.U32.TRUNC.NTZ R9, R0 ;  /* 0x0000000000097305 */ /* 0x000e64000021f000 */
[----:B-1----:R-:W-:Y:S01]  /*1db70*/  IMAD.MOV R4, RZ, RZ, -R9 ;  /* 0x000000ffff047224 */ /* 0x002fe200078e0a09 */
[----:B------:R-:W-:-:S03]  /*1db80*/  IABS R0, R5 ;  /* 0x0000000500007213 */ /* 0x000fc60000000000 */
[----:B------:R-:W-:Y:S02]  /*1db90*/  IMAD.MOV.U32 R6, RZ, RZ, R4 ;  /* 0x000000ffff067224 */ /* 0x000fe400078e0004 */
[----:B------:R-:W-:Y:S01]  /*1dba0*/  IMAD.MOV.U32 R4, RZ, RZ, R0 ;  /* 0x000000ffff047224 */ /* 0x000fe200078e0000 */
[----:B------:R-:W-:Y:S01]  /*1dbb0*/  IABS R0, R3 ;  /* 0x0000000300007213 */ /* 0x000fe20000000000 */
[----:B------:R-:W-:Y:S02]  /*1dbc0*/  IMAD R6, R6, R2, RZ ;  /* 0x0000000206067224 */ /* 0x000fe400078e02ff */
[----:B------:R-:W1:Y:S02]  /*1dbd0*/  I2F.RP R11, R4 ;  /* 0x00000004000b7306 */ /* 0x000e640000209400 */
[----:B------:R-:W-:Y:S01]  /*1dbe0*/  IMAD.HI.U32 R9, R9, R6, R8 ;  /* 0x0000000609097227 */ /* 0x000fe200078e0008 */
[----:B------:R-:W-:-:S03]  /*1dbf0*/  MOV R6, R0 ;  /* 0x0000000000067202 */ /* 0x000fc60000000f00 */
[----:B------:R-:W-:-:S04]  /*1dc00*/  IMAD.MOV R0, RZ, RZ, -R10 ;  /* 0x000000ffff007224 */ /* 0x000fc800078e0a0a */
[----:B------:R-:W-:Y:S02]  /*1dc10*/  IMAD.MOV.U32 R8, RZ, RZ, R0 ;  /* 0x000000ffff087224 */ /* 0x000fe400078e0000 */
[----:B------:R-:W-:-:S04]  /*1dc20*/  IMAD.HI.U32 R0, R9, R6, RZ ;  /* 0x0000000609007227 */ /* 0x000fc800078e00ff */
[----:B------:R-:W-:Y:S02]  /*1dc30*/  IMAD R6, R0, R8, R6 ;  /* 0x0000000800067224 */ /* 0x000fe400078e0206 */
[----:B-1----:R-:W1:Y:S03]  /*1dc40*/  MUFU.RCP R8, R11 ;  /* 0x0000000b00087308 */ /* 0x002e660000001000 */
[----:B------:R-:W-:Y:S02]  /*1dc50*/  ISETP.GT.U32.AND P0, PT, R2, R6, PT ;  /* 0x000000060200720c */ /* 0x000fe40003f04070 */
[----:B-1----:R-:W-:-:S11]  /*1dc60*/  IADD3 R8, R8, 0xffffffe, RZ ;  /* 0x0ffffffe08087810 */ /* 0x002fd60007ffe0ff */
[----:B------:R-:W-:Y:S01]  /*1dc70*/  @!P0 IMAD.IADD R6, R6, 0x1, -R2 ;  /* 0x0000000106068824 */ /* 0x000fe200078e0a02 */
[----:B------:R-:W-:Y:S01]  /*1dc80*/  @!P0 IADD3 R0, R0, 0x1, RZ ;  /* 0x0000000100008810 */ /* 0x000fe20007ffe0ff */
[----:B------:R-:W1:Y:S01]  /*1dc90*/  F2I.FTZ.U32.TRUNC.NTZ R9, R8 ;  /* 0x0000000800097305 */ /* 0x000e62000021f000 */
[----:B------:R-:W-:Y:S02]  /*1dca0*/  ISETP.NE.AND P0, PT, R7, RZ, PT ;  /* 0x000000ff0700720c */ /* 0x000fe40003f05270 */
[----:B------:R-:W-:Y:S02]  /*1dcb0*/  ISETP.GE.U32.AND P2, PT, R6, R2, PT ;  /* 0x000000020600720c */ /* 0x000fe40003f46070 */
[----:B------:R-:W-:-:S04]  /*1dcc0*/  LOP3.LUT R2, R3, R7, RZ, 0x3c, !PT ;  /* 0x0000000703027212 */ /* 0x000fc800078e3cff */
[----:B------:R-:W-:-:S07]  /*1dcd0*/  ISETP.GE.AND P1, PT, R2, RZ, PT ;  /* 0x000000ff0200720c */ /* 0x000fce0003f26270 */
[----:B------:R-:W-:Y:S02]  /*1dce0*/  @P2 IADD3 R0, R0, 0x1, RZ ;  /* 0x0000000100002810 */ /* 0x000fe40007ffe0ff */
[----:B-1----:R-:W-:Y:S02]  /*1dcf0*/  IADD3 R2, RZ, -R9, RZ ;  /* 0x80000009ff027210 */ /* 0x002fe40007ffe0ff */
[----:B------:R-:W-:Y:S02]  /*1dd00*/  MOV R8, RZ ;  /* 0x000000ff00087202 */ /* 0x000fe40000000f00 */
[----:B------:R-:W-:Y:S01]  /*1dd10*/  @!P1 IMAD.MOV R0, RZ, RZ, -R0 ;  /* 0x000000ffff009224 */ /* 0x000fe200078e0a00 */
[----:B------:R-:W-:Y:S01]  /*1dd20*/  @!P0 LOP3.LUT R0, RZ, R7, RZ, 0x33, !PT ;  /* 0x00000007ff008212 */ /* 0x000fe200078e33ff */
[----:B------:R-:W-:Y:S01]  /*1dd30*/  IMAD.MOV.U32 R6, RZ, RZ, R2 ;  /* 0x000000ffff067224 */ /* 0x000fe200078e0002 */
[----:B------:R-:W-:Y:S02]  /*1dd40*/  IABS R2, R5 ;  /* 0x0000000500027213 */ /* 0x000fe40000000000 */
[----:B------:R-:W-:Y:S01]  /*1dd50*/  IABS R11, R0 ;  /* 0x00000000000b7213 */ /* 0x000fe20000000000 */
[----:B------:R-:W-:-:S02]  /*1dd60*/  IMAD R6, R6, R4, RZ ;  /* 0x0000000406067224 */ /* 0x000fc400078e02ff */
        /* <DEDUP_REMOVED lines=10> */
[----:B------:R-:W-:Y:S01]  /*1de10*/  ISETP.GE.U32.AND P2, PT, R6, R4, PT ;  /* 0x000000040600720c */ /* 0x000fe20003f46070 */
[----:B------:R-:W-:Y:S01]  /*1de20*/  IMAD.MOV R6, RZ, RZ, -R0 ;  /* 0x000000ffff067224 */ /* 0x000fe200078e0a00 */
        /* <DEDUP_REMOVED lines=11> */
.L_x_1469:
[----:B--2---:R-:W-:-:S04]  /*1dee0*/  IMAD.MOV.U32 R4, RZ, RZ, 0x4 ;  /* 0x00000004ff047424 */ /* 0x004fc800078e00ff */
[----:B------:R-:W-:-:S05]  /*1def0*/  IMAD.WIDE R4, R247, R4, c[0x0][0x590] ;  /* 0x00016400f7047625 */ /* 0x000fca00078e0204 */
[----:B------:R1:W2:Y:S01]  /*1df00*/  LDG.E R6, [R4.64] ;  /* 0x0000000804067981 */ /* 0x0002a2000c1e1900 */
[----:B------:R-:W-:Y:S01]  /*1df10*/  IABS R2, R3 ;  /* 0x0000000300027213 */ /* 0x000fe20000000000 */
[----:B-1----:R-:W-:Y:S02]  /*1df20*/  IMAD.MOV.U32 R4, RZ, RZ, RZ ;  /* 0x000000ffff047224 */ /* 0x002fe400078e00ff */
[----:B--2-4-:R-:W-:-:S05]  /*1df30*/  IMAD R11, R6, R7, RZ ;  /* 0x00000007060b7224 */ /* 0x014fca00078e02ff */
        /* <DEDUP_REMOVED lines=8> */
[----:B------:R-:W-:-:S04]  /*1dfc0*/  IMAD R0, R0, R8, RZ ;  /* 0x0000000800007224 */ /* 0x000fc800078e02ff */
[----:B------:R-:W-:-:S04]  /*1dfd0*/  IMAD.HI.U32 R0, R5, R0, R4 ;  /* 0x0000000005007227 */ /* 0x000fc800078e0004 */
[----:B------:R-:W-:Y:S02]  /*1dfe0*/  IMAD.MOV R4, RZ, RZ, -R9 ;  /* 0x000000ffff047224 */ /* 0x000fe400078e0a09 */
[----:B------:R-:W-:-:S04]  /*1dff0*/  IMAD.HI.U32 R0, R0, R2, RZ ;  /* 0x0000000200007227 */ /* 0x000fc800078e00ff */
[----:B------:R-:W-:-:S05]  /*1e000*/  IMAD R2, R0, R4, R2 ;  /* 0x0000000400027224 */ /* 0x000fca00078e0202 */
[----:B------:R-:W-:-:S13]  /*1e010*/  ISETP.GT.U32.AND P0, PT, R8, R2, PT ;  /* 0x000000020800720c */ /* 0x000fda0003f04070 */
[-C--:B------:R-:W-:Y:S02]  /*1e020*/  @!P0 IADD3 R2, R2, -R8.reuse, RZ ;  /* 0x8000000802028210 */ /* 0x080fe40007ffe0ff */
[----:B------:R-:W-:Y:S02]  /*1e030*/  @!P0 IADD3 R0, R0, 0x1, RZ ;  /* 0x0000000100008810 */ /* 0x000fe40007ffe0ff */
[----:B------:R-:W-:Y:S01]  /*1e040*/  ISETP.GE.U32.AND P2, PT, R2, R8, PT ;  /* 0x000000080200720c */ /* 0x000fe20003f46070 */
[----:B------:R-:W-:Y:S01]  /*1e050*/  IMAD.MOV.U32 R8, RZ, RZ, RZ ;  /* 0x000000ffff087224 */ /* 0x000fe200078e00ff */
[----:B------:R-:W-:Y:S02]  /*1e060*/  LOP3.LUT R2, R3, R11, RZ, 0x3c, !PT ;  /* 0x0000000b03027212 */ /* 0x000fe400078e3cff */
[----:B------:R-:W-:Y:S02]  /*1e070*/  ISETP.NE.AND P0, PT, R11, RZ, PT ;  /* 0x000000ff0b00720c */ /* 0x000fe40003f05270 */
[----:B------:R-:W-:-:S07]  /*1e080*/  ISETP.GE.AND P1, PT, R2, RZ, PT ;  /* 0x000000ff0200720c */ /* 0x000fce0003f26270 */
[----:B------:R-:W-:-:S05]  /*1e090*/  @P2 IADD3 R0, R0, 0x1, RZ ;  /* 0x0000000100002810 */ /* 0x000fca0007ffe0ff */
[----:B------:R-:W-:-:S04]  /*1e0a0*/  IMAD.MOV.U32 R2, RZ, RZ, R0 ;  /* 0x000000ffff027224 */ /* 0x000fc800078e0000 */
[----:B------:R-:W-:Y:S01]  /*1e0b0*/  @!P1 IMAD.MOV R2, RZ, RZ, -R2 ;  /* 0x000000ffff029224 */ /* 0x000fe200078e0a02 */
[----:B------:R-:W-:-:S05]  /*1e0c0*/  @!P0 LOP3.LUT R2, RZ, R11, RZ, 0x33, !PT ;  /* 0x0000000bff028212 */ /* 0x000fca00078e33ff */
[----:B------:R-:W-:Y:S02]  /*1e0d0*/  IMAD R10, R6, R2, RZ ;  /* 0x00000002060a7224 */ /* 0x000fe400078e02ff */
[----:B------:R-:W-:-:S03]  /*1e0e0*/  IMAD.MOV R2, RZ, RZ, -R2 ;  /* 0x000000ffff027224 */ /* 0x000fc600078e0a02 */
[----:B------:R-:W-:-:S04]  /*1e0f0*/  IADD3 R0, -R10, c[0x0][0x538], RZ ;  /* 0x00014e000a007a10 */ /* 0x000fc80007ffe1ff */
[----:B------:R-:W-:-:S04]  /*1e100*/  IMNMX R0, R6, R0, PT ;  /* 0x0000000006007217 */ /* 0x000fc80003800200 */
[----:B------:R-:W-:-:S04]  /*1e110*/  IABS R4, R0 ;  /* 0x0000000000047213 */ /* 0x000fc80000000000 */
[----:B------:R-:W1:Y:S08]  /*1e120*/  I2F.RP R5, R4 ;  /* 0x0000000400057306 */ /* 0x000e700000209400 */
[----:B-1----:R-:W1:Y:S02]  /*1e130*/  MUFU.RCP R5, R5 ;  /* 0x0000000500057308 */ /* 0x002e640000001000 */
[----:B-1----:R-:W-:-:S06]  /*1e140*/  IADD3 R5, R5, 0xffffffe, RZ ;  /* 0x0ffffffe05057810 */ /* 0x002fcc0007ffe0ff */
[----:B------:R-:W1:Y:S02]  /*1e150*/  F2I.FTZ.U32.TRUNC.NTZ R9, R5 ;  /* 0x0000000500097305 */ /* 0x000e64000021f000 */
[----:B-1----:R-:W-:Y:S02]  /*1e160*/  IMAD.MOV R6, RZ, RZ, -R9 ;  /* 0x000000ffff067224 */ /* 0x002fe400078e0a09 */
[----:B------:R-:W-:-:S03]  /*1e170*/  IMAD R5, R11, R2, R3 ;  /* 0x000000020b057224 */ /* 0x000fc600078e0203 */
[----:B------:R-:W-:Y:S02]  /*1e180*/  MOV R2, R6 ;  /* 0x0000000600027202 */ /* 0x000fe40000000f00 */
[----:B------:R-:W-:Y:S02]  /*1e190*/  IABS R6, R0 ;  /* 0x0000000000067213 */ /* 0x000fe40000000000 */
[----:B------:R-:W-:Y:S01]  /*1e1a0*/  IABS R3, R5 ;  /* 0x0000000500037213 */ /* 0x000fe20000000000 */
        /* <DEDUP_REMOVED lines=19> */
.L_x_1470:
[----:B------:R-:W-:Y:S05]  /*1e2e0*/  BSYNC B0 ;  /* 0x0000000000007941 */ /* 0x000fea0003800000 */
.L_x_1468:
[----:B------:R-:W-:-:S04]  /*1e2f0*/  LOP3.LUT R2, RZ, R2, RZ, 0x33, !PT ;  /* 0x00000002ff027212 */ /* 0x000fc800078e33ff */
[----:B------:R-:W-:Y:S01]  /*1e300*/  IADD3 R245, R2, R7, RZ ;  /* 0x0000000702f57210 */ /* 0x000fe20007ffe0ff */
[----:B------:R-:W-:Y:S05]  /*1e310*/  BRA `(.L_x_1471) ;  /* 0x0000004000007947 */ /* 0x000fea0003800000 */
.L_x_1459:
[----:B------:R-:W-:Y:S01]  /*1e320*/  IMAD.MOV.U32 R244, RZ, RZ, R9 ;  /* 0x000000fffff47224 */ /* 0x000fe200078e0009 */
[----:B------:R-:W-:Y:S01]  /*1e330*/  MOV R246, RZ ;  /* 0x000000ff00f67202 */ /* 0x000fe20000000f00 */
[----:B------:R-:W-:Y:S01]  /*1e340*/  IMAD.MOV.U32 R245, RZ, RZ, RZ ;  /* 0x000000fffff57224 */ /* 0x000fe200078e00ff */
[----:B------:R-:W-:Y:S02]  /*1e350*/  MOV R247, c[0x0][0x53c] ;  /* 0x00014f0000f77a02 */ /* 0x000fe40000000f00 */
.L_x_1471:
[----:B------:R-:W-:Y:S05]  /*1e360*/  BSYNC B1 ;  /* 0x0000000000017941 */ /* 0x000fea0003800000 */
.L_x_1457:
[----:B------:R-:W-:Y:S01]  /*1e370*/  WARPSYNC 0xffffffff ;  /* 0xffffffff00007948 */ /* 0x000fe20003800000 */
[----:B------:R-:W-:Y:S01]  /*1e380*/  BAR.SYNC.DEFER_BLOCKING 0x4, 0x100 ;  /* 0x0104000000007b1d */ /* 0x000fe20000010000 */
[----:B------:R-:W-:-:S13]  /*1e390*/  ISETP.NE.AND P0, PT, R13, RZ, PT ;  /* 0x000000ff0d00720c */ /* 0x000fda0003f05270 */
[----:B------:R2:W-:Y:S04]  /*1e3a0*/  @!P0 STS.128 [0x18100], R244 ;  /* 0x018100f4ff008388 */ /* 0x0005e80000000c00 */
[----:B------:R-:W-:Y:S06]  /*1e3b0*/  BAR.ARV 0x5, 0x100 ;  /* 0x0144000000007b1d */ /* 0x000fec0000002000 */
.L_x_1452:
[----:B-1----:R-:W-:-:S13]  /*1e3c0*/  ISETP.GE.AND P0, PT, R247, c[0x0][0x53c], PT ;  /* 0x00014f00f7007a0c */ /* 0x002fda0003f06270 */
[----:B--234-:R-:W-:Y:S01]  /*1e3d0*/  @P0 CALL.REL.NOINC `(.L_x_1472) ;  /* 0x0000001000000944 */ /* 0x01cfe20003c00000 */
[----:B------:R-:W-:Y:S05]  /*1e3e0*/  BRA `(.L_x_1473) ;  /* 0xfffe3cc000007947 */ /* 0x000fea000383ffff */
.L_x_1472:
[----:B------:R-:W-:Y:S05]  /*1e3f0*/  EXIT ;  /* 0x000000000000794d */ /* 0x000fea0003800000 */
.L_x_1283:
[----:B------:R-:W-:Y:S01]  /*1e400*/  IMAD.MOV.U32 R0, RZ, RZ, R5 ;  /* 0x000000ffff007224 */ /* 0x000fe200078e0005 */
[----:B------:R-:W-:Y:S02]  /*1e410*/  MOV R3, 0x1 ;  /* 0x0000000100037802 */ /* 0x000fe40000000f00 */
[----:B------:R-:W-:Y:S02]  /*1e420*/  MOV R2, 0x1e440 ;  /* 0x0001e44000027802 */ /* 0x000fe40000000f00 */
[----:B--2---:R-:W-:Y:S05]  /*1e430*/  CALL.REL.NOINC `($__internal_24_$__cuda_sm70_shflsync_up_p) ;  /* 0x00002e1000007944 */ /* 0x004fea0003c00000 */
[----:B------:R-:W-:Y:S01]  /*1e440*/  MOV R0, R4 ;  /* 0x0000000400007202 */ /* 0x000fe20000000f00 */
[----:B------:R-:W-:Y:S05]  /*1e450*/  BRA `(.L_x_1474) ;  /* 0xfffe1fe000007947 */ /* 0x000fea000383ffff */
.L_x_1284:
[----:B------:R-:W-:Y:S01]  /*1e460*/  IMAD.MOV.U32 R0, RZ, RZ, R5 ;  /* 0x000000ffff007224 */ /* 0x000fe200078e0005 */
[----:B------:R-:W-:Y:S02]  /*1e470*/  MOV R3, 0x2 ;  /* 0x0000000200037802 */ /* 0x000fe40000000f00 */
[----:B------:R-:W-:Y:S02]  /*1e480*/  MOV R2, 0x1e4a0 ;  /* 0x0001e4a000027802 */ /* 0x000fe40000000f00 */
[----:B--2---:R-:W-:Y:S05]  /*1e490*/  CALL.REL.NOINC `($__internal_24_$__cuda_sm70_shflsync_up_p) ;  /* 0x00002db000007944 */ /* 0x004fea0003c00000 */
[----:B------:R-:W-:Y:S01]  /*1e4a0*/  SEL R4, R4, RZ, P4 ;  /* 0x000000ff04047207 */ /* 0x000fe20002000000 */
[----:B------:R-:W-:Y:S01]  /*1e4b0*/  IMAD.MOV.U32 R3, RZ, RZ, 0x4 ;  /* 0x00000004ff037424 */ /* 0x000fe200078e00ff */
[----:B------:R-:W-:-:S03]  /*1e4c0*/  MOV R2, 0x1e4f0 ;  /* 0x0001e4f000027802 */ /* 0x000fc60000000f00 */
[----:B------:R-:W-:Y:S02]  /*1e4d0*/  IMAD.IADD R0, R5, 0x1, R4 ;  /* 0x0000000105007824 */ /* 0x000fe400078e0204 */
[----:B------:R-:W-:Y:S05]  /*1e4e0*/  CALL.REL.NOINC `($__internal_24_$__cuda_sm70_shflsync_up_p) ;  /* 0x00002d6000007944 */ /* 0x000fea0003c00000 */
        /* <DEDUP_REMOVED lines=10> */
[----:B------:R-:W-:Y:S02]  /*1e590*/  SEL R4, R4, RZ, P1 ;  /* 0x000000ff04047207 */ /* 0x000fe40000800000 */
[----:B------:R-:W-:Y:S02]  /*1e5a0*/  MOV R3, 0x1f ;  /* 0x0000001f00037802 */ /* 0x000fe40000000f00 */
[----:B------:R-:W-:Y:S01]  /*1e5b0*/  MOV R2, 0x1e600 ;  /* 0x0001e60000027802 */ /* 0x000fe20000000f00 */
[----:B------:R-:W-:Y:S02]  /*1e5c0*/  IMAD.IADD R4, R0, 0x1, R4 ;  /* 0x0000000100047824 */ /* 0x000fe400078e0204 */
[----:B------:R-:W-:Y:S02]  /*1e5d0*/  IMAD.MOV.U32 R0, RZ, RZ, 0x1f ;  /* 0x0000001fff007424 */ /* 0x000fe400078e00ff */
[----:B------:R-:W-:Y:S02]  /*1e5e0*/  IMAD.MOV.U32 R29, RZ, RZ, R4 ;  /* 0x000000ffff1d7224 */ /* 0x000fe400078e0004 */
[----:B------:R-:W-:Y:S05]  /*1e5f0*/  CALL.REL.NOINC `($__internal_23_$__cuda_sm70_shflsync_idx_p) ;  /* 0x00002c0000007944 */ /* 0x000fea0003c00000 */
[----:B------:R-:W-:Y:S05]  /*1e600*/  BRA `(.L_x_1475) ;  /* 0xfffe1f3000007947 */ /* 0x000fea000383ffff */
.L_x_1286:
[----:B------:R-:W-:Y:S02]  /*1e610*/  SEL R0, RZ, 0x1, P0 ;  /* 0x00000001ff007807 */ /* 0x000fe40000000000 */
[----:B------:R-:W-:-:S02]  /*1e620*/  MOV R2, 0x1e640 ;  /* 0x0001e64000027802 */ /* 0x000fc40000000f00 */
[----:B--2---:R-:W-:Y:S05]  /*1e630*/  CALL.REL.NOINC `($__internal_25_$__cuda_sm70_votesync_ballot) ;  /* 0x00002c7000007944 */ /* 0x004fea0003c00000 */
[----:B------:R-:W-:Y:S01]  /*1e640*/  MOV R10, R0 ;  /* 0x00000000000a7202 */ /* 0x000fe20000000f00 */
[----:B------:R-:W-:Y:S05]  /*1e650*/  BRA `(.L_x_1476) ;  /* 0xfffe1f7000007947 */ /* 0x000fea000383ffff */
.L_x_1287:
[----:B------:R-:W-:Y:S01]  /*1e660*/  IMAD.MOV.U32 R29, RZ, RZ, R9 ;  /* 0x000000ffff1d7224 */ /* 0x000fe200078e0009 */
[----:B------:R-:W-:Y:S01]  /*1e670*/  MOV R0, R5 ;  /* 0x0000000500007202 */ /* 0x000fe20000000f00 */
[----:B------:R-:W-:Y:S01]  /*1e680*/  IMAD.MOV.U32 R3, RZ, RZ, 0x1f ;  /* 0x0000001fff037424 */ /* 0x000fe200078e00ff */
[----:B------:R-:W-:-:S02]  /*1e690*/  MOV R2, 0x1e6b0 ;  /* 0x0001e6b000027802 */ /* 0x000fc40000000f00 */
[----:B------:R-:W-:Y:S05]  /*1e6a0*/  CALL.REL.NOINC `($__internal_23_$__cuda_sm70_shflsync_idx_p) ;  /* 0x00002b5000007944 */ /* 0x000fea0003c00000 */
[----:B------:R-:W-:Y:S01]  /*1e6b0*/  IMAD.MOV.U32 R12, RZ, RZ, R0 ;  /* 0x000000ffff0c7224 */ /* 0x000fe200078e0000 */
[----:B------:R-:W-:Y:S01]  /*1e6c0*/  MOV R29, R8 ;  /* 0x00000008001d7202 */ /* 0x000fe20000000f00 */
[----:B------:R-:W-:Y:S01]  /*1e6d0*/  IMAD.MOV.U32 R6, RZ, RZ, RZ ;  /* 0x000000ffff067224 */ /* 0x000fe200078e00ff */
[----:B------:R-:W-:Y:S01]  /*1e6e0*/  MOV R0, R5 ;  /* 0x0000000500007202 */ /* 0x000fe20000000f00 */
[----:B------:R-:W-:Y:S01]  /*1e6f0*/  IMAD.MOV.U32 R3, RZ, RZ, 0x1f ;  /* 0x0000001fff037424 */ /* 0x000fe200078e00ff */
[----:B------:R-:W-:-:S02]  /*1e700*/  MOV R2, 0x1e720 ;  /* 0x0001e72000027802 */ /* 0x000fc40000000f00 */
[----:B------:R-:W-:Y:S05]  /*1e710*/  CALL.REL.NOINC `($__internal_23_$__cuda_sm70_shflsync_idx_p) ;  /* 0x00002ae000007944 */ /* 0x000fea0003c00000 */
[----:B------:R-:W-:Y:S01]  /*1e720*/  MOV R9, R0 ;  /* 0x0000000000097202 */ /* 0x000fe20000000f00 */
[----:B------:R-:W-:Y:S05]  /*1e730*/  BRA `(.L_x_1477) ;  /* 0xfffe1ef000007947 */ /* 0x000fea000383ffff */
.L_x_1290:
[----:B------:R-:W-:Y:S01]  /*1e740*/  IMAD.MOV.U32 R29, RZ, RZ, R4 ;  /* 0x000000ffff1d7224 */ /* 0x000fe200078e0004 */
[----:B------:R-:W-:-:S02]  /*1e750*/  MOV R3, 0x1f ;  /* 0x0000001f00037802 */ /* 0x000fc40000000f00 */
[----:B------:R-:W-:Y:S02]  /*1e760*/  MOV R2, 0x1e780 ;  /* 0x0001e78000027802 */ /* 0x000fe40000000f00 */
[----:B-123--:R-:W-:Y:S05]  /*1e770*/  CALL.REL.NOINC `($__internal_23_$__cuda_sm70_shflsync_idx_p) ;  /* 0x00002a8000007944 */ /* 0x00efea0003c00000 */
[----:B------:R-:W-:Y:S01]  /*1e780*/  MOV R6, R0 ;  /* 0x0000000000067202 */ /* 0x000fe20000000f00 */
[----:B------:R-:W-:Y:S05]  /*1e790*/  BRA `(.L_x_1289) ;  /* 0xfffe1ef000007947 */ /* 0x000fea000383ffff */
.L_x_1329:
[----:B------:R-:W-:Y:S01]  /*1e7a0*/  IMAD.MOV.U32 R29, RZ, RZ, R5 ;  /* 0x000000ffff1d7224 */ /* 0x000fe200078e0005 */
[----:B------:R-:W-:Y:S01]  /*1e7b0*/  MOV R0, RZ ;  /* 0x000000ff00007202 */ /* 0x000fe20000000f00 */
[----:B------:R-:W-:Y:S01]  /*1e7c0*/  IMAD.MOV.U32 R3, RZ, RZ, 0x181f ;  /* 0x0000181fff037424 */ /* 0x000fe200078e00ff */
[----:B------:R-:W-:Y:S02]  /*1e7d0*/  MOV R2, 0x1e7f0 ;  /* 0x0001e7f000027802 */ /* 0x000fe40000000f00 */
[----:B-----5:R-:W-:Y:S05]  /*1e7e0*/  CALL.REL.NOINC `($__internal_23_$__cuda_sm70_shflsync_idx_p) ;  /* 0x00002a1000007944 */ /* 0x020fea0003c00000 */
[----:B------:R-:W-:Y:S01]  /*1e7f0*/  MOV R6, R0 ;  /* 0x0000000000067202 */ /* 0x000fe20000000f00 */
[----:B------:R-:W-:Y:S05]  /*1e800*/  BRA `(.L_x_1478) ;  /* 0xfffe9bd000007947 */ /* 0x000fea000383ffff */
.L_x_1330:
[----:B------:R-:W-:Y:S01]  /*1e810*/  IMAD.MOV.U32 R29, RZ, RZ, R7 ;  /* 0x000000ffff1d7224 */ /* 0x000fe200078e0007 */
[----:B------:R-:W-:Y:S01]  /*1e820*/  MOV R0, RZ ;  /* 0x000000ff00007202 */ /* 0x000fe20000000f00 */
[----:B------:R-:W-:Y:S01]  /*1e830*/  IMAD.MOV.U32 R3, RZ, RZ, 0x181f ;  /* 0x0000181fff037424 */ /* 0x000fe200078e00ff */
[----:B------:R-:W-:Y:S02]  /*1e840*/  MOV R2, 0x1e860 ;  /* 0x0001e86000027802 */ /* 0x000fe40000000f00 */
[----:B-12--5:R-:W-:Y:S05]  /*1e850*/  CALL.REL.NOINC `($__internal_23_$__cuda_sm70_shflsync_idx_p) ;  /* 0x000029a000007944 */ /* 0x026fea0003c00000 */
[----:B------:R-:W-:Y:S05]  /*1e860*/  BRA `(.L_x_1479) ;  /* 0xfffe9b9000007947 */ /* 0x000fea000383ffff */
.L_x_1333:
[----:B------:R-:W-:Y:S01]  /*1e870*/  IMAD.MOV.U32 R29, RZ, RZ, R5 ;  /* 0x000000ffff1d7224 */ /* 0x000fe200078e0005 */
[----:B----4-:R-:W-:Y:S01]  /*1e880*/  MOV R0, 0x1 ;  /* 0x0000000100007802 */ /* 0x010fe20000000f00 */
[----:B--2---:R-:W-:Y:S01]  /*1e890*/  IMAD.MOV.U32 R3, RZ, RZ, 0x181f ;  /* 0x0000181fff037424 */ /* 0x004fe200078e00ff */
[----:B------:R-:W-:-:S02]  /*1e8a0*/  MOV R2, 0x1e8c0 ;  /* 0x0001e8c000027802 */ /* 0x000fc40000000f00 */
[----:B-1-3-5:R-:W-:Y:S05]  /*1e8b0*/  CALL.REL.NOINC `($__internal_23_$__cuda_sm70_shflsync_idx_p) ;  /* 0x0000294000007944 */ /* 0x02afea0003c00000 */
[----:B------:R-:W-:Y:S01]  /*1e8c0*/  IMAD.MOV.U32 R6, RZ, RZ, R0 ;  /* 0x000000ffff067224 */ /* 0x000fe200078e0000 */
[----:B------:R-:W-:Y:S01]  /*1e8d0*/  MOV R0, 0x1 ;  /* 0x0000000100007802 */ /* 0x000fe20000000f00 */
[----:B------:R-:W-:Y:S01]  /*1e8e0*/  IMAD.MOV.U32 R29, RZ, RZ, R7 ;  /* 0x000000ffff1d7224 */ /* 0x000fe200078e0007 */
[----:B------:R-:W-:-:S02]  /*1e8f0*/  MOV R3, 0x181f ;  /* 0x0000181f00037802 */ /* 0x000fc40000000f00 */
[----:B------:R-:W-:Y:S02]  /*1e900*/  MOV R2, 0x1e920 ;  /* 0x0001e92000027802 */ /* 0x000fe40000000f00 */
[----:B------:R-:W-:Y:S05]  /*1e910*/  CALL.REL.NOINC `($__internal_23_$__cuda_sm70_shflsync_idx_p) ;  /* 0x000028e000007944 */ /* 0x000fea0003c00000 */
[----:B------:R-:W-:Y:S05]  /*1e920*/  BRA `(.L_x_1480) ;  /* 0xfffe9c1000007947 */ /* 0x000fea000383ffff */
.L_x_1336:
[----:B------:R-:W-:Y:S01]  /*1e930*/  IMAD.MOV.U32 R29, RZ, RZ, R5 ;  /* 0x000000ffff1d7224 */ /* 0x000fe200078e0005 */
[----:B----4-:R-:W-:Y:S01]  /*1e940*/  MOV R0, 0x2 ;  /* 0x0000000200007802 */ /* 0x010fe20000000f00 */
[----:B-1----:R-:W-:Y:S01]  /*1e950*/  IMAD.MOV.U32 R3, RZ, RZ, 0x181f ;  /* 0x0000181fff037424 */ /* 0x002fe200078e00ff */
[----:B------:R-:W-:Y:S02]  /*1e960*/  MOV R2, 0x1e980 ;  /* 0x0001e98000027802 */ /* 0x000fe40000000f00 */
[----:B--23-5:R-:W-:Y:S05]  /*1e970*/  CALL.REL.NOINC `($__internal_23_$__cuda_sm70_shflsync_idx_p) ;  /* 0x0000288000007944 */ /* 0x02cfea0003c00000 */
[----:B------:R-:W-:Y:S01]  /*1e980*/  MOV R6, R0 ;  /* 0x0000000000067202 */ /* 0x000fe20000000f00 */
[----:B------:R-:W-:Y:S05]  /*1e990*/  BRA `(.L_x_1481) ;  /* 0xfffe9cd000007947 */ /* 0x000fea000383ffff */
.L_x_1337:
[----:B------:R-:W-:Y:S01]  /*1e9a0*/  IMAD.MOV.U32 R29, RZ, RZ, R7 ;  /* 0x000000ffff1d7224 */ /* 0x000fe200078e0007 */
[----:B----4-:R-:W-:Y:S01]  /*1e9b0*/  MOV R0, 0x2 ;  /* 0x0000000200007802 */ /* 0x010fe20000000f00 */
[----:B------:R-:W-:Y:S01]  /*1e9c0*/  IMAD.MOV.U32 R3, RZ, RZ, 0x181f ;  /* 0x0000181fff037424 */ /* 0x000fe200078e00ff */
[----:B------:R-:W-:Y:S02]  /*1e9d0*/  MOV R2, 0x1e9f0 ;  /* 0x0001e9f000027802 */ /* 0x000fe40000000f00 */
[----:B-123-5:R-:W-:Y:S05]  /*1e9e0*/  CALL.REL.NOINC `($__internal_23_$__cuda_sm70_shflsync_idx_p) ;  /* 0x0000281000007944 */ /* 0x02efea0003c00000 */
[----:B------:R-:W-:Y:S05]  /*1e9f0*/  BRA `(.L_x_1482) ;  /* 0xfffe9c9000007947 */ /* 0x000fea000383ffff */
.L_x_1340:
[----:B------:R-:W-:Y:S01]  /*1ea00*/  IMAD.MOV.U32 R29, RZ, RZ, R5 ;  /* 0x000000ffff1d7224 */ /* 0x000fe200078e0005 */
[----:B-1----:R-:W-:Y:S01]  /*1ea10*/  MOV R0, 0x3 ;  /* 0x0000000300007802 */ /* 0x002fe20000000f00 */
[----:B------:R-:W-:Y:S01]  /*1ea20*/  IMAD.MOV.U32 R3, RZ, RZ, 0x181f ;  /* 0x0000181fff037424 */ /* 0x000fe200078e00ff */
[----:B------:R-:W-:-:S02]  /*1ea30*/  MOV R2, 0x1ea50 ;  /* 0x0001ea5000027802 */ /* 0x000fc40000000f00 */
[----:B--2345:R-:W-:Y:S05]  /*1ea40*/  CALL.REL.NOINC `($__internal_23_$__cuda_sm70_shflsync_idx_p) ;  /* 0x000027b000007944 */ /* 0x03cfea0003c00000 */
[----:B------:R-:W-:Y:S01]  /*1ea50*/  IMAD.MOV.U32 R5, RZ, RZ, R0 ;  /* 0x000000ffff057224 */ /* 0x000fe200078e0000 */
[----:B------:R-:W-:Y:S01]  /*1ea60*/  MOV R0, 0x3 ;  /* 0x0000000300007802 */ /* 0x000fe20000000f00 */
[----:B------:R-:W-:Y:S01]  /*1ea70*/  IMAD.MOV.U32 R29, RZ, RZ, R7 ;  /* 0x000000ffff1d7224 */ /* 0x000fe200078e0007 */
[----:B------:R-:W-:-:S02]  /*1ea80*/  MOV R3, 0x181f ;  /* 0x0000181f00037802 */ /* 0x000fc40000000f00 */
[----:B------:R-:W-:Y:S02]  /*1ea90*/  MOV R2, 0x1eab0 ;  /* 0x0001eab000027802 */ /* 0x000fe40000000f00 */
[----:B------:R-:W-:Y:S05]  /*1eaa0*/  CALL.REL.NOINC `($__internal_23_$__cuda_sm70_shflsync_idx_p) ;  /* 0x0000275000007944 */ /* 0x000fea0003c00000 */
[----:B------:R-:W-:Y:S05]  /*1eab0*/  BRA `(.L_x_1483) ;  /* 0xfffe9d1000007947 */ /* 0x000fea000383ffff */
.L_x_1387:
[----:B------:R-:W-:Y:S01]  /*1eac0*/  IMAD.MOV.U32 R29, RZ, RZ, R5 ;  /* 0x000000ffff1d7224 */ /* 0x000fe200078e0005 */
[----:B------:R-:W-:Y:S01]  /*1ead0*/  MOV R0, RZ ;  /* 0x000000ff00007202 */ /* 0x000fe20000000f00 */
[----:B------:R-:W-:Y:S01]  /*1eae0*/  IMAD.MOV.U32 R3, RZ, RZ, 0x181f ;  /* 0x0000181fff037424 */ /* 0x000fe200078e00ff */
[----:B------:R-:W-:Y:S02]  /*1eaf0*/  MOV R2, 0x1eb10 ;  /* 0x0001eb1000027802 */ /* 0x000fe40000000f00 */
[----:B------:R-:W-:Y:S05]  /*1eb00*/  CALL.REL.NOINC `($__internal_23_$__cuda_sm70_shflsync_idx_p) ;  /* 0x000026f000007944 */ /* 0x000fea0003c00000 */
[----:B------:R-:W-:Y:S01]  /*1eb10*/  MOV R4, R0 ;  /* 0x0000000000047202 */ /* 0x000fe20000000f00 */
[----:B------:R-:W-:Y:S05]  /*1eb20*/  BRA `(.L_x_1484) ;  /* 0xffff23c000007947 */ /* 0x000fea000383ffff */
.L_x_1388:
[----:B------:R-:W-:Y:S01]  /*1eb30*/  IMAD.MOV.U32 R29, RZ, RZ, R12 ;  /* 0x000000ffff1d7224 */ /* 0x000fe200078e000c */
[----:B------:R-:W-:Y:S01]  /*1eb40*/  MOV R0, RZ ;  /* 0x000000ff00007202 */ /* 0x000fe20000000f00 */
[----:B------:R-:W-:Y:S01]  /*1eb50*/  IMAD.MOV.U32 R3, RZ, RZ, 0x181f ;  /* 0x0000181fff037424 */ /* 0x000fe200078e00ff */
[----:B------:R-:W-:Y:S02]  /*1eb60*/  MOV R2, 0x1eb80 ;  /* 0x0001eb8000027802 */ /* 0x000fe40000000f00 */
[----:B-12---:R-:W-:Y:S05]  /*1eb70*/  CALL.REL.NOINC `($__internal_23_$__cuda_sm70_shflsync_idx_p) ;  /* 0x0000268000007944 */ /* 0x006fea0003c00000 */
[----:B------:R-:W-:Y:S01]  /*1eb80*/  ISETP.GE.AND P2, PT, R202, c[0x0][0x1d4], PT ;  /* 0x00007500ca007a0c */ /* 0x000fe20003f46270 */
[----:B------:R-:W-:Y:S01]  /*1eb90*/  IMAD.MOV.U32 R29, RZ, RZ, R5 ;  /* 0x000000ffff1d7224 */ /* 0x000fe200078e0005 */
[----:B------:R-:W-:Y:S02]  /*1eba0*/  IADD3 R2, P0, R0, R84, RZ ;  /* 0x0000005400027210 */ /* 0x000fe40007f1e0ff */
[----:B------:R-:W-:-:S02]  /*1ebb0*/  ISETP.GE.AND P1, PT, R205, c[0x0][0x1d4], PT ;  /* 0x00007500cd007a0c */ /* 0x000fc40003f26270 */
[----:B------:R-:W-:Y:S01]  /*1ebc0*/  SEL R11, RZ, 0x10, P2 ;  /* 0x00000010ff0b7807 */ /* 0x000fe20001000000 */
[----:B------:R-:W-:Y:S01]  /*1ebd0*/  IMAD.X R3, R4, 0x1, R87, P0 ;  /* 0x0000000104037824 */ /* 0x000fe200000e0657 */
[----:B------:R-:W-:-:S05]  /*1ebe0*/  SEL R10, RZ, 0x10, P1 ;  /* 0x00000010ff0a7807 */ /* 0x000fca0000800000 */
[----:B------:R-:W-:Y:S01]  /*1ebf0*/  @!PT LDS RZ, [RZ] ;  /* 0x00000000fffff984 */ /* 0x000fe20000000800 */
[----:B------:R-:W-:Y:S01]  /*1ec00*/  @!PT LDS RZ, [RZ] ;  /* 0x00000000fffff984 */ /* 0x000fe20000000800 */
[----:B------:R-:W-:Y:S01]  /*1ec10*/  @!PT LDS RZ, [RZ] ;  /* 0x00000000fffff984 */ /* 0x000fe20000000800 */
[----:B------:R1:W-:Y:S02]  /*1ec20*/  LDGSTS.E.BYPASS.LTC128B.128 [R193+0x6100], [R2.64], !P2 ;  /* 0x0610000002c17fae */ /* 0x0003e4000d101d48 */
[----:B-1----:R-:W-:-:S05]  /*1ec30*/  IADD3 R2, P0, R0, R85, RZ ;  /* 0x0000005500027210 */ /* 0x002fca0007f1e0ff */
[----:B------:R-:W-:Y:S01]  /*1ec40*/  IMAD.X R3, R4, 0x1, R88, P0 ;  /* 0x0000000104037824 */ /* 0x000fe200000e0658 */
[----:B------:R-:W-:-:S04]  /*1ec50*/  ISETP.GE.AND P0, PT, R206, c[0x0][0x1d4], PT ;  /* 0x00007500ce007a0c */ /* 0x000fc80003f06270 */
[----:B------:R1:W-:Y:S01]  /*1ec60*/  LDGSTS.E.BYPASS.LTC128B.128 [R193+0x8100], [R2.64], !P1 ;  /* 0x0810000002c17fae */ /* 0x0003e2000c901d48 */
[----:B------:R-:W-:Y:S02]  /*1ec70*/  SEL R5, RZ, 0x10, P0 ;  /* 0x00000010ff057807 */ /* 0x000fe40000000000 */
[----:B-1----:R-:W-:Y:S01]  /*1ec80*/  IADD3 R2, P3, R0, R86, RZ ;  /* 0x0000005600027210 */ /* 0x002fe20007f7e0ff */
[----:B------:R-:W-:-:S04]  /*1ec90*/  IMAD.MOV.U32 R0, RZ, RZ, 0x1 ;  /* 0x00000001ff007424 */ /* 0x000fc800078e00ff */
[----:B------:R-:W-:-:S05]  /*1eca0*/  IMAD.X R3, R4, 0x1, R89, P3 ;  /* 0x0000000104037824 */ /* 0x000fca00018e0659 */
[----:B------:R1:W-:Y:S02]  /*1ecb0*/  LDGSTS.E.BYPASS.LTC128B.128 [R193+0xa100], [R2.64], !P0 ;  /* 0x0a10000002c17fae */ /* 0x0003e4000c101d48 */
[----:B-1----:R-:W-:Y:S01]  /*1ecc0*/  IMAD.MOV.U32 R3, RZ, RZ, 0x181f ;  /* 0x0000181fff037424 */ /* 0x002fe200078e00ff */
[----:B------:R-:W-:Y:S02]  /*1ecd0*/  MOV R2, 0x1ecf0 ;  /* 0x0001ecf000027802 */ /* 0x000fe40000000f00 */
[----:B------:R-:W-:Y:S05]  /*1ece0*/  CALL.REL.NOINC `($__internal_23_$__cuda_sm70_shflsync_idx_p) ;  /* 0x0000251000007944 */ /* 0x000fea0003c00000 */
[----:B------:R-:W-:Y:S01]  /*1ecf0*/  IMAD.MOV.U32 R4, RZ, RZ, R0 ;  /* 0x000000ffff047224 */ /* 0x000fe200078e0000 */
[----:B------:R-:W-:Y:S01]  /*1ed00*/  MOV R0, 0x1 ;  /* 0x0000000100007802 */ /* 0x000fe20000000f00 */
[----:B------:R-:W-:Y:S01]  /*1ed10*/  IMAD.MOV.U32 R29, RZ, RZ, R12 ;  /* 0x000000ffff1d7224 */ /* 0x000fe200078e000c */
[----:B------:R-:W-:Y:S02]  /*1ed20*/  MOV R3, 0x181f ;  /* 0x0000181f00037802 */ /* 0x000fe40000000f00 */
[----:B------:R-:W-:Y:S02]  /*1ed30*/  MOV R2, 0x1ed50 ;  /* 0x0001ed5000027802 */ /* 0x000fe40000000f00 */
[----:B------:R-:W-:Y:S05]  /*1ed40*/  CALL.REL.NOINC `($__internal_23_$__cuda_sm70_shflsync_idx_p) ;  /* 0x000024b000007944 */ /* 0x000fea0003c00000 */
[----:B------:R-:W-:Y:S05]  /*1ed50*/  BRA `(.L_x_1485) ;  /* 0xffff22e000007947 */ /* 0x000fea000383ffff */
.L_x_1389:
[----:B------:R-:W-:Y:S01]  /*1ed60*/  IMAD.MOV.U32 R29, RZ, RZ, R4 ;  /* 0x000000ffff1d7224 */ /* 0x000fe200078e0004 */
[----:B------:R-:W-:Y:S01]  /*1ed70*/  MOV R0, RZ ;  /* 0x000000ff00007202 */ /* 0x000fe20000000f00 */
[----:B------:R-:W-:Y:S01]  /*1ed80*/  IMAD.MOV.U32 R3, RZ, RZ, 0x1c1f ;  /* 0x00001c1fff037424 */ /* 0x000fe200078e00ff */
[----:B------:R-:W-:-:S02]  /*1ed90*/  MOV R2, 0x1edb0 ;  /* 0x0001edb000027802 */ /* 0x000fc40000000f00 */
[----:B------:R-:W-:Y:S05]  /*1eda0*/  CALL.REL.NOINC `($__internal_23_$__cuda_sm70_shflsync_idx_p) ;  /* 0x0000245000007944 */ /* 0x000fea0003c00000 */
[----:B------:R-:W-:Y:S05]  /*1edb0*/  BRA `(.L_x_1486) ;  /* 0xffff24c000007947 */ /* 0x000fea000383ffff */
.L_x_1390:
[----:B------:R-:W-:Y:S01]  /*1edc0*/  IMAD.MOV.U32 R29, RZ, RZ, R4 ;  /* 0x000000ffff1d7224 */ /* 0x000fe200078e0004 */
[----:B------:R-:W-:Y:S01]  /*1edd0*/  MOV R0, 0x1 ;  /* 0x0000000100007802 */ /* 0x000fe20000000f00 */
[----:B------:R-:W-:Y:S01]  /*1ede0*/  IMAD.MOV.U32 R3, RZ, RZ, 0x1c1f ;  /* 0x00001c1fff037424 */ /* 0x000fe200078e00ff */
[----:B------:R-:W-:-:S02]  /*1edf0*/  MOV R2, 0x1ee10 ;  /* 0x0001ee1000027802 */ /* 0x000fc40000000f00 */
[----:B-1----:R-:W-:Y:S05]  /*1ee00*/  CALL.REL.NOINC `($__internal_23_$__cuda_sm70_shflsync_idx_p) ;  /* 0x000023f000007944 */ /* 0x002fea0003c00000 */
[----:B------:R-:W-:Y:S01]  /*1ee10*/  IMAD.IADD R0, R5, 0x1, R0 ;  /* 0x0000000105007824 */ /* 0x000fe200078e0200 */
[----:B------:R-:W-:-:S04]  /*1ee20*/  FMNMX.FTZ R3, R8, R9, !PT ;  /* 0x0000000908037209 */ /* 0x000fc80007810000 */
[----:B------:R-:W-:Y:S02]  /*1ee30*/  IMNMX R0, R6, R0, PT ;  /* 0x0000000006007217 */ /* 0x000fe40003800200 */
[----:B------:R-:W-:Y:S02]  /*1ee40*/  FMNMX.FTZ R3, R10, R3, !PT ;  /* 0x000000030a037209 */ /* 0x000fe40007810000 */
[C---:B------:R-:W-:Y:S02]  /*1ee50*/  ISETP.GT.AND P0, PT, R0.reuse, RZ, PT ;  /* 0x000000ff0000720c */ /* 0x040fe40003f04270 */
[----:B------:R-:W-:Y:S02]  /*1ee60*/  ISETP.GT.AND P2, PT, R0, 0x1, PT ;  /* 0x000000010000780c */ /* 0x000fe40003f44270 */
[----:B------:R-:W-:Y:S02]  /*1ee70*/  FSEL R6, R70, -INF , P0 ;  /* 0xff80000046067808 */ /* 0x000fe40000000000 */
        /* <DEDUP_REMOVED lines=24> */
[----:B------:R-:W-:-:S02]  /*1f000*/  FMNMX.FTZ R0, R6, R7, !PT ;  /* 0x0000000706007209 */ /* 0x000fc40007810000 */
[----:B------:R-:W-:Y:S02]  /*1f010*/  FMNMX.FTZ R3, R11, R3, !PT ;  /* 0x000000030b037209 */ /* 0x000fe40007810000 */
[----:B------:R-:W-:Y:S02]  /*1f020*/  FMNMX.FTZ R0, R12, R0, !PT ;  /* 0x000000000c007209 */ /* 0x000fe40007810000 */
[----:B------:R-:W-:Y:S02]  /*1f030*/  FMNMX.FTZ R3, R14, R3, !PT ;  /* 0x000000030e037209 */ /* 0x000fe40007810000 */
[----:B------:R-:W-:Y:S02]  /*1f040*/  FMNMX.FTZ R0, R13, R0, !PT ;  /* 0x000000000d007209 */ /* 0x000fe40007810000 */
[----:B------:R-:W-:Y:S02]  /*1f050*/  FMNMX.FTZ R3, R15, R3, !PT ;  /* 0x000000030f037209 */ /* 0x000fe40007810000 */
        /* <DEDUP_REMOVED lines=9> */
[----:B------:R-:W-:Y:S02]  /*1f0f0*/  FSEL R72, R30, -INF , P4 ;  /* 0xff8000001e487808 */ /* 0x000fe40002000000 */
[----:B------:R-:W-:Y:S02]  /*1f100*/  FMNMX.FTZ R2, R74, R0, !PT ;  /* 0x000000004a027209 */ /* 0x000fe40007810000 */
[----:B------:R-:W-:Y:S02]  /*1f110*/  FMNMX.FTZ R0, R81, R3, !PT ;  /* 0x0000000351007209 */ /* 0x000fe40007810000 */
[----:B------:R-:W-:-:S02]  /*1f120*/  FMNMX.FTZ R2, R73, R2, !PT ;  /* 0x0000000249027209 */ /* 0x000fc40007810000 */
[----:B------:R-:W-:Y:S02]  /*1f130*/  FMNMX.FTZ R0, R80, R0, !PT ;  /* 0x0000000050007209 */ /* 0x000fe40007810000 */
[----:B------:R-:W-:Y:S02]  /*1f140*/  FSEL R71, R26, -INF , P3 ;  /* 0xff8000001a477808 */ /* 0x000fe40001800000 */
[----:B------:R-:W-:Y:S02]  /*1f150*/  FMNMX.FTZ R0, R79, R0, !PT ;  /* 0x000000004f007209 */ /* 0x000fe40007810000 */
[----:B------:R-:W-:Y:S02]  /*1f160*/  FMNMX.FTZ R5, R72, R2, !PT ;  /* 0x0000000248057209 */ /* 0x000fe40007810000 */
[----:B------:R-:W-:Y:S02]  /*1f170*/  FMNMX.FTZ R0, R78, R0, !PT ;  /* 0x000000004e007209 */ /* 0x000fe40007810000 */
[----:B------:R-:W-:-:S02]  /*1f180*/  FSEL R70, R25, -INF , P2 ;  /* 0xff80000019467808 */ /* 0x000fc40001000000 */
[----:B------:R-:W-:Y:S02]  /*1f190*/  FMNMX.FTZ R5, R71, R5, !PT ;  /* 0x0000000547057209 */ /* 0x000fe40007810000 */
[----:B------:R-:W-:Y:S02]  /*1f1a0*/  FMNMX.FTZ R0, R77, R0, !PT ;  /* 0x000000004d007209 */ /* 0x000fe40007810000 */
[----:B------:R-:W-:Y:S02]  /*1f1b0*/  FSEL R69, R23, -INF , P1 ;  /* 0xff80000017457808 */ /* 0x000fe40000800000 */
[----:B------:R-:W-:Y:S02]  /*1f1c0*/  FMNMX.FTZ R5, R70, R5, !PT ;  /* 0x0000000546057209 */ /* 0x000fe40007810000 */
[----:B------:R-:W-:Y:S01]  /*1f1d0*/  FMNMX.FTZ R100, R76, R0, !PT ;  /* 0x000000004c647209 */ /* 0x000fe20007810000 */
[----:B------:R-:W-:Y:S01]  /*1f1e0*/  IMAD.MOV.U32 R0, RZ, RZ, 0x2 ;  /* 0x00000002ff007424 */ /* 0x000fe200078e00ff */
[----:B------:R-:W-:-:S02]  /*1f1f0*/  FSEL R68, R22, -INF , P0 ;  /* 0xff80000016447808 */ /* 0x000fc40000000000 */
[----:B------:R-:W-:Y:S01]  /*1f200*/  FMNMX.FTZ R5, R69, R5, !PT ;  /* 0x0000000545057209 */ /* 0x000fe20007810000 */
[----:B------:R-:W-:Y:S01]  /*1f210*/  IMAD.MOV.U32 R4, RZ, RZ, R100 ;  /* 0x000000ffff047224 */ /* 0x000fe200078e0064 */
[----:B------:R-:W-:Y:S02]  /*1f220*/  MOV R2, 0x1f250 ;  /* 0x0001f25000027802 */ /* 0x000fe40000000f00 */
[----:B------:R-:W-:Y:S02]  /*1f230*/  FMNMX.FTZ R5, R68, R5, !PT ;  /* 0x0000000544057209 */ /* 0x000fe40007810000 */
[----:B------:R-:W-:Y:S05]  /*1f240*/  CALL.REL.NOINC `($__internal_22_$__cuda_sm70_shflsync_bfly_p) ;  /* 0x00001f5000007944 */ /* 0x000fea0003c00000 */
[----:B------:R-:W-:Y:S01]  /*1f250*/  FMNMX.FTZ R100, R100, R0, !PT ;  /* 0x0000000064647209 */ /* 0x000fe20007810000 */
[----:B------:R-:W-:Y:S01]  /*1f260*/  IMAD.MOV.U32 R0, RZ, RZ, 0x1 ;  /* 0x00000001ff007424 */ /* 0x000fe200078e00ff */
[----:B------:R-:W-:-:S03]  /*1f270*/  MOV R2, 0x1f2a0 ;  /* 0x0001f2a000027802 */ /* 0x000fc60000000f00 */
[----:B------:R-:W-:Y:S02]  /*1f280*/  IMAD.MOV.U32 R4, RZ, RZ, R100 ;  /* 0x000000ffff047224 */ /* 0x000fe400078e0064 */
[----:B------:R-:W-:Y:S05]  /*1f290*/  CALL.REL.NOINC `($__internal_22_$__cuda_sm70_shflsync_bfly_p) ;  /* 0x00001f0000007944 */ /* 0x000fea0003c00000 */
[----:B------:R-:W-:Y:S01]  /*1f2a0*/  FMNMX.FTZ R100, R100, R0, !PT ;  /* 0x0000000064647209 */ /* 0x000fe20007810000 */
[----:B------:R-:W-:Y:S01]  /*1f2b0*/  IMAD.MOV.U32 R4, RZ, RZ, R5 ;  /* 0x000000ffff047224 */ /* 0x000fe200078e0005 */
[----:B------:R-:W-:Y:S01]  /*1f2c0*/  MOV R2, 0x1f2f0 ;  /* 0x0001f2f000027802 */ /* 0x000fe20000000f00 */
[----:B------:R-:W-:Y:S02]  /*1f2d0*/  IMAD.MOV.U32 R0, RZ, RZ, 0x2 ;  /* 0x00000002ff007424 */ /* 0x000fe400078e00ff */
[----:B------:R-:W-:Y:S05]  /*1f2e0*/  CALL.REL.NOINC `($__internal_22_$__cuda_sm70_shflsync_bfly_p) ;  /* 0x00001eb000007944 */ /* 0x000fea0003c00000 */
[----:B------:R-:W-:Y:S01]  /*1f2f0*/  FMNMX.FTZ R4, R5, R0, !PT ;  /* 0x0000000005047209 */ /* 0x000fe20007810000 */
[----:B------:R-:W-:Y:S01]  /*1f300*/  IMAD.MOV.U32 R0, RZ, RZ, 0x1 ;  /* 0x00000001ff007424 */ /* 0x000fe200078e00ff */
[----:B------:R-:W-:Y:S02]  /*1f310*/  MOV R2, 0x1f330 ;  /* 0x0001f33000027802 */ /* 0x000fe40000000f00 */
[----:B------:R-:W-:Y:S05]  /*1f320*/  CALL.REL.NOINC `($__internal_22_$__cuda_sm70_shflsync_bfly_p) ;  /* 0x00001e7000007944 */ /* 0x000fea0003c00000 */
[----:B------:R-:W-:Y:S01]  /*1f330*/  MOV R5, R0 ;  /* 0x0000000000057202 */ /* 0x000fe20000000f00 */
[----:B------:R-:W-:Y:S05]  /*1f340*/  BRA `(.L_x_1487) ;  /* 0xffff25e000007947 */ /* 0x000fea000383ffff */
.L_x_1394:
[----:B------:R-:W-:Y:S01]  /*1f350*/  MOV R0, RZ ;  /* 0x000000ff00007202 */ /* 0x000fe20000000f00 */
[----:B------:R-:W-:Y:S01]  /*1f360*/  IMAD.MOV.U32 R29, RZ, RZ, R5 ;  /* 0x000000ffff1d7224 */ /* 0x000fe200078e0005 */
[----:B------:R-:W-:Y:S01]  /*1f370*/  MOV R2, 0x1f3a0 ;  /* 0x0001f3a000027802 */ /* 0x000fe20000000f00 */
[----:B------:R-:W-:Y:S02]  /*1f380*/  IMAD.MOV.U32 R3, RZ, RZ, 0x181f ;  /* 0x0000181fff037424 */ /* 0x000fe400078e00ff */
[----:B-1234-:R-:W-:Y:S05]  /*1f390*/  CALL.REL.NOINC `($__internal_23_$__cuda_sm70_shflsync_idx_p) ;  /* 0x00001e6000007944 */ /* 0x01efea0003c00000 */
[----:B------:R-:W-:Y:S01]  /*1f3a0*/  MOV R4, R0 ;  /* 0x0000000000047202 */ /* 0x000fe20000000f00 */
[----:B------:R-:W-:-:S05]  /*1f3b0*/  BRA `(.L_x_1488) ;  /* 0xffff398000007947 */ /* 0x000fca000383ffff */
.L_x_1395:
[----:B------:R-:W-:Y:S01]  /*1f3c0*/  MOV R0, RZ ;  /* 0x000000ff00007202 */ /* 0x000fe20000000f00 */
[----:B------:R-:W-:Y:S01]  /*1f3d0*/  IMAD.MOV.U32 R29, RZ, RZ, R13 ;  /* 0x000000ffff1d7224 */ /* 0x000fe200078e000d */
[----:B------:R-:W-:Y:S01]  /*1f3e0*/  MOV R2, 0x1f410 ;  /* 0x0001f41000027802 */ /* 0x000fe20000000f00 */
[----:B------:R-:W-:Y:S02]  /*1f3f0*/  IMAD.MOV.U32 R3, RZ, RZ, 0x181f ;  /* 0x0000181fff037424 */ /* 0x000fe400078e00ff */
[----:B-1234-:R-:W-:Y:S05]  /*1f400*/  CALL.REL.NOINC `($__internal_23_$__cuda_sm70_shflsync_idx_p) ;  /* 0x00001df000007944 */ /* 0x01efea0003c00000 */
[----:B------:R-:W-:Y:S01]  /*1f410*/  ISETP.GE.AND P2, PT, R202, c[0x0][0x1d4], PT ;  /* 0x00007500ca007a0c */ /* 0x000fe20003f46270 */
[----:B------:R-:W-:Y:S01]  /*1f420*/  IMAD.MOV.U32 R29, RZ, RZ, R5 ;  /* 0x000000ffff1d7224 */ /* 0x000fe200078e0005 */
[C---:B------:R-:W-:Y:S02]  /*1f430*/  IADD3 R2, P0, R0.reuse, R14, RZ ;  /* 0x0000000e00027210 */ /* 0x040fe40007f1e0ff */
[----:B------:R-:W-:Y:S02]  /*1f440*/  ISETP.GE.AND P1, PT, R205, c[0x0][0x1d4], PT ;  /* 0x00007500cd007a0c */ /* 0x000fe40003f26270 */
[----:B------:R-:W-:Y:S01]  /*1f450*/  IADD3 R6, P3, R0, R20, RZ ;  /* 0x0000001400067210 */ /* 0x000fe20007f7e0ff */
[----:B------:R-:W-:Y:S01]  /*1f460*/  IMAD.X R3, R4, 0x1, R15, P0 ;  /* 0x0000000104037824 */ /* 0x000fe200000e060f */
[----:B------:R-:W-:Y:S02]  /*1f470*/  ISETP.GE.AND P0, PT, R206, c[0x0][0x1d4], PT ;  /* 0x00007500ce007a0c */ /* 0x000fe40003f06270 */
[----:B------:R-:W-:Y:S01]  /*1f480*/  SEL R5, RZ, 0x10, P2 ;  /* 0x00000010ff057807 */ /* 0x000fe20001000000 */
[----:B------:R-:W-:Y:S01]  /*1f490*/  IMAD.X R7, R4, 0x1, R21, P3 ;  /* 0x0000000104077824 */ /* 0x000fe200018e0615 */
[----:B------:R-:W-:Y:S01]  /*1f4a0*/  SEL R12, RZ, 0x10, P1 ;  /* 0x00000010ff0c7807 */ /* 0x000fe20000800000 */
        /* <DEDUP_REMOVED lines=8> */
[----:B------:R-:W-:Y:S05]  /*1f530*/  IMAD.X R3, R4, 0x1, R23, P3 ;  /* 0x0000000104037824 */ /* 0x000fea00018e0617 */
[----:B------:R1:W-:Y:S02]  /*1f540*/  LDGSTS.E.BYPASS.LTC128B.128 [R193+0x4100], [R2.64], !P0 ;  /* 0x0410000002c17fae */ /* 0x0003e4000c101d48 */
[----:B-1----:R-:W-:Y:S01]  /*1f550*/  MOV R2, 0x1f580 ;  /* 0x0001f58000027802 */ /* 0x002fe20000000f00 */
[----:B------:R-:W-:Y:S02]  /*1f560*/  IMAD.MOV.U32 R3, RZ, RZ, 0x181f ;  /* 0x0000181fff037424 */ /* 0x000fe400078e00ff */
[----:B------:R-:W-:Y:S05]  /*1f570*/  CALL.REL.NOINC `($__internal_23_$__cuda_sm70_shflsync_idx_p) ;  /* 0x00001c8000007944 */ /* 0x000fea0003c00000 */
[----:B------:R-:W-:Y:S01]  /*1f580*/  MOV R3, 0x181f ;  /* 0x0000181f00037802 */ /* 0x000fe20000000f00 */
[----:B------:R-:W-:Y:S01]  /*1f590*/  IMAD.MOV.U32 R4, RZ, RZ, R0 ;  /* 0x000000ffff047224 */ /* 0x000fe200078e0000 */
[----:B------:R-:W-:Y:S01]  /*1f5a0*/  MOV R0, 0x1 ;  /* 0x0000000100007802 */ /* 0x000fe20000000f00 */
[----:B------:R-:W-:Y:S01]  /*1f5b0*/  IMAD.MOV.U32 R29, RZ, RZ, R13 ;  /* 0x000000ffff1d7224 */ /* 0x000fe200078e000d */
[----:B------:R-:W-:Y:S02]  /*1f5c0*/  MOV R2, 0x1f5e0 ;  /* 0x0001f5e000027802 */ /* 0x000fe40000000f00 */
[----:B------:R-:W-:Y:S05]  /*1f5d0*/  CALL.REL.NOINC `($__internal_23_$__cuda_sm70_shflsync_idx_p) ;  /* 0x00001c2000007944 */ /* 0x000fea0003c00000 */
[----:B------:R-:W-:-:S05]  /*1f5e0*/  BRA `(.L_x_1489) ;  /* 0xffff38a000007947 */ /* 0x000fca000383ffff */
.L_x_1398:
[----:B------:R-:W-:Y:S01]  /*1f5f0*/  MOV R0, RZ ;  /* 0x000000ff00007202 */ /* 0x000fe20000000f00 */
[----:B------:R-:W-:Y:S01]  /*1f600*/  IMAD.MOV.U32 R29, RZ, RZ, R5 ;  /* 0x000000ffff1d7224 */ /* 0x000fe200078e0005 */
[----:B------:R-:W-:Y:S01]  /*1f610*/  MOV R2, 0x1f640 ;  /* 0x0001f64000027802 */ /* 0x000fe20000000f00 */
[----:B------:R-:W-:Y:S02]  /*1f620*/  IMAD.MOV.U32 R3, RZ, RZ, 0x181f ;  /* 0x0000181fff037424 */ /* 0x000fe400078e00ff */
[----:B-1----:R-:W-:Y:S05]  /*1f630*/  CALL.REL.NOINC `($__internal_23_$__cuda_sm70_shflsync_idx_p) ;  /* 0x00001bc000007944 */ /* 0x002fea0003c00000 */
[----:B------:R-:W-:Y:S01]  /*1f640*/  MOV R4, R0 ;  /* 0x0000000000047202 */ /* 0x000fe20000000f00 */
[----:B------:R-:W-:-:S05]  /*1f650*/  BRA `(.L_x_1490) ;  /* 0xffff497000007947 */ /* 0x000fca000383ffff */
.L_x_1399:
[----:B------:R-:W-:Y:S01]  /*1f660*/  MOV R0, RZ ;  /* 0x000000ff00007202 */ /* 0x000fe20000000f00 */
[----:B------:R-:W-:Y:S01]  /*1f670*/  IMAD.MOV.U32 R29, RZ, RZ, R8 ;  /* 0x000000ffff1d7224 */ /* 0x000fe200078e0008 */
[----:B------:R-:W-:Y:S01]  /*1f680*/  MOV R2, 0x1f6b0 ;  /* 0x0001f6b000027802 */ /* 0x000fe20000000f00 */
[----:B------:R-:W-:Y:S02]  /*1f690*/  IMAD.MOV.U32 R3, RZ, RZ, 0x181f ;  /* 0x0000181fff037424 */ /* 0x000fe400078e00ff */
[----:B-123--:R-:W-:Y:S05]  /*1f6a0*/  CALL.REL.NOINC `($__internal_23_$__cuda_sm70_shflsync_idx_p) ;  /* 0x00001b5000007944 */ /* 0x00efea0003c00000 */
        /* <DEDUP_REMOVED lines=30> */
.L_x_1400:
[----:B------:R-:W-:Y:S01]  /*1f890*/  MOV R0, RZ ;  /* 0x000000ff00007202 */ /* 0x000fe20000000f00 */
[----:B------:R-:W-:Y:S01]  /*1f8a0*/  IMAD.MOV.U32 R29, RZ, RZ, R4 ;  /* 0x000000ffff1d7224 */ /* 0x000fe200078e0004 */
[----:B-1----:R-:W-:Y:S01]  /*1f8b0*/  MOV R2, 0x1f8e0 ;  /* 0x0001f8e000027802 */ /* 0x002fe20000000f00 */
[----:B------:R-:W-:Y:S02]  /*1f8c0*/  IMAD.MOV.U32 R3, RZ, RZ, 0x1c1f ;  /* 0x00001c1fff037424 */ /* 0x000fe400078e00ff */
[----:B------:R-:W-:Y:S05]  /*1f8d0*/  CALL.REL.NOINC `($__internal_23_$__cuda_sm70_shflsync_idx_p) ;  /* 0x0000192000007944 */ /* 0x000fea0003c00000 */
[----:B------:R-:W-:-:S05]  /*1f8e0*/  BRA `(.L_x_1492) ;  /* 0xffff4a6000007947 */ /* 0x000fca000383ffff */
.L_x_1401:
[----:B------:R-:W-:Y:S01]  /*1f8f0*/  MOV R0, 0x1 ;  /* 0x0000000100007802 */ /* 0x000fe20000000f00 */
[----:B------:R-:W-:Y:S01]  /*1f900*/  IMAD.MOV.U32 R29, RZ, RZ, R4 ;  /* 0x000000ffff1d7224 */ /* 0x000fe200078e0004 */
[----:B------:R-:W-:Y:S01]  /*1f910*/  MOV R2, 0x1f940 ;  /* 0x0001f94000027802 */ /* 0x000fe20000000f00 */
[----:B------:R-:W-:Y:S02]  /*1f920*/  IMAD.MOV.U32 R3, RZ, RZ, 0x1c1f ;  /* 0x00001c1fff037424 */ /* 0x000fe400078e00ff */
[----:B--2---:R-:W-:Y:S05]  /*1f930*/  CALL.REL.NOINC `($__internal_23_$__cuda_sm70_shflsync_idx_p) ;  /* 0x000018c000007944 */ /* 0x004fea0003c00000 */
[----:B------:R-:W-:Y:S05]  /*1f940*/  IMAD.IADD R0, R5, 0x1, R0 ;  /* 0x0000000105007824 */ /* 0x000fea00078e0200 */
        /* <DEDUP_REMOVED lines=66> */
[----:B------:R-:W-:Y:S05]  /*1fd70*/  CALL.REL.NOINC `($__internal_22_$__cuda_sm70_shflsync_bfly_p) ;  /* 0x0000142000007944 */ /* 0x000fea0003c00000 */
[----:B------:R-:W-:Y:S01]  /*1fd80*/  FMNMX.FTZ R4, R4, R0, !PT ;  /* 0x0000000004047209 */ /* 0x000fe20007810000 */
[----:B------:R-:W-:Y:S01]  /*1fd90*/  IMAD.MOV.U32 R0, RZ, RZ, 0x1 ;  /* 0x00000001ff007424 */ /* 0x000fe200078e00ff */
[----:B------:R-:W-:Y:S02]  /*1fda0*/  MOV R2, 0x1fdc0 ;  /* 0x0001fdc000027802 */ /* 0x000fe40000000f00 */
        /* <DEDUP_REMOVED lines=10> */
[----:B------:R-:W-:-:S05]  /*1fe50*/  BRA `(.L_x_1493) ;  /* 0xffff4ba000007947 */ /* 0x000fca000383ffff */
.L_x_1404:
[----:B------:R-:W-:Y:S01]  /*1fe60*/  MOV R0, RZ ;  /* 0x000000ff00007202 */ /* 0x000fe20000000f00 */
[----:B------:R-:W-:Y:S01]  /*1fe70*/  IMAD.MOV.U32 R29, RZ, RZ, R7 ;  /* 0x000000ffff1d7224 */ /* 0x000fe200078e0007 */
[----:B------:R-:W-:Y:S01]  /*1fe80*/  MOV R2, 0x1feb0 ;  /* 0x0001feb000027802 */ /* 0x000fe20000000f00 */
[----:B------:R-:W-:Y:S02]  /*1fe90*/  IMAD.MOV.U32 R3, RZ, RZ, 0x181f ;  /* 0x0000181fff037424 */ /* 0x000fe400078e00ff */
[----:B-1234-:R-:W-:Y:S05]  /*1fea0*/  CALL.REL.NOINC `($__internal_23_$__cuda_sm70_shflsync_idx_p) ;  /* 0x0000135000007944 */ /* 0x01efea0003c00000 */
[----:B------:R-:W-:-:S05]  /*1feb0*/  BRA `(.L_x_1494) ;  /* 0xffff651000007947 */ /* 0x000fca000383ffff */
.L_x_1407:
[----:B------:R-:W-:Y:S01]  /*1fec0*/  MOV R0, RZ ;  /* 0x000000ff00007202 */ /* 0x000fe20000000f00 */
[----:B------:R-:W-:Y:S01]  /*1fed0*/  IMAD.MOV.U32 R29, RZ, RZ, R5 ;  /* 0x000000ffff1d7224 */ /* 0x000fe200078e0005 */
[----:B------:R-:W-:Y:S01]  /*1fee0*/  MOV R2, 0x1ff10 ;  /* 0x0001ff1000027802 */ /* 0x000fe20000000f00 */
[----:B------:R-:W-:Y:S02]  /*1fef0*/  IMAD.MOV.U32 R3, RZ, RZ, 0x181f ;  /* 0x0000181fff037424 */ /* 0x000fe400078e00ff */
[----:B------:R-:W-:Y:S05]  /*1ff00*/  CALL.REL.NOINC `($__internal_23_$__cuda_sm70_shflsync_idx_p) ;  /* 0x000012f000007944 */ /* 0x000fea0003c00000 */
[----:B------:R-:W-:Y:S01]  /*1ff10*/  MOV R4, R0 ;  /* 0x0000000000047202 */ /* 0x000fe20000000f00 */
[----:B------:R-:W-:-:S05]  /*1ff20*/  BRA `(.L_x_1495) ;  /* 0xffff76b000007947 */ /* 0x000fca000383ffff */
.L_x_1408:
[----:B------:R-:W-:Y:S01]  /*1ff30*/  MOV R0, RZ ;  /* 0x000000ff00007202 */ /* 0x000fe20000000f00 */
[----:B------:R-:W-:Y:S01]  /*1ff40*/  IMAD.MOV.U32 R29, RZ, RZ, R8 ;  /* 0x000000ffff1d7224 */ /* 0x000fe200078e0008 */
[----:B------:R-:W-:Y:S01]  /*1ff50*/  MOV R2, 0x1ff80 ;  /* 0x0001ff8000027802 */ /* 0x000fe20000000f00 */
[----:B------:R-:W-:Y:S02]  /*1ff60*/  IMAD.MOV.U32 R3, RZ, RZ, 0x181f ;  /* 0x0000181fff037424 */ /* 0x000fe400078e00ff */
[----:B-12---:R-:W-:Y:S05]  /*1ff70*/  CALL.REL.NOINC `($__internal_23_$__cuda_sm70_shflsync_idx_p) ;  /* 0x0000128000007944 */ /* 0x006fea0003c00000 */
        /* <DEDUP_REMOVED lines=19> */
[----:B--2---:R-:W-:Y:S05]  /*200b0*/  CALL.REL.NOINC `($__internal_23_$__cuda_sm70_shflsync_idx_p) ;  /* 0x0000114000007944 */ /* 0x004fea0003c00000 */
[----:B------:R-:W-:Y:S01]  /*200c0*/  MOV R3, 0x181f ;  /* 0x0000181f00037802 */ /* 0x000fe20000000f00 */
[----:B------:R-:W-:Y:S01]  /*200d0*/  IMAD.MOV.U32 R4, RZ, RZ, R0 ;  /* 0x000000ffff047224 */ /* 0x000fe200078e0000 */
[----:B------:R-:W-:Y:S01]  /*200e0*/  MOV R0, 0x1 ;  /* 0x0000000100007802 */ /* 0x000fe20000000f00 */
[----:B------:R-:W-:Y:S01]  /*200f0*/  IMAD.MOV.U32 R29, RZ, RZ, R8 ;  /* 0x000000ffff1d7224 */ /* 0x000fe200078e0008 */
[----:B------:R-:W-:Y:S02]  /*20100*/  MOV R2, 0x20120 ;  /* 0x0002012000027802 */ /* 0x000fe40000000f00 */
[----:B------:R-:W-:Y:S05]  /*20110*/  CALL.REL.NOINC `($__internal_23_$__cuda_sm70_shflsync_idx_p) ;  /* 0x000010e000007944 */ /* 0x000fea0003c00000 */
[----:B------:R-:W-:-:S05]  /*20120*/  BRA `(.L_x_1496) ;  /* 0xffff75d000007947 */ /* 0x000fca000383ffff */
.L_x_1409:
[----:B------:R-:W-:Y:S02]  /*20130*/  MOV R0, 0x2 ;  /* 0x0000000200007802 */ /* 0x000fe40000000f00 */
        /* <DEDUP_REMOVED lines=16> */
.L_x_1411:
[----:B------:R-:W-:Y:S01]  /*20240*/  IMAD.MOV.U32 R4, RZ, RZ, R208 ;  /* 0x000000ffff047224 */ /* 0x000fe200078e00d0 */
[----:B------:R-:W-:-:S02]  /*20250*/  MOV R0, 0x2 ;  /* 0x0000000200007802 */ /* 0x000fc40000000f00 */
[----:B------:R-:W-:Y:S02]  /*20260*/  MOV R2, 0x20280 ;  /* 0x0002028000027802 */ /* 0x000fe40000000f00 */
[----:B------:R-:W-:Y:S05]  /*20270*/  CALL.REL.NOINC `($__internal_22_$__cuda_sm70_shflsync_bfly_p) ;  /* 0x00000f2000007944 */ /* 0x000fea0003c00000 */
[----:B------:R-:W-:Y:S05]  /*20280*/  BRA `(.L_x_1498) ;  /* 0xffff8f4000007947 */ /* 0x000fea000383ffff */
.L_x_1412:
[----:B------:R-:W-:Y:S01]  /*20290*/  IMAD.MOV.U32 R4, RZ, RZ, R5 ;  /* 0x000000ffff047224 */ /* 0x000fe200078e0005 */
[----:B------:R-:W-:Y:S02]  /*202a0*/  MOV R0, 0x1 ;  /* 0x0000000100007802 */ /* 0x000fe40000000f00 */
[----:B------:R-:W-:Y:S02]  /*202b0*/  MOV R2, 0x202d0 ;  /* 0x000202d000027802 */ /* 0x000fe40000000f00 */
[----:B-1----:R-:W-:Y:S05]  /*202c0*/  CALL.REL.NOINC `($__internal_22_$__cuda_sm70_shflsync_bfly_p) ;  /* 0x00000ed000007944 */ /* 0x002fea0003c00000 */
[----:B------:R-:W-:Y:S01]  /*202d0*/  FADD.FTZ R5, R5, R0 ;  /* 0x0000000005057221 */ /* 0x000fe20000010000 */
[----:B------:R-:W-:Y:S02]  /*202e0*/  MOV R4, R204 ;  /* 0x000000cc00047202 */ /* 0x000fe40000000f00 */
[----:B------:R-:W-:Y:S02]  /*202f0*/  MOV R0, 0x2 ;  /* 0x0000000200007802 */ /* 0x000fe40000000f00 */
[----:B------:R-:W-:Y:S02]  /*20300*/  MOV R2, 0x20320 ;  /* 0x0002032000027802 */ /* 0x000fe40000000f00 */
[----:B------:R-:W-:Y:S05]  /*20310*/  CALL.REL.NOINC `($__internal_22_$__cuda_sm70_shflsync_bfly_p) ;  /* 0x00000e8000007944 */ /* 0x000fea0003c00000 */
[----:B------:R-:W-:Y:S01]  /*20320*/  FADD.FTZ R4, R204, R0 ;  /* 0x00000000cc047221 */ /* 0x000fe20000010000 */
[----:B------:R-:W-:Y:S02]  /*20330*/  MOV R0, 0x1 ;  /* 0x0000000100007802 */ /* 0x000fe40000000f00 */
[----:B------:R-:W-:-:S02]  /*20340*/  MOV R2, 0x20360 ;  /* 0x0002036000027802 */ /* 0x000fc40000000f00 */
[----:B------:R-:W-:Y:S05]  /*20350*/  CALL.REL.NOINC `($__internal_22_$__cuda_sm70_shflsync_bfly_p) ;  /* 0x00000e4000007944 */ /* 0x000fea0003c00000 */
[----:B------:R-:W-:Y:S01]  /*20360*/  MOV R3, R0 ;  /* 0x0000000000037202 */ /* 0x000fe20000000f00 */
[----:B------:R-:W-:Y:S05]  /*20370*/  BRA `(.L_x_1499) ;  /* 0xffff8ec000007947 */ /* 0x000fea000383ffff */
.L_x_1419:
[----:B-1234-:R-:W-:Y:S01]  /*20380*/  IMAD.MOV.U32 R29, RZ, RZ, R6 ;  /* 0x000000ffff1d7224 */ /* 0x01efe200078e0006 */
[----:B------:R-:W-:Y:S01]  /*20390*/  MOV R0, RZ ;  /* 0x000000ff00007202 */ /* 0x000fe20000000f00 */
[----:B------:R-:W-:Y:S01]  /*203a0*/  IMAD.MOV.U32 R3, RZ, RZ, 0x181f ;  /* 0x0000181fff037424 */ /* 0x000fe200078e00ff */
[----:B------:R-:W-:-:S02]  /*203b0*/  MOV R2, 0x203d0 ;  /* 0x000203d000027802 */ /* 0x000fc40000000f00 */
[----:B------:R-:W-:Y:S05]  /*203c0*/  CALL.REL.NOINC `($__internal_23_$__cuda_sm70_shflsync_idx_p) ;  /* 0x00000e3000007944 */ /* 0x000fea0003c00000 */
[----:B------:R-:W-:Y:S01]  /*203d0*/  MOV R8, R0 ;  /* 0x0000000000087202 */ /* 0x000fe20000000f00 */
[----:B------:R-:W-:Y:S05]  /*203e0*/  BRA `(.L_x_1500) ;  /* 0xffffa66000007947 */ /* 0x000fea000383ffff */
.L_x_1420:
[----:B------:R-:W-:Y:S01]  /*203f0*/  IMAD.MOV.U32 R29, RZ, RZ, R7 ;  /* 0x000000ffff1d7224 */ /* 0x000fe200078e0007 */
[----:B------:R-:W-:Y:S01]  /*20400*/  MOV R0, RZ ;  /* 0x000000ff00007202 */ /* 0x000fe20000000f00 */
[----:B------:R-:W-:Y:S01]  /*20410*/  IMAD.MOV.U32 R3, RZ, RZ, 0x181f ;  /* 0x0000181fff037424 */ /* 0x000fe200078e00ff */
[----:B------:R-:W-:-:S02]  /*20420*/  MOV R2, 0x20440 ;  /* 0x0002044000027802 */ /* 0x000fc40000000f00 */
[----:B-12---:R-:W-:Y:S05]  /*20430*/  CALL.REL.NOINC `($__internal_23_$__cuda_sm70_shflsync_idx_p) ;  /* 0x00000dc000007944 */ /* 0x006fea0003c00000 */
[----:B------:R-:W-:Y:S05]  /*20440*/  BRA `(.L_x_1501) ;  /* 0xffffa62000007947 */ /* 0x000fea000383ffff */
.L_x_1423:
[----:B------:R-:W-:Y:S01]  /*20450*/  IMAD.MOV.U32 R29, RZ, RZ, R6 ;  /* 0x000000ffff1d7224 */ /* 0x000fe200078e0006 */
[----:B----4-:R-:W-:Y:S01]  /*20460*/  MOV R0, 0x1 ;  /* 0x0000000100007802 */ /* 0x010fe20000000f00 */
[----:B--2---:R-:W-:Y:S01]  /*20470*/  IMAD.MOV.U32 R3, RZ, RZ, 0x181f ;  /* 0x0000181fff037424 */ /* 0x004fe200078e00ff */
[----:B------:R-:W-:-:S02]  /*20480*/  MOV R2, 0x204a0 ;  /* 0x000204a000027802 */ /* 0x000fc40000000f00 */
[----:B-1-3--:R-:W-:Y:S05]  /*20490*/  CALL.REL.NOINC `($__internal_23_$__cuda_sm70_shflsync_idx_p) ;  /* 0x00000d6000007944 */ /* 0x00afea0003c00000 */
[----:B------:R-:W-:Y:S01]  /*204a0*/  IMAD.MOV.U32 R8, RZ, RZ, R0 ;  /* 0x000000ffff087224 */ /* 0x000fe200078e0000 */
[----:B------:R-:W-:Y:S01]  /*204b0*/  MOV R0, 0x1 ;  /* 0x0000000100007802 */ /* 0x000fe20000000f00 */
[----:B------:R-:W-:Y:S01]  /*204c0*/  IMAD.MOV.U32 R29, RZ, RZ, R7 ;  /* 0x000000ffff1d7224 */ /* 0x000fe200078e0007 */
[----:B------:R-:W-:-:S02]  /*204d0*/  MOV R3, 0x181f ;  /* 0x0000181f00037802 */ /* 0x000fc40000000f00 */
[----:B------:R-:W-:Y:S02]  /*204e0*/  MOV R2, 0x20500 ;  /* 0x0002050000027802 */ /* 0x000fe40000000f00 */
[----:B------:R-:W-:Y:S05]  /*204f0*/  CALL.REL.NOINC `($__internal_23_$__cuda_sm70_shflsync_idx_p) ;  /* 0x00000d0000007944 */ /* 0x000fea0003c00000 */
[----:B------:R-:W-:Y:S05]  /*20500*/  BRA `(.L_x_1502) ;  /* 0xffffa69000007947 */ /* 0x000fea000383ffff */
.L_x_1426:
[----:B------:R-:W-:Y:S01]  /*20510*/  IMAD.MOV.U32 R29, RZ, RZ, R6 ;  /* 0x000000ffff1d7224 */ /* 0x000fe200078e0006 */
[----:B----4-:R-:W-:Y:S01]  /*20520*/  MOV R0, 0x2 ;  /* 0x0000000200007802 */ /* 0x010fe20000000f00 */
[----:B-1----:R-:W-:Y:S01]  /*20530*/  IMAD.MOV.U32 R3, RZ, RZ, 0x181f ;  /* 0x0000181fff037424 */ /* 0x002fe200078e00ff */
[----:B------:R-:W-:Y:S02]  /*20540*/  MOV R2, 0x20560 ;  /* 0x0002056000027802 */ /* 0x000fe40000000f00 */
[----:B--23--:R-:W-:Y:S05]  /*20550*/  CALL.REL.NOINC `($__internal_23_$__cuda_sm70_shflsync_idx_p) ;  /* 0x00000ca000007944 */ /* 0x00cfea0003c00000 */
[----:B------:R-:W-:Y:S01]  /*20560*/  MOV R8, R0 ;  /* 0x0000000000087202 */ /* 0x000fe20000000f00 */
[----:B------:R-:W-:Y:S05]  /*20570*/  BRA `(.L_x_1503) ;  /* 0xffffa75000007947 */ /* 0x000fea000383ffff */
.L_x_1427:
[----:B------:R-:W-:Y:S01]  /*20580*/  IMAD.MOV.U32 R29, RZ, RZ, R7 ;  /* 0x000000ffff1d7224 */ /* 0x000fe200078e0007 */
[----:B----4-:R-:W-:Y:S01]  /*20590*/  MOV R0, 0x2 ;  /* 0x0000000200007802 */ /* 0x010fe20000000f00 */
[----:B------:R-:W-:Y:S01]  /*205a0*/  IMAD.MOV.U32 R3, RZ, RZ, 0x181f ;  /* 0x0000181fff037424 */ /* 0x000fe200078e00ff */
[----:B------:R-:W-:Y:S02]  /*205b0*/  MOV R2, 0x205d0 ;  /* 0x000205d000027802 */ /* 0x000fe40000000f00 */
[----:B-123--:R-:W-:Y:S05]  /*205c0*/  CALL.REL.NOINC `($__internal_23_$__cuda_sm70_shflsync_idx_p) ;  /* 0x00000c3000007944 */ /* 0x00efea0003c00000 */
[----:B------:R-:W-:Y:S05]  /*205d0*/  BRA `(.L_x_1504) ;  /* 0xffffa71000007947 */ /* 0x000fea000383ffff */
.L_x_1430:
[----:B------:R-:W-:Y:S01]  /*205e0*/  IMAD.MOV.U32 R29, RZ, RZ, R6 ;  /* 0x000000ffff1d7224 */ /* 0x000fe200078e0006 */
[----:B-1----:R-:W-:Y:S01]  /*205f0*/  MOV R0, 0x3 ;  /* 0x0000000300007802 */ /* 0x002fe20000000f00 */
[----:B------:R-:W-:Y:S01]  /*20600*/  IMAD.MOV.U32 R3, RZ, RZ, 0x181f ;  /* 0x0000181fff037424 */ /* 0x000fe200078e00ff */
[----:B------:R-:W-:-:S02]  /*20610*/  MOV R2, 0x20630 ;  /* 0x0002063000027802 */ /* 0x000fc40000000f00 */
[----:B--234-:R-:W-:Y:S05]  /*20620*/  CALL.REL.NOINC `($__internal_23_$__cuda_sm70_shflsync_idx_p) ;  /* 0x00000bd000007944 */ /* 0x01cfea0003c00000 */
[----:B------:R-:W-:Y:S01]  /*20630*/  IMAD.MOV.U32 R6, RZ, RZ, R0 ;  /* 0x000000ffff067224 */ /* 0x000fe200078e0000 */
[----:B------:R-:W-:Y:S01]  /*20640*/  MOV R0, 0x3 ;  /* 0x0000000300007802 */ /* 0x000fe20000000f00 */
[----:B------:R-:W-:Y:S01]  /*20650*/  IMAD.MOV.U32 R29, RZ, RZ, R7 ;  /* 0x000000ffff1d7224 */ /* 0x000fe200078e0007 */
[----:B------:R-:W-:-:S02]  /*20660*/  MOV R3, 0x181f ;  /* 0x0000181f00037802 */ /* 0x000fc40000000f00 */
[----:B------:R-:W-:Y:S02]  /*20670*/  MOV R2, 0x20690 ;  /* 0x0002069000027802 */ /* 0x000fe40000000f00 */
[----:B------:R-:W-:Y:S05]  /*20680*/  CALL.REL.NOINC `($__internal_23_$__cuda_sm70_shflsync_idx_p) ;  /* 0x00000b7000007944 */ /* 0x000fea0003c00000 */
[----:B------:R-:W-:Y:S05]  /*20690*/  BRA `(.L_x_1505) ;  /* 0xffffa79000007947 */ /* 0x000fea000383ffff */
.L_x_1432:
[----:B------:R-:W-:Y:S01]  /*206a0*/  IMAD.MOV.U32 R29, RZ, RZ, R5 ;  /* 0x000000ffff1d7224 */ /* 0x000fe200078e0005 */
[----:B------:R-:W-:Y:S01]  /*206b0*/  MOV R0, RZ ;  /* 0x000000ff00007202 */ /* 0x000fe20000000f00 */
[----:B------:R-:W-:Y:S01]  /*206c0*/  IMAD.MOV.U32 R3, RZ, RZ, 0x1c1f ;  /* 0x00001c1fff037424 */ /* 0x000fe200078e00ff */
[----:B------:R-:W-:Y:S02]  /*206d0*/  MOV R2, 0x206f0 ;  /* 0x000206f000027802 */ /* 0x000fe40000000f00 */
[----:B--2---:R-:W-:Y:S05]  /*206e0*/  CALL.REL.NOINC `($__internal_23_$__cuda_sm70_shflsync_idx_p) ;  /* 0x00000b1000007944 */ /* 0x004fea0003c00000 */
[----:B------:R-:W-:Y:S01]  /*206f0*/  MOV R4, R0 ;  /* 0x0000000000047202 */ /* 0x000fe20000000f00 */
[----:B------:R-:W-:Y:S05]  /*20700*/  BRA `(.L_x_1506) ;  /* 0xffffaa6000007947 */ /* 0x000fea000383ffff */
.L_x_1433:
[----:B------:R-:W-:Y:S01]  /*20710*/  IMAD.MOV.U32 R29, RZ, RZ, R12 ;  /* 0x000000ffff1d7224 */ /* 0x000fe200078e000c */
[----:B------:R-:W-:Y:S01]  /*20720*/  MOV R0, RZ ;  /* 0x000000ff00007202 */ /* 0x000fe20000000f00 */
[----:B------:R-:W-:Y:S01]  /*20730*/  IMAD.MOV.U32 R3, RZ, RZ, 0x1c1f ;  /* 0x00001c1fff037424 */ /* 0x000fe200078e00ff */
[----:B------:R-:W-:Y:S02]  /*20740*/  MOV R2, 0x20760 ;  /* 0x0002076000027802 */ /* 0x000fe40000000f00 */
[----:B-123--:R-:W-:Y:S05]  /*20750*/  CALL.REL.NOINC `($__internal_23_$__cuda_sm70_shflsync_idx_p) ;  /* 0x00000aa000007944 */ /* 0x00efea0003c00000 */
[----:B------:R-:W-:Y:S05]  /*20760*/  BRA `(.L_x_1507) ;  /* 0xffffaa2000007947 */ /* 0x000fea000383ffff */
.L_x_1436:
[----:B------:R-:W-:Y:S01]  /*20770*/  IMAD.MOV.U32 R29, RZ, RZ, R5 ;  /* 0x000000ffff1d7224 */ /* 0x000fe200078e0005 */
[----:B-1----:R-:W-:Y:S01]  /*20780*/  MOV R0, 0x1 ;  /* 0x0000000100007802 */ /* 0x002fe20000000f00 */
[----:B---3--:R-:W-:Y:S01]  /*20790*/  IMAD.MOV.U32 R3, RZ, RZ, 0x1c1f ;  /* 0x00001c1fff037424 */ /* 0x008fe200078e00ff */
[----:B------:R-:W-:-:S02]  /*207a0*/  MOV R2, 0x207c0 ;  /* 0x000207c000027802 */ /* 0x000fc40000000f00 */
[----:B--2-4-:R-:W-:Y:S05]  /*207b0*/  CALL.REL.NOINC `($__internal_23_$__cuda_sm70_shflsync_idx_p) ;  /* 0x00000a4000007944 */ /* 0x014fea0003c00000 */
[----:B------:R-:W-:Y:S01]  /*207c0*/  IMAD.MOV.U32 R4, RZ, RZ, R0 ;  /* 0x000000ffff047224 */ /* 0x000fe200078e0000 */
[----:B------:R-:W-:Y:S01]  /*207d0*/  MOV R0, 0x1 ;  /* 0x0000000100007802 */ /* 0x000fe20000000f00 */
[----:B------:R-:W-:Y:S01]  /*207e0*/  IMAD.MOV.U32 R29, RZ, RZ, R12 ;  /* 0x000000ffff1d7224 */ /* 0x000fe200078e000c */
[----:B------:R-:W-:-:S02]  /*207f0*/  MOV R3, 0x1c1f ;  /* 0x00001c1f00037802 */ /* 0x000fc40000000f00 */
[----:B------:R-:W-:Y:S02]  /*20800*/  MOV R2, 0x20820 ;  /* 0x0002082000027802 */ /* 0x000fe40000000f00 */
[----:B------:R-:W-:Y:S05]  /*20810*/  CALL.REL.NOINC `($__internal_23_$__cuda_sm70_shflsync_idx_p) ;  /* 0x000009e000007944 */ /* 0x000fea0003c00000 */
[----:B------:R-:W-:Y:S05]  /*20820*/  BRA `(.L_x_1508) ;  /* 0xffffb42000007947 */ /* 0x000fea000383ffff */
.L_x_1440:
[----:B------:R-:W-:Y:S01]  /*20830*/  IMAD.MOV.U32 R29, RZ, RZ, R6 ;  /* 0x000000ffff1d7224 */ /* 0x000fe200078e0006 */
[----:B------:R-:W-:Y:S01]  /*20840*/  MOV R0, RZ ;  /* 0x000000ff00007202 */ /* 0x000fe20000000f00 */
[----:B------:R-:W-:Y:S01]  /*20850*/  IMAD.MOV.U32 R3, RZ, RZ, 0x181f ;  /* 0x0000181fff037424 */ /* 0x000fe200078e00ff */
[----:B------:R-:W-:Y:S02]  /*20860*/  MOV R2, 0x20880 ;  /* 0x0002088000027802 */ /* 0x000fe40000000f00 */
[----:B------:R-:W-:Y:S05]  /*20870*/  CALL.REL.NOINC `($__internal_23_$__cuda_sm70_shflsync_idx_p) ;  /* 0x0000098000007944 */ /* 0x000fea0003c00000 */
[----:B------:R-:W-:Y:S01]  /*20880*/  MOV R8, R0 ;  /* 0x0000000000087202 */ /* 0x000fe20000000f00 */
[----:B------:R-:W-:Y:S05]  /*20890*/  BRA `(.L_x_1509) ;  /* 0xffffc66000007947 */ /* 0x000fea000383ffff */
.L_x_1441:
[----:B------:R-:W-:Y:S01]  /*208a0*/  IMAD.MOV.U32 R29, RZ, RZ, R7 ;  /* 0x000000ffff1d7224 */ /* 0x000fe200078e0007 */
[----:B------:R-:W-:Y:S01]  /*208b0*/  MOV R0, RZ ;  /* 0x000000ff00007202 */ /* 0x000fe20000000f00 */
[----:B------:R-:W-:Y:S01]  /*208c0*/  IMAD.MOV.U32 R3, RZ, RZ, 0x181f ;  /* 0x0000181fff037424 */ /* 0x000fe200078e00ff */
[----:B------:R-:W-:Y:S02]  /*208d0*/  MOV R2, 0x208f0 ;  /* 0x000208f000027802 */ /* 0x000fe40000000f00 */
[----:B-12---:R-:W-:Y:S05]  /*208e0*/  CALL.REL.NOINC `($__internal_23_$__cuda_sm70_shflsync_idx_p) ;  /* 0x0000091000007944 */ /* 0x006fea0003c00000 */
[----:B------:R-:W-:Y:S05]  /*208f0*/  BRA `(.L_x_1510) ;  /* 0xffffc62000007947 */ /* 0x000fea000383ffff */
.L_x_1444:
        /* <DEDUP_REMOVED lines=12> */
.L_x_1447:
[----:B------:R-:W-:Y:S01]  /*209c0*/  IMAD.MOV.U32 R29, RZ, RZ, R6 ;  /* 0x000000ffff1d7224 */ /* 0x000fe200078e0006 */
[----:B----4-:R-:W-:Y:S01]  /*209d0*/  MOV R0, 0x2 ;  /* 0x0000000200007802 */ /* 0x010fe20000000f00 */
[----:B-1----:R-:W-:Y:S01]  /*209e0*/  IMAD.MOV.U32 R3, RZ, RZ, 0x181f ;  /* 0x0000181fff037424 */ /* 0x002fe200078e00ff */
[----:B------:R-:W-:Y:S02]  /*209f0*/  MOV R2, 0x20a10 ;  /* 0x00020a1000027802 */ /* 0x000fe40000000f00 */
[----:B--23--:R-:W-:Y:S05]  /*20a00*/  CALL.REL.NOINC `($__internal_23_$__cuda_sm70_shflsync_idx_p) ;  /* 0x000007f000007944 */ /* 0x00cfea0003c00000 */
[----:B------:R-:W-:Y:S01]  /*20a10*/  MOV R8, R0 ;  /* 0x0000000000087202 */ /* 0x000fe20000000f00 */
[----:B------:R-:W-:Y:S05]  /*20a20*/  BRA `(.L_x_1512) ;  /* 0xffffc76000007947 */ /* 0x000fea000383ffff */
.L_x_1448:
[----:B------:R-:W-:Y:S01]  /*20a30*/  IMAD.MOV.U32 R29, RZ, RZ, R7 ;  /* 0x000000ffff1d7224 */ /* 0x000fe200078e0007 */
[----:B----4-:R-:W-:Y:S01]  /*20a40*/  MOV R0, 0x2 ;  /* 0x0000000200007802 */ /* 0x010fe20000000f00 */
[----:B------:R-:W-:Y:S01]  /*20a50*/  IMAD.MOV.U32 R3, RZ, RZ, 0x181f ;  /* 0x0000181fff037424 */ /* 0x000fe200078e00ff */
[----:B------:R-:W-:Y:S02]  /*20a60*/  MOV R2, 0x20a80 ;  /* 0x00020a8000027802 */ /* 0x000fe40000000f00 */
[----:B-123--:R-:W-:Y:S05]  /*20a70*/  CALL.REL.NOINC `($__internal_23_$__cuda_sm70_shflsync_idx_p) ;  /* 0x0000078000007944 */ /* 0x00efea0003c00000 */
[----:B------:R-:W-:Y:S05]  /*20a80*/  BRA `(.L_x_1513) ;  /* 0xffffc72000007947 */ /* 0x000fea000383ffff */
.L_x_1451:
        /* <DEDUP_REMOVED lines=11> */
[----:B------:R-:W-:Y:S01]  /*20b40*/  MOV R7, R0 ;  /* 0x0000000000077202 */ /* 0x000fe20000000f00 */
[----:B------:R-:W-:Y:S05]  /*20b50*/  BRA `(.L_x_1514) ;  /* 0xffffc79000007947 */ /* 0x000fea000383ffff */
.L_x_1453:
[----:B------:R-:W-:Y:S01]  /*20b60*/  IMAD.MOV.U32 R29, RZ, RZ, R28 ;  /* 0x000000ffff1d7224 */ /* 0x000fe200078e001c */
[----:B------:R-:W-:Y:S01]  /*20b70*/  MOV R0, RZ ;  /* 0x000000ff00007202 */ /* 0x000fe20000000f00 */
[----:B------:R-:W-:Y:S01]  /*20b80*/  IMAD.MOV.U32 R3, RZ, RZ, 0x1f ;  /* 0x0000001fff037424 */ /* 0x000fe200078e00ff */
[----:B------:R-:W-:Y:S02]  /*20b90*/  MOV R2, 0x20bb0 ;  /* 0x00020bb000027802 */ /* 0x000fe40000000f00 */
[----:B-12-4-:R-:W-:Y:S05]  /*20ba0*/  CALL.REL.NOINC `($__internal_23_$__cuda_sm70_shflsync_idx_p) ;  /* 0x0000065000007944 */ /* 0x016fea0003c00000 */
[----:B------:R-:W-:Y:S01]  /*20bb0*/  MOV R9, R0 ;  /* 0x0000000000097202 */ /* 0x000fe20000000f00 */
[----:B------:R-:W-:Y:S05]  /*20bc0*/  BRA `(.L_x_1515) ;  /* 0xffffc8f000007947 */ /* 0x000fea000383ffff */
.L_x_1454:
[----:B------:R-:W-:Y:S01]  /*20bd0*/  IMAD.MOV.U32 R29, RZ, RZ, R28 ;  /* 0x000000ffff1d7224 */ /* 0x000fe200078e001c */
[----:B------:R-:W-:Y:S01]  /*20be0*/  MOV R0, 0x1 ;  /* 0x0000000100007802 */ /* 0x000fe20000000f00 */
[----:B------:R-:W-:Y:S01]  /*20bf0*/  IMAD.MOV.U32 R3, RZ, RZ, 0x1f ;  /* 0x0000001fff037424 */ /* 0x000fe200078e00ff */
[----:B------:R-:W-:Y:S02]  /*20c00*/  MOV R2, 0x20c20 ;  /* 0x00020c2000027802 */ /* 0x000fe40000000f00 */
[----:B-1234-:R-:W-:Y:S05]  /*20c10*/  CALL.REL.NOINC `($__internal_23_$__cuda_sm70_shflsync_idx_p) ;  /* 0x000005e000007944 */ /* 0x01efea0003c00000 */
[----:B------:R-:W-:Y:S01]  /*20c20*/  MOV R6, R0 ;  /* 0x0000000000067202 */ /* 0x000fe20000000f00 */
[----:B------:R-:W-:Y:S05]  /*20c30*/  BRA `(.L_x_1516) ;  /* 0xffffc8a000007947 */ /* 0x000fea000383ffff */
.L_x_1455:
[----:B------:R-:W-:Y:S02]  /*20c40*/  MOV R3, 0x1 ;  /* 0x0000000100037802 */ /* 0x000fe40000000f00 */
[----:B------:R-:W-:-:S02]  /*20c50*/  MOV R2, 0x20c70 ;  /* 0x00020c7000027802 */ /* 0x000fc40000000f00 */
[----:B---3--:R-:W-:Y:S05]  /*20c60*/  CALL.REL.NOINC `($__internal_24_$__cuda_sm70_shflsync_up_p) ;  /* 0x000005e000007944 */ /* 0x008fea0003c00000 */
[----:B------:R-:W-:Y:S05]  /*20c70*/  BRA `(.L_x_1517) ;  /* 0xffffc98000007947 */ /* 0x000fea000383ffff */
.L_x_1456:
[----:B------:R-:W-:Y:S02]  /*20c80*/  MOV R3, 0x2 ;  /* 0x0000000200037802 */ /* 0x000fe40000000f00 */
[----:B------:R-:W-:-:S02]  /*20c90*/  MOV R2, 0x20cb0 ;  /* 0x00020cb000027802 */ /* 0x000fc40000000f00 */
[----:B---3--:R-:W-:Y:S05]  /*20ca0*/  CALL.REL.NOINC `($__internal_24_$__cuda_sm70_shflsync_up_p) ;  /* 0x000005a000007944 */ /* 0x008fea0003c00000 */
        /* <DEDUP_REMOVED lines=23> */
.L_x_1460:
[----:B------:R-:W-:Y:S02]  /*20e20*/  MOV R3, 0x1 ;  /* 0x0000000100037802 */ /* 0x000fe40000000f00 */
[----:B------:R-:W-:-:S02]  /*20e30*/  MOV R2, 0x20e50 ;  /* 0x00020e5000027802 */ /* 0x000fc40000000f00 */
[----:B---3--:R-:W-:Y:S05]  /*20e40*/  CALL.REL.NOINC `($__internal_24_$__cuda_sm70_shflsync_up_p) ;  /* 0x0000040000007944 */ /* 0x008fea0003c00000 */
[----:B------:R-:W-:Y:S01]  /*20e50*/  MOV R2, R4 ;  /* 0x0000000400027202 */ /* 0x000fe20000000f00 */
[----:B------:R-:W-:Y:S05]  /*20e60*/  BRA `(.L_x_1519) ;  /* 0xffffc9f000007947 */ /* 0x000fea000383ffff */
.L_x_1461:
        /* <DEDUP_REMOVED lines=26> */
.L_x_1463:
[----:B------:R-:W-:Y:S02]  /*21010*/  SEL R0, RZ, 0x1, P0 ;  /* 0x00000001ff007807 */ /* 0x000fe40000000000 */
[----:B------:R-:W-:-:S02]  /*21020*/  MOV R2, 0x21040 ;  /* 0x0002104000027802 */ /* 0x000fc40000000f00 */
[----:B-1-3--:R-:W-:Y:S05]  /*21030*/  CALL.REL.NOINC `($__internal_25_$__cuda_sm70_votesync_ballot) ;  /* 0x0000027000007944 */ /* 0x00afea0003c00000 */
[----:B------:R-:W-:Y:S01]  /*21040*/  MOV R10, R0 ;  /* 0x00000000000a7202 */ /* 0x000fe20000000f00 */
[----:B------:R-:W-:Y:S05]  /*21050*/  BRA `(.L_x_1521) ;  /* 0xffffc99000007947 */ /* 0x000fea000383ffff */
.L_x_1464:
[----:B------:R-:W-:Y:S01]  /*21060*/  IMAD.MOV.U32 R29, RZ, RZ, R7 ;  /* 0x000000ffff1d7224 */ /* 0x000fe200078e0007 */
[----:B------:R-:W-:Y:S01]  /*21070*/  MOV R0, R6 ;  /* 0x0000000600007202 */ /* 0x000fe20000000f00 */
[----:B------:R-:W-:Y:S01]  /*21080*/  IMAD.MOV.U32 R3, RZ, RZ, 0x1f ;  /* 0x0000001fff037424 */ /* 0x000fe200078e00ff */
[----:B------:R-:W-:-:S02]  /*21090*/  MOV R2, 0x210b0 ;  /* 0x000210b000027802 */ /* 0x000fc40000000f00 */
[----:B-1-3--:R-:W-:Y:S05]  /*210a0*/  CALL.REL.NOINC `($__internal_23_$__cuda_sm70_shflsync_idx_p) ;  /* 0x0000015000007944 */ /* 0x00afea0003c00000 */
[----:B------:R-:W-:Y:S01]  /*210b0*/  IMAD.MOV.U32 R7, RZ, RZ, R0 ;  /* 0x000000ffff077224 */ /* 0x000fe200078e0000 */
[----:B------:R-:W-:Y:S01]  /*210c0*/  MOV R0, R6 ;  /* 0x0000000600007202 */ /* 0x000fe20000000f00 */
[----:B------:R-:W-:Y:S01]  /*210d0*/  IMAD.MOV.U32 R29, RZ, RZ, R8 ;  /* 0x000000ffff1d7224 */ /* 0x000fe200078e0008 */
[----:B------:R-:W-:-:S02]  /*210e0*/  MOV R3, 0x1f ;  /* 0x0000001f00037802 */ /* 0x000fc40000000f00 */
[----:B------:R-:W-:Y:S02]  /*210f0*/  MOV R2, 0x21110 ;  /* 0x0002111000027802 */ /* 0x000fe40000000f00 */
[----:B------:R-:W-:Y:S05]  /*21100*/  CALL.REL.NOINC `($__internal_23_$__cuda_sm70_shflsync_idx_p) ;  /* 0x000000f000007944 */ /* 0x000fea0003c00000 */
[----:B------:R-:W-:Y:S01]  /*21110*/  MOV R5, R0 ;  /* 0x0000000000057202 */ /* 0x000fe20000000f00 */
[----:B------:R-:W-:Y:S05]  /*21120*/  BRA `(.L_x_1522) ;  /* 0xffffc91000007947 */ /* 0x000fea000383ffff */
.L_x_1467:
[----:B------:R-:W-:Y:S01]  /*21130*/  IMAD.MOV.U32 R29, RZ, RZ, R4 ;  /* 0x000000ffff1d7224 */ /* 0x000fe200078e0004 */
[----:B------:R-:W-:Y:S01]  /*21140*/  MOV R0, R6 ;  /* 0x0000000600007202 */ /* 0x000fe20000000f00 */
[----:B------:R-:W-:Y:S01]  /*21150*/  IMAD.MOV.U32 R3, RZ, RZ, 0x1f ;  /* 0x0000001fff037424 */ /* 0x000fe200078e00ff */
[----:B------:R-:W-:Y:S02]  /*21160*/  MOV R2, 0x21180 ;  /* 0x0002118000027802 */ /* 0x000fe40000000f00 */
[----:B-1-34-:R-:W-:Y:S05]  /*21170*/  CALL.REL.NOINC `($__internal_23_$__cuda_sm70_shflsync_idx_p) ;  /* 0x0000008000007944 */ /* 0x01afea0003c00000 */
[----:B------:R-:W-:Y:S01]  /*21180*/  MOV R12, R0 ;  /* 0x00000000000c7202 */ /* 0x000fe20000000f00 */
[----:B------:R-:W-:Y:S05]  /*21190*/  BRA `(.L_x_1466) ;  /* 0xffffc90000007947 */ /* 0x000fea000383ffff */
        .weak           $__internal_22_$__cuda_sm70_shflsync_bfly_p
        .type           $__internal_22_$__cuda_sm70_shflsync_bfly_p,@function
        .size           $__internal_22_$__cuda_sm70_shflsync_bfly_p,($__internal_23_$__cuda_sm70_shflsync_idx_p - $__internal_22_$__cuda_sm70_shflsync_bfly_p)
$__internal_22_$__cuda_sm70_shflsync_bfly_p:
[----:B------:R-:W-:Y:S02]  /*211a0*/  MOV R150, 0xffffffff ;  /* 0xffffffff00967802 */ /* 0x000fe40000000f00 */
[----:B------:R-:W-:Y:S02]  /*211b0*/  MOV R3, 0x1f ;  /* 0x0000001f00037802 */ /* 0x000fe40000000f00 */
[----:B------:R-:W-:Y:S04]  /*211c0*/  WARPSYNC R150 ;  /* 0x0000009600007348 */ /* 0x000fe80003800000 */
[----:B------:R1:W2:Y:S02]  /*211d0*/  SHFL.BFLY PT, R0, R4, R0, R3 ;  /* 0x0c00000004007389 */ /* 0x0002a400000e0003 */
[----:B-1----:R-:W-:-:S04]  /*211e0*/  MOV R3, 0x0 ;  /* 0x0000000000037802 */ /* 0x002fc80000000f00 */
[----:B--2---:R-:W-:Y:S05]  /*211f0*/  RET.REL.NODEC R2 `(_ZN7cutlass13device_kernelIN5flash19enable_sm80_to_sm89INS1_16FlashAttnFwdSm80INS1_25CollectiveMainloopFwdSm80ILi8ELi1ELb0EN4cute5tupleIJNS5_1CILi128EEENS7_ILi64EEENS7_ILi192EEEEEELi192ENS_10bfloat16_tEfNS_4arch4Sm80ELb1ELb0ELb1ELb1ELb1ELb1ELb1ELb1EEENS1_21CollectiveEpilogueFwdINS6_IJS8_SA_S9_EEENS6_IJNS7_ILi1EEESI_SI_EEESC_SE_Li256ELb1ELb1ELb1ELb0EEENS1_36VarlenDynamicPersistentTileSchedulerILi128ELi64ELi256ELi256ELb1ELb1ELb0ELb1ELb1ELb1EEEEEEEEEvNT_6ParamsE) ;  /* 0xfffdee0002007950 */ /* 0x004fea0003c3ffff */
        .weak           $__internal_23_$__cuda_sm70_shflsync_idx_p
        .type           $__internal_23_$__cuda_sm70_shflsync_idx_p,@function
        .size           $__internal_23_$__cuda_sm70_shflsync_idx_p,($__internal_24_$__cuda_sm70_shflsync_up_p - $__internal_23_$__cuda_sm70_shflsync_idx_p)
$__internal_23_$__cuda_sm70_shflsync_idx_p:
[----:B------:R-:W-:-:S04]  /*21200*/  MOV R198, 0xffffffff ;  /* 0xffffffff00c67802 */ /* 0x000fc80000000f00 */
[----:B------:R-:W-:Y:S04]  /*21210*/  WARPSYNC R198 ;  /* 0x000000c600007348 */ /* 0x000fe80003800000 */
[----:B------:R1:W2:Y:S02]  /*21220*/  SHFL.IDX PT, R0, R29, R0, R3 ;  /* 0x000000001d007389 */ /* 0x0002a400000e0003 */
[----:B-1----:R-:W-:-:S04]  /*21230*/  MOV R3, 0x0 ;  /* 0x0000000000037802 */ /* 0x002fc80000000f00 */
[----:B--2---:R-:W-:Y:S05]  /*21240*/  RET.REL.NODEC R2 `(_ZN7cutlass13device_kernelIN5flash19enable_sm80_to_sm89INS1_16FlashAttnFwdSm80INS1_25CollectiveMainloopFwdSm80ILi8ELi1ELb0EN4cute5tupleIJNS5_1CILi128EEENS7_ILi64EEENS7_ILi192EEEEEELi192ENS_10bfloat16_tEfNS_4arch4Sm80ELb1ELb0ELb1ELb1ELb1ELb1ELb1ELb1EEENS1_21CollectiveEpilogueFwdINS6_IJS8_SA_S9_EEENS6_IJNS7_ILi1EEESI_SI_EEESC_SE_Li256ELb1ELb1ELb1ELb0EEENS1_36VarlenDynamicPersistentTileSchedulerILi128ELi64ELi256ELi256ELb1ELb1ELb0ELb1ELb1ELb1EEEEEEEEEvNT_6ParamsE) ;  /* 0xfffdedb002007950 */ /* 0x004fea0003c3ffff */
        .weak           $__internal_24_$__cuda_sm70_shflsync_up_p
        .type           $__internal_24_$__cuda_sm70_shflsync_up_p,@function
        .size           $__internal_24_$__cuda_sm70_shflsync_up_p,($__internal_25_$__cuda_sm70_votesync_ballot - $__internal_24_$__cuda_sm70_shflsync_up_p)
$__internal_24_$__cuda_sm70_shflsync_up_p:
[----:B------:R-:W-:Y:S02]  /*21250*/  MOV R4, RZ ;  /* 0x000000ff00047202 */ /* 0x000fe40000000f00 */
[----:B------:R-:W-:-:S04]  /*21260*/  MOV R10, 0xffffffff ;  /* 0xffffffff000a7802 */ /* 0x000fc80000000f00 */
[----:B------:R-:W-:Y:S04]  /*21270*/  WARPSYNC R10 ;  /* 0x0000000a00007348 */ /* 0x000fe80003800000 */
[----:B------:R1:W2:Y:S02]  /*21280*/  SHFL.UP PT, R4, R0, R3, R4 ;  /* 0x0400000300047389 */ /* 0x0002a400000e0004 */
[----:B-1----:R-:W-:-:S04]  /*21290*/  MOV R3, 0x0 ;  /* 0x0000000000037802 */ /* 0x002fc80000000f00 */
[----:B--2---:R-:W-:Y:S05]  /*212a0*/  RET.REL.NODEC R2 `(_ZN7cutlass13device_kernelIN5flash19enable_sm80_to_sm89INS1_16FlashAttnFwdSm80INS1_25CollectiveMainloopFwdSm80ILi8ELi1ELb0EN4cute5tupleIJNS5_1CILi128EEENS7_ILi64EEENS7_ILi192EEEEEELi192ENS_10bfloat16_tEfNS_4arch4Sm80ELb1ELb0ELb1ELb1ELb1ELb1ELb1ELb1EEENS1_21CollectiveEpilogueFwdINS6_IJS8_SA_S9_EEENS6_IJNS7_ILi1EEESI_SI_EEESC_SE_Li256ELb1ELb1ELb1ELb0EEENS1_36VarlenDynamicPersistentTileSchedulerILi128ELi64ELi256ELi256ELb1ELb1ELb0ELb1ELb1ELb1EEEEEEEEEvNT_6ParamsE) ;  /* 0xfffded5002007950 */ /* 0x004fea0003c3ffff */
        .weak           $__internal_25_$__cuda_sm70_votesync_ballot
        .type           $__internal_25_$__cuda_sm70_votesync_ballot,@function
        .size           $__internal_25_$__cuda_sm70_votesync_ballot,(.L_x_3136 - $__internal_25_$__cuda_sm70_votesync_ballot)
$__internal_25_$__cuda_sm70_votesync_ballot:
[----:B------:R-:W-:Y:S01]  /*212b0*/  ISETP.NE.U32.AND P0, PT, R0, 0x1, PT ;  /* 0x000000010000780c */ /* 0x000fe20003f05070 */
[----:B------:R-:W-:-:S04]  /*212c0*/  IMAD.MOV.U32 R3, RZ, RZ, -0x1 ;  /* 0xffffffffff037424 */ /* 0x000fc800078e00ff */
[----:B------:R-:W-:Y:S08]  /*212d0*/  WARPSYNC R3 ;  /* 0x0000000300007348 */ /* 0x000ff00003800000 */
[----:B------:R-:W-:-:S04]  /*212e0*/  VOTE.ANY R0, PT, !P0 ;  /* 0x0000000000007806 */ /* 0x000fc800040e0100 */
[----:B------:R-:W-:Y:S01]  /*212f0*/  LOP3.LUT R0, R0, R3, RZ, 0xc0, !PT ;  /* 0x0000000300007212 */ /* 0x000fe200078ec0ff */
[----:B------:R-:W-:-:S04]  /*21300*/  IMAD.MOV.U32 R3, RZ, RZ, 0x0 ;  /* 0x00000000ff037424 */ /* 0x000fc800078e00ff */
[----:B------:R-:W-:Y:S05]  /*21310*/  RET.REL.NODEC R2 `(_ZN7cutlass13device_kernelIN5flash19enable_sm80_to_sm89INS1_16FlashAttnFwdSm80INS1_25CollectiveMainloopFwdSm80ILi8ELi1ELb0EN4cute5tupleIJNS5_1CILi128EEENS7_ILi64EEENS7_ILi192EEEEEELi192ENS_10bfloat16_tEfNS_4arch4Sm80ELb1ELb0ELb1ELb1ELb1ELb1ELb1ELb1EEENS1_21CollectiveEpilogueFwdINS6_IJS8_SA_S9_EEENS6_IJNS7_ILi1EEESI_SI_EEESC_SE_Li256ELb1ELb1ELb1ELb0EEENS1_36VarlenDynamicPersistentTileSchedulerILi128ELi64ELi256ELi256ELb1ELb1ELb0ELb1ELb1ELb1EEEEEEEEEvNT_6ParamsE) ;  /* 0xfffdece002007950 */ /* 0x000fea0003c3ffff */
.L_x_1523:
        /* <DEDUP_REMOVED lines=14> */
.L_x_3136:


//--------------------- .text._ZN7cutlass13device_kernelIN5flash19enable_sm80_to_sm89INS1_16FlashAttnFwdSm80INS1_25CollectiveMainloopFwdSm80ILi8ELi2ELb0EN4cute5tupleIJNS5_1CILi128EEENS7_ILi64EEENS7_ILi192EEEEEELi192ENS_10bfloat16_tEfNS_4arch4Sm80ELb0ELb0ELb1ELb0ELb1ELb0ELb1ELb1EEENS1_21CollectiveEpilogueFwdINS6_IJS8_SA_S9_EEENS6_IJNS7_ILi1EEESI_SI_EEESC_SE_Li256ELb0ELb1ELb1ELb0EEENS1_19SingleTileSchedulerILb0ELb1ELb1ELi128EEEEEEEEEvNT_6ParamsE --------------------------
	.section	.text._ZN7cutlass13device_kernelIN5flash19enable_sm80_to_sm89INS1_16FlashAttnFwdSm80INS1_25CollectiveMainloopFwdSm80ILi8ELi2ELb0EN4cute5tupleIJNS5_1CILi128EEENS7_ILi64EEENS7_ILi192EEEEEELi192ENS_10bfloat16_tEfNS_4arch4Sm80ELb0ELb0ELb1ELb0ELb1ELb0ELb1ELb1EEENS1_21CollectiveEpilogueFwdINS6_IJS8_SA_S9_EEENS6_IJNS7_ILi1EEESI_SI_EEESC_SE_Li256ELb0ELb1ELb1ELb0EEENS1_19SingleTileSchedulerILb0ELb1ELb1ELi128EEEEEEEEEvNT_6ParamsE,"ax",@progbits
	.sectioninfo	@"SHI_REGISTERS=242"
	.align	128
.text._ZN7cutlass13device_kernelIN5flash19enable_sm80_to_sm89INS1_16FlashAttnFwdSm80INS1_25CollectiveMainloopFwdSm80ILi8ELi2ELb0EN4cute5tupleIJNS5_1CILi128EEENS7_ILi64EEENS7_ILi192EEEEEELi192ENS_10bfloat16_tEfNS_4arch4Sm80ELb0ELb0ELb1ELb0ELb1ELb0ELb1ELb1EEENS1_21CollectiveEpilogueFwdINS6_IJS8_SA_S9_EEENS6_IJNS7_ILi1EEESI_SI_EEESC_SE_Li256ELb0ELb1ELb1ELb0EEENS1_19SingleTileSchedulerILb0ELb1ELb1ELi128EEEEEEEEEvNT_6ParamsE:
        .type           _ZN7cutlass13device_kernelIN5flash19enable_sm80_to_sm89INS1_16FlashAttnFwdSm80INS1_25CollectiveMainloopFwdSm80ILi8ELi2ELb0EN4cute5tupleIJNS5_1CILi128EEENS7_ILi64EEENS7_ILi192EEEEEELi192ENS_10bfloat16_tEfNS_4arch4Sm80ELb0ELb0ELb1ELb0ELb1ELb0ELb1ELb1EEENS1_21CollectiveEpilogueFwdINS6_IJS8_SA_S9_EEENS6_IJNS7_ILi1EEESI_SI_EEESC_SE_Li256ELb0ELb1ELb1ELb0EEENS1_19SingleTileSchedulerILb0ELb1ELb1ELi128EEEEEEEEEvNT_6ParamsE,@function
        .size           _ZN7cutlass13device_kernelIN5flash19enable_sm80_to_sm89INS1_16FlashAttnFwdSm80INS1_25CollectiveMainloopFwdSm80ILi8ELi2ELb0EN4cute5tupleIJNS5_1CILi128EEENS7_ILi64EEENS7_ILi192EEEEEELi192ENS_10bfloat16_tEfNS_4arch4Sm80ELb0ELb0ELb1ELb0ELb1ELb0ELb1ELb1EEENS1_21CollectiveEpilogueFwdINS6_IJS8_SA_S9_EEENS6_IJNS7_ILi1EEESI_SI_EEESC_SE_Li256ELb0ELb1ELb1ELb0EEENS1_19SingleTileSchedulerILb0ELb1ELb1ELi128EEEEEEEEEvNT_6ParamsE,(.L_x_3141 - _ZN7cutlass13device_kernelIN5flash19enable_sm80_to_sm89INS1_16FlashAttnFwdSm80INS1_25CollectiveMainloopFwdSm80ILi8ELi2ELb0EN4cute5tupleIJNS5_1CILi128EEENS7_ILi64EEENS7_ILi192EEEEEELi192ENS_10bfloat16_tEfNS_4arch4Sm80ELb0ELb0ELb1ELb0ELb1ELb0ELb1ELb1EEENS1_21CollectiveEpilogueFwdINS6_IJS8_SA_S9_EEENS6_IJNS7_ILi1EEESI_SI_EEESC_SE_Li256ELb0ELb1ELb1ELb0EEENS1_19SingleTileSchedulerILb0ELb1ELb1ELi128EEEEEEEEEvNT_6ParamsE)
        .other          _ZN7cutlass13device_kernelIN5flash19enable_sm80_to_sm89INS1_16FlashAttnFwdSm80INS1_25CollectiveMainloopFwdSm80ILi8ELi2ELb0EN4cute5tupleIJNS5_1CILi128EEENS7_ILi64EEENS7_ILi192EEEEEELi192ENS_10bfloat16_tEfNS_4arch4Sm80ELb0ELb0ELb1ELb0ELb1ELb0ELb1ELb1EEENS1_21CollectiveEpilogueFwdINS6_IJS8_SA_S9_EEENS6_IJNS7_ILi1EEESI_SI_EEESC_SE_Li256ELb0ELb1ELb1ELb0EEENS1_19SingleTileSchedulerILb0ELb1ELb1ELi128EEEEEEEEEvNT_6ParamsE,@"STO_CUDA_ENTRY STV_DEFAULT"
_ZN7cutlass13device_kernelIN5flash19enable_sm80_to_sm89INS1_16FlashAttnFwdSm80INS1_25CollectiveMainloopFwdSm80ILi8ELi2ELb0EN4cute5tupleIJNS5_1CILi128EEENS7_ILi64EEENS7_ILi192EEEEEELi192ENS_10bfloat16_tEfNS_4arch4Sm80ELb0ELb0ELb1ELb0ELb1ELb0ELb1ELb1EEENS1_21CollectiveEpilogueFwdINS6_IJS8_SA_S9_EEENS6_IJNS7_ILi1EEESI_SI_EEESC_SE_Li256ELb0ELb1ELb1ELb0EEENS1_19SingleTileSchedulerILb0ELb1ELb1ELi128EEEEEEEEEvNT_6ParamsE:
[----:B------:R-:W-:Y:S02]  /*0000*/  MOV R1, c[0x0][0x28] ;  /* 0x00000a0000017a02 */ /* 0x000fe40000000f00 */
[----:B------:R-:W1:Y:S04]  /*0010*/  S2R R6, SR_TID.X ;  /* 0x0000000000067919 */ /* 0x000e680000002100 */
[----:B------:R-:W2:Y:S04]  /*0020*/  S2R R3, SR_CTAID.Y ;  /* 0x0000000000037919 */ /* 0x000ea80000002600 */
[----:B------:R-:W3:Y:S01]  /*0030*/  S2R R0, SR_CTAID.Z ;  /* 0x0000000000007919 */ /* 0x000ee20000002700 */
[----:B-1----:R-:W-:-:S06]  /*0040*/  SHF.R.U32.HI R2, RZ, 0x5, R6 ;  /* 0x00000005ff027819 */ /* 0x002fcc0000011606 */
[----:B------:R-:W1:Y:S02]  /*0050*/  SHFL.IDX PT, R2, R2, RZ, 0x1f ;  /* 0x00001fff02027589 */ /* 0x000e6400000e0000 */
[----:B-1----:R-:W-:-:S13]  /*0060*/  ISETP.NE.AND P0, PT, R2, RZ, PT ;  /* 0x000000ff0200720c */ /* 0x002fda0003f05270 */
[----:B------:R-:W-:Y:S05]  /*0070*/  @!P0 BRA `(.L_x_1524) ;  /* 0x0000007000008947 */ /* 0x000fea0003800000 */
[----:B--23--:R-:W-:Y:S01]  /*0080*/  IMAD.MOV.U32 R2, RZ, RZ, c[0x0][0x550] ;  /* 0x00015400ff027624 */ /* 0x00cfe200078e00ff */
[----:B------:R-:W-:-:S04]  /*0090*/  MOV R204, R3 ;  /* 0x0000000300cc7202 */ /* 0x000fc80000000f00 */
[----:B------:R-:W-:-:S13]  /*00a0*/  ISETP.NE.AND P0, PT, R2, 0x1, PT ;  /* 0x000000010200780c */ /* 0x000fda0003f05270 */
[----:B------:R-:W-:Y:S05]  /*00b0*/  @!P0 BRA `(.L_x_1525) ;  /* 0x0000008000008947 */ /* 0x000fea0003800000 */
[----:B------:R-:W-:-:S05]  /*00c0*/  IMAD.HI.U32 R204, R3, c[0x0][0x554], RZ ;  /* 0x0001550003cc7a27 */ /* 0x000fca00078e00ff */
[----:B------:R-:W-:Y:S01]  /*00d0*/  SHF.R.U32.HI R204, RZ, c[0x0][0x558], R204 ;  /* 0x00015600ffcc7a19 */ /* 0x000fe200000116cc */
[----:B------:R-:W-:Y:S05]  /*00e0*/  BRA `(.L_x_1525) ;  /* 0x0000005000007947 */ /* 0x000fea0003800000 */
.L_x_1524:
[----:B--23--:R-:W-:Y:S01]  /*00f0*/  IMAD.MOV.U32 R2, RZ, RZ, c[0x0][0x550] ;  /* 0x00015400ff027624 */ /* 0x00cfe200078e00ff */
[----:B------:R-:W-:-:S04]  /*0100*/  MOV R204, R3 ;  /* 0x0000000300cc7202 */ /* 0x000fc80000000f00 */
[----:B------:R-:W-:-:S13]  /*0110*/  ISETP.NE.AND P0, PT, R2, 0x1, PT ;  /* 0x000000010200780c */ /* 0x000fda0003f05270 */
[----:B------:R-:W-:-:S05]  /*0120*/  @P0 IMAD.HI.U32 R2, R3, c[0x0][0x554], RZ ;  /* 0x0001550003020a27 */ /* 0x000fca00078e00ff */
[----:B------:R-:W-:Y:S02]  /*0130*/  @P0 SHF.R.U32.HI R204, RZ, c[0x0][0x558], R2 ;  /* 0x00015600ffcc0a19 */ /* 0x000fe40000011602 */
.L_x_1525:
[----:B------:R-:W-:Y:S02]  /*0140*/  ISETP.GE.AND P0, PT, R0, RZ, PT ;  /* 0x000000ff0000720c */ /* 0x000fe40003f06270 */
[----:B------:R-:W-:-:S05]  /*0150*/  IADD3 R2, -R204, RZ, RZ ;  /* 0x000000ffcc027210 */ /* 0x000fca0007ffe1ff */
[----:B------:R-:W-:-:S06]  /*0160*/  IMAD R5, R2, c[0x0][0x550], R3 ;  /* 0x0001540002057a24 */ /* 0x000fcc00078e0203 */
[----:B------:R-:W-:Y:S05]  /*0170*/  @!P0 EXIT ;  /* 0x000000000000894d */ /* 0x000fea0003800000 */
[----:B------:R-:W-:Y:S01]  /*0180*/  ISETP.NE.U32.AND P0, PT, RZ, c[0x0][0x370], PT ;  /* 0x0000dc00ff007a0c */ /* 0x000fe20003f05070 */
[----:B------:R-:W-:Y:S01]  /*0190*/  IMAD.MOV.U32 R203, RZ, RZ, RZ ;  /* 0x000000ffffcb7224 */ /* 0x000fe200078e00ff */
[----:B------:R-:W-:Y:S02]  /*01a0*/  ULDC.64 UR6, c[0x0][0x118] ;  /* 0x0000460000067ab9 */ /* 0x000fe40000000a00 */
[----:B------:R-:W-:-:S13]  /*01b0*/  ISETP.NE.AND.EX P0, PT, RZ, c[0x0][0x374], PT, P0 ;  /* 0x0000dd00ff007a0c */ /* 0x000fda0003f05300 */
[----:B------:R-:W-:-:S04]  /*01c0*/  @P0 IMAD.MOV.U32 R3, RZ, RZ, 0x4 ;  /* 0x00000004ff030424 */ /* 0x000fc800078e00ff */
[----:B------:R-:W-:-:S04]  /*01d0*/  @P0 IMAD.WIDE R8, R0, R3, c[0x0][0x370] ;  /* 0x0000dc0000080625 */ /* 0x000fc800078e0203 */
[----:B------:R-:W-:Y:S01]  /*01e0*/  IMAD.MOV.U32 R3, RZ, RZ, c[0x0][0x2ac] ;  /* 0x0000ab00ff037624 */ /* 0x000fe200078e00ff */
[----:B------:R1:W5:Y:S01]  /*01f0*/  @P0 LDG.E R203, [R8.64] ;  /* 0x0000000608cb0981 */ /* 0x000362000c1e1900 */
[----:B------:R-:W-:Y:S02]  /*0200*/  IMAD.MOV.U32 R7, RZ, RZ, RZ ;  /* 0x000000ffff077224 */ /* 0x000fe400078e00ff */
[----:B------:R-:W-:-:S05]  /*0210*/  IMAD R3, R3, c[0x0][0x1d0], RZ ;  /* 0x0000740003037a24 */ /* 0x000fca00078e02ff */
[C---:B------:R-:W-:Y:S02]  /*0220*/  ISETP.GE.AND P0, PT, R3.reuse, 0x1, PT ;  /* 0x000000010300780c */ /* 0x040fe40003f06270 */
[----:B------:R-:W-:-:S04]  /*0230*/  IADD3 R2, R3, 0x3f, RZ ;  /* 0x0000003f03027810 */ /* 0x000fc80007ffe0ff */
[----:B------:R-:W-:-:S04]  /*0240*/  SHF.R.S32.HI R147, RZ, 0x1f, R2 ;  /* 0x0000001fff937819 */ /* 0x000fc80000011402 */
[----:B------:R-:W-:-:S04]  /*0250*/  LEA.HI R147, R147, R2, RZ, 0x6 ;  /* 0x0000000293937211 */ /* 0x000fc800078f30ff */
[----:B------:R-:W-:Y:S01]  /*0260*/  SHF.R.S32.HI R147, RZ, 0x6, R147 ;  /* 0x00000006ff937819 */ /* 0x000fe20000011493 */
[----:B------:R-:W-:Y:S05]  /*0270*/  @!P0 BRA `(.L_x_1526) ;  /* 0x000001c000008947 */ /* 0x000fea0003800000 */
[----:B-1----:R-:W-:-:S04]  /*0280*/  SHF.R.U32.HI R8, RZ, 0x10, R5 ;  /* 0x00000010ff087819 */ /* 0x002fc80000011605 */
[----:B------:R-:W-:-:S04]  /*0290*/  ISETP.NE.AND P0, PT, R8, RZ, PT ;  /* 0x000000ff0800720c */ /* 0x000fc80003f05270 */
[----:B------:R-:W-:-:S04]  /*02a0*/  SEL R8, R8, c[0x0][0x338], P0 ;  /* 0x0000ce0008087a07 */ /* 0x000fc80000000000 */
[-C--:B------:R-:W-:Y:S02]  /*02b0*/  IABS R9, R8.reuse ;  /* 0x0000000800097213 */ /* 0x080fe40000000000 */
[----:B------:R-:W-:Y:S02]  /*02c0*/  IADD3 R11, R147, -0x1, R8 ;  /* 0xffffffff930b7810 */ /* 0x000fe40007ffe008 */
[----:B------:R-:W1:Y:S01]  /*02d0*/  I2F.RP R10, R9 ;  /* 0x00000009000a7306 */ /* 0x000e620000209400 */
[----:B------:R-:W-:-:S05]  /*02e0*/  IABS R2, R8 ;  /* 0x0000000800027213 */ /* 0x000fca0000000000 */
[----:B------:R-:W-:Y:S02]  /*02f0*/  IMAD.MOV R2, RZ, RZ, -R2 ;  /* 0x000000ffff027224 */ /* 0x000fe400078e0a02 */
[----:B-1----:R-:W1:Y:S02]  /*0300*/  MUFU.RCP R12, R10 ;  /* 0x0000000a000c7308 */ /* 0x002e640000001000 */
[----:B-1----:R-:W-:-:S06]  /*0310*/  IADD3 R12, R12, 0xffffffe, RZ ;  /* 0x0ffffffe0c0c7810 */ /* 0x002fcc0007ffe0ff */
[----:B------:R-:W1:Y:S02]  /*0320*/  F2I.FTZ.U32.TRUNC.NTZ R13, R12 ;  /* 0x0000000c000d7305 */ /* 0x000e64000021f000 */
[--C-:B-1----:R-:W-:Y:S02]  /*0330*/  IMAD.MOV R4, RZ, RZ, -R13.reuse ;  /* 0x000000ffff047224 */ /* 0x102fe400078e0a0d */
[----:B------:R-:W-:Y:S02]  /*0340*/  IMAD.MOV.U32 R12, RZ, RZ, RZ ;  /* 0x000000ffff0c7224 */ /* 0x000fe400078e00ff */
[----:B------:R-:W-:Y:S01]  /*0350*/  IMAD R7, R4, R9, RZ ;  /* 0x0000000904077224 */ /* 0x000fe200078e02ff */
[----:B------:R-:W-:Y:S02]  /*0360*/  IABS R4, R11 ;  /* 0x0000000b00047213 */ /* 0x000fe40000000000 */
[----:B------:R-:W-:Y:S01]  /*0370*/  LOP3.LUT R11, R11, R8, RZ, 0x3c, !PT ;  /* 0x000000080b0b7212 */ /* 0x000fe200078e3cff */
[----:B------:R-:W-:-:S03]  /*0380*/  IMAD.HI.U32 R7, R13, R7, R12 ;  /* 0x000000070d077227 */ /* 0x000fc600078e000c */
[----:B------:R-:W-:-:S03]  /*0390*/  ISETP.GE.AND P1, PT, R11, RZ, PT ;  /* 0x000000ff0b00720c */ /* 0x000fc60003f26270 */
        /* <DEDUP_REMOVED lines=10> */
.L_x_1526:
[----:B------:R-:W-:Y:S01]  /*0440*/  LOP3.LUT R196, R5, 0xffff, RZ, 0xc0, !PT ;  /* 0x0000ffff05c47812 */ /* 0x000fe200078ec0ff */
[----:B------:R-:W-:Y:S01]  /*0450*/  IMAD.MOV.U32 R5, RZ, RZ, RZ ;  /* 0x000000ffff057224 */ /* 0x000fe200078e00ff */
[----:B------:R-:W-:Y:S01]  /*0460*/  PLOP3.LUT P2, PT, PT, PT, PT, 0x80, 0x0 ;  /* 0x000000000000781c */ /* 0x000fe20003f4f070 */
[----:B------:R-:W-:Y:S01]  /*0470*/  CS2R R96, SRZ ;  /* 0x0000000000607805 */ /* 0x000fe2000001ff00 */
[----:B------:R-:W-:Y:S01]  /*0480*/  CS2R R94, SRZ ;  /* 0x00000000005e7805 */ /* 0x000fe2000001ff00 */
[----:B------:R-:W-:Y:S01]  /*0490*/  IMAD R196, R196, R7, RZ ;  /* 0x00000007c4c47224 */ /* 0x000fe200078e02ff */
[----:B------:R-:W-:Y:S01]  /*04a0*/  CS2R R92, SRZ ;  /* 0x00000000005c7805 */ /* 0x000fe2000001ff00 */
        /* <DEDUP_REMOVED lines=8> */
[----:B------:R-:W-:Y:S01]  /*0530*/  IMAD.MOV.U32 R2, RZ, RZ, RZ ;  /* 0x000000ffff027224 */ /* 0x000fe200078e00ff */
        /* <DEDUP_REMOVED lines=43> */
[----:B------:R-:W-:-:S04]  /*07f0*/  @P2 IMAD.MOV.U32 R5, RZ, RZ, 0x4 ;  /* 0x00000004ff052424 */ /* 0x000fc800078e00ff */
[----:B------:R-:W-:-:S06]  /*0800*/  @P2 IMAD.WIDE R210, R0, R5, c[0x0][0x340] ;  /* 0x0000d00000d22625 */ /* 0x000fcc00078e0205 */
[----:B------:R2:W5:Y:S01]  /*0810*/  @P2 LDG.E R210, [R210.64] ;  /* 0x00000006d2d22981 */ /* 0x000562000c1e1900 */
[----:B------:R-:W-:Y:S01]  /*0820*/  SHF.R.S32.HI R11, RZ, 0x1f, R6 ;  /* 0x0000001fff0b7819 */ /* 0x000fe20000011406 */
[----:B------:R-:W-:Y:S01]  /*0830*/  IMAD.MOV.U32 R2, RZ, RZ, c[0x0][0x2c4] ;  /* 0x0000b100ff027624 */ /* 0x000fe200078e00ff */
[----:B------:R-:W-:Y:S01]  /*0840*/  SHF.R.S32.HI R7, RZ, 0x1f, R204 ;  /* 0x0000001fff077819 */ /* 0x000fe200000114cc */
[----:B-1----:R-:W1:Y:S01]  /*0850*/  S2R R9, SR_CTAID.X ;  /* 0x0000000000097919 */ /* 0x002e620000002500 */
[-C--:B------:R-:W-:Y:S01]  /*0860*/  LEA.HI R4, R11, R6.reuse, RZ, 0x3 ;  /* 0x000000060b047211 */ /* 0x080fe200078f18ff */
[----:B------:R-:W-:Y:S01]  /*0870*/  IMAD.WIDE.U32 R14, R204, c[0x0][0x1b8], RZ ;  /* 0x00006e00cc0e7a25 */ /* 0x000fe200078e00ff */
[----:B------:R-:W-:Y:S01]  /*0880*/  ISETP.NE.AND P0, PT, R2, 0x1, PT ;  /* 0x000000010200780c */ /* 0x000fe20003f05270 */
[----:B------:R-:W-:Y:S01]  /*0890*/  ULDC UR5, c[0x0][0x2c4] ;  /* 0x0000b10000057ab9 */ /* 0x000fe20000000800 */
[----:B------:R-:W-:Y:S01]  /*08a0*/  LOP3.LUT R5, R4, 0xfffffff8, RZ, 0xc0, !PT ;  /* 0xfffffff804057812 */ /* 0x000fe200078ec0ff */
[----:B------:R-:W-:Y:S01]  /*08b0*/  IMAD R7, R7, c[0x0][0x1b8], RZ ;  /* 0x00006e0007077a24 */ /* 0x000fe200078e02ff */
[----:B------:R-:W-:Y:S01]  /*08c0*/  SHF.R.S32.HI R4, RZ, 0x3, R4 ;  /* 0x00000003ff047819 */ /* 0x000fe20000011404 */
[----:B------:R-:W-:Y:S01]  /*08d0*/  ULDC UR4, c[0x0][0x168] ;  /* 0x00005a0000047ab9 */ /* 0x000fe20000000800 */
[----:B------:R-:W-:Y:S01]  /*08e0*/  LEA.HI R18, R11, R6, RZ, 0x6 ;  /* 0x000000060b127211 */ /* 0x000fe200078f30ff */
[----:B------:R-:W-:Y:S01]  /*08f0*/  IMAD.IADD R8, R6, 0x1, -R5 ;  /* 0x0000000106087824 */ /* 0x000fe200078e0a05 */
[----:B------:R-:W-:Y:S01]  /*0900*/  SHF.R.S32.HI R5, RZ, 0x1f, R0 ;  /* 0x0000001fff057819 */ /* 0x000fe20000011400 */
[----:B------:R-:W-:Y:S01]  /*0910*/  IMAD R7, R204, c[0x0][0x1bc], R7 ;  /* 0x00006f00cc077a24 */ /* 0x000fe200078e0207 */
[----:B------:R-:W-:Y:S01]  /*0920*/  UIMAD UR4, UR5, UR4, URZ ;  /* 0x00000004050472a4 */ /* 0x000fe2000f8e023f */
[----:B------:R-:W-:Y:S01]  /*0930*/  IMAD R202, R8, 0x20, R4 ;  /* 0x0000002008ca7824 */ /* 0x000fe200078e0204 */
[----:B------:R-:W-:Y:S01]  /*0940*/  BSSY B0, `(.L_x_1528) ;  /* 0x0000041000007945 */ /* 0x000fe20003800000 */
[----:B------:R-:W-:-:S02]  /*0950*/  IMAD.IADD R15, R15, 0x1, R7 ;  /* 0x000000010f0f7824 */ /* 0x000fc400078e0207 */
[----:B------:R-:W-:Y:S02]  /*0960*/  IMAD R5, R5, c[0x0][0x1c0], RZ ;  /* 0x0000700005057a24 */ /* 0x000fe400078e02ff */
[----:B------:R-:W-:-:S04]  /*0970*/  IMAD.WIDE.U32 R14, R0, c[0x0][0x1c0], R14 ;  /* 0x00007000000e7a25 */ /* 0x000fc800078e000e */
[C---:B-1----:R-:W-:Y:S01]  /*0980*/  IMAD R13, R9.reuse, 0x80, R202 ;  /* 0x00000080090d7824 */ /* 0x042fe200078e02ca */
[----:B------:R-:W-:Y:S01]  /*0990*/  LEA R9, R9, R4, 0x7 ;  /* 0x0000000409097211 */ /* 0x000fe200078e38ff */
[----:B------:R-:W-:Y:S02]  /*09a0*/  IMAD R5, R0, c[0x0][0x1c4], R5 ;  /* 0x0000710000057a24 */ /* 0x000fe400078e0205 */
[----:B------:R-:W-:Y:S01]  /*09b0*/  @P0 IMAD.HI.U32 R2, R13, c[0x0][0x2c8], RZ ;  /* 0x0000b2000d020a27 */ /* 0x000fe200078e00ff */
[----:B------:R-:W-:-:S03]  /*09c0*/  ISETP.GE.AND P1, PT, R9, UR4, PT ;  /* 0x0000000409007c0c */ /* 0x000fc6000bf26270 */
[----:B------:R-:W-:Y:S01]  /*09d0*/  IMAD.MOV.U32 R10, RZ, RZ, R13 ;  /* 0x000000ffff0a7224 */ /* 0x000fe200078e000d */
[----:B------:R-:W-:Y:S01]  /*09e0*/  @P0 SHF.R.U32.HI R10, RZ, c[0x0][0x2cc], R2 ;  /* 0x0000b300ff0a0a19 */ /* 0x000fe20000011602 */
[----:B------:R-:W-:Y:S02]  /*09f0*/  IMAD.IADD R15, R15, 0x1, R5 ;  /* 0x000000010f0f7824 */ /* 0x000fe400078e0205 */
[----:B------:R-:W-:Y:S01]  /*0a00*/  IMAD.SHL.U32 R16, R4, 0x40, RZ ;  /* 0x0000004004107824 */ /* 0x000fe200078e00ff */
[--C-:B------:R-:W-:Y:S01]  /*0a10*/  SHF.R.S32.HI R7, RZ, 0x1f, R10.reuse ;  /* 0x0000001fff077819 */ /* 0x100fe2000001140a */
[----:B------:R-:W-:Y:S02]  /*0a20*/  IMAD.MOV R2, RZ, RZ, -R10 ;  /* 0x000000ffff027224 */ /* 0x000fe400078e0a0a */
[----:B------:R-:W-:Y:S01]  /*0a30*/  IMAD.WIDE.U32 R14, R10, c[0x0][0x1b0], R14 ;  /* 0x00006c000a0e7a25 */ /* 0x000fe200078e000e */
[----:B------:R-:W-:-:S03]  /*0a40*/  LOP3.LUT R16, R16, 0x1c0, RZ, 0xc0, !PT ;  /* 0x000001c010107812 */ /* 0x000fc600078ec0ff */
[----:B------:R-:W-:Y:S02]  /*0a50*/  IMAD R7, R7, c[0x0][0x1b0], RZ ;  /* 0x00006c0007077a24 */ /* 0x000fe400078e02ff */
[----:B------:R-:W-:Y:S02]  /*0a60*/  IMAD R2, R2, c[0x0][0x2c4], R13 ;  /* 0x0000b10002027a24 */ /* 0x000fe400078e020d */
[----:B------:R-:W-:Y:S01]  /*0a70*/  IMAD R7, R10, c[0x0][0x1b4], R7 ;  /* 0x00006d000a077a24 */ /* 0x000fe200078e0207 */
[----:B------:R-:W-:Y:S01]  /*0a80*/  LEA.HI R10, R11, R6, RZ, 0x4 ;  /* 0x000000060b0a7211 */ /* 0x000fe200078f20ff */
[----:B------:R-:W-:Y:S01]  /*0a90*/  IMAD.SHL.U32 R149, R8, 0x8, RZ ;  /* 0x0000000808957824 */ /* 0x000fe200078e00ff */
[----:B------:R-:W-:Y:S01]  /*0aa0*/  SHF.R.S32.HI R5, RZ, 0x1f, R2 ;  /* 0x0000001fff057819 */ /* 0x000fe20000011402 */
[----:B------:R-:W-:Y:S01]  /*0ab0*/  IMAD.SHL.U32 R18, R18, 0x8, RZ ;  /* 0x0000000812127824 */ /* 0x000fe200078e00ff */
[----:B------:R-:W-:Y:S02]  /*0ac0*/  IADD3 R15, R15, R7, RZ ;  /* 0x000000070f0f7210 */ /* 0x000fe40007ffe0ff */
[----:B------:R-:W-:Y:S01]  /*0ad0*/  LOP3.LUT R201, R16, 0x38, R149, 0xf8, !PT ;  /* 0x0000003810c97812 */ /* 0x000fe200078ef895 */
[----:B------:R-:W-:Y:S01]  /*0ae0*/  IMAD R5, R5, c[0x0][0x1a8], RZ ;  /* 0x00006a0005057a24 */ /* 0x000fe200078e02ff */
[----:B------:R-:W-:Y:S01]  /*0af0*/  ISETP.GE.AND P5, PT, R149, c[0x0][0x198], PT ;  /* 0x0000660095007a0c */ /* 0x000fe20003fa6270 */
[----:B------:R-:W-:-:S04]  /*0b00*/  IMAD.WIDE.U32 R12, R2, c[0x0][0x1a8], R14 ;  /* 0x00006a00020c7a25 */ /* 0x000fc800078e000e */
[----:B------:R-:W-:Y:S01]  /*0b10*/  IMAD R5, R2, c[0x0][0x1ac], R5 ;  /* 0x00006b0002057a24 */ /* 0x000fe200078e0205 */
[----:B------:R-:W-:-:S03]  /*0b20*/  LEA R14, P0, R12, c[0x0][0x160], 0x1 ;  /* 0x000058000c0e7a11 */ /* 0x000fc600078008ff */
[----:B------:R-:W-:Y:S01]  /*0b30*/  IMAD.IADD R5, R13, 0x1, R5 ;  /* 0x000000010d057824 */ /* 0x000fe200078e0205 */
[----:B------:R-:W-:-:S04]  /*0b40*/  IADD3 R13, R149, 0x40, RZ ;  /* 0x00000040950d7810 */ /* 0x000fc80007ffe0ff */
[----:B------:R-:W-:Y:S02]  /*0b50*/  LEA.HI.X R2, R12, c[0x0][0x164], R5, 0x1, P0 ;  /* 0x000059000c027a11 */ /* 0x000fe400000f0c05 */
[----:B------:R-:W-:Y:S02]  /*0b60*/  LOP3.LUT R5, R10, 0xfffffff0, RZ, 0xc0, !PT ;  /* 0xfffffff00a057812 */ /* 0x000fe400078ec0ff */
[----:B------:R-:W-:Y:S01]  /*0b70*/  SHF.R.U32.HI R12, RZ, 0x3, R16 ;  /* 0x00000003ff0c7819 */ /* 0x000fe20000011610 */
[----:B------:R2:W1:Y:S01]  /*0b80*/  SHFL.IDX PT, R17, R2, RZ, 0x181f ;  /* 0x00181fff02117589 */ /* 0x00046200000e0000 */
[----:B------:R-:W-:Y:S01]  /*0b90*/  LOP3.LUT P0, RZ, R8, 0x2, RZ, 0xc0, !PT ;  /* 0x0000000208ff7812 */ /* 0x000fe2000780c0ff */
[----:B------:R-:W-:Y:S01]  /*0ba0*/  IMAD.IADD R20, R6, 0x1, -R5 ;  /* 0x0000000106147824 */ /* 0x000fe200078e0a05 */
[----:B------:R-:W-:Y:S01]  /*0bb0*/  LOP3.LUT R201, R201, R12, RZ, 0x3c, !PT ;  /* 0x0000000cc9c97212 */ /* 0x000fe200078e3cff */
[----:B------:R2:W3:Y:S01]  /*0bc0*/  SHFL.IDX PT, R16, R14, RZ, 0x181f ;  /* 0x00181fff0e107589 */ /* 0x0004e200000e0000 */
[----:B------:R-:W-:-:S02]  /*0bd0*/  IADD3 R12, R149, 0x80, RZ ;  /* 0x00000080950c7810 */ /* 0x000fc40007ffe0ff */
[----:B------:R-:W-:Y:S02]  /*0be0*/  SHF.R.S32.HI R7, RZ, 0x1f, R20 ;  /* 0x0000001fff077819 */ /* 0x000fe40000011414 */
[----:B------:R-:W-:Y:S02]  /*0bf0*/  ISETP.GE.AND P4, PT, R13, c[0x0][0x198], PT ;  /* 0x000066000d007a0c */ /* 0x000fe40003f86270 */
[----:B------:R-:W-:Y:S02]  /*0c00*/  LEA.HI R7, R7, R20, RZ, 0x3 ;  /* 0x0000001407077211 */ /* 0x000fe400078f18ff */
[----:B------:R-:W-:Y:S02]  /*0c10*/  ISETP.GE.AND P3, PT, R12, c[0x0][0x198], PT ;  /* 0x000066000c007a0c */ /* 0x000fe40003f66270 */
[----:B------:R-:W-:Y:S02]  /*0c20*/  LOP3.LUT R5, R7, 0xfffffff8, RZ, 0xc0, !PT ;  /* 0xfffffff807057812 */ /* 0x000fe400078ec0ff */
[----:B------:R-:W-:-:S03]  /*0c30*/  LOP3.LUT R201, R201, 0xfffffe00, R18, 0xf8, !PT ;  /* 0xfffffe00c9c97812 */ /* 0x000fc600078ef812 */
[----:B------:R-:W-:Y:S02]  /*0c40*/  IMAD.IADD R5, R20, 0x1, -R5 ;  /* 0x0000000114057824 */ /* 0x000fe400078e0a05 */
[----:B------:R-:W-:Y:S01]  /*0c50*/  @!P2 IMAD.MOV.U32 R210, RZ, RZ, R0 ;  /* 0x000000ffffd2a224 */ /* 0x000fe200078e0000 */
        /* <DEDUP_REMOVED lines=15> */
.L_x_1529:
[----:B-123--:R-:W-:Y:S05]  /*0d50*/  BSYNC B0 ;  /* 0x0000000000007941 */ /* 0x00efea0003800000 */
.L_x_1528:
        /* <DEDUP_REMOVED lines=20> */
.L_x_1531:
[----:B------:R-:W-:Y:S05]  /*0ea0*/  BSYNC B0 ;  /* 0x0000000000007941 */ /* 0x000fea0003800000 */
.L_x_1530:
[----:B------:R-:W-:Y:S01]  /*0eb0*/  IADD3 R0, R9, 0x40, RZ ;  /* 0x0000004009007810 */ /* 0x000fe20007ffe0ff */
[----:B--2---:R2:W4:Y:S01]  /*0ec0*/  SHFL.IDX PT, R19, R2, 0x2, 0x181f ;  /* 0x00581f0002137f89 */ /* 0x00452200000e0000 */
        /* <DEDUP_REMOVED lines=18> */
.L_x_1533:
[----:B------:R-:W-:Y:S05]  /*0ff0*/  BSYNC B0 ;  /* 0x0000000000007941 */ /* 0x000fea0003800000 */
.L_x_1532:
[----:B------:R-:W-:Y:S01]  /*1000*/  IMAD.MOV.U32 R197, RZ, RZ, c[0x0][0x2b8] ;  /* 0x0000ae00ffc57624 */ /* 0x000fe200078e00ff */
[----:B------:R-:W-:Y:S01]  /*1010*/  IADD3 R0, R147, -0x1, RZ ;  /* 0xffffffff93007810 */ /* 0x000fe20007ffe0ff */
[----:B---3--:R3:W-:Y:S01]  /*1020*/  SHFL.IDX PT, R22, R14, 0x3, 0x181f ;  /* 0x00781f000e167f89 */ /* 0x0087e200000e0000 */
[----:B------:R-:W-:Y:S01]  /*1030*/  IADD3 R9, R9, 0x60, RZ ;  /* 0x0000006009097810 */ /* 0x000fe20007ffe0ff */
[----:B------:R-:W-:Y:S01]  /*1040*/  IMAD.MOV.U32 R199, RZ, RZ, RZ ;  /* 0x000000ffffc77224 */ /* 0x000fe200078e00ff */
[----:B------:R-:W-:Y:S01]  /*1050*/  ISETP.NE.AND P6, PT, R197, 0x1, PT ;  /* 0x00000001c500780c */ /* 0x000fe20003fc5270 */
[----:B------:R1:W2:Y:S01]  /*1060*/  SHFL.IDX PT, R23, R2, 0x3, 0x181f ;  /* 0x00781f0002177f89 */ /* 0x0002a200000e0000 */
[----:B------:R-:W-:Y:S01]  /*1070*/  IMAD R200, R0, 0x40, R202 ;  /* 0x0000004000c87824 */ /* 0x000fe200078e02ca */
[----:B------:R-:W-:Y:S01]  /*1080*/  ISETP.GE.AND P1, PT, R9, UR4, PT ;  /* 0x0000000409007c0c */ /* 0x000fe2000bf26270 */
[----:B------:R-:W-:Y:S01]  /*1090*/  IMAD.SHL.U32 R9, R201, 0x2, RZ ;  /* 0x00000002c9097824 */ /* 0x000fe200078e00ff */
[----:B------:R-:W-:-:S02]  /*10a0*/  SHF.R.S32.HI R134, RZ, 0x1f, R13 ;  /* 0x0000001fff867819 */ /* 0x000fc4000001140d */
[C---:B------:R-:W-:Y:S01]  /*10b0*/  ISETP.GE.AND P2, PT, R200.reuse, R3, PT ;  /* 0x00000003c800720c */ /* 0x040fe20003f46270 */
[----:B-----5:R-:W-:Y:S01]  /*10c0*/  IMAD.IADD R200, R200, 0x1, R203 ;  /* 0x00000001c8c87824 */ /* 0x020fe200078e02cb */
[----:B------:R-:W-:Y:S02]  /*10d0*/  SHF.R.S32.HI R15, RZ, 0x1f, R12 ;  /* 0x0000001fff0f7819 */ /* 0x000fe4000001140c */
[----:B------:R-:W-:Y:S02]  /*10e0*/  LEA.HI R134, R134, R13, RZ, 0x3 ;  /* 0x0000000d86867211 */ /* 0x000fe400078f18ff */
[----:B------:R-:W-:Y:S02]  /*10f0*/  SHF.R.S32.HI R195, RZ, 0x1f, R210 ;  /* 0x0000001fffc37819 */ /* 0x000fe400000114d2 */
[----:B------:R-:W-:Y:S02]  /*1100*/  LOP3.LUT R134, R134, 0xfffffff8, RZ, 0xc0, !PT ;  /* 0xfffffff886867812 */ /* 0x000fe400078ec0ff */
[----:B------:R-:W-:Y:S01]  /*1110*/  ISETP.GT.OR P2, PT, R202, 0x3f, P2 ;  /* 0x0000003fca00780c */ /* 0x000fe20001744670 */
[----:B------:R-:W-:-:S02]  /*1120*/  IMAD R195, R195, c[0x0][0x2b0], RZ ;  /* 0x0000ac00c3c37a24 */ /* 0x000fc400078e02ff */
[----:B-123--:R-:W-:Y:S02]  /*1130*/  IMAD.MOV.U32 R14, RZ, RZ, R200 ;  /* 0x000000ffff0e7224 */ /* 0x00efe400078e00c8 */
[----:B------:R-:W-:Y:S01]  /*1140*/  IMAD R195, R210, c[0x0][0x2b4], R195 ;  /* 0x0000ad00d2c37a24 */ /* 0x000fe200078e02c3 */
[----:B------:R-:W-:Y:S01]  /*1150*/  P2R R2, PR, RZ, 0x40 ;  /* 0x00000040ff027803 */ /* 0x000fe20000000000 */
[----:B------:R-:W-:-:S04]  /*1160*/  @!P1 IMAD.WIDE R24, R149, 0x2, R22 ;  /* 0x0000000295189825 */ /* 0x000fc800078e0216 */
[----:B------:R-:W-:Y:S01]  /*1170*/  @P6 IMAD.HI.U32 R2, R200, c[0x0][0x2bc], RZ ;  /* 0x0000af00c8026a27 */ /* 0x000fe200078e00ff */
[----:B------:R-:W-:Y:S01]  /*1180*/  @!PT LDS RZ, [RZ] ;  /* 0x00000000fffff984 */ /* 0x000fe20000000800 */
[----:B------:R1:W-:Y:S03]  /*1190*/  @!P1 LDGSTS.E.BYPASS.LTC128B.128 [R9+0x1b100], [R24.64], !P5 ;  /* 0x1b10000018099fae */ /* 0x0003e6000e901d46 */
[----:B----4-:R-:W-:Y:S01]  /*11a0*/  @!P1 IMAD.WIDE R18, R134, 0x2, R22 ;  /* 0x0000000286129825 */ /* 0x010fe200078e0216 */
[----:B------:R-:W-:Y:S02]  /*11b0*/  @P6 SHF.R.U32.HI R14, RZ, c[0x0][0x2c0], R2 ;  /* 0x0000b000ff0e6a19 */ /* 0x000fe40000011602 */
[----:B------:R-:W-:Y:S01]  /*11c0*/  LEA.HI R2, R15, R12, RZ, 0x3 ;  /* 0x0000000c0f027211 */ /* 0x000fe200078f18ff */
[----:B------:R-:W-:Y:S01]  /*11d0*/  IMAD.WIDE.U32 R210, R210, c[0x0][0x2b0], RZ ;  /* 0x0000ac00d2d27a25 */ /* 0x000fe200078e00ff */
[----:B------:R2:W-:Y:S02]  /*11e0*/  @!P1 LDGSTS.E.BYPASS.LTC128B.128 [R9+0x1f100], [R18.64], !P4 ;  /* 0x1f10000012099fae */ /* 0x0005e4000e101d46 */
[----:B------:R-:W-:Y:S01]  /*11f0*/  LOP3.LUT R2, R2, 0xfffffff8, RZ, 0xc0, !PT ;  /* 0xfffffff802027812 */ /* 0x000fe200078ec0ff */
[----:B------:R-:W-:Y:S01]  /*1200*/  IMAD.IADD R195, R211, 0x1, R195 ;  /* 0x00000001d3c37824 */ /* 0x000fe200078e02c3 */
[----:B------:R-:W-:-:S03]  /*1210*/  @!P2 IADD3 R16, P5, R14, R210, RZ ;  /* 0x000000d20e10a210 */ /* 0x000fc60007fbe0ff */
[----:B------:R-:W-:Y:S01]  /*1220*/  @!P1 IMAD.WIDE R22, R2, 0x2, R22 ;  /* 0x0000000202169825 */ /* 0x000fe200078e0216 */
[----:B------:R-:W-:Y:S02]  /*1230*/  @!P2 LEA.HI.X.SX32 R15, R14, R195, 0x1, P5 ;  /* 0x000000c30e0fa211 */ /* 0x000fe400028f0eff */
[C---:B------:R-:W-:Y:S02]  /*1240*/  @!P2 LEA R20, P4, R16.reuse, c[0x0][0x2a0], 0x2 ;  /* 0x0000a8001014aa11 */ /* 0x040fe400078810ff */
[----:B------:R3:W-:Y:S02]  /*1250*/  @!P1 LDGSTS.E.BYPASS.LTC128B.128 [R9+0x23100], [R22.64], !P3 ;  /* 0x2310000016099fae */ /* 0x0007e4000d901d46 */
[----:B------:R-:W-:Y:S02]  /*1260*/  @!P2 LEA.HI.X R21, R16, c[0x0][0x2a4], R15, 0x2, P4 ;  /* 0x0000a9001015aa11 */ /* 0x000fe400020f140f */
[----:B------:R-:W0:Y:S04]  /*1270*/  LDGDEPBAR ;  /* 0x00000000000079af */ /* 0x000e280000000000 */
[----:B------:R-:W-:Y:S06]  /*1280*/  BAR.SYNC.DEFER_BLOCKING 0x0 ;  /* 0x0000000000007b1d */ /* 0x000fec0000010000 */
[----:B------:R4:W3:Y:S01]  /*1290*/  @!P2 LDG.E R199, [R20.64] ;  /* 0x0000000614c7a981 */ /* 0x0008e2000c1e1900 */
[----:B------:R-:W-:Y:S01]  /*12a0*/  IMAD.MOV R15, RZ, RZ, -R14 ;  /* 0x000000ffff0f7224 */ /* 0x000fe200078e0a0e */
[----:B------:R-:W-:Y:S01]  /*12b0*/  SHF.R.S32.HI R193, RZ, 0x1f, R204 ;  /* 0x0000001fffc17819 */ /* 0x000fe200000114cc */
[----:B------:R-:W-:Y:S01]  /*12c0*/  IMAD.WIDE.U32 R208, R204, c[0x0][0x1e8], RZ ;  /* 0x00007a00ccd07a25 */ /* 0x000fe200078e00ff */
[----:B------:R-:W-:-:S02]  /*12d0*/  ISETP.GE.AND P5, PT, R149, c[0x0][0x1d4], PT ;  /* 0x0000750095007a0c */ /* 0x000fc40003fa6270 */
[----:B------:R-:W-:Y:S01]  /*12e0*/  ISETP.GE.AND P4, PT, R13, c[0x0][0x1d4], PT ;  /* 0x000075000d007a0c */ /* 0x000fe20003f86270 */
[----:B------:R-:W-:Y:S01]  /*12f0*/  IMAD R200, R15, c[0x0][0x2b8], R200 ;  /* 0x0000ae000fc87a24 */ /* 0x000fe200078e02c8 */
[----:B------:R-:W-:Y:S01]  /*1300*/  ISETP.GE.AND P6, PT, R12, c[0x0][0x1d4], PT ;  /* 0x000075000c007a0c */ /* 0x000fe20003fc6270 */
[----:B------:R-:W-:Y:S01]  /*1310*/  IMAD.WIDE.U32 R206, R204, c[0x0][0x210], RZ ;  /* 0x00008400ccce7a25 */ /* 0x000fe200078e00ff */
[----:B------:R-:W-:Y:S02]  /*1320*/  ISETP.GE.AND P3, PT, R149, c[0x0][0x1d4], PT ;  /* 0x0000750095007a0c */ /* 0x000fe40003f66270 */
[----:B------:R-:W-:Y:S01]  /*1330*/  SHF.R.S32.HI R17, RZ, 0x1f, R200 ;  /* 0x0000001fff117819 */ /* 0x000fe200000114c8 */
[C---:B------:R-:W-:Y:S01]  /*1340*/  IMAD.WIDE.U32 R14, R200.reuse, c[0x0][0x1e0], RZ ;  /* 0x00007800c80e7a25 */ /* 0x040fe200078e00ff */
[----:B------:R-:W-:Y:S02]  /*1350*/  SHF.R.S32.HI R144, RZ, 0x1f, R149 ;  /* 0x0000001fff907819 */ /* 0x000fe40000011495 */
[----:B------:R-:W-:Y:S01]  /*1360*/  SEL R146, RZ, 0x10, P6 ;  /* 0x00000010ff927807 */ /* 0x000fe20003000000 */
[----:B--2---:R-:W-:Y:S01]  /*1370*/  IMAD R19, R17, c[0x0][0x1e0], RZ ;  /* 0x0000780011137a24 */ /* 0x004fe200078e02ff */
[----:B------:R-:W-:Y:S01]  /*1380*/  IADD3 R198, R9, 0x100, RZ ;  /* 0x0000010009c67810 */ /* 0x000fe20007ffe0ff */
[----:B------:R-:W-:Y:S01]  /*1390*/  IMAD R17, R17, c[0x0][0x208], RZ ;  /* 0x0000820011117a24 */ /* 0x000fe200078e02ff */
[----:B------:R-:W-:Y:S01]  /*13a0*/  SHF.R.S32.HI R145, RZ, 0x1f, R134 ;  /* 0x0000001fff917819 */ /* 0x000fe20000011486 */
[C---:B------:R-:W-:Y:S01]  /*13b0*/  IMAD R18, R200.reuse, c[0x0][0x1e4], R19 ;  /* 0x00007900c8127a24 */ /* 0x040fe200078e0213 */
[----:B------:R-:W-:Y:S01]  /*13c0*/  SHF.R.S32.HI R133, RZ, 0x1f, R2 ;  /* 0x0000001fff857819 */ /* 0x000fe20000011402 */
[----:B------:R-:W-:-:S02]  /*13d0*/  IMAD R26, R200, c[0x0][0x20c], R17 ;  /* 0x00008300c81a7a24 */ /* 0x000fc400078e0211 */
[----:B------:R-:W-:Y:S02]  /*13e0*/  IMAD.IADD R19, R15, 0x1, R18 ;  /* 0x000000010f137824 */ /* 0x000fe400078e0212 */
[----:B------:R-:W-:Y:S02]  /*13f0*/  IMAD R15, R193, c[0x0][0x1e8], RZ ;  /* 0x00007a00c10f7a24 */ /* 0x000fe400078e02ff */
[----:B------:R-:W-:Y:S02]  /*1400*/  IMAD.MOV.U32 R18, RZ, RZ, R14 ;  /* 0x000000ffff127224 */ /* 0x000fe400078e000e */
[----:B------:R-:W-:Y:S02]  /*1410*/  IMAD R15, R204, c[0x0][0x1ec], R15 ;  /* 0x00007b00cc0f7a24 */ /* 0x000fe400078e020f */
[----:B----4-:R-:W-:-:S04]  /*1420*/  IMAD.WIDE.U32 R20, R200, c[0x0][0x208], RZ ;  /* 0x00008200c8147a25 */ /* 0x010fc800078e00ff */
[----:B------:R-:W-:Y:S02]  /*1430*/  IMAD.IADD R194, R209, 0x1, R15 ;  /* 0x00000001d1c27824 */ /* 0x000fe400078e020f */
[----:B------:R-:W-:Y:S02]  /*1440*/  IMAD.IADD R27, R21, 0x1, R26 ;  /* 0x00000001151b7824 */ /* 0x000fe400078e021a */
[----:B------:R-:W-:Y:S02]  /*1450*/  IMAD.MOV.U32 R26, RZ, RZ, R20 ;  /* 0x000000ffff1a7224 */ /* 0x000fe400078e0014 */
[----:B------:R-:W-:Y:S02]  /*1460*/  IMAD R193, R193, c[0x0][0x210], RZ ;  /* 0x00008400c1c17a24 */ /* 0x000fe400078e02ff */
[----:B------:R-:W-:Y:S02]  /*1470*/  IMAD R3, R0, -0x40, R3 ;  /* 0xffffffc000037824 */ /* 0x000fe400078e0203 */
[----:B------:R-:W-:-:S02]  /*1480*/  IMAD R193, R204, c[0x0][0x214], R193 ;  /* 0x00008500ccc17a24 */ /* 0x000fc400078e02c1 */
[----:B------:R-:W-:-:S04]  /*1490*/  IMAD.WIDE R212, R149, 0x2, RZ ;  /* 0x0000000295d47825 */ /* 0x000fc800078e02ff */
[----:B------:R-:W-:Y:S02]  /*14a0*/  IMAD.IADD R193, R207, 0x1, R193 ;  /* 0x00000001cfc17824 */ /* 0x000fe400078e02c1 */
[----:B------:R-:W-:Y:S01]  /*14b0*/  IMAD.MOV.U32 R189, RZ, RZ, 0x10 ;  /* 0x00000010ffbd7424 */ /* 0x000fe200078e00ff */
[----:B---3--:R-:W-:Y:S01]  /*14c0*/  SHF.R.S32.HI R16, RZ, 0x1f, R199 ;  /* 0x0000001fff107819 */ /* 0x008fe200000114c7 */
[----:B------:R-:W-:-:S04]  /*14d0*/  IMAD.WIDE.U32 R18, R199, c[0x0][0x1f0], R18 ;  /* 0x00007c00c7127a25 */ /* 0x000fc800078e0012 */
[----:B------:R-:W-:Y:S01]  /*14e0*/  IMAD R14, R16, c[0x0][0x1f0], RZ ;  /* 0x00007c00100e7a24 */ /* 0x000fe200078e02ff */
[----:B------:R-:W-:Y:S01]  /*14f0*/  IADD3 R15, P1, R208, R18, RZ ;  /* 0x00000012d00f7210 */ /* 0x000fe20007f3e0ff */
[----:B------:R-:W-:Y:S02]  /*1500*/  IMAD R16, R16, c[0x0][0x218], RZ ;  /* 0x0000860010107a24 */ /* 0x000fe400078e02ff */
[C---:B------:R-:W-:Y:S02]  /*1510*/  IMAD R17, R199.reuse, c[0x0][0x1f4], R14 ;  /* 0x00007d00c7117a24 */ /* 0x040fe400078e020e */
[----:B------:R-:W-:-:S03]  /*1520*/  IMAD.WIDE.U32 R26, R199, c[0x0][0x218], R26 ;  /* 0x00008600c71a7a25 */ /* 0x000fc600078e001a */
[----:B------:R-:W-:Y:S01]  /*1530*/  IADD3.X R18, R194, R19, R17, P1, !PT ;  /* 0x00000013c2127210 */ /* 0x000fe20000ffe411 */
[----:B------:R-:W-:Y:S01]  /*1540*/  IMAD R16, R199, c[0x0][0x21c], R16 ;  /* 0x00008700c7107a24 */ /* 0x000fe200078e0210 */
[----:B-1----:R-:W-:Y:S01]  /*1550*/  LEA R24, P1, R15, c[0x0][0x1c8], 0x1 ;  /* 0x000072000f187a11 */ /* 0x002fe200078208ff */
[----:B------:R-:W-:-:S03]  /*1560*/  IMAD.IADD R14, R3, 0x1, -R4 ;  /* 0x00000001030e7824 */ /* 0x000fc600078e0a04 */
[----:B------:R-:W-:Y:S01]  /*1570*/  LEA.HI.X R18, R15, c[0x0][0x1cc], R18, 0x1, P1 ;  /* 0x000073000f127a11 */ /* 0x000fe200008f0c12 */
[----:B------:R-:W-:Y:S01]  /*1580*/  SHFL.IDX PT, R22, R24, RZ, 0x181f ;  /* 0x00181fff18167589 */ /* 0x000fe200000e0000 */
[----:B------:R-:W-:Y:S02]  /*1590*/  IADD3 R15, P1, R206, R26, RZ ;  /* 0x0000001ace0f7210 */ /* 0x000fe40007f3e0ff */
[C---:B------:R-:W-:Y:S01]  /*15a0*/  ISETP.GE.AND P2, PT, R14.reuse, 0x1, PT ;  /* 0x000000010e00780c */ /* 0x040fe20003f46270 */
[----:B------:R-:W1:Y:S01]  /*15b0*/  SHFL.IDX PT, R23, R18, RZ, 0x181f ;  /* 0x00181fff12177589 */ /* 0x000e6200000e0000 */
[----:B------:R-:W-:Y:S02]  /*15c0*/  IADD3.X R26, R193, R27, R16, P1, !PT ;  /* 0x0000001bc11a7210 */ /* 0x000fe40000ffe410 */
[C---:B------:R-:W-:Y:S01]  /*15d0*/  LEA R16, P1, R15.reuse, c[0x0][0x1f8], 0x1 ;  /* 0x00007e000f107a11 */ /* 0x040fe200078208ff */
[----:B------:R-:W-:Y:S03]  /*15e0*/  SHFL.IDX PT, R20, R24, 0x1, 0x181f ;  /* 0x00381f0018147f89 */ /* 0x000fe600000e0000 */
[----:B------:R-:W-:Y:S01]  /*15f0*/  LEA.HI.X R15, R15, c[0x0][0x1fc], R26, 0x1, P1 ;  /* 0x00007f000f0f7a11 */ /* 0x000fe200008f0c1a */
[----:B------:R-:W2:Y:S01]  /*1600*/  SHFL.IDX PT, R21, R18, 0x1, 0x181f ;  /* 0x00381f0012157f89 */ /* 0x000ea200000e0000 */
[----:B------:R-:W-:-:S03]  /*1610*/  ISETP.GT.AND P1, PT, R14, 0x20, PT ;  /* 0x000000200e00780c */ /* 0x000fc60003f24270 */
[----:B------:R-:W3:Y:S04]  /*1620*/  SHFL.IDX PT, R17, R16, RZ, 0x181f ;  /* 0x00181fff10117589 */ /* 0x000ee800000e0000 */
[----:B------:R-:W4:Y:S04]  /*1630*/  SHFL.IDX PT, R19, R15, RZ, 0x181f ;  /* 0x00181fff0f137589 */ /* 0x000f2800000e0000 */
[----:B------:R-:W-:Y:S01]  /*1640*/  SHFL.IDX PT, R15, R15, 0x1, 0x181f ;  /* 0x00381f000f0f7f89 */ /* 0x000fe200000e0000 */
[----:B-1----:R-:W-:-:S04]  /*1650*/  @P2 IMAD.WIDE R34, R149, 0x2, R22 ;  /* 0x0000000295222825 */ /* 0x002fc800078e0216 */
[--C-:B------:R-:W-:Y:S01]  /*1660*/  @P2 IMAD.WIDE R32, R134, 0x2, R22.reuse ;  /* 0x0000000286202825 */ /* 0x100fe200078e0216 */
[----:B------:R1:W-:Y:S03]  /*1670*/  @P2 LDGSTS.E.BYPASS.LTC128B.128 [R9+0xc100], [R34.64], !P5 ;  /* 0x0c10000022092fae */ /* 0x0003e6000e901d46 */
[----:B------:R-:W-:Y:S01]  /*1680*/  @P2 IMAD.WIDE R26, R2, 0x2, R22 ;  /* 0x00000002021a2825 */ /* 0x000fe200078e0216 */
[----:B------:R1:W-:Y:S03]  /*1690*/  @P2 LDGSTS.E.BYPASS.LTC128B.128 [R9+0xe100], [R32.64], !P4 ;  /* 0x0e10000020092fae */ /* 0x0003e6000e101d46 */
[----:B--2---:R-:W-:Y:S01]  /*16a0*/  @P1 IMAD.WIDE R24, R149, 0x2, R20 ;  /* 0x0000000295181825 */ /* 0x004fe200078e0214 */
[----:B------:R2:W-:Y:S01]  /*16b0*/  @P2 LDGSTS.E.BYPASS.LTC128B.128 [R9+0x10100], [R26.64], !P6 ;  /* 0x101000001a092fae */ /* 0x0005e2000f101d46 */
[----:B---3--:R-:W-:-:S02]  /*16c0*/  IADD3 R30, P2, R17, R212, RZ ;  /* 0x000000d4111e7210 */ /* 0x008fc40007f5e0ff */
[--C-:B------:R-:W-:Y:S01]  /*16d0*/  @P1 IMAD.WIDE R22, R134, 0x2, R20.reuse ;  /* 0x0000000286161825 */ /* 0x100fe200078e0214 */
[----:B------:R3:W-:Y:S03]  /*16e0*/  @P1 LDGSTS.E.BYPASS.LTC128B.128 [R9+0xd100], [R24.64], !P5 ;  /* 0x0d10000018091fae */ /* 0x0007e6000e901d46 */
[----:B------:R-:W-:Y:S01]  /*16f0*/  @P1 IMAD.WIDE R28, R2, 0x2, R20 ;  /* 0x00000002021c1825 */ /* 0x000fe200078e0214 */
[----:B------:R2:W-:Y:S03]  /*1700*/  @P1 LDGSTS.E.BYPASS.LTC128B.128 [R9+0xf100], [R22.64], !P4 ;  /* 0x0f10000016091fae */ /* 0x0005e6000e101d46 */
[----:B----4-:R-:W-:Y:S01]  /*1710*/  IMAD.X R31, R19, 0x1, R213, P2 ;  /* 0x00000001131f7824 */ /* 0x010fe200010e06d5 */
[----:B------:R4:W-:Y:S01]  /*1720*/  @P1 LDGSTS.E.BYPASS.LTC128B.128 [R9+0x11100], [R28.64], !P6 ;  /* 0x111000001c091fae */ /* 0x0009e2000f101d46 */
[----:B------:R-:W-:-:S02]  /*1730*/  ISETP.LT.OR P1, PT, R14, 0x1, P3 ;  /* 0x000000010e00780c */ /* 0x000fc40001f21670 */
[----:B------:R-:W-:Y:S01]  /*1740*/  ISETP.GE.AND P3, PT, R13, c[0x0][0x1d4], PT ;  /* 0x000075000d007a0c */ /* 0x000fe20003f66270 */
[----:B------:R-:W4:Y:S04]  /*1750*/  SHFL.IDX PT, R21, R16, 0x1, 0x181f ;  /* 0x00381f0010157f89 */ /* 0x000f2800000e0000 */
[----:B------:R-:W0:Y:S01]  /*1760*/  LDGDEPBAR ;  /* 0x00000000000079af */ /* 0x000e220000000000 */
[----:B-1----:R-:W-:-:S05]  /*1770*/  IMAD.WIDE R32, R134, 0x2, RZ ;  /* 0x0000000286207825 */ /* 0x002fca00078e02ff */
[----:B------:R1:W-:Y:S01]  /*1780*/  LDGSTS.E.BYPASS.LTC128B.128 [R9+0x100], [R30.64], !P1 ;  /* 0x001000001e097fae */ /* 0x0003e2000c901d46 */
[----:B---3--:R-:W-:Y:S01]  /*1790*/  IMAD.WIDE R24, R2, 0x2, RZ ;  /* 0x0000000202187825 */ /* 0x008fe200078e02ff */
[----:B--2---:R-:W-:-:S05]  /*17a0*/  IADD3 R22, P1, R17, R32, RZ ;  /* 0x0000002011167210 */ /* 0x004fca0007f3e0ff */
[----:B------:R-:W-:Y:S01]  /*17b0*/  IMAD.X R23, R19, 0x1, R33, P1 ;  /* 0x0000000113177824 */ /* 0x000fe200008e0621 */
[----:B------:R-:W-:-:S05]  /*17c0*/  IADD3 R18, P1, R17, R24, RZ ;  /* 0x0000001811127210 */ /* 0x000fca0007f3e0ff */
[----:B------:R-:W-:Y:S01]  /*17d0*/  IMAD.X R19, R19, 0x1, R25, P1 ;  /* 0x0000000113137824 */ /* 0x000fe200008e0619 */
[----:B----4-:R-:W-:-:S05]  /*17e0*/  IADD3 R26, P1, R32, R21, RZ ;  /* 0x00000015201a7210 */ /* 0x010fca0007f3e0ff */
[----:B------:R-:W-:Y:S01]  /*17f0*/  IMAD.X R27, R33, 0x1, R15, P1 ;  /* 0x00000001211b7824 */ /* 0x000fe200008e060f */
[----:B------:R-:W-:-:S05]  /*1800*/  IADD3 R16, P1, R24, R21, RZ ;  /* 0x0000001518107210 */ /* 0x000fca0007f3e0ff */
[----:B------:R-:W-:Y:S01]  /*1810*/  IMAD.X R17, R25, 0x1, R15, P1 ;  /* 0x0000000119117824 */ /* 0x000fe200008e060f */
[----:B------:R-:W-:-:S13]  /*1820*/  ISETP.LT.OR P1, PT, R14, 0x1, P3 ;  /* 0x000000010e00780c */ /* 0x000fda0001f21670 */
[----:B------:R1:W-:Y:S01]  /*1830*/  LDGSTS.E.BYPASS.LTC128B.128 [R9+0x2100], [R22.64], !P1 ;  /* 0x0210000016097fae */ /* 0x0003e2000c901d46 */
[----:B------:R-:W-:-:S04]  /*1840*/  ISETP.GE.AND P1, PT, R12, c[0x0][0x1d4], PT ;  /* 0x000075000c007a0c */ /* 0x000fc80003f26270 */
[C---:B------:R-:W-:Y:S02]  /*1850*/  ISETP.LT.OR P2, PT, R14.reuse, 0x1, P1 ;  /* 0x000000010e00780c */ /* 0x040fe40000f41670 */
[----:B------:R-:W-:-:S11]  /*1860*/  ISETP.LT.OR P1, PT, R14, 0x21, P1 ;  /* 0x000000210e00780c */ /* 0x000fd60000f21670 */
[----:B------:R1:W-:Y:S01]  /*1870*/  LDGSTS.E.BYPASS.LTC128B.128 [R9+0x4100], [R18.64], !P2 ;  /* 0x0410000012097fae */ /* 0x0003e2000d101d46 */
[----:B------:R-:W-:-:S05]  /*1880*/  IADD3 R12, P2, R212, R21, RZ ;  /* 0x00000015d40c7210 */ /* 0x000fca0007f5e0ff */
[----:B------:R-:W-:Y:S01]  /*1890*/  IMAD.X R13, R213, 0x1, R15, P2 ;  /* 0x00000001d50d7824 */ /* 0x000fe200010e060f */
[----:B------:R-:W-:-:S04]  /*18a0*/  ISETP.GE.AND P2, PT, R149, c[0x0][0x1d4], PT ;  /* 0x0000750095007a0c */ /* 0x000fc80003f46270 */
[----:B------:R-:W-:-:S13]  /*18b0*/  ISETP.LT.OR P2, PT, R14, 0x21, P2 ;  /* 0x000000210e00780c */ /* 0x000fda0001741670 */
[----:B------:R1:W-:Y:S01]  /*18c0*/  LDGSTS.E.BYPASS.LTC128B.128 [R9+0x1100], [R12.64], !P2 ;  /* 0x011000000c097fae */ /* 0x0003e2000d101d46 */
[----:B------:R-:W-:Y:S02]  /*18d0*/  ISETP.LT.OR P2, PT, R14, 0x21, P3 ;  /* 0x000000210e00780c */ /* 0x000fe40001f41670 */
[----:B------:R-:W-:-:S11]  /*18e0*/  ISETP.GT.AND P3, PT, R202, 0x3f, PT ;  /* 0x0000003fca00780c */ /* 0x000fd60003f64270 */
[----:B------:R1:W-:Y:S01]  /*18f0*/  LDGSTS.E.BYPASS.LTC128B.128 [R9+0x3100], [R26.64], !P2 ;  /* 0x031000001a097fae */ /* 0x0003e2000d101d46 */
[----:B------:R-:W-:-:S03]  /*1900*/  ISETP.GT.AND P2, PT, R0, R196, PT ;  /* 0x000000c40000720c */ /* 0x000fc60003f44270 */
[----:B------:R1:W-:Y:S01]  /*1910*/  LDGSTS.E.BYPASS.LTC128B.128 [R9+0x5100], [R16.64], !P1 ;  /* 0x0510000010097fae */ /* 0x0003e2000c901d46 */
[----:B------:R-:W-:Y:S02]  /*1920*/  LOP3.LUT P1, RZ, R5, 0x2, RZ, 0xc0, !PT ;  /* 0x0000000205ff7812 */ /* 0x000fe4000782c0ff */
[----:B------:R-:W-:Y:S01]  /*1930*/  P2R R24, PR, RZ, 0x4 ;  /* 0x00000004ff187803 */ /* 0x000fe20000000000 */
[----:B------:R-:W0:Y:S01]  /*1940*/  LDGDEPBAR ;  /* 0x00000000000079af */ /* 0x000e220000000000 */
[----:B------:R-:W-:-:S05]  /*1950*/  SEL R189, R189, 0xfffffff0, !P1 ;  /* 0xfffffff0bdbd7807 */ /* 0x000fca0004800000 */
[----:B------:R-:W-:Y:S05]  /*1960*/  @!P2 BRA `(.L_x_1534) ;  /* 0x000004200000a947 */ /* 0x000fea0003800000 */
[----:B------:R-:W-:Y:S01]  /*1970*/  ISETP.NE.AND P2, PT, R197, 0x1, PT ;  /* 0x00000001c500780c */ /* 0x000fe20003f45270 */
[----:B-1----:R-:W-:Y:S02]  /*1980*/  IMAD R13, R0, 0x40, R203 ;  /* 0x00000040000d7824 */ /* 0x002fe400078e02cb */
[----:B------:R-:W-:-:S03]  /*1990*/  IMAD.MOV.U32 R199, RZ, RZ, RZ ;  /* 0x000000ffffc77224 */ /* 0x000fc600078e00ff */
[----:B------:R-:W-:-:S05]  /*19a0*/  IADD3 R200, R13, -0x40, R202 ;  /* 0xffffffc00dc87810 */ /* 0x000fca0007ffe0ca */
[----:B------:R-:W-:Y:S02]  /*19b0*/  IMAD.MOV.U32 R0, RZ, RZ, R200 ;  /* 0x000000ffff007224 */ /* 0x000fe400078e00c8 */
[----:B------:R-:W-:-:S05]  /*19c0*/  @P2 IMAD.HI.U32 R12, R200, c[0x0][0x2bc], RZ ;  /* 0x0000af00c80c2a27 */ /* 0x000fca00078e00ff */
[----:B------:R-:W-:-:S04]  /*19d0*/  @P2 SHF.R.U32.HI R0, RZ, c[0x0][0x2c0], R12 ;  /* 0x0000b000ff002a19 */ /* 0x000fc8000001160c */
[----:B------:R-:W-:-:S04]  /*19e0*/  @!P3 IADD3 R13, P1, R0, R210, RZ ;  /* 0x000000d2000db210 */ /* 0x000fc80007f3e0ff */
[----:B------:R-:W-:Y:S02]  /*19f0*/  @!P3 LEA.HI.X.SX32 R12, R0, R195, 0x1, P1 ;  /* 0x000000c3000cb211 */ /* 0x000fe400008f0eff */
[----:B------:R-:W-:-:S04]  /*1a00*/  @!P3 LEA R16, P1, R13, c[0x0][0x2a0], 0x2 ;  /* 0x0000a8000d10ba11 */ /* 0x000fc800078210ff */
[----:B------:R-:W-:-:S05]  /*1a10*/  @!P3 LEA.HI.X R17, R13, c[0x0][0x2a4], R12, 0x2, P1 ;  /* 0x0000a9000d11ba11 */ /* 0x000fca00008f140c */
[----:B------:R1:W2:Y:S01]  /*1a20*/  @!P3 LDG.E R199, [R16.64] ;  /* 0x0000000610c7b981 */ /* 0x0002a2000c1e1900 */
[----:B------:R-:W-:Y:S01]  /*1a30*/  IMAD.MOV R13, RZ, RZ, -R0 ;  /* 0x000000ffff0d7224 */ /* 0x000fe200078e0a00 */
[----:B------:R-:W-:Y:S02]  /*1a40*/  SHF.L.U64.HI R18, R149, 0x1, R144 ;  /* 0x0000000195127819 */ /* 0x000fe40000010290 */
[----:B------:R-:W-:Y:S01]  /*1a50*/  IADD3 R21, -R146, 0x10, RZ ;  /* 0x0000001092157810 */ /* 0x000fe20007ffe1ff */
[----:B------:R-:W-:-:S03]  /*1a60*/  IMAD R200, R13, c[0x0][0x2b8], R200 ;  /* 0x0000ae000dc87a24 */ /* 0x000fc600078e02c8 */
[----:B------:R-:W-:Y:S01]  /*1a70*/  LOP3.LUT R21, R21, 0xf, RZ, 0xc0, !PT ;  /* 0x0000000f15157812 */ /* 0x000fe200078ec0ff */
[----:B------:R-:W-:Y:S01]  /*1a80*/  IMAD.WIDE.U32 R14, R200, c[0x0][0x1e0], RZ ;  /* 0x00007800c80e7a25 */ /* 0x000fe200078e00ff */
[----:B------:R-:W-:-:S05]  /*1a90*/  SHF.R.S32.HI R0, RZ, 0x1f, R200 ;  /* 0x0000001fff007819 */ /* 0x000fca00000114c8 */
[----:B------:R-:W-:-:S04]  /*1aa0*/  IMAD R13, R0, c[0x0][0x1e0], RZ ;  /* 0x00007800000d7a24 */ /* 0x000fc800078e02ff */
[----:B------:R-:W-:-:S04]  /*1ab0*/  IMAD R0, R200, c[0x0][0x1e4], R13 ;  /* 0x00007900c8007a24 */ /* 0x000fc800078e020d */
[----:B------:R-:W-:Y:S01]  /*1ac0*/  IMAD.IADD R15, R15, 0x1, R0 ;  /* 0x000000010f0f7824 */ /* 0x000fe200078e0200 */
[----:B-1----:R-:W-:Y:S01]  /*1ad0*/  SEL R16, RZ, 0x10, P5 ;  /* 0x00000010ff107807 */ /* 0x002fe20002800000 */
[----:B------:R-:W-:-:S03]  /*1ae0*/  IMAD.SHL.U32 R17, R149, 0x2, RZ ;  /* 0x0000000295117824 */ /* 0x000fc600078e00ff */
[----:B------:R-:W-:-:S04]  /*1af0*/  IADD3 R28, -R16, 0x10, RZ ;  /* 0x00000010101c7810 */ /* 0x000fc80007ffe1ff */
[----:B------:R-:W-:Y:S02]  /*1b00*/  LOP3.LUT R28, R28, 0xf, RZ, 0xc0, !PT ;  /* 0x0000000f1c1c7812 */ /* 0x000fe400078ec0ff */
[----:B--2---:R-:W-:Y:S01]  /*1b10*/  SHF.R.S32.HI R0, RZ, 0x1f, R199 ;  /* 0x0000001fff007819 */ /* 0x004fe200000114c7 */
[----:B------:R-:W-:Y:S01]  /*1b20*/  IMAD.WIDE.U32 R12, R199, c[0x0][0x1f0], R14 ;  /* 0x00007c00c70c7a25 */ /* 0x000fe200078e000e */
[----:B------:R-:W-:-:S03]  /*1b30*/  SHF.L.U64.HI R15, R134, 0x1, R145 ;  /* 0x00000001860f7819 */ /* 0x000fc60000010291 */
[----:B------:R-:W-:Y:S02]  /*1b40*/  IMAD R0, R0, c[0x0][0x1f0], RZ ;  /* 0x00007c0000007a24 */ /* 0x000fe400078e02ff */
[----:B------:R-:W-:Y:S02]  /*1b50*/  IMAD.SHL.U32 R14, R134, 0x2, RZ ;  /* 0x00000002860e7824 */ /* 0x000fe400078e00ff */
[----:B------:R-:W-:Y:S01]  /*1b60*/  IMAD R19, R199, c[0x0][0x1f4], R0 ;  /* 0x00007d00c7137a24 */ /* 0x000fe200078e0200 */
[----:B------:R-:W-:Y:S02]  /*1b70*/  IADD3 R0, P1, R208, R12, RZ ;  /* 0x0000000cd0007210 */ /* 0x000fe40007f3e0ff */
[----:B------:R-:W-:Y:S02]  /*1b80*/  SHF.L.U64.HI R12, R2, 0x1, R133 ;  /* 0x00000001020c7819 */ /* 0x000fe40000010285 */
[----:B------:R-:W-:Y:S02]  /*1b90*/  IADD3.X R19, R194, R13, R19, P1, !PT ;  /* 0x0000000dc2137210 */ /* 0x000fe40000ffe413 */
[----:B------:R-:W-:-:S02]  /*1ba0*/  LEA R20, P1, R0, c[0x0][0x1c8], 0x1 ;  /* 0x0000720000147a11 */ /* 0x000fc400078208ff */
[----:B------:R-:W-:Y:S02]  /*1bb0*/  SEL R13, RZ, 0x10, P4 ;  /* 0x00000010ff0d7807 */ /* 0x000fe40002000000 */
[----:B------:R-:W-:Y:S01]  /*1bc0*/  LEA.HI.X R19, R0, c[0x0][0x1cc], R19, 0x1, P1 ;  /* 0x0000730000137a11 */ /* 0x000fe200008f0c13 */
[----:B------:R-:W1:Y:S01]  /*1bd0*/  SHFL.IDX PT, R22, R20, 0x1, 0x181f ;  /* 0x00381f0014167f89 */ /* 0x000e6200000e0000 */
[----:B------:R-:W-:Y:S01]  /*1be0*/  IADD3 R27, -R13, 0x10, RZ ;  /* 0x000000100d1b7810 */ /* 0x000fe20007ffe1ff */
[----:B------:R-:W-:Y:S02]  /*1bf0*/  IMAD.SHL.U32 R0, R2, 0x2, RZ ;  /* 0x0000000202007824 */ /* 0x000fe400078e00ff */
[----:B------:R-:W2:Y:S01]  /*1c00*/  SHFL.IDX PT, R23, R19, 0x1, 0x181f ;  /* 0x00381f0013177f89 */ /* 0x000ea200000e0000 */
[----:B------:R-:W-:-:S03]  /*1c10*/  LOP3.LUT R27, R27, 0xf, RZ, 0xc0, !PT ;  /* 0x0000000f1b1b7812 */ /* 0x000fc600078ec0ff */
[----:B------:R-:W-:Y:S01]  /*1c20*/  SHFL.IDX PT, R19, R19, RZ, 0x181f ;  /* 0x00181fff13137589 */ /* 0x000fe200000e0000 */
[----:B-1----:R-:W-:-:S04]  /*1c30*/  IADD3 R28, P2, P1, R28, R22, R17 ;  /* 0x000000161c1c7210 */ /* 0x002fc8000795e011 */
[----:B--2---:R-:W-:Y:S02]  /*1c40*/  IADD3.X R29, RZ, R23, R18, P2, P1 ;  /* 0x00000017ff1d7210 */ /* 0x004fe400017e2412 */
[----:B------:R-:W-:-:S04]  /*1c50*/  IADD3 R26, P2, P1, R27, R22, R14 ;  /* 0x000000161b1a7210 */ /* 0x000fc8000795e00e */
[-C--:B------:R-:W-:Y:S02]  /*1c60*/  IADD3.X R27, RZ, R23.reuse, R15, P2, P1 ;  /* 0x00000017ff1b7210 */ /* 0x080fe400017e240f */
[----:B------:R-:W-:Y:S02]  /*1c70*/  IADD3 R22, P2, P1, R21, R22, R0 ;  /* 0x0000001615167210 */ /* 0x000fe4000795e000 */
[----:B------:R-:W1:Y:S02]  /*1c80*/  SHFL.IDX PT, R21, R20, RZ, 0x181f ;  /* 0x00181fff14157589 */ /* 0x000e6400000e0000 */
[----:B------:R-:W-:Y:S02]  /*1c90*/  IADD3.X R23, RZ, R23, R12, P2, P1 ;  /* 0x00000017ff177210 */ /* 0x000fe400017e240c */
[----:B-1----:R-:W-:-:S05]  /*1ca0*/  IADD3 R30, P1, R21, R17, RZ ;  /* 0x00000011151e7210 */ /* 0x002fca0007f3e0ff */
[----:B------:R-:W-:Y:S01]  /*1cb0*/  IMAD.X R31, R19, 0x1, R18, P1 ;  /* 0x00000001131f7824 */ /* 0x000fe200008e0612 */
[----:B------:R-:W-:-:S04]  /*1cc0*/  IADD3 R14, P1, R21, R14, RZ ;  /* 0x0000000e150e7210 */ /* 0x000fc80007f3e0ff */
[----:B------:R1:W-:Y:S01]  /*1cd0*/  LDGSTS.E.BYPASS.LTC128B.128 [R9+0x12100], [R30.64], !P5 ;  /* 0x121000001e097fae */ /* 0x0003e2000e901d46 */
[----:B------:R-:W-:Y:S01]  /*1ce0*/  IMAD.X R15, R19, 0x1, R15, P1 ;  /* 0x00000001130f7824 */ /* 0x000fe200008e060f */
[----:B------:R-:W-:-:S04]  /*1cf0*/  IADD3 R32, P1, R21, R0, RZ ;  /* 0x0000000015207210 */ /* 0x000fc80007f3e0ff */
[----:B------:R1:W-:Y:S01]  /*1d00*/  LDGSTS.E.BYPASS.LTC128B.128 [R9+0x14100], [R14.64], !P4 ;  /* 0x141000000e097fae */ /* 0x0003e2000e101d46 */
[----:B------:R-:W-:Y:S01]  /*1d10*/  IMAD.X R33, R19, 0x1, R12, P1 ;  /* 0x0000000113217824 */ /* 0x000fe200008e060c */
[----:B------:R-:W-:-:S04]  /*1d20*/  ISETP.NE.U32.AND P1, PT, R16, RZ, PT ;  /* 0x000000ff1000720c */ /* 0x000fc80003f25070 */
[----:B------:R1:W-:Y:S09]  /*1d30*/  LDGSTS.E.BYPASS.LTC128B.128 [R9+0x16100], [R32.64], !P6 ;  /* 0x1610000020097fae */ /* 0x0003f2000f101d46 */
[----:B------:R1:W-:Y:S01]  /*1d40*/  LDGSTS.E.BYPASS.LTC128B.128.ZFILL [R9+0x13100], [R28.64], P1 ;  /* 0x131000001c097fae */ /* 0x0003e20008941d46 */
[----:B------:R-:W-:-:S13]  /*1d50*/  ISETP.NE.U32.AND P1, PT, R13, RZ, PT ;  /* 0x000000ff0d00720c */ /* 0x000fda0003f25070 */
[----:B------:R1:W-:Y:S01]  /*1d60*/  LDGSTS.E.BYPASS.LTC128B.128.ZFILL [R9+0x15100], [R26.64], P1 ;  /* 0x151000001a097fae */ /* 0x0003e20008941d46 */
[----:B------:R-:W-:-:S13]  /*1d70*/  ISETP.NE.U32.AND P1, PT, R146, RZ, PT ;  /* 0x000000ff9200720c */ /* 0x000fda0003f25070 */
[----:B------:R1:W-:Y:S02]  /*1d80*/  LDGSTS.E.BYPASS.LTC128B.128.ZFILL [R9+0x17100], [R22.64], P1 ;  /* 0x1710000016097fae */ /* 0x0003e40008941d46 */
.L_x_1534:
[----:B------:R-:W0:Y:S01]  /*1d90*/  LDGDEPBAR ;  /* 0x00000000000079af */ /* 0x000e220000000000 */
[----:B-1----:R-:W-:Y:S01]  /*1da0*/  SHF.R.S32.HI R13, RZ, 0x4, R10 ;  /* 0x00000004ff0d7819 */ /* 0x002fe2000001140a */
[----:B------:R-:W-:Y:S01]  /*1db0*/  IMAD.SHL.U32 R0, R8, 0x40, RZ ;  /* 0x0000004008007824 */ /* 0x000fe200078e00ff */
[----:B------:R-:W-:Y:S01]  /*1dc0*/  LEA.HI R96, R11, R6, RZ, 0x5 ;  /* 0x000000060b607211 */ /* 0x000fe200078f28ff */
[----:B------:R-:W-:Y:S01]  /*1dd0*/  IMAD.SHL.U32 R4, R4, 0x8, RZ ;  /* 0x0000000804047824 */ /* 0x000fe200078e00ff */
[----:B------:R-:W-:Y:S01]  /*1de0*/  LEA.HI R12, R10, R13, RZ, 0x1 ;  /* 0x0000000d0a0c7211 */ /* 0x000fe200078f08ff */
[----:B------:R-:W-:Y:S01]  /*1df0*/  IMAD.SHL.U32 R10, R5, 0x40, RZ ;  /* 0x00000040050a7824 */ /* 0x000fe200078e00ff */
[----:B------:R-:W-:Y:S01]  /*1e00*/  LOP3.LUT R15, R0, 0x1c0, RZ, 0xc0, !PT ;  /* 0x000001c0000f7812 */ /* 0x000fe200078ec0ff */
[----:B------:R-:W-:Y:S01]  /*1e10*/  IMAD.SHL.U32 R7, R7, 0x40, RZ ;  /* 0x0000004007077824 */ /* 0x000fe200078e00ff */
[----:B------:R-:W-:Y:S01]  /*1e20*/  LOP3.LUT R12, R12, 0xfffffffe, RZ, 0xc0, !PT ;  /* 0xfffffffe0c0c7812 */ /* 0x000fe200078ec0ff */
[----:B------:R-:W-:Y:S01]  /*1e30*/  IMAD.SHL.U32 R0, R96, 0x20, RZ ;  /* 0x0000002060007824 */ /* 0x000fe200078e00ff */
[----:B------:R-:W-:Y:S01]  /*1e40*/  LOP3.LUT R4, R15, 0x8, R4, 0xf8, !PT ;  /* 0x000000080f047812 */ /* 0x000fe200078ef804 */
[----:B------:R-:W-:Y:S01]  /*1e50*/  IMAD.MOV.U32 R11, RZ, RZ, 0x20 ;  /* 0x00000020ff0b7424 */ /* 0x000fe200078e00ff */
[----:B------:R-:W-:Y:S01]  /*1e60*/  SHF.R.U32.HI R15, RZ, 0x3, R15 ;  /* 0x00000003ff0f7819 */ /* 0x000fe2000001160f */
[----:B------:R-:W-:Y:S01]  /*1e70*/  IMAD.IADD R12, R13, 0x1, -R12 ;  /* 0x000000010d0c7824 */ /* 0x000fe200078e0a0c */
[----:B------:R-:W-:Y:S01]  /*1e80*/  LOP3.LUT R10, R10, 0x1c0, RZ, 0xc0, !PT ;  /* 0x000001c00a0a7812 */ /* 0x000fe200078ec0ff */
[----:B------:R-:W-:Y:S01]  /*1e90*/  IMAD.SHL.U32 R189, R189, 0x2, RZ ;  /* 0x00000002bdbd7824 */ /* 0x000fe200078e00ff */
[----:B------:R-:W-:Y:S01]  /*1ea0*/  LOP3.LUT R15, R4, R15, RZ, 0x3c, !PT ;  /* 0x0000000f040f7212 */ /* 0x000fe200078e3cff */
[----:B------:R-:W-:Y:S01]  /*1eb0*/  IMAD.SHL.U32 R13, R12, 0x8, RZ ;  /* 0x000000080c0d7824 */ /* 0x000fe200078e00ff */
[----:B------:R-:W-:-:S02]  /*1ec0*/  LOP3.LUT R7, R7, 0xfffffe00, RZ, 0xc0, !PT ;  /* 0xfffffe0007077812 */ /* 0x000fc400078ec0ff */
[----:B------:R-:W-:Y:S01]  /*1ed0*/  LOP3.LUT R0, R0, 0x7ffffc00, RZ, 0xc0, !PT ;  /* 0x7ffffc0000007812 */ /* 0x000fe200078ec0ff */
[----:B------:R-:W-:Y:S01]  /*1ee0*/  IMAD R190, R12, 0x200, R15 ;  /* 0x000002000cbe7824 */ /* 0x000fe200078e020f */
[----:B------:R-:W-:Y:S01]  /*1ef0*/  LOP3.LUT R4, R10, 0x8, R13, 0xf8, !PT ;  /* 0x000000080a047812 */ /* 0x000fe200078ef80d */
[----:B------:R-:W-:-:S04]  /*1f00*/  DEPBAR.LE SB0, 0x3 ;  /* 0x000080c00000791a */ /* 0x000fc80000000000 */
[----:B------:R-:W-:-:S04]  /*1f10*/  DEPBAR.LE SB0, 0x2 ;  /* 0x000080800000791a */ /* 0x000fc80000000000 */
[----:B------:R-:W-:Y:S01]  /*1f20*/  SHF.R.U32.HI R13, RZ, 0x3, R10 ;  /* 0x00000003ff0d7819 */ /* 0x000fe2000001160a */
[----:B------:R-:W-:Y:S01]  /*1f30*/  IMAD.SHL.U32 R190, R190, 0x2, RZ ;  /* 0x00000002bebe7824 */ /* 0x000fe200078e00ff */
[----:B------:R-:W-:Y:S01]  /*1f40*/  BAR.SYNC.DEFER_BLOCKING 0x0 ;  /* 0x0000000000007b1d */ /* 0x000fe20000010000 */
[----:B------:R-:W-:Y:S02]  /*1f50*/  ISETP.NE.AND P1, PT, R24, RZ, PT ;  /* 0x000000ff1800720c */ /* 0x000fe40003f25270 */
[----:B------:R-:W-:Y:S02]  /*1f60*/  LOP3.LUT R4, R4, R13, RZ, 0x3c, !PT ;  /* 0x0000000d04047212 */ /* 0x000fe400078e3cff */
[----:B------:R-:W-:Y:S02]  /*1f70*/  SEL R11, R11, 0xffffffe0, !P0 ;  /* 0xffffffe00b0b7807 */ /* 0x000fe40004000000 */
[----:B------:R-:W-:-:S03]  /*1f80*/  IADD3 R0, R4, R7, R0 ;  /* 0x0000000704007210 */ /* 0x000fc60007ffe000 */
[----:B------:R-:W-:Y:S01]  /*1f90*/  IMAD.IADD R98, R190, 0x1, R11 ;  /* 0x00000001be627824 */ /* 0x000fe200078e020b */
[C---:B------:R-:W-:Y:S01]  /*1fa0*/  LEA R192, R0.reuse, 0x18100, 0x1 ;  /* 0x0001810000c07811 */ /* 0x040fe200078e08ff */
[----:B------:R-:W-:-:S04]  /*1fb0*/  IMAD.SHL.U32 R48, R0, 0x2, RZ ;  /* 0x0000000200307824 */ /* 0x000fc800078e00ff */
[----:B------:R-:W-:Y:S01]  /*1fc0*/  IMAD.IADD R188, R192, 0x1, R189 ;  /* 0x00000001c0bc7824 */ /* 0x000fe200078e02bd */
[----:B------:R1:W2:Y:S04]  /*1fd0*/  LDSM.16.M88.4 R16, [R190+0xc100] ;  /* 0x00c10000be10783b */ /* 0x0002a80000000200 */
[----:B------:R1:W3:Y:S04]  /*1fe0*/  LDSM.16.M88.4 R44, [R190+0xc900] ;  /* 0x00c90000be2c783b */ /* 0x0002e80000000200 */
[----:B------:R1:W4:Y:S04]  /*1ff0*/  LDSM.16.M88.4 R60, [R190+0xd100] ;  /* 0x00d10000be3c783b */ /* 0x0003280000000200 */
[----:B------:R1:W1:Y:S04]  /*2000*/  LDSM.16.M88.4 R68, [R190+0xd900] ;  /* 0x00d90000be44783b */ /* 0x0002680000000200 */
[----:B------:R1:W1:Y:S04]  /*2010*/  LDSM.16.M88.4 R24, [R98+0xc100] ;  /* 0x00c100006218783b */ /* 0x0002680000000200 */
[----:B------:R1:W1:Y:S04]  /*2020*/  LDSM.16.M88.4 R12, [R98+0xc900] ;  /* 0x00c90000620c783b */ /* 0x0002680000000200 */
[----:B------:R1:W1:Y:S04]  /*2030*/  LDSM.16.M88.4 R28, [R98+0xd100] ;  /* 0x00d10000621c783b */ /* 0x0002680000000200 */
[----:B------:R1:W1:Y:S04]  /*2040*/  LDSM.16.M88.4 R72, [R98+0xd900] ;  /* 0x00d900006248783b */ /* 0x0002680000000200 */
[----:B------:R-:W1:Y:S04]  /*2050*/  LDSM.16.M88.4 R48, [R48+0x18100] ;  /* 0x018100003030783b */ /* 0x000e680000000200 */
[----:B------:R1:W1:Y:S01]  /*2060*/  LDSM.16.M88.4 R76, [R188] ;  /* 0x00000000bc4c783b */ /* 0x0002620000000200 */
[----:B------:R-:W-:Y:S05]  /*2070*/  @!P1 BRA `(.L_x_1535) ;  /* 0x0000034000009947 */ /* 0x000fea0003800000 */
[----:B------:R-:W-:Y:S01]  /*2080*/  SHF.R.S32.HI R0, RZ, 0x1f, R200 ;  /* 0x0000001fff007819 */ /* 0x000fe200000114c8 */
[----:B------:R-:W-:Y:S01]  /*2090*/  IMAD.WIDE.U32 R20, R200, c[0x0][0x208], RZ ;  /* 0x00008200c8147a25 */ /* 0x000fe200078e00ff */
[----:B------:R-:W-:-:S02]  /*20a0*/  SEL R22, RZ, 0x10, P5 ;  /* 0x00000010ff167807 */ /* 0x000fc40002800000 */
[C---:B------:R-:W-:Y:S01]  /*20b0*/  SHF.L.U64.HI R32, R149.reuse, 0x1, R144 ;  /* 0x0000000195207819 */ /* 0x040fe20000010290 */
[----:B------:R-:W-:Y:S01]  /*20c0*/  IMAD R11, R0, c[0x0][0x208], RZ ;  /* 0x00008200000b7a24 */ /* 0x000fe200078e02ff */
[----:B------:R-:W-:Y:S01]  /*20d0*/  SHF.R.S32.HI R0, RZ, 0x1f, R199 ;  /* 0x0000001fff007819 */ /* 0x000fe200000114c7 */
[----:B------:R-:W-:Y:S01]  /*20e0*/  IMAD.SHL.U32 R23, R149, 0x2, RZ ;  /* 0x0000000295177824 */ /* 0x000fe200078e00ff */
[----:B------:R-:W-:Y:S01]  /*20f0*/  IADD3 R40, -R22, 0x10, RZ ;  /* 0x0000001016287810 */ /* 0x000fe20007ffe1ff */
[----:B------:R-:W-:Y:S01]  /*2100*/  IMAD R10, R200, c[0x0][0x20c], R11 ;  /* 0x00008300c80a7a24 */ /* 0x000fe200078e020b */
[----:B------:R-:W-:Y:S01]  /*2110*/  SEL R11, RZ, 0x10, P4 ;  /* 0x00000010ff0b7807 */ /* 0x000fe20002000000 */
[----:B------:R-:W-:Y:S01]  /*2120*/  IMAD R0, R0, c[0x0][0x218], RZ ;  /* 0x0000860000007a24 */ /* 0x000fe200078e02ff */
[----:B------:R-:W-:Y:S01]  /*2130*/  LOP3.LUT R40, R40, 0xf, RZ, 0xc0, !PT ;  /* 0x0000000f28287812 */ /* 0x000fe200078ec0ff */
[----:B------:R-:W-:Y:S01]  /*2140*/  IMAD.IADD R21, R21, 0x1, R10 ;  /* 0x0000000115157824 */ /* 0x000fe200078e020a */
[----:B------:R-:W-:Y:S01]  /*2150*/  IADD3 R39, -R11, 0x10, RZ ;  /* 0x000000100b277810 */ /* 0x000fe20007ffe1ff */
[C---:B------:R-:W-:Y:S01]  /*2160*/  IMAD R10, R199.reuse, c[0x0][0x21c], R0 ;  /* 0x00008700c70a7a24 */ /* 0x040fe200078e0200 */
[----:B------:R-:W-:Y:S01]  /*2170*/  IADD3 R35, -R146, 0x10, RZ ;  /* 0x0000001092237810 */ /* 0x000fe20007ffe1ff */
[----:B------:R-:W-:Y:S01]  /*2180*/  IMAD.WIDE.U32 R20, R199, c[0x0][0x218], R20 ;  /* 0x00008600c7147a25 */ /* 0x000fe200078e0014 */
[----:B------:R-:W-:-:S02]  /*2190*/  LOP3.LUT R39, R39, 0xf, RZ, 0xc0, !PT ;  /* 0x0000000f27277812 */ /* 0x000fc400078ec0ff */
[----:B------:R-:W-:Y:S02]  /*21a0*/  LOP3.LUT R35, R35, 0xf, RZ, 0xc0, !PT ;  /* 0x0000000f23237812 */ /* 0x000fe400078ec0ff */
[----:B------:R-:W-:Y:S01]  /*21b0*/  IADD3 R0, P1, R206, R20, RZ ;  /* 0x00000014ce007210 */ /* 0x000fe20007f3e0ff */
[----:B------:R-:W-:-:S03]  /*21c0*/  IMAD.SHL.U32 R20, R134, 0x2, RZ ;  /* 0x0000000286147824 */ /* 0x000fc600078e00ff */
[----:B------:R-:W-:Y:S02]  /*21d0*/  IADD3.X R33, R193, R21, R10, P1, !PT ;  /* 0x00000015c1217210 */ /* 0x000fe40000ffe40a */
[----:B------:R-:W-:Y:S02]  /*21e0*/  LEA R34, P1, R0, c[0x0][0x1f8], 0x1 ;  /* 0x00007e0000227a11 */ /* 0x000fe400078208ff */
[----:B------:R-:W-:Y:S02]  /*21f0*/  SHF.L.U64.HI R21, R134, 0x1, R145 ;  /* 0x0000000186157819 */ /* 0x000fe40000010291 */
[----:B------:R-:W-:Y:S01]  /*2200*/  LEA.HI.X R33, R0, c[0x0][0x1fc], R33, 0x1, P1 ;  /* 0x00007f0000217a11 */ /* 0x000fe200008f0c21 */
[----:B------:R-:W5:Y:S01]  /*2210*/  SHFL.IDX PT, R36, R34, 0x1, 0x181f ;  /* 0x00381f0022247f89 */ /* 0x000f6200000e0000 */
[C---:B------:R-:W-:Y:S01]  /*2220*/  IMAD.SHL.U32 R0, R2.reuse, 0x2, RZ ;  /* 0x0000000202007824 */ /* 0x040fe200078e00ff */
[----:B------:R-:W-:Y:S02]  /*2230*/  SHF.L.U64.HI R10, R2, 0x1, R133 ;  /* 0x00000001020a7819 */ /* 0x000fe40000010285 */
[----:B------:R-:W4:Y:S04]  /*2240*/  SHFL.IDX PT, R37, R33, 0x1, 0x181f ;  /* 0x00381f0021257f89 */ /* 0x000f2800000e0000 */
[----:B------:R-:W-:Y:S01]  /*2250*/  SHFL.IDX PT, R33, R33, RZ, 0x181f ;  /* 0x00181fff21217589 */ /* 0x000fe200000e0000 */
[----:B-----5:R-:W-:-:S04]  /*2260*/  IADD3 R40, P2, P1, R40, R36, R23 ;  /* 0x0000002428287210 */ /* 0x020fc8000795e017 */
[----:B----4-:R-:W-:Y:S02]  /*2270*/  IADD3.X R41, RZ, R37, R32, P2, P1 ;  /* 0x00000025ff297210 */ /* 0x010fe400017e2420 */
[----:B------:R-:W-:-:S04]  /*2280*/  IADD3 R38, P2, P1, R39, R36, R20 ;  /* 0x0000002427267210 */ /* 0x000fc8000795e014 */
[-C--:B------:R-:W-:Y:S02]  /*2290*/  IADD3.X R39, RZ, R37.reuse, R21, P2, P1 ;  /* 0x00000025ff277210 */ /* 0x080fe400017e2415 */
[----:B------:R-:W-:Y:S02]  /*22a0*/  IADD3 R36, P2, P1, R35, R36, R0 ;  /* 0x0000002423247210 */ /* 0x000fe4000795e000 */
[----:B------:R-:W4:Y:S02]  /*22b0*/  SHFL.IDX PT, R35, R34, RZ, 0x181f ;  /* 0x00181fff22237589 */ /* 0x000f2400000e0000 */
[----:B------:R-:W-:Y:S02]  /*22c0*/  IADD3.X R37, RZ, R37, R10, P2, P1 ;  /* 0x00000025ff257210 */ /* 0x000fe400017e240a */
[----:B----4-:R-:W-:-:S05]  /*22d0*/  IADD3 R42, P1, R35, R23, RZ ;  /* 0x00000017232a7210 */ /* 0x010fca0007f3e0ff */
        /* <DEDUP_REMOVED lines=14> */
.L_x_1535:
[----:B------:R-:W-:Y:S01]  /*23c0*/  IMAD.MOV.U32 R0, RZ, RZ, 0x40 ;  /* 0x00000040ff007424 */ /* 0x000fe200078e00ff */
[----:B------:R-:W-:Y:S01]  /*23d0*/  LOP3.LUT P1, RZ, R5, 0x4, RZ, 0xc0, !PT ;  /* 0x0000000405ff7812 */ /* 0x000fe2000782c0ff */
[C---:B-12-4-:R-:W-:Y:S01]  /*23e0*/  HMMA.16816.F32.BF16 R20, R48.reuse, R16, RZ ;  /* 0x000000103014723c */ /* 0x056fe200000418ff */
[----:B------:R-:W-:Y:S01]  /*23f0*/  LDSM.16.M88.4 R84, [R190+0x10900] ;  /* 0x01090000be54783b */ /* 0x000fe20000000200 */
[----:B------:R-:W-:Y:S01]  /*2400*/  IMAD.IADD R184, R7, 0x1, R4 ;  /* 0x0000000107b87824 */ /* 0x000fe200078e0204 */
[----:B------:R-:W-:Y:S02]  /*2410*/  SEL R5, R0, 0xffffffc0, !P1 ;  /* 0xffffffc000057807 */ /* 0x000fe40004800000 */
[----:B------:R-:W-:Y:S01]  /*2420*/  LOP3.LUT P1, RZ, R8, 0x4, RZ, 0xc0, !PT ;  /* 0x0000000408ff7812 */ /* 0x000fe2000782c0ff */
[----:B------:R-:W0:Y:S01]  /*2430*/  LDGDEPBAR ;  /* 0x00000000000079af */ /* 0x000e220000000000 */
[----:B------:R-:W-:Y:S01]  /*2440*/  IMAD.SHL.U32 R184, R184, 0x2, RZ ;  /* 0x00000002b8b87824 */ /* 0x000fe200078e00ff */
[----:B------:R-:W-:Y:S01]  /*2450*/  HMMA.16816.F32.BF16 R16, R48, R18, RZ ;  /* 0x000000123010723c */ /* 0x000fe200000418ff */
[----:B------:R-:W-:Y:S01]  /*2460*/  SEL R187, R0, 0xffffffc0, !P1 ;  /* 0xffffffc000bb7807 */ /* 0x000fe20004800000 */
[----:B------:R-:W-:-:S02]  /*2470*/  IMAD.IADD R186, R192, 0x1, R5 ;  /* 0x00000001c0ba7824 */ /* 0x000fc400078e0205 */
[----:B------:R-:W-:Y:S02]  /*2480*/  IMAD.IADD R185, R188, 0x1, R5 ;  /* 0x00000001bcb97824 */ /* 0x000fe400078e0205 */
[----:B------:R-:W-:Y:S01]  /*2490*/  IMAD.IADD R97, R190, 0x1, R187 ;  /* 0x00000001be617824 */ /* 0x000fe200078e02bb */
[----:B------:R-:W-:Y:S01]  /*24a0*/  LDSM.16.M88.4 R52, [R186] ;  /* 0x00000000ba34783b */ /* 0x000fe20000000200 */
[C---:B---3--:R-:W-:Y:S01]  /*24b0*/  HMMA.16816.F32.BF16 R32, R48.reuse, R44, RZ ;  /* 0x0000002c3020723c */ /* 0x048fe200000418ff */
[----:B------:R-:W-:Y:S02]  /*24c0*/  IMAD.IADD R0, R187, 0x1, R98 ;  /* 0x00000001bb007824 */ /* 0x000fe400078e0262 */
[----:B------:R-:W1:Y:S01]  /*24d0*/  LDSM.16.M88.4 R36, [R97+0xc100] ;  /* 0x00c100006124783b */ /* 0x000e620000000200 */
[--C-:B------:R-:W-:Y:S02]  /*24e0*/  IMAD.IADD R135, R5, 0x1, R184.reuse ;  /* 0x0000000105877824 */ /* 0x100fe400078e02b8 */
[C---:B------:R-:W-:Y:S01]  /*24f0*/  IMAD.IADD R172, R189.reuse, 0x1, R184 ;  /* 0x00000001bdac7824 */ /* 0x040fe200078e02b8 */
[----:B------:R-:W2:Y:S01]  /*2500*/  LDSM.16.M88.4 R8, [R97+0xc900] ;  /* 0x00c900006108783b */ /* 0x000ea20000000200 */
[----:B------:R-:W-:Y:S01]  /*2510*/  HMMA.16816.F32.BF16 R44, R48, R46, RZ ;  /* 0x0000002e302c723c */ /* 0x000fe200000418ff */
[----:B------:R-:W-:-:S02]  /*2520*/  IMAD.IADD R162, R189, 0x1, R135 ;  /* 0x00000001bda27824 */ /* 0x000fc400078e0287 */
[----:B------:R-:W-:Y:S01]  /*2530*/  LDSM.16.M88.4 R40, [R97+0xd100] ;  /* 0x00d100006128783b */ /* 0x000fe20000000200 */
[----:B------:R-:W-:-:S03]  /*2540*/  IMAD.IADD R5, R5, 0x1, R172 ;  /* 0x0000000105057824 */ /* 0x000fc600078e02ac */
[----:B------:R-:W-:Y:S01]  /*2550*/  LDSM.16.M88.4 R80, [R97+0xd900] ;  /* 0x00d900006150783b */ /* 0x000fe20000000200 */
[C---:B------:R-:W-:Y:S03]  /*2560*/  HMMA.16816.F32.BF16 R20, R76.reuse, R24, R20 ;  /* 0x000000184c14723c */ /* 0x040fe60000041814 */
[----:B------:R-:W-:Y:S04]  /*2570*/  LDSM.16.M88.4 R92, [R0+0xe900] ;  /* 0x00e90000005c783b */ /* 0x000fe80000000200 */
[----:B------:R-:W-:Y:S01]  /*2580*/  LDSM.16.M88.4 R88, [R97+0xf900] ;  /* 0x00f900006158783b */ /* 0x000fe20000000200 */
[----:B------:R-:W-:Y:S03]  /*2590*/  HMMA.16816.F32.BF16 R16, R76, R26, R16 ;  /* 0x0000001a4c10723c */ /* 0x000fe60000041810 */
[----:B------:R-:W-:Y:S05]  /*25a0*/  LDSM.16.M88.4 R24, [R0+0xc100] ;  /* 0x00c100000018783b */ /* 0x000fea0000000200 */
[C---:B------:R-:W-:Y:S08]  /*25b0*/  HMMA.16816.F32.BF16 R64, R48.reuse, R60, RZ ;  /* 0x0000003c3040723c */ /* 0x040ff000000418ff */
[C---:B------:R-:W-:Y:S08]  /*25c0*/  HMMA.16816.F32.BF16 R60, R48.reuse, R62, RZ ;  /* 0x0000003e303c723c */ /* 0x040ff000000418ff */
[C---:B------:R-:W-:Y:S08]  /*25d0*/  HMMA.16816.F32.BF16 R56, R48.reuse, R68, RZ ;  /* 0x000000443038723c */ /* 0x040ff000000418ff */
[----:B------:R-:W-:Y:S01]  /*25e0*/  HMMA.16816.F32.BF16 R48, R48, R70, RZ ;  /* 0x000000463030723c */ /* 0x000fe200000418ff */
[----:B------:R-:W3:Y:S07]  /*25f0*/  LDSM.16.M88.4 R68, [R185] ;  /* 0x00000000b944783b */ /* 0x000eee0000000200 */
[C---:B------:R-:W-:Y:S08]  /*2600*/  HMMA.16816.F32.BF16 R32, R76.reuse, R12, R32 ;  /* 0x0000000c4c20723c */ /* 0x040ff00000041820 */
[----:B------:R-:W-:Y:S01]  /*2610*/  HMMA.16816.F32.BF16 R44, R76, R14, R44 ;  /* 0x0000000e4c2c723c */ /* 0x000fe2000004182c */
[----:B------:R-:W4:Y:S07]  /*2620*/  LDSM.16.M88.4 R12, [R0+0xc900] ;  /* 0x00c90000000c783b */ /* 0x000f2e0000000200 */
[C---:B-1----:R-:W-:Y:S08]  /*2630*/  HMMA.16816.F32.BF16 R20, R52.reuse, R36, R20 ;  /* 0x000000243414723c */ /* 0x042ff00000041814 */
[----:B------:R-:W-:Y:S01]  /*2640*/  HMMA.16816.F32.BF16 R16, R52, R38, R16 ;  /* 0x000000263410723c */ /* 0x000fe20000041810 */
[----:B------:R-:W-:Y:S07]  /*2650*/  LDSM.16.M88.4 R36, [R190+0xe100] ;  /* 0x00e10000be24783b */ /* 0x000fee0000000200 */
[C---:B------:R-:W-:Y:S08]  /*2660*/  HMMA.16816.F32.BF16 R64, R76.reuse, R28, R64 ;  /* 0x0000001c4c40723c */ /* 0x040ff00000041840 */
[C---:B------:R-:W-:Y:S01]  /*2670*/  HMMA.16816.F32.BF16 R60, R76.reuse, R30, R60 ;  /* 0x0000001e4c3c723c */ /* 0x040fe2000004183c */
[----:B------:R-:W-:Y:S07]  /*2680*/  LDSM.16.M88.4 R28, [R0+0xd100] ;  /* 0x00d10000001c783b */ /* 0x000fee0000000200 */
[C---:B------:R-:W-:Y:S08]  /*2690*/  HMMA.16816.F32.BF16 R56, R76.reuse, R72, R56 ;  /* 0x000000484c38723c */ /* 0x040ff00000041838 */
[----:B------:R-:W-:Y:S01]  /*26a0*/  HMMA.16816.F32.BF16 R76, R76, R74, R48 ;  /* 0x0000004a4c4c723c */ /* 0x000fe20000041830 */
[----:B------:R-:W1:Y:S04]  /*26b0*/  LDSM.16.M88.4 R48, [R192+0x4000] ;  /* 0x00400000c030783b */ /* 0x000e680000000200 */
[----:B------:R-:W-:Y:S03]  /*26c0*/  LDSM.16.M88.4 R72, [R0+0xd900] ;  /* 0x00d900000048783b */ /* 0x000fe60000000200 */
[C---:B--2---:R-:W-:Y:S08]  /*26d0*/  HMMA.16816.F32.BF16 R32, R52.reuse, R8, R32 ;  /* 0x000000083420723c */ /* 0x044ff00000041820 */
[----:B------:R-:W-:Y:S01]  /*26e0*/  HMMA.16816.F32.BF16 R44, R52, R10, R44 ;  /* 0x0000000a342c723c */ /* 0x000fe2000004182c */
[----:B------:R-:W2:Y:S07]  /*26f0*/  LDSM.16.M88.4 R8, [R190+0xe900] ;  /* 0x00e90000be08783b */ /* 0x000eae0000000200 */
[C---:B---3--:R-:W-:Y:S08]  /*2700*/  HMMA.16816.F32.BF16 R20, R68.reuse, R24, R20 ;  /* 0x000000184414723c */ /* 0x048ff00000041814 */
[----:B------:R-:W-:Y:S01]  /*2710*/  HMMA.16816.F32.BF16 R16, R68, R26, R16 ;  /* 0x0000001a4410723c */ /* 0x000fe20000041810 */
[----:B------:R-:W-:Y:S07]  /*2720*/  LDSM.16.M88.4 R24, [R98+0xe100] ;  /* 0x00e100006218783b */ /* 0x000fee0000000200 */
[C---:B------:R-:W-:Y:S08]  /*2730*/  HMMA.16816.F32.BF16 R64, R52.reuse, R40, R64 ;  /* 0x000000283440723c */ /* 0x040ff00000041840 */
[----:B------:R-:W-:Y:S01]  /*2740*/  HMMA.16816.F32.BF16 R60, R52, R42, R60 ;  /* 0x0000002a343c723c */ /* 0x000fe2000004183c */
[----:B------:R-:W-:Y:S07]  /*2750*/  LDSM.16.M88.4 R40, [R190+0xf100] ;  /* 0x00f10000be28783b */ /* 0x000fee0000000200 */
[C---:B----4-:R-:W-:Y:S08]  /*2760*/  HMMA.16816.F32.BF16 R32, R68.reuse, R12, R32 ;  /* 0x0000000c4420723c */ /* 0x050ff00000041820 */
[----:B------:R-:W-:Y:S01]  /*2770*/  HMMA.16816.F32.BF16 R44, R68, R14, R44 ;  /* 0x0000000e442c723c */ /* 0x000fe2000004182c */
[----:B------:R-:W3:Y:S07]  /*2780*/  LDSM.16.M88.4 R12, [R188+0x4000] ;  /* 0x00400000bc0c783b */ /* 0x000eee0000000200 */
[C---:B------:R-:W-:Y:S08]  /*2790*/  HMMA.16816.F32.BF16 R56, R52.reuse, R80, R56 ;  /* 0x000000503438723c */ /* 0x040ff00000041838 */
[----:B------:R-:W-:Y:S01]  /*27a0*/  HMMA.16816.F32.BF16 R76, R52, R82, R76 ;  /* 0x00000052344c723c */ /* 0x000fe2000004184c */
[----:B------:R-:W4:Y:S04]  /*27b0*/  LDSM.16.M88.4 R52, [R190+0xf900] ;  /* 0x00f90000be34783b */ /* 0x000f280000000200 */
[----:B------:R-:W-:Y:S03]  /*27c0*/  LDSM.16.M88.4 R80, [R186+0x4000] ;  /* 0x00400000ba50783b */ /* 0x000fe60000000200 */
[C---:B-1----:R-:W-:Y:S08]  /*27d0*/  HMMA.16816.F32.BF16 R20, R48.reuse, R36, R20 ;  /* 0x000000243014723c */ /* 0x042ff00000041814 */
[----:B------:R-:W-:Y:S01]  /*27e0*/  HMMA.16816.F32.BF16 R16, R48, R38, R16 ;  /* 0x000000263010723c */ /* 0x000fe20000041810 */
[----:B------:R-:W-:Y:S07]  /*27f0*/  LDSM.16.M88.4 R36, [R97+0xe100] ;  /* 0x00e100006124783b */ /* 0x000fee0000000200 */
[C---:B------:R-:W-:Y:S08]  /*2800*/  HMMA.16816.F32.BF16 R64, R68.reuse, R28, R64 ;  /* 0x0000001c4440723c */ /* 0x040ff00000041840 */
[----:B------:R-:W-:Y:S01]  /*2810*/  HMMA.16816.F32.BF16 R60, R68, R30, R60 ;  /* 0x0000001e443c723c */ /* 0x000fe2000004183c */
[----:B------:R-:W1:Y:S07]  /*2820*/  LDSM.16.M88.4 R28, [R98+0xe900] ;  /* 0x00e90000621c783b */ /* 0x000e6e0000000200 */
[C---:B--2---:R-:W-:Y:S08]  /*2830*/  HMMA.16816.F32.BF16 R32, R48.reuse, R8, R32 ;  /* 0x000000083020723c */ /* 0x044ff00000041820 */
[----:B------:R-:W-:Y:S01]  /*2840*/  HMMA.16816.F32.BF16 R44, R48, R10, R44 ;  /* 0x0000000a302c723c */ /* 0x000fe2000004182c */
[----:B------:R-:W2:Y:S07]  /*2850*/  LDSM.16.M88.4 R8, [R98+0xf100] ;  /* 0x00f100006208783b */ /* 0x000eae0000000200 */
[C---:B------:R-:W-:Y:S08]  /*2860*/  HMMA.16816.F32.BF16 R56, R68.reuse, R72, R56 ;  /* 0x000000484438723c */ /* 0x040ff00000041838 */
[----:B------:R-:W-:Y:S01]  /*2870*/  HMMA.16816.F32.BF16 R76, R68, R74, R76 ;  /* 0x0000004a444c723c */ /* 0x000fe2000004184c */
[----:B------:R-:W-:Y:S04]  /*2880*/  LDSM.16.M88.4 R72, [R185+0x4000] ;  /* 0x00400000b948783b */ /* 0x000fe80000000200 */
[----:B------:R-:W-:Y:S03]  /*2890*/  LDSM.16.M88.4 R68, [R0+0xf100] ;  /* 0x00f100000044783b */ /* 0x000fe60000000200 */
[C---:B---3--:R-:W-:Y:S08]  /*28a0*/  HMMA.16816.F32.BF16 R20, R12.reuse, R24, R20 ;  /* 0x000000180c14723c */ /* 0x048ff00000041814 */
[----:B------:R-:W-:Y:S01]  /*28b0*/  HMMA.16816.F32.BF16 R16, R12, R26, R16 ;  /* 0x0000001a0c10723c */ /* 0x000fe20000041810 */
[----:B------:R-:W-:Y:S07]  /*28c0*/  LDSM.16.M88.4 R24, [R0+0xe100] ;  /* 0x00e100000018783b */ /* 0x000fee0000000200 */
[C---:B------:R-:W-:Y:S08]  /*28d0*/  HMMA.16816.F32.BF16 R64, R48.reuse, R40, R64 ;  /* 0x000000283040723c */ /* 0x040ff00000041840 */
[C---:B------:R-:W-:Y:S01]  /*28e0*/  HMMA.16816.F32.BF16 R60, R48.reuse, R42, R60 ;  /* 0x0000002a303c723c */ /* 0x040fe2000004183c */
[----:B------:R-:W3:Y:S07]  /*28f0*/  LDSM.16.M88.4 R40, [R98+0xf900] ;  /* 0x00f900006228783b */ /* 0x000eee0000000200 */
[C---:B----4-:R-:W-:Y:S08]  /*2900*/  HMMA.16816.F32.BF16 R56, R48.reuse, R52, R56 ;  /* 0x000000343038723c */ /* 0x050ff00000041838 */
[----:B------:R-:W-:Y:S01]  /*2910*/  HMMA.16816.F32.BF16 R76, R48, R54, R76 ;  /* 0x00000036304c723c */ /* 0x000fe2000004184c */
[----:B------:R-:W-:Y:S04]  /*2920*/  LDSM.16.M88.4 R52, [R192+0x8000] ;  /* 0x00800000c034783b */ /* 0x000fe80000000200 */
[----:B------:R-:W-:Y:S03]  /*2930*/  LDSM.16.M88.4 R48, [R98+0x10100] ;  /* 0x010100006230783b */ /* 0x000fe60000000200 */
[C---:B-1----:R-:W-:Y:S08]  /*2940*/  HMMA.16816.F32.BF16 R32, R12.reuse, R28, R32 ;  /* 0x0000001c0c20723c */ /* 0x042ff00000041820 */
[----:B------:R-:W-:Y:S01]  /*2950*/  HMMA.16816.F32.BF16 R44, R12, R30, R44 ;  /* 0x0000001e0c2c723c */ /* 0x000fe2000004182c */
[----:B------:R-:W1:Y:S07]  /*2960*/  LDSM.16.M88.4 R28, [R97+0xe900] ;  /* 0x00e90000611c783b */ /* 0x000e6e0000000200 */
[C---:B------:R-:W-:Y:S08]  /*2970*/  HMMA.16816.F32.BF16 R20, R80.reuse, R36, R20 ;  /* 0x000000245014723c */ /* 0x040ff00000041814 */
[----:B------:R-:W-:Y:S01]  /*2980*/  HMMA.16816.F32.BF16 R16, R80, R38, R16 ;  /* 0x000000265010723c */ /* 0x000fe20000041810 */
[----:B------:R-:W-:Y:S07]  /*2990*/  LDSM.16.M88.4 R36, [R98+0x10900] ;  /* 0x010900006224783b */ /* 0x000fee0000000200 */
[C---:B--2---:R-:W-:Y:S08]  /*29a0*/  HMMA.16816.F32.BF16 R64, R12.reuse, R8, R64 ;  /* 0x000000080c40723c */ /* 0x044ff00000041840 */
[C---:B------:R-:W-:Y:S01]  /*29b0*/  HMMA.16816.F32.BF16 R60, R12.reuse, R10, R60 ;  /* 0x0000000a0c3c723c */ /* 0x040fe2000004183c */
[----:B------:R-:W2:Y:S07]  /*29c0*/  LDSM.16.M88.4 R8, [R190+0x10100] ;  /* 0x01010000be08783b */ /* 0x000eae0000000200 */
[C---:B---3--:R-:W-:Y:S08]  /*29d0*/  HMMA.16816.F32.BF16 R56, R12.reuse, R40, R56 ;  /* 0x000000280c38723c */ /* 0x048ff00000041838 */
[----:B------:R-:W-:Y:S01]  /*29e0*/  HMMA.16816.F32.BF16 R76, R12, R42, R76 ;  /* 0x0000002a0c4c723c */ /* 0x000fe2000004184c */
[----:B------:R-:W3:Y:S04]  /*29f0*/  LDSM.16.M88.4 R12, [R97+0xf100] ;  /* 0x00f10000610c783b */ /* 0x000ee80000000200 */
[----:B------:R-:W4:Y:S03]  /*2a00*/  LDSM.16.M88.4 R40, [R188+0x8000] ;  /* 0x00800000bc28783b */ /* 0x000f260000000200 */
[C---:B------:R-:W-:Y:S08]  /*2a10*/  HMMA.16816.F32.BF16 R20, R72.reuse, R24, R20 ;  /* 0x000000184814723c */ /* 0x040ff00000041814 */
[----:B------:R-:W-:Y:S01]  /*2a20*/  HMMA.16816.F32.BF16 R16, R72, R26, R16 ;  /* 0x0000001a4810723c */ /* 0x000fe20000041810 */
[----:B------:R-:W-:Y:S07]  /*2a30*/  LDSM.16.M88.4 R24, [R97+0x10100] ;  /* 0x010100006118783b */ /* 0x000fee0000000200 */
[C---:B-1----:R-:W-:Y:S08]  /*2a40*/  HMMA.16816.F32.BF16 R32, R80.reuse, R28, R32 ;  /* 0x0000001c5020723c */ /* 0x042ff00000041820 */
[----:B------:R-:W-:Y:S01]  /*2a50*/  HMMA.16816.F32.BF16 R44, R80, R30, R44 ;  /* 0x0000001e502c723c */ /* 0x000fe2000004182c */
[----:B------:R-:W1:Y:S07]  /*2a60*/  LDSM.16.M88.4 R28, [R186+0x8000] ;  /* 0x00800000ba1c783b */ /* 0x000e6e0000000200 */
[C---:B--2---:R-:W-:Y:S08]  /*2a70*/  HMMA.16816.F32.BF16 R20, R52.reuse, R8, R20 ;  /* 0x000000083414723c */ /* 0x044ff00000041814 */
[----:B------:R-:W-:Y:S01]  /*2a80*/  HMMA.16816.F32.BF16 R16, R52, R10, R16 ;  /* 0x0000000a3410723c */ /* 0x000fe20000041810 */
[----:B------:R-:W-:Y:S07]  /*2a90*/  LDSM.16.M88.4 R8, [R0+0x10100] ;  /* 0x010100000008783b */ /* 0x000fee0000000200 */
[C---:B---3--:R-:W-:Y:S08]  /*2aa0*/  HMMA.16816.F32.BF16 R64, R80.reuse, R12, R64 ;  /* 0x0000000c5040723c */ /* 0x048ff00000041840 */
[----:B------:R-:W-:Y:S01]  /*2ab0*/  HMMA.16816.F32.BF16 R60, R80, R14, R60 ;  /* 0x0000000e503c723c */ /* 0x000fe2000004183c */
[----:B------:R-:W-:Y:S07]  /*2ac0*/  LDSM.16.M88.4 R12, [R185+0x8000] ;  /* 0x00800000b90c783b */ /* 0x000fee0000000200 */
[C---:B------:R-:W-:Y:S08]  /*2ad0*/  HMMA.16816.F32.BF16 R32, R72.reuse, R92, R32 ;  /* 0x0000005c4820723c */ /* 0x040ff00000041820 */
[----:B------:R-:W-:Y:S08]  /*2ae0*/  HMMA.16816.F32.BF16 R44, R72, R94, R44 ;  /* 0x0000005e482c723c */ /* 0x000ff0000004182c */
[C---:B----4-:R-:W-:Y:S08]  /*2af0*/  HMMA.16816.F32.BF16 R20, R40.reuse, R48, R20 ;  /* 0x000000302814723c */ /* 0x050ff00000041814 */
[----:B------:R-:W-:Y:S01]  /*2b00*/  HMMA.16816.F32.BF16 R16, R40, R50, R16 ;  /* 0x000000322810723c */ /* 0x000fe20000041810 */
[----:B------:R-:W2:Y:S07]  /*2b10*/  LDSM.16.M88.4 R48, [R190+0x11100] ;  /* 0x01110000be30783b */ /* 0x000eae0000000200 */
[----:B------:R-:W-:Y:S08]  /*2b20*/  HMMA.16816.F32.BF16 R64, R72, R68, R64 ;  /* 0x000000444840723c */ /* 0x000ff00000041840 */
[C---:B------:R-:W-:Y:S08]  /*2b30*/  HMMA.16816.F32.BF16 R32, R52.reuse, R84, R32 ;  /* 0x000000543420723c */ /* 0x040ff00000041820 */
[----:B------:R-:W-:Y:S01]  /*2b40*/  HMMA.16816.F32.BF16 R44, R52, R86, R44 ;  /* 0x00000056342c723c */ /* 0x000fe2000004182c */
[----:B------:R-:W3:Y:S07]  /*2b50*/  LDSM.16.M88.4 R84, [R0+0xf900] ;  /* 0x00f900000054783b */ /* 0x000eee0000000200 */
[----:B------:R-:W-:Y:S01]  /*2b60*/  HMMA.16816.F32.BF16 R68, R72, R70, R60 ;  /* 0x000000464844723c */ /* 0x000fe2000004183c */
[----:B------:R-:W-:Y:S07]  /*2b70*/  LDSM.16.M88.4 R60, [R0+0x10900] ;  /* 0x01090000003c783b */ /* 0x000fee0000000200 */
[C---:B-1----:R-:W-:Y:S08]  /*2b80*/  HMMA.16816.F32.BF16 R20, R28.reuse, R24, R20 ;  /* 0x000000181c14723c */ /* 0x042ff00000041814 */
[----:B------:R-:W-:Y:S01]  /*2b90*/  HMMA.16816.F32.BF16 R16, R28, R26, R16 ;  /* 0x0000001a1c10723c */ /* 0x000fe20000041810 */
[----:B------:R-:W1:Y:S07]  /*2ba0*/  LDSM.16.M88.4 R24, [R98+0x11100] ;  /* 0x011100006218783b */ /* 0x000e6e0000000200 */
[C---:B------:R-:W-:Y:S08]  /*2bb0*/  HMMA.16816.F32.BF16 R56, R80.reuse, R88, R56 ;  /* 0x000000585038723c */ /* 0x040ff00000041838 */
[----:B------:R-:W-:Y:S01]  /*2bc0*/  HMMA.16816.F32.BF16 R80, R80, R90, R76 ;  /* 0x0000005a5050723c */ /* 0x000fe2000004184c */
[----:B------:R-:W4:Y:S07]  /*2bd0*/  LDSM.16.M88.4 R76, [R97+0x10900] ;  /* 0x01090000614c783b */ /* 0x000f2e0000000200 */
[----:B------:R-:W-:Y:S08]  /*2be0*/  HMMA.16816.F32.BF16 R32, R40, R36, R32 ;  /* 0x000000242820723c */ /* 0x000ff00000041820 */
[----:B--2---:R-:W-:Y:S08]  /*2bf0*/  HMMA.16816.F32.BF16 R64, R52, R48, R64 ;  /* 0x000000303440723c */ /* 0x004ff00000041840 */
[----:B------:R-:W-:Y:S01]  /*2c00*/  HMMA.16816.F32.BF16 R44, R40, R38, R44 ;  /* 0x00000026282c723c */ /* 0x000fe2000004182c */
[----:B------:R-:W2:Y:S07]  /*2c10*/  LDSM.16.M88.4 R36, [R190+0x11900] ;  /* 0x01190000be24783b */ /* 0x000eae0000000200 */
[----:B------:R-:W-:Y:S08]  /*2c20*/  HMMA.16816.F32.BF16 R68, R52, R50, R68 ;  /* 0x000000323444723c */ /* 0x000ff00000041844 */
[----:B---3--:R-:W-:Y:S08]  /*2c30*/  HMMA.16816.F32.BF16 R56, R72, R84, R56 ;  /* 0x000000544838723c */ /* 0x008ff00000041838 */
[----:B------:R-:W-:Y:S08]  /*2c40*/  HMMA.16816.F32.BF16 R16, R12, R10, R16 ;  /* 0x0000000a0c10723c */ /* 0x000ff00000041810 */
[C---:B-1----:R-:W-:Y:S08]  /*2c50*/  HMMA.16816.F32.BF16 R64, R40.reuse, R24, R64 ;  /* 0x000000182840723c */ /* 0x042ff00000041840 */
[----:B------:R-:W-:Y:S01]  /*2c60*/  HMMA.16816.F32.BF16 R68, R40, R26, R68 ;  /* 0x0000001a2844723c */ /* 0x000fe20000041844 */
[----:B------:R-:W1:Y:S07]  /*2c70*/  LDSM.16.M88.4 R24, [R98+0x11900] ;  /* 0x011900006218783b */ /* 0x000e6e0000000200 */
[----:B------:R-:W-:Y:S01]  /*2c80*/  HMMA.16816.F32.BF16 R80, R72, R86, R80 ;  /* 0x000000564850723c */ /* 0x000fe20000041850 */
[----:B------:R-:W-:-:S02]  /*2c90*/  FMUL.FTZ R16, R16, c[0x0][0x320] ;  /* 0x0000c80010107a20 */ /* 0x000fc40000410000 */
[----:B------:R-:W-:Y:S02]  /*2ca0*/  FMUL.FTZ R17, R17, c[0x0][0x320] ;  /* 0x0000c80011117a20 */ /* 0x000fe40000410000 */
[----:B------:R-:W-:-:S03]  /*2cb0*/  FMUL.FTZ R18, R18, c[0x0][0x320] ;  /* 0x0000c80012127a20 */ /* 0x000fc60000410000 */
[----:B------:R-:W-:Y:S01]  /*2cc0*/  HMMA.16816.F32.BF16 R20, R12, R8, R20 ;  /* 0x000000080c14723c */ /* 0x000fe20000041814 */
[----:B------:R-:W3:Y:S07]  /*2cd0*/  LDSM.16.M88.4 R8, [R97+0x11100] ;  /* 0x011100006108783b */ /* 0x000eee0000000200 */
[----:B----4-:R-:W-:Y:S01]  /*2ce0*/  HMMA.16816.F32.BF16 R32, R28, R76, R32 ;  /* 0x0000004c1c20723c */ /* 0x010fe20000041820 */
[----:B------:R-:W-:Y:S06]  /*2cf0*/  MUFU.TANH R76, R18 ;  /* 0x00000012004c7308 */ /* 0x000fec0000002400 */
[----:B------:R-:W-:Y:S01]  /*2d00*/  FMUL.FTZ R77, R19, c[0x0][0x320] ;  /* 0x0000c800134d7a20 */ /* 0x000fe20000410000 */
[C---:B--2---:R-:W-:Y:S05]  /*2d10*/  HMMA.16816.F32.BF16 R56, R52.reuse, R36, R56 ;  /* 0x000000243438723c */ /* 0x044fea0000041838 */
[----:B------:R-:W-:Y:S03]  /*2d20*/  MUFU.TANH R77, R77 ;  /* 0x0000004d004d7308 */ /* 0x000fe60000002400 */
[----:B------:R-:W-:Y:S01]  /*2d30*/  HMMA.16816.F32.BF16 R80, R52, R38, R80 ;  /* 0x000000263450723c */ /* 0x000fe20000041850 */
[----:B------:R-:W-:-:S02]  /*2d40*/  FMUL.FTZ R20, R20, c[0x0][0x320] ;  /* 0x0000c80014147a20 */ /* 0x000fc40000410000 */
[----:B------:R-:W-:Y:S02]  /*2d50*/  FMUL.FTZ R21, R21, c[0x0][0x320] ;  /* 0x0000c80015157a20 */ /* 0x000fe40000410000 */
[----:B------:R-:W-:Y:S01]  /*2d60*/  MUFU.TANH R48, R20 ;  /* 0x0000001400307308 */ /* 0x000fe20000002400 */
[----:B------:R-:W-:Y:S02]  /*2d70*/  FMUL.FTZ R50, R22, c[0x0][0x320] ;  /* 0x0000c80016327a20 */ /* 0x000fe40000410000 */
[----:B------:R-:W-:Y:S01]  /*2d80*/  HMMA.16816.F32.BF16 R32, R12, R60, R32 ;  /* 0x0000003c0c20723c */ /* 0x000fe20000041820 */
[----:B------:R-:W-:-:S04]  /*2d90*/  FMUL.FTZ R51, R23, c[0x0][0x320] ;  /* 0x0000c80017337a20 */ /* 0x000fc80000410000 */
[----:B------:R-:W-:Y:S03]  /*2da0*/  MUFU.TANH R60, R16 ;  /* 0x00000010003c7308 */ /* 0x000fe60000002400 */
[----:B------:R-:W-:Y:S05]  /*2db0*/  HMMA.16816.F32.BF16 R44, R28, R78, R44 ;  /* 0x0000004e1c2c723c */ /* 0x000fea000004182c */
[----:B------:R2:W-:Y:S03]  /*2dc0*/  MUFU.TANH R61, R17 ;  /* 0x00000011003d7308 */ /* 0x0005e60000002400 */
[C---:B-1----:R-:W-:Y:S05]  /*2dd0*/  HMMA.16816.F32.BF16 R56, R40.reuse, R24, R56 ;  /* 0x000000182838723c */ /* 0x042fea0000041838 */
[----:B------:R1:W-:Y:S02]  /*2de0*/  MUFU.TANH R49, R21 ;  /* 0x0000001500317308 */ /* 0x0003e40000002400 */
[----:B------:R-:W-:Y:S01]  /*2df0*/  LOP3.LUT R25, R96, 0xffffffe0, RZ, 0xc0, !PT ;  /* 0xffffffe060197812 */ /* 0x000fe200078ec0ff */
[----:B------:R-:W-:Y:S01]  /*2e00*/  HMMA.16816.F32.BF16 R80, R40, R26, R80 ;  /* 0x0000001a2850723c */ /* 0x000fe20000041850 */
[----:B------:R-:W-:-:S02]  /*2e10*/  FMUL.FTZ R32, R32, c[0x0][0x320] ;  /* 0x0000c80020207a20 */ /* 0x000fc40000410000 */
[----:B------:R-:W-:Y:S01]  /*2e20*/  FMUL.FTZ R34, R34, c[0x0][0x320] ;  /* 0x0000c80022227a20 */ /* 0x000fe20000410000 */
[----:B--2---:R-:W2:Y:S01]  /*2e30*/  LDSM.16.M88.4 R16, [R97+0x11900] ;  /* 0x011900006110783b */ /* 0x004ea20000000200 */
[----:B------:R-:W-:Y:S01]  /*2e40*/  IMAD.IADD R25, R6, 0x1, -R25 ;  /* 0x0000000106197824 */ /* 0x000fe200078e0a19 */
[----:B------:R-:W4:Y:S02]  /*2e50*/  MUFU.TANH R50, R50 ;  /* 0x0000003200327308 */ /* 0x000f240000002400 */
[C---:B---3--:R-:W-:Y:S01]  /*2e60*/  HMMA.16816.F32.BF16 R64, R28.reuse, R8, R64 ;  /* 0x000000081c40723c */ /* 0x048fe20000041840 */
[----:B------:R-:W-:Y:S01]  /*2e70*/  FMUL.FTZ R33, R33, c[0x0][0x320] ;  /* 0x0000c80021217a20 */ /* 0x000fe20000410000 */
[----:B------:R-:W-:Y:S01]  /*2e80*/  SHF.R.S32.HI R6, RZ, 0x1f, R25 ;  /* 0x0000001fff067819 */ /* 0x000fe20000011419 */
[----:B------:R-:W-:Y:S01]  /*2e90*/  FMUL.FTZ R35, R35, c[0x0][0x320] ;  /* 0x0000c80023237a20 */ /* 0x000fe20000410000 */
[----:B-1----:R-:W1:Y:S02]  /*2ea0*/  LDSM.16.M88.4 R20, [R0+0x11100] ;  /* 0x011100000014783b */ /* 0x002e640000000200 */
[----:B------:R-:W3:Y:S02]  /*2eb0*/  MUFU.TANH R51, R51 ;  /* 0x0000003300337308 */ /* 0x000ee40000002400 */
[----:B------:R-:W-:Y:S01]  /*2ec0*/  HMMA.16816.F32.BF16 R68, R28, R10, R68 ;  /* 0x0000000a1c44723c */ /* 0x000fe20000041844 */
[----:B------:R5:W1:Y:S01]  /*2ed0*/  LDSM.16.M88.4 R8, [R0+0x11900] ;  /* 0x011900000008783b */ /* 0x000a620000000200 */
[----:B------:R-:W-:-:S04]  /*2ee0*/  DEPBAR.LE SB0, 0x2 ;  /* 0x000080800000791a */ /* 0x000fc80000000000 */
[----:B------:R-:W-:Y:S02]  /*2ef0*/  BAR.SYNC.DEFER_BLOCKING 0x0 ;  /* 0x0000000000007b1d */ /* 0x000fe40000010000 */
[----:B------:R-:W-:Y:S04]  /*2f00*/  HMMA.16816.F32.BF16 R44, R12, R62, R44 ;  /* 0x0000003e0c2c723c */ /* 0x000fe8000004182c */
[----:B------:R-:W-:Y:S08]  /*2f10*/  MUFU.TANH R32, R32 ;  /* 0x0000002000207308 */ /* 0x000ff00000002400 */
[----:B------:R-:W1:Y:S01]  /*2f20*/  MUFU.TANH R34, R34 ;  /* 0x0000002200227308 */ /* 0x000e620000002400 */
[----:B-----5:R-:W-:-:S04]  /*2f30*/  LEA.HI R0, R6, R25, RZ, 0x2 ;  /* 0x0000001906007211 */ /* 0x020fc800078f10ff */
[----:B------:R-:W-:Y:S01]  /*2f40*/  LOP3.LUT R0, R0, 0x7ffffffc, RZ, 0xc0, !PT ;  /* 0x7ffffffc00007812 */ /* 0x000fe200078ec0ff */
[C---:B--2---:R-:W-:Y:S02]  /*2f50*/  HMMA.16816.F32.BF16 R56, R28.reuse, R16, R56 ;  /* 0x000000101c38723c */ /* 0x044fe40000041838 */
[----:B------:R-:W-:Y:S01]  /*2f60*/  MUFU.TANH R33, R33 ;  /* 0x0000002100217308 */ /* 0x000fe20000002400 */
[----:B------:R-:W-:Y:S03]  /*2f70*/  LDSM.16.MT88.4 R40, [R184+0x2100] ;  /* 0x00210000b828783b */ /* 0x000fe60000004200 */
[----:B------:R-:W-:Y:S02]  /*2f80*/  FMUL.FTZ R24, R46, c[0x0][0x320] ;  /* 0x0000c8002e187a20 */ /* 0x000fe40000410000 */
[----:B------:R-:W-:Y:S01]  /*2f90*/  IMAD.IADD R0, R25, 0x1, -R0 ;  /* 0x0000000119007824 */ /* 0x000fe200078e0a00 */
[----:B------:R-:W-:Y:S01]  /*2fa0*/  LDSM.16.MT88.4 R124, [R184+0x100] ;  /* 0x00010000b87c783b */ /* 0x000fe20000004200 */
[----:B------:R-:W-:Y:S01]  /*2fb0*/  FMUL.FTZ R47, R47, c[0x0][0x320] ;  /* 0x0000c8002f2f7a20 */ /* 0x000fe20000410000 */
[----:B------:R-:W-:Y:S01]  /*2fc0*/  HMMA.16816.F32.BF16 R80, R28, R18, R80 ;  /* 0x000000121c50723c */ /* 0x000fe20000041850 */
[----:B------:R-:W-:Y:S01]  /*2fd0*/  IMAD R3, R0, -0x2, R3 ;  /* 0xfffffffe00037824 */ /* 0x000fe200078e0203 */
[----:B------:R-:W2:Y:S01]  /*2fe0*/  MUFU.TANH R35, R35 ;  /* 0x0000002300237308 */ /* 0x000ea20000002400 */
[----:B------:R-:W-:Y:S03]  /*2ff0*/  LDSM.16.MT88.4 R116, [R172+0x100] ;  /* 0x00010000ac74783b */ /* 0x000fe60000004200 */
[----:B------:R-:W-:Y:S01]  /*3000*/  ISETP.GT.AND P1, PT, R3, RZ, PT ;  /* 0x000000ff0300720c */ /* 0x000fe20003f24270 */
[----:B------:R-:W-:Y:S01]  /*3010*/  LDSM.16.MT88.4 R108, [R135+0x100] ;  /* 0x00010000876c783b */ /* 0x000fe20000004200 */
[C---:B-1----:R-:W-:Y:S02]  /*3020*/  HMMA.16816.F32.BF16 R64, R12.reuse, R20, R64 ;  /* 0x000000140c40723c */ /* 0x042fe40000041840 */
[----:B----4-:R-:W-:Y:S01]  /*3030*/  FSEL R50, R50, -INF , P1 ;  /* 0xff80000032327808 */ /* 0x010fe20000800000 */
[----:B------:R-:W1:Y:S01]  /*3040*/  MUFU.TANH R24, R24 ;  /* 0x0000001800187308 */ /* 0x000e620000002400 */
[----:B------:R-:W-:Y:S03]  /*3050*/  LDSM.16.MT88.4 R100, [R5+0x100] ;  /* 0x000100000564783b */ /* 0x000fe60000004200 */
[----:B------:R-:W-:Y:S01]  /*3060*/  FMUL.FTZ R20, R44, c[0x0][0x320] ;  /* 0x0000c8002c147a20 */ /* 0x000fe20000410000 */
[C---:B------:R-:W-:Y:S01]  /*3070*/  HMMA.16816.F32.BF16 R68, R12.reuse, R22, R68 ;  /* 0x000000160c44723c */ /* 0x040fe20000041844 */
[----:B------:R-:W-:Y:S01]  /*3080*/  FMUL.FTZ R21, R45, c[0x0][0x320] ;  /* 0x0000c8002d157a20 */ /* 0x000fe20000410000 */
[----:B------:R-:W-:Y:S01]  /*3090*/  LDSM.16.MT88.4 R72, [R184+0x4100] ;  /* 0x00410000b848783b */ /* 0x000fe20000004200 */
[----:B------:R-:W-:Y:S03]  /*30a0*/  MUFU.TANH R22, R47 ;  /* 0x0000002f00167308 */ /* 0x000fe60000002400 */
[----:B------:R-:W-:Y:S01]  /*30b0*/  LDSM.16.MT88.4 R88, [R135+0x4100] ;  /* 0x004100008758783b */ /* 0x000fe20000004200 */
[----:B------:R-:W-:Y:S01]  /*30c0*/  FSEL R23, R48, -INF , P1 ;  /* 0xff80000030177808 */ /* 0x000fe20000800000 */
[C---:B------:R-:W-:Y:S01]  /*30d0*/  HMMA.16816.F32.BF16 R56, R12.reuse, R8, R56 ;  /* 0x000000080c38723c */ /* 0x040fe20000041838 */
[----:B------:R-:W-:Y:S01]  /*30e0*/  ISETP.GT.AND P1, PT, R3, 0x1, PT ;  /* 0x000000010300780c */ /* 0x000fe20003f24270 */
[----:B------:R-:W-:Y:S01]  /*30f0*/  LDSM.16.MT88.4 R136, [R172+0x900] ;  /* 0x00090000ac88783b */ /* 0x000fe20000004200 */
[----:B------:R-:W4:Y:S02]  /*3100*/  MUFU.TANH R20, R20 ;  /* 0x0000001400147308 */ /* 0x000f240000002400 */
[----:B---3--:R-:W-:Y:S01]  /*3110*/  FSEL R26, R51, -INF , P1 ;  /* 0xff800000331a7808 */ /* 0x008fe20000800000 */
[----:B------:R-:W-:Y:S01]  /*3120*/  LDSM.16.MT88.4 R28, [R162+0x900] ;  /* 0x00090000a21c783b */ /* 0x000fe20000004200 */
[----:B------:R-:W-:Y:S01]  /*3130*/  FSEL R49, R49, -INF , P1 ;  /* 0xff80000031317808 */ /* 0x000fe20000800000 */
[----:B------:R-:W-:Y:S01]  /*3140*/  HMMA.16816.F32.BF16 R8, R12, R10, R80 ;  /* 0x0000000a0c08723c */ /* 0x000fe20000041850 */
[----:B------:R-:W-:Y:S01]  /*3150*/  ISETP.GT.AND P1, PT, R3, 0x8, PT ;  /* 0x000000080300780c */ /* 0x000fe20003f24270 */
[----:B------:R-:W-:Y:S01]  /*3160*/  FMUL.FTZ R64, R64, c[0x0][0x320] ;  /* 0x0000c80040407a20 */ /* 0x000fe20000410000 */
[----:B------:R-:W3:Y:S01]  /*3170*/  MUFU.TANH R21, R21 ;  /* 0x0000001500157308 */ /* 0x000ee20000002400 */
[----:B------:R-:W-:Y:S01]  /*3180*/  FMUL.FTZ R66, R66, c[0x0][0x320] ;  /* 0x0000c80042427a20 */ /* 0x000fe20000410000 */
[----:B------:R-:W-:Y:S01]  /*3190*/  FSEL R76, R76, -INF , P1 ;  /* 0xff8000004c4c7808 */ /* 0x000fe20000800000 */
[----:B------:R-:W-:Y:S01]  /*31a0*/  FMUL.FTZ R65, R65, c[0x0][0x320] ;  /* 0x0000c80041417a20 */ /* 0x000fe20000410000 */
[----:B------:R-:W-:Y:S01]  /*31b0*/  FSEL R25, R60, -INF , P1 ;  /* 0xff8000003c197808 */ /* 0x000fe20000800000 */
[----:B------:R-:W-:Y:S01]  /*31c0*/  FMUL.FTZ R67, R67, c[0x0][0x320] ;  /* 0x0000c80043437a20 */ /* 0x000fe20000410000 */
[----:B------:R-:W-:Y:S01]  /*31d0*/  ISETP.GT.AND P1, PT, R3, 0x9, PT ;  /* 0x000000090300780c */ /* 0x000fe20003f24270 */
[----:B------:R-:W-:Y:S01]  /*31e0*/  FMUL.FTZ R68, R68, c[0x0][0x320] ;  /* 0x0000c80044447a20 */ /* 0x000fe20000410000 */
[----:B------:R-:W-:Y:S01]  /*31f0*/  MUFU.TANH R175, R64 ;  /* 0x0000004000af7308 */ /* 0x000fe20000002400 */
[----:B------:R-:W-:Y:S01]  /*3200*/  FMUL.FTZ R70, R70, c[0x0][0x320] ;  /* 0x0000c80046467a20 */ /* 0x000fe20000410000 */
[----:B------:R-:W-:Y:S01]  /*3210*/  FSEL R6, R77, -INF , P1 ;  /* 0xff8000004d067808 */ /* 0x000fe20000800000 */
[----:B------:R-:W-:Y:S01]  /*3220*/  FMUL.FTZ R69, R69, c[0x0][0x320] ;  /* 0x0000c80045457a20 */ /* 0x000fe20000410000 */
[----:B------:R-:W-:Y:S01]  /*3230*/  FSEL R61, R61, -INF , P1 ;  /* 0xff8000003d3d7808 */ /* 0x000fe20000800000 */
[----:B------:R-:W-:Y:S01]  /*3240*/  FMUL.FTZ R71, R71, c[0x0][0x320] ;  /* 0x0000c80047477a20 */ /* 0x000fe20000410000 */
[----:B------:R-:W-:Y:S01]  /*3250*/  ISETP.GT.AND P1, PT, R3, 0x10, PT ;  /* 0x000000100300780c */ /* 0x000fe20003f24270 */
[----:B------:R-:W-:Y:S01]  /*3260*/  FMUL.FTZ R56, R56, c[0x0][0x320] ;  /* 0x0000c80038387a20 */ /* 0x000fe20000410000 */
[----:B------:R-:W5:Y:S01]  /*3270*/  MUFU.TANH R170, R66 ;  /* 0x0000004200aa7308 */ /* 0x000f620000002400 */
[----:B------:R-:W-:Y:S01]  /*3280*/  FMNMX.FTZ R14, R23, R49, !PT ;  /* 0x00000031170e7209 */ /* 0x000fe20007810000 */
[----:B------:R-:W-:Y:S01]  /*3290*/  FMUL.FTZ R58, R58, c[0x0][0x320] ;  /* 0x0000c8003a3a7a20 */ /* 0x000fe20000410000 */
[----:B------:R-:W-:Y:S01]  /*32a0*/  FSEL R18, R34, -INF , P1 ;  /* 0xff80000022127808 */ /* 0x000fe20000800000 */
[----:B------:R-:W-:Y:S01]  /*32b0*/  FMUL.FTZ R57, R57, c[0x0][0x320] ;  /* 0x0000c80039397a20 */ /* 0x000fe20000410000 */
[----:B------:R-:W-:Y:S01]  /*32c0*/  FSEL R19, R32, -INF , P1 ;  /* 0xff80000020137808 */ /* 0x000fe20000800000 */
[----:B------:R-:W-:Y:S01]  /*32d0*/  FMUL.FTZ R141, R9, c[0x0][0x320] ;  /* 0x0000c800098d7a20 */ /* 0x000fe20000410000 */
[----:B------:R-:W-:Y:S01]  /*32e0*/  ISETP.GT.AND P1, PT, R3, 0x11, PT ;  /* 0x000000110300780c */ /* 0x000fe20003f24270 */
[----:B------:R-:W-:Y:S01]  /*32f0*/  MUFU.TANH R167, R65 ;  /* 0x0000004100a77308 */ /* 0x000fe20000002400 */
[----:B------:R-:W-:Y:S01]  /*3300*/  FMNMX.FTZ R14, R25, R14, !PT ;  /* 0x0000000e190e7209 */ /* 0x000fe20007810000 */
[----:B------:R-:W-:Y:S01]  /*3310*/  FMUL.FTZ R59, R59, c[0x0][0x320] ;  /* 0x0000c8003b3b7a20 */ /* 0x000fe20000410000 */
[----:B--2---:R-:W-:Y:S01]  /*3320*/  FSEL R16, R35, -INF , P1 ;  /* 0xff80000023107808 */ /* 0x004fe20000800000 */
[----:B------:R-:W-:Y:S01]  /*3330*/  FMUL.FTZ R143, R8, c[0x0][0x320] ;  /* 0x0000c800088f7a20 */ /* 0x000fe20000410000 */
[----:B------:R-:W-:Y:S01]  /*3340*/  FSEL R17, R33, -INF , P1 ;  /* 0xff80000021117808 */ /* 0x000fe20000800000 */
[----:B------:R-:W-:Y:S01]  /*3350*/  FMUL.FTZ R10, R10, c[0x0][0x320] ;  /* 0x0000c8000a0a7a20 */ /* 0x000fe20000410000 */
[----:B------:R-:W-:Y:S01]  /*3360*/  ISETP.GT.AND P1, PT, R3, 0x18, PT ;  /* 0x000000180300780c */ /* 0x000fe20003f24270 */
[----:B------:R2:W2:Y:S01]  /*3370*/  MUFU.TANH R182, R67 ;  /* 0x0000004300b67308 */ /* 0x0004a20000002400 */
[----:B------:R-:W-:Y:S01]  /*3380*/  FMNMX.FTZ R9, R50, R26, !PT ;  /* 0x0000001a32097209 */ /* 0x000fe20007810000 */
[----:B------:R-:W-:Y:S01]  /*3390*/  LDSM.16.MT88.4 R80, [R172+0x4100] ;  /* 0x00410000ac50783b */ /* 0x000fe20000004200 */
[----:B-1----:R-:W-:-:S02]  /*33a0*/  FSEL R12, R24, -INF , P1 ;  /* 0xff800000180c7808 */ /* 0x002fc40000800000 */
[----:B----4-:R-:W-:Y:S01]  /*33b0*/  FSEL R15, R20, -INF , P1 ;  /* 0xff800000140f7808 */ /* 0x010fe20000800000 */
[----:B------:R-:W-:Y:S01]  /*33c0*/  LDSM.16.MT88.4 R32, [R135+0x900] ;  /* 0x000900008720783b */ /* 0x000fe20000004200 */
[----:B------:R-:W-:Y:S01]  /*33d0*/  ISETP.GT.AND P1, PT, R3, 0x19, PT ;  /* 0x000000190300780c */ /* 0x000fe20003f24270 */
[----:B------:R-:W-:Y:S01]  /*33e0*/  MUFU.TANH R173, R68 ;  /* 0x0000004400ad7308 */ /* 0x000fe20000002400 */
[----:B------:R-:W-:Y:S02]  /*33f0*/  FMNMX.FTZ R14, R61, R14, !PT ;  /* 0x0000000e3d0e7209 */ /* 0x000fe40007810000 */
[----:B------:R-:W-:Y:S02]  /*3400*/  FSEL R0, R22, -INF , P1 ;  /* 0xff80000016007808 */ /* 0x000fe40000800000 */
[----:B---3--:R-:W-:Y:S02]  /*3410*/  FSEL R13, R21, -INF , P1 ;  /* 0xff800000150d7808 */ /* 0x008fe40000800000 */
[----:B------:R-:W-:Y:S01]  /*3420*/  ISETP.GT.AND P1, PT, R3, 0x20, PT ;  /* 0x000000200300780c */ /* 0x000fe20003f24270 */
[----:B------:R-:W1:Y:S01]  /*3430*/  MUFU.TANH R174, R70 ;  /* 0x0000004600ae7308 */ /* 0x000e620000002400 */
[----:B------:R-:W-:Y:S01]  /*3440*/  FMNMX.FTZ R9, R76, R9, !PT ;  /* 0x000000094c097209 */ /* 0x000fe20007810000 */
[----:B--2---:R-:W-:Y:S01]  /*3450*/  LDSM.16.MT88.4 R64, [R162+0x2100] ;  /* 0x00210000a240783b */ /* 0x004fe20000004200 */
[----:B-----5:R-:W-:-:S02]  /*3460*/  FSEL R170, R170, -INF , P1 ;  /* 0xff800000aaaa7808 */ /* 0x020fc40000800000 */
[----:B------:R-:W-:Y:S02]  /*3470*/  FSEL R175, R175, -INF , P1 ;  /* 0xff800000afaf7808 */ /* 0x000fe40000800000 */
[----:B------:R-:W-:Y:S01]  /*3480*/  ISETP.GT.AND P1, PT, R3, 0x21, PT ;  /* 0x000000210300780c */ /* 0x000fe20003f24270 */
[----:B------:R-:W2:Y:S01]  /*3490*/  MUFU.TANH R169, R69 ;  /* 0x0000004500a97308 */ /* 0x000ea20000002400 */
[----:B------:R-:W-:Y:S01]  /*34a0*/  FMNMX.FTZ R8, R19, R14, !PT ;  /* 0x0000000e13087209 */ /* 0x000fe20007810000 */
[----:B------:R-:W-:Y:S01]  /*34b0*/  FMUL.FTZ R14, R11, c[0x0][0x320] ;  /* 0x0000c8000b0e7a20 */ /* 0x000fe20000410000 */
[----:B------:R-:W-:Y:S02]  /*34c0*/  FSEL R182, R182, -INF , P1 ;  /* 0xff800000b6b67808 */ /* 0x000fe40000800000 */
[----:B------:R-:W-:Y:S02]  /*34d0*/  FSEL R167, R167, -INF , P1 ;  /* 0xff800000a7a77808 */ /* 0x000fe40000800000 */
[----:B------:R-:W-:Y:S01]  /*34e0*/  ISETP.GT.AND P1, PT, R3, 0x28, PT ;  /* 0x000000280300780c */ /* 0x000fe20003f24270 */
[----:B------:R-:W3:Y:S01]  /*34f0*/  MUFU.TANH R180, R71 ;  /* 0x0000004700b47308 */ /* 0x000ee20000002400 */
[----:B------:R-:W-:-:S02]  /*3500*/  FMNMX.FTZ R9, R6, R9, !PT ;  /* 0x0000000906097209 */ /* 0x000fc40007810000 */
[----:B-1----:R-:W-:Y:S02]  /*3510*/  FSEL R174, R174, -INF , P1 ;  /* 0xff800000aeae7808 */ /* 0x002fe40000800000 */
[----:B------:R-:W-:Y:S02]  /*3520*/  FSEL R173, R173, -INF , P1 ;  /* 0xff800000adad7808 */ /* 0x000fe40000800000 */
[----:B------:R-:W-:Y:S01]  /*3530*/  ISETP.GT.AND P1, PT, R3, 0x29, PT ;  /* 0x000000290300780c */ /* 0x000fe20003f24270 */
[----:B------:R-:W1:Y:S01]  /*3540*/  MUFU.TANH R179, R56 ;  /* 0x0000003800b37308 */ /* 0x000e620000002400 */
[----:B------:R-:W-:Y:S02]  /*3550*/  FMNMX.FTZ R8, R17, R8, !PT ;  /* 0x0000000811087209 */ /* 0x000fe40007810000 */
[----:B--2---:R-:W-:Y:S02]  /*3560*/  FSEL R169, R169, -INF , P1 ;  /* 0xff800000a9a97808 */ /* 0x004fe40000800000 */
[----:B------:R-:W-:-:S02]  /*3570*/  FMNMX.FTZ R9, R18, R9, !PT ;  /* 0x0000000912097209 */ /* 0x000fc40007810000 */
[----:B------:R-:W-:Y:S01]  /*3580*/  FMNMX.FTZ R8, R15, R8, !PT ;  /* 0x000000080f087209 */ /* 0x000fe20007810000 */
[----:B------:R-:W2:Y:S01]  /*3590*/  MUFU.TANH R176, R58 ;  /* 0x0000003a00b07308 */ /* 0x000ea20000002400 */
[----:B---3--:R-:W-:Y:S02]  /*35a0*/  FSEL R180, R180, -INF , P1 ;  /* 0xff800000b4b47808 */ /* 0x008fe40000800000 */
[----:B------:R-:W-:Y:S02]  /*35b0*/  ISETP.GT.AND P1, PT, R3, 0x30, PT ;  /* 0x000000300300780c */ /* 0x000fe40003f24270 */
[----:B------:R-:W-:Y:S02]  /*35c0*/  FMNMX.FTZ R9, R16, R9, !PT ;  /* 0x0000000910097209 */ /* 0x000fe40007810000 */
[----:B------:R-:W-:Y:S01]  /*35d0*/  FMNMX.FTZ R8, R13, R8, !PT ;  /* 0x000000080d087209 */ /* 0x000fe20007810000 */
[----:B------:R-:W3:Y:S01]  /*35e0*/  MUFU.TANH R177, R57 ;  /* 0x0000003900b17308 */ /* 0x000ee20000002400 */
[----:B-1----:R-:W-:-:S02]  /*35f0*/  FSEL R179, R179, -INF , P1 ;  /* 0xff800000b3b37808 */ /* 0x002fc40000800000 */
[----:B------:R-:W-:Y:S02]  /*3600*/  FMNMX.FTZ R9, R12, R9, !PT ;  /* 0x000000090c097209 */ /* 0x000fe40007810000 */
[----:B------:R-:W-:Y:S02]  /*3610*/  FMNMX.FTZ R8, R175, R8, !PT ;  /* 0x00000008af087209 */ /* 0x000fe40007810000 */
[----:B------:R-:W-:Y:S01]  /*3620*/  FMNMX.FTZ R9, R0, R9, !PT ;  /* 0x0000000900097209 */ /* 0x000fe20007810000 */
[----:B------:R-:W1:Y:S01]  /*3630*/  MUFU.TANH R142, R59 ;  /* 0x0000003b008e7308 */ /* 0x000e620000002400 */
[----:B--2---:R-:W-:Y:S02]  /*3640*/  FSEL R176, R176, -INF , P1 ;  /* 0xff800000b0b07808 */ /* 0x004fe40000800000 */
[----:B------:R-:W-:Y:S02]  /*3650*/  ISETP.GT.AND P1, PT, R3, 0x31, PT ;  /* 0x000000310300780c */ /* 0x000fe40003f24270 */
[----:B------:R-:W-:-:S03]  /*3660*/  FMNMX.FTZ R8, R167, R8, !PT ;  /* 0x00000008a7087209 */ /* 0x000fc60007810000 */
[----:B------:R-:W2:Y:S01]  /*3670*/  MUFU.TANH R143, R143 ;  /* 0x0000008f008f7308 */ /* 0x000ea20000002400 */
[----:B---3--:R-:W-:Y:S02]  /*3680*/  FSEL R177, R177, -INF , P1 ;  /* 0xff800000b1b17808 */ /* 0x008fe40000800000 */
[----:B------:R-:W-:-:S04]  /*3690*/  FMNMX.FTZ R8, R173, R8, !PT ;  /* 0x00000008ad087209 */ /* 0x000fc80007810000 */
[----:B------:R-:W-:Y:S01]  /*36a0*/  FMNMX.FTZ R8, R169, R8, !PT ;  /* 0x00000008a9087209 */ /* 0x000fe20007810000 */
[----:B------:R-:W3:Y:S01]  /*36b0*/  MUFU.TANH R140, R10 ;  /* 0x0000000a008c7308 */ /* 0x000ee20000002400 */
[----:B-1----:R-:W-:Y:S01]  /*36c0*/  FSEL R142, R142, -INF , P1 ;  /* 0xff8000008e8e7808 */ /* 0x002fe20000800000 */
[----:B------:R-:W-:Y:S01]  /*36d0*/  LDSM.16.MT88.4 R56, [R135+0x2100] ;  /* 0x002100008738783b */ /* 0x000fe20000004200 */
[----:B------:R-:W-:Y:S02]  /*36e0*/  ISETP.GT.AND P1, PT, R3, 0x38, PT ;  /* 0x000000380300780c */ /* 0x000fe40003f24270 */
[----:B------:R-:W-:Y:S02]  /*36f0*/  FMNMX.FTZ R8, R179, R8, !PT ;  /* 0x00000008b3087209 */ /* 0x000fe40007810000 */
[----:B--2---:R-:W-:Y:S01]  /*3700*/  FSEL R143, R143, -INF , P1 ;  /* 0xff8000008f8f7808 */ /* 0x004fe20000800000 */
[----:B------:R-:W1:Y:S01]  /*3710*/  MUFU.TANH R141, R141 ;  /* 0x0000008d008d7308 */ /* 0x000e620000002400 */
[----:B------:R-:W-:-:S04]  /*3720*/  FMNMX.FTZ R8, R177, R8, !PT ;  /* 0x00000008b1087209 */ /* 0x000fc80007810000 */
[----:B------:R-:W-:Y:S02]  /*3730*/  FMNMX.FTZ R8, R143, R8, !PT ;  /* 0x000000088f087209 */ /* 0x000fe40007810000 */
[----:B---3--:R-:W-:Y:S01]  /*3740*/  FSEL R140, R140, -INF , P1 ;  /* 0xff8000008c8c7808 */ /* 0x008fe20000800000 */
[----:B------:R-:W2:Y:S01]  /*3750*/  MUFU.TANH R168, R14 ;  /* 0x0000000e00a87308 */ /* 0x000ea20000002400 */
[----:B------:R-:W-:Y:S02]  /*3760*/  ISETP.GT.AND P1, PT, R3, 0x39, PT ;  /* 0x000000390300780c */ /* 0x000fe40003f24270 */
[----:B------:R-:W-:-:S04]  /*3770*/  FMNMX.FTZ R3, R170, R9, !PT ;  /* 0x00000009aa037209 */ /* 0x000fc80007810000 */
[----:B------:R-:W-:Y:S02]  /*3780*/  FMNMX.FTZ R3, R182, R3, !PT ;  /* 0x00000003b6037209 */ /* 0x000fe40007810000 */
[----:B-1----:R-:W-:Y:S02]  /*3790*/  FSEL R141, R141, -INF , P1 ;  /* 0xff8000008d8d7808 */ /* 0x002fe40000800000 */
[----:B------:R-:W-:Y:S02]  /*37a0*/  FMNMX.FTZ R3, R174, R3, !PT ;  /* 0x00000003ae037209 */ /* 0x000fe40007810000 */
[----:B------:R-:W-:Y:S02]  /*37b0*/  FMNMX.FTZ R11, R141, R8, !PT ;  /* 0x000000088d0b7209 */ /* 0x000fe40007810000 */
[----:B------:R-:W-:Y:S02]  /*37c0*/  FMNMX.FTZ R3, R180, R3, !PT ;  /* 0x00000003b4037209 */ /* 0x000fe40007810000 */
[----:B--2---:R-:W-:Y:S01]  /*37d0*/  FSEL R168, R168, -INF , P1 ;  /* 0xff800000a8a87808 */ /* 0x004fe20000800000 */
[----:B------:R-:W1:Y:S01]  /*37e0*/  SHFL.BFLY PT, R8, R11, 0x2, 0x1f ;  /* 0x0c401f000b087f89 */ /* 0x000e6200000e0000 */
[----:B------:R-:W-:-:S04]  /*37f0*/  FMNMX.FTZ R3, R176, R3, !PT ;  /* 0x00000003b0037209 */ /* 0x000fc80007810000 */
[----:B------:R-:W-:-:S04]  /*3800*/  FMNMX.FTZ R3, R142, R3, !PT ;  /* 0x000000038e037209 */ /* 0x000fc80007810000 */
[----:B------:R-:W-:-:S04]  /*3810*/  FMNMX.FTZ R3, R140, R3, !PT ;  /* 0x000000038c037209 */ /* 0x000fc80007810000 */
        /* <DEDUP_REMOVED lines=8> */
[----:B------:R-:W-:-:S05]  /*38a0*/  FMUL.FTZ R178, R132, c[0x0][0x2d0] ;  /* 0x0000b40084b27a20 */ /* 0x000fca0000410000 */
[----:B------:R-:W-:-:S05]  /*38b0*/  FSEL R178, R178, RZ, P1 ;  /* 0x000000ffb2b27208 */ /* 0x000fca0000800000 */
[--C-:B------:R-:W-:Y:S02]  /*38c0*/  FFMA.FTZ R161, R23, c[0x0][0x2d0], -R178.reuse ;  /* 0x0000b40017a17a23 */ /* 0x100fe400000108b2 */
[--C-:B------:R-:W-:Y:S01]  /*38d0*/  FFMA.FTZ R158, R49, c[0x0][0x2d0], -R178.reuse ;  /* 0x0000b400319e7a23 */ /* 0x100fe200000108b2 */
[----:B--2---:R-:W-:Y:S01]  /*38e0*/  FMNMX.FTZ R3, R8, R3, !PT ;  /* 0x0000000308037209 */ /* 0x004fe20007810000 */
[--C-:B------:R-:W-:Y:S01]  /*38f0*/  FFMA.FTZ R159, R25, c[0x0][0x2d0], -R178.reuse ;  /* 0x0000b400199f7a23 */ /* 0x100fe200000108b2 */
[----:B------:R-:W-:Y:S01]  /*3900*/  LDSM.16.MT88.4 R8, [R184+0x2900] ;  /* 0x00290000b808783b */ /* 0x000fe20000004200 */
[--C-:B------:R-:W-:Y:S01]  /*3910*/  FFMA.FTZ R154, R61, c[0x0][0x2d0], -R178.reuse ;  /* 0x0000b4003d9a7a23 */ /* 0x100fe200000108b2 */
[C---:B------:R-:W-:Y:S01]  /*3920*/  FSETP.NEU.FTZ.AND P1, PT, R3.reuse, -INF , PT ;  /* 0xff8000000300780b */ /* 0x040fe20003f3d000 */
[----:B------:R-:W-:Y:S01]  /*3930*/  FMUL.FTZ R171, R3, c[0x0][0x2d0] ;  /* 0x0000b40003ab7a20 */ /* 0x000fe20000410000 */
[----:B------:R-:W-:Y:S01]  /*3940*/  MUFU.EX2 R161, R161 ;  /* 0x000000a100a17308 */ /* 0x000fe20000000800 */
[--C-:B------:R-:W-:Y:S01]  /*3950*/  FFMA.FTZ R157, R19, c[0x0][0x2d0], -R178.reuse ;  /* 0x0000b400139d7a23 */ /* 0x100fe200000108b2 */
[----:B------:R-:W-:Y:S01]  /*3960*/  LDSM.16.MT88.4 R20, [R184+0x900] ;  /* 0x00090000b814783b */ /* 0x000fe20000004200 */
[--C-:B------:R-:W-:Y:S01]  /*3970*/  FFMA.FTZ R152, R17, c[0x0][0x2d0], -R178.reuse ;  /* 0x0000b40011987a23 */ /* 0x100fe200000108b2 */
[----:B------:R-:W-:Y:S01]  /*3980*/  FSEL R171, R171, RZ, P1 ;  /* 0x000000ffabab7208 */ /* 0x000fe20000800000 */
[----:B------:R-:W-:-:S02]  /*3990*/  FFMA.FTZ R153, R15, c[0x0][0x2d0], -R178 ;  /* 0x0000b4000f997a23 */ /* 0x000fc400000108b2 */
[----:B------:R-:W-:Y:S01]  /*39a0*/  FFMA.FTZ R148, R13, c[0x0][0x2d0], -R178 ;  /* 0x0000b4000d947a23 */ /* 0x000fe200000108b2 */
[----:B------:R-:W1:Y:S01]  /*39b0*/  MUFU.EX2 R158, R158 ;  /* 0x0000009e009e7308 */ /* 0x000e620000000800 */
[--C-:B------:R-:W-:Y:S02]  /*39c0*/  FFMA.FTZ R163, R50, c[0x0][0x2d0], -R171.reuse ;  /* 0x0000b40032a37a23 */ /* 0x100fe400000108ab */
[--C-:B------:R-:W-:Y:S01]  /*39d0*/  FFMA.FTZ R160, R26, c[0x0][0x2d0], -R171.reuse ;  /* 0x0000b4001aa07a23 */ /* 0x100fe200000108ab */
[----:B------:R-:W2:Y:S01]  /*39e0*/  LDSM.16.MT88.4 R48, [R172+0x2100] ;  /* 0x00210000ac30783b */ /* 0x000ea20000004200 */
[--C-:B------:R-:W-:Y:S02]  /*39f0*/  FFMA.FTZ R165, R76, c[0x0][0x2d0], -R171.reuse ;  /* 0x0000b4004ca57a23 */ /* 0x100fe400000108ab */
[--C-:B------:R-:W-:Y:S01]  /*3a00*/  FFMA.FTZ R156, R6, c[0x0][0x2d0], -R171.reuse ;  /* 0x0000b400069c7a23 */ /* 0x100fe200000108ab */
[----:B------:R-:W-:Y:S01]  /*3a10*/  MUFU.EX2 R159, R159 ;  /* 0x0000009f009f7308 */ /* 0x000fe20000000800 */
[----:B------:R-:W3:Y:S01]  /*3a20*/  LDSM.16.MT88.4 R4, [R5+0x4100] ;  /* 0x004100000504783b */ /* 0x000ee20000004200 */
[----:B------:R-:W-:-:S02]  /*3a30*/  FFMA.FTZ R155, R18, c[0x0][0x2d0], -R171 ;  /* 0x0000b400129b7a23 */ /* 0x000fc400000108ab */
[--C-:B------:R-:W-:Y:S01]  /*3a40*/  FFMA.FTZ R150, R16, c[0x0][0x2d0], -R171.reuse ;  /* 0x0000b40010967a23 */ /* 0x100fe200000108ab */
[----:B------:R-:W-:Y:S01]  /*3a50*/  LDSM.16.MT88.4 R24, [R172+0x2900] ;  /* 0x00290000ac18783b */ /* 0x000fe20000004200 */
[--C-:B------:R-:W-:Y:S02]  /*3a60*/  FFMA.FTZ R151, R12, c[0x0][0x2d0], -R171.reuse ;  /* 0x0000b4000c977a23 */ /* 0x100fe400000108ab */
[----:B------:R-:W4:Y:S01]  /*3a70*/  MUFU.EX2 R154, R154 ;  /* 0x0000009a009a7308 */ /* 0x000f220000000800 */
[----:B------:R-:W5:Y:S01]  /*3a80*/  LDSM.16.MT88.4 R16, [R135+0x2900] ;  /* 0x002900008710783b */ /* 0x000f620000004200 */
[----:B-1----:R-:W-:Y:S01]  /*3a90*/  F2FP.BF16.PACK_AB R96, R158, R161 ;  /* 0x000000a19e60723e */ /* 0x002fe200000010ff */
[----:B------:R-:W-:Y:S02]  /*3aa0*/  FFMA.FTZ R0, R0, c[0x0][0x2d0], -R171 ;  /* 0x0000b40000007a23 */ /* 0x000fe400000108ab */
[----:B------:R-:W1:Y:S01]  /*3ab0*/  LDSM.16.MT88.4 R12, [R162+0x2900] ;  /* 0x00290000a20c783b */ /* 0x000e620000004200 */
[----:B------:R-:W-:-:S02]  /*3ac0*/  FFMA.FTZ R164, R175, c[0x0][0x2d0], -R178 ;  /* 0x0000b400afa47a23 */ /* 0x000fc400000108b2 */
[----:B------:R-:W-:Y:S01]  /*3ad0*/  MUFU.EX2 R163, R163 ;  /* 0x000000a300a37308 */ /* 0x000fe20000000800 */
[--C-:B------:R-:W-:Y:S02]  /*3ae0*/  FFMA.FTZ R166, R173, c[0x0][0x2d0], -R178.reuse ;  /* 0x0000b400ada67a23 */ /* 0x100fe400000108b2 */
[--C-:B------:R-:W-:Y:S02]  /*3af0*/  FFMA.FTZ R167, R167, c[0x0][0x2d0], -R178.reuse ;  /* 0x0000b400a7a77a23 */ /* 0x100fe400000108b2 */
[----:B------:R-:W-:Y:S02]  /*3b00*/  FFMA.FTZ R169, R169, c[0x0][0x2d0], -R178 ;  /* 0x0000b400a9a97a23 */ /* 0x000fe400000108b2 */
[--C-:B------:R-:W-:Y:S01]  /*3b10*/  FFMA.FTZ R170, R170, c[0x0][0x2d0], -R171.reuse ;  /* 0x0000b400aaaa7a23 */ /* 0x100fe200000108ab */
[----:B------:R-:W2:Y:S01]  /*3b20*/  MUFU.EX2 R160, R160 ;  /* 0x000000a000a07308 */ /* 0x000ea20000000800 */
[----:B----4-:R-:W-:Y:S01]  /*3b30*/  F2FP.BF16.PACK_AB R98, R154, R159 ;  /* 0x0000009f9a62723e */ /* 0x010fe200000010ff */
[----:B------:R-:W-:-:S02]  /*3b40*/  FFMA.FTZ R173, R182, c[0x0][0x2d0], -R171 ;  /* 0x0000b400b6ad7a23 */ /* 0x000fc400000108ab */
[--C-:B------:R-:W-:Y:S02]  /*3b50*/  FFMA.FTZ R174, R174, c[0x0][0x2d0], -R171.reuse ;  /* 0x0000b400aeae7a23 */ /* 0x100fe400000108ab */
[--C-:B------:R-:W-:Y:S02]  /*3b60*/  FFMA.FTZ R175, R180, c[0x0][0x2d0], -R171.reuse ;  /* 0x0000b400b4af7a23 */ /* 0x100fe400000108ab */
[----:B------:R-:W-:Y:S01]  /*3b70*/  MUFU.EX2 R165, R165 ;  /* 0x000000a500a57308 */ /* 0x000fe20000000800 */
[--C-:B------:R-:W-:Y:S02]  /*3b80*/  FFMA.FTZ R180, R177, c[0x0][0x2d0], -R178.reuse ;  /* 0x0000b400b1b47a23 */ /* 0x100fe400000108b2 */
[--C-:B------:R-:W-:Y:S02]  /*3b90*/  FFMA.FTZ R179, R179, c[0x0][0x2d0], -R178.reuse ;  /* 0x0000b400b3b37a23 */ /* 0x100fe400000108b2 */
[--C-:B------:R-:W-:Y:S02]  /*3ba0*/  FFMA.FTZ R177, R143, c[0x0][0x2d0], -R178.reuse ;  /* 0x0000b4008fb17a23 */ /* 0x100fe400000108b2 */
[----:B------:R-:W-:Y:S01]  /*3bb0*/  FFMA.FTZ R178, R141, c[0x0][0x2d0], -R178 ;  /* 0x0000b4008db27a23 */ /* 0x000fe200000108b2 */
[----:B------:R-:W4:Y:S01]  /*3bc0*/  MUFU.EX2 R156, R156 ;  /* 0x0000009c009c7308 */ /* 0x000f220000000800 */
[----:B--2---:R-:W-:Y:S01]  /*3bd0*/  F2FP.BF16.PACK_AB R97, R160, R163 ;  /* 0x000000a3a061723e */ /* 0x004fe200000010ff */
[----:B------:R-:W-:-:S02]  /*3be0*/  FFMA.FTZ R176, R176, c[0x0][0x2d0], -R171 ;  /* 0x0000b400b0b07a23 */ /* 0x000fc400000108ab */
[--C-:B------:R-:W-:Y:S02]  /*3bf0*/  FFMA.FTZ R181, R142, c[0x0][0x2d0], -R171.reuse ;  /* 0x0000b4008eb57a23 */ /* 0x100fe400000108ab */
[--C-:B------:R-:W-:Y:S02]  /*3c00*/  FFMA.FTZ R182, R140, c[0x0][0x2d0], -R171.reuse ;  /* 0x0000b4008cb67a23 */ /* 0x100fe400000108ab */
[----:B------:R-:W-:Y:S01]  /*3c10*/  MUFU.EX2 R157, R157 ;  /* 0x0000009d009d7308 */ /* 0x000fe20000000800 */
[----:B------:R-:W-:Y:S01]  /*3c20*/  FFMA.FTZ R221, R168, c[0x0][0x2d0], -R171 ;  /* 0x0000b400a8dd7a23 */ /* 0x000fe200000108ab */
[----:B------:R-:W-:Y:S01]  /*3c30*/  LDSM.16.MT88.4 R140, [R172+0x3900] ;  /* 0x00390000ac8c783b */ /* 0x000fe20000004200 */
[----:B------:R-:W-:Y:S02]  /*3c40*/  FADD.FTZ R158, R161, R158 ;  /* 0x0000009ea19e7221 */ /* 0x000fe40000010000 */
[----:B------:R-:W-:Y:S02]  /*3c50*/  FADD.FTZ R160, R163, R160 ;  /* 0x000000a0a3a07221 */ /* 0x000fe40000010000 */
[----:B------:R-:W-:Y:S01]  /*3c60*/  FADD.FTZ R159, R159, R158 ;  /* 0x0000009e9f9f7221 */ /* 0x000fe20000010000 */
[----:B----4-:R-:W-:Y:S01]  /*3c70*/  F2FP.BF16.PACK_AB R99, R156, R165 ;  /* 0x000000a59c63723e */ /* 0x010fe200000010ff */
[----:B------:R-:W2:Y:S01]  /*3c80*/  MUFU.EX2 R152, R152 ;  /* 0x0000009800987308 */ /* 0x000ea20000000800 */
        /* <DEDUP_REMOVED lines=10> */
[----:B------:R-:W4:Y:S06]  /*3d30*/  MUFU.EX2 R150, R150 ;  /* 0x0000009600967308 */ /* 0x000f2c0000000800 */
        /* <DEDUP_REMOVED lines=11> */
[----:B------:R-:W-:Y:S06]  /*3df0*/  MUFU.EX2 R169, R169 ;  /* 0x000000a900a97308 */ /* 0x000fec0000000800 */
        /* <DEDUP_REMOVED lines=24> */
[C---:B---3--:R-:W-:Y:S07]  /*3f80*/  HMMA.16816.F32.BF16 R92, R96.reuse, R4, RZ ;  /* 0x00000004605c723c */ /* 0x048fee00000418ff */
[----:B--2---:R-:W-:Y:S01]  /*3f90*/  F2FP.BF16.PACK_AB R4, R152, R157 ;  /* 0x0000009d9804723e */ /* 0x004fe200000010ff */
[----:B------:R-:W-:Y:S01]  /*3fa0*/  HMMA.16816.F32.BF16 R96, R96, R6, RZ ;  /* 0x000000066060723c */ /* 0x000fe200000418ff */
[----:B----4-:R-:W-:Y:S01]  /*3fb0*/  F2FP.BF16.PACK_AB R5, R150, R155 ;  /* 0x0000009b9605723e */ /* 0x010fe200000010ff */
[----:B------:R-:W-:-:S02]  /*3fc0*/  FADD.FTZ R157, R157, R154 ;  /* 0x0000009a9d9d7221 */ /* 0x000fc40000010000 */
[----:B------:R-:W-:Y:S02]  /*3fd0*/  FADD.FTZ R155, R155, R156 ;  /* 0x0000009c9b9b7221 */ /* 0x000fe40000010000 */
[----:B------:R-:W-:Y:S01]  /*3fe0*/  FADD.FTZ R152, R152, R157 ;  /* 0x0000009d98987221 */ /* 0x000fe20000010000 */
[----:B------:R-:W-:Y:S01]  /*3ff0*/  F2FP.BF16.PACK_AB R6, R148, R153 ;  /* 0x000000999406723e */ /* 0x000fe200000010ff */
[----:B------:R-:W-:Y:S01]  /*4000*/  FADD.FTZ R150, R150, R155 ;  /* 0x0000009b96967221 */ /* 0x000fe20000010000 */
[----:B-1----:R-:W-:Y:S01]  /*4010*/  F2FP.BF16.PACK_AB R7, R0, R151 ;  /* 0x000000970007723e */ /* 0x002fe200000010ff */
[----:B------:R-:W-:Y:S02]  /*4020*/  FADD.FTZ R153, R153, R152 ;  /* 0x0000009899997221 */ /* 0x000fe40000010000 */
[----:B------:R-:W-:Y:S02]  /*4030*/  FADD.FTZ R151, R151, R150 ;  /* 0x0000009697977221 */ /* 0x000fe40000010000 */
[----:B------:R-:W-:-:S02]  /*4040*/  FADD.FTZ R153, R148, R153 ;  /* 0x0000009994997221 */ /* 0x000fc40000010000 */
[----:B------:R-:W-:Y:S01]  /*4050*/  HMMA.16816.F32.BF16 R36, R4, R8, R36 ;  /* 0x000000080424723c */ /* 0x000fe20000041824 */
[----:B------:R-:W-:-:S07]  /*4060*/  FADD.FTZ R151, R0, R151 ;  /* 0x0000009700977221 */ /* 0x000fce0000010000 */
[C---:B------:R-:W-:Y:S01]  /*4070*/  HMMA.16816.F32.BF16 R40, R4.reuse, R10, R40 ;  /* 0x0000000a0428723c */ /* 0x040fe20000041828 */
[----:B------:R-:W1:Y:S07]  /*4080*/  LDSM.16.MT88.4 R8, [R172+0x4900] ;  /* 0x00490000ac08783b */ /* 0x000e6e0000004200 */
[C---:B-----5:R-:W-:Y:S08]  /*4090*/  HMMA.16816.F32.BF16 R52, R4.reuse, R16, R52 ;  /* 0x000000100434723c */ /* 0x060ff00000041834 */
[C---:B------:R-:W-:Y:S01]  /*40a0*/  HMMA.16816.F32.BF16 R56, R4.reuse, R18, R56 ;  /* 0x000000120438723c */ /* 0x040fe20000041838 */
[----:B------:R-:W2:Y:S07]  /*40b0*/  LDSM.16.MT88.4 R16, [R135+0x4900] ;  /* 0x004900008710783b */ /* 0x000eae0000004200 */
[C---:B------:R-:W-:Y:S08]  /*40c0*/  HMMA.16816.F32.BF16 R128, R4.reuse, R20, R128 ;  /* 0x000000140480723c */ /* 0x040ff00000041880 */
[C---:B------:R-:W-:Y:S01]  /*40d0*/  HMMA.16816.F32.BF16 R124, R4.reuse, R22, R124 ;  /* 0x00000016047c723c */ /* 0x040fe2000004187c */
[----:B------:R-:W3:Y:S07]  /*40e0*/  LDSM.16.MT88.4 R20, [R184+0x4900] ;  /* 0x00490000b814783b */ /* 0x000eee0000004200 */
[C---:B------:R-:W-:Y:S08]  /*40f0*/  HMMA.16816.F32.BF16 R60, R4.reuse, R12, R60 ;  /* 0x0000000c043c723c */ /* 0x040ff0000004183c */
[C---:B------:R-:W-:Y:S01]  /*4100*/  HMMA.16816.F32.BF16 R64, R4.reuse, R14, R64 ;  /* 0x0000000e0440723c */ /* 0x040fe20000041840 */
[----:B------:R-:W4:Y:S07]  /*4110*/  LDSM.16.MT88.4 R12, [R162+0x4900] ;  /* 0x00490000a20c783b */ /* 0x000f2e0000004200 */
        /* <DEDUP_REMOVED lines=20> */
[----:B------:R-:W-:Y:S07]  /*4260*/  LDSM.16.MT88.4 R20, [R184+0x5100] ;  /* 0x00510000b814783b */ /* 0x000fee0000004200 */
[C---:B----4-:R-:W-:Y:S08]  /*4270*/  HMMA.16816.F32.BF16 R92, R4.reuse, R12, R92 ;  /* 0x0000000c045c723c */ /* 0x050ff0000004185c */
[----:B------:R-:W-:Y:S01]  /*4280*/  HMMA.16816.F32.BF16 R96, R4, R14, R96 ;  /* 0x0000000e0460723c */ /* 0x000fe20000041860 */
[----:B------:R-:W3:Y:S06]  /*4290*/  LDSM.16.MT88.4 R12, [R184+0x3100] ;  /* 0x00310000b80c783b */ /* 0x000eec0000004200 */
[----:B------:R-:W-:Y:S01]  /*42a0*/  F2FP.BF16.PACK_AB R4, R167, R164 ;  /* 0x000000a4a704723e */ /* 0x000fe200000010ff */
[----:B------:R-:W-:Y:S01]  /*42b0*/  FADD.FTZ R164, R164, R153 ;  /* 0x00000099a4a47221 */ /* 0x000fe20000010000 */
[----:B------:R-:W-:Y:S01]  /*42c0*/  F2FP.BF16.PACK_AB R5, R173, R170 ;  /* 0x000000aaad05723e */ /* 0x000fe200000010ff */
[----:B------:R-:W-:Y:S01]  /*42d0*/  FADD.FTZ R170, R170, R151 ;  /* 0x00000097aaaa7221 */ /* 0x000fe20000010000 */
[----:B------:R-:W-:Y:S01]  /*42e0*/  F2FP.BF16.PACK_AB R6, R169, R166 ;  /* 0x000000a6a906723e */ /* 0x000fe200000010ff */
[----:B------:R-:W-:Y:S01]  /*42f0*/  FADD.FTZ R167, R167, R164 ;  /* 0x000000a4a7a77221 */ /* 0x000fe20000010000 */
[----:B------:R-:W-:Y:S01]  /*4300*/  F2FP.BF16.PACK_AB R7, R175, R174 ;  /* 0x000000aeaf07723e */ /* 0x000fe200000010ff */
[----:B------:R-:W-:-:S02]  /*4310*/  FADD.FTZ R173, R173, R170 ;  /* 0x000000aaadad7221 */ /* 0x000fc40000010000 */
[----:B------:R-:W-:Y:S02]  /*4320*/  FADD.FTZ R166, R166, R167 ;  /* 0x000000a7a6a67221 */ /* 0x000fe40000010000 */
[----:B------:R-:W-:Y:S02]  /*4330*/  FADD.FTZ R174, R174, R173 ;  /* 0x000000adaeae7221 */ /* 0x000fe40000010000 */
[----:B-1----:R-:W-:Y:S01]  /*4340*/  HMMA.16816.F32.BF16 R128, R4, R8, R128 ;  /* 0x000000080480723c */ /* 0x002fe20000041880 */
[----:B------:R-:W-:Y:S02]  /*4350*/  FADD.FTZ R166, R169, R166 ;  /* 0x000000a6a9a67221 */ /* 0x000fe40000010000 */
[----:B------:R-:W-:-:S05]  /*4360*/  FADD.FTZ R175, R175, R174 ;  /* 0x000000aeafaf7221 */ /* 0x000fca0000010000 */
        /* <DEDUP_REMOVED lines=34> */
[----:B------:R-:W2:Y:S06]  /*4590*/  LDSM.16.MT88.4 R20, [R135+0x3900] ;  /* 0x003900008714783b */ /* 0x000eac0000004200 */
        /* <DEDUP_REMOVED lines=10> */
[----:B---3--:R-:W-:Y:S01]  /*4640*/  HMMA.16816.F32.BF16 R120, R4, R12, R120 ;  /* 0x0000000c0478723c */ /* 0x008fe20000041878 */
[----:B------:R-:W-:Y:S02]  /*4650*/  FADD.FTZ R223, R178, R177 ;  /* 0x000000b1b2df7221 */ /* 0x000fe40000010000 */
[----:B------:R-:W-:-:S05]  /*4660*/  FADD.FTZ R221, R221, R182 ;  /* 0x000000b6dddd7221 */ /* 0x000fca0000010000 */
        /* <DEDUP_REMOVED lines=8> */
[C---:B------:R-:W-:Y:S08]  /*46f0*/  HMMA.16816.F32.BF16 R44, R4.reuse, R140, R44 ;  /* 0x0000008c042c723c */ /* 0x040ff0000004182c */
[C---:B------:R-:W-:Y:S08]  /*4700*/  HMMA.16816.F32.BF16 R48, R4.reuse, R142, R48 ;  /* 0x0000008e0430723c */ /* 0x040ff00000041830 */
        /* <DEDUP_REMOVED lines=10> */
[C---:B---3--:R-:W-:Y:S08]  /*47b0*/  HMMA.16816.F32.BF16 R68, R4.reuse, R12, R68 ;  /* 0x0000000c0444723c */ /* 0x048ff00000041844 */
[C---:B------:R-:W-:Y:S08]  /*47c0*/  HMMA.16816.F32.BF16 R72, R4.reuse, R14, R72 ;  /* 0x0000000e0448723c */ /* 0x040ff00000041848 */
[C---:B-1----:R-:W-:Y:S08]  /*47d0*/  HMMA.16816.F32.BF16 R84, R4.reuse, R8, R84 ;  /* 0x000000080454723c */ /* 0x042ff00000041854 */
[C---:B------:R-:W-:Y:S08]  /*47e0*/  HMMA.16816.F32.BF16 R88, R4.reuse, R10, R88 ;  /* 0x0000000a0458723c */ /* 0x040ff00000041858 */
[C---:B--2---:R-:W-:Y:S08]  /*47f0*/  HMMA.16816.F32.BF16 R92, R4.reuse, R16, R92 ;  /* 0x00000010045c723c */ /* 0x044ff0000004185c */
[----:B------:R-:W-:Y:S07]  /*4800*/  HMMA.16816.F32.BF16 R96, R4, R18, R96 ;  /* 0x000000120460723c */ /* 0x000fee0000041860 */
[----:B------:R-:W-:-:S04]  /*4810*/  IADD3 R5, R147, -0x3, RZ ;  /* 0xfffffffd93057810 */ /* 0x000fc80007ffe0ff */
[----:B------:R-:W-:-:S13]  /*4820*/  ISETP.GE.AND P1, PT, R5, R196, PT ;  /* 0x000000c40500720c */ /* 0x000fda0003f26270 */
[----:B------:R-:W-:Y:S05]  /*4830*/  @!P1 BRA `(.L_x_1536) ;  /* 0x0000044000009947 */ /* 0x000fea0003800000 */
[----:B------:R-:W-:Y:S01]  /*4840*/  IADD3 R0, R147, -0x1, RZ ;  /* 0xffffffff93007810 */ /* 0x000fe20007ffe0ff */
[----:B------:R-:W-:Y:S01]  /*4850*/  IMAD.MOV.U32 R199, RZ, RZ, RZ ;  /* 0x000000ffffc77224 */ /* 0x000fe200078e00ff */
[----:B------:R-:W-:-:S03]  /*4860*/  ISETP.NE.AND P2, PT, R197, 0x1, PT ;  /* 0x00000001c500780c */ /* 0x000fc60003f45270 */
[----:B------:R-:W-:-:S05]  /*4870*/  IMAD R5, R0, 0x40, R203 ;  /* 0x0000004000057824 */ /* 0x000fca00078e02cb */
[----:B------:R-:W-:-:S05]  /*4880*/  IADD3 R200, R5, -0x80, R202 ;  /* 0xffffff8005c87810 */ /* 0x000fca0007ffe0ca */
[----:B------:R-:W-:-:S04]  /*4890*/  @P2 IMAD.HI.U32 R4, R200, c[0x0][0x2bc], RZ ;  /* 0x0000af00c8042a27 */ /* 0x000fc800078e00ff */
[----:B------:R-:W-:Y:S01]  /*48a0*/  IMAD.MOV.U32 R0, RZ, RZ, R200 ;  /* 0x000000ffff007224 */ /* 0x000fe200078e00c8 */
[----:B------:R-:W-:-:S04]  /*48b0*/  @P2 SHF.R.U32.HI R0, RZ, c[0x0][0x2c0], R4 ;  /* 0x0000b000ff002a19 */ /* 0x000fc80000011604 */
[----:B------:R-:W-:-:S04]  /*48c0*/  @!P3 IADD3 R5, P1, R0, R210, RZ ;  /* 0x000000d20005b210 */ /* 0x000fc80007f3e0ff */
[----:B------:R-:W-:Y:S02]  /*48d0*/  @!P3 LEA.HI.X.SX32 R4, R0, R195, 0x1, P1 ;  /* 0x000000c30004b211 */ /* 0x000fe400008f0eff */
[----:B------:R-:W-:-:S04]  /*48e0*/  @!P3 LEA R8, P1, R5, c[0x0][0x2a0], 0x2 ;  /* 0x0000a8000508ba11 */ /* 0x000fc800078210ff */
[----:B------:R-:W-:-:S05]  /*48f0*/  @!P3 LEA.HI.X R9, R5, c[0x0][0x2a4], R4, 0x2, P1 ;  /* 0x0000a9000509ba11 */ /* 0x000fca00008f1404 */
[----:B------:R1:W2:Y:S01]  /*4900*/  @!P3 LDG.E R199, [R8.64] ;  /* 0x0000000608c7b981 */ /* 0x0002a2000c1e1900 */
[----:B------:R-:W-:Y:S01]  /*4910*/  IMAD.MOV R5, RZ, RZ, -R0 ;  /* 0x000000ffff057224 */ /* 0x000fe200078e0a00 */
[----:B------:R-:W-:Y:S01]  /*4920*/  SEL R11, RZ, 0x10, P4 ;  /* 0x00000010ff0b7807 */ /* 0x000fe20002000000 */
[C---:B------:R-:W-:Y:S01]  /*4930*/  IMAD.SHL.U32 R4, R149.reuse, 0x2, RZ ;  /* 0x0000000295047824 */ /* 0x040fe200078e00ff */
[----:B------:R-:W-:Y:S01]  /*4940*/  SHF.L.U64.HI R149, R149, 0x1, R144 ;  /* 0x0000000195957819 */ /* 0x000fe20000010290 */
[----:B------:R-:W-:Y:S01]  /*4950*/  IMAD R200, R5, c[0x0][0x2b8], R200 ;  /* 0x0000ae0005c87a24 */ /* 0x000fe200078e02c8 */
[----:B------:R-:W-:Y:S01]  /*4960*/  IADD3 R16, -R11, 0x10, RZ ;  /* 0x000000100b107810 */ /* 0x000fe20007ffe1ff */
[----:B------:R-:W-:Y:S01]  /*4970*/  IMAD.SHL.U32 R12, R134, 0x2, RZ ;  /* 0x00000002860c7824 */ /* 0x000fe200078e00ff */
[----:B------:R-:W-:Y:S01]  /*4980*/  IADD3 R14, -R146, 0x10, RZ ;  /* 0x00000010920e7810 */ /* 0x000fe20007ffe1ff */
[----:B------:R-:W-:Y:S01]  /*4990*/  IMAD.WIDE.U32 R6, R200, c[0x0][0x1e0], RZ ;  /* 0x00007800c8067a25 */ /* 0x000fe200078e00ff */
[----:B------:R-:W-:-:S02]  /*49a0*/  SHF.R.S32.HI R5, RZ, 0x1f, R200 ;  /* 0x0000001fff057819 */ /* 0x000fc400000114c8 */
[----:B------:R-:W-:Y:S01]  /*49b0*/  LOP3.LUT R16, R16, 0xf, RZ, 0xc0, !PT ;  /* 0x0000000f10107812 */ /* 0x000fe200078ec0ff */
[----:B------:R-:W-:Y:S01]  /*49c0*/  IMAD.SHL.U32 R10, R2, 0x2, RZ ;  /* 0x00000002020a7824 */ /* 0x000fe200078e00ff */
[----:B------:R-:W-:Y:S01]  /*49d0*/  SHF.L.U64.HI R13, R134, 0x1, R145 ;  /* 0x00000001860d7819 */ /* 0x000fe20000010291 */
[----:B------:R-:W-:Y:S01]  /*49e0*/  IMAD R5, R5, c[0x0][0x1e0], RZ ;  /* 0x0000780005057a24 */ /* 0x000fe200078e02ff */
[----:B------:R-:W-:-:S03]  /*49f0*/  LOP3.LUT R14, R14, 0xf, RZ, 0xc0, !PT ;  /* 0x0000000f0e0e7812 */ /* 0x000fc600078ec0ff */
[----:B------:R-:W-:-:S04]  /*4a00*/  IMAD R0, R200, c[0x0][0x1e4], R5 ;  /* 0x00007900c8007a24 */ /* 0x000fc800078e0205 */
[----:B------:R-:W-:Y:S01]  /*4a10*/  IMAD.IADD R7, R7, 0x1, R0 ;  /* 0x0000000107077824 */ /* 0x000fe200078e0200 */
[----:B-1----:R-:W-:Y:S02]  /*4a20*/  SHF.L.U64.HI R9, R2, 0x1, R133 ;  /* 0x0000000102097819 */ /* 0x002fe40000010285 */
[----:B--2---:R-:W-:Y:S01]  /*4a30*/  SHF.R.S32.HI R0, RZ, 0x1f, R199 ;  /* 0x0000001fff007819 */ /* 0x004fe200000114c7 */
[----:B------:R-:W-:-:S04]  /*4a40*/  IMAD.WIDE.U32 R6, R199, c[0x0][0x1f0], R6 ;  /* 0x00007c00c7067a25 */ /* 0x000fc800078e0006 */
[----:B------:R-:W-:-:S04]  /*4a50*/  IMAD R0, R0, c[0x0][0x1f0], RZ ;  /* 0x00007c0000007a24 */ /* 0x000fc800078e02ff */
[----:B------:R-:W-:Y:S01]  /*4a60*/  IMAD R5, R199, c[0x0][0x1f4], R0 ;  /* 0x00007d00c7057a24 */ /* 0x000fe200078e0200 */
[----:B------:R-:W-:-:S04]  /*4a70*/  IADD3 R0, P1, R208, R6, RZ ;  /* 0x00000006d0007210 */ /* 0x000fc80007f3e0ff */
[----:B------:R-:W-:Y:S02]  /*4a80*/  IADD3.X R5, R194, R7, R5, P1, !PT ;  /* 0x00000007c2057210 */ /* 0x000fe40000ffe405 */
[----:B------:R-:W-:-:S04]  /*4a90*/  LEA R6, P1, R0, c[0x0][0x1c8], 0x1 ;  /* 0x0000720000067a11 */ /* 0x000fc800078208ff */
[----:B------:R-:W-:Y:S01]  /*4aa0*/  LEA.HI.X R5, R0, c[0x0][0x1cc], R5, 0x1, P1 ;  /* 0x0000730000057a11 */ /* 0x000fe200008f0c05 */
[----:B------:R-:W1:Y:S01]  /*4ab0*/  SHFL.IDX PT, R7, R6, 0x1, 0x181f ;  /* 0x00381f0006077f89 */ /* 0x000e6200000e0000 */
[----:B------:R-:W-:-:S03]  /*4ac0*/  SEL R0, RZ, 0x10, P5 ;  /* 0x00000010ff007807 */ /* 0x000fc60002800000 */
[----:B------:R-:W2:Y:S01]  /*4ad0*/  SHFL.IDX PT, R8, R5, 0x1, 0x181f ;  /* 0x00381f0005087f89 */ /* 0x000ea200000e0000 */
[----:B------:R-:W-:-:S04]  /*4ae0*/  IADD3 R18, -R0, 0x10, RZ ;  /* 0x0000001000127810 */ /* 0x000fc80007ffe1ff */
[----:B------:R-:W-:-:S04]  /*4af0*/  LOP3.LUT R18, R18, 0xf, RZ, 0xc0, !PT ;  /* 0x0000000f12127812 */ /* 0x000fc800078ec0ff */
[----:B-1----:R-:W-:-:S04]  /*4b00*/  IADD3 R18, P2, P1, R18, R7, R4 ;  /* 0x0000000712127210 */ /* 0x002fc8000795e004 */
[----:B--2---:R-:W-:Y:S02]  /*4b10*/  IADD3.X R19, RZ, R8, R149, P2, P1 ;  /* 0x00000008ff137210 */ /* 0x004fe400017e2495 */
[----:B------:R-:W-:-:S04]  /*4b20*/  IADD3 R16, P2, P1, R16, R7, R12 ;  /* 0x0000000710107210 */ /* 0x000fc8000795e00c */
[-C--:B------:R-:W-:Y:S02]  /*4b30*/  IADD3.X R17, RZ, R8.reuse, R13, P2, P1 ;  /* 0x00000008ff117210 */ /* 0x080fe400017e240d */
[----:B------:R-:W-:Y:S02]  /*4b40*/  IADD3 R14, P2, P1, R14, R7, R10 ;  /* 0x000000070e0e7210 */ /* 0x000fe4000795e00a */
[----:B------:R-:W1:Y:S02]  /*4b50*/  SHFL.IDX PT, R7, R6, RZ, 0x181f ;  /* 0x00181fff06077589 */ /* 0x000e6400000e0000 */
[----:B------:R-:W-:Y:S02]  /*4b60*/  IADD3.X R15, RZ, R8, R9, P2, P1 ;  /* 0x00000008ff0f7210 */ /* 0x000fe400017e2409 */
[----:B------:R-:W2:Y:S01]  /*4b70*/  SHFL.IDX PT, R8, R5, RZ, 0x181f ;  /* 0x00181fff05087589 */ /* 0x000ea200000e0000 */
[----:B-1----:R-:W-:-:S05]  /*4b80*/  IADD3 R20, P1, R7, R4, RZ ;  /* 0x0000000407147210 */ /* 0x002fca0007f3e0ff */
[----:B--2---:R-:W-:Y:S01]  /*4b90*/  IMAD.X R21, R8, 0x1, R149, P1 ;  /* 0x0000000108157824 */ /* 0x004fe200008e0695 */
[----:B------:R-:W-:-:S05]  /*4ba0*/  IADD3 R12, P1, R7, R12, RZ ;  /* 0x0000000c070c7210 */ /* 0x000fca0007f3e0ff */
[----:B------:R-:W-:Y:S01]  /*4bb0*/  IMAD.X R13, R8, 0x1, R13, P1 ;  /* 0x00000001080d7824 */ /* 0x000fe200008e060d */
[----:B------:R-:W-:Y:S01]  /*4bc0*/  IADD3 R22, P1, R7, R10, RZ ;  /* 0x0000000a07167210 */ /* 0x000fe20007f3e0ff */
[----:B------:R-:W-:-:S04]  /*4bd0*/  IMAD.SHL.U32 R7, R201, 0x2, RZ ;  /* 0x00000002c9077824 */ /* 0x000fc800078e00ff */
[----:B------:R-:W-:Y:S01]  /*4be0*/  IMAD.X R23, R8, 0x1, R9, P1 ;  /* 0x0000000108177824 */ /* 0x000fe200008e0609 */
[----:B------:R-:W-:Y:S01]  /*4bf0*/  ISETP.NE.U32.AND P1, PT, R0, RZ, PT ;  /* 0x000000ff0000720c */ /* 0x000fe20003f25070 */
[----:B------:R1:W-:Y:S04]  /*4c00*/  LDGSTS.E.BYPASS.LTC128B.128 [R7+0xc100], [R20.64], !P5 ;  /* 0x0c10000014077fae */ /* 0x0003e8000e901d46 */
[----:B------:R1:W-:Y:S04]  /*4c10*/  LDGSTS.E.BYPASS.LTC128B.128 [R7+0xe100], [R12.64], !P4 ;  /* 0x0e1000000c077fae */ /* 0x0003e8000e101d46 */
[----:B------:R1:W-:Y:S04]  /*4c20*/  LDGSTS.E.BYPASS.LTC128B.128 [R7+0x10100], [R22.64], !P6 ;  /* 0x1010000016077fae */ /* 0x0003e8000f101d46 */
[----:B------:R1:W-:Y:S01]  /*4c30*/  LDGSTS.E.BYPASS.LTC128B.128.ZFILL [R7+0xd100], [R18.64], P1 ;  /* 0x0d10000012077fae */ /* 0x0003e20008941d46 */
[----:B------:R-:W-:-:S13]  /*4c40*/  ISETP.NE.U32.AND P1, PT, R11, RZ, PT ;  /* 0x000000ff0b00720c */ /* 0x000fda0003f25070 */
[----:B------:R1:W-:Y:S01]  /*4c50*/  LDGSTS.E.BYPASS.LTC128B.128.ZFILL [R7+0xf100], [R16.64], P1 ;  /* 0x0f10000010077fae */ /* 0x0003e20008941d46 */
[----:B------:R-:W-:-:S13]  /*4c60*/  ISETP.NE.U32.AND P1, PT, R146, RZ, PT ;  /* 0x000000ff9200720c */ /* 0x000fda0003f25070 */
[----:B------:R1:W-:Y:S02]  /*4c70*/  LDGSTS.E.BYPASS.LTC128B.128.ZFILL [R7+0x11100], [R14.64], P1 ;  /* 0x111000000e077fae */ /* 0x0003e40008941d46 */
.L_x_1536:
[----:B------:R-:W-:Y:S01]  /*4c80*/  IADD3 R219, R147, -0x2, RZ ;  /* 0xfffffffe93db7810 */ /* 0x000fe20007ffe0ff */
[----:B------:R-:W0:Y:S03]  /*4c90*/  LDGDEPBAR ;  /* 0x00000000000079af */ /* 0x000e260000000000 */
[----:B------:R-:W-:-:S13]  /*4ca0*/  ISETP.GE.AND P1, PT, R219, R196, PT ;  /* 0x000000c4db00720c */ /* 0x000fda0003f26270 */
[----:B------:R-:W-:Y:S05]  /*4cb0*/  @!P1 BRA `(.L_x_1537) ;  /* 0x0000305000009947 */ /* 0x000fea0003800000 */
[C---:B------:R-:W-:Y:S01]  /*4cc0*/  SHF.L.U64.HI R216, R134.reuse, 0x1, R145 ;  /* 0x0000000186d87819 */ /* 0x040fe20000010291 */
[----:B------:R-:W-:Y:S01]  /*4cd0*/  IMAD.SHL.U32 R215, R134, 0x2, RZ ;  /* 0x0000000286d77824 */ /* 0x000fe200078e00ff */
[----:B------:R-:W-:Y:S01]  /*4ce0*/  MOV R134, 0x20 ;  /* 0x0000002000867802 */ /* 0x000fe20000000f00 */
[C---:B------:R-:W-:Y:S01]  /*4cf0*/  IMAD.SHL.U32 R205, R2.reuse, 0x2, RZ ;  /* 0x0000000202cd7824 */ /* 0x040fe200078e00ff */
[----:B------:R-:W-:Y:S01]  /*4d00*/  SHF.L.U64.HI R214, R2, 0x1, R133 ;  /* 0x0000000102d67819 */ /* 0x000fe20000010285 */
[----:B------:R-:W-:Y:S01]  /*4d10*/  IMAD.MOV.U32 R0, RZ, RZ, R3 ;  /* 0x000000ffff007224 */ /* 0x000fe200078e0003 */
[----:B------:R-:W-:Y:S01]  /*4d20*/  MOV R133, R132 ;  /* 0x0000008400857202 */ /* 0x000fe20000000f00 */
[----:B------:R-:W-:Y:S01]  /*4d30*/  IMAD.MOV.U32 R217, RZ, RZ, RZ ;  /* 0x000000ffffd97224 */ /* 0x000fe200078e00ff */
[----:B------:R-:W-:Y:S01]  /*4d40*/  SEL R134, R134, 0xffffffe0, !P0 ;  /* 0xffffffe086867807 */ /* 0x000fe20004000000 */
[----:B------:R-:W-:Y:S02]  /*4d50*/  UMOV UR5, 0x1 ;  /* 0x0000000100057882 */ /* 0x000fe40000000000 */
.L_x_1540:
[----:B------:R-:W-:Y:S04]  /*4d60*/  DEPBAR.LE SB0, 0x2 ;  /* 0x000080800000791a */ /* 0x000fe80000000000 */
[----:B------:R-:W-:Y:S01]  /*4d70*/  BAR.SYNC.DEFER_BLOCKING 0x0 ;  /* 0x0000000000007b1d */ /* 0x000fe20000010000 */
[----:B------:R-:W-:Y:S01]  /*4d80*/  UIMAD UR4, UR5, 0x6000, URZ ;  /* 0x00006000050478a4 */ /* 0x000fe2000f8e023f */
[----:B------:R-:W-:Y:S05]  /*4d90*/  ISETP.GE.AND P0, PT, R196, R219, PT ;  /* 0x000000dbc400720c */ /* 0x000fea0003f06270 */
[----:B------:R-:W-:Y:S05]  /*4da0*/  IADD3 R180, R190, UR4, RZ ;  /* 0x00000004beb47c10 */ /* 0x000fea000fffe0ff */
[----:B------:R-:W-:Y:S01]  /*4db0*/  IMAD.IADD R132, R134, 0x1, R180 ;  /* 0x0000000186847824 */ /* 0x000fe200078e02b4 */
[----:B------:R2:W3:Y:S04]  /*4dc0*/  LDSM.16.M88.4 R136, [R192] ;  /* 0x00000000c088783b */ /* 0x0004e80000000200 */
[----:B------:R2:W4:Y:S04]  /*4dd0*/  LDSM.16.M88.4 R140, [R190+UR4+0xc100] ;  /* 0x00c10004be8c783b */ /* 0x0005280008000200 */
[----:B-1----:R2:W1:Y:S04]  /*4de0*/  LDSM.16.M88.4 R144, [R190+UR4+0xc900] ;  /* 0x00c90004be90783b */ /* 0x0024680008000200 */
[----:B------:R2:W1:Y:S04]  /*4df0*/  LDSM.16.M88.4 R148, [R190+UR4+0xd100] ;  /* 0x00d10004be94783b */ /* 0x0004680008000200 */
[----:B------:R2:W1:Y:S04]  /*4e00*/  LDSM.16.M88.4 R152, [R190+UR4+0xd900] ;  /* 0x00d90004be98783b */ /* 0x0004680008000200 */
[----:B------:R2:W1:Y:S04]  /*4e10*/  LDSM.16.M88.4 R156, [R188] ;  /* 0x00000000bc9c783b */ /* 0x0004680000000200 */
[----:B------:R2:W1:Y:S04]  /*4e20*/  LDSM.16.M88.4 R160, [R132+0xc100] ;  /* 0x00c1000084a0783b */ /* 0x0004680000000200 */
[----:B------:R2:W1:Y:S04]  /*4e30*/  LDSM.16.M88.4 R164, [R132+0xc900] ;  /* 0x00c9000084a4783b */ /* 0x0004680000000200 */
[----:B------:R2:W1:Y:S04]  /*4e40*/  LDSM.16.M88.4 R168, [R132+0xd100] ;  /* 0x00d1000084a8783b */ /* 0x0004680000000200 */
[----:B------:R2:W1:Y:S01]  /*4e50*/  LDSM.16.M88.4 R172, [R132+0xd900] ;  /* 0x00d9000084ac783b */ /* 0x0004620000000200 */
[----:B------:R-:W-:-:S05]  /*4e60*/  @P0 BRA `(.L_x_1538) ;  /* 0x0000030000000947 */ /* 0x000fca0003800000 */
[----:B------:R-:W-:Y:S01]  /*4e70*/  SHF.R.S32.HI R3, RZ, 0x1f, R200 ;  /* 0x0000001fff037819 */ /* 0x000fe200000114c8 */
[----:B------:R-:W-:Y:S01]  /*4e80*/  IMAD.WIDE.U32 R4, R200, c[0x0][0x208], RZ ;  /* 0x00008200c8047a25 */ /* 0x000fe200078e00ff */
[----:B------:R-:W-:Y:S03]  /*4e90*/  SHF.R.S32.HI R2, RZ, 0x1f, R199 ;  /* 0x0000001fff027819 */ /* 0x000fe600000114c7 */
[----:B------:R-:W-:Y:S02]  /*4ea0*/  IMAD R3, R3, c[0x0][0x208], RZ ;  /* 0x0000820003037a24 */ /* 0x000fe400078e02ff */
[----:B------:R-:W-:Y:S02]  /*4eb0*/  IMAD R2, R2, c[0x0][0x218], RZ ;  /* 0x0000860002027a24 */ /* 0x000fe400078e02ff */
[----:B------:R-:W-:Y:S02]  /*4ec0*/  IMAD R3, R200, c[0x0][0x20c], R3 ;  /* 0x00008300c8037a24 */ /* 0x000fe400078e0203 */
[----:B------:R-:W-:Y:S02]  /*4ed0*/  IMAD R2, R199, c[0x0][0x21c], R2 ;  /* 0x00008700c7027a24 */ /* 0x000fe400078e0202 */
[----:B------:R-:W-:Y:S04]  /*4ee0*/  IMAD.IADD R5, R5, 0x1, R3 ;  /* 0x0000000105057824 */ /* 0x000fe800078e0203 */
[----:B------:R-:W-:Y:S05]  /*4ef0*/  IMAD.WIDE.U32 R4, R199, c[0x0][0x218], R4 ;  /* 0x00008600c7047a25 */ /* 0x000fea00078e0004 */
[----:B------:R-:W-:Y:S02]  /*4f00*/  IADD3 R3, P0, R206, R4, RZ ;  /* 0x00000004ce037210 */ /* 0x000fe40007f1e0ff */
[----:B------:R-:W-:Y:S02]  /*4f10*/  SEL R4, RZ, 0x10, P5 ;  /* 0x00000010ff047807 */ /* 0x000fe40002800000 */
[----:B------:R-:W-:Y:S02]  /*4f20*/  IADD3.X R2, R193, R5, R2, P0, !PT ;  /* 0x00000005c1027210 */ /* 0x000fe400007fe402 */
[C---:B-1----:R-:W-:Y:S02]  /*4f30*/  LEA R14, P0, R3.reuse, c[0x0][0x1f8], 0x1 ;  /* 0x00007e00030e7a11 */ /* 0x042fe400078008ff */
[C---:B------:R-:W-:Y:S02]  /*4f40*/  IADD3 R5, -R4.reuse, 0x10, RZ ;  /* 0x0000001004057810 */ /* 0x040fe40007ffe1ff */
[----:B------:R-:W-:Y:S01]  /*4f50*/  LEA.HI.X R10, R3, c[0x0][0x1fc], R2, 0x1, P0 ;  /* 0x00007f00030a7a11 */ /* 0x000fe200000f0c02 */
[----:B------:R-:W1:Y:S01]  /*4f60*/  SHFL.IDX PT, R7, R14, 0x1, 0x181f ;  /* 0x00381f000e077f89 */ /* 0x000e6200000e0000 */
[----:B------:R-:W-:Y:S02]  /*4f70*/  SEL R3, RZ, 0x10, P4 ;  /* 0x00000010ff037807 */ /* 0x000fe40002000000 */
[----:B------:R-:W-:Y:S01]  /*4f80*/  ISETP.NE.U32.AND P2, PT, R4, RZ, PT ;  /* 0x000000ff0400720c */ /* 0x000fe20003f45070 */
[----:B------:R-:W5:Y:S01]  /*4f90*/  SHFL.IDX PT, R9, R10, 0x1, 0x181f ;  /* 0x00381f000a097f89 */ /* 0x000f6200000e0000 */
[----:B------:R-:W-:Y:S02]  /*4fa0*/  LOP3.LUT R5, R5, 0xf, RZ, 0xc0, !PT ;  /* 0x0000000f05057812 */ /* 0x000fe400078ec0ff */
[----:B------:R-:W-:Y:S01]  /*4fb0*/  SEL R2, RZ, 0x10, P6 ;  /* 0x00000010ff027807 */ /* 0x000fe20003000000 */
[----:B------:R2:W4:Y:S01]  /*4fc0*/  SHFL.IDX PT, R8, R14, RZ, 0x181f ;  /* 0x00181fff0e087589 */ /* 0x00052200000e0000 */
[----:B------:R-:W-:Y:S03]  /*4fd0*/  IADD3 R6, -R3, 0x10, RZ ;  /* 0x0000001003067810 */ /* 0x000fe60007ffe1ff */
[----:B------:R-:W3:Y:S01]  /*4fe0*/  SHFL.IDX PT, R11, R10, RZ, 0x181f ;  /* 0x00181fff0a0b7589 */ /* 0x000ee200000e0000 */
[----:B------:R-:W-:Y:S02]  /*4ff0*/  LOP3.LUT R6, R6, 0xf, RZ, 0xc0, !PT ;  /* 0x0000000f06067812 */ /* 0x000fe400078ec0ff */
[----:B-1----:R-:W-:Y:S02]  /*5000*/  IADD3 R12, P1, P0, R5, R7, R212 ;  /* 0x00000007050c7210 */ /* 0x002fe4000783e0d4 */
[----:B------:R-:W-:Y:S02]  /*5010*/  IADD3 R5, -R2, 0x10, RZ ;  /* 0x0000001002057810 */ /* 0x000fe40007ffe1ff */
[----:B-----5:R-:W-:Y:S02]  /*5020*/  IADD3.X R13, RZ, R9, R213, P1, P0 ;  /* 0x00000009ff0d7210 */ /* 0x020fe40000fe04d5 */
[----:B--2---:R-:W-:Y:S02]  /*5030*/  IADD3 R14, P1, P0, R6, R7, R215 ;  /* 0x00000007060e7210 */ /* 0x004fe4000783e0d7 */
[----:B------:R-:W-:Y:S01]  /*5040*/  LOP3.LUT R6, R5, 0xf, RZ, 0xc0, !PT ;  /* 0x0000000f05067812 */ /* 0x000fe200078ec0ff */
[----:B------:R-:W-:Y:S01]  /*5050*/  IMAD R5, R217, 0x6000, R198 ;  /* 0x00006000d9057824 */ /* 0x000fe200078e02c6 */
[----:B------:R-:W-:Y:S02]  /*5060*/  IADD3.X R15, RZ, R9, R216, P1, P0 ;  /* 0x00000009ff0f7210 */ /* 0x000fe40000fe04d8 */
[----:B------:R-:W-:Y:S04]  /*5070*/  IADD3 R6, P1, P0, R6, R7, R205 ;  /* 0x0000000706067210 */ /* 0x000fe8000783e0cd */
[----:B------:R-:W-:Y:S02]  /*5080*/  IADD3.X R7, RZ, R9, R214, P1, P0 ;  /* 0x00000009ff077210 */ /* 0x000fe40000fe04d6 */
[----:B----4-:R-:W-:Y:S02]  /*5090*/  IADD3 R18, P1, R212, R8, RZ ;  /* 0x00000008d4127210 */ /* 0x010fe40007f3e0ff */
[C---:B------:R-:W-:Y:S03]  /*50a0*/  IADD3 R16, P0, R8.reuse, R215, RZ ;  /* 0x000000d708107210 */ /* 0x040fe60007f1e0ff */
[----:B---3--:R-:W-:Y:S01]  /*50b0*/  IMAD.X R19, R213, 0x1, R11, P1 ;  /* 0x00000001d5137824 */ /* 0x008fe200008e060b */
[----:B------:R-:W-:Y:S01]  /*50c0*/  ISETP.NE.U32.AND P1, PT, R3, RZ, PT ;  /* 0x000000ff0300720c */ /* 0x000fe20003f25070 */
[C---:B------:R-:W-:Y:S01]  /*50d0*/  IMAD.X R17, R11.reuse, 0x1, R216, P0 ;  /* 0x000000010b117824 */ /* 0x040fe200000e06d8 */
[----:B------:R-:W-:Y:S02]  /*50e0*/  IADD3 R8, P0, R8, R205, RZ ;  /* 0x000000cd08087210 */ /* 0x000fe40007f1e0ff */
[----:B------:R1:W-:Y:S03]  /*50f0*/  LDGSTS.E.BYPASS.LTC128B.128 [R5], [R18.64], !P5 ;  /* 0x0000000012057fae */ /* 0x0003e6000e901d46 */
[----:B------:R-:W-:Y:S01]  /*5100*/  IMAD.X R9, R11, 0x1, R214, P0 ;  /* 0x000000010b097824 */ /* 0x000fe200000e06d6 */
[----:B------:R1:W-:Y:S01]  /*5110*/  LDGSTS.E.BYPASS.LTC128B.128 [R5+0x2000], [R16.64], !P4 ;  /* 0x0200000010057fae */ /* 0x0003e2000e101d46 */
[----:B------:R-:W-:Y:S03]  /*5120*/  ISETP.NE.U32.AND P0, PT, R2, RZ, PT ;  /* 0x000000ff0200720c */ /* 0x000fe60003f05070 */
[----:B------:R1:W-:Y:S04]  /*5130*/  LDGSTS.E.BYPASS.LTC128B.128 [R5+0x4000], [R8.64], !P6 ;  /* 0x0400000008057fae */ /* 0x0003e8000f101d46 */
[----:B------:R1:W-:Y:S04]  /*5140*/  LDGSTS.E.BYPASS.LTC128B.128.ZFILL [R5+0x1000], [R12.64], P2 ;  /* 0x010000000c057fae */ /* 0x0003e80009141d46 */
[----:B------:R1:W-:Y:S04]  /*5150*/  LDGSTS.E.BYPASS.LTC128B.128.ZFILL [R5+0x3000], [R14.64], P1 ;  /* 0x030000000e057fae */ /* 0x0003e80008941d46 */
[----:B------:R1:W-:Y:S02]  /*5160*/  LDGSTS.E.BYPASS.LTC128B.128.ZFILL [R5+0x5000], [R6.64], P0 ;  /* 0x0500000006057fae */ /* 0x0003e40008141d46 */
.L_x_1538:
[C---:B-1-34-:R-:W-:Y:S01]  /*5170*/  HMMA.16816.F32.BF16 R4, R136.reuse, R140, RZ ;  /* 0x0000008c8804723c */ /* 0x05afe200000418ff */
[----:B------:R-:W0:Y:S02]  /*5180*/  LDGDEPBAR ;  /* 0x00000000000079af */ /* 0x000e240000000000 */
[----:B------:R-:W-:Y:S02]  /*5190*/  ISETP.GE.AND P1, PT, R217, 0x1, PT ;  /* 0x00000001d900780c */ /* 0x000fe40003f26270 */
[C---:B------:R-:W-:Y:S02]  /*51a0*/  IADD3 R191, R187.reuse, R180, RZ ;  /* 0x000000b4bbbf7210 */ /* 0x040fe40007ffe0ff */
[----:B------:R-:W-:Y:S01]  /*51b0*/  IADD3 R2, R187, R132, RZ ;  /* 0x00000084bb027210 */ /* 0x000fe20007ffe0ff */
[C---:B------:R-:W-:Y:S01]  /*51c0*/  HMMA.16816.F32.BF16 R8, R136.reuse, R142, RZ ;  /* 0x0000008e8808723c */ /* 0x040fe200000418ff */
[----:B------:R-:W-:Y:S03]  /*51d0*/  LDSM.16.M88.4 R140, [R186] ;  /* 0x00000000ba8c783b */ /* 0x000fe60000000200 */
[----:B------:R-:W-:Y:S02]  /*51e0*/  IADD3 R3, R134, R180, R187 ;  /* 0x000000b486037210 */ /* 0x000fe40007ffe0bb */
[----:B------:R-:W-:Y:S02]  /*51f0*/  IADD3 R217, R217, 0x1, RZ ;  /* 0x00000001d9d97810 */ /* 0x000fe40007ffe0ff */
[C---:B------:R-:W-:Y:S01]  /*5200*/  HMMA.16816.F32.BF16 R12, R136.reuse, R144, RZ ;  /* 0x00000090880c723c */ /* 0x040fe200000418ff */
[----:B------:R-:W-:Y:S03]  /*5210*/  LDSM.16.M88.4 R176, [R191+0xe100] ;  /* 0x00e10000bfb0783b */ /* 0x000fe60000000200 */
[----:B------:R-:W-:Y:S04]  /*5220*/  SEL R217, R217, RZ, !P1 ;  /* 0x000000ffd9d97207 */ /* 0x000fe80004800000 */
[C---:B------:R-:W-:Y:S01]  /*5230*/  HMMA.16816.F32.BF16 R16, R136.reuse, R146, RZ ;  /* 0x000000928810723c */ /* 0x040fe200000418ff */
[----:B------:R-:W1:Y:S07]  /*5240*/  LDSM.16.M88.4 R144, [R191+0xc100] ;  /* 0x00c10000bf90783b */ /* 0x000e6e0000000200 */
[C---:B------:R-:W-:Y:S01]  /*5250*/  HMMA.16816.F32.BF16 R20, R136.reuse, R148, RZ ;  /* 0x000000948814723c */ /* 0x040fe200000418ff */
[----:B------:R-:W-:Y:S07]  /*5260*/  LDSM.16.M88.4 R180, [R190+UR4+0x10100] ;  /* 0x01010004beb4783b */ /* 0x000fee0008000200 */
[C---:B------:R-:W-:Y:S01]  /*5270*/  HMMA.16816.F32.BF16 R24, R136.reuse, R150, RZ ;  /* 0x000000968818723c */ /* 0x040fe200000418ff */
[----:B------:R-:W-:Y:S07]  /*5280*/  LDSM.16.M88.4 R148, [R191+0xd100] ;  /* 0x00d10000bf94783b */ /* 0x000fee0000000200 */
[C---:B------:R-:W-:Y:S08]  /*5290*/  HMMA.16816.F32.BF16 R28, R136.reuse, R152, RZ ;  /* 0x00000098881c723c */ /* 0x040ff000000418ff */
[----:B------:R-:W-:Y:S01]  /*52a0*/  HMMA.16816.F32.BF16 R32, R136, R154, RZ ;  /* 0x0000009a8820723c */ /* 0x000fe200000418ff */
[----:B------:R-:W3:Y:S07]  /*52b0*/  LDSM.16.M88.4 R136, [R191+0xc900] ;  /* 0x00c90000bf88783b */ /* 0x000eee0000000200 */
[C---:B------:R-:W-:Y:S01]  /*52c0*/  HMMA.16816.F32.BF16 R4, R156.reuse, R160, R4 ;  /* 0x000000a09c04723c */ /* 0x040fe20000041804 */
[----:B------:R-:W4:Y:S07]  /*52d0*/  LDSM.16.M88.4 R152, [R191+0xd900] ;  /* 0x00d90000bf98783b */ /* 0x000f2e0000000200 */
[C---:B------:R-:W-:Y:S01]  /*52e0*/  HMMA.16816.F32.BF16 R8, R156.reuse, R162, R8 ;  /* 0x000000a29c08723c */ /* 0x040fe20000041808 */
[----:B------:R-:W-:Y:S07]  /*52f0*/  LDSM.16.M88.4 R160, [R185] ;  /* 0x00000000b9a0783b */ /* 0x000fee0000000200 */
[C---:B------:R-:W-:Y:S08]  /*5300*/  HMMA.16816.F32.BF16 R12, R156.reuse, R164, R12 ;  /* 0x000000a49c0c723c */ /* 0x040ff0000004180c */
[C---:B------:R-:W-:Y:S01]  /*5310*/  HMMA.16816.F32.BF16 R16, R156.reuse, R166, R16 ;  /* 0x000000a69c10723c */ /* 0x040fe20000041810 */
[----:B------:R-:W5:Y:S07]  /*5320*/  LDSM.16.M88.4 R164, [R2+0xc100] ;  /* 0x00c1000002a4783b */ /* 0x000f6e0000000200 */
[C---:B------:R-:W-:Y:S08]  /*5330*/  HMMA.16816.F32.BF16 R20, R156.reuse, R168, R20 ;  /* 0x000000a89c14723c */ /* 0x040ff00000041814 */
[C---:B------:R-:W-:Y:S01]  /*5340*/  HMMA.16816.F32.BF16 R24, R156.reuse, R170, R24 ;  /* 0x000000aa9c18723c */ /* 0x040fe20000041818 */
[----:B------:R-:W-:Y:S07]  /*5350*/  LDSM.16.M88.4 R168, [R132+0xe100] ;  /* 0x00e1000084a8783b */ /* 0x000fee0000000200 */
[C---:B------:R-:W-:Y:S08]  /*5360*/  HMMA.16816.F32.BF16 R28, R156.reuse, R172, R28 ;  /* 0x000000ac9c1c723c */ /* 0x040ff0000004181c */
[----:B------:R-:W-:Y:S01]  /*5370*/  HMMA.16816.F32.BF16 R32, R156, R174, R32 ;  /* 0x000000ae9c20723c */ /* 0x000fe20000041820 */
[----:B------:R-:W2:Y:S07]  /*5380*/  LDSM.16.M88.4 R156, [R2+0xc900] ;  /* 0x00c90000029c783b */ /* 0x000eae0000000200 */
[C---:B-1----:R-:W-:Y:S01]  /*5390*/  HMMA.16816.F32.BF16 R4, R140.reuse, R144, R4 ;  /* 0x000000908c04723c */ /* 0x042fe20000041804 */
[----:B------:R-:W-:Y:S07]  /*53a0*/  LDSM.16.M88.4 R172, [R132+0xe900] ;  /* 0x00e9000084ac783b */ /* 0x000fee0000000200 */
[C---:B------:R-:W-:Y:S01]  /*53b0*/  HMMA.16816.F32.BF16 R8, R140.reuse, R146, R8 ;  /* 0x000000928c08723c */ /* 0x040fe20000041808 */
[----:B------:R-:W1:Y:S07]  /*53c0*/  LDSM.16.M88.4 R144, [R2+0xd100] ;  /* 0x00d100000290783b */ /* 0x000e6e0000000200 */
[C---:B---3--:R-:W-:Y:S08]  /*53d0*/  HMMA.16816.F32.BF16 R12, R140.reuse, R136, R12 ;  /* 0x000000888c0c723c */ /* 0x048ff0000004180c */
[C---:B------:R-:W-:Y:S01]  /*53e0*/  HMMA.16816.F32.BF16 R16, R140.reuse, R138, R16 ;  /* 0x0000008a8c10723c */ /* 0x040fe20000041810 */
[----:B------:R-:W3:Y:S07]  /*53f0*/  LDSM.16.M88.4 R136, [R2+0xd900] ;  /* 0x00d900000288783b */ /* 0x000eee0000000200 */
[C---:B------:R-:W-:Y:S08]  /*5400*/  HMMA.16816.F32.BF16 R20, R140.reuse, R148, R20 ;  /* 0x000000948c14723c */ /* 0x040ff00000041814 */
[C---:B------:R-:W-:Y:S01]  /*5410*/  HMMA.16816.F32.BF16 R24, R140.reuse, R150, R24 ;  /* 0x000000968c18723c */ /* 0x040fe20000041818 */
[----:B------:R-:W-:Y:S07]  /*5420*/  LDSM.16.M88.4 R148, [R190+UR4+0xe100] ;  /* 0x00e10004be94783b */ /* 0x000fee0008000200 */
[C---:B----4-:R-:W-:Y:S08]  /*5430*/  HMMA.16816.F32.BF16 R28, R140.reuse, R152, R28 ;  /* 0x000000988c1c723c */ /* 0x050ff0000004181c */
[----:B------:R-:W-:Y:S01]  /*5440*/  HMMA.16816.F32.BF16 R32, R140, R154, R32 ;  /* 0x0000009a8c20723c */ /* 0x000fe20000041820 */
[----:B------:R-:W4:Y:S07]  /*5450*/  LDSM.16.M88.4 R140, [R192+0x4000] ;  /* 0x00400000c08c783b */ /* 0x000f2e0000000200 */
[C---:B-----5:R-:W-:Y:S01]  /*5460*/  HMMA.16816.F32.BF16 R4, R160.reuse, R164, R4 ;  /* 0x000000a4a004723c */ /* 0x060fe20000041804 */
[----:B------:R-:W5:Y:S07]  /*5470*/  LDSM.16.M88.4 R152, [R190+UR4+0xe900] ;  /* 0x00e90004be98783b */ /* 0x000f6e0008000200 */
[C---:B------:R-:W-:Y:S01]  /*5480*/  HMMA.16816.F32.BF16 R8, R160.reuse, R166, R8 ;  /* 0x000000a6a008723c */ /* 0x040fe20000041808 */
[----:B------:R-:W-:Y:S07]  /*5490*/  LDSM.16.M88.4 R164, [R190+UR4+0xf900] ;  /* 0x00f90004bea4783b */ /* 0x000fee0008000200 */
[C---:B--2---:R-:W-:Y:S08]  /*54a0*/  HMMA.16816.F32.BF16 R12, R160.reuse, R156, R12 ;  /* 0x0000009ca00c723c */ /* 0x044ff0000004180c */
[C---:B------:R-:W-:Y:S01]  /*54b0*/  HMMA.16816.F32.BF16 R16, R160.reuse, R158, R16 ;  /* 0x0000009ea010723c */ /* 0x040fe20000041810 */
[----:B------:R-:W2:Y:S07]  /*54c0*/  LDSM.16.M88.4 R156, [R190+UR4+0xf100] ;  /* 0x00f10004be9c783b */ /* 0x000eae0008000200 */
[C---:B-1----:R-:W-:Y:S08]  /*54d0*/  HMMA.16816.F32.BF16 R20, R160.reuse, R144, R20 ;  /* 0x00000090a014723c */ /* 0x042ff00000041814 */
[C---:B------:R-:W-:Y:S01]  /*54e0*/  HMMA.16816.F32.BF16 R24, R160.reuse, R146, R24 ;  /* 0x00000092a018723c */ /* 0x040fe20000041818 */
[----:B------:R-:W1:Y:S07]  /*54f0*/  LDSM.16.M88.4 R144, [R188+0x4000] ;  /* 0x00400000bc90783b */ /* 0x000e6e0000000200 */
[C---:B---3--:R-:W-:Y:S08]  /*5500*/  HMMA.16816.F32.BF16 R28, R160.reuse, R136, R28 ;  /* 0x00000088a01c723c */ /* 0x048ff0000004181c */
[----:B------:R-:W-:Y:S01]  /*5510*/  HMMA.16816.F32.BF16 R32, R160, R138, R32 ;  /* 0x0000008aa020723c */ /* 0x000fe20000041820 */
[----:B------:R-:W3:Y:S07]  /*5520*/  LDSM.16.M88.4 R136, [R132+0xf100] ;  /* 0x00f100008488783b */ /* 0x000eee0000000200 */
[C---:B----4-:R-:W-:Y:S01]  /*5530*/  HMMA.16816.F32.BF16 R4, R140.reuse, R148, R4 ;  /* 0x000000948c04723c */ /* 0x050fe20000041804 */
[----:B------:R-:W-:Y:S07]  /*5540*/  LDSM.16.M88.4 R160, [R186+0x4000] ;  /* 0x00400000baa0783b */ /* 0x000fee0000000200 */
[C---:B------:R-:W-:Y:S01]  /*5550*/  HMMA.16816.F32.BF16 R8, R140.reuse, R150, R8 ;  /* 0x000000968c08723c */ /* 0x040fe20000041808 */
[----:B------:R-:W4:Y:S07]  /*5560*/  LDSM.16.M88.4 R148, [R132+0xf900] ;  /* 0x00f900008494783b */ /* 0x000f2e0000000200 */
[C---:B-----5:R-:W-:Y:S08]  /*5570*/  HMMA.16816.F32.BF16 R12, R140.reuse, R152, R12 ;  /* 0x000000988c0c723c */ /* 0x060ff0000004180c */
[C---:B------:R-:W-:Y:S01]  /*5580*/  HMMA.16816.F32.BF16 R16, R140.reuse, R154, R16 ;  /* 0x0000009a8c10723c */ /* 0x040fe20000041810 */
[----:B------:R-:W-:Y:S07]  /*5590*/  LDSM.16.M88.4 R152, [R191+0xf100] ;  /* 0x00f10000bf98783b */ /* 0x000fee0000000200 */
[C---:B--2---:R-:W-:Y:S08]  /*55a0*/  HMMA.16816.F32.BF16 R20, R140.reuse, R156, R20 ;  /* 0x0000009c8c14723c */ /* 0x044ff00000041814 */
        /* <DEDUP_REMOVED lines=9> */
[C---:B------:R-:W-:Y:S08]  /*5640*/  HMMA.16816.F32.BF16 R12, R144.reuse, R172, R12 ;  /* 0x000000ac900c723c */ /* 0x040ff0000004180c */
[C---:B------:R-:W-:Y:S01]  /*5650*/  HMMA.16816.F32.BF16 R16, R144.reuse, R174, R16 ;  /* 0x000000ae9010723c */ /* 0x040fe20000041810 */
[----:B------:R-:W-:Y:S07]  /*5660*/  LDSM.16.M88.4 R172, [R192+0x8000] ;  /* 0x00800000c0ac783b */ /* 0x000fee0000000200 */
[C---:B---3--:R-:W-:Y:S08]  /*5670*/  HMMA.16816.F32.BF16 R20, R144.reuse, R136, R20 ;  /* 0x000000889014723c */ /* 0x048ff00000041814 */
[C---:B------:R-:W-:Y:S01]  /*5680*/  HMMA.16816.F32.BF16 R24, R144.reuse, R138, R24 ;  /* 0x0000008a9018723c */ /* 0x040fe20000041818 */
[----:B------:R-:W3:Y:S07]  /*5690*/  LDSM.16.M88.4 R136, [R3+0xe900] ;  /* 0x00e900000388783b */ /* 0x000eee0000000200 */
[C---:B----4-:R-:W-:Y:S08]  /*56a0*/  HMMA.16816.F32.BF16 R28, R144.reuse, R148, R28 ;  /* 0x00000094901c723c */ /* 0x050ff0000004181c */
[----:B------:R-:W-:Y:S01]  /*56b0*/  HMMA.16816.F32.BF16 R32, R144, R150, R32 ;  /* 0x000000969020723c */ /* 0x000fe20000041820 */
[----:B------:R-:W4:Y:S07]  /*56c0*/  LDSM.16.M88.4 R144, [R3+0xf100] ;  /* 0x00f100000390783b */ /* 0x000f2e0000000200 */
[C---:B------:R-:W-:Y:S01]  /*56d0*/  HMMA.16816.F32.BF16 R4, R160.reuse, R176, R4 ;  /* 0x000000b0a004723c */ /* 0x040fe20000041804 */
[----:B------:R-:W5:Y:S07]  /*56e0*/  LDSM.16.M88.4 R148, [R3+0xf900] ;  /* 0x00f900000394783b */ /* 0x000f6e0000000200 */
[C---:B------:R-:W-:Y:S01]  /*56f0*/  HMMA.16816.F32.BF16 R8, R160.reuse, R178, R8 ;  /* 0x000000b2a008723c */ /* 0x040fe20000041808 */
[----:B------:R-:W-:Y:S07]  /*5700*/  LDSM.16.M88.4 R176, [R132+0x10100] ;  /* 0x0101000084b0783b */ /* 0x000fee0000000200 */
[C---:B--2---:R-:W-:Y:S08]  /*5710*/  HMMA.16816.F32.BF16 R12, R160.reuse, R140, R12 ;  /* 0x0000008ca00c723c */ /* 0x044ff0000004180c */
[C---:B------:R-:W-:Y:S01]  /*5720*/  HMMA.16816.F32.BF16 R16, R160.reuse, R142, R16 ;  /* 0x0000008ea010723c */ /* 0x040fe20000041810 */
[----:B------:R-:W2:Y:S07]  /*5730*/  LDSM.16.M88.4 R140, [R190+UR4+0x10900] ;  /* 0x01090004be8c783b */ /* 0x000eae0008000200 */
[C---:B------:R-:W-:Y:S08]  /*5740*/  HMMA.16816.F32.BF16 R20, R160.reuse, R152, R20 ;  /* 0x00000098a014723c */ /* 0x040ff00000041814 */
[C---:B------:R-:W-:Y:S01]  /*5750*/  HMMA.16816.F32.BF16 R24, R160.reuse, R154, R24 ;  /* 0x0000009aa018723c */ /* 0x040fe20000041818 */
[----:B------:R-:W2:Y:S07]  /*5760*/  LDSM.16.M88.4 R152, [R190+UR4+0x11100] ;  /* 0x01110004be98783b */ /* 0x000eae0008000200 */
[C---:B------:R-:W-:Y:S08]  /*5770*/  HMMA.16816.F32.BF16 R28, R160.reuse, R156, R28 ;  /* 0x0000009ca01c723c */ /* 0x040ff0000004181c */
[----:B------:R-:W-:Y:S01]  /*5780*/  HMMA.16816.F32.BF16 R32, R160, R158, R32 ;  /* 0x0000009ea020723c */ /* 0x000fe20000041820 */
[----:B------:R-:W2:Y:S07]  /*5790*/  LDSM.16.M88.4 R156, [R190+UR4+0x11900] ;  /* 0x01190004be9c783b */ /* 0x000eae0008000200 */
[C---:B-1----:R-:W-:Y:S01]  /*57a0*/  HMMA.16816.F32.BF16 R4, R164.reuse, R168, R4 ;  /* 0x000000a8a404723c */ /* 0x042fe20000041804 */
[----:B------:R-:W1:Y:S07]  /*57b0*/  LDSM.16.M88.4 R160, [R188+0x8000] ;  /* 0x00800000bca0783b */ /* 0x000e6e0000000200 */
[C---:B------:R-:W-:Y:S01]  /*57c0*/  HMMA.16816.F32.BF16 R8, R164.reuse, R170, R8 ;  /* 0x000000aaa408723c */ /* 0x040fe20000041808 */
[----:B------:R-:W-:Y:S07]  /*57d0*/  LDSM.16.M88.4 R168, [R191+0x10100] ;  /* 0x01010000bfa8783b */ /* 0x000fee0000000200 */
[C---:B---3--:R-:W-:Y:S08]  /*57e0*/  HMMA.16816.F32.BF16 R12, R164.reuse, R136, R12 ;  /* 0x00000088a40c723c */ /* 0x048ff0000004180c */
[C---:B------:R-:W-:Y:S01]  /*57f0*/  HMMA.16816.F32.BF16 R16, R164.reuse, R138, R16 ;  /* 0x0000008aa410723c */ /* 0x040fe20000041810 */
[----:B------:R-:W3:Y:S07]  /*5800*/  LDSM.16.M88.4 R136, [R132+0x10900] ;  /* 0x010900008488783b */ /* 0x000eee0000000200 */
        /* <DEDUP_REMOVED lines=10> */
[C---:B--2---:R-:W-:Y:S08]  /*58b0*/  HMMA.16816.F32.BF16 R12, R172.reuse, R140, R12 ;  /* 0x0000008cac0c723c */ /* 0x044ff0000004180c */
[C---:B------:R-:W-:Y:S01]  /*58c0*/  HMMA.16816.F32.BF16 R16, R172.reuse, R142, R16 ;  /* 0x0000008eac10723c */ /* 0x040fe20000041810 */
[----:B------:R-:W2:Y:S07]  /*58d0*/  LDSM.16.M88.4 R140, [R191+0x10900] ;  /* 0x01090000bf8c783b */ /* 0x000eae0000000200 */
[C---:B------:R-:W-:Y:S08]  /*58e0*/  HMMA.16816.F32.BF16 R20, R172.reuse, R152, R20 ;  /* 0x00000098ac14723c */ /* 0x040ff00000041814 */
[C---:B------:R-:W-:Y:S01]  /*58f0*/  HMMA.16816.F32.BF16 R24, R172.reuse, R154, R24 ;  /* 0x0000009aac18723c */ /* 0x040fe20000041818 */
[----:B------:R-:W2:Y:S07]  /*5900*/  LDSM.16.M88.4 R152, [R191+0x11100] ;  /* 0x01110000bf98783b */ /* 0x000eae0000000200 */
[C---:B------:R-:W-:Y:S08]  /*5910*/  HMMA.16816.F32.BF16 R28, R172.reuse, R156, R28 ;  /* 0x0000009cac1c723c */ /* 0x040ff0000004181c */
[----:B------:R-:W-:Y:S01]  /*5920*/  HMMA.16816.F32.BF16 R32, R172, R158, R32 ;  /* 0x0000009eac20723c */ /* 0x000fe20000041820 */
[----:B------:R-:W2:Y:S07]  /*5930*/  LDSM.16.M88.4 R156, [R191+0x11900] ;  /* 0x01190000bf9c783b */ /* 0x000eae0000000200 */
[C---:B-1----:R-:W-:Y:S01]  /*5940*/  HMMA.16816.F32.BF16 R4, R160.reuse, R176, R4 ;  /* 0x000000b0a004723c */ /* 0x042fe20000041804 */
[----:B------:R-:W1:Y:S07]  /*5950*/  LDSM.16.M88.4 R172, [R185+0x8000] ;  /* 0x00800000b9ac783b */ /* 0x000e6e0000000200 */
[C---:B------:R-:W-:Y:S08]  /*5960*/  HMMA.16816.F32.BF16 R8, R160.reuse, R178, R8 ;  /* 0x000000b2a008723c */ /* 0x040ff00000041808 */
[C---:B---3--:R-:W-:Y:S08]  /*5970*/  HMMA.16816.F32.BF16 R12, R160.reuse, R136, R12 ;  /* 0x00000088a00c723c */ /* 0x048ff0000004180c */
[C---:B------:R-:W-:Y:S01]  /*5980*/  HMMA.16816.F32.BF16 R16, R160.reuse, R138, R16 ;  /* 0x0000008aa010723c */ /* 0x040fe20000041810 */
[----:B------:R-:W3:Y:S07]  /*5990*/  LDSM.16.M88.4 R136, [R3+0x10900] ;  /* 0x010900000388783b */ /* 0x000eee0000000200 */
[C---:B----4-:R-:W-:Y:S08]  /*59a0*/  HMMA.16816.F32.BF16 R20, R160.reuse, R144, R20 ;  /* 0x00000090a014723c */ /* 0x050ff00000041814 */
[C---:B------:R-:W-:Y:S08]  /*59b0*/  HMMA.16816.F32.BF16 R24, R160.reuse, R146, R24 ;  /* 0x00000092a018723c */ /* 0x040ff00000041818 */
[C---:B-----5:R-:W-:Y:S08]  /*59c0*/  HMMA.16816.F32.BF16 R28, R160.reuse, R148, R28 ;  /* 0x00000094a01c723c */ /* 0x060ff0000004181c */
[----:B------:R-:W-:Y:S08]  /*59d0*/  HMMA.16816.F32.BF16 R32, R160, R150, R32 ;  /* 0x00000096a020723c */ /* 0x000ff00000041820 */
[C---:B------:R-:W-:Y:S08]  /*59e0*/  HMMA.16816.F32.BF16 R4, R164.reuse, R168, R4 ;  /* 0x000000a8a404723c */ /* 0x040ff00000041804 */
[C---:B------:R-:W-:Y:S08]  /*59f0*/  HMMA.16816.F32.BF16 R8, R164.reuse, R170, R8 ;  /* 0x000000aaa408723c */ /* 0x040ff00000041808 */
[C---:B--2---:R-:W-:Y:S08]  /*5a00*/  HMMA.16816.F32.BF16 R12, R164.reuse, R140, R12 ;  /* 0x0000008ca40c723c */ /* 0x044ff0000004180c */
[C---:B------:R-:W-:Y:S01]  /*5a10*/  HMMA.16816.F32.BF16 R16, R164.reuse, R142, R16 ;  /* 0x0000008ea410723c */ /* 0x040fe20000041810 */
[----:B------:R-:W2:Y:S07]  /*5a20*/  LDSM.16.M88.4 R140, [R3+0x11100] ;  /* 0x01110000038c783b */ /* 0x000eae0000000200 */
        /* <DEDUP_REMOVED lines=8> */
[----:B------:R-:W1:Y:S01]  /*5ab0*/  LDSM.16.M88.4 R136, [R3+0x11900] ;  /* 0x011900000388783b */ /* 0x000e620000000200 */
[----:B------:R-:W-:Y:S04]  /*5ac0*/  DEPBAR.LE SB0, 0x2 ;  /* 0x000080800000791a */ /* 0x000fe80000000000 */
[----:B------:R-:W-:Y:S02]  /*5ad0*/  FMUL.FTZ R170, R4, c[0x0][0x320] ;  /* 0x0000c80004aa7a20 */ /* 0x000fe40000410000 */
[C---:B--2---:R-:W-:Y:S04]  /*5ae0*/  HMMA.16816.F32.BF16 R20, R172.reuse, R140, R20 ;  /* 0x0000008cac14723c */ /* 0x044fe80000041814 */
[----:B------:R-:W2:Y:S01]  /*5af0*/  MUFU.TANH R170, R170 ;  /* 0x000000aa00aa7308 */ /* 0x000ea20000002400 */
[----:B------:R-:W-:Y:S01]  /*5b00*/  FMUL.FTZ R155, R5, c[0x0][0x320] ;  /* 0x0000c800059b7a20 */ /* 0x000fe20000410000 */
[----:B------:R-:W-:Y:S01]  /*5b10*/  BAR.SYNC.DEFER_BLOCKING 0x0 ;  /* 0x0000000000007b1d */ /* 0x000fe20000010000 */
[----:B------:R-:W-:Y:S01]  /*5b20*/  FMUL.FTZ R169, R6, c[0x0][0x320] ;  /* 0x0000c80006a97a20 */ /* 0x000fe20000410000 */
[C---:B------:R-:W-:Y:S04]  /*5b30*/  HMMA.16816.F32.BF16 R24, R172.reuse, R142, R24 ;  /* 0x0000008eac18723c */ /* 0x040fe80000041818 */
[----:B------:R-:W-:Y:S02]  /*5b40*/  FMUL.FTZ R171, R8, c[0x0][0x320] ;  /* 0x0000c80008ab7a20 */ /* 0x000fe40000410000 */
[----:B------:R-:W-:Y:S02]  /*5b50*/  FMUL.FTZ R168, R7, c[0x0][0x320] ;  /* 0x0000c80007a87a20 */ /* 0x000fe40000410000 */
[----:B------:R-:W-:Y:S04]  /*5b60*/  FMUL.FTZ R229, R9, c[0x0][0x320] ;  /* 0x0000c80009e57a20 */ /* 0x000fe80000410000 */
[----:B------:R-:W-:Y:S02]  /*5b70*/  FMUL.FTZ R228, R10, c[0x0][0x320] ;  /* 0x0000c8000ae47a20 */ /* 0x000fe40000410000 */
[----:B------:R-:W-:Y:S02]  /*5b80*/  FMUL.FTZ R178, R11, c[0x0][0x320] ;  /* 0x0000c8000bb27a20 */ /* 0x000fe40000410000 */
[----:B------:R-:W-:Y:S02]  /*5b90*/  FMUL.FTZ R177, R12, c[0x0][0x320] ;  /* 0x0000c8000cb17a20 */ /* 0x000fe40000410000 */
[----:B------:R-:W-:Y:S02]  /*5ba0*/  FMUL.FTZ R179, R13, c[0x0][0x320] ;  /* 0x0000c8000db37a20 */ /* 0x000fe40000410000 */
[----:B------:R-:W-:Y:S01]  /*5bb0*/  FMUL.FTZ R218, R14, c[0x0][0x320] ;  /* 0x0000c8000eda7a20 */ /* 0x000fe20000410000 */
[----:B--2---:R-:W-:Y:S01]  /*5bc0*/  FMNMX.FTZ R2, R170, R133, !PT ;  /* 0x00000085aa027209 */ /* 0x004fe20007810000 */
[----:B------:R-:W2:Y:S01]  /*5bd0*/  MUFU.TANH R155, R155 ;  /* 0x0000009b009b7308 */ /* 0x000ea20000002400 */
[----:B------:R-:W-:Y:S01]  /*5be0*/  LDSM.16.MT88.4 R140, [R135+UR4+0x2900] ;  /* 0x00290004878c783b */ /* 0x000fe20008004200 */
[----:B------:R-:W-:Y:S01]  /*5bf0*/  FMUL.FTZ R182, R15, c[0x0][0x320] ;  /* 0x0000c8000fb67a20 */ /* 0x000fe20000410000 */
[C---:B-1----:R-:W-:Y:S03]  /*5c00*/  HMMA.16816.F32.BF16 R28, R172.reuse, R136, R28 ;  /* 0x00000088ac1c723c */ /* 0x042fe6000004181c */
[----:B------:R-:W-:Y:S02]  /*5c10*/  FMUL.FTZ R181, R16, c[0x0][0x320] ;  /* 0x0000c80010b57a20 */ /* 0x000fe40000410000 */
[----:B------:R-:W-:Y:S01]  /*5c20*/  FMUL.FTZ R183, R17, c[0x0][0x320] ;  /* 0x0000c80011b77a20 */ /* 0x000fe20000410000 */
[----:B------:R-:W-:Y:S01]  /*5c30*/  LDSM.16.MT88.4 R144, [R184+UR4+0x3900] ;  /* 0x00390004b890783b */ /* 0x000fe20008004200 */
[----:B------:R-:W1:Y:S01]  /*5c40*/  MUFU.TANH R169, R169 ;  /* 0x000000a900a97308 */ /* 0x000e620000002400 */
[----:B------:R-:W-:Y:S04]  /*5c50*/  HMMA.16816.F32.BF16 R32, R172, R138, R32 ;  /* 0x0000008aac20723c */ /* 0x000fe80000041820 */
[----:B------:R-:W-:Y:S01]  /*5c60*/  FMUL.FTZ R226, R18, c[0x0][0x320] ;  /* 0x0000c80012e27a20 */ /* 0x000fe20000410000 */
[----:B------:R-:W-:Y:S01]  /*5c70*/  IADD3 R136, R184, UR4, RZ ;  /* 0x00000004b8887c10 */ /* 0x000fe2000fffe0ff */
[----:B------:R-:W-:Y:S02]  /*5c80*/  FMUL.FTZ R220, R19, c[0x0][0x320] ;  /* 0x0000c80013dc7a20 */ /* 0x000fe40000410000 */
[----:B------:R-:W-:Y:S01]  /*5c90*/  FMUL.FTZ R227, R20, c[0x0][0x320] ;  /* 0x0000c80014e37a20 */ /* 0x000fe20000410000 */
[----:B------:R-:W3:Y:S03]  /*5ca0*/  MUFU.TANH R168, R168 ;  /* 0x000000a800a87308 */ /* 0x000ee60000002400 */
[----:B------:R-:W-:Y:S01]  /*5cb0*/  FMUL.FTZ R225, R21, c[0x0][0x320] ;  /* 0x0000c80015e17a20 */ /* 0x000fe20000410000 */
[----:B--2---:R-:W-:Y:S01]  /*5cc0*/  FMNMX.FTZ R2, R155, R2, !PT ;  /* 0x000000029b027209 */ /* 0x004fe20007810000 */
[----:B------:R-:W-:Y:S02]  /*5cd0*/  FMUL.FTZ R224, R22, c[0x0][0x320] ;  /* 0x0000c80016e07a20 */ /* 0x000fe40000410000 */
[----:B------:R-:W-:Y:S02]  /*5ce0*/  FMUL.FTZ R222, R23, c[0x0][0x320] ;  /* 0x0000c80017de7a20 */ /* 0x000fe40000410000 */
[----:B------:R-:W-:Y:S01]  /*5cf0*/  FMUL.FTZ R167, R24, c[0x0][0x320] ;  /* 0x0000c80018a77a20 */ /* 0x000fe20000410000 */
[----:B------:R-:W2:Y:S01]  /*5d00*/  MUFU.TANH R171, R171 ;  /* 0x000000ab00ab7308 */ /* 0x000ea20000002400 */
[----:B------:R-:W-:Y:S02]  /*5d10*/  FMUL.FTZ R165, R25, c[0x0][0x320] ;  /* 0x0000c80019a57a20 */ /* 0x000fe40000410000 */
[----:B------:R-:W-:Y:S01]  /*5d20*/  FMUL.FTZ R166, R26, c[0x0][0x320] ;  /* 0x0000c8001aa67a20 */ /* 0x000fe20000410000 */
[----:B-1----:R-:W-:Y:S01]  /*5d30*/  FMNMX.FTZ R3, R169, R0, !PT ;  /* 0x00000000a9037209 */ /* 0x002fe20007810000 */
[----:B------:R-:W-:Y:S02]  /*5d40*/  FMUL.FTZ R164, R27, c[0x0][0x320] ;  /* 0x0000c8001ba47a20 */ /* 0x000fe40000410000 */
[----:B------:R-:W-:Y:S02]  /*5d50*/  FMUL.FTZ R163, R28, c[0x0][0x320] ;  /* 0x0000c8001ca37a20 */ /* 0x000fe40000410000 */
[----:B------:R-:W-:Y:S01]  /*5d60*/  FMUL.FTZ R161, R29, c[0x0][0x320] ;  /* 0x0000c8001da17a20 */ /* 0x000fe20000410000 */
[----:B------:R-:W1:Y:S01]  /*5d70*/  MUFU.TANH R229, R229 ;  /* 0x000000e500e57308 */ /* 0x000e620000002400 */
[----:B------:R-:W-:Y:S02]  /*5d80*/  FMUL.FTZ R162, R30, c[0x0][0x320] ;  /* 0x0000c8001ea27a20 */ /* 0x000fe40000410000 */
[----:B------:R-:W-:Y:S01]  /*5d90*/  FMUL.FTZ R160, R31, c[0x0][0x320] ;  /* 0x0000c8001fa07a20 */ /* 0x000fe20000410000 */
[----:B---3--:R-:W-:Y:S01]  /*5da0*/  FMNMX.FTZ R3, R168, R3, !PT ;  /* 0x00000003a8037209 */ /* 0x008fe20007810000 */
[----:B------:R-:W-:Y:S02]  /*5db0*/  FMUL.FTZ R32, R32, c[0x0][0x320] ;  /* 0x0000c80020207a20 */ /* 0x000fe40000410000 */
[----:B------:R-:W-:Y:S02]  /*5dc0*/  FMUL.FTZ R33, R33, c[0x0][0x320] ;  /* 0x0000c80021217a20 */ /* 0x000fe40000410000 */
[----:B------:R-:W-:Y:S01]  /*5dd0*/  FMUL.FTZ R34, R34, c[0x0][0x320] ;  /* 0x0000c80022227a20 */ /* 0x000fe20000410000 */
[----:B------:R-:W3:Y:S01]  /*5de0*/  MUFU.TANH R228, R228 ;  /* 0x000000e400e47308 */ /* 0x000ee20000002400 */
[----:B------:R-:W-:Y:S01]  /*5df0*/  FMUL.FTZ R154, R35, c[0x0][0x320] ;  /* 0x0000c800239a7a20 */ /* 0x000fe20000410000 */
[----:B--2---:R-:W-:Y:S08]  /*5e00*/  FMNMX.FTZ R2, R171, R2, !PT ;  /* 0x00000002ab027209 */ /* 0x004ff00007810000 */
[----:B------:R-:W2:Y:S01]  /*5e10*/  MUFU.TANH R178, R178 ;  /* 0x000000b200b27308 */ /* 0x000ea20000002400 */
[----:B-1----:R-:W-:Y:S09]  /*5e20*/  FMNMX.FTZ R2, R229, R2, !PT ;  /* 0x00000002e5027209 */ /* 0x002ff20007810000 */
[----:B------:R-:W1:Y:S01]  /*5e30*/  MUFU.TANH R177, R177 ;  /* 0x000000b100b17308 */ /* 0x000e620000002400 */
[----:B---3--:R-:W-:Y:S09]  /*5e40*/  FMNMX.FTZ R3, R228, R3, !PT ;  /* 0x00000003e4037209 */ /* 0x008ff20007810000 */
[----:B------:R-:W3:Y:S01]  /*5e50*/  MUFU.TANH R179, R179 ;  /* 0x000000b300b37308 */ /* 0x000ee20000002400 */
[----:B--2---:R-:W-:Y:S09]  /*5e60*/  FMNMX.FTZ R3, R178, R3, !PT ;  /* 0x00000003b2037209 */ /* 0x004ff20007810000 */
        /* <DEDUP_REMOVED lines=43> */
[----:B-1----:R-:W-:Y:S05]  /*6120*/  FMNMX.FTZ R35, R157, R2, !PT ;  /* 0x000000029d237209 */ /* 0x002fea0007810000 */
[----:B------:R-:W1:Y:S01]  /*6130*/  SHFL.BFLY PT, R2, R35, 0x2, 0x1f ;  /* 0x0c401f0023027f89 */ /* 0x000e6200000e0000 */
[----:B---3--:R-:W-:Y:S04]  /*6140*/  FMNMX.FTZ R3, R156, R3, !PT ;  /* 0x000000039c037209 */ /* 0x008fe80007810000 */
[----:B--2---:R-:W-:Y:S05]  /*6150*/  FMNMX.FTZ R34, R154, R3, !PT ;  /* 0x000000039a227209 */ /* 0x004fea0007810000 */
[----:B------:R-:W2:Y:S01]  /*6160*/  SHFL.BFLY PT, R3, R34, 0x2, 0x1f ;  /* 0x0c401f0022037f89 */ /* 0x000ea200000e0000 */
[----:B-1----:R-:W-:Y:S07]  /*6170*/  FMNMX.FTZ R33, R35, R2, !PT ;  /* 0x0000000223217209 */ /* 0x002fee0007810000 */
[----:B------:R-:W1:Y:S01]  /*6180*/  SHFL.BFLY PT, R132, R33, 0x1, 0x1f ;  /* 0x0c201f0021847f89 */ /* 0x000e6200000e0000 */
[----:B--2---:R-:W-:Y:S07]  /*6190*/  FMNMX.FTZ R32, R34, R3, !PT ;  /* 0x0000000322207209 */ /* 0x004fee0007810000 */
[----:B------:R-:W2:Y:S01]  /*61a0*/  SHFL.BFLY PT, R3, R32, 0x1, 0x1f ;  /* 0x0c201f0020037f89 */ /* 0x000ea200000e0000 */
[----:B-1----:R-:W-:Y:S05]  /*61b0*/  FMNMX.FTZ R132, R33, R132, !PT ;  /* 0x0000008421847209 */ /* 0x002fea0007810000 */
[C---:B------:R-:W-:Y:S01]  /*61c0*/  FADD.FTZ R4, -R132.reuse, R133 ;  /* 0x0000008584047221 */ /* 0x040fe20000010100 */
[----:B------:R-:W-:Y:S01]  /*61d0*/  IADD3 R133, R189, R136, RZ ;  /* 0x00000088bd857210 */ /* 0x000fe20007ffe0ff */
[----:B------:R-:W-:Y:S02]  /*61e0*/  FMUL.FTZ R158, R132, c[0x0][0x2d0] ;  /* 0x0000b400849e7a20 */ /* 0x000fe40000410000 */
[----:B------:R-:W-:Y:S02]  /*61f0*/  FMUL.FTZ R2, R4, c[0x0][0x2d0] ;  /* 0x0000b40004027a20 */ /* 0x000fe40000410000 */
[--C-:B------:R-:W-:Y:S01]  /*6200*/  FFMA.FTZ R175, R155, c[0x0][0x2d0], -R158.reuse ;  /* 0x0000b4009baf7a23 */ /* 0x100fe2000001089e */
[----:B------:R-:W-:Y:S01]  /*6210*/  LDSM.16.MT88.4 R136, [R133+0x100] ;  /* 0x000100008588783b */ /* 0x000fe20000004200 */
[--C-:B------:R-:W-:Y:S02]  /*6220*/  FFMA.FTZ R176, R170, c[0x0][0x2d0], -R158.reuse ;  /* 0x0000b400aab07a23 */ /* 0x100fe4000001089e */
[--C-:B------:R-:W-:Y:S01]  /*6230*/  FFMA.FTZ R174, R171, c[0x0][0x2d0], -R158.reuse ;  /* 0x0000b400abae7a23 */ /* 0x100fe2000001089e */
[----:B------:R-:W1:Y:S01]  /*6240*/  MUFU.EX2 R2, R2 ;  /* 0x0000000200027308 */ /* 0x000e620000000800 */
[--C-:B------:R-:W-:Y:S02]  /*6250*/  FFMA.FTZ R173, R229, c[0x0][0x2d0], -R158.reuse ;  /* 0x0000b400e5ad7a23 */ /* 0x100fe4000001089e */
[--C-:B------:R-:W-:Y:S01]  /*6260*/  FFMA.FTZ R229, R165, c[0x0][0x2d0], -R158.reuse ;  /* 0x0000b400a5e57a23 */ /* 0x100fe2000001089e */
[----:B--2---:R-:W-:Y:S01]  /*6270*/  FMNMX.FTZ R3, R32, R3, !PT ;  /* 0x0000000320037209 */ /* 0x004fe20007810000 */
[----:B------:R-:W-:Y:S01]  /*6280*/  LDSM.16.MT88.4 R148, [R133+0x3900] ;  /* 0x003900008594783b */ /* 0x000fe20000004200 */
[--C-:B------:R-:W-:Y:S02]  /*6290*/  FFMA.FTZ R230, R163, c[0x0][0x2d0], -R158.reuse ;  /* 0x0000b400a3e67a23 */ /* 0x100fe4000001089e */
[----:B------:R-:W-:Y:S02]  /*62a0*/  FFMA.FTZ R233, R161, c[0x0][0x2d0], -R158 ;  /* 0x0000b400a1e97a23 */ /* 0x000fe4000001089e */
[C---:B------:R-:W-:Y:S01]  /*62b0*/  FMUL.FTZ R155, R3.reuse, c[0x0][0x2d0] ;  /* 0x0000b400039b7a20 */ /* 0x040fe20000410000 */
[----:B------:R-:W-:Y:S01]  /*62c0*/  MUFU.EX2 R176, R176 ;  /* 0x000000b000b07308 */ /* 0x000fe20000000800 */
[----:B------:R-:W-:Y:S01]  /*62d0*/  FADD.FTZ R4, -R3, R0 ;  /* 0x0000000003047221 */ /* 0x000fe20000010100 */
[----:B------:R-:W2:Y:S01]  /*62e0*/  LDSM.16.MT88.4 R32, [R184+UR4+0x100] ;  /* 0x00010004b820783b */ /* 0x000ea20008004200 */
[--C-:B------:R-:W-:Y:S02]  /*62f0*/  FFMA.FTZ R172, R169, c[0x0][0x2d0], -R155.reuse ;  /* 0x0000b400a9ac7a23 */ /* 0x100fe4000001089b */
[--C-:B------:R-:W-:Y:S02]  /*6300*/  FFMA.FTZ R171, R168, c[0x0][0x2d0], -R155.reuse ;  /* 0x0000b400a8ab7a23 */ /* 0x100fe4000001089b */
[--C-:B------:R-:W-:Y:S02]  /*6310*/  FFMA.FTZ R170, R228, c[0x0][0x2d0], -R155.reuse ;  /* 0x0000b400e4aa7a23 */ /* 0x100fe4000001089b */
[--C-:B------:R-:W-:Y:S01]  /*6320*/  FFMA.FTZ R169, R178, c[0x0][0x2d0], -R155.reuse ;  /* 0x0000b400b2a97a23 */ /* 0x100fe2000001089b */
[----:B------:R-:W3:Y:S01]  /*6330*/  MUFU.EX2 R175, R175 ;  /* 0x000000af00af7308 */ /* 0x000ee20000000800 */
[----:B------:R-:W-:Y:S02]  /*6340*/  FMUL.FTZ R0, R4, c[0x0][0x2d0] ;  /* 0x0000b40004007a20 */ /* 0x000fe40000410000 */
[C---:B-1----:R-:W-:Y:S02]  /*6350*/  FMUL.FTZ R4, R2.reuse, R128 ;  /* 0x0000008002047220 */ /* 0x042fe40000410000 */
        /* <DEDUP_REMOVED lines=15> */
[----:B------:R-:W-:Y:S01]  /*6450*/  FMUL.FTZ R29, R2, R105 ;  /* 0x00000069021d7220 */ /* 0x000fe20000410000 */
[----:B------:R-:W3:Y:S01]  /*6460*/  MUFU.EX2 R173, R173 ;  /* 0x000000ad00ad7308 */ /* 0x000ee20000000800 */
[--C-:B------:R-:W-:Y:S02]  /*6470*/  FFMA.FTZ R228, R166, c[0x0][0x2d0], -R155.reuse ;  /* 0x0000b400a6e47a23 */ /* 0x100fe4000001089b */
[--C-:B------:R-:W-:Y:S02]  /*6480*/  FFMA.FTZ R231, R164, c[0x0][0x2d0], -R155.reuse ;  /* 0x0000b400a4e77a23 */ /* 0x100fe4000001089b */
[C---:B-1----:R-:W-:Y:S02]  /*6490*/  FMUL.FTZ R6, R0.reuse, R130 ;  /* 0x0000008200067220 */ /* 0x042fe40000410000 */
[C---:B------:R-:W-:Y:S02]  /*64a0*/  FMUL.FTZ R7, R0.reuse, R131 ;  /* 0x0000008300077220 */ /* 0x040fe40000410000 */
[C---:B------:R-:W-:Y:S01]  /*64b0*/  FMUL.FTZ R10, R0.reuse, R126 ;  /* 0x0000007e000a7220 */ /* 0x040fe20000410000 */
[----:B------:R-:W-:Y:S01]  /*64c0*/  MUFU.EX2 R172, R172 ;  /* 0x000000ac00ac7308 */ /* 0x000fe20000000800 */
[C---:B------:R-:W-:Y:S02]  /*64d0*/  FMUL.FTZ R11, R0.reuse, R127 ;  /* 0x0000007f000b7220 */ /* 0x040fe40000410000 */
[----:B------:R-:W1:Y:S01]  /*64e0*/  LDSM.16.MT88.4 R124, [R135+UR4+0x100] ;  /* 0x00010004877c783b */ /* 0x000e620008004200 */
[C---:B------:R-:W-:Y:S02]  /*64f0*/  FMUL.FTZ R14, R0.reuse, R122 ;  /* 0x0000007a000e7220 */ /* 0x040fe40000410000 */
[C---:B------:R-:W-:Y:S02]  /*6500*/  FMUL.FTZ R15, R0.reuse, R123 ;  /* 0x0000007b000f7220 */ /* 0x040fe40000410000 */
[C---:B------:R-:W-:Y:S02]  /*6510*/  FMUL.FTZ R18, R0.reuse, R118 ;  /* 0x0000007600127220 */ /* 0x040fe40000410000 */
[----:B------:R-:W4:Y:S01]  /*6520*/  MUFU.EX2 R171, R171 ;  /* 0x000000ab00ab7308 */ /* 0x000f220000000800 */
[C---:B------:R-:W-:Y:S02]  /*6530*/  FMUL.FTZ R19, R0.reuse, R119 ;  /* 0x0000007700137220 */ /* 0x040fe40000410000 */
[----:B------:R-:W-:Y:S01]  /*6540*/  LDSM.16.MT88.4 R116, [R135+UR4+0x900] ;  /* 0x000900048774783b */ /* 0x000fe20008004200 */
[----:B---3--:R-:W-:Y:S01]  /*6550*/  F2FP.BF16.PACK_AB R130, R173, R174 ;  /* 0x000000aead82723e */ /* 0x008fe200000010ff */
[C---:B------:R-:W-:Y:S02]  /*6560*/  FMUL.FTZ R22, R0.reuse, R114 ;  /* 0x0000007200167220 */ /* 0x040fe40000410000 */
[C---:B------:R-:W-:Y:S02]  /*6570*/  FMUL.FTZ R23, R0.reuse, R115 ;  /* 0x0000007300177220 */ /* 0x040fe40000410000 */
[C---:B------:R-:W-:Y:S01]  /*6580*/  FMUL.FTZ R26, R0.reuse, R110 ;  /* 0x0000006e001a7220 */ /* 0x040fe20000410000 */
[----:B------:R-:W-:Y:S01]  /*6590*/  MUFU.EX2 R170, R170 ;  /* 0x000000aa00aa7308 */ /* 0x000fe20000000800 */
[----:B------:R-:W-:Y:S01]  /*65a0*/  LDSM.16.MT88.4 R112, [R184+UR4+0x2100] ;  /* 0x00210004b870783b */ /* 0x000fe20008004200 */
[C---:B------:R-:W-:Y:S02]  /*65b0*/  FMUL.FTZ R27, R0.reuse, R111 ;  /* 0x0000006f001b7220 */ /* 0x040fe40000410000 */
[C---:B------:R-:W-:Y:S02]  /*65c0*/  FMUL.FTZ R30, R0.reuse, R106 ;  /* 0x0000006a001e7220 */ /* 0x040fe40000410000 */
[----:B------:R-:W-:Y:S02]  /*65d0*/  FMUL.FTZ R31, R0, R107 ;  /* 0x0000006b001f7220 */ /* 0x000fe40000410000 */
[--C-:B------:R-:W-:Y:S01]  /*65e0*/  FFMA.FTZ R232, R162, c[0x0][0x2d0], -R155.reuse ;  /* 0x0000b400a2e87a23 */ /* 0x100fe2000001089b */
[----:B------:R-:W-:Y:S01]  /*65f0*/  LDSM.16.MT88.4 R104, [R133+0x2100] ;  /* 0x002100008568783b */ /* 0x000fe20000004200 */
[----:B------:R-:W3:Y:S01]  /*6600*/  MUFU.EX2 R169, R169 ;  /* 0x000000a900a97308 */ /* 0x000ee20000000800 */
[--C-:B------:R-:W-:Y:S02]  /*6610*/  FFMA.FTZ R235, R160, c[0x0][0x2d0], -R155.reuse ;  /* 0x0000b400a0eb7a23 */ /* 0x100fe4000001089b */
[--C-:B------:R-:W-:Y:S01]  /*6620*/  FFMA.FTZ R234, R159, c[0x0][0x2d0], -R158.reuse ;  /* 0x0000b4009fea7a23 */ /* 0x100fe2000001089e */
[----:B----4-:R-:W-:Y:S01]  /*6630*/  F2FP.BF16.PACK_AB R129, R171, R172 ;  /* 0x000000acab81723e */ /* 0x010fe200000010ff */
[--C-:B------:R-:W-:Y:S02]  /*6640*/  FFMA.FTZ R236, R156, c[0x0][0x2d0], -R155.reuse ;  /* 0x0000b4009cec7a23 */ /* 0x100fe4000001089b */
[----:B------:R-:W-:Y:S01]  /*6650*/  LDSM.16.MT88.4 R160, [R184+UR4+0x5900] ;  /* 0x00590004b8a0783b */ /* 0x000fe20008004200 */
        /* <DEDUP_REMOVED lines=10> */
[----:B---3--:R-:W-:Y:S01]  /*6700*/  F2FP.BF16.PACK_AB R131, R169, R170 ;  /* 0x000000aaa983723e */ /* 0x008fe200000010ff */
[C---:B------:R-:W-:Y:S02]  /*6710*/  FMUL.FTZ R44, R2.reuse, R44 ;  /* 0x0000002c022c7220 */ /* 0x040fe40000410000 */
[----:B------:R-:W-:Y:S02]  /*6720*/  FMUL.FTZ R45, R2, R45 ;  /* 0x0000002d022d7220 */ /* 0x000fe40000410000 */
[C---:B------:R-:W-:Y:S02]  /*6730*/  FMUL.FTZ R46, R0.reuse, R46 ;  /* 0x0000002e002e7220 */ /* 0x040fe40000410000 */
[C---:B--2---:R-:W-:Y:S01]  /*6740*/  HMMA.16816.F32.BF16 R4, R128.reuse, R32, R4 ;  /* 0x000000208004723c */ /* 0x044fe20000041804 */
[----:B------:R-:W-:Y:S04]  /*6750*/  MUFU.EX2 R231, R231 ;  /* 0x000000e700e77308 */ /* 0x000fe80000000800 */
[----:B------:R-:W-:Y:S02]  /*6760*/  FMUL.FTZ R47, R0, R47 ;  /* 0x0000002f002f7220 */ /* 0x000fe40000410000 */
[----:B------:R-:W-:Y:S01]  /*6770*/  IADD3 R32, R135, UR4, RZ ;  /* 0x0000000487207c10 */ /* 0x000fe2000fffe0ff */
[C---:B------:R-:W-:Y:S03]  /*6780*/  HMMA.16816.F32.BF16 R8, R128.reuse, R34, R8 ;  /* 0x000000228008723c */ /* 0x040fe60000041808 */
[----:B------:R-:W-:Y:S01]  /*6790*/  MUFU.EX2 R230, R230 ;  /* 0x000000e600e67308 */ /* 0x000fe20000000800 */
[----:B------:R-:W-:Y:S01]  /*67a0*/  IADD3 R168, R189, R32, RZ ;  /* 0x00000020bda87210 */ /* 0x000fe20007ffe0ff */
[C---:B------:R-:W-:Y:S02]  /*67b0*/  FMUL.FTZ R32, R2.reuse, R100 ;  /* 0x0000006402207220 */ /* 0x040fe40000410000 */
[----:B------:R-:W-:Y:S01]  /*67c0*/  FMUL.FTZ R33, R2, R101 ;  /* 0x0000006502217220 */ /* 0x000fe20000410000 */
[C---:B------:R-:W-:Y:S01]  /*67d0*/  HMMA.16816.F32.BF16 R12, R128.reuse, R136, R12 ;  /* 0x00000088800c723c */ /* 0x040fe2000004180c */
[----:B------:R-:W2:Y:S03]  /*67e0*/  LDSM.16.MT88.4 R120, [R168+0x100] ;  /* 0x00010000a878783b */ /* 0x000ea60000004200 */
[C---:B------:R-:W-:Y:S01]  /*67f0*/  FMUL.FTZ R34, R0.reuse, R102 ;  /* 0x0000006600227220 */ /* 0x040fe20000410000 */
[----:B------:R-:W-:Y:S01]  /*6800*/  MUFU.EX2 R233, R233 ;  /* 0x000000e900e97308 */ /* 0x000fe20000000800 */
[----:B------:R-:W-:Y:S02]  /*6810*/  FMUL.FTZ R35, R0, R103 ;  /* 0x0000006700237220 */ /* 0x000fe40000410000 */
[C---:B------:R-:W-:Y:S01]  /*6820*/  HMMA.16816.F32.BF16 R16, R128.reuse, R138, R16 ;  /* 0x0000008a8010723c */ /* 0x040fe20000041810 */
[----:B------:R-:W3:Y:S03]  /*6830*/  LDSM.16.MT88.4 R100, [R135+UR4+0x2100] ;  /* 0x002100048764783b */ /* 0x000ee60008004200 */
[C---:B------:R-:W-:Y:S02]  /*6840*/  FMUL.FTZ R48, R2.reuse, R48 ;  /* 0x0000003002307220 */ /* 0x040fe40000410000 */
[----:B------:R-:W-:Y:S01]  /*6850*/  FMUL.FTZ R49, R2, R49 ;  /* 0x0000003102317220 */ /* 0x000fe20000410000 */
[----:B------:R-:W-:Y:S01]  /*6860*/  MUFU.EX2 R232, R232 ;  /* 0x000000e800e87308 */ /* 0x000fe20000000800 */
[C---:B-1----:R-:W-:Y:S01]  /*6870*/  HMMA.16816.F32.BF16 R20, R128.reuse, R124, R20 ;  /* 0x0000007c8014723c */ /* 0x042fe20000041814 */
[----:B------:R-:W1:Y:S03]  /*6880*/  LDSM.16.MT88.4 R108, [R168+0x2100] ;  /* 0x00210000a86c783b */ /* 0x000e660000004200 */
[C---:B------:R-:W-:Y:S02]  /*6890*/  FMUL.FTZ R50, R0.reuse, R50 ;  /* 0x0000003200327220 */ /* 0x040fe40000410000 */
[----:B------:R-:W-:Y:S02]  /*68a0*/  FMUL.FTZ R51, R0, R51 ;  /* 0x0000003300337220 */ /* 0x000fe40000410000 */
[C---:B------:R-:W-:Y:S01]  /*68b0*/  HMMA.16816.F32.BF16 R24, R128.reuse, R126, R24 ;  /* 0x0000007e8018723c */ /* 0x040fe20000041818 */
[----:B------:R-:W-:Y:S01]  /*68c0*/  LDSM.16.MT88.4 R124, [R184+UR4+0x2900] ;  /* 0x00290004b87c783b */ /* 0x000fe20008004200 */
[----:B------:R-:W-:Y:S02]  /*68d0*/  MUFU.EX2 R235, R235 ;  /* 0x000000eb00eb7308 */ /* 0x000fe40000000800 */
[C---:B------:R-:W-:Y:S02]  /*68e0*/  FMUL.FTZ R52, R2.reuse, R52 ;  /* 0x0000003402347220 */ /* 0x040fe40000410000 */
[----:B------:R-:W-:Y:S02]  /*68f0*/  FMUL.FTZ R53, R2, R53 ;  /* 0x0000003502357220 */ /* 0x000fe40000410000 */
[C---:B------:R-:W-:Y:S01]  /*6900*/  FMUL.FTZ R54, R0.reuse, R54 ;  /* 0x0000003600367220 */ /* 0x040fe20000410000 */
[----:B------:R-:W-:Y:S03]  /*6910*/  LDSM.16.MT88.4 R136, [R133+0x2900] ;  /* 0x002900008588783b */ /* 0x000fe60000004200 */
[----:B------:R-:W-:Y:S01]  /*6920*/  FMUL.FTZ R55, R0, R55 ;  /* 0x0000003700377220 */ /* 0x000fe20000410000 */
[----:B------:R-:W-:Y:S01]  /*6930*/  MUFU.EX2 R234, R234 ;  /* 0x000000ea00ea7308 */ /* 0x000fe20000000800 */
[C---:B------:R-:W-:Y:S02]  /*6940*/  FMUL.FTZ R56, R2.reuse, R56 ;  /* 0x0000003802387220 */ /* 0x040fe40000410000 */
[----:B------:R-:W-:Y:S01]  /*6950*/  FMUL.FTZ R57, R2, R57 ;  /* 0x0000003902397220 */ /* 0x000fe20000410000 */
[C---:B--2---:R-:W-:Y:S03]  /*6960*/  HMMA.16816.F32.BF16 R28, R128.reuse, R120, R28 ;  /* 0x00000078801c723c */ /* 0x044fe6000004181c */
[C---:B------:R-:W-:Y:S02]  /*6970*/  FMUL.FTZ R58, R0.reuse, R58 ;  /* 0x0000003a003a7220 */ /* 0x040fe40000410000 */
[----:B------:R-:W-:Y:S01]  /*6980*/  FMUL.FTZ R59, R0, R59 ;  /* 0x0000003b003b7220 */ /* 0x000fe20000410000 */
[----:B------:R-:W-:Y:S01]  /*6990*/  MUFU.EX2 R236, R236 ;  /* 0x000000ec00ec7308 */ /* 0x000fe20000000800 */
[C---:B------:R-:W-:Y:S01]  /*69a0*/  FMUL.FTZ R60, R2.reuse, R60 ;  /* 0x0000003c023c7220 */ /* 0x040fe20000410000 */
[C---:B------:R-:W-:Y:S01]  /*69b0*/  HMMA.16816.F32.BF16 R32, R128.reuse, R122, R32 ;  /* 0x0000007a8020723c */ /* 0x040fe20000041820 */
[----:B------:R-:W-:Y:S03]  /*69c0*/  LDSM.16.MT88.4 R120, [R168+0x900] ;  /* 0x00090000a878783b */ /* 0x000fe60000004200 */
[----:B------:R-:W-:Y:S02]  /*69d0*/  FMUL.FTZ R61, R2, R61 ;  /* 0x0000003d023d7220 */ /* 0x000fe40000410000 */
[C---:B------:R-:W-:Y:S02]  /*69e0*/  FMUL.FTZ R62, R0.reuse, R62 ;  /* 0x0000003e003e7220 */ /* 0x040fe40000410000 */
[C---:B------:R-:W-:Y:S04]  /*69f0*/  HMMA.16816.F32.BF16 R36, R128.reuse, R112, R36 ;  /* 0x000000708024723c */ /* 0x040fe80000041824 */
[----:B------:R-:W-:Y:S02]  /*6a00*/  FMUL.FTZ R63, R0, R63 ;  /* 0x0000003f003f7220 */ /* 0x000fe40000410000 */
[C---:B------:R-:W-:Y:S02]  /*6a10*/  FMUL.FTZ R64, R2.reuse, R64 ;  /* 0x0000004002407220 */ /* 0x040fe40000410000 */
[C---:B------:R-:W-:Y:S01]  /*6a20*/  HMMA.16816.F32.BF16 R40, R128.reuse, R114, R40 ;  /* 0x000000728028723c */ /* 0x040fe20000041828 */
[----:B------:R-:W-:Y:S03]  /*6a30*/  LDSM.16.MT88.4 R112, [R184+UR4+0x900] ;  /* 0x00090004b870783b */ /* 0x000fe60008004200 */
[----:B------:R-:W-:Y:S02]  /*6a40*/  FMUL.FTZ R65, R2, R65 ;  /* 0x0000004102417220 */ /* 0x000fe40000410000 */
[C---:B------:R-:W-:Y:S02]  /*6a50*/  FMUL.FTZ R66, R0.reuse, R66 ;  /* 0x0000004200427220 */ /* 0x040fe40000410000 */
[C---:B------:R-:W-:Y:S04]  /*6a60*/  HMMA.16816.F32.BF16 R44, R128.reuse, R104, R44 ;  /* 0x00000068802c723c */ /* 0x040fe8000004182c */
[----:B------:R-:W-:Y:S02]  /*6a70*/  FMUL.FTZ R67, R0, R67 ;  /* 0x0000004300437220 */ /* 0x000fe40000410000 */
[C---:B------:R-:W-:Y:S02]  /*6a80*/  FMUL.FTZ R68, R2.reuse, R68 ;  /* 0x0000004402447220 */ /* 0x040fe40000410000 */
[C---:B------:R-:W-:Y:S01]  /*6a90*/  HMMA.16816.F32.BF16 R48, R128.reuse, R106, R48 ;  /* 0x0000006a8030723c */ /* 0x040fe20000041830 */
[----:B------:R-:W2:Y:S03]  /*6aa0*/  LDSM.16.MT88.4 R104, [R184+UR4+0x4100] ;  /* 0x00410004b868783b */ /* 0x000ea60008004200 */
[----:B------:R-:W-:Y:S02]  /*6ab0*/  FMUL.FTZ R69, R2, R69 ;  /* 0x0000004502457220 */ /* 0x000fe40000410000 */
[C---:B------:R-:W-:Y:S02]  /*6ac0*/  FMUL.FTZ R70, R0.reuse, R70 ;  /* 0x0000004600467220 */ /* 0x040fe40000410000 */
[C---:B---3--:R-:W-:Y:S04]  /*6ad0*/  HMMA.16816.F32.BF16 R52, R128.reuse, R100, R52 ;  /* 0x000000648034723c */ /* 0x048fe80000041834 */
[----:B------:R-:W-:Y:S02]  /*6ae0*/  FMUL.FTZ R71, R0, R71 ;  /* 0x0000004700477220 */ /* 0x000fe40000410000 */
[C---:B------:R-:W-:Y:S02]  /*6af0*/  FMUL.FTZ R72, R2.reuse, R72 ;  /* 0x0000004802487220 */ /* 0x040fe40000410000 */
[C---:B------:R-:W-:Y:S01]  /*6b00*/  HMMA.16816.F32.BF16 R56, R128.reuse, R102, R56 ;  /* 0x000000668038723c */ /* 0x040fe20000041838 */
[----:B------:R-:W3:Y:S03]  /*6b10*/  LDSM.16.MT88.4 R100, [R133+0x4100] ;  /* 0x004100008564783b */ /* 0x000ee60000004200 */
[----:B------:R-:W-:Y:S02]  /*6b20*/  FMUL.FTZ R73, R2, R73 ;  /* 0x0000004902497220 */ /* 0x000fe40000410000 */
[C---:B------:R-:W-:Y:S02]  /*6b30*/  FMUL.FTZ R74, R0.reuse, R74 ;  /* 0x0000004a004a7220 */ /* 0x040fe40000410000 */
[C---:B-1----:R-:W-:Y:S04]  /*6b40*/  HMMA.16816.F32.BF16 R60, R128.reuse, R108, R60 ;  /* 0x0000006c803c723c */ /* 0x042fe8000004183c */
[----:B------:R-:W-:Y:S02]  /*6b50*/  FMUL.FTZ R75, R0, R75 ;  /* 0x0000004b004b7220 */ /* 0x000fe40000410000 */
[C---:B------:R-:W-:Y:S02]  /*6b60*/  FMUL.FTZ R84, R2.reuse, R84 ;  /* 0x0000005402547220 */ /* 0x040fe40000410000 */
[C---:B------:R-:W-:Y:S01]  /*6b70*/  HMMA.16816.F32.BF16 R64, R128.reuse, R110, R64 ;  /* 0x0000006e8040723c */ /* 0x040fe20000041840 */
[----:B------:R-:W1:Y:S03]  /*6b80*/  LDSM.16.MT88.4 R108, [R135+UR4+0x4100] ;  /* 0x00410004876c783b */ /* 0x000e660008004200 */
[----:B------:R-:W-:Y:S02]  /*6b90*/  FMUL.FTZ R85, R2, R85 ;  /* 0x0000005502557220 */ /* 0x000fe40000410000 */
[C---:B------:R-:W-:Y:S02]  /*6ba0*/  FMUL.FTZ R86, R0.reuse, R86 ;  /* 0x0000005600567220 */ /* 0x040fe40000410000 */
[----:B------:R-:W-:Y:S01]  /*6bb0*/  FMUL.FTZ R87, R0, R87 ;  /* 0x0000005700577220 */ /* 0x000fe20000410000 */
[C---:B--2---:R-:W-:Y:S03]  /*6bc0*/  HMMA.16816.F32.BF16 R68, R128.reuse, R104, R68 ;  /* 0x000000688044723c */ /* 0x044fe60000041844 */
[--C-:B------:R-:W-:Y:S02]  /*6bd0*/  FFMA.FTZ R177, R177, c[0x0][0x2d0], -R158.reuse ;  /* 0x0000b400b1b17a23 */ /* 0x100fe4000001089e */
[--C-:B------:R-:W-:Y:S02]  /*6be0*/  FFMA.FTZ R178, R179, c[0x0][0x2d0], -R158.reuse ;  /* 0x0000b400b3b27a23 */ /* 0x100fe4000001089e */
[--C-:B------:R-:W-:Y:S01]  /*6bf0*/  FFMA.FTZ R179, R218, c[0x0][0x2d0], -R155.reuse ;  /* 0x0000b400dab37a23 */ /* 0x100fe2000001089b */
[C---:B------:R-:W-:Y:S01]  /*6c00*/  HMMA.16816.F32.BF16 R72, R128.reuse, R106, R72 ;  /* 0x0000006a8048723c */ /* 0x040fe20000041848 */
[----:B------:R-:W2:Y:S01]  /*6c10*/  LDSM.16.MT88.4 R104, [R168+0x4100] ;  /* 0x00410000a868783b */ /* 0x000ea20000004200 */
[----:B------:R-:W-:Y:S02]  /*6c20*/  MUFU.EX2 R177, R177 ;  /* 0x000000b100b17308 */ /* 0x000fe40000000800 */
[C---:B------:R-:W-:Y:S02]  /*6c30*/  FMUL.FTZ R76, R2.reuse, R76 ;  /* 0x0000004c024c7220 */ /* 0x040fe40000410000 */
[----:B------:R-:W-:Y:S02]  /*6c40*/  FMUL.FTZ R77, R2, R77 ;  /* 0x0000004d024d7220 */ /* 0x000fe40000410000 */
[C---:B------:R-:W-:Y:S04]  /*6c50*/  FMUL.FTZ R78, R0.reuse, R78 ;  /* 0x0000004e004e7220 */ /* 0x040fe80000410000 */
[----:B------:R-:W-:Y:S01]  /*6c60*/  FMUL.FTZ R79, R0, R79 ;  /* 0x0000004f004f7220 */ /* 0x000fe20000410000 */
[----:B------:R-:W4:Y:S01]  /*6c70*/  MUFU.EX2 R178, R178 ;  /* 0x000000b200b27308 */ /* 0x000f220000000800 */
[--C-:B------:R-:W-:Y:S02]  /*6c80*/  FFMA.FTZ R182, R182, c[0x0][0x2d0], -R155.reuse ;  /* 0x0000b400b6b67a23 */ /* 0x100fe4000001089b */
[--C-:B------:R-:W-:Y:S02]  /*6c90*/  FFMA.FTZ R181, R181, c[0x0][0x2d0], -R158.reuse ;  /* 0x0000b400b5b57a23 */ /* 0x100fe4000001089e */
[--C-:B------:R-:W-:Y:S01]  /*6ca0*/  FFMA.FTZ R218, R183, c[0x0][0x2d0], -R158.reuse ;  /* 0x0000b400b7da7a23 */ /* 0x100fe2000001089e */
[C---:B---3--:R-:W-:Y:S03]  /*6cb0*/  HMMA.16816.F32.BF16 R76, R128.reuse, R100, R76 ;  /* 0x00000064804c723c */ /* 0x048fe6000004184c */
[C---:B------:R-:W-:Y:S01]  /*6cc0*/  FMUL.FTZ R80, R2.reuse, R80 ;  /* 0x0000005002507220 */ /* 0x040fe20000410000 */
[----:B------:R-:W-:Y:S01]  /*6cd0*/  MUFU.EX2 R179, R179 ;  /* 0x000000b300b37308 */ /* 0x000fe20000000800 */
[----:B------:R-:W-:Y:S02]  /*6ce0*/  FMUL.FTZ R81, R2, R81 ;  /* 0x0000005102517220 */ /* 0x000fe40000410000 */
[C---:B------:R-:W-:Y:S02]  /*6cf0*/  FMUL.FTZ R82, R0.reuse, R82 ;  /* 0x0000005200527220 */ /* 0x040fe40000410000 */
[----:B------:R-:W-:Y:S03]  /*6d00*/  FMUL.FTZ R83, R0, R83 ;  /* 0x0000005300537220 */ /* 0x000fe60000410000 */
[--C-:B------:R-:W-:Y:S02]  /*6d10*/  FFMA.FTZ R183, R226, c[0x0][0x2d0], -R155.reuse ;  /* 0x0000b400e2b77a23 */ /* 0x100fe4000001089b */
[--C-:B------:R-:W-:Y:S01]  /*6d20*/  FFMA.FTZ R220, R220, c[0x0][0x2d0], -R155.reuse ;  /* 0x0000b400dcdc7a23 */ /* 0x100fe2000001089b */
[----:B------:R-:W3:Y:S01]  /*6d30*/  MUFU.EX2 R182, R182 ;  /* 0x000000b600b67308 */ /* 0x000ee20000000800 */
[C---:B------:R-:W-:Y:S03]  /*6d40*/  HMMA.16816.F32.BF16 R80, R128.reuse, R102, R80 ;  /* 0x000000668050723c */ /* 0x040fe60000041850 */
[----:B------:R-:W-:Y:S01]  /*6d50*/  FMUL.FTZ R88, R2, R88 ;  /* 0x0000005802587220 */ /* 0x000fe20000410000 */
[----:B----4-:R-:W-:Y:S01]  /*6d60*/  F2FP.BF16.PACK_AB R100, R178, R177 ;  /* 0x000000b1b264723e */ /* 0x010fe200000010ff */
[----:B------:R-:W-:Y:S02]  /*6d70*/  FMUL.FTZ R89, R2, R89 ;  /* 0x0000005902597220 */ /* 0x000fe40000410000 */
[C---:B------:R-:W-:Y:S01]  /*6d80*/  FMUL.FTZ R90, R0.reuse, R90 ;  /* 0x0000005a005a7220 */ /* 0x040fe20000410000 */
[C---:B-1----:R-:W-:Y:S01]  /*6d90*/  HMMA.16816.F32.BF16 R84, R128.reuse, R108, R84 ;  /* 0x0000006c8054723c */ /* 0x042fe20000041854 */
[----:B------:R-:W-:Y:S03]  /*6da0*/  MUFU.EX2 R181, R181 ;  /* 0x000000b500b57308 */ /* 0x000fe60000000800 */
[----:B------:R-:W-:Y:S02]  /*6db0*/  FMUL.FTZ R91, R0, R91 ;  /* 0x0000005b005b7220 */ /* 0x000fe40000410000 */
[C---:B------:R-:W-:Y:S02]  /*6dc0*/  FMUL.FTZ R92, R2.reuse, R92 ;  /* 0x0000005c025c7220 */ /* 0x040fe40000410000 */
[----:B------:R-:W-:Y:S03]  /*6dd0*/  FMUL.FTZ R93, R2, R93 ;  /* 0x0000005d025d7220 */ /* 0x000fe60000410000 */
[C---:B------:R-:W-:Y:S01]  /*6de0*/  HMMA.16816.F32.BF16 R88, R128.reuse, R110, R88 ;  /* 0x0000006e8058723c */ /* 0x040fe20000041858 */
[----:B------:R-:W1:Y:S01]  /*6df0*/  MUFU.EX2 R218, R218 ;  /* 0x000000da00da7308 */ /* 0x000e620000000800 */
[----:B------:R-:W4:Y:S01]  /*6e00*/  LDSM.16.MT88.4 R108, [R133+0x900] ;  /* 0x00090000856c783b */ /* 0x000f220000004200 */
[----:B------:R-:W-:Y:S01]  /*6e10*/  FMUL.FTZ R94, R0, R94 ;  /* 0x0000005e005e7220 */ /* 0x000fe20000410000 */
[----:B---3--:R-:W-:Y:S01]  /*6e20*/  F2FP.BF16.PACK_AB R101, R182, R179 ;  /* 0x000000b3b665723e */ /* 0x008fe200000010ff */
[----:B------:R-:W-:Y:S02]  /*6e30*/  FMUL.FTZ R95, R0, R95 ;  /* 0x0000005f005f7220 */ /* 0x000fe40000410000 */
[C---:B------:R-:W-:Y:S02]  /*6e40*/  FMUL.FTZ R96, R2.reuse, R96 ;  /* 0x0000006002607220 */ /* 0x040fe40000410000 */
[----:B------:R-:W-:Y:S02]  /*6e50*/  FMUL.FTZ R97, R2, R97 ;  /* 0x0000006102617220 */ /* 0x000fe40000410000 */
[----:B------:R-:W-:Y:S01]  /*6e60*/  MUFU.EX2 R183, R183 ;  /* 0x000000b700b77308 */ /* 0x000fe20000000800 */
[C---:B--2---:R-:W-:Y:S03]  /*6e70*/  HMMA.16816.F32.BF16 R92, R128.reuse, R104, R92 ;  /* 0x00000068805c723c */ /* 0x044fe6000004185c */
[C---:B------:R-:W-:Y:S02]  /*6e80*/  FMUL.FTZ R98, R0.reuse, R98 ;  /* 0x0000006200627220 */ /* 0x040fe40000410000 */
[----:B------:R-:W-:Y:S02]  /*6e90*/  FMUL.FTZ R99, R0, R99 ;  /* 0x0000006300637220 */ /* 0x000fe40000410000 */
[--C-:B------:R-:W-:Y:S02]  /*6ea0*/  FFMA.FTZ R226, R227, c[0x0][0x2d0], -R158.reuse ;  /* 0x0000b400e3e27a23 */ /* 0x100fe4000001089e */
[----:B------:R-:W2:Y:S03]  /*6eb0*/  MUFU.EX2 R220, R220 ;  /* 0x000000dc00dc7308 */ /* 0x000ea60000000800 */
[----:B------:R-:W-:Y:S01]  /*6ec0*/  HMMA.16816.F32.BF16 R96, R128, R106, R96 ;  /* 0x0000006a8060723c */ /* 0x000fe20000041860 */
[----:B------:R-:W3:Y:S02]  /*6ed0*/  LDSM.16.MT88.4 R104, [R168+0x2900] ;  /* 0x00290000a868783b */ /* 0x000ee40000004200 */
[----:B-1----:R-:W-:Y:S01]  /*6ee0*/  F2FP.BF16.PACK_AB R102, R218, R181 ;  /* 0x000000b5da66723e */ /* 0x002fe200000010ff */
[--C-:B------:R-:W-:Y:S02]  /*6ef0*/  FFMA.FTZ R225, R225, c[0x0][0x2d0], -R158.reuse ;  /* 0x0000b400e1e17a23 */ /* 0x100fe4000001089e */
[--C-:B------:R-:W-:Y:S01]  /*6f00*/  FFMA.FTZ R224, R224, c[0x0][0x2d0], -R155.reuse ;  /* 0x0000b400e0e07a23 */ /* 0x100fe2000001089b */
[----:B------:R-:W-:Y:S01]  /*6f10*/  MUFU.EX2 R226, R226 ;  /* 0x000000e200e27308 */ /* 0x000fe20000000800 */
[--C-:B------:R-:W-:Y:S04]  /*6f20*/  FFMA.FTZ R227, R222, c[0x0][0x2d0], -R155.reuse ;  /* 0x0000b400dee37a23 */ /* 0x100fe8000001089b */
[--C-:B------:R-:W-:Y:S02]  /*6f30*/  FFMA.FTZ R222, R167, c[0x0][0x2d0], -R158.reuse ;  /* 0x0000b400a7de7a23 */ /* 0x100fe4000001089e */
[----:B------:R-:W-:Y:S01]  /*6f40*/  LDSM.16.MT88.4 R164, [R133+0x5900] ;  /* 0x0059000085a4783b */ /* 0x000fe20000004200 */
[----:B------:R-:W-:Y:S02]  /*6f50*/  FFMA.FTZ R158, R157, c[0x0][0x2d0], -R158 ;  /* 0x0000b4009d9e7a23 */ /* 0x000fe4000001089e */
[----:B------:R-:W-:Y:S01]  /*6f60*/  FFMA.FTZ R155, R154, c[0x0][0x2d0], -R155 ;  /* 0x0000b4009a9b7a23 */ /* 0x000fe2000001089b */
[----:B------:R-:W-:Y:S01]  /*6f70*/  MUFU.EX2 R225, R225 ;  /* 0x000000e100e17308 */ /* 0x000fe20000000800 */
[----:B------:R-:W-:Y:S01]  /*6f80*/  FFMA.FTZ R176, R2, R223, R176 ;  /* 0x000000df02b07223 */ /* 0x000fe200000100b0 */
[----:B--2---:R-:W-:Y:S01]  /*6f90*/  F2FP.BF16.PACK_AB R103, R220, R183 ;  /* 0x000000b7dc67723e */ /* 0x004fe200000010ff */
[----:B------:R-:W-:Y:S02]  /*6fa0*/  FFMA.FTZ R172, R0, R221, R172 ;  /* 0x000000dd00ac7223 */ /* 0x000fe400000100ac */
[----:B------:R-:W-:Y:S02]  /*6fb0*/  FADD.FTZ R175, R175, R176 ;  /* 0x000000b0afaf7221 */ /* 0x000fe40000010000 */
[----:B------:R-:W-:Y:S02]  /*6fc0*/  FADD.FTZ R171, R171, R172 ;  /* 0x000000acabab7221 */ /* 0x000fe40000010000 */
[C---:B------:R-:W-:Y:S01]  /*6fd0*/  HMMA.16816.F32.BF16 R4, R100.reuse, R112, R4 ;  /* 0x000000706404723c */ /* 0x040fe20000041804 */
[----:B------:R1:W2:Y:S04]  /*6fe0*/  MUFU.EX2 R237, R158 ;  /* 0x0000009e00ed7308 */ /* 0x0002a80000000800 */
[----:B------:R-:W-:Y:S02]  /*6ff0*/  FADD.FTZ R0, R174, R175 ;  /* 0x000000afae007221 */ /* 0x000fe40000010000 */
[----:B------:R-:W-:Y:S01]  /*7000*/  FADD.FTZ R2, R170, R171 ;  /* 0x000000abaa027221 */ /* 0x000fe20000010000 */
[C---:B------:R-:W-:Y:S01]  /*7010*/  HMMA.16816.F32.BF16 R8, R100.reuse, R114, R8 ;  /* 0x000000726408723c */ /* 0x040fe20000041808 */
[----:B------:R-:W-:Y:S02]  /*7020*/  LDSM.16.MT88.4 R112, [R133+0x4900] ;  /* 0x004900008570783b */ /* 0x000fe40000004200 */
[----:B------:R5:W2:Y:S01]  /*7030*/  MUFU.EX2 R239, R155 ;  /* 0x0000009b00ef7308 */ /* 0x000aa20000000800 */
[----:B------:R-:W-:Y:S02]  /*7040*/  FADD.FTZ R0, R173, R0 ;  /* 0x00000000ad007221 */ /* 0x000fe40000010000 */
[----:B------:R-:W-:Y:S02]  /*7050*/  FADD.FTZ R2, R169, R2 ;  /* 0x00000002a9027221 */ /* 0x000fe40000010000 */
[C---:B----4-:R-:W-:Y:S04]  /*7060*/  HMMA.16816.F32.BF16 R12, R100.reuse, R108, R12 ;  /* 0x0000006c640c723c */ /* 0x050fe8000004180c */
[----:B------:R-:W-:Y:S01]  /*7070*/  FADD.FTZ R177, R177, R0 ;  /* 0x00000000b1b17221 */ /* 0x000fe20000010000 */
[----:B------:R-:W-:Y:S01]  /*7080*/  MUFU.EX2 R224, R224 ;  /* 0x000000e000e07308 */ /* 0x000fe20000000800 */
[----:B------:R-:W-:Y:S02]  /*7090*/  FADD.FTZ R179, R179, R2 ;  /* 0x00000002b3b37221 */ /* 0x000fe40000010000 */
[C---:B------:R-:W-:Y:S01]  /*70a0*/  HMMA.16816.F32.BF16 R16, R100.reuse, R110, R16 ;  /* 0x0000006e6410723c */ /* 0x040fe20000041810 */
[----:B------:R-:W4:Y:S03]  /*70b0*/  LDSM.16.MT88.4 R108, [R184+UR4+0x4900] ;  /* 0x00490004b86c783b */ /* 0x000f260008004200 */
[----:B------:R-:W-:Y:S02]  /*70c0*/  FADD.FTZ R178, R178, R177 ;  /* 0x000000b1b2b27221 */ /* 0x000fe40000010000 */
[----:B------:R-:W-:Y:S01]  /*70d0*/  FADD.FTZ R182, R182, R179 ;  /* 0x000000b3b6b67221 */ /* 0x000fe20000010000 */
[----:B------:R-:W2:Y:S01]  /*70e0*/  MUFU.EX2 R227, R227 ;  /* 0x000000e300e37308 */ /* 0x000ea20000000800 */
[C---:B------:R-:W-:Y:S01]  /*70f0*/  HMMA.16816.F32.BF16 R20, R100.reuse, R116, R20 ;  /* 0x000000746414723c */ /* 0x040fe20000041814 */
[----:B-1----:R-:W-:Y:S07]  /*7100*/  LDSM.16.MT88.4 R156, [R168+0x3900] ;  /* 0x00390000a89c783b */ /* 0x002fee0000004200 */
[C---:B------:R-:W-:Y:S01]  /*7110*/  HMMA.16816.F32.BF16 R24, R100.reuse, R118, R24 ;  /* 0x000000766418723c */ /* 0x040fe20000041818 */
[----:B------:R-:W-:Y:S01]  /*7120*/  LDSM.16.MT88.4 R116, [R168+0x4900] ;  /* 0x00490000a874783b */ /* 0x000fe20000004200 */
[----:B------:R-:W1:Y:S06]  /*7130*/  MUFU.EX2 R222, R222 ;  /* 0x000000de00de7308 */ /* 0x000e6c0000000800 */
[C---:B------:R-:W-:Y:S01]  /*7140*/  HMMA.16816.F32.BF16 R28, R100.reuse, R120, R28 ;  /* 0x00000078641c723c */ /* 0x040fe2000004181c */
[----:B-----5:R-:W-:Y:S07]  /*7150*/  LDSM.16.MT88.4 R152, [R135+UR4+0x3900] ;  /* 0x003900048798783b */ /* 0x020fee0008004200 */
[C---:B------:R-:W-:Y:S01]  /*7160*/  HMMA.16816.F32.BF16 R32, R100.reuse, R122, R32 ;  /* 0x0000007a6420723c */ /* 0x040fe20000041820 */
[----:B------:R-:W-:Y:S07]  /*7170*/  LDSM.16.MT88.4 R120, [R133+0x1100] ;  /* 0x001100008578783b */ /* 0x000fee0000004200 */
[C---:B------:R-:W-:Y:S08]  /*7180*/  HMMA.16816.F32.BF16 R36, R100.reuse, R124, R36 ;  /* 0x0000007c6424723c */ /* 0x040ff00000041824 */
[C---:B------:R-:W-:Y:S01]  /*7190*/  HMMA.16816.F32.BF16 R40, R100.reuse, R126, R40 ;  /* 0x0000007e6428723c */ /* 0x040fe20000041828 */
[----:B------:R-:W-:Y:S07]  /*71a0*/  LDSM.16.MT88.4 R124, [R168+0x1100] ;  /* 0x00110000a87c783b */ /* 0x000fee0000004200 */
[C---:B------:R-:W-:Y:S07]  /*71b0*/  HMMA.16816.F32.BF16 R44, R100.reuse, R136, R44 ;  /* 0x00000088642c723c */ /* 0x040fee000004182c */
[----:B------:R-:W-:Y:S01]  /*71c0*/  F2FP.BF16.PACK_AB R136, R233, R230 ;  /* 0x000000e6e988723e */ /* 0x000fe200000010ff */
[C---:B------:R-:W-:Y:S04]  /*71d0*/  HMMA.16816.F32.BF16 R48, R100.reuse, R138, R48 ;  /* 0x0000008a6430723c */ /* 0x040fe80000041830 */
[----:B------:R-:W-:Y:S03]  /*71e0*/  F2FP.BF16.PACK_AB R137, R235, R232 ;  /* 0x000000e8eb89723e */ /* 0x000fe600000010ff */
[----:B--2---:R-:W-:Y:S01]  /*71f0*/  F2FP.BF16.PACK_AB R138, R237, R234 ;  /* 0x000000eaed8a723e */ /* 0x004fe200000010ff */
[C---:B------:R-:W-:Y:S04]  /*7200*/  HMMA.16816.F32.BF16 R52, R100.reuse, R140, R52 ;  /* 0x0000008c6434723c */ /* 0x040fe80000041834 */
[----:B------:R-:W-:Y:S04]  /*7210*/  F2FP.BF16.PACK_AB R139, R239, R236 ;  /* 0x000000ecef8b723e */ /* 0x000fe800000010ff */
[C---:B------:R-:W-:Y:S01]  /*7220*/  HMMA.16816.F32.BF16 R56, R100.reuse, R142, R56 ;  /* 0x0000008e6438723c */ /* 0x040fe20000041838 */
[----:B------:R-:W-:Y:S07]  /*7230*/  LDSM.16.MT88.4 R140, [R168+0x1900] ;  /* 0x00190000a88c783b */ /* 0x000fee0000004200 */
[C---:B---3--:R-:W-:Y:S08]  /*7240*/  HMMA.16816.F32.BF16 R60, R100.reuse, R104, R60 ;  /* 0x00000068643c723c */ /* 0x048ff0000004183c */
[C---:B------:R-:W-:Y:S01]  /*7250*/  HMMA.16816.F32.BF16 R64, R100.reuse, R106, R64 ;  /* 0x0000006a6440723c */ /* 0x040fe20000041840 */
[----:B------:R-:W2:Y:S07]  /*7260*/  LDSM.16.MT88.4 R104, [R135+UR4+0x4900] ;  /* 0x004900048768783b */ /* 0x000eae0008004200 */
[C---:B----4-:R-:W-:Y:S08]  /*7270*/  HMMA.16816.F32.BF16 R68, R100.reuse, R108, R68 ;  /* 0x0000006c6444723c */ /* 0x050ff00000041844 */
[C---:B------:R-:W-:Y:S01]  /*7280*/  HMMA.16816.F32.BF16 R72, R100.reuse, R110, R72 ;  /* 0x0000006e6448723c */ /* 0x040fe20000041848 */
[----:B------:R-:W3:Y:S07]  /*7290*/  LDSM.16.MT88.4 R108, [R184+UR4+0x1100] ;  /* 0x00110004b86c783b */ /* 0x000eee0008004200 */
[C---:B------:R-:W-:Y:S08]  /*72a0*/  HMMA.16816.F32.BF16 R76, R100.reuse, R112, R76 ;  /* 0x00000070644c723c */ /* 0x040ff0000004184c */
[C---:B------:R-:W-:Y:S01]  /*72b0*/  HMMA.16816.F32.BF16 R80, R100.reuse, R114, R80 ;  /* 0x000000726450723c */ /* 0x040fe20000041850 */
[----:B------:R-:W4:Y:S07]  /*72c0*/  LDSM.16.MT88.4 R112, [R135+UR4+0x1100] ;  /* 0x001100048770783b */ /* 0x000f2e0008004200 */
[C---:B--2---:R-:W-:Y:S08]  /*72d0*/  HMMA.16816.F32.BF16 R84, R100.reuse, R104, R84 ;  /* 0x000000686454723c */ /* 0x044ff00000041854 */
[C---:B------:R-:W-:Y:S01]  /*72e0*/  HMMA.16816.F32.BF16 R88, R100.reuse, R106, R88 ;  /* 0x0000006a6458723c */ /* 0x040fe20000041858 */
[----:B------:R-:W2:Y:S07]  /*72f0*/  LDSM.16.MT88.4 R104, [R184+UR4+0x3100] ;  /* 0x00310004b868783b */ /* 0x000eae0008004200 */
[C---:B------:R-:W-:Y:S08]  /*7300*/  HMMA.16816.F32.BF16 R92, R100.reuse, R116, R92 ;  /* 0x00000074645c723c */ /* 0x040ff0000004185c */
[----:B------:R-:W-:Y:S01]  /*7310*/  HMMA.16816.F32.BF16 R96, R100, R118, R96 ;  /* 0x000000766460723c */ /* 0x000fe20000041860 */
[----:B------:R-:W5:Y:S06]  /*7320*/  LDSM.16.MT88.4 R116, [R133+0x3100] ;  /* 0x003100008574783b */ /* 0x000f6c0000004200 */
[----:B------:R-:W-:Y:S02]  /*7330*/  F2FP.BF16.PACK_AB R100, R225, R226 ;  /* 0x000000e2e164723e */ /* 0x000fe400000010ff */
[----:B------:R-:W-:Y:S03]  /*7340*/  F2FP.BF16.PACK_AB R101, R227, R224 ;  /* 0x000000e0e365723e */ /* 0x000fe600000010ff */
[----:B-1----:R-:W-:Y:S02]  /*7350*/  F2FP.BF16.PACK_AB R102, R229, R222 ;  /* 0x000000dee566723e */ /* 0x002fe400000010ff */
[----:B------:R-:W-:Y:S07]  /*7360*/  F2FP.BF16.PACK_AB R103, R231, R228 ;  /* 0x000000e4e767723e */ /* 0x000fee00000010ff */
[C---:B---3--:R-:W-:Y:S08]  /*7370*/  HMMA.16816.F32.BF16 R4, R100.reuse, R108, R4 ;  /* 0x0000006c6404723c */ /* 0x048ff00000041804 */
[C---:B------:R-:W-:Y:S01]  /*7380*/  HMMA.16816.F32.BF16 R8, R100.reuse, R110, R8 ;  /* 0x0000006e6408723c */ /* 0x040fe20000041808 */
[----:B------:R-:W1:Y:S07]  /*7390*/  LDSM.16.MT88.4 R108, [R135+UR4+0x3100] ;  /* 0x00310004876c783b */ /* 0x000e6e0008004200 */
[C---:B------:R-:W-:Y:S08]  /*73a0*/  HMMA.16816.F32.BF16 R12, R100.reuse, R120, R12 ;  /* 0x00000078640c723c */ /* 0x040ff0000004180c */
[C---:B------:R-:W-:Y:S08]  /*73b0*/  HMMA.16816.F32.BF16 R16, R100.reuse, R122, R16 ;  /* 0x0000007a6410723c */ /* 0x040ff00000041810 */
[C---:B----4-:R-:W-:Y:S08]  /*73c0*/  HMMA.16816.F32.BF16 R20, R100.reuse, R112, R20 ;  /* 0x000000706414723c */ /* 0x050ff00000041814 */
[C---:B------:R-:W-:Y:S01]  /*73d0*/  HMMA.16816.F32.BF16 R24, R100.reuse, R114, R24 ;  /* 0x000000726418723c */ /* 0x040fe20000041818 */
[----:B------:R-:W3:Y:S07]  /*73e0*/  LDSM.16.MT88.4 R112, [R168+0x3100] ;  /* 0x00310000a870783b */ /* 0x000eee0000004200 */
[C---:B------:R-:W-:Y:S08]  /*73f0*/  HMMA.16816.F32.BF16 R28, R100.reuse, R124, R28 ;  /* 0x0000007c641c723c */ /* 0x040ff0000004181c */
[C---:B------:R-:W-:Y:S01]  /*7400*/  HMMA.16816.F32.BF16 R32, R100.reuse, R126, R32 ;  /* 0x0000007e6420723c */ /* 0x040fe20000041820 */
[----:B------:R-:W-:Y:S07]  /*7410*/  LDSM.16.MT88.4 R124, [R184+UR4+0x1900] ;  /* 0x00190004b87c783b */ /* 0x000fee0008004200 */
[C---:B--2---:R-:W-:Y:S08]  /*7420*/  HMMA.16816.F32.BF16 R36, R100.reuse, R104, R36 ;  /* 0x000000686424723c */ /* 0x044ff00000041824 */
[C---:B------:R-:W-:Y:S01]  /*7430*/  HMMA.16816.F32.BF16 R40, R100.reuse, R106, R40 ;  /* 0x0000006a6428723c */ /* 0x040fe20000041828 */
[----:B------:R-:W2:Y:S07]  /*7440*/  LDSM.16.MT88.4 R104, [R184+UR4+0x5100] ;  /* 0x00510004b868783b */ /* 0x000eae0008004200 */
[C---:B-----5:R-:W-:Y:S08]  /*7450*/  HMMA.16816.F32.BF16 R44, R100.reuse, R116, R44 ;  /* 0x00000074642c723c */ /* 0x060ff0000004182c */
[C---:B------:R-:W-:Y:S01]  /*7460*/  HMMA.16816.F32.BF16 R48, R100.reuse, R118, R48 ;  /* 0x000000766430723c */ /* 0x040fe20000041830 */
[----:B------:R-:W4:Y:S07]  /*7470*/  LDSM.16.MT88.4 R116, [R133+0x5100] ;  /* 0x005100008574783b */ /* 0x000f2e0000004200 */
[C---:B-1----:R-:W-:Y:S08]  /*7480*/  HMMA.16816.F32.BF16 R52, R100.reuse, R108, R52 ;  /* 0x0000006c6434723c */ /* 0x042ff00000041834 */
[C---:B------:R-:W-:Y:S01]  /*7490*/  HMMA.16816.F32.BF16 R56, R100.reuse, R110, R56 ;  /* 0x0000006e6438723c */ /* 0x040fe20000041838 */
[----:B------:R-:W1:Y:S07]  /*74a0*/  LDSM.16.MT88.4 R108, [R135+UR4+0x5100] ;  /* 0x00510004876c783b */ /* 0x000e6e0008004200 */
[C---:B---3--:R-:W-:Y:S08]  /*74b0*/  HMMA.16816.F32.BF16 R60, R100.reuse, R112, R60 ;  /* 0x00000070643c723c */ /* 0x048ff0000004183c */
[C---:B------:R-:W-:Y:S01]  /*74c0*/  HMMA.16816.F32.BF16 R64, R100.reuse, R114, R64 ;  /* 0x000000726440723c */ /* 0x040fe20000041840 */
[----:B------:R-:W3:Y:S07]  /*74d0*/  LDSM.16.MT88.4 R112, [R168+0x5100] ;  /* 0x00510000a870783b */ /* 0x000eee0000004200 */
[C---:B--2---:R-:W-:Y:S08]  /*74e0*/  HMMA.16816.F32.BF16 R68, R100.reuse, R104, R68 ;  /* 0x000000686444723c */ /* 0x044ff00000041844 */
[C---:B------:R-:W-:Y:S01]  /*74f0*/  HMMA.16816.F32.BF16 R72, R100.reuse, R106, R72 ;  /* 0x0000006a6448723c */ /* 0x040fe20000041848 */
[----:B------:R-:W-:Y:S07]  /*7500*/  LDSM.16.MT88.4 R104, [R135+UR4+0x1900] ;  /* 0x001900048768783b */ /* 0x000fee0008004200 */
[C---:B----4-:R-:W-:Y:S08]  /*7510*/  HMMA.16816.F32.BF16 R76, R100.reuse, R116, R76 ;  /* 0x00000074644c723c */ /* 0x050ff0000004184c */
[C---:B------:R-:W-:Y:S01]  /*7520*/  HMMA.16816.F32.BF16 R80, R100.reuse, R118, R80 ;  /* 0x000000766450723c */ /* 0x040fe20000041850 */
[----:B------:R2:W4:Y:S07]  /*7530*/  LDSM.16.MT88.4 R116, [R133+0x1900] ;  /* 0x001900008574783b */ /* 0x00052e0000004200 */
[C---:B-1----:R-:W-:Y:S08]  /*7540*/  HMMA.16816.F32.BF16 R84, R100.reuse, R108, R84 ;  /* 0x0000006c6454723c */ /* 0x042ff00000041854 */
[C---:B------:R-:W-:Y:S08]  /*7550*/  HMMA.16816.F32.BF16 R88, R100.reuse, R110, R88 ;  /* 0x0000006e6458723c */ /* 0x040ff00000041858 */
[C---:B---3--:R-:W-:Y:S04]  /*7560*/  HMMA.16816.F32.BF16 R92, R100.reuse, R112, R92 ;  /* 0x00000070645c723c */ /* 0x048fe8000004185c */
[----:B--2---:R-:W-:Y:S04]  /*7570*/  FADD.FTZ R133, R183, R182 ;  /* 0x000000b6b7857221 */ /* 0x004fe80000010000 */
[----:B------:R-:W-:Y:S04]  /*7580*/  HMMA.16816.F32.BF16 R96, R100, R114, R96 ;  /* 0x000000726460723c */ /* 0x000fe80000041860 */
[----:B------:R-:W-:Y:S04]  /*7590*/  FADD.FTZ R133, R220, R133 ;  /* 0x00000085dc857221 */ /* 0x000fe80000010000 */
[C---:B------:R-:W-:Y:S05]  /*75a0*/  HMMA.16816.F32.BF16 R128, R136.reuse, R124, R4 ;  /* 0x0000007c8880723c */ /* 0x040fea0000041804 */
[----:B------:R-:W-:Y:S03]  /*75b0*/  FADD.FTZ R224, R224, R133 ;  /* 0x00000085e0e07221 */ /* 0x000fe60000010000 */
[C---:B------:R-:W-:Y:S04]  /*75c0*/  HMMA.16816.F32.BF16 R124, R136.reuse, R126, R8 ;  /* 0x0000007e887c723c */ /* 0x040fe80000041808 */
[----:B------:R-:W-:Y:S04]  /*75d0*/  FADD.FTZ R227, R227, R224 ;  /* 0x000000e0e3e37221 */ /* 0x000fe80000010000 */
[C---:B----4-:R-:W-:Y:S04]  /*75e0*/  HMMA.16816.F32.BF16 R120, R136.reuse, R116, R12 ;  /* 0x000000748878723c */ /* 0x050fe8000004180c */
[----:B------:R-:W-:Y:S04]  /*75f0*/  FADD.FTZ R228, R228, R227 ;  /* 0x000000e3e4e47221 */ /* 0x000fe80000010000 */
[C---:B------:R-:W-:Y:S04]  /*7600*/  HMMA.16816.F32.BF16 R116, R136.reuse, R118, R16 ;  /* 0x000000768874723c */ /* 0x040fe80000041810 */
[----:B------:R-:W-:Y:S04]  /*7610*/  FADD.FTZ R231, R231, R228 ;  /* 0x000000e4e7e77221 */ /* 0x000fe80000010000 */
[C---:B------:R-:W-:Y:S04]  /*7620*/  HMMA.16816.F32.BF16 R112, R136.reuse, R104, R20 ;  /* 0x000000688870723c */ /* 0x040fe80000041814 */
[----:B------:R-:W-:Y:S04]  /*7630*/  FADD.FTZ R232, R232, R231 ;  /* 0x000000e7e8e87221 */ /* 0x000fe80000010000 */
[C---:B------:R-:W-:Y:S04]  /*7640*/  HMMA.16816.F32.BF16 R108, R136.reuse, R106, R24 ;  /* 0x0000006a886c723c */ /* 0x040fe80000041818 */
[----:B------:R-:W-:Y:S04]  /*7650*/  FADD.FTZ R235, R235, R232 ;  /* 0x000000e8ebeb7221 */ /* 0x000fe80000010000 */
[C---:B------:R-:W-:Y:S04]  /*7660*/  HMMA.16816.F32.BF16 R104, R136.reuse, R140, R28 ;  /* 0x0000008c8868723c */ /* 0x040fe8000004181c */
[----:B------:R-:W-:Y:S04]  /*7670*/  FADD.FTZ R236, R236, R235 ;  /* 0x000000ebecec7221 */ /* 0x000fe80000010000 */
[C---:B------:R-:W-:Y:S01]  /*7680*/  HMMA.16816.F32.BF16 R100, R136.reuse, R142, R32 ;  /* 0x0000008e8864723c */ /* 0x040fe20000041820 */
[----:B------:R-:W1:Y:S03]  /*7690*/  LDSM.16.MT88.4 R32, [R135+UR4+0x5900] ;  /* 0x005900048720783b */ /* 0x000e660008004200 */
[----:B------:R-:W-:Y:S04]  /*76a0*/  FADD.FTZ R221, R239, R236 ;  /* 0x000000ecefdd7221 */ /* 0x000fe80000010000 */
        /* <DEDUP_REMOVED lines=13> */
[C---:B-1----:R-:W-:Y:S07]  /*7780*/  HMMA.16816.F32.BF16 R84, R136.reuse, R32, R84 ;  /* 0x000000208854723c */ /* 0x042fee0000041854 */
[----:B------:R-:W-:Y:S01]  /*7790*/  FADD.FTZ R33, R181, R178 ;  /* 0x000000b2b5217221 */ /* 0x000fe20000010000 */
[C---:B------:R-:W-:Y:S04]  /*77a0*/  HMMA.16816.F32.BF16 R88, R136.reuse, R34, R88 ;  /* 0x000000228858723c */ /* 0x040fe80000041858 */
[----:B------:R-:W-:Y:S04]  /*77b0*/  FADD.FTZ R33, R218, R33 ;  /* 0x00000021da217221 */ /* 0x000fe80000010000 */
[C---:B--2---:R-:W-:Y:S04]  /*77c0*/  HMMA.16816.F32.BF16 R92, R136.reuse, R140, R92 ;  /* 0x0000008c885c723c */ /* 0x044fe8000004185c */
[----:B------:R-:W-:Y:S01]  /*77d0*/  FADD.FTZ R226, R226, R33 ;  /* 0x00000021e2e27221 */ /* 0x000fe20000010000 */
[----:B------:R-:W-:Y:S03]  /*77e0*/  IADD3 R33, R219, -0x2, RZ ;  /* 0xfffffffedb217810 */ /* 0x000fe60007ffe0ff */
[----:B------:R-:W-:Y:S01]  /*77f0*/  FADD.FTZ R225, R225, R226 ;  /* 0x000000e2e1e17221 */ /* 0x000fe20000010000 */
[----:B------:R-:W-:Y:S03]  /*7800*/  HMMA.16816.F32.BF16 R96, R136, R142, R96 ;  /* 0x0000008e8860723c */ /* 0x000fe60000041860 */
[----:B------:R-:W-:Y:S01]  /*7810*/  FADD.FTZ R222, R222, R225 ;  /* 0x000000e1dede7221 */ /* 0x000fe20000010000 */
[----:B------:R-:W-:Y:S03]  /*7820*/  ISETP.GE.AND P0, PT, R33, R196, PT ;  /* 0x000000c42100720c */ /* 0x000fe60003f06270 */
[----:B------:R-:W-:Y:S05]  /*7830*/  FADD.FTZ R229, R229, R222 ;  /* 0x000000dee5e57221 */ /* 0x000fea0000010000 */
[----:B------:R-:W-:Y:S04]  /*7840*/  FADD.FTZ R230, R230, R229 ;  /* 0x000000e5e6e67221 */ /* 0x000fe80000010000 */
[----:B------:R-:W-:Y:S04]  /*7850*/  FADD.FTZ R233, R233, R230 ;  /* 0x000000e6e9e97221 */ /* 0x000fe80000010000 */
[----:B------:R-:W-:Y:S04]  /*7860*/  FADD.FTZ R234, R234, R233 ;  /* 0x000000e9eaea7221 */ /* 0x000fe80000010000 */
[----:B------:R-:W-:Y:S01]  /*7870*/  FADD.FTZ R223, R237, R234 ;  /* 0x000000eaeddf7221 */ /* 0x000fe20000010000 */
[----:B------:R-:W-:-:S05]  /*7880*/  @!P0 BRA `(.L_x_1539) ;  /* 0x000003f000008947 */ /* 0x000fca0003800000 */
[----:B------:R-:W-:Y:S01]  /*7890*/  ISETP.NE.AND P2, PT, R197, 0x1, PT ;  /* 0x00000001c500780c */ /* 0x000fe20003f45270 */
[----:B------:R-:W-:Y:S01]  /*78a0*/  IMAD R5, R219, 0x40, R203 ;  /* 0x00000040db057824 */ /* 0x000fe200078e02cb */
[----:B------:R-:W-:Y:S01]  /*78b0*/  SEL R4, RZ, 0x10, P5 ;  /* 0x00000010ff047807 */ /* 0x000fe20002800000 */
[----:B------:R-:W-:Y:S03]  /*78c0*/  IMAD.MOV.U32 R199, RZ, RZ, RZ ;  /* 0x000000ffffc77224 */ /* 0x000fe600078e00ff */
[----:B------:R-:W-:Y:S05]  /*78d0*/  IADD3 R200, R5, -0x80, R202 ;  /* 0xffffff8005c87810 */ /* 0x000fea0007ffe0ca */
[----:B------:R-:W-:Y:S02]  /*78e0*/  IMAD.MOV.U32 R0, RZ, RZ, R200 ;  /* 0x000000ffff007224 */ /* 0x000fe400078e00c8 */
[----:B------:R-:W-:Y:S05]  /*78f0*/  @P2 IMAD.HI.U32 R2, R200, c[0x0][0x2bc], RZ ;  /* 0x0000af00c8022a27 */ /* 0x000fea00078e00ff */
[----:B------:R-:W-:Y:S02]  /*7900*/  @P2 SHF.R.U32.HI R0, RZ, c[0x0][0x2c0], R2 ;  /* 0x0000b000ff002a19 */ /* 0x000fe40000011602 */
[----:B------:R-:W-:Y:S02]  /*7910*/  ISETP.NE.U32.AND P2, PT, R4, RZ, PT ;  /* 0x000000ff0400720c */ /* 0x000fe40003f45070 */
[C---:B------:R-:W-:Y:S04]  /*7920*/  @!P3 IADD3 R5, P0, R0.reuse, R210, RZ ;  /* 0x000000d20005b210 */ /* 0x040fe80007f1e0ff */
[----:B------:R-:W-:Y:S02]  /*7930*/  @!P3 LEA.HI.X.SX32 R2, R0, R195, 0x1, P0 ;  /* 0x000000c30002b211 */ /* 0x000fe400000f0eff */
[C---:B------:R-:W-:Y:S04]  /*7940*/  @!P3 LEA R10, P0, R5.reuse, c[0x0][0x2a0], 0x2 ;  /* 0x0000a800050aba11 */ /* 0x040fe800078010ff */
[----:B------:R-:W-:Y:S01]  /*7950*/  @!P3 LEA.HI.X R11, R5, c[0x0][0x2a4], R2, 0x2, P0 ;  /* 0x0000a900050bba11 */ /* 0x000fe200000f1402 */
[----:B------:R-:W-:Y:S01]  /*7960*/  IMAD.MOV R5, RZ, RZ, -R0 ;  /* 0x000000ffff057224 */ /* 0x000fe200078e0a00 */
[----:B------:R-:W-:Y:S03]  /*7970*/  SEL R2, RZ, 0x10, P4 ;  /* 0x00000010ff027807 */ /* 0x000fe60002000000 */
[----:B------:R-:W2:Y:S01]  /*7980*/  @!P3 LDG.E R199, [R10.64] ;  /* 0x000000060ac7b981 */ /* 0x000ea2000c1e1900 */
[----:B------:R-:W-:Y:S01]  /*7990*/  IADD3 R6, -R2, 0x10, RZ ;  /* 0x0000001002067810 */ /* 0x000fe20007ffe1ff */
[----:B------:R-:W-:Y:S03]  /*79a0*/  IMAD R200, R5, c[0x0][0x2b8], R200 ;  /* 0x0000ae0005c87a24 */ /* 0x000fe600078e02c8 */
[----:B------:R-:W-:Y:S01]  /*79b0*/  LOP3.LUT R6, R6, 0xf, RZ, 0xc0, !PT ;  /* 0x0000000f06067812 */ /* 0x000fe200078ec0ff */
[----:B------:R-:W-:Y:S01]  /*79c0*/  IMAD.WIDE.U32 R8, R200, c[0x0][0x1e0], RZ ;  /* 0x00007800c8087a25 */ /* 0x000fe200078e00ff */
[----:B------:R-:W-:Y:S05]  /*79d0*/  SHF.R.S32.HI R0, RZ, 0x1f, R200 ;  /* 0x0000001fff007819 */ /* 0x000fea00000114c8 */
        /* <DEDUP_REMOVED lines=11> */
[----:B------:R-:W1:Y:S01]  /*7a90*/  SHFL.IDX PT, R7, R14, 0x1, 0x181f ;  /* 0x00381f000e077f89 */ /* 0x000e6200000e0000 */
[----:B------:R-:W-:Y:S02]  /*7aa0*/  SEL R0, RZ, 0x10, P6 ;  /* 0x00000010ff007807 */ /* 0x000fe40003000000 */
[----:B------:R-:W-:Y:S01]  /*7ab0*/  IADD3 R5, -R4, 0x10, RZ ;  /* 0x0000001004057810 */ /* 0x000fe20007ffe1ff */
[----:B------:R-:W2:Y:S03]  /*7ac0*/  SHFL.IDX PT, R9, R10, 0x1, 0x181f ;  /* 0x00381f000a097f89 */ /* 0x000ea600000e0000 */
[----:B------:R-:W-:Y:S01]  /*7ad0*/  LOP3.LUT R5, R5, 0xf, RZ, 0xc0, !PT ;  /* 0x0000000f05057812 */ /* 0x000fe200078ec0ff */
[----:B------:R3:W4:Y:S04]  /*7ae0*/  SHFL.IDX PT, R8, R14, RZ, 0x181f ;  /* 0x00181fff0e087589 */ /* 0x00072800000e0000 */
[----:B------:R-:W5:Y:S01]  /*7af0*/  SHFL.IDX PT, R11, R10, RZ, 0x181f ;  /* 0x00181fff0a0b7589 */ /* 0x000f6200000e0000 */
[----:B-1----:R-:W-:Y:S02]  /*7b00*/  IADD3 R12, P1, P0, R5, R7, R212 ;  /* 0x00000007050c7210 */ /* 0x002fe4000783e0d4 */
[----:B------:R-:W-:Y:S02]  /*7b10*/  IADD3 R5, -R0, 0x10, RZ ;  /* 0x0000001000057810 */ /* 0x000fe40007ffe1ff */
[----:B--2---:R-:W-:Y:S02]  /*7b20*/  IADD3.X R13, RZ, R9, R213, P1, P0 ;  /* 0x00000009ff0d7210 */ /* 0x004fe40000fe04d5 */
[----:B---3--:R-:W-:Y:S02]  /*7b30*/  IADD3 R14, P1, P0, R6, R7, R215 ;  /* 0x00000007060e7210 */ /* 0x008fe4000783e0d7 */
[----:B------:R-:W-:Y:S01]  /*7b40*/  LOP3.LUT R6, R5, 0xf, RZ, 0xc0, !PT ;  /* 0x0000000f05067812 */ /* 0x000fe200078ec0ff */
[----:B------:R-:W-:Y:S01]  /*7b50*/  IMAD R5, R217, 0x3000, R201 ;  /* 0x00003000d9057824 */ /* 0x000fe200078e02c9 */
[----:B------:R-:W-:Y:S02]  /*7b60*/  IADD3.X R15, RZ, R9, R216, P1, P0 ;  /* 0x00000009ff0f7210 */ /* 0x000fe40000fe04d8 */
[----:B------:R-:W-:Y:S01]  /*7b70*/  IADD3 R16, P1, P0, R6, R7, R205 ;  /* 0x0000000706107210 */ /* 0x000fe2000783e0cd */
[----:B------:R-:W-:Y:S03]  /*7b80*/  IMAD.SHL.U32 R7, R5, 0x2, RZ ;  /* 0x0000000205077824 */ /* 0x000fe600078e00ff */
[----:B------:R-:W-:Y:S02]  /*7b90*/  IADD3.X R17, RZ, R9, R214, P1, P0 ;  /* 0x00000009ff117210 */ /* 0x000fe40000fe04d6 */
[----:B----4-:R-:W-:Y:S02]  /*7ba0*/  IADD3 R20, P1, R212, R8, RZ ;  /* 0x00000008d4147210 */ /* 0x010fe40007f3e0ff */
[----:B------:R-:W-:Y:S03]  /*7bb0*/  IADD3 R18, P0, R8, R215, RZ ;  /* 0x000000d708127210 */ /* 0x000fe60007f1e0ff */
[----:B-----5:R-:W-:Y:S01]  /*7bc0*/  IMAD.X R21, R213, 0x1, R11, P1 ;  /* 0x00000001d5157824 */ /* 0x020fe200008e060b */
[----:B------:R-:W-:Y:S01]  /*7bd0*/  ISETP.NE.U32.AND P1, PT, R2, RZ, PT ;  /* 0x000000ff0200720c */ /* 0x000fe20003f25070 */
[C---:B------:R-:W-:Y:S01]  /*7be0*/  IMAD.X R19, R11.reuse, 0x1, R216, P0 ;  /* 0x000000010b137824 */ /* 0x040fe200000e06d8 */
[----:B------:R-:W-:Y:S02]  /*7bf0*/  IADD3 R8, P0, R8, R205, RZ ;  /* 0x000000cd08087210 */ /* 0x000fe40007f1e0ff */
[----:B------:R1:W-:Y:S03]  /*7c00*/  LDGSTS.E.BYPASS.LTC128B.128 [R7+0xc100], [R20.64], !P5 ;  /* 0x0c10000014077fae */ /* 0x0003e6000e901d46 */
[----:B------:R-:W-:Y:S01]  /*7c10*/  IMAD.X R9, R11, 0x1, R214, P0 ;  /* 0x000000010b097824 */ /* 0x000fe200000e06d6 */
[----:B------:R1:W-:Y:S01]  /*7c20*/  LDGSTS.E.BYPASS.LTC128B.128 [R7+0xe100], [R18.64], !P4 ;  /* 0x0e10000012077fae */ /* 0x0003e2000e101d46 */
[----:B------:R-:W-:Y:S03]  /*7c30*/  ISETP.NE.U32.AND P0, PT, R0, RZ, PT ;  /* 0x000000ff0000720c */ /* 0x000fe60003f05070 */
[----:B------:R1:W-:Y:S04]  /*7c40*/  LDGSTS.E.BYPASS.LTC128B.128 [R7+0x10100], [R8.64], !P6 ;  /* 0x1010000008077fae */ /* 0x0003e8000f101d46 */
[----:B------:R1:W-:Y:S04]  /*7c50*/  LDGSTS.E.BYPASS.LTC128B.128.ZFILL [R7+0xd100], [R12.64], P2 ;  /* 0x0d1000000c077fae */ /* 0x0003e80009141d46 */
[----:B------:R1:W-:Y:S04]  /*7c60*/  LDGSTS.E.BYPASS.LTC128B.128.ZFILL [R7+0xf100], [R14.64], P1 ;  /* 0x0f1000000e077fae */ /* 0x0003e80008941d46 */
[----:B------:R1:W-:Y:S02]  /*7c70*/  LDGSTS.E.BYPASS.LTC128B.128.ZFILL [R7+0x11100], [R16.64], P0 ;  /* 0x1110000010077fae */ /* 0x0003e40008141d46 */
.L_x_1539:
[----:B------:R-:W-:Y:S01]  /*7c80*/  UIADD3 UR4, UR5, 0x1, URZ ;  /* 0x0000000105047890 */ /* 0x000fe2000fffe03f */
[----:B------:R-:W0:Y:S01]  /*7c90*/  LDGDEPBAR ;  /* 0x00000000000079af */ /* 0x000e220000000000 */
[----:B------:R-:W-:Y:S01]  /*7ca0*/  UISETP.GE.AND UP0, UPT, UR5, 0x1, UPT ;  /* 0x000000010500788c */ /* 0x000fe2000bf06270 */
[----:B------:R-:W-:Y:S01]  /*7cb0*/  ISETP.GE.AND P0, PT, R196, R219, PT ;  /* 0x000000dbc400720c */ /* 0x000fe20003f06270 */
[----:B------:R-:W-:Y:S01]  /*7cc0*/  IMAD.MOV.U32 R0, RZ, RZ, R3 ;  /* 0x000000ffff007224 */ /* 0x000fe200078e0003 */
[----:B------:R-:W-:Y:S01]  /*7cd0*/  IADD3 R219, R219, -0x1, RZ ;  /* 0xffffffffdbdb7810 */ /* 0x000fe20007ffe0ff */
[----:B------:R-:W-:Y:S01]  /*7ce0*/  USEL UR5, UR4, URZ, !UP0 ;  /* 0x0000003f04057287 */ /* 0x000fe2000c000000 */
[----:B------:R-:W-:Y:S09]  /*7cf0*/  IMAD.MOV.U32 R133, RZ, RZ, R132 ;  /* 0x000000ffff857224 */ /* 0x000ff200078e0084 */
[----:B------:R-:W-:-:S05]  /*7d00*/  @!P0 BRA `(.L_x_1540) ;  /* 0xffffd05000008947 */ /* 0x000fca000383ffff */
.L_x_1537:
[----:B------:R-:W2:Y:S01]  /*7d10*/  SHFL.BFLY PT, R6, R223, 0x2, 0x1f ;  /* 0x0c401f00df067f89 */ /* 0x000ea200000e0000 */
[----:B------:R-:W-:-:S03]  /*7d20*/  PLOP3.LUT P2, PT, PT, PT, PT, 0x8, 0x0 ;  /* 0x000000000000781c */ /* 0x000fc60003f4e170 */
[----:B------:R-:W3:Y:S01]  /*7d30*/  SHFL.BFLY PT, R0, R221, 0x2, 0x1f ;  /* 0x0c401f00dd007f89 */ /* 0x000ee200000e0000 */
[----:B--2---:R-:W-:Y:S02]  /*7d40*/  FADD.FTZ R6, R6, R223 ;  /* 0x000000df06067221 */ /* 0x004fe40000010000 */
[----:B-1-3--:R-:W-:-:S03]  /*7d50*/  FADD.FTZ R7, R0, R221 ;  /* 0x000000dd00077221 */ /* 0x00afc60000010000 */
        /* <DEDUP_REMOVED lines=118> */
.L_x_1527:
[----:B------:R-:W-:Y:S05]  /*84c0*/  @P2 BRA `(.L_x_1541) ;  /* 0x000018f000002947 */ /* 0x000fea0003800000 */
[----:B-1----:R-:W1:Y:S01]  /*84d0*/  S2R R9, SR_TID.X ;  /* 0x0000000000097919 */ /* 0x002e620000002100 */
[----:B------:R-:W-:Y:S01]  /*84e0*/  SHF.R.S32.HI R11, RZ, 0x1f, R204 ;  /* 0x0000001fff0b7819 */ /* 0x000fe200000114cc */
[----:B------:R-:W-:Y:S01]  /*84f0*/  IMAD.WIDE.U32 R14, R204, c[0x0][0x4d0], RZ ;  /* 0x00013400cc0e7a25 */ /* 0x000fe200078e00ff */
[----:B------:R-:W-:Y:S01]  /*8500*/  MOV R12, c[0x0][0x4e8] ;  /* 0x00013a00000c7a02 */ /* 0x000fe20000000f00 */
[----:B------:R-:W2:Y:S01]  /*8510*/  S2R R3, SR_CTAID.Y ;  /* 0x0000000000037919 */ /* 0x000ea20000002600 */
[----:B------:R-:W-:Y:S01]  /*8520*/  BSSY B0, `(.L_x_1542) ;  /* 0x00000f6000007945 */ /* 0x000fe20003800000 */
[----:B------:R-:W-:-:S02]  /*8530*/  IMAD R13, R11, c[0x0][0x4d0], RZ ;  /* 0x000134000b0d7a24 */ /* 0x000fc400078e02ff */
[----:B------:R-:W-:Y:S01]  /*8540*/  BAR.SYNC.DEFER_BLOCKING 0x1, 0x100 ;  /* 0x0044000000007b1d */ /* 0x000fe20000010000 */
[----:B------:R-:W-:Y:S01]  /*8550*/  IMAD.MOV R6, RZ, RZ, -R204 ;  /* 0x000000ffff067224 */ /* 0x000fe200078e0acc */
[----:B------:R-:W-:Y:S01]  /*8560*/  ISETP.NE.AND P1, PT, R12, 0x1, PT ;  /* 0x000000010c00780c */ /* 0x000fe20003f25270 */
[----:B------:R-:W-:Y:S02]  /*8570*/  IMAD R13, R204, c[0x0][0x4d4], R13 ;  /* 0x00013500cc0d7a24 */ /* 0x000fe400078e020d */
[----:B------:R-:W-:Y:S01]  /*8580*/  IMAD R11, R11, c[0x0][0x438], RZ ;  /* 0x00010e000b0b7a24 */ /* 0x000fe200078e02ff */
[----:B------:R-:W3:Y:S01]  /*8590*/  S2R R7, SR_CTAID.Z ;  /* 0x0000000000077919 */ /* 0x000ee20000002700 */
[----:B------:R-:W-:-:S03]  /*85a0*/  IMAD.IADD R15, R15, 0x1, R13 ;  /* 0x000000010f0f7824 */ /* 0x000fc600078e020d */
[----:B------:R-:W4:Y:S01]  /*85b0*/  S2R R0, SR_CTAID.X ;  /* 0x0000000000007919 */ /* 0x000f220000002500 */
[----:B-1----:R-:W-:-:S04]  /*85c0*/  SHF.R.S32.HI R8, RZ, 0x1f, R9 ;  /* 0x0000001fff087819 */ /* 0x002fc80000011409 */
[-C--:B------:R-:W-:Y:S01]  /*85d0*/  LEA.HI R4, R8, R9.reuse, RZ, 0x5 ;  /* 0x0000000908047211 */ /* 0x080fe200078f28ff */
[----:B--2---:R-:W-:Y:S01]  /*85e0*/  IMAD R6, R6, c[0x0][0x550], R3 ;  /* 0x0001540006067a24 */ /* 0x004fe200078e0203 */
[-C--:B------:R-:W-:Y:S02]  /*85f0*/  LEA.HI R8, R8, R9.reuse, RZ, 0x2 ;  /* 0x0000000908087211 */ /* 0x080fe400078f10ff */
[--C-:B------:R-:W-:Y:S02]  /*8600*/  SHF.R.S32.HI R13, RZ, 0x5, R4.reuse ;  /* 0x00000005ff0d7819 */ /* 0x100fe40000011404 */
[----:B------:R-:W-:Y:S02]  /*8610*/  SHF.R.S32.HI R10, RZ, 0x1f, R4 ;  /* 0x0000001fff0a7819 */ /* 0x000fe40000011404 */
[----:B------:R-:W-:Y:S02]  /*8620*/  LOP3.LUT R4, R4, 0xffffffe0, RZ, 0xc0, !PT ;  /* 0xffffffe004047812 */ /* 0x000fe400078ec0ff */
[----:B------:R-:W-:Y:S01]  /*8630*/  LOP3.LUT R8, R8, 0xfffffffc, RZ, 0xc0, !PT ;  /* 0xfffffffc08087812 */ /* 0x000fe200078ec0ff */
[----:B---3--:R-:W-:Y:S01]  /*8640*/  IMAD.WIDE.U32 R14, R7, c[0x0][0x4d8], R14 ;  /* 0x00013600070e7a25 */ /* 0x008fe200078e000e */
[----:B------:R-:W-:-:S02]  /*8650*/  IADD3 R4, -R4, R9, RZ ;  /* 0x0000000904047210 */ /* 0x000fc40007ffe1ff */
[----:B------:R-:W-:Y:S01]  /*8660*/  LEA.HI R10, R10, R13, RZ, 0x3 ;  /* 0x0000000d0a0a7211 */ /* 0x000fe200078f18ff */
[----:B------:R-:W-:Y:S01]  /*8670*/  IMAD.IADD R9, R9, 0x1, -R8 ;  /* 0x0000000109097824 */ /* 0x000fe200078e0a08 */
[----:B------:R-:W-:Y:S01]  /*8680*/  SHF.R.S32.HI R3, RZ, 0x1f, R4 ;  /* 0x0000001fff037819 */ /* 0x000fe20000011404 */
[----:B------:R-:W-:Y:S01]  /*8690*/  IMAD R8, R204, c[0x0][0x43c], R11 ;  /* 0x00010f00cc087a24 */ /* 0x000fe200078e020b */
[----:B------:R-:W-:Y:S01]  /*86a0*/  LOP3.LUT R10, R10, 0xffffff8, RZ, 0xc0, !PT ;  /* 0x0ffffff80a0a7812 */ /* 0x000fe200078ec0ff */
[----:B------:R-:W-:Y:S01]  /*86b0*/  IMAD.WIDE.U32 R204, R204, c[0x0][0x438], RZ ;  /* 0x00010e00cccc7a25 */ /* 0x000fe200078e00ff */
[----:B------:R-:W-:Y:S02]  /*86c0*/  LEA.HI R3, R3, R4, RZ, 0x2 ;  /* 0x0000000403037211 */ /* 0x000fe400078f10ff */
[----:B------:R-:W-:Y:S01]  /*86d0*/  LEA.HI R16, R9, R9, RZ, 0x1 ;  /* 0x0000000909107211 */ /* 0x000fe200078f08ff */
[----:B------:R-:W-:Y:S01]  /*86e0*/  IMAD.IADD R10, R13, 0x1, -R10 ;  /* 0x000000010d0a7824 */ /* 0x000fe200078e0a0a */
[----:B------:R-:W-:Y:S01]  /*86f0*/  SHF.R.S32.HI R13, RZ, 0x2, R3 ;  /* 0x00000002ff0d7819 */ /* 0x000fe20000011403 */
[----:B------:R-:W-:Y:S01]  /*8700*/  IMAD.IADD R205, R205, 0x1, R8 ;  /* 0x00000001cdcd7824 */ /* 0x000fe200078e0208 */
[----:B------:R-:W-:-:S02]  /*8710*/  LOP3.LUT R16, R16, 0x1ffffffe, RZ, 0xc0, !PT ;  /* 0x1ffffffe10107812 */ /* 0x000fc400078ec0ff */
[----:B------:R-:W-:Y:S01]  /*8720*/  SHF.R.S32.HI R11, RZ, 0x1f, R7 ;  /* 0x0000001fff0b7819 */ /* 0x000fe20000011407 */
[----:B------:R-:W-:Y:S01]  /*8730*/  IMAD R13, R10, 0x10, R13 ;  /* 0x000000100a0d7824 */ /* 0x000fe200078e020d */
[----:B------:R-:W-:Y:S01]  /*8740*/  IADD3 R16, R9, -R16, RZ ;  /* 0x8000001009107210 */ /* 0x000fe20007ffe0ff */
[----:B------:R-:W-:Y:S01]  /*8750*/  IMAD.WIDE.U32 R204, R7, c[0x0][0x440], R204 ;  /* 0x0001100007cc7a25 */ /* 0x000fe200078e00cc */
[----:B------:R-:W-:Y:S02]  /*8760*/  LOP3.LUT R3, R3, 0x7ffffffc, RZ, 0xc0, !PT ;  /* 0x7ffffffc03037812 */ /* 0x000fe400078ec0ff */
[----:B------:R-:W-:Y:S01]  /*8770*/  LEA R9, R16, R13, 0x3 ;  /* 0x0000000d10097211 */ /* 0x000fe200078e18ff */
[C---:B------:R-:W-:Y:S02]  /*8780*/  IMAD R8, R11.reuse, c[0x0][0x4d8], RZ ;  /* 0x000136000b087a24 */ /* 0x040fe400078e02ff */
[----:B------:R-:W-:Y:S02]  /*8790*/  IMAD R10, R11, c[0x0][0x440], RZ ;  /* 0x000110000b0a7a24 */ /* 0x000fe400078e02ff */
[----:B------:R-:W-:-:S02]  /*87a0*/  IMAD R8, R7, c[0x0][0x4dc], R8 ;  /* 0x0001370007087a24 */ /* 0x000fc400078e0208 */
[C---:B----4-:R-:W-:Y:S01]  /*87b0*/  IMAD R9, R0.reuse, 0x80, R9 ;  /* 0x0000008000097824 */ /* 0x050fe200078e0209 */
[----:B------:R-:W-:Y:S01]  /*87c0*/  LEA R0, R0, R13, 0x7 ;  /* 0x0000000d00007211 */ /* 0x000fe200078e38ff */
[----:B------:R-:W-:Y:S01]  /*87d0*/  IMAD R10, R7, c[0x0][0x444], R10 ;  /* 0x00011100070a7a24 */ /* 0x000fe200078e020a */
[----:B------:R-:W-:Y:S01]  /*87e0*/  IADD3 R15, R15, R8, RZ ;  /* 0x000000080f0f7210 */ /* 0x000fe20007ffe0ff */
[----:B------:R-:W-:Y:S01]  /*87f0*/  @P1 IMAD.HI.U32 R8, R9, c[0x0][0x4ec], RZ ;  /* 0x00013b0009081a27 */ /* 0x000fe200078e00ff */
[----:B------:R-:W-:-:S03]  /*8800*/  SHF.R.S32.HI R7, RZ, 0x1f, R6 ;  /* 0x0000001fff077819 */ /* 0x000fc60000011406 */
[----:B------:R-:W-:Y:S01]  /*8810*/  IMAD.IADD R205, R205, 0x1, R10 ;  /* 0x00000001cdcd7824 */ /* 0x000fe200078e020a */
[----:B------:R-:W-:Y:S01]  /*8820*/  MOV R10, R9 ;  /* 0x00000009000a7202 */ /* 0x000fe20000000f00 */
[C---:B------:R-:W-:Y:S01]  /*8830*/  IMAD R11, R7.reuse, c[0x0][0x4e0], RZ ;  /* 0x00013800070b7a24 */ /* 0x040fe200078e02ff */
[----:B------:R-:W-:Y:S01]  /*8840*/  @P1 SHF.R.U32.HI R10, RZ, c[0x0][0x4f0], R8 ;  /* 0x00013c00ff0a1a19 */ /* 0x000fe20000011608 */
[----:B------:R-:W-:Y:S02]  /*8850*/  IMAD R7, R7, c[0x0][0x448], RZ ;  /* 0x0001120007077a24 */ /* 0x000fe400078e02ff */
[C---:B------:R-:W-:Y:S02]  /*8860*/  IMAD R11, R6.reuse, c[0x0][0x4e4], R11 ;  /* 0x00013900060b7a24 */ /* 0x040fe400078e020b */
[----:B------:R-:W-:Y:S02]  /*8870*/  IMAD.MOV R8, RZ, RZ, -R10 ;  /* 0x000000ffff087224 */ /* 0x000fe400078e0a0a */
[----:B------:R-:W-:-:S02]  /*8880*/  IMAD R7, R6, c[0x0][0x44c], R7 ;  /* 0x0001130006077a24 */ /* 0x000fc400078e0207 */
[----:B------:R-:W-:-:S04]  /*8890*/  IMAD.WIDE.U32 R204, R6, c[0x0][0x448], R204 ;  /* 0x0001120006cc7a25 */ /* 0x000fc800078e00cc */
[----:B------:R-:W-:Y:S01]  /*88a0*/  IMAD.WIDE.U32 R16, R6, c[0x0][0x4e0], R14 ;  /* 0x0001380006107a25 */ /* 0x000fe200078e000e */
[----:B------:R-:W-:-:S03]  /*88b0*/  MOV R14, R9 ;  /* 0x00000009000e7202 */ /* 0x000fc60000000f00 */
[----:B------:R-:W-:-:S04]  /*88c0*/  @P1 IMAD.HI.U32 R6, R9, c[0x0][0x4ec], RZ ;  /* 0x00013b0009061a27 */ /* 0x000fc800078e00ff */
[----:B------:R-:W-:Y:S01]  /*88d0*/  IMAD R8, R8, c[0x0][0x4e8], R9 ;  /* 0x00013a0008087a24 */ /* 0x000fe200078e0209 */
[----:B------:R-:W-:Y:S01]  /*88e0*/  @P1 SHF.R.U32.HI R14, RZ, c[0x0][0x4f0], R6 ;  /* 0x00013c00ff0e1a19 */ /* 0x000fe20000011606 */
[----:B------:R-:W-:Y:S01]  /*88f0*/  IMAD.IADD R205, R205, 0x1, R7 ;  /* 0x00000001cdcd7824 */ /* 0x000fe200078e0207 */
[----:B------:R-:W-:Y:S01]  /*8900*/  SHF.R.S32.HI R7, RZ, 0x1f, R10 ;  /* 0x0000001fff077819 */ /* 0x000fe2000001140a */
[----:B------:R-:W-:Y:S01]  /*8910*/  IMAD R13, R12, c[0x0][0x388], RZ ;  /* 0x0000e2000c0d7a24 */ /* 0x000fe200078e02ff */
[----:B------:R-:W-:Y:S01]  /*8920*/  IADD3 R10, P0, R10, R16, RZ ;  /* 0x000000100a0a7210 */ /* 0x000fe20007f1e0ff */
[----:B------:R-:W-:Y:S01]  /*8930*/  IMAD.WIDE.U32 R204, R14, c[0x0][0x430], R204 ;  /* 0x00010c000ecc7a25 */ /* 0x000fe200078e00cc */
[----:B------:R-:W-:Y:S02]  /*8940*/  SHF.R.S32.HI R6, RZ, 0x1f, R8 ;  /* 0x0000001fff067819 */ /* 0x000fe40000011408 */
[----:B------:R-:W-:Y:S01]  /*8950*/  IADD3.X R11, R7, R17, R11, P0, !PT ;  /* 0x00000011070b7210 */ /* 0x000fe200007fe40b */
[----:B------:R-:W-:Y:S01]  /*8960*/  IMAD.IADD R3, R4, 0x1, -R3 ;  /* 0x0000000104037824 */ /* 0x000fe200078e0a03 */
[----:B------:R-:W-:Y:S01]  /*8970*/  IADD3 R16, -R14, RZ, RZ ;  /* 0x000000ff0e107210 */ /* 0x000fe20007ffe1ff */
[----:B------:R-:W-:Y:S01]  /*8980*/  IMAD R7, R6, c[0x0][0x4c8], RZ ;  /* 0x0001320006077a24 */ /* 0x000fe200078e02ff */
[----:B------:R-:W-:Y:S01]  /*8990*/  SHF.R.S32.HI R6, RZ, 0x1f, R14 ;  /* 0x0000001fff067819 */ /* 0x000fe2000001140e */
[----:B------:R-:W-:-:S04]  /*89a0*/  IMAD.WIDE.U32 R10, R8, c[0x0][0x4c8], R10 ;  /* 0x00013200080a7a25 */ /* 0x000fc800078e000a */
[----:B------:R-:W-:Y:S02]  /*89b0*/  IMAD R7, R8, c[0x0][0x4cc], R7 ;  /* 0x0001330008077a24 */ /* 0x000fe400078e0207 */
[----:B------:R-:W-:Y:S02]  /*89c0*/  IMAD R16, R16, c[0x0][0x4e8], R9 ;  /* 0x00013a0010107a24 */ /* 0x000fe400078e0209 */
[----:B------:R-:W-:Y:S01]  /*89d0*/  IMAD R9, R6, c[0x0][0x430], RZ ;  /* 0x00010c0006097a24 */ /* 0x000fe200078e02ff */
[----:B------:R-:W-:Y:S01]  /*89e0*/  LEA R6, P0, R10, c[0x0][0x4a8], 0x2 ;  /* 0x00012a000a067a11 */ /* 0x000fe200078010ff */
[----:B------:R-:W-:Y:S01]  /*89f0*/  IMAD.IADD R7, R11, 0x1, R7 ;  /* 0x000000010b077824 */ /* 0x000fe200078e0207 */
[----:B------:R-:W-:Y:S01]  /*8a00*/  SHF.R.S32.HI R8, RZ, 0x1f, R16 ;  /* 0x0000001fff087819 */ /* 0x000fe20000011410 */
[----:B------:R-:W-:Y:S02]  /*8a10*/  IMAD R9, R14, c[0x0][0x434], R9 ;  /* 0x00010d000e097a24 */ /* 0x000fe400078e0209 */
[----:B------:R-:W-:Y:S01]  /*8a20*/  SHFL.IDX PT, R14, R6, 0x1, 0x1c1f ;  /* 0x003c1f00060e7f89 */ /* 0x000fe200000e0000 */
[----:B------:R-:W-:Y:S01]  /*8a30*/  LEA.HI.X R7, R10, c[0x0][0x4ac], R7, 0x2, P0 ;  /* 0x00012b000a077a11 */ /* 0x000fe200000f1407 */
[----:B------:R-:W-:Y:S01]  /*8a40*/  IMAD.IADD R205, R205, 0x1, R9 ;  /* 0x00000001cdcd7824 */ /* 0x000fe200078e0209 */
[----:B------:R-:W-:Y:S01]  /*8a50*/  LOP3.LUT P0, RZ, R4, 0x3, RZ, 0xc0, !PT ;  /* 0x0000000304ff7812 */ /* 0x000fe2000780c0ff */
[----:B------:R-:W-:Y:S01]  /*8a60*/  SHFL.IDX PT, R10, R6, RZ, 0x1c1f ;  /* 0x001c1fff060a7589 */ /* 0x000fe200000e0000 */
[----:B------:R-:W-:Y:S01]  /*8a70*/  IMAD R9, R8, c[0x0][0x428], RZ ;  /* 0x00010a0008097a24 */ /* 0x000fe200078e02ff */
[----:B------:R-:W-:-:S02]  /*8a80*/  IADD3 R8, R0, 0x8, RZ ;  /* 0x0000000800087810 */ /* 0x000fc40007ffe0ff */
[----:B------:R-:W1:Y:S01]  /*8a90*/  SHFL.IDX PT, R11, R7, RZ, 0x1c1f ;  /* 0x001c1fff070b7589 */ /* 0x000e6200000e0000 */
[-C--:B------:R-:W-:Y:S01]  /*8aa0*/  ISETP.GE.OR P2, PT, R0, R13.reuse, P0 ;  /* 0x0000000d0000720c */ /* 0x080fe20000746670 */
[----:B------:R-:W-:Y:S01]  /*8ab0*/  IMAD R9, R16, c[0x0][0x42c], R9 ;  /* 0x00010b0010097a24 */ /* 0x000fe200078e0209 */
[----:B------:R-:W-:Y:S01]  /*8ac0*/  ISETP.GE.OR P0, PT, R8, R13, P0 ;  /* 0x0000000d0800720c */ /* 0x000fe20000706670 */
[----:B------:R-:W2:Y:S01]  /*8ad0*/  SHFL.IDX PT, R15, R7, 0x1, 0x1c1f ;  /* 0x003c1f00070f7f89 */ /* 0x000ea200000e0000 */
[----:B------:R-:W-:-:S05]  /*8ae0*/  IMAD.WIDE.U32 R16, R16, c[0x0][0x428], R204 ;  /* 0x00010a0010107a25 */ /* 0x000fca00078e00cc */
[----:B------:R-:W-:Y:S02]  /*8af0*/  IADD3 R12, R17, R9, RZ ;  /* 0x00000009110c7210 */ /* 0x000fe40007ffe0ff */
[----:B------:R-:W-:-:S04]  /*8b00*/  LEA R9, P1, R16, c[0x0][0x400], 0x2 ;  /* 0x0001000010097a11 */ /* 0x000fc800078210ff */
[----:B------:R-:W-:Y:S01]  /*8b10*/  LEA.HI.X R12, R16, c[0x0][0x404], R12, 0x2, P1 ;  /* 0x00010100100c7a11 */ /* 0x000fe200008f140c */
[----:B------:R3:W4:Y:S01]  /*8b20*/  SHFL.IDX PT, R6, R9, RZ, 0x1c1f ;  /* 0x001c1fff09067589 */ /* 0x00072200000e0000 */
[----:B------:R-:W-:-:S03]  /*8b30*/  ISETP.GE.AND P1, PT, R8, R13, PT ;  /* 0x0000000d0800720c */ /* 0x000fc60003f26270 */
[----:B------:R3:W3:Y:S01]  /*8b40*/  SHFL.IDX PT, R7, R12, RZ, 0x1c1f ;  /* 0x001c1fff0c077589 */ /* 0x0006e200000e0000 */
[----:B------:R-:W-:-:S03]  /*8b50*/  P2R R8, PR, RZ, 0x2 ;  /* 0x00000002ff087803 */ /* 0x000fc60000000000 */
[----:B-1----:R1:W-:Y:S04]  /*8b60*/  @!P2 ST.E [R10.64], R2 ;  /* 0x000000020a00a985 */ /* 0x0023e8000c101906 */
[----:B--2---:R1:W-:Y:S01]  /*8b70*/  @!P0 ST.E [R14.64], R5 ;  /* 0x000000050e008985 */ /* 0x0043e2000c101906 */
[----:B------:R-:W-:Y:S02]  /*8b80*/  ISETP.GE.AND P0, PT, R0, R13, PT ;  /* 0x0000000d0000720c */ /* 0x000fe40003f06270 */
[----:B------:R-:W-:-:S11]  /*8b90*/  SHF.L.U32 R13, R3, 0x1, RZ ;  /* 0x00000001030d7819 */ /* 0x000fd600000006ff */
[----:B------:R-:W-:Y:S05]  /*8ba0*/  @P0 BRA `(.L_x_1543) ;  /* 0x000008d000000947 */ /* 0x000fea0003800000 */
[C---:B-1--4-:R-:W-:Y:S02]  /*8bb0*/  IADD3 R5, R13.reuse, 0x8, RZ ;  /* 0x000000080d057810 */ /* 0x052fe40007ffe0ff */
[C---:B------:R-:W-:Y:S02]  /*8bc0*/  IADD3 R4, R13.reuse, 0x10, RZ ;  /* 0x000000100d047810 */ /* 0x040fe40007ffe0ff */
[----:B------:R-:W-:Y:S02]  /*8bd0*/  IADD3 R3, R13, 0x18, RZ ;  /* 0x000000180d037810 */ /* 0x000fe40007ffe0ff */
[----:B------:R-:W-:Y:S02]  /*8be0*/  ISETP.GE.AND P3, PT, R5, c[0x0][0x3c8], PT ;  /* 0x0000f20005007a0c */ /* 0x000fe40003f66270 */
[----:B------:R-:W-:Y:S02]  /*8bf0*/  IADD3 R2, R13, 0x20, RZ ;  /* 0x000000200d027810 */ /* 0x000fe40007ffe0ff */
[----:B------:R-:W-:-:S02]  /*8c00*/  ISETP.GE.AND P2, PT, R4, c[0x0][0x3c8], PT ;  /* 0x0000f20004007a0c */ /* 0x000fc40003f46270 */
[----:B------:R-:W-:Y:S02]  /*8c10*/  ISETP.GE.AND P4, PT, R13, c[0x0][0x3c8], PT ;  /* 0x0000f2000d007a0c */ /* 0x000fe40003f86270 */
[----:B------:R-:W-:Y:S02]  /*8c20*/  ISETP.GE.AND P1, PT, R3, c[0x0][0x3c8], PT ;  /* 0x0000f20003007a0c */ /* 0x000fe40003f26270 */
[----:B------:R-:W-:Y:S02]  /*8c30*/  ISETP.GE.AND P0, PT, R2, c[0x0][0x3c8], PT ;  /* 0x0000f20002007a0c */ /* 0x000fe40003f06270 */
[----:B------:R-:W-:Y:S02]  /*8c40*/  IADD3 R0, R13, 0x28, RZ ;  /* 0x000000280d007810 */ /* 0x000fe40007ffe0ff */
[----:B------:R-:W-:Y:S02]  /*8c50*/  @!P3 LEA.HI R5, R5, R5, RZ, 0x1 ;  /* 0x000000050505b211 */ /* 0x000fe400078f08ff */
[----:B------:R-:W-:-:S02]  /*8c60*/  ISETP.GE.AND P5, PT, R0, c[0x0][0x3c8], PT ;  /* 0x0000f20000007a0c */ /* 0x000fc40003fa6270 */
[----:B------:R-:W-:Y:S01]  /*8c70*/  @!P2 LEA.HI R4, R4, R4, RZ, 0x1 ;  /* 0x000000040404a211 */ /* 0x000fe200078f08ff */
[--C-:B---3--:R-:W-:Y:S01]  /*8c80*/  @!P4 IMAD.WIDE R10, R13, 0x4, R6.reuse ;  /* 0x000000040d0ac825 */ /* 0x108fe200078e0206 */
[----:B------:R-:W-:Y:S02]  /*8c90*/  @!P3 LOP3.LUT R5, R5, 0xfffffffe, RZ, 0xc0, !PT ;  /* 0xfffffffe0505b812 */ /* 0x000fe400078ec0ff */
[----:B------:R-:W-:Y:S02]  /*8ca0*/  @!P1 LEA.HI R3, R3, R3, RZ, 0x1 ;  /* 0x0000000303039211 */ /* 0x000fe400078f08ff */
[----:B------:R-:W-:Y:S01]  /*8cb0*/  @!P0 LEA.HI R2, R2, R2, RZ, 0x1 ;  /* 0x0000000202028211 */ /* 0x000fe200078f08ff */
[----:B------:R1:W-:Y:S01]  /*8cc0*/  @!P4 ST.E.64 [R10.64], R128 ;  /* 0x000000800a00c985 */ /* 0x0003e2000c101b06 */
[----:B------:R-:W-:Y:S01]  /*8cd0*/  @!P2 LOP3.LUT R15, R4, 0xfffffffe, RZ, 0xc0, !PT ;  /* 0xfffffffe040fa812 */ /* 0x000fe200078ec0ff */
[----:B------:R-:W-:Y:S01]  /*8ce0*/  @!P3 IMAD.WIDE R4, R5, 0x4, R6 ;  /* 0x000000040504b825 */ /* 0x000fe200078e0206 */
[----:B------:R-:W-:-:S02]  /*8cf0*/  IADD3 R14, R13, 0x30, RZ ;  /* 0x000000300d0e7810 */ /* 0x000fc40007ffe0ff */
[----:B------:R-:W-:Y:S02]  /*8d00*/  @!P1 LOP3.LUT R3, R3, 0xfffffffe, RZ, 0xc0, !PT ;  /* 0xfffffffe03039812 */ /* 0x000fe400078ec0ff */
[----:B------:R-:W-:Y:S01]  /*8d10*/  @!P0 LOP3.LUT R17, R2, 0xfffffffe, RZ, 0xc0, !PT ;  /* 0xfffffffe02118812 */ /* 0x000fe200078ec0ff */
[----:B------:R2:W-:Y:S01]  /*8d20*/  @!P3 ST.E.64 [R4.64], R124 ;  /* 0x0000007c0400b985 */ /* 0x0005e2000c101b06 */
[----:B------:R-:W-:Y:S01]  /*8d30*/  ISETP.GE.AND P4, PT, R14, c[0x0][0x3c8], PT ;  /* 0x0000f2000e007a0c */ /* 0x000fe20003f86270 */
[--C-:B------:R-:W-:Y:S01]  /*8d40*/  @!P1 IMAD.WIDE R2, R3, 0x4, R6.reuse ;  /* 0x0000000403029825 */ /* 0x100fe200078e0206 */
[----:B------:R-:W-:Y:S02]  /*8d50*/  @!P5 LEA.HI R0, R0, R0, RZ, 0x1 ;  /* 0x000000000000d211 */ /* 0x000fe400078f08ff */
[----:B------:R-:W-:Y:S01]  /*8d60*/  IADD3 R19, R13, 0x40, RZ ;  /* 0x000000400d137810 */ /* 0x000fe20007ffe0ff */
[----:B------:R-:W-:Y:S01]  /*8d70*/  @!P0 IMAD.WIDE R16, R17, 0x4, R6 ;  /* 0x0000000411108825 */ /* 0x000fe200078e0206 */
[----:B------:R-:W-:-:S02]  /*8d80*/  IADD3 R20, R13, 0x38, RZ ;  /* 0x000000380d147810 */ /* 0x000fc40007ffe0ff */
[----:B------:R-:W-:Y:S02]  /*8d90*/  IADD3 R18, R13, 0x48, RZ ;  /* 0x000000480d127810 */ /* 0x000fe40007ffe0ff */
[----:B------:R-:W-:-:S03]  /*8da0*/  ISETP.GE.AND P3, PT, R20, c[0x0][0x3c8], PT ;  /* 0x0000f20014007a0c */ /* 0x000fc60003f66270 */
[----:B------:R-:W-:Y:S01]  /*8db0*/  @!P4 LEA.HI R14, R14, R14, RZ, 0x1 ;  /* 0x0000000e0e0ec211 */ /* 0x000fe200078f08ff */
[----:B-1----:R-:W-:Y:S01]  /*8dc0*/  @!P2 IMAD.WIDE R10, R15, 0x4, R6 ;  /* 0x000000040f0aa825 */ /* 0x002fe200078e0206 */
[----:B------:R-:W-:-:S08]  /*8dd0*/  IADD3 R15, R13, 0x50, RZ ;  /* 0x000000500d0f7810 */ /* 0x000fd00007ffe0ff */
[----:B------:R-:W-:Y:S01]  /*8de0*/  @!P3 LEA.HI R20, R20, R20, RZ, 0x1 ;  /* 0x000000141414b211 */ /* 0x000fe200078f08ff */
[----:B------:R1:W-:Y:S01]  /*8df0*/  @!P2 ST.E.64 [R10.64], R120 ;  /* 0x000000780a00a985 */ /* 0x0003e2000c101b06 */
[----:B------:R-:W-:Y:S02]  /*8e00*/  ISETP.GE.AND P2, PT, R19, c[0x0][0x3c8], PT ;  /* 0x0000f20013007a0c */ /* 0x000fe40003f46270 */
[----:B--2---:R-:W-:Y:S01]  /*8e10*/  @!P5 LOP3.LUT R5, R0, 0xfffffffe, RZ, 0xc0, !PT ;  /* 0xfffffffe0005d812 */ /* 0x004fe200078ec0ff */
[----:B------:R2:W-:Y:S01]  /*8e20*/  @!P1 ST.E.64 [R2.64], R116 ;  /* 0x0000007402009985 */ /* 0x0005e2000c101b06 */
[----:B------:R-:W-:Y:S02]  /*8e30*/  ISETP.GE.AND P1, PT, R18, c[0x0][0x3c8], PT ;  /* 0x0000f20012007a0c */ /* 0x000fe40003f26270 */
[----:B------:R-:W-:Y:S01]  /*8e40*/  IADD3 R0, R13, 0x58, RZ ;  /* 0x000000580d007810 */ /* 0x000fe20007ffe0ff */
[----:B------:R3:W-:Y:S01]  /*8e50*/  @!P0 ST.E.64 [R16.64], R112 ;  /* 0x0000007010008985 */ /* 0x0007e2000c101b06 */
[----:B------:R-:W-:Y:S01]  /*8e60*/  ISETP.GE.AND P0, PT, R15, c[0x0][0x3c8], PT ;  /* 0x0000f2000f007a0c */ /* 0x000fe20003f06270 */
[----:B------:R-:W-:-:S04]  /*8e70*/  @!P5 IMAD.WIDE R4, R5, 0x4, R6 ;  /* 0x000000040504d825 */ /* 0x000fc800078e0206 */
[----:B------:R-:W-:Y:S01]  /*8e80*/  @!P2 LEA.HI R19, R19, R19, RZ, 0x1 ;  /* 0x000000131313a211 */ /* 0x000fe200078f08ff */
[----:B------:R4:W-:Y:S01]  /*8e90*/  @!P5 ST.E.64 [R4.64], R108 ;  /* 0x0000006c0400d985 */ /* 0x0009e2000c101b06 */
[----:B------:R-:W-:Y:S02]  /*8ea0*/  ISETP.GE.AND P5, PT, R0, c[0x0][0x3c8], PT ;  /* 0x0000f20000007a0c */ /* 0x000fe40003fa6270 */
[----:B------:R-:W-:Y:S02]  /*8eb0*/  @!P1 LEA.HI R18, R18, R18, RZ, 0x1 ;  /* 0x0000001212129211 */ /* 0x000fe400078f08ff */
[----:B------:R-:W-:Y:S02]  /*8ec0*/  @!P2 LOP3.LUT R19, R19, 0xfffffffe, RZ, 0xc0, !PT ;  /* 0xfffffffe1313a812 */ /* 0x000fe400078ec0ff */
[----:B------:R-:W-:-:S04]  /*8ed0*/  @!P0 LEA.HI R15, R15, R15, RZ, 0x1 ;  /* 0x0000000f0f0f8211 */ /* 0x000fc800078f08ff */
[----:B------:R-:W-:Y:S02]  /*8ee0*/  @!P0 LOP3.LUT R15, R15, 0xfffffffe, RZ, 0xc0, !PT ;  /* 0xfffffffe0f0f8812 */ /* 0x000fe400078ec0ff */
[----:B-1----:R-:W-:Y:S02]  /*8ef0*/  IADD3 R10, R13, 0x60, RZ ;  /* 0x000000600d0a7810 */ /* 0x002fe40007ffe0ff */
[----:B------:R-:W-:Y:S02]  /*8f00*/  @!P3 LOP3.LUT R11, R20, 0xfffffffe, RZ, 0xc0, !PT ;  /* 0xfffffffe140bb812 */ /* 0x000fe400078ec0ff */
[----:B--2---:R-:W-:Y:S01]  /*8f10*/  @!P4 LOP3.LUT R3, R14, 0xfffffffe, RZ, 0xc0, !PT ;  /* 0xfffffffe0e03c812 */ /* 0x004fe200078ec0ff */
[--C-:B------:R-:W-:Y:S01]  /*8f20*/  @!P0 IMAD.WIDE R14, R15, 0x4, R6.reuse ;  /* 0x000000040f0e8825 */ /* 0x100fe200078e0206 */
[----:B------:R-:W-:Y:S02]  /*8f30*/  ISETP.GE.AND P6, PT, R10, c[0x0][0x3c8], PT ;  /* 0x0000f2000a007a0c */ /* 0x000fe40003fc6270 */
[----:B---3--:R-:W-:Y:S01]  /*8f40*/  @!P1 LOP3.LUT R17, R18, 0xfffffffe, RZ, 0xc0, !PT ;  /* 0xfffffffe12119812 */ /* 0x008fe200078ec0ff */
[----:B------:R-:W-:Y:S01]  /*8f50*/  @!P4 IMAD.WIDE R2, R3, 0x4, R6 ;  /* 0x000000040302c825 */ /* 0x000fe200078e0206 */
[----:B------:R-:W-:-:S02]  /*8f60*/  @!P5 LEA.HI R0, R0, R0, RZ, 0x1 ;  /* 0x000000000000d211 */ /* 0x000fc400078f08ff */
[----:B------:R-:W-:Y:S01]  /*8f70*/  IADD3 R18, R13, 0x70, RZ ;  /* 0x000000700d127810 */ /* 0x000fe20007ffe0ff */
[--C-:B------:R-:W-:Y:S01]  /*8f80*/  @!P1 IMAD.WIDE R16, R17, 0x4, R6.reuse ;  /* 0x0000000411109825 */ /* 0x100fe200078e0206 */
[----:B------:R1:W-:Y:S01]  /*8f90*/  @!P4 ST.E.64 [R2.64], R104 ;  /* 0x000000680200c985 */ /* 0x0003e2000c101b06 */
[----:B------:R-:W-:Y:S02]  /*8fa0*/  @!P5 LOP3.LUT R21, R0, 0xfffffffe, RZ, 0xc0, !PT ;  /* 0xfffffffe0015d812 */ /* 0x000fe400078ec0ff */
[----:B----4-:R-:W-:Y:S01]  /*8fb0*/  @!P2 IMAD.WIDE R4, R19, 0x4, R6 ;  /* 0x000000041304a825 */ /* 0x010fe200078e0206 */
[C---:B------:R-:W-:Y:S02]  /*8fc0*/  IADD3 R19, R13.reuse, 0x68, RZ ;  /* 0x000000680d137810 */ /* 0x040fe40007ffe0ff */
[----:B------:R-:W-:Y:S02]  /*8fd0*/  IADD3 R20, R13, 0x80, RZ ;  /* 0x000000800d147810 */ /* 0x000fe40007ffe0ff */
[----:B------:R-:W-:-:S02]  /*8fe0*/  ISETP.GE.AND P4, PT, R19, c[0x0][0x3c8], PT ;  /* 0x0000f20013007a0c */ /* 0x000fc40003f86270 */
[----:B------:R-:W-:Y:S02]  /*8ff0*/  IADD3 R0, R13, 0x88, RZ ;  /* 0x000000880d007810 */ /* 0x000fe40007ffe0ff */
[----:B------:R-:W-:-:S09]  /*9000*/  @!P6 LEA.HI R10, R10, R10, RZ, 0x1 ;  /* 0x0000000a0a0ae211 */ /* 0x000fd200078f08ff */
[----:B------:R-:W-:-:S04]  /*9010*/  @!P4 LEA.HI R19, R19, R19, RZ, 0x1 ;  /* 0x000000131313c211 */ /* 0x000fc800078f08ff */
[----:B------:R-:W-:Y:S01]  /*9020*/  @!P4 LOP3.LUT R19, R19, 0xfffffffe, RZ, 0xc0, !PT ;  /* 0xfffffffe1313c812 */ /* 0x000fe200078ec0ff */
        /* <DEDUP_REMOVED lines=15> */
[----:B-1----:R-:W-:Y:S01]  /*9120*/  @!P6 LOP3.LUT R3, R10, 0xfffffffe, RZ, 0xc0, !PT ;  /* 0xfffffffe0a03e812 */ /* 0x002fe200078ec0ff */
[----:B------:R-:W-:-:S04]  /*9130*/  @!P2 IMAD.WIDE R10, R11, 0x4, R6 ;  /* 0x000000040b0aa825 */ /* 0x000fc800078e0206 */
[----:B--2---:R-:W-:-:S04]  /*9140*/  @!P5 IMAD.WIDE R4, R21, 0x4, R6 ;  /* 0x000000041504d825 */ /* 0x004fc800078e0206 */
[--C-:B------:R-:W-:Y:S01]  /*9150*/  @!P6 IMAD.WIDE R2, R3, 0x4, R6.reuse ;  /* 0x000000040302e825 */ /* 0x100fe200078e0206 */
[----:B------:R1:W-:Y:S01]  /*9160*/  @!P5 ST.E.64 [R4.64], R48 ;  /* 0x000000300400d985 */ /* 0x0003e2000c101b06 */
[----:B---3--:R-:W-:Y:S02]  /*9170*/  @!P3 LOP3.LUT R15, R18, 0xfffffffe, RZ, 0xc0, !PT ;  /* 0xfffffffe120fb812 */ /* 0x008fe400078ec0ff */
[--C-:B------:R-:W-:Y:S01]  /*9180*/  @!P4 IMAD.WIDE R16, R19, 0x4, R6.reuse ;  /* 0x000000041310c825 */ /* 0x100fe200078e0206 */
[----:B------:R2:W-:Y:S01]  /*9190*/  @!P6 ST.E.64 [R2.64], R52 ;  /* 0x000000340200e985 */ /* 0x0005e2000c101b06 */
[----:B------:R-:W-:Y:S02]  /*91a0*/  IADD3 R18, R13, 0x98, RZ ;  /* 0x000000980d127810 */ /* 0x000fe40007ffe0ff */
[----:B------:R-:W-:Y:S01]  /*91b0*/  @!P3 IMAD.WIDE R14, R15, 0x4, R6 ;  /* 0x000000040f0eb825 */ /* 0x000fe200078e0206 */
[----:B------:R3:W-:Y:S01]  /*91c0*/  @!P4 ST.E.64 [R16.64], R56 ;  /* 0x000000381000c985 */ /* 0x0007e2000c101b06 */
[----:B------:R-:W-:-:S02]  /*91d0*/  IADD3 R19, R13, 0xa8, RZ ;  /* 0x000000a80d137810 */ /* 0x000fc40007ffe0ff */
[----:B------:R-:W-:Y:S01]  /*91e0*/  ISETP.GE.AND P4, PT, R18, c[0x0][0x3c8], PT ;  /* 0x0000f20012007a0c */ /* 0x000fe20003f86270 */
[----:B------:R-:W-:Y:S04]  /*91f0*/  @!P3 ST.E.64 [R14.64], R60 ;  /* 0x0000003c0e00b985 */ /* 0x000fe8000c101b06 */
[----:B------:R4:W-:Y:S01]  /*9200*/  @!P2 ST.E.64 [R10.64], R64 ;  /* 0x000000400a00a985 */ /* 0x0009e2000c101b06 */
[----:B------:R-:W-:-:S07]  /*9210*/  ISETP.GE.AND P2, PT, R19, c[0x0][0x3c8], PT ;  /* 0x0000f20013007a0c */ /* 0x000fce0003f46270 */
[----:B------:R-:W-:Y:S02]  /*9220*/  @!P4 LEA.HI R18, R18, R18, RZ, 0x1 ;  /* 0x000000121212c211 */ /* 0x000fe400078f08ff */
[----:B-1----:R-:W-:Y:S02]  /*9230*/  @!P1 LOP3.LUT R5, R20, 0xfffffffe, RZ, 0xc0, !PT ;  /* 0xfffffffe14059812 */ /* 0x002fe400078ec0ff */
[----:B------:R-:W-:Y:S02]  /*9240*/  IADD3 R20, R13, 0xa0, RZ ;  /* 0x000000a00d147810 */ /* 0x000fe40007ffe0ff */
[----:B--2---:R-:W-:Y:S01]  /*9250*/  @!P0 LOP3.LUT R3, R0, 0xfffffffe, RZ, 0xc0, !PT ;  /* 0xfffffffe00038812 */ /* 0x004fe200078ec0ff */
[--C-:B------:R-:W-:Y:S01]  /*9260*/  @!P1 IMAD.WIDE R4, R5, 0x4, R6.reuse ;  /* 0x0000000405049825 */ /* 0x100fe200078e0206 */
[C---:B------:R-:W-:Y:S02]  /*9270*/  IADD3 R0, R13.reuse, 0x90, RZ ;  /* 0x000000900d007810 */ /* 0x040fe40007ffe0ff */
[----:B---3--:R-:W-:Y:S01]  /*9280*/  IADD3 R17, R13, 0xb0, RZ ;  /* 0x000000b00d117810 */ /* 0x008fe20007ffe0ff */
[----:B------:R-:W-:Y:S01]  /*9290*/  @!P0 IMAD.WIDE R2, R3, 0x4, R6 ;  /* 0x0000000403028825 */ /* 0x000fe200078e0206 */
[----:B------:R-:W-:Y:S01]  /*92a0*/  ISETP.GE.AND P5, PT, R0, c[0x0][0x3c8], PT ;  /* 0x0000f20000007a0c */ /* 0x000fe20003fa6270 */
[----:B------:R1:W-:Y:S01]  /*92b0*/  @!P1 ST.E.64 [R4.64], R68 ;  /* 0x0000004404009985 */ /* 0x0003e2000c101b06 */
[----:B------:R-:W-:-:S02]  /*92c0*/  IADD3 R16, R13, 0xb8, RZ ;  /* 0x000000b80d107810 */ /* 0x000fc40007ffe0ff */
[----:B------:R-:W-:Y:S01]  /*92d0*/  ISETP.GE.AND P3, PT, R20, c[0x0][0x3c8], PT ;  /* 0x0000f20014007a0c */ /* 0x000fe20003f66270 */
[----:B------:R2:W-:Y:S01]  /*92e0*/  @!P0 ST.E.64 [R2.64], R72 ;  /* 0x0000004802008985 */ /* 0x0005e2000c101b06 */
[----:B------:R-:W-:Y:S02]  /*92f0*/  ISETP.GE.AND P1, PT, R17, c[0x0][0x3c8], PT ;  /* 0x0000f20011007a0c */ /* 0x000fe40003f26270 */
[----:B------:R-:W-:Y:S02]  /*9300*/  ISETP.GE.AND P0, PT, R16, c[0x0][0x3c8], PT ;  /* 0x0000f20010007a0c */ /* 0x000fe40003f06270 */
[----:B------:R-:W-:-:S03]  /*9310*/  @!P2 LEA.HI R19, R19, R19, RZ, 0x1 ;  /* 0x000000131313a211 */ /* 0x000fc600078f08ff */
[----:B------:R-:W-:Y:S02]  /*9320*/  @!P5 LEA.HI R0, R0, R0, RZ, 0x1 ;  /* 0x000000000000d211 */ /* 0x000fe400078f08ff */
[----:B------:R-:W-:Y:S02]  /*9330*/  @!P2 LOP3.LUT R19, R19, 0xfffffffe, RZ, 0xc0, !PT ;  /* 0xfffffffe1313a812 */ /* 0x000fe400078ec0ff */
[----:B------:R-:W-:Y:S02]  /*9340*/  @!P3 LEA.HI R20, R20, R20, RZ, 0x1 ;  /* 0x000000141414b211 */ /* 0x000fe400078f08ff */
[----:B------:R-:W-:Y:S02]  /*9350*/  @!P1 LEA.HI R17, R17, R17, RZ, 0x1 ;  /* 0x0000001111119211 */ /* 0x000fe400078f08ff */
[----:B------:R-:W-:Y:S02]  /*9360*/  @!P0 LEA.HI R16, R16, R16, RZ, 0x1 ;  /* 0x0000001010108211 */ /* 0x000fe400078f08ff */
[----:B----4-:R-:W-:-:S02]  /*9370*/  @!P3 LOP3.LUT R11, R20, 0xfffffffe, RZ, 0xc0, !PT ;  /* 0xfffffffe140bb812 */ /* 0x010fc400078ec0ff */
[----:B------:R-:W-:Y:S02]  /*9380*/  @!P1 LOP3.LUT R17, R17, 0xfffffffe, RZ, 0xc0, !PT ;  /* 0xfffffffe11119812 */ /* 0x000fe400078ec0ff */
[----:B------:R-:W-:Y:S01]  /*9390*/  @!P0 LOP3.LUT R15, R16, 0xfffffffe, RZ, 0xc0, !PT ;  /* 0xfffffffe100f8812 */ /* 0x000fe200078ec0ff */
[----:B------:R-:W-:Y:S01]  /*93a0*/  @!P3 IMAD.WIDE R10, R11, 0x4, R6 ;  /* 0x000000040b0ab825 */ /* 0x000fe200078e0206 */
[----:B-1----:R-:W-:-:S03]  /*93b0*/  @!P4 LOP3.LUT R5, R18, 0xfffffffe, RZ, 0xc0, !PT ;  /* 0xfffffffe1205c812 */ /* 0x002fc600078ec0ff */
[----:B------:R-:W-:Y:S01]  /*93c0*/  @!P2 IMAD.WIDE R18, R19, 0x4, R6 ;  /* 0x000000041312a825 */ /* 0x000fe200078e0206 */
[----:B--2---:R-:W-:-:S03]  /*93d0*/  @!P5 LOP3.LUT R3, R0, 0xfffffffe, RZ, 0xc0, !PT ;  /* 0xfffffffe0003d812 */ /* 0x004fc600078ec0ff */
[----:B------:R-:W-:-:S04]  /*93e0*/  @!P4 IMAD.WIDE R4, R5, 0x4, R6 ;  /* 0x000000040504c825 */ /* 0x000fc800078e0206 */
[----:B------:R-:W-:-:S04]  /*93f0*/  @!P5 IMAD.WIDE R2, R3, 0x4, R6 ;  /* 0x000000040302d825 */ /* 0x000fc800078e0206 */
[--C-:B------:R-:W-:Y:S01]  /*9400*/  @!P1 IMAD.WIDE R16, R17, 0x4, R6.reuse ;  /* 0x0000000411109825 */ /* 0x100fe200078e0206 */
[----:B------:R1:W-:Y:S03]  /*9410*/  @!P5 ST.E.64 [R2.64], R76 ;  /* 0x0000004c0200d985 */ /* 0x0003e6000c101b06 */
[----:B------:R-:W-:Y:S01]  /*9420*/  @!P0 IMAD.WIDE R6, R15, 0x4, R6 ;  /* 0x000000040f068825 */ /* 0x000fe200078e0206 */
[----:B------:R1:W-:Y:S04]  /*9430*/  @!P4 ST.E.64 [R4.64], R80 ;  /* 0x000000500400c985 */ /* 0x0003e8000c101b06 */
[----:B------:R1:W-:Y:S04]  /*9440*/  @!P3 ST.E.64 [R10.64], R84 ;  /* 0x000000540a00b985 */ /* 0x0003e8000c101b06 */
[----:B------:R1:W-:Y:S04]  /*9450*/  @!P2 ST.E.64 [R18.64], R88 ;  /* 0x000000581200a985 */ /* 0x0003e8000c101b06 */
[----:B------:R1:W-:Y:S04]  /*9460*/  @!P1 ST.E.64 [R16.64], R92 ;  /* 0x0000005c10009985 */ /* 0x0003e8000c101b06 */
[----:B------:R1:W-:Y:S02]  /*9470*/  @!P0 ST.E.64 [R6.64], R96 ;  /* 0x0000006006008985 */ /* 0x0003e4000c101b06 */
.L_x_1543:
[----:B----4-:R-:W-:Y:S05]  /*9480*/  BSYNC B0 ;  /* 0x0000000000007941 */ /* 0x010fea0003800000 */
.L_x_1542:
[----:B------:R-:W-:Y:S01]  /*9490*/  ISETP.NE.AND P0, PT, R8, RZ, PT ;  /* 0x000000ff0800720c */ /* 0x000fe20003f05270 */
[----:B-1----:R1:W2:Y:S04]  /*94a0*/  SHFL.IDX PT, R5, R12, 0x1, 0x1c1f ;  /* 0x003c1f000c057f89 */ /* 0x0022a800000e0000 */
[----:B------:R1:W4:Y:S08]  /*94b0*/  SHFL.IDX PT, R4, R9, 0x1, 0x1c1f ;  /* 0x003c1f0009047f89 */ /* 0x00033000000e0000 */
        /* <DEDUP_REMOVED lines=8> */
[C---:B-1-3--:R-:W-:Y:S01]  /*9540*/  IADD3 R9, R13.reuse, 0x20, RZ ;  /* 0x000000200d097810 */ /* 0x04afe20007ffe0ff */
[C---:B--2-4-:R-:W-:Y:S01]  /*9550*/  @!P1 IMAD.WIDE R10, R13.reuse, 0x4, R4 ;  /* 0x000000040d0a9825 */ /* 0x054fe200078e0204 */
        /* <DEDUP_REMOVED lines=134> */
.L_x_1541:
[----:B------:R-:W2:Y:S02]  /*9dc0*/  S2R R7, SR_TID.X ;  /* 0x0000000000077919 */ /* 0x000ea40000002100 */
[----:B--2---:R-:W-:-:S13]  /*9dd0*/  ISETP.GT.AND P0, PT, R7, 0x7f, PT ;  /* 0x0000007f0700780c */ /* 0x004fda0003f04270 */
[----:B------:R-:W-:Y:S05]  /*9de0*/  @P0 EXIT ;  /* 0x000000000000094d */ /* 0x000fea0003800000 */
[----:B------:R-:W2:Y:S01]  /*9df0*/  S2R R4, SR_CTAID.X ;  /* 0x0000000000047919 */ /* 0x000ea20000002500 */
[----:B------:R-:W-:-:S05]  /*9e00*/  MOV R3, c[0x0][0x4e8] ;  /* 0x00013a0000037a02 */ /* 0x000fca0000000f00 */
[----:B------:R-:W-:Y:S01]  /*9e10*/  IMAD R5, R3, c[0x0][0x388], RZ ;  /* 0x0000e20003057a24 */ /* 0x000fe200078e02ff */
[----:B--2---:R-:W-:-:S04]  /*9e20*/  LEA R4, R4, R7, 0x7 ;  /* 0x0000000704047211 */ /* 0x004fc800078e38ff */
[----:B------:R-:W-:-:S13]  /*9e30*/  ISETP.GE.AND P0, PT, R4, R5, PT ;  /* 0x000000050400720c */ /* 0x000fda0003f06270 */
[----:B------:R-:W-:Y:S05]  /*9e40*/  @P0 EXIT ;  /* 0x000000000000094d */ /* 0x000fea0003800000 */
[----:B------:R-:W2:Y:S01]  /*9e50*/  S2R R2, SR_CTAID.Z ;  /* 0x0000000000027919 */ /* 0x000ea20000002700 */
[----:B------:R-:W-:Y:S01]  /*9e60*/  ISETP.NE.AND P0, PT, R3, 0x1, PT ;  /* 0x000000010300780c */ /* 0x000fe20003f05270 */
[C---:B-1----:R-:W-:Y:S01]  /*9e70*/  IMAD.WIDE.U32 R8, R204.reuse, c[0x0][0x4d0], RZ ;  /* 0x00013400cc087a25 */ /* 0x042fe200078e00ff */
[----:B------:R-:W-:Y:S01]  /*9e80*/  SHF.R.S32.HI R3, RZ, 0x1f, R204 ;  /* 0x0000001fff037819 */ /* 0x000fe200000114cc */
[----:B------:R-:W1:Y:S01]  /*9e90*/  S2R R0, SR_CTAID.Y ;  /* 0x0000000000007919 */ /* 0x000e620000002600 */
[----:B------:R-:W-:Y:S02]  /*9ea0*/  IADD3 R5, -R204, RZ, RZ ;  /* 0x000000ffcc057210 */ /* 0x000fe40007ffe1ff */
[----:B------:R-:W-:Y:S01]  /*9eb0*/  MOV R10, R4 ;  /* 0x00000004000a7202 */ /* 0x000fe20000000f00 */
[----:B------:R-:W-:-:S04]  /*9ec0*/  IMAD R3, R3, c[0x0][0x4d0], RZ ;  /* 0x0001340003037a24 */ /* 0x000fc800078e02ff */
[----:B------:R-:W-:Y:S02]  /*9ed0*/  IMAD R3, R204, c[0x0][0x4d4], R3 ;  /* 0x00013500cc037a24 */ /* 0x000fe400078e0203 */
[----:B------:R-:W-:-:S03]  /*9ee0*/  @P0 IMAD.HI.U32 R7, R4, c[0x0][0x4ec], RZ ;  /* 0x00013b0004070a27 */ /* 0x000fc600078e00ff */
[----:B------:R-:W-:Y:S02]  /*9ef0*/  IADD3 R9, R9, R3, RZ ;  /* 0x0000000309097210 */ /* 0x000fe40007ffe0ff */
[----:B------:R-:W-:Y:S02]  /*9f00*/  @P0 SHF.R.U32.HI R10, RZ, c[0x0][0x4f0], R7 ;  /* 0x00013c00ff0a0a19 */ /* 0x000fe40000011607 */
[----:B--2---:R-:W-:Y:S01]  /*9f10*/  SHF.R.S32.HI R6, RZ, 0x1f, R2 ;  /* 0x0000001fff067819 */ /* 0x004fe20000011402 */
[----:B------:R-:W-:-:S04]  /*9f20*/  IMAD.WIDE.U32 R8, R2, c[0x0][0x4d8], R8 ;  /* 0x0001360002087a25 */ /* 0x000fc800078e0008 */
[----:B------:R-:W-:Y:S02]  /*9f30*/  IMAD R3, R6, c[0x0][0x4d8], RZ ;  /* 0x0001360006037a24 */ /* 0x000fe400078e02ff */
[----:B-1----:R-:W-:Y:S01]  /*9f40*/  IMAD R0, R5, c[0x0][0x550], R0 ;  /* 0x0001540005007a24 */ /* 0x002fe200078e0200 */
[----:B------:R-:W-:Y:S01]  /*9f50*/  IADD3 R5, -R10, RZ, RZ ;  /* 0x000000ff0a057210 */ /* 0x000fe20007ffe1ff */
[----:B------:R-:W-:-:S03]  /*9f60*/  IMAD R3, R2, c[0x0][0x4dc], R3 ;  /* 0x0001370002037a24 */ /* 0x000fc600078e0203 */
[----:B------:R-:W-:Y:S01]  /*9f70*/  SHF.R.S32.HI R2, RZ, 0x1f, R0 ;  /* 0x0000001fff027819 */ /* 0x000fe20000011400 */
[----:B------:R-:W-:Y:S01]  /*9f80*/  IMAD R5, R5, c[0x0][0x4e8], R4 ;  /* 0x00013a0005057a24 */ /* 0x000fe200078e0204 */
[----:B------:R-:W-:-:S03]  /*9f90*/  IADD3 R9, R3, R9, RZ ;  /* 0x0000000903097210 */ /* 0x000fc60007ffe0ff */
[----:B------:R-:W-:Y:S01]  /*9fa0*/  IMAD R3, R2, c[0x0][0x4e0], RZ ;  /* 0x0001380002037a24 */ /* 0x000fe200078e02ff */
[----:B------:R-:W-:Y:S01]  /*9fb0*/  SHF.R.S32.HI R2, RZ, 0x1f, R5 ;  /* 0x0000001fff027819 */ /* 0x000fe20000011405 */
[----:B------:R-:W-:-:S04]  /*9fc0*/  IMAD.WIDE.U32 R8, R0, c[0x0][0x4e0], R8 ;  /* 0x0001380000087a25 */ /* 0x000fc800078e0008 */
[----:B------:R-:W-:Y:S01]  /*9fd0*/  IMAD R3, R0, c[0x0][0x4e4], R3 ;  /* 0x0001390000037a24 */ /* 0x000fe200078e0203 */
[----:B------:R-:W-:Y:S01]  /*9fe0*/  SHF.R.S32.HI R0, RZ, 0x1f, R10 ;  /* 0x0000001fff007819 */ /* 0x000fe2000001140a */
[----:B------:R-:W-:Y:S01]  /*9ff0*/  IMAD R2, R2, c[0x0][0x4c8], RZ ;  /* 0x0001320002027a24 */ /* 0x000fe200078e02ff */
[----:B------:R-:W-:-:S03]  /*a000*/  IADD3 R10, P0, R10, R8, RZ ;  /* 0x000000080a0a7210 */ /* 0x000fc60007f1e0ff */
[----:B------:R-:W-:Y:S01]  /*a010*/  IMAD R2, R5, c[0x0][0x4cc], R2 ;  /* 0x0001330005027a24 */ /* 0x000fe200078e0202 */
[----:B------:R-:W-:-:S05]  /*a020*/  IADD3.X R11, R0, R9, R3, P0, !PT ;  /* 0x00000009000b7210 */ /* 0x000fca00007fe403 */
[----:B------:R-:W-:Y:S01]  /*a030*/  IMAD.WIDE.U32 R10, R5, c[0x0][0x4c8], R10 ;  /* 0x00013200050a7a25 */ /* 0x000fe200078e000a */
[----:B------:R-:W-:-:S04]  /*a040*/  MOV R5, 0xff800000 ;  /* 0xff80000000057802 */ /* 0x000fc80000000f00 */
[----:B------:R-:W-:Y:S02]  /*a050*/  IADD3 R3, R11, R2, RZ ;  /* 0x000000020b037210 */ /* 0x000fe40007ffe0ff */
[----:B------:R-:W-:-:S04]  /*a060*/  LEA R2, P0, R10, c[0x0][0x4a8], 0x2 ;  /* 0x00012a000a027a11 */ /* 0x000fc800078010ff */
[----:B------:R-:W-:-:S05]  /*a070*/  LEA.HI.X R3, R10, c[0x0][0x4ac], R3, 0x2, P0 ;  /* 0x00012b000a037a11 */ /* 0x000fca00000f1403 */
[----:B------:R-:W-:Y:S01]  /*a080*/  STG.E [R2.64], R5 ;  /* 0x0000000502007986 */ /* 0x000fe2000c101906 */
[----:B------:R-:W-:Y:S05]  /*a090*/  EXIT ;  /* 0x000000000000794d */ /* 0x000fea0003800000 */
.L_x_1544:
        /* <DEDUP_REMOVED lines=14> */
.L_x_3141:


//--------------------- .text._ZN7cutlass13device_kernelIN5flash19enable_sm80_to_sm89INS1_16FlashAttnFwdSm80INS1_25CollectiveMainloopFwdSm80ILi8ELi2ELb0EN4cute5tupleIJNS5_1CILi128EEENS7_ILi64EEENS7_ILi192EEEEEELi192ENS_10bfloat16_tEfNS_4arch4Sm80ELb0ELb0ELb1ELb1ELb1ELb0ELb1ELb1EEENS1_21CollectiveEpilogueFwdINS6_IJS8_SA_S9_EEENS6_IJNS7_ILi1EEESI_SI_EEESC_SE_Li256ELb1ELb1ELb1ELb0EEENS1_36VarlenDynamicPersistentTileSchedulerILi128ELi64ELi256ELi256ELb1ELb1ELb0ELb0ELb1ELb1EEEEEEEEEvNT_6ParamsE --------------------------
	.section	.text._ZN7cutlass13device_kernelIN5flash19enable_sm80_to_sm89INS1_16FlashAttnFwdSm80INS1_25CollectiveMainloopFwdSm80ILi8ELi2ELb0EN4cute5tupleIJNS5_1CILi128EEENS7_ILi64EEENS7_ILi192EEEEEELi192ENS_10bfloat16_tEfNS_4arch4Sm80ELb0ELb0ELb1ELb1ELb1ELb0ELb1ELb1EEENS1_21CollectiveEpilogueFwdINS6_IJS8_SA_S9_EEENS6_IJNS7_ILi1EEESI_SI_EEESC_SE_Li256ELb1ELb1ELb1ELb0EEENS1_36VarlenDynamicPersistentTileSchedulerILi128ELi64ELi256ELi256ELb1ELb1ELb0ELb0ELb1ELb1EEEEEEEEEvNT_6ParamsE,"ax",@progbits
	.sectioninfo	@"SHI_REGISTERS=255"
	.align	128
.text._ZN7cutlass13device_kernelIN5flash19enable_sm80_to_sm89INS1_16FlashAttnFwdSm80INS1_25CollectiveMainloopFwdSm80ILi8ELi2ELb0EN4cute5tupleIJNS5_1CILi128EEENS7_ILi64EEENS7_ILi192EEEEEELi192ENS_10bfloat16_tEfNS_4arch4Sm80ELb0ELb0ELb1ELb1ELb1ELb0ELb1ELb1EEENS1_21CollectiveEpilogueFwdINS6_IJS8_SA_S9_EEENS6_IJNS7_ILi1EEESI_SI_EEESC_SE_Li256ELb1ELb1ELb1ELb0EEENS1_36VarlenDynamicPersistentTileSchedulerILi128ELi64ELi256ELi256ELb1ELb1ELb0ELb0ELb1ELb1EEEEEEEEEvNT_6ParamsE:
        .type           _ZN7cutlass13device_kernelIN5flash19enable_sm80_to_sm89INS1_16FlashAttnFwdSm80INS1_25CollectiveMainloopFwdSm80ILi8ELi2ELb0EN4cute5tupleIJNS5_1CILi128EEENS7_ILi64EEENS7_ILi192EEEEEELi192ENS_10bfloat16_tEfNS_4arch4Sm80ELb0ELb0ELb1ELb1ELb1ELb0ELb1ELb1EEENS1_21CollectiveEpilogueFwdINS6_IJS8_SA_S9_EEENS6_IJNS7_ILi1EEESI_SI_EEESC_SE_Li256ELb1ELb1ELb1ELb0EEENS1_36VarlenDynamicPersistentTileSchedulerILi128ELi64ELi256ELi256ELb1ELb1ELb0ELb0ELb1ELb1EEEEEEEEEvNT_6ParamsE,@function
        .size           _ZN7cutlass13device_kernelIN5flash19enable_sm80_to_sm89INS1_16FlashAttnFwdSm80INS1_25CollectiveMainloopFwdSm80ILi8ELi2ELb0EN4cute5tupleIJNS5_1CILi128EEENS7_ILi64EEENS7_ILi192EEEEEELi192ENS_10bfloat16_tEfNS_4arch4Sm80ELb0ELb0ELb1ELb1ELb1ELb0ELb1ELb1EEENS1_21CollectiveEpilogueFwdINS6_IJS8_SA_S9_EEENS6_IJNS7_ILi1EEESI_SI_EEESC_SE_Li256ELb1ELb1ELb1ELb0EEENS1_36VarlenDynamicPersistentTileSchedulerILi128ELi64ELi256ELi256ELb1ELb1ELb0ELb0ELb1ELb1EEEEEEEEEvNT_6ParamsE,(.L_x_3142 - _ZN7cutlass13device_kernelIN5flash19enable_sm80_to_sm89INS1_16FlashAttnFwdSm80INS1_25CollectiveMainloopFwdSm80ILi8ELi2ELb0EN4cute5tupleIJNS5_1CILi128EEENS7_ILi64EEENS7_ILi192EEEEEELi192ENS_10bfloat16_tEfNS_4arch4Sm80ELb0ELb0ELb1ELb1ELb1ELb0ELb1ELb1EEENS1_21CollectiveEpilogueFwdINS6_IJS8_SA_S9_EEENS6_IJNS7_ILi1EEESI_SI_EEESC_SE_Li256ELb1ELb1ELb1ELb0EEENS1_36VarlenDynamicPersistentTileSchedulerILi128ELi64ELi256ELi256ELb1ELb1ELb0ELb0ELb1ELb1EEEEEEEEEvNT_6ParamsE)
        .other          _ZN7cutlass13device_kernelIN5flash19enable_sm80_to_sm89INS1_16FlashAttnFwdSm80INS1_25CollectiveMainloopFwdSm80ILi8ELi2ELb0EN4cute5tupleIJNS5_1CILi128EEENS7_ILi64EEENS7_ILi192EEEEEELi192ENS_10bfloat16_tEfNS_4arch4Sm80ELb0ELb0ELb1ELb1ELb1ELb0ELb1ELb1EEENS1_21CollectiveEpilogueFwdINS6_IJS8_SA_S9_EEENS6_IJNS7_ILi1EEESI_SI_EEESC_SE_Li256ELb1ELb1ELb1ELb0EEENS1_36VarlenDynamicPersistentTileSchedulerILi128ELi64ELi256ELi256ELb1ELb1ELb0ELb0ELb1ELb1EEEEEEEEEvNT_6ParamsE,@"STO_CUDA_ENTRY STV_DEFAULT"
_ZN7cutlass13device_kernelIN5flash19enable_sm80_to_sm89INS1_16FlashAttnFwdSm80INS1_25CollectiveMainloopFwdSm80ILi8ELi2ELb0EN4cute5tupleIJNS5_1CILi128EEENS7_ILi64EEENS7_ILi192EEEEEELi192ENS_10bfloat16_tEfNS_4arch4Sm80ELb0ELb0ELb1ELb1ELb1ELb0ELb1ELb1EEENS1_21CollectiveEpilogueFwdINS6_IJS8_SA_S9_EEENS6_IJNS7_ILi1EEESI_SI_EEESC_SE_Li256ELb1ELb1ELb1ELb0EEENS1_36VarlenDynamicPersistentTileSchedulerILi128ELi64ELi256ELi256ELb1ELb1ELb0ELb0ELb1ELb1EEEEEEEEEvNT_6ParamsE:
        /* <DEDUP_REMOVED lines=52> */
.L_x_1550:
        /* <DEDUP_REMOVED lines=17> */
.L_x_1659:
        /* <DEDUP_REMOVED lines=16> */
.L_x_1660:
[----:B---3--:R-:W-:-:S05]  /*0550*/  IMAD R0, R0, c[0x0][0x538], RZ ;  /* 0x00014e0000007a24 */ /* 0x008fca00078e02ff */
[----:B------:R-:W-:-:S04]  /*0560*/  IADD3 R6, R0, R6, RZ ;  /* 0x0000000600067210 */ /* 0x000fc80007ffe0ff */
[----:B------:R-:W-:-:S13]  /*0570*/  ISETP.GT.AND P0, PT, R6, UR4, PT ;  /* 0x0000000406007c0c */ /* 0x000fda000bf04270 */
[----:B-12---:R-:W-:Y:S05]  /*0580*/  @!P0 BRA `(.L_x_1550) ;  /* 0xfffffdb000008947 */ /* 0x006fea000383ffff */
.L_x_1546:
[----:B--2---:R-:W-:-:S05]  /*0590*/  IADD3 R200, -R0, R6, RZ ;  /* 0x0000000600c87210 */ /* 0x004fca0007ffe1ff */
[----:B------:R-:W-:-:S05]  /*05a0*/  IMAD R0, R4, c[0x0][0x538], R200 ;  /* 0x00014e0004007a24 */ /* 0x000fca00078e02c8 */
[----:B------:R-:W-:Y:S01]  /*05b0*/  ISETP.GT.AND P0, PT, R0, UR4, PT ;  /* 0x0000000400007c0c */ /* 0x000fe2000bf04270 */
[----:B------:R-:W-:-:S12]  /*05c0*/  BRA.DIV ~URZ, `(.L_x_1551) ;  /* 0x0000d9127f007947 */ /* 0x000fd8000b800000 */
[----:B------:R-:W-:-:S04]  /*05d0*/  VOTE.ANY R0, PT, !P0 ;  /* 0x0000000000007806 */ /* 0x000fc800040e0100 */
.L_x_1661:
[----:B------:R1:W2:Y:S01]  /*05e0*/  POPC R203, R0 ;  /* 0x0000000000cb7309 */ /* 0x0002a20000000000 */
[----:B------:R-:W-:Y:S05]  /*05f0*/  BRA.DIV ~URZ, `(.L_x_1552) ;  /* 0x0000d9227f007947 */ /* 0x000fea000b800000 */
[----:B--2---:R2:W3:Y:S01]  /*0600*/  SHFL.IDX PT, R11, R8, R203, 0x1f ;  /* 0x00001fcb080b7589 */ /* 0x0044e200000e0000 */
[----:B------:R-:W-:-:S03]  /*0610*/  MOV R5, RZ ;  /* 0x000000ff00057202 */ /* 0x000fc60000000f00 */
[----:B------:R2:W4:Y:S04]  /*0620*/  SHFL.IDX PT, R10, R7, R203, 0x1f ;  /* 0x00001fcb070a7589 */ /* 0x00052800000e0000 */
.L_x_1662:
[----:B------:R-:W-:Y:S01]  /*0630*/  ISETP.NE.AND P0, PT, R0, RZ, PT ;  /* 0x000000ff0000720c */ /* 0x000fe20003f05270 */
[----:B------:R-:W-:-:S12]  /*0640*/  BSSY B0, `(.L_x_1553) ;  /* 0x0000005000007945 */ /* 0x000fd80003800000 */
[----:B------:R-:W-:Y:S05]  /*0650*/  @!P0 BRA `(.L_x_1554) ;  /* 0x0000003000008947 */ /* 0x000fea0003800000 */
[----:B------:R-:W-:Y:S01]  /*0660*/  IADD3 R30, R203, -0x1, RZ ;  /* 0xffffffffcb1e7810 */ /* 0x000fe20007ffe0ff */
[----:B------:R-:W-:Y:S05]  /*0670*/  BRA.DIV ~URZ, `(.L_x_1555) ;  /* 0x0000d9827f007947 */ /* 0x000fea000b800000 */
[----:B------:R1:W2:Y:S02]  /*0680*/  SHFL.IDX PT, R5, R4, R30, 0x1f ;  /* 0x00001f1e04057589 */ /* 0x0002a400000e0000 */
.L_x_1554:
[----:B------:R-:W-:Y:S05]  /*0690*/  BSYNC B0 ;  /* 0x0000000000007941 */ /* 0x000fea0003800000 */
.L_x_1553:
[-C--:B-1-3--:R-:W-:Y:S01]  /*06a0*/  IABS R4, R11.reuse ;  /* 0x0000000b00047213 */ /* 0x08afe20000000000 */
[----:B--2---:R-:W-:Y:S01]  /*06b0*/  IMAD R200, R5, c[0x0][0x538], R200 ;  /* 0x00014e0005c87a24 */ /* 0x004fe200078e02c8 */
[----:B----4-:R-:W-:Y:S01]  /*06c0*/  IABS R0, R10 ;  /* 0x0000000a00007213 */ /* 0x010fe20000000000 */
[----:B------:R-:W-:Y:S01]  /*06d0*/  IMAD.IADD R203, R203, 0x1, R9 ;  /* 0x00000001cbcb7824 */ /* 0x000fe200078e0209 */
[----:B------:R-:W1:Y:S02]  /*06e0*/  I2F.RP R2, R4 ;  /* 0x0000000400027306 */ /* 0x000e640000209400 */
[----:B------:R-:W-:Y:S01]  /*06f0*/  IADD3 R201, -R200, UR4, RZ ;  /* 0x00000004c8c97c10 */ /* 0x000fe2000fffe1ff */
[----:B------:R-:W-:Y:S01]  /*0700*/  IMAD.MOV.U32 R6, RZ, RZ, R0 ;  /* 0x000000ffff067224 */ /* 0x000fe200078e0000 */
[----:B------:R-:W-:Y:S02]  /*0710*/  IABS R0, R11 ;  /* 0x0000000b00007213 */ /* 0x000fe40000000000 */
[----:B------:R-:W-:-:S02]  /*0720*/  IABS R7, R201 ;  /* 0x000000c900077213 */ /* 0x000fc40000000000 */
[----:B------:R-:W-:Y:S08]  /*0730*/  I2F.RP R8, R6 ;  /* 0x0000000600087306 */ /* 0x000ff00000209400 */
[----:B-1----:R-:W1:Y:S02]  /*0740*/  MUFU.RCP R2, R2 ;  /* 0x0000000200027308 */ /* 0x002e640000001000 */
[----:B-1----:R-:W-:-:S06]  /*0750*/  IADD3 R2, R2, 0xffffffe, RZ ;  /* 0x0ffffffe02027810 */ /* 0x002fcc0007ffe0ff */
[----:B------:R-:W1:Y:S02]  /*0760*/  F2I.FTZ.U32.TRUNC.NTZ R3, R2 ;  /* 0x0000000200037305 */ /* 0x000e64000021f000 */
[----:B-1----:R-:W-:-:S04]  /*0770*/  IMAD.MOV R2, RZ, RZ, -R3 ;  /* 0x000000ffff027224 */ /* 0x002fc800078e0a03 */
[----:B------:R-:W-:Y:S02]  /*0780*/  IMAD R5, R2, R4, RZ ;  /* 0x0000000402057224 */ /* 0x000fe400078e02ff */
[----:B------:R-:W-:-:S04]  /*0790*/  IMAD.MOV.U32 R2, RZ, RZ, RZ ;  /* 0x000000ffff027224 */ /* 0x000fc800078e00ff */
[----:B------:R-:W-:-:S04]  /*07a0*/  IMAD.HI.U32 R5, R3, R5, R2 ;  /* 0x0000000503057227 */ /* 0x000fc800078e0002 */
[----:B------:R-:W-:Y:S01]  /*07b0*/  IMAD.MOV R2, RZ, RZ, -R0 ;  /* 0x000000ffff027224 */ /* 0x000fe200078e0a00 */
[----:B------:R-:W-:-:S03]  /*07c0*/  MOV R0, R7 ;  /* 0x0000000700007202 */ /* 0x000fc60000000f00 */
[----:B------:R-:W-:Y:S02]  /*07d0*/  IMAD.MOV.U32 R3, RZ, RZ, R2 ;  /* 0x000000ffff037224 */ /* 0x000fe400078e0002 */
        /* <DEDUP_REMOVED lines=45> */
.L_x_1547:
[----:B--2---:R-:W-:Y:S01]  /*0ab0*/  IMAD.MOV.U32 R201, RZ, RZ, RZ ;  /* 0x000000ffffc97224 */ /* 0x004fe200078e00ff */
[----:B------:R-:W-:Y:S01]  /*0ac0*/  MOV R202, RZ ;  /* 0x000000ff00ca7202 */ /* 0x000fe20000000f00 */
[----:B------:R-:W-:Y:S01]  /*0ad0*/  IMAD.U32 R200, RZ, RZ, UR4 ;  /* 0x00000004ffc87e24 */ /* 0x000fe2000f8e00ff */
[----:B------:R-:W-:Y:S02]  /*0ae0*/  MOV R203, c[0x0][0x53c] ;  /* 0x00014f0000cb7a02 */ /* 0x000fe40000000f00 */
.L_x_1556:
[----:B------:R-:W-:Y:S01]  /*0af0*/  ISETP.NE.AND P0, PT, R12, RZ, PT ;  /* 0x000000ff0c00720c */ /* 0x000fe20003f05270 */
[----:B------:R-:W-:-:S12]  /*0b00*/  WARPSYNC 0xffffffff ;  /* 0xffffffff00007948 */ /* 0x000fd80003800000 */
[----:B------:R1:W-:Y:S04]  /*0b10*/  @!P0 STS.128 [0x24100], R200 ;  /* 0x024100c8ff008388 */ /* 0x0003e80000000c00 */
[----:B------:R-:W-:Y:S06]  /*0b20*/  BAR.ARV 0x5, 0x100 ;  /* 0x0144000000007b1d */ /* 0x000fec0000002000 */
.L_x_1545:
[----:B-12---:R-:W-:-:S13]  /*0b30*/  ISETP.GE.AND P0, PT, R203, c[0x0][0x53c], PT ;  /* 0x00014f00cb007a0c */ /* 0x006fda0003f06270 */
[----:B------:R-:W-:Y:S05]  /*0b40*/  @P0 EXIT ;  /* 0x000000000000094d */ /* 0x000fea0003800000 */
[----:B------:R-:W-:Y:S01]  /*0b50*/  SHF.R.S32.HI R9, RZ, 0x1f, R172 ;  /* 0x0000001fff097819 */ /* 0x000fe200000114ac */
[----:B------:R-:W-:Y:S02]  /*0b60*/  ULDC UR5, c[0x0][0x2ac] ;  /* 0x0000ab0000057ab9 */ /* 0x000fe40000000800 */
[----:B------:R-:W-:Y:S01]  /*0b70*/  ULDC UR4, c[0x0][0x1d0] ;  /* 0x0000740000047ab9 */ /* 0x000fe20000000800 */
[CC--:B------:R-:W-:Y:S01]  /*0b80*/  LEA.HI R2, R9.reuse, R172.reuse, RZ, 0x4 ;  /* 0x000000ac09027211 */ /* 0x0c0fe200078f20ff */
[----:B------:R-:W-:Y:S01]  /*0b90*/  UIMAD UR5, UR5, UR4, URZ ;  /* 0x00000004050572a4 */ /* 0x000fe2000f8e023f */
[----:B------:R-:W-:Y:S02]  /*0ba0*/  LEA.HI R13, R9, R172, RZ, 0x2 ;  /* 0x000000ac090d7211 */ /* 0x000fe400078f10ff */
[----:B------:R-:W-:Y:S02]  /*0bb0*/  SHF.R.S32.HI R3, RZ, 0x4, R2 ;  /* 0x00000004ff037819 */ /* 0x000fe40000011402 */
[----:B------:R-:W-:-:S02]  /*0bc0*/  SHF.R.S32.HI R7, RZ, 0x2, R13 ;  /* 0x00000002ff077819 */ /* 0x000fc4000001140d */
[C---:B------:R-:W-:Y:S02]  /*0bd0*/  LEA.HI R0, R2.reuse, R3, RZ, 0x1 ;  /* 0x0000000302007211 */ /* 0x040fe400078f08ff */
[----:B------:R-:W-:Y:S02]  /*0be0*/  LOP3.LUT R2, R2, 0xfffffff0, RZ, 0xc0, !PT ;  /* 0xfffffff002027812 */ /* 0x000fe400078ec0ff */
[----:B------:R-:W-:Y:S02]  /*0bf0*/  LOP3.LUT R0, R0, 0xfffffffe, RZ, 0xc0, !PT ;  /* 0xfffffffe00007812 */ /* 0x000fe400078ec0ff */
[CC--:B------:R-:W-:Y:S01]  /*0c00*/  LEA.HI R8, R9.reuse, R172.reuse, RZ, 0x3 ;  /* 0x000000ac09087211 */ /* 0x0c0fe200078f18ff */
[----:B------:R-:W-:Y:S01]  /*0c10*/  IMAD.IADD R2, R172, 0x1, -R2 ;  /* 0x00000001ac027824 */ /* 0x000fe200078e0a02 */
[----:B------:R-:W-:Y:S01]  /*0c20*/  LEA.HI R6, R9, R172, RZ, 0x5 ;  /* 0x000000ac09067211 */ /* 0x000fe200078f28ff */
[----:B------:R-:W-:Y:S01]  /*0c30*/  IMAD.IADD R14, R3, 0x1, -R0 ;  /* 0x00000001030e7824 */ /* 0x000fe200078e0a00 */
[----:B------:R-:W-:-:S02]  /*0c40*/  SHF.R.S32.HI R3, RZ, 0x1f, R13 ;  /* 0x0000001fff037819 */ /* 0x000fc4000001140d */
[----:B------:R-:W-:Y:S02]  /*0c50*/  SHF.R.S32.HI R206, RZ, 0x3, R8 ;  /* 0x00000003ffce7819 */ /* 0x000fe40000011408 */
[----:B------:R-:W-:Y:S02]  /*0c60*/  LEA.HI R3, R3, R7, RZ, 0x3 ;  /* 0x0000000703037211 */ /* 0x000fe400078f18ff */
[----:B------:R-:W-:Y:S01]  /*0c70*/  SHF.R.S32.HI R10, RZ, 0x1f, R2 ;  /* 0x0000001fff0a7819 */ /* 0x000fe20000011402 */
[----:B------:R-:W-:Y:S01]  /*0c80*/  IMAD.SHL.U32 R4, R206, 0x40, RZ ;  /* 0x00000040ce047824 */ /* 0x000fe200078e00ff */
[----:B------:R-:W-:Y:S02]  /*0c90*/  LOP3.LUT R0, R8, 0xfffffff8, RZ, 0xc0, !PT ;  /* 0xfffffff808007812 */ /* 0x000fe400078ec0ff */
[----:B------:R-:W-:Y:S02]  /*0ca0*/  LOP3.LUT R3, R3, 0xfffffff8, RZ, 0xc0, !PT ;  /* 0xfffffff803037812 */ /* 0x000fe400078ec0ff */
[----:B------:R-:W-:Y:S01]  /*0cb0*/  LEA.HI R10, R10, R2, RZ, 0x3 ;  /* 0x000000020a0a7211 */ /* 0x000fe200078f18ff */
[----:B------:R-:W-:Y:S01]  /*0cc0*/  IMAD.IADD R162, R172, 0x1, -R0 ;  /* 0x00000001aca27824 */ /* 0x000fe200078e0a00 */
[----:B------:R-:W-:Y:S01]  /*0cd0*/  LOP3.LUT R0, R4, 0x1c0, RZ, 0xc0, !PT ;  /* 0x000001c004007812 */ /* 0x000fe200078ec0ff */
[----:B------:R-:W-:Y:S01]  /*0ce0*/  IMAD.IADD R7, R7, 0x1, -R3 ;  /* 0x0000000107077824 */ /* 0x000fe200078e0a03 */
[----:B------:R-:W-:Y:S01]  /*0cf0*/  LOP3.LUT R3, R10, 0xfffffff8, RZ, 0xc0, !PT ;  /* 0xfffffff80a037812 */ /* 0x000fe200078ec0ff */
[C---:B------:R-:W-:Y:S01]  /*0d00*/  IMAD.SHL.U32 R177, R162.reuse, 0x8, RZ ;  /* 0x00000008a2b17824 */ /* 0x040fe200078e00ff */
[----:B------:R-:W-:Y:S01]  /*0d10*/  SHF.R.U32.HI R4, RZ, 0x3, R0 ;  /* 0x00000003ff047819 */ /* 0x000fe20000011600 */
[----:B------:R-:W-:Y:S01]  /*0d20*/  IMAD R189, R162, 0x20, R206 ;  /* 0x00000020a2bd7824 */ /* 0x000fe200078e02ce */
[----:B------:R-:W-:Y:S01]  /*0d30*/  LOP3.LUT R5, R7, 0x1, RZ, 0xc0, !PT ;  /* 0x0000000107057812 */ /* 0x000fe200078ec0ff */
[----:B------:R-:W-:Y:S01]  /*0d40*/  IMAD.IADD R2, R2, 0x1, -R3 ;  /* 0x0000000102027824 */ /* 0x000fe200078e0a03 */
[----:B------:R-:W-:-:S02]  /*0d50*/  LOP3.LUT R3, R6, 0xffffffe0, RZ, 0xc0, !PT ;  /* 0xffffffe006037812 */ /* 0x000fc400078ec0ff */
[----:B------:R-:W-:Y:S02]  /*0d60*/  LOP3.LUT R0, R0, 0x38, R177, 0xf8, !PT ;  /* 0x0000003800007812 */ /* 0x000fe400078ef8b1 */
[----:B------:R-:W-:Y:S01]  /*0d70*/  ISETP.NE.U32.AND P3, PT, R5, 0x1, PT ;  /* 0x000000010500780c */ /* 0x000fe20003f65070 */
[----:B------:R-:W-:Y:S01]  /*0d80*/  IMAD.IADD R16, R172, 0x1, -R3 ;  /* 0x00000001ac107824 */ /* 0x000fe200078e0a03 */
[----:B------:R-:W-:Y:S01]  /*0d90*/  LOP3.LUT R11, R0, R4, RZ, 0x3c, !PT ;  /* 0x00000004000b7212 */ /* 0x000fe200078e3cff */
[----:B------:R-:W-:Y:S01]  /*0da0*/  IMAD.SHL.U32 R3, R162, 0x40, RZ ;  /* 0x00000040a2037824 */ /* 0x000fe200078e00ff */
[--C-:B------:R-:W-:Y:S02]  /*0db0*/  SHF.R.S32.HI R0, RZ, 0x5, R6.reuse ;  /* 0x00000005ff007819 */ /* 0x100fe40000011406 */
[----:B------:R-:W-:Y:S02]  /*0dc0*/  SHF.R.S32.HI R4, RZ, 0x1f, R6 ;  /* 0x0000001fff047819 */ /* 0x000fe40000011406 */
[----:B------:R-:W-:-:S02]  /*0dd0*/  LOP3.LUT R3, R3, 0x1c0, RZ, 0xc0, !PT ;  /* 0x000001c003037812 */ /* 0x000fc400078ec0ff */
[----:B------:R-:W-:Y:S02]  /*0de0*/  LEA.HI R4, R4, R0, RZ, 0x3 ;  /* 0x0000000004047211 */ /* 0x000fe400078f18ff */
[----:B------:R-:W-:Y:S02]  /*0df0*/  SHF.R.S32.HI R12, RZ, 0x1f, R16 ;  /* 0x0000001fff0c7819 */ /* 0x000fe40000011410 */
[----:B------:R-:W-:Y:S02]  /*0e00*/  LOP3.LUT R4, R4, 0xffffff8, RZ, 0xc0, !PT ;  /* 0x0ffffff804047812 */ /* 0x000fe400078ec0ff */
[----:B------:R-:W-:Y:S02]  /*0e10*/  LOP3.LUT R8, R3, 0x8, R8, 0xf8, !PT ;  /* 0x0000000803087812 */ /* 0x000fe400078ef808 */
[----:B------:R-:W-:Y:S01]  /*0e20*/  SHF.R.U32.HI R6, RZ, 0x3, R3 ;  /* 0x00000003ff067819 */ /* 0x000fe20000011603 */
[----:B------:R-:W-:Y:S01]  /*0e30*/  IMAD.IADD R5, R0, 0x1, -R4 ;  /* 0x0000000100057824 */ /* 0x000fe200078e0a04 */
[----:B------:R-:W-:-:S02]  /*0e40*/  LEA.HI R12, R12, R16, RZ, 0x2 ;  /* 0x000000100c0c7211 */ /* 0x000fc400078f10ff */
[----:B------:R-:W-:Y:S02]  /*0e50*/  LOP3.LUT R3, R13, 0xfffffffc, RZ, 0xc0, !PT ;  /* 0xfffffffc0d037812 */ /* 0x000fe400078ec0ff */
[----:B------:R-:W-:Y:S02]  /*0e60*/  SHF.R.S32.HI R4, RZ, 0x2, R12 ;  /* 0x00000002ff047819 */ /* 0x000fe4000001140c */
[----:B------:R-:W-:Y:S01]  /*0e70*/  LOP3.LUT R13, R8, R6, RZ, 0x3c, !PT ;  /* 0x00000006080d7212 */ /* 0x000fe200078e3cff */
[----:B------:R-:W-:Y:S01]  /*0e80*/  IMAD.IADD R3, R172, 0x1, -R3 ;  /* 0x00000001ac037824 */ /* 0x000fe200078e0a03 */
[----:B------:R-:W-:Y:S01]  /*0e90*/  LOP3.LUT P0, RZ, R2, 0x2, RZ, 0xc0, !PT ;  /* 0x0000000202ff7812 */ /* 0x000fe2000780c0ff */
[----:B------:R-:W-:Y:S01]  /*0ea0*/  IMAD.SHL.U32 R8, R0, 0x400, RZ ;  /* 0x0000040000087824 */ /* 0x000fe200078e00ff */
[C---:B------:R-:W-:Y:S01]  /*0eb0*/  LOP3.LUT P4, RZ, R2.reuse, 0x4, RZ, 0xc0, !PT ;  /* 0x0000000402ff7812 */ /* 0x040fe2000788c0ff */
[----:B------:R-:W-:Y:S01]  /*0ec0*/  IMAD.SHL.U32 R0, R2, 0x40, RZ ;  /* 0x0000004002007824 */ /* 0x000fe200078e00ff */
[----:B------:R-:W-:Y:S01]  /*0ed0*/  LEA.HI R9, R9, R172, RZ, 0x6 ;  /* 0x000000ac09097211 */ /* 0x000fe200078f30ff */
[----:B------:R-:W-:Y:S01]  /*0ee0*/  IMAD R15, R5, 0x10, R4 ;  /* 0x00000010050f7824 */ /* 0x000fe200078e0204 */
[----:B------:R-:W-:Y:S01]  /*0ef0*/  LEA.HI R4, R3, R3, RZ, 0x1 ;  /* 0x0000000303047211 */ /* 0x000fe200078f08ff */
[----:B------:R-:W-:Y:S01]  /*0f00*/  IMAD.SHL.U32 R5, R7, 0x40, RZ ;  /* 0x0000004007057824 */ /* 0x000fe200078e00ff */
[----:B------:R-:W-:Y:S01]  /*0f10*/  LOP3.LUT R0, R0, 0x1c0, RZ, 0xc0, !PT ;  /* 0x000001c000007812 */ /* 0x000fe200078ec0ff */
[----:B------:R-:W-:Y:S01]  /*0f20*/  IMAD.SHL.U32 R6, R14, 0x8, RZ ;  /* 0x000000080e067824 */ /* 0x000fe200078e00ff */
[----:B------:R-:W-:Y:S01]  /*0f30*/  LOP3.LUT R2, R4, 0x1ffffffe, RZ, 0xc0, !PT ;  /* 0x1ffffffe04027812 */ /* 0x000fe200078ec0ff */
[----:B------:R-:W-:Y:S01]  /*0f40*/  IMAD.SHL.U32 R9, R9, 0x8, RZ ;  /* 0x0000000809097824 */ /* 0x000fe200078e00ff */
[----:B------:R-:W-:Y:S01]  /*0f50*/  R2P PR, R7, 0x6 ;  /* 0x0000000607007804 */ /* 0x000fe20000000000 */
[----:B------:R-:W-:Y:S01]  /*0f60*/  IMAD.SHL.U32 R7, R10, 0x40, RZ ;  /* 0x000000400a077824 */ /* 0x000fe200078e00ff */
[----:B------:R-:W-:Y:S01]  /*0f70*/  LOP3.LUT R4, R5, 0x1c0, RZ, 0xc0, !PT ;  /* 0x000001c005047812 */ /* 0x000fe200078ec0ff */
[C---:B------:R-:W-:Y:S01]  /*0f80*/  IMAD.IADD R10, R3.reuse, 0x1, -R2 ;  /* 0x00000001030a7824 */ /* 0x040fe200078e0a02 */
[----:B------:R-:W-:Y:S01]  /*0f90*/  LOP3.LUT R6, R0, 0x8, R6, 0xf8, !PT ;  /* 0x0000000800067812 */ /* 0x000fe200078ef806 */
[----:B------:R-:W-:Y:S01]  /*0fa0*/  IMAD R5, R3, 0x2, R8 ;  /* 0x0000000203057824 */ /* 0x000fe200078e0208 */
[----:B------:R-:W-:Y:S01]  /*0fb0*/  SHF.R.U32.HI R0, RZ, 0x3, R0 ;  /* 0x00000003ff007819 */ /* 0x000fe20000011600 */
[----:B------:R-:W-:Y:S01]  /*0fc0*/  STL [R1+0x8], R15 ;  /* 0x0000080f01007387 */ /* 0x000fe20000100800 */
[----:B------:R-:W-:-:S02]  /*0fd0*/  LEA.HI R2, R4, R4, RZ, 0x1d ;  /* 0x0000000404027211 */ /* 0x000fc400078fe8ff */
[----:B------:R-:W-:Y:S01]  /*0fe0*/  LOP3.LUT R3, R6, R0, RZ, 0x3c, !PT ;  /* 0x0000000006037212 */ /* 0x000fe200078e3cff */
[----:B------:R-:W-:Y:S01]  /*0ff0*/  IMAD R0, R14, 0x200, R13 ;  /* 0x000002000e007824 */ /* 0x000fe200078e020d */
[----:B------:R-:W-:Y:S02]  /*1000*/  LOP3.LUT R4, R7, 0xfffffe00, RZ, 0xc0, !PT ;  /* 0xfffffe0007047812 */ /* 0x000fe400078ec0ff */
[----:B------:R-:W-:Y:S01]  /*1010*/  LOP3.LUT R11, R11, 0x7ffffe00, R9, 0xf8, !PT ;  /* 0x7ffffe000b0b7812 */ /* 0x000fe200078ef809 */
[----:B------:R-:W-:Y:S01]  /*1020*/  IMAD.IADD R9, R5, 0x1, R2 ;  /* 0x0000000105097824 */ /* 0x000fe200078e0202 */
[CC--:B------:R-:W-:Y:S01]  /*1030*/  IADD3 R2, R3.reuse, R4.reuse, R8 ;  /* 0x0000000403027210 */ /* 0x0c0fe20007ffe008 */
[----:B------:R-:W-:Y:S01]  /*1040*/  IMAD.MOV.U32 R8, RZ, RZ, 0x40 ;  /* 0x00000040ff087424 */ /* 0x000fe200078e00ff */
[----:B------:R-:W-:Y:S01]  /*1050*/  LOP3.LUT R3, R3, R4, RZ, 0xfc, !PT ;  /* 0x0000000403037212 */ /* 0x000fe200078efcff */
[----:B------:R-:W-:Y:S01]  /*1060*/  IMAD.MOV.U32 R4, RZ, RZ, 0x20 ;  /* 0x00000020ff047424 */ /* 0x000fe200078e00ff */
[----:B------:R-:W-:Y:S01]  /*1070*/  LOP3.LUT R5, R12, 0x7ffffffc, RZ, 0xc0, !PT ;  /* 0x7ffffffc0c057812 */ /* 0x000fe200078ec0ff */
[----:B------:R-:W-:Y:S01]  /*1080*/  IMAD.SHL.U32 R188, R11, 0x2, RZ ;  /* 0x000000020bbc7824 */ /* 0x000fe200078e00ff */
[----:B------:R-:W-:-:S02]  /*1090*/  LEA R163, R2, 0x18100, 0x1 ;  /* 0x0001810002a37811 */ /* 0x000fc400078e08ff */
[----:B------:R-:W-:Y:S02]  /*10a0*/  SEL R168, R4, 0xffffffe0, !P0 ;  /* 0xffffffe004a87807 */ /* 0x000fe40004000000 */
[----:B------:R-:W-:Y:S02]  /*10b0*/  LEA R170, R3, 0x100, 0x1 ;  /* 0x0000010003aa7811 */ /* 0x000fe400078e08ff */
[----:B------:R-:W-:Y:S01]  /*10c0*/  SHF.R.S32.HI R7, RZ, 0x1f, R177 ;  /* 0x0000001fff077819 */ /* 0x000fe200000114b1 */
[----:B------:R-:W-:Y:S01]  /*10d0*/  IMAD.IADD R7, R16, 0x1, -R5 ;  /* 0x0000000110077824 */ /* 0x000fe200078e0a05 */
[----:B------:R-:W-:Y:S01]  /*10e0*/  LEA R169, R0, 0xc100, 0x1 ;  /* 0x0000c10000a97811 */ /* 0x000fe200078e08ff */
[----:B------:R-:W-:Y:S01]  /*10f0*/  IMAD.IADD R164, R163, 0x1, R168 ;  /* 0x00000001a3a47824 */ /* 0x000fe200078e02a8 */
[----:B------:R-:W-:Y:S01]  /*1100*/  SEL R0, R8, 0xffffffc0, !P4 ;  /* 0xffffffc008007807 */ /* 0x000fe20006000000 */
[--C-:B------:R-:W-:Y:S01]  /*1110*/  IMAD.IADD R208, R168, 0x1, R170.reuse ;  /* 0x00000001a8d07824 */ /* 0x100fe200078e02aa */
[----:B------:R-:W-:Y:S01]  /*1120*/  IADD3 R185, R177, 0x40, RZ ;  /* 0x00000040b1b97810 */ /* 0x000fe20007ffe0ff */
[----:B------:R-:W-:Y:S01]  /*1130*/  IMAD.SHL.U32 R220, R7, 0x2, RZ ;  /* 0x0000000207dc7824 */ /* 0x000fe200078e00ff */
[----:B------:R-:W-:Y:S01]  /*1140*/  LEA R221, R9, 0x80, 0x1 ;  /* 0x0000008009dd7811 */ /* 0x000fe200078e08ff */
[----:B------:R-:W-:Y:S01]  /*1150*/  IMAD R7, R10, 0x8, R15 ;  /* 0x000000080a077824 */ /* 0x000fe200078e020f */
[----:B------:R-:W-:Y:S01]  /*1160*/  SHF.R.S32.HI R6, RZ, 0x1f, R185 ;  /* 0x0000001fff067819 */ /* 0x000fe200000114b9 */
[----:B------:R-:W-:Y:S01]  /*1170*/  IMAD.IADD R171, R0, 0x1, R170 ;  /* 0x0000000100ab7824 */ /* 0x000fe200078e02aa */
[----:B------:R-:W-:Y:S01]  /*1180*/  IADD3 R246, R220, 0x10, RZ ;  /* 0x00000010dcf67810 */ /* 0x000fe20007ffe0ff */
[--C-:B------:R-:W-:Y:S01]  /*1190*/  IMAD.IADD R166, R163, 0x1, R0.reuse ;  /* 0x00000001a3a67824 */ /* 0x100fe200078e0200 */
[----:B------:R1:W-:Y:S01]  /*11a0*/  STL [R1+0xc], R7 ;  /* 0x00000c0701007387 */ /* 0x0003e20000100800 */
[----:B------:R-:W-:Y:S01]  /*11b0*/  IMAD.IADD R165, R164, 0x1, R0 ;  /* 0x00000001a4a57824 */ /* 0x000fe200078e0200 */
[----:B------:R-:W-:Y:S01]  /*11c0*/  IADD3 R247, R220, 0x8, RZ ;  /* 0x00000008dcf77810 */ /* 0x000fe20007ffe0ff */
[----:B------:R-:W-:Y:S01]  /*11d0*/  IMAD.IADD R0, R0, 0x1, R208 ;  /* 0x0000000100007824 */ /* 0x000fe200078e02d0 */
[----:B------:R-:W-:Y:S01]  /*11e0*/  IADD3 R243, R220, 0x28, RZ ;  /* 0x00000028dcf37810 */ /* 0x000fe20007ffe0ff */
[----:B------:R-:W-:Y:S01]  /*11f0*/  IMAD.IADD R211, R168, 0x1, R171 ;  /* 0x00000001a8d37824 */ /* 0x000fe200078e02ab */
[----:B------:R-:W-:-:S02]  /*1200*/  IADD3 R244, R220, 0x20, RZ ;  /* 0x00000020dcf47810 */ /* 0x000fc40007ffe0ff */
[----:B------:R2:W-:Y:S01]  /*1210*/  STL [R1], R0 ;  /* 0x0000000001007387 */ /* 0x0005e20000100800 */
[----:B------:R-:W-:Y:S02]  /*1220*/  IADD3 R240, R220, 0x40, RZ ;  /* 0x00000040dcf07810 */ /* 0x000fe40007ffe0ff */
[C---:B------:R-:W-:Y:S02]  /*1230*/  IADD3 R222, R221.reuse, -0x10, RZ ;  /* 0xfffffff0ddde7810 */ /* 0x040fe40007ffe0ff */
[----:B------:R-:W-:Y:S02]  /*1240*/  SEL R6, R4, 0xffffffe0, !P1 ;  /* 0xffffffe004067807 */ /* 0x000fe40004800000 */
[C---:B------:R-:W-:Y:S02]  /*1250*/  IADD3 R245, R220.reuse, 0x18, RZ ;  /* 0x00000018dcf57810 */ /* 0x040fe40007ffe0ff */
[C---:B------:R-:W-:Y:S01]  /*1260*/  IADD3 R241, R220.reuse, 0x38, RZ ;  /* 0x00000038dcf17810 */ /* 0x040fe20007ffe0ff */
[----:B------:R-:W-:Y:S01]  /*1270*/  IMAD.IADD R224, R221, 0x1, R6 ;  /* 0x00000001dde07824 */ /* 0x000fe200078e0206 */
[----:B------:R-:W-:-:S02]  /*1280*/  IADD3 R237, R220, 0x58, RZ ;  /* 0x00000058dced7810 */ /* 0x000fc40007ffe0ff */
[----:B------:R-:W-:Y:S02]  /*1290*/  @P3 IADD3 R222, R221, 0x10, RZ ;  /* 0x00000010ddde3810 */ /* 0x000fe40007ffe0ff */
[C---:B------:R-:W-:Y:S02]  /*12a0*/  IADD3 R242, R220.reuse, 0x30, RZ ;  /* 0x00000030dcf27810 */ /* 0x040fe40007ffe0ff */
[----:B------:R-:W-:Y:S01]  /*12b0*/  IADD3 R238, R220, 0x50, RZ ;  /* 0x00000050dcee7810 */ /* 0x000fe20007ffe0ff */
[----:B------:R-:W-:Y:S01]  /*12c0*/  IMAD.IADD R223, R6, 0x1, R222 ;  /* 0x0000000106df7824 */ /* 0x000fe200078e02de */
[C---:B------:R-:W-:Y:S02]  /*12d0*/  IADD3 R234, R220.reuse, 0x70, RZ ;  /* 0x00000070dcea7810 */ /* 0x040fe40007ffe0ff */
[----:B------:R-:W-:Y:S02]  /*12e0*/  SHF.R.S32.HI R4, RZ, 0x1f, R246 ;  /* 0x0000001fff047819 */ /* 0x000fe400000114f6 */
[----:B------:R-:W-:-:S02]  /*12f0*/  IADD3 R239, R220, 0x48, RZ ;  /* 0x00000048dcef7810 */ /* 0x000fc40007ffe0ff */
[C---:B------:R-:W-:Y:S02]  /*1300*/  IADD3 R235, R220.reuse, 0x68, RZ ;  /* 0x00000068dceb7810 */ /* 0x040fe40007ffe0ff */
[----:B------:R-:W-:Y:S02]  /*1310*/  IADD3 R231, R220, 0x88, RZ ;  /* 0x00000088dce77810 */ /* 0x000fe40007ffe0ff */
[----:B-1----:R-:W-:Y:S02]  /*1320*/  SHF.R.S32.HI R7, RZ, 0x1f, R247 ;  /* 0x0000001fff077819 */ /* 0x002fe400000114f7 */
[----:B------:R-:W-:Y:S02]  /*1330*/  SHF.R.S32.HI R4, RZ, 0x1f, R243 ;  /* 0x0000001fff047819 */ /* 0x000fe400000114f3 */
[----:B------:R-:W-:Y:S02]  /*1340*/  SEL R5, R8, 0xffffffc0, !P2 ;  /* 0xffffffc008057807 */ /* 0x000fe40005000000 */
[----:B------:R-:W-:-:S02]  /*1350*/  IADD3 R236, R220, 0x60, RZ ;  /* 0x00000060dcec7810 */ /* 0x000fc40007ffe0ff */
[C---:B------:R-:W-:Y:S01]  /*1360*/  IADD3 R232, R220.reuse, 0x80, RZ ;  /* 0x00000080dce87810 */ /* 0x040fe20007ffe0ff */
[--C-:B------:R-:W-:Y:S01]  /*1370*/  IMAD.IADD R251, R221, 0x1, R5.reuse ;  /* 0x00000001ddfb7824 */ /* 0x100fe200078e0205 */
[----:B------:R-:W-:Y:S01]  /*1380*/  IADD3 R228, R220, 0xa0, RZ ;  /* 0x000000a0dce47810 */ /* 0x000fe20007ffe0ff */
[--C-:B------:R-:W-:Y:S01]  /*1390*/  IMAD.IADD R250, R224, 0x1, R5.reuse ;  /* 0x00000001e0fa7824 */ /* 0x100fe200078e0205 */
        /* <DEDUP_REMOVED lines=9> */
[----:B------:R-:W-:Y:S02]  /*1430*/  SHF.R.S32.HI R4, RZ, 0x1f, R237 ;  /* 0x0000001fff047819 */ /* 0x000fe400000114ed */
[----:B------:R-:W-:Y:S02]  /*1440*/  IADD3 R186, R177, 0x80, RZ ;  /* 0x00000080b1ba7810 */ /* 0x000fe40007ffe0ff */
[----:B------:R-:W-:-:S02]  /*1450*/  IADD3 R230, R220, 0x90, RZ ;  /* 0x00000090dce67810 */ /* 0x000fc40007ffe0ff */
[C---:B------:R-:W-:Y:S02]  /*1460*/  IADD3 R227, R220.reuse, 0xa8, RZ ;  /* 0x000000a8dce37810 */ /* 0x040fe40007ffe0ff */
[----:B------:R-:W-:Y:S02]  /*1470*/  IADD3 R225, R220, 0xb8, RZ ;  /* 0x000000b8dce17810 */ /* 0x000fe40007ffe0ff */
        /* <DEDUP_REMOVED lines=13> */
[C---:B------:R-:W-:Y:S02]  /*1550*/  IADD3 R205, R188.reuse, 0xc100, RZ ;  /* 0x0000c100bccd7810 */ /* 0x040fe40007ffe0ff */
[----:B------:R-:W-:Y:S02]  /*1560*/  IADD3 R204, R188, 0x100, RZ ;  /* 0x00000100bccc7810 */ /* 0x000fe40007ffe0ff */
[----:B------:R-:W-:-:S02]  /*1570*/  SHF.R.S32.HI R8, RZ, 0x1f, R230 ;  /* 0x0000001fff087819 */ /* 0x000fc400000114e6 */
[----:B------:R-:W-:Y:S02]  /*1580*/  SHF.R.S32.HI R7, RZ, 0x1f, R227 ;  /* 0x0000001fff077819 */ /* 0x000fe400000114e3 */
[----:B--2---:R-:W-:Y:S02]  /*1590*/  SHF.R.S32.HI R4, RZ, 0x1f, R225 ;  /* 0x0000001fff047819 */ /* 0x004fe400000114e1 */
.L_x_1658:
        /* <DEDUP_REMOVED lines=30> */
.L_x_1557:
[----:B------:R-:W-:-:S04]  /*1780*/  ISETP.NE.U32.AND P0, PT, RZ, c[0x0][0x368], PT ;  /* 0x0000da00ff007a0c */ /* 0x000fc80003f05070 */
[----:B------:R-:W-:-:S13]  /*1790*/  ISETP.NE.AND.EX P0, PT, RZ, c[0x0][0x36c], PT, P0 ;  /* 0x0000db00ff007a0c */ /* 0x000fda0003f05300 */
[----:B------:R-:W-:Y:S05]  /*17a0*/  @!P0 BRA `(.L_x_1558) ;  /* 0x0000004000008947 */ /* 0x000fea0003800000 */
[----:B-1----:R-:W-:-:S04]  /*17b0*/  IADD3 R2, P0, R209, c[0x0][0x368], RZ ;  /* 0x0000da00d1027a10 */ /* 0x002fc80007f1e0ff */
[----:B------:R-:W-:-:S05]  /*17c0*/  IADD3.X R3, R210, c[0x0][0x36c], RZ, P0, !PT ;  /* 0x0000db00d2037a10 */ /* 0x000fca00007fe4ff */
[----:B------:R1:W5:Y:S01]  /*17d0*/  LDG.E R0, [R2.64] ;  /* 0x0000000602007981 */ /* 0x000362000c1e1900 */
[----:B------:R-:W-:Y:S05]  /*17e0*/  BRA `(.L_x_1559) ;  /* 0x0000008000007947 */ /* 0x000fea0003800000 */
.L_x_1558:
        /* <DEDUP_REMOVED lines=8> */
.L_x_1559:
        /* <DEDUP_REMOVED lines=45> */
.L_x_1561:
[----:B------:R-:W-:Y:S05]  /*1b40*/  BSYNC B0 ;  /* 0x0000000000007941 */ /* 0x000fea0003800000 */
.L_x_1560:
        /* <DEDUP_REMOVED lines=66> */
[----:B------:R-:W-:Y:S02]  /*1f70*/  ISETP.NE.AND P0, PT, R4, 0x1, PT ;  /* 0x000000010400780c */ /* 0x000fe40003f05270 */
        /* <DEDUP_REMOVED lines=34> */
.L_x_1663:
[----:B------:R-:W-:Y:S05]  /*21a0*/  BRA.DIV ~URZ, `(.L_x_1564) ;  /* 0x0000bf227f007947 */ /* 0x000fea000b800000 */
[----:B------:R3:W4:Y:S02]  /*21b0*/  SHFL.IDX PT, R0, R12, RZ, 0x181f ;  /* 0x00181fff0c007589 */ /* 0x00072400000e0000 */
.L_x_1664:
        /* <DEDUP_REMOVED lines=20> */
.L_x_1566:
[----:B------:R-:W-:Y:S05]  /*2300*/  BSYNC B0 ;  /* 0x0000000000007941 */ /* 0x000fea0003800000 */
.L_x_1565:
[----:B------:R-:W-:Y:S05]  /*2310*/  BRA.DIV ~URZ, `(.L_x_1567) ;  /* 0x0000be227f007947 */ /* 0x000fea000b800000 */
[----:B--2---:R2:W1:Y:S04]  /*2320*/  SHFL.IDX PT, R4, R5, 0x1, 0x181f ;  /* 0x00381f0005047f89 */ /* 0x00446800000e0000 */
[----:B----4-:R2:W4:Y:S02]  /*2330*/  SHFL.IDX PT, R0, R12, 0x1, 0x181f ;  /* 0x00381f000c007f89 */ /* 0x01052400000e0000 */
.L_x_1665:
        /* <DEDUP_REMOVED lines=19> */
.L_x_1569:
[----:B------:R-:W-:Y:S05]  /*2470*/  BSYNC B0 ;  /* 0x0000000000007941 */ /* 0x000fea0003800000 */
.L_x_1568:
[----:B------:R-:W-:Y:S05]  /*2480*/  BRA.DIV ~URZ, `(.L_x_1570) ;  /* 0x0000bd827f007947 */ /* 0x000fea000b800000 */
[----:B-1----:R1:W2:Y:S02]  /*2490*/  SHFL.IDX PT, R4, R5, 0x2, 0x181f ;  /* 0x00581f0005047f89 */ /* 0x0022a400000e0000 */
.L_x_1666:
[----:B------:R-:W-:Y:S05]  /*24a0*/  BRA.DIV ~URZ, `(.L_x_1571) ;  /* 0x0000bdd27f007947 */ /* 0x000fea000b800000 */
[----:B----4-:R4:W1:Y:S02]  /*24b0*/  SHFL.IDX PT, R0, R12, 0x2, 0x181f ;  /* 0x00581f000c007f89 */ /* 0x01086400000e0000 */
.L_x_1667:
        /* <DEDUP_REMOVED lines=19> */
.L_x_1573:
[----:B------:R-:W-:Y:S05]  /*25f0*/  BSYNC B0 ;  /* 0x0000000000007941 */ /* 0x000fea0003800000 */
.L_x_1572:
[----:B------:R-:W-:Y:S05]  /*2600*/  BRA.DIV ~URZ, `(.L_x_1574) ;  /* 0x0000bce27f007947 */ /* 0x000fea000b800000 */
[----:B--2---:R2:W3:Y:S04]  /*2610*/  SHFL.IDX PT, R4, R5, 0x3, 0x181f ;  /* 0x00781f0005047f89 */ /* 0x0044e800000e0000 */
[----:B-1----:R2:W1:Y:S02]  /*2620*/  SHFL.IDX PT, R0, R12, 0x3, 0x181f ;  /* 0x00781f000c007f89 */ /* 0x00246400000e0000 */
.L_x_1668:
[----:B------:R-:W-:Y:S01]  /*2630*/  IADD3 R2, R10, 0x60, RZ ;  /* 0x000000600a027810 */ /* 0x000fe20007ffe0ff */
[----:B-----5:R-:W-:Y:S01]  /*2640*/  IMAD.WIDE.U32 R194, R14, c[0x0][0x2b0], RZ ;  /* 0x0000ac000ec27a25 */ /* 0x020fe200078e00ff */
[----:B------:R-:W-:-:S02]  /*2650*/  SHF.R.S32.HI R19, RZ, 0x1f, R177 ;  /* 0x0000001fff137819 */ /* 0x000fc400000114b1 */
[----:B------:R-:W-:Y:S02]  /*2660*/  ISETP.GE.AND P0, PT, R2, R11, PT ;  /* 0x0000000b0200720c */ /* 0x000fe40003f06270 */
[----:B------:R-:W-:Y:S02]  /*2670*/  SHF.R.S32.HI R23, RZ, 0x1f, R185 ;  /* 0x0000001fff177819 */ /* 0x000fe400000114b9 */
[----:B------:R-:W-:-:S09]  /*2680*/  SHF.R.S32.HI R22, RZ, 0x1f, R186 ;  /* 0x0000001fff167819 */ /* 0x000fd200000114ba */
[-C--:B-1----:R-:W-:Y:S02]  /*2690*/  @!P0 LEA R8, P3, R177, R0.reuse, 0x1 ;  /* 0x00000000b1088211 */ /* 0x082fe400078608ff */
[-C--:B------:R-:W-:Y:S02]  /*26a0*/  @!P0 LEA R6, P2, R185, R0.reuse, 0x1 ;  /* 0x00000000b9068211 */ /* 0x080fe400078408ff */
[----:B------:R-:W-:Y:S02]  /*26b0*/  @!P0 LEA R2, P1, R186, R0, 0x1 ;  /* 0x00000000ba028211 */ /* 0x000fe400078208ff */
[----:B------:R-:W-:Y:S02]  /*26c0*/  SHF.R.S32.HI R0, RZ, 0x1f, R14 ;  /* 0x0000001fff007819 */ /* 0x000fe4000001140e */
[-C--:B---3--:R-:W-:Y:S02]  /*26d0*/  @!P0 LEA.HI.X R9, R177, R4.reuse, R19, 0x1, P3 ;  /* 0x00000004b1098211 */ /* 0x088fe400018f0c13 */
[-C--:B------:R-:W-:Y:S01]  /*26e0*/  @!P0 LEA.HI.X R7, R185, R4.reuse, R23, 0x1, P2 ;  /* 0x00000004b9078211 */ /* 0x080fe200010f0c17 */
[----:B------:R-:W-:Y:S01]  /*26f0*/  IMAD R0, R0, c[0x0][0x2b0], RZ ;  /* 0x0000ac0000007a24 */ /* 0x000fe200078e02ff */
[C---:B------:R-:W-:Y:S01]  /*2700*/  @!P0 LEA.HI.X R3, R186.reuse, R4, R22, 0x1, P1 ;  /* 0x00000004ba038211 */ /* 0x040fe200008f0c16 */
[----:B------:R-:W-:Y:S01]  /*2710*/  @!PT LDS RZ, [RZ] ;  /* 0x00000000fffff984 */ /* 0x000fe20000000800 */
[----:B------:R-:W-:Y:S01]  /*2720*/  @!PT LDS RZ, [RZ] ;  /* 0x00000000fffff984 */ /* 0x000fe20000000800 */
[----:B------:R-:W-:Y:S01]  /*2730*/  @!PT LDS RZ, [RZ] ;  /* 0x00000000fffff984 */ /* 0x000fe20000000800 */
[----:B------:R1:W-:Y:S01]  /*2740*/  @!P0 LDGSTS.E.BYPASS.LTC128B.128 [R188+0x1b100], [R8.64], !P6 ;  /* 0x1b10000008bc8fae */ /* 0x0003e2000f101d46 */
[----:B------:R-:W-:Y:S01]  /*2750*/  ISETP.GE.AND P6, PT, R186, c[0x0][0x1d4], PT ;  /* 0x00007500ba007a0c */ /* 0x000fe20003fc6270 */
[----:B------:R-:W-:-:S02]  /*2760*/  IMAD R0, R14, c[0x0][0x2b4], R0 ;  /* 0x0000ad000e007a24 */ /* 0x000fc400078e0200 */
[----:B------:R1:W-:Y:S01]  /*2770*/  @!P0 LDGSTS.E.BYPASS.LTC128B.128 [R188+0x1f100], [R6.64], !P5 ;  /* 0x1f10000006bc8fae */ /* 0x0003e2000e901d46 */
[----:B------:R-:W-:Y:S01]  /*2780*/  ISETP.GE.AND P5, PT, R177, c[0x0][0x1d4], PT ;  /* 0x00007500b1007a0c */ /* 0x000fe20003fa6270 */
[----:B------:R-:W-:Y:S01]  /*2790*/  IMAD.IADD R198, R195, 0x1, R0 ;  /* 0x00000001c3c67824 */ /* 0x000fe200078e0200 */
[----:B------:R-:W-:Y:S01]  /*27a0*/  SEL R252, RZ, 0x10, P6 ;  /* 0x00000010fffc7807 */ /* 0x000fe20003000000 */
[----:B------:R1:W-:Y:S01]  /*27b0*/  @!P0 LDGSTS.E.BYPASS.LTC128B.128 [R188+0x23100], [R2.64], !P4 ;  /* 0x2310000002bc8fae */ /* 0x0003e2000e101d46 */
[----:B------:R-:W-:-:S03]  /*27c0*/  ISETP.GE.AND P4, PT, R185, c[0x0][0x1d4], PT ;  /* 0x00007500b9007a0c */ /* 0x000fc60003f86270 */
[----:B------:R-:W0:Y:S01]  /*27d0*/  LDGDEPBAR ;  /* 0x00000000000079af */ /* 0x000e220000000000 */
[----:B------:R-:W-:Y:S03]  /*27e0*/  WARPSYNC 0xffffffff ;  /* 0xffffffff00007948 */ /* 0x000fe60003800000 */
[----:B------:R-:W-:Y:S01]  /*27f0*/  IMAD.MOV.U32 R21, RZ, RZ, c[0x0][0x2b8] ;  /* 0x0000ae00ff157624 */ /* 0x000fe200078e00ff */
[----:B------:R-:W-:Y:S01]  /*2800*/  BAR.SYNC.DEFER_BLOCKING 0x0 ;  /* 0x0000000000007b1d */ /* 0x000fe20000010000 */
[----:B-1----:R-:W-:Y:S02]  /*2810*/  IMAD R2, R18, 0x40, R189 ;  /* 0x0000004012027824 */ /* 0x002fe400078e02bd */
        /* <DEDUP_REMOVED lines=9> */
[----:B--2---:R-:W-:Y:S02]  /*28b0*/  @!P0 LEA.HI.X.SX32 R5, R0, R198, 0x1, P1 ;  /* 0x000000c600058211 */ /* 0x004fe400008f0eff */
[----:B------:R-:W-:-:S04]  /*28c0*/  @!P0 LEA R4, P1, R3, c[0x0][0x2a0], 0x2 ;  /* 0x0000a80003048a11 */ /* 0x000fc800078210ff */
[----:B------:R-:W-:-:S05]  /*28d0*/  @!P0 LEA.HI.X R5, R3, c[0x0][0x2a4], R5, 0x2, P1 ;  /* 0x0000a90003058a11 */ /* 0x000fca00008f1405 */
[----:B------:R1:W2:Y:S01]  /*28e0*/  @!P0 LDG.E R173, [R4.64] ;  /* 0x0000000604ad8981 */ /* 0x0002a2000c1e1900 */
[----:B------:R-:W-:Y:S01]  /*28f0*/  IMAD.MOV R0, RZ, RZ, -R0 ;  /* 0x000000ffff007224 */ /* 0x000fe200078e0a00 */
[----:B------:R-:W-:Y:S01]  /*2900*/  BSSY B0, `(.L_x_1575) ;  /* 0x00000a6000007945 */ /* 0x000fe20003800000 */
[----:B------:R-:W-:-:S04]  /*2910*/  IMAD.WIDE.U32 R190, R13, c[0x0][0x1e8], RZ ;  /* 0x00007a000dbe7a25 */ /* 0x000fc800078e00ff */
[----:B------:R-:W-:Y:S02]  /*2920*/  IMAD R174, R0, c[0x0][0x2b8], R2 ;  /* 0x0000ae0000ae7a24 */ /* 0x000fe400078e0202 */
[----:B------:R-:W-:Y:S02]  /*2930*/  IMAD R193, R13, c[0x0][0x1ec], R191 ;  /* 0x00007b000dc17a24 */ /* 0x000fe400078e02bf */
[----:B------:R-:W-:-:S04]  /*2940*/  IMAD.WIDE.U32 R2, R174, c[0x0][0x1e0], RZ ;  /* 0x00007800ae027a25 */ /* 0x000fc800078e00ff */
[----:B------:R-:W-:Y:S01]  /*2950*/  IMAD R104, R18, -0x40, R16 ;  /* 0xffffffc012687824 */ /* 0x000fe200078e0210 */
[----:B------:R-:W-:Y:S01]  /*2960*/  SHF.L.U64.HI R16, R177, 0x1, R19 ;  /* 0x00000001b1107819 */ /* 0x000fe20000010213 */
[----:B------:R-:W-:-:S04]  /*2970*/  IMAD.WIDE.U32 R196, R13, c[0x0][0x210], RZ ;  /* 0x000084000dc47a25 */ /* 0x000fc800078e00ff */
[----:B------:R-:W-:Y:S02]  /*2980*/  IMAD.IADD R14, R104, 0x1, -R206 ;  /* 0x00000001680e7824 */ /* 0x000fe400078e0ace */
[----:B------:R-:W-:Y:S01]  /*2990*/  IMAD R199, R13, c[0x0][0x214], R197 ;  /* 0x000085000dc77a24 */ /* 0x000fe200078e02c5 */
[----:B-1----:R-:W-:Y:S01]  /*29a0*/  SHF.R.S32.HI R5, RZ, 0x1f, R174 ;  /* 0x0000001fff057819 */ /* 0x002fe200000114ae */
[----:B------:R-:W-:Y:S01]  /*29b0*/  IMAD.SHL.U32 R20, R177, 0x2, RZ ;  /* 0x00000002b1147824 */ /* 0x000fe200078e00ff */
[----:B------:R-:W-:-:S03]  /*29c0*/  ISETP.GE.AND P1, PT, R14, 0x1, PT ;  /* 0x000000010e00780c */ /* 0x000fc60003f26270 */
[C---:B------:R-:W-:Y:S02]  /*29d0*/  IMAD R0, R5.reuse, c[0x0][0x1e0], RZ ;  /* 0x0000780005007a24 */ /* 0x040fe400078e02ff */
[----:B------:R-:W-:Y:S02]  /*29e0*/  IMAD R5, R5, c[0x0][0x208], RZ ;  /* 0x0000820005057a24 */ /* 0x000fe400078e02ff */
[C---:B------:R-:W-:Y:S02]  /*29f0*/  IMAD R0, R174.reuse, c[0x0][0x1e4], R0 ;  /* 0x00007900ae007a24 */ /* 0x040fe400078e0200 */
[----:B------:R-:W-:Y:S02]  /*2a00*/  IMAD R5, R174, c[0x0][0x20c], R5 ;  /* 0x00008300ae057a24 */ /* 0x000fe400078e0205 */
[----:B------:R-:W-:Y:S01]  /*2a10*/  IMAD.IADD R3, R3, 0x1, R0 ;  /* 0x0000000103037824 */ /* 0x000fe200078e0200 */
[----:B--2---:R-:W-:-:S03]  /*2a20*/  SHF.R.S32.HI R6, RZ, 0x1f, R173 ;  /* 0x0000001fff067819 */ /* 0x004fc600000114ad */
[----:B------:R-:W-:-:S04]  /*2a30*/  IMAD.WIDE.U32 R2, R173, c[0x0][0x1f0], R2 ;  /* 0x00007c00ad027a25 */ /* 0x000fc800078e0002 */
[----:B------:R-:W-:-:S04]  /*2a40*/  IMAD R0, R6, c[0x0][0x1f0], RZ ;  /* 0x00007c0006007a24 */ /* 0x000fc800078e02ff */
[----:B------:R-:W-:Y:S01]  /*2a50*/  IMAD R4, R173, c[0x0][0x1f4], R0 ;  /* 0x00007d00ad047a24 */ /* 0x000fe200078e0200 */
[----:B------:R-:W-:-:S04]  /*2a60*/  IADD3 R0, P0, R2, R190, RZ ;  /* 0x000000be02007210 */ /* 0x000fc80007f1e0ff */
[----:B------:R-:W-:Y:S02]  /*2a70*/  IADD3.X R2, R193, R3, R4, P0, !PT ;  /* 0x00000003c1027210 */ /* 0x000fe400007fe404 */
[----:B------:R-:W-:-:S04]  /*2a80*/  LEA R4, P0, R0, c[0x0][0x1c8], 0x1 ;  /* 0x0000720000047a11 */ /* 0x000fc800078008ff */
[----:B------:R-:W-:Y:S01]  /*2a90*/  LEA.HI.X R7, R0, c[0x0][0x1cc], R2, 0x1, P0 ;  /* 0x0000730000077a11 */ /* 0x000fe200000f0c02 */
[----:B------:R-:W-:Y:S01]  /*2aa0*/  IMAD.WIDE.U32 R2, R174, c[0x0][0x208], RZ ;  /* 0x00008200ae027a25 */ /* 0x000fe200078e00ff */
[----:B------:R-:W1:Y:S03]  /*2ab0*/  SHFL.IDX PT, R0, R4, RZ, 0x181f ;  /* 0x00181fff04007589 */ /* 0x000e6600000e0000 */
[----:B------:R-:W-:Y:S01]  /*2ac0*/  IMAD.IADD R3, R3, 0x1, R5 ;  /* 0x0000000103037824 */ /* 0x000fe200078e0205 */
[----:B------:R-:W2:Y:S01]  /*2ad0*/  SHFL.IDX PT, R9, R7, RZ, 0x181f ;  /* 0x00181fff07097589 */ /* 0x000ea200000e0000 */
[----:B------:R-:W-:Y:S02]  /*2ae0*/  IMAD R5, R6, c[0x0][0x218], RZ ;  /* 0x0000860006057a24 */ /* 0x000fe400078e02ff */
[C---:B------:R-:W-:Y:S01]  /*2af0*/  IMAD.WIDE.U32 R2, R173.reuse, c[0x0][0x218], R2 ;  /* 0x00008600ad027a25 */ /* 0x040fe200078e0002 */
[----:B----4-:R3:W4:Y:S03]  /*2b00*/  SHFL.IDX PT, R12, R4, 0x1, 0x181f ;  /* 0x00381f00040c7f89 */ /* 0x01072600000e0000 */
[----:B------:R-:W-:Y:S01]  /*2b10*/  IMAD R10, R173, c[0x0][0x21c], R5 ;  /* 0x00008700ad0a7a24 */ /* 0x000fe200078e0205 */
[----:B------:R2:W5:Y:S01]  /*2b20*/  SHFL.IDX PT, R13, R7, 0x1, 0x181f ;  /* 0x00381f00070d7f89 */ /* 0x00056200000e0000 */
[----:B-1----:R-:W-:-:S02]  /*2b30*/  @P1 LEA R6, P0, R177, R0, 0x1 ;  /* 0x00000000b1061211 */ /* 0x002fc400078008ff */
[-C--:B---3--:R-:W-:Y:S02]  /*2b40*/  @P1 LEA R4, P2, R185, R0.reuse, 0x1 ;  /* 0x00000000b9041211 */ /* 0x088fe400078408ff */
[-C--:B--2---:R-:W-:Y:S02]  /*2b50*/  @P1 LEA.HI.X R7, R177, R9.reuse, R19, 0x1, P0 ;  /* 0x00000009b1071211 */ /* 0x084fe400000f0c13 */
[----:B------:R-:W-:Y:S02]  /*2b60*/  @P1 LEA R8, P0, R186, R0, 0x1 ;  /* 0x00000000ba081211 */ /* 0x000fe400078008ff */
[-C--:B------:R-:W-:Y:S01]  /*2b70*/  @P1 LEA.HI.X R5, R185, R9.reuse, R23, 0x1, P2 ;  /* 0x00000009b9051211 */ /* 0x080fe200010f0c17 */
[----:B------:R1:W-:Y:S01]  /*2b80*/  @P1 LDGSTS.E.BYPASS.LTC128B.128 [R188+0xc100], [R6.64], !P5 ;  /* 0x0c10000006bc1fae */ /* 0x0003e2000e901d46 */
[----:B------:R-:W-:Y:S02]  /*2b90*/  IADD3 R0, P2, R2, R196, RZ ;  /* 0x000000c402007210 */ /* 0x000fe40007f5e0ff */
[----:B------:R-:W-:Y:S01]  /*2ba0*/  @P1 LEA.HI.X R9, R186, R9, R22, 0x1, P0 ;  /* 0x00000009ba091211 */ /* 0x000fe200000f0c16 */
[----:B------:R2:W-:Y:S01]  /*2bb0*/  @P1 LDGSTS.E.BYPASS.LTC128B.128 [R188+0xe100], [R4.64], !P4 ;  /* 0x0e10000004bc1fae */ /* 0x0005e2000e101d46 */
[----:B------:R-:W-:-:S02]  /*2bc0*/  IADD3.X R2, R199, R3, R10, P2, !PT ;  /* 0x00000003c7027210 */ /* 0x000fc400017fe40a */
[----:B------:R-:W-:Y:S01]  /*2bd0*/  LEA R15, P2, R0, c[0x0][0x1f8], 0x1 ;  /* 0x00007e00000f7a11 */ /* 0x000fe200078408ff */
[----:B------:R3:W-:Y:S01]  /*2be0*/  @P1 LDGSTS.E.BYPASS.LTC128B.128 [R188+0x10100], [R8.64], !P6 ;  /* 0x1010000008bc1fae */ /* 0x0007e2000f101d46 */
[----:B------:R-:W-:Y:S02]  /*2bf0*/  ISETP.GE.AND P0, PT, R14, 0x21, PT ;  /* 0x000000210e00780c */ /* 0x000fe40003f06270 */
[----:B------:R-:W-:Y:S01]  /*2c00*/  LEA.HI.X R17, R0, c[0x0][0x1fc], R2, 0x1, P2 ;  /* 0x00007f0000117a11 */ /* 0x000fe200010f0c02 */
[----:B------:R-:W3:Y:S04]  /*2c10*/  SHFL.IDX PT, R10, R15, RZ, 0x181f ;  /* 0x00181fff0f0a7589 */ /* 0x000ee800000e0000 */
[----:B------:R-:W3:Y:S04]  /*2c20*/  SHFL.IDX PT, R11, R17, RZ, 0x181f ;  /* 0x00181fff110b7589 */ /* 0x000ee800000e0000 */
[----:B------:R3:W3:Y:S02]  /*2c30*/  SHFL.IDX PT, R0, R15, 0x1, 0x181f ;  /* 0x00381f000f007f89 */ /* 0x0006e400000e0000 */
[----:B----4-:R-:W-:-:S04]  /*2c40*/  @P0 LEA R2, P1, R186, R12, 0x1 ;  /* 0x0000000cba020211 */ /* 0x010fc800078208ff */
[-C--:B-----5:R-:W-:Y:S02]  /*2c50*/  @P0 LEA.HI.X R3, R186, R13.reuse, R22, 0x1, P1 ;  /* 0x0000000dba030211 */ /* 0x0a0fe400008f0c16 */
[-C--:B-1----:R-:W-:Y:S02]  /*2c60*/  @P0 LEA R6, P3, R177, R12.reuse, 0x1 ;  /* 0x0000000cb1060211 */ /* 0x082fe400078608ff */
[----:B--2---:R-:W-:Y:S02]  /*2c70*/  @P0 LEA R4, P2, R185, R12, 0x1 ;  /* 0x0000000cb9040211 */ /* 0x004fe400078408ff */
[-C--:B------:R-:W-:Y:S01]  /*2c80*/  @P0 LEA.HI.X R7, R177, R13.reuse, R19, 0x1, P3 ;  /* 0x0000000db1070211 */ /* 0x080fe200018f0c13 */
[C---:B------:R-:W-:Y:S01]  /*2c90*/  IMAD.SHL.U32 R19, R185.reuse, 0x2, RZ ;  /* 0x00000002b9137824 */ /* 0x040fe200078e00ff */
[C-C-:B------:R-:W-:Y:S02]  /*2ca0*/  @P0 LEA.HI.X R5, R185.reuse, R13, R23.reuse, 0x1, P2 ;  /* 0x0000000db9050211 */ /* 0x140fe400010f0c17 */
[----:B------:R-:W-:Y:S01]  /*2cb0*/  SHF.L.U64.HI R13, R185, 0x1, R23 ;  /* 0x00000001b90d7819 */ /* 0x000fe20000010217 */
[----:B------:R1:W-:Y:S01]  /*2cc0*/  @P0 LDGSTS.E.BYPASS.LTC128B.128 [R188+0xd100], [R6.64], !P5 ;  /* 0x0d10000006bc0fae */ /* 0x0003e2000e901d46 */
[----:B------:R-:W-:-:S02]  /*2cd0*/  ISETP.GE.AND P3, PT, R177, c[0x0][0x1d4], PT ;  /* 0x00007500b1007a0c */ /* 0x000fc40003f66270 */
[----:B------:R-:W-:Y:S01]  /*2ce0*/  ISETP.GE.AND P2, PT, R185, c[0x0][0x1d4], PT ;  /* 0x00007500b9007a0c */ /* 0x000fe20003f46270 */
[----:B------:R2:W-:Y:S01]  /*2cf0*/  @P0 LDGSTS.E.BYPASS.LTC128B.128 [R188+0xf100], [R4.64], !P4 ;  /* 0x0f10000004bc0fae */ /* 0x0005e2000e101d46 */
[----:B------:R-:W-:Y:S02]  /*2d00*/  ISETP.LT.OR P1, PT, R14, 0x1, P3 ;  /* 0x000000010e00780c */ /* 0x000fe40001f21670 */
[----:B---3--:R-:W-:Y:S01]  /*2d10*/  SHF.L.U64.HI R15, R186, 0x1, R22 ;  /* 0x00000001ba0f7819 */ /* 0x008fe20000010216 */
[----:B------:R3:W-:Y:S04]  /*2d20*/  @P0 LDGSTS.E.BYPASS.LTC128B.128 [R188+0x11100], [R2.64], !P6 ;  /* 0x1110000002bc0fae */ /* 0x0007e8000f101d46 */
[----:B------:R-:W0:Y:S04]  /*2d30*/  LDGDEPBAR ;  /* 0x00000000000079af */ /* 0x000e280000000000 */
[----:B-1----:R1:W4:Y:S01]  /*2d40*/  SHFL.IDX PT, R6, R17, 0x1, 0x181f ;  /* 0x00381f0011067f89 */ /* 0x00232200000e0000 */
[----:B--2---:R-:W-:-:S05]  /*2d50*/  IADD3 R4, P0, R10, R20, RZ ;  /* 0x000000140a047210 */ /* 0x004fca0007f1e0ff */
[----:B------:R-:W-:Y:S01]  /*2d60*/  IMAD.X R5, R11, 0x1, R16, P0 ;  /* 0x000000010b057824 */ /* 0x000fe200000e0610 */
[----:B---3--:R-:W-:-:S04]  /*2d70*/  IADD3 R2, P0, R10, R19, RZ ;  /* 0x000000130a027210 */ /* 0x008fc80007f1e0ff */
[----:B------:R2:W-:Y:S01]  /*2d80*/  LDGSTS.E.BYPASS.LTC128B.128 [R188+0x100], [R4.64], !P1 ;  /* 0x0010000004bc7fae */ /* 0x0005e2000c901d46 */
[----:B------:R-:W-:Y:S01]  /*2d90*/  IMAD.X R3, R11, 0x1, R13, P0 ;  /* 0x000000010b037824 */ /* 0x000fe200000e060d */
[----:B------:R-:W-:Y:S02]  /*2da0*/  ISETP.LT.OR P0, PT, R14, 0x1, P2 ;  /* 0x000000010e00780c */ /* 0x000fe40001701670 */
[----:B------:R-:W-:Y:S02]  /*2db0*/  ISETP.GE.AND P1, PT, R186, c[0x0][0x1d4], PT ;  /* 0x00007500ba007a0c */ /* 0x000fe40003f26270 */
[----:B------:R-:W-:Y:S01]  /*2dc0*/  ISETP.LT.OR P2, PT, R14, 0x21, P2 ;  /* 0x000000210e00780c */ /* 0x000fe20001741670 */
[----:B-1----:R-:W-:-:S08]  /*2dd0*/  IMAD.SHL.U32 R17, R186, 0x2, RZ ;  /* 0x00000002ba117824 */ /* 0x002fd000078e00ff */
[----:B------:R1:W-:Y:S01]  /*2de0*/  LDGSTS.E.BYPASS.LTC128B.128 [R188+0x2100], [R2.64], !P0 ;  /* 0x0210000002bc7fae */ /* 0x0003e2000c101d46 */
[----:B--2---:R-:W-:-:S05]  /*2df0*/  IADD3 R4, P0, R10, R17, RZ ;  /* 0x000000110a047210 */ /* 0x004fca0007f1e0ff */
[----:B------:R-:W-:Y:S01]  /*2e00*/  IMAD.X R5, R11, 0x1, R15, P0 ;  /* 0x000000010b057824 */ /* 0x000fe200000e060f */
[----:B-1----:R-:W-:-:S05]  /*2e10*/  IADD3 R2, P0, R0, R20, RZ ;  /* 0x0000001400027210 */ /* 0x002fca0007f1e0ff */
[----:B----4-:R-:W-:Y:S01]  /*2e20*/  IMAD.X R3, R6, 0x1, R16, P0 ;  /* 0x0000000106037824 */ /* 0x010fe200000e0610 */
[C---:B------:R-:W-:Y:S02]  /*2e30*/  ISETP.LT.OR P0, PT, R14.reuse, 0x1, P1 ;  /* 0x000000010e00780c */ /* 0x040fe40000f01670 */
[----:B------:R-:W-:-:S11]  /*2e40*/  ISETP.LT.OR P1, PT, R14, 0x21, P1 ;  /* 0x000000210e00780c */ /* 0x000fd60000f21670 */
[----:B------:R1:W-:Y:S01]  /*2e50*/  LDGSTS.E.BYPASS.LTC128B.128 [R188+0x4100], [R4.64], !P0 ;  /* 0x0410000004bc7fae */ /* 0x0003e2000c101d46 */
[----:B------:R-:W-:Y:S02]  /*2e60*/  ISETP.LT.OR P0, PT, R14, 0x21, P3 ;  /* 0x000000210e00780c */ /* 0x000fe40001f01670 */
[----:B------:R-:W-:-:S11]  /*2e70*/  ISETP.GT.AND P3, PT, R189, 0x3f, PT ;  /* 0x0000003fbd00780c */ /* 0x000fd60003f64270 */
[----:B------:R2:W-:Y:S01]  /*2e80*/  LDGSTS.E.BYPASS.LTC128B.128 [R188+0x1100], [R2.64], !P0 ;  /* 0x0110000002bc7fae */ /* 0x0005e2000c101d46 */
[----:B-1----:R-:W-:-:S05]  /*2e90*/  IADD3 R4, P0, R0, R19, RZ ;  /* 0x0000001300047210 */ /* 0x002fca0007f1e0ff */
[----:B------:R-:W-:-:S05]  /*2ea0*/  IMAD.X R5, R6, 0x1, R13, P0 ;  /* 0x0000000106057824 */ /* 0x000fca00000e060d */
[----:B------:R1:W-:Y:S01]  /*2eb0*/  LDGSTS.E.BYPASS.LTC128B.128 [R188+0x3100], [R4.64], !P2 ;  /* 0x0310000004bc7fae */ /* 0x0003e2000d101d46 */
[----:B------:R-:W-:Y:S02]  /*2ec0*/  ISETP.GT.AND P2, PT, R18, R187, PT ;  /* 0x000000bb1200720c */ /* 0x000fe40003f44270 */
[----:B--2---:R-:W-:-:S05]  /*2ed0*/  IADD3 R2, P0, R0, R17, RZ ;  /* 0x0000001100027210 */ /* 0x004fca0007f1e0ff */
[----:B------:R-:W-:-:S05]  /*2ee0*/  IMAD.X R3, R6, 0x1, R15, P0 ;  /* 0x0000000106037824 */ /* 0x000fca00000e060f */
[----:B------:R1:W-:Y:S04]  /*2ef0*/  LDGSTS.E.BYPASS.LTC128B.128 [R188+0x5100], [R2.64], !P1 ;  /* 0x0510000002bc7fae */ /* 0x0003e8000c901d46 */
[----:B------:R-:W0:Y:S01]  /*2f00*/  LDGDEPBAR ;  /* 0x00000000000079af */ /* 0x000e220000000000 */
        /* <DEDUP_REMOVED lines=28> */
[----:B------:R-:W-:Y:S06]  /*30d0*/  BRA.DIV ~URZ, `(.L_x_1577) ;  /* 0x0000b2e27f007947 */ /* 0x000fec000b800000 */
[----:B------:R1:W2:Y:S02]  /*30e0*/  SHFL.IDX PT, R4, R5, RZ, 0x181f ;  /* 0x00181fff05047589 */ /* 0x0002a400000e0000 */
.L_x_1669:
[----:B------:R-:W-:Y:S05]  /*30f0*/  BRA.DIV ~URZ, `(.L_x_1578) ;  /* 0x0000b3327f007947 */ /* 0x000fea000b800000 */
[----:B------:R-:W3:Y:S01]  /*3100*/  SHFL.IDX PT, R0, R10, RZ, 0x181f ;  /* 0x00181fff0a007589 */ /* 0x000ee200000e0000 */
[----:B------:R-:W-:Y:S02]  /*3110*/  SEL R12, RZ, 0x10, P5 ;  /* 0x00000010ff0c7807 */ /* 0x000fe40002800000 */
[----:B------:R-:W-:Y:S02]  /*3120*/  SEL R11, RZ, 0x10, P4 ;  /* 0x00000010ff0b7807 */ /* 0x000fe40002000000 */
[----:B---3--:R-:W-:-:S05]  /*3130*/  IADD3 R8, P0, R0, R20, RZ ;  /* 0x0000001400087210 */ /* 0x008fca0007f1e0ff */
[----:B--2---:R-:W-:Y:S01]  /*3140*/  IMAD.X R9, R4, 0x1, R16, P0 ;  /* 0x0000000104097824 */ /* 0x004fe200000e0610 */
[----:B------:R-:W-:-:S04]  /*3150*/  IADD3 R6, P0, R0, R19, RZ ;  /* 0x0000001300067210 */ /* 0x000fc80007f1e0ff */
[----:B------:R-:W-:Y:S01]  /*3160*/  @!PT LDS RZ, [RZ] ;  /* 0x00000000fffff984 */ /* 0x000fe20000000800 */
[----:B------:R-:W-:Y:S01]  /*3170*/  @!PT LDS RZ, [RZ] ;  /* 0x00000000fffff984 */ /* 0x000fe20000000800 */
[----:B------:R2:W-:Y:S01]  /*3180*/  LDGSTS.E.BYPASS.LTC128B.128 [R188+0x12100], [R8.64], !P5 ;  /* 0x1210000008bc7fae */ /* 0x0005e2000e901d46 */
[----:B------:R-:W-:Y:S01]  /*3190*/  IMAD.X R7, R4, 0x1, R13, P0 ;  /* 0x0000000104077824 */ /* 0x000fe200000e060d */
[----:B------:R-:W-:Y:S02]  /*31a0*/  IADD3 R2, P0, R0, R17, RZ ;  /* 0x0000001100027210 */ /* 0x000fe40007f1e0ff */
[----:B------:R3:W4:Y:S03]  /*31b0*/  SHFL.IDX PT, R0, R10, 0x1, 0x181f ;  /* 0x00381f000a007f89 */ /* 0x00072600000e0000 */
[----:B------:R-:W-:Y:S01]  /*31c0*/  IMAD.X R3, R4, 0x1, R15, P0 ;  /* 0x0000000104037824 */ /* 0x000fe200000e060f */
[----:B------:R3:W-:Y:S04]  /*31d0*/  LDGSTS.E.BYPASS.LTC128B.128 [R188+0x14100], [R6.64], !P4 ;  /* 0x1410000006bc7fae */ /* 0x0007e8000e101d46 */
[----:B------:R3:W-:Y:S04]  /*31e0*/  LDGSTS.E.BYPASS.LTC128B.128 [R188+0x16100], [R2.64], !P6 ;  /* 0x1610000002bc7fae */ /* 0x0007e8000f101d46 */
[----:B--2---:R3:W2:Y:S01]  /*31f0*/  SHFL.IDX PT, R8, R5, 0x1, 0x181f ;  /* 0x00381f0005087f89 */ /* 0x0046a200000e0000 */
[----:B------:R-:W-:-:S03]  /*3200*/  IMAD.MOV.U32 R9, RZ, RZ, R252 ;  /* 0x000000ffff097224 */ /* 0x000fc600078e00fc */
.L_x_1670:
[----:B---34-:R-:W-:-:S04]  /*3210*/  IADD3 R2, -R11, 0x10, RZ ;  /* 0x000000100b027810 */ /* 0x018fc80007ffe1ff */
[----:B------:R-:W-:-:S04]  /*3220*/  LOP3.LUT R2, R2, 0xf, RZ, 0xc0, !PT ;  /* 0x0000000f02027812 */ /* 0x000fc800078ec0ff */
[----:B------:R-:W-:Y:S02]  /*3230*/  IADD3 R4, P1, P0, R2, R0, R19 ;  /* 0x0000000002047210 */ /* 0x000fe4000783e013 */
[----:B------:R-:W-:Y:S02]  /*3240*/  IADD3 R2, -R12, 0x10, RZ ;  /* 0x000000100c027810 */ /* 0x000fe40007ffe1ff */
[----:B-12---:R-:W-:Y:S02]  /*3250*/  IADD3.X R5, RZ, R8, R13, P1, P0 ;  /* 0x00000008ff057210 */ /* 0x006fe40000fe040d */
[----:B------:R-:W-:-:S04]  /*3260*/  LOP3.LUT R2, R2, 0xf, RZ, 0xc0, !PT ;  /* 0x0000000f02027812 */ /* 0x000fc800078ec0ff */
[----:B------:R-:W-:Y:S02]  /*3270*/  IADD3 R6, P1, P0, R2, R0, R20 ;  /* 0x0000000002067210 */ /* 0x000fe4000783e014 */
[----:B------:R-:W-:Y:S02]  /*3280*/  IADD3 R2, -R9, 0x10, RZ ;  /* 0x0000001009027810 */ /* 0x000fe40007ffe1ff */
[----:B------:R-:W-:Y:S02]  /*3290*/  IADD3.X R7, RZ, R8, R16, P1, P0 ;  /* 0x00000008ff077210 */ /* 0x000fe40000fe0410 */
[----:B------:R-:W-:-:S04]  /*32a0*/  LOP3.LUT R2, R2, 0xf, RZ, 0xc0, !PT ;  /* 0x0000000f02027812 */ /* 0x000fc800078ec0ff */
[----:B------:R-:W-:-:S04]  /*32b0*/  IADD3 R2, P1, P0, R2, R0, R17 ;  /* 0x0000000002027210 */ /* 0x000fc8000783e011 */
[----:B------:R-:W-:Y:S02]  /*32c0*/  IADD3.X R3, RZ, R8, R15, P1, P0 ;  /* 0x00000008ff037210 */ /* 0x000fe40000fe040f */
[----:B------:R-:W-:-:S13]  /*32d0*/  ISETP.NE.U32.AND P0, PT, R12, RZ, PT ;  /* 0x000000ff0c00720c */ /* 0x000fda0003f05070 */
[----:B------:R-:W-:Y:S01]  /*32e0*/  @!PT LDS RZ, [RZ] ;  /* 0x00000000fffff984 */ /* 0x000fe20000000800 */
[----:B------:R-:W-:Y:S01]  /*32f0*/  @!PT LDS RZ, [RZ] ;  /* 0x00000000fffff984 */ /* 0x000fe20000000800 */
[----:B------:R-:W-:Y:S01]  /*3300*/  @!PT LDS RZ, [RZ] ;  /* 0x00000000fffff984 */ /* 0x000fe20000000800 */
[----:B------:R1:W-:Y:S01]  /*3310*/  LDGSTS.E.BYPASS.LTC128B.128.ZFILL [R188+0x13100], [R6.64], P0 ;  /* 0x1310000006bc7fae */ /* 0x0003e20008141d46 */
[----:B------:R-:W-:-:S13]  /*3320*/  ISETP.NE.U32.AND P0, PT, R11, RZ, PT ;  /* 0x000000ff0b00720c */ /* 0x000fda0003f05070 */
[----:B------:R1:W-:Y:S01]  /*3330*/  LDGSTS.E.BYPASS.LTC128B.128.ZFILL [R188+0x15100], [R4.64], P0 ;  /* 0x1510000004bc7fae */ /* 0x0003e20008141d46 */
[----:B------:R-:W-:-:S13]  /*3340*/  ISETP.NE.U32.AND P0, PT, R9, RZ, PT ;  /* 0x000000ff0900720c */ /* 0x000fda0003f05070 */
[----:B------:R1:W-:Y:S02]  /*3350*/  LDGSTS.E.BYPASS.LTC128B.128.ZFILL [R188+0x17100], [R2.64], P0 ;  /* 0x1710000002bc7fae */ /* 0x0003e40008141d46 */
.L_x_1576:
[----:B------:R-:W-:Y:S05]  /*3360*/  BSYNC B0 ;  /* 0x0000000000007941 */ /* 0x000fea0003800000 */
.L_x_1575:
[----:B------:R-:W0:Y:S01]  /*3370*/  LDGDEPBAR ;  /* 0x00000000000079af */ /* 0x000e220000000000 */
[----:B------:R-:W-:Y:S01]  /*3380*/  IMAD.MOV.U32 R0, RZ, RZ, 0x20 ;  /* 0x00000020ff007424 */ /* 0x000fe200078e00ff */
[----:B------:R-:W-:-:S04]  /*3390*/  LOP3.LUT P0, RZ, R162, 0x2, RZ, 0xc0, !PT ;  /* 0x00000002a2ff7812 */ /* 0x000fc8000780c0ff */
[----:B------:R-:W-:-:S05]  /*33a0*/  SEL R167, R0, 0xffffffe0, !P0 ;  /* 0xffffffe000a77807 */ /* 0x000fca0004000000 */
[----:B------:R-:W-:Y:S01]  /*33b0*/  IMAD.IADD R24, R169, 0x1, R167 ;  /* 0x00000001a9187824 */ /* 0x000fe200078e02a7 */
[----:B------:R-:W-:-:S04]  /*33c0*/  DEPBAR.LE SB0, 0x3 ;  /* 0x000080c00000791a */ /* 0x000fc80000000000 */
[----:B------:R-:W-:-:S04]  /*33d0*/  DEPBAR.LE SB0, 0x2 ;  /* 0x000080800000791a */ /* 0x000fc80000000000 */
[----:B------:R-:W-:Y:S01]  /*33e0*/  WARPSYNC 0xffffffff ;  /* 0xffffffff00007948 */ /* 0x000fe20003800000 */
[----:B------:R-:W-:Y:S06]  /*33f0*/  BAR.SYNC.DEFER_BLOCKING 0x0 ;  /* 0x0000000000007b1d */ /* 0x000fec0000010000 */
[----:B------:R-:W-:Y:S01]  /*3400*/  BSSY B0, `(.L_x_1579) ;  /* 0x000004a000007945 */ /* 0x000fe20003800000 */
[----:B------:R2:W3:Y:S04]  /*3410*/  LDSM.16.M88.4 R8, [R163] ;  /* 0x00000000a308783b */ /* 0x0004e80000000200 */
[----:B------:R2:W4:Y:S04]  /*3420*/  LDSM.16.M88.4 R32, [R169] ;  /* 0x00000000a920783b */ /* 0x0005280000000200 */
[----:B------:R2:W1:Y:S04]  /*3430*/  LDSM.16.M88.4 R36, [R169+0x800] ;  /* 0x00080000a924783b */ /* 0x0004680000000200 */
[----:B------:R2:W1:Y:S04]  /*3440*/  LDSM.16.M88.4 R40, [R169+0x1000] ;  /* 0x00100000a928783b */ /* 0x0004680000000200 */
[----:B------:R2:W1:Y:S04]  /*3450*/  LDSM.16.M88.4 R56, [R169+0x1800] ;  /* 0x00180000a938783b */ /* 0x0004680000000200 */
[----:B-1----:R2:W1:Y:S04]  /*3460*/  LDSM.16.M88.4 R4, [R164] ;  /* 0x00000000a404783b */ /* 0x0024680000000200 */
[----:B------:R2:W1:Y:S04]  /*3470*/  LDSM.16.M88.4 R60, [R24] ;  /* 0x00000000183c783b */ /* 0x0004680000000200 */
[----:B------:R2:W1:Y:S04]  /*3480*/  LDSM.16.M88.4 R76, [R24+0x800] ;  /* 0x00080000184c783b */ /* 0x0004680000000200 */
[----:B------:R2:W1:Y:S04]  /*3490*/  LDSM.16.M88.4 R80, [R24+0x1000] ;  /* 0x001000001850783b */ /* 0x0004680000000200 */
[----:B------:R2:W1:Y:S01]  /*34a0*/  LDSM.16.M88.4 R88, [R24+0x1800] ;  /* 0x001800001858783b */ /* 0x0004620000000200 */
[----:B------:R-:W-:Y:S05]  /*34b0*/  @!P2 BRA `(.L_x_1580) ;  /* 0x000003e00000a947 */ /* 0x000fea0003800000 */
[----:B------:R-:W-:Y:S01]  /*34c0*/  SHF.R.S32.HI R0, RZ, 0x1f, R174 ;  /* 0x0000001fff007819 */ /* 0x000fe200000114ae */
[----:B------:R-:W-:Y:S01]  /*34d0*/  IMAD.WIDE.U32 R2, R174, c[0x0][0x208], RZ ;  /* 0x00008200ae027a25 */ /* 0x000fe200078e00ff */
[----:B------:R-:W-:-:S02]  /*34e0*/  SHF.R.S32.HI R12, RZ, 0x1f, R173 ;  /* 0x0000001fff0c7819 */ /* 0x000fc400000114ad */
[----:B------:R-:W-:Y:S01]  /*34f0*/  SHF.R.S32.HI R13, RZ, 0x1f, R186 ;  /* 0x0000001fff0d7819 */ /* 0x000fe200000114ba */
[----:B------:R-:W-:Y:S01]  /*3500*/  IMAD R0, R0, c[0x0][0x208], RZ ;  /* 0x0000820000007a24 */ /* 0x000fe200078e02ff */
[----:B------:R-:W-:Y:S01]  /*3510*/  SHF.R.S32.HI R15, RZ, 0x1f, R185 ;  /* 0x0000001fff0f7819 */ /* 0x000fe200000114b9 */
[----:B------:R-:W-:Y:S01]  /*3520*/  IMAD.SHL.U32 R27, R186, 0x2, RZ ;  /* 0x00000002ba1b7824 */ /* 0x000fe200078e00ff */
[----:B------:R-:W-:Y:S01]  /*3530*/  SHF.R.S32.HI R14, RZ, 0x1f, R177 ;  /* 0x0000001fff0e7819 */ /* 0x000fe200000114b1 */
[----:B------:R-:W-:Y:S01]  /*3540*/  IMAD R0, R174, c[0x0][0x20c], R0 ;  /* 0x00008300ae007a24 */ /* 0x000fe200078e0200 */
[----:B------:R-:W-:Y:S01]  /*3550*/  SHF.L.U64.HI R23, R186, 0x1, R13 ;  /* 0x00000001ba177819 */ /* 0x000fe2000001020d */
[C---:B------:R-:W-:Y:S01]  /*3560*/  IMAD.SHL.U32 R26, R185.reuse, 0x2, RZ ;  /* 0x00000002b91a7824 */ /* 0x040fe200078e00ff */
[----:B------:R-:W-:Y:S01]  /*3570*/  SHF.L.U64.HI R22, R185, 0x1, R15 ;  /* 0x00000001b9167819 */ /* 0x000fe2000001020f */
[----:B------:R-:W-:Y:S01]  /*3580*/  IMAD.IADD R3, R3, 0x1, R0 ;  /* 0x0000000103037824 */ /* 0x000fe200078e0200 */
[----:B------:R-:W-:Y:S01]  /*3590*/  SHF.L.U64.HI R21, R177, 0x1, R14 ;  /* 0x00000001b1157819 */ /* 0x000fe2000001020e */
[----:B------:R-:W-:-:S02]  /*35a0*/  IMAD R0, R12, c[0x0][0x218], RZ ;  /* 0x000086000c007a24 */ /* 0x000fc400078e02ff */
[----:B------:R-:W-:-:S04]  /*35b0*/  IMAD.WIDE.U32 R2, R173, c[0x0][0x218], R2 ;  /* 0x00008600ad027a25 */ /* 0x000fc800078e0002 */
[----:B------:R-:W-:Y:S01]  /*35c0*/  IMAD R12, R173, c[0x0][0x21c], R0 ;  /* 0x00008700ad0c7a24 */ /* 0x000fe200078e0200 */
[----:B------:R-:W-:Y:S01]  /*35d0*/  IADD3 R0, P0, R196, R2, RZ ;  /* 0x00000002c4007210 */ /* 0x000fe20007f1e0ff */
[----:B------:R-:W-:-:S03]  /*35e0*/  IMAD.SHL.U32 R25, R177, 0x2, RZ ;  /* 0x00000002b1197824 */ /* 0x000fc600078e00ff */
[----:B------:R-:W-:Y:S02]  /*35f0*/  IADD3.X R2, R199, R3, R12, P0, !PT ;  /* 0x00000003c7027210 */ /* 0x000fe400007fe40c */
[----:B------:R-:W-:-:S04]  /*3600*/  LEA R20, P0, R0, c[0x0][0x1f8], 0x1 ;  /* 0x00007e0000147a11 */ /* 0x000fc800078008ff */
[----:B------:R-:W-:Y:S01]  /*3610*/  LEA.HI.X R13, R0, c[0x0][0x1fc], R2, 0x1, P0 ;  /* 0x00007f00000d7a11 */ /* 0x000fe200000f0c02 */
[----:B------:R-:W-:Y:S06]  /*3620*/  BRA.DIV ~URZ, `(.L_x_1581) ;  /* 0x0000b0127f007947 */ /* 0x000fec000b800000 */
[----:B------:R2:W4:Y:S02]  /*3630*/  SHFL.IDX PT, R12, R13, RZ, 0x181f ;  /* 0x00181fff0d0c7589 */ /* 0x00052400000e0000 */
.L_x_1671:
[----:B------:R-:W-:Y:S05]  /*3640*/  BRA.DIV ~URZ, `(.L_x_1582) ;  /* 0x0000b0627f007947 */ /* 0x000fea000b800000 */
[----:B------:R-:W5:Y:S01]  /*3650*/  SHFL.IDX PT, R0, R20, RZ, 0x181f ;  /* 0x00181fff14007589 */ /* 0x000f6200000e0000 */
[----:B------:R-:W-:Y:S02]  /*3660*/  SEL R19, RZ, 0x10, P5 ;  /* 0x00000010ff137807 */ /* 0x000fe40002800000 */
[----:B------:R-:W-:Y:S02]  /*3670*/  SEL R18, RZ, 0x10, P4 ;  /* 0x00000010ff127807 */ /* 0x000fe40002000000 */
[C---:B-----5:R-:W-:Y:S02]  /*3680*/  IADD3 R16, P0, R0.reuse, R25, RZ ;  /* 0x0000001900107210 */ /* 0x060fe40007f1e0ff */
[----:B------:R-:W-:-:S03]  /*3690*/  IADD3 R14, P1, R0, R26, RZ ;  /* 0x0000001a000e7210 */ /* 0x000fc60007f3e0ff */
[----:B----4-:R-:W-:Y:S01]  /*36a0*/  IMAD.X R17, R12, 0x1, R21, P0 ;  /* 0x000000010c117824 */ /* 0x010fe200000e0615 */
[----:B------:R-:W-:Y:S01]  /*36b0*/  IADD3 R2, P0, R0, R27, RZ ;  /* 0x0000001b00027210 */ /* 0x000fe20007f1e0ff */
[C---:B------:R-:W-:Y:S01]  /*36c0*/  IMAD.X R15, R12.reuse, 0x1, R22, P1 ;  /* 0x000000010c0f7824 */ /* 0x040fe200008e0616 */
[----:B------:R4:W2:Y:S03]  /*36d0*/  SHFL.IDX PT, R0, R20, 0x1, 0x181f ;  /* 0x00381f0014007f89 */ /* 0x0008a600000e0000 */
[----:B------:R-:W-:Y:S01]  /*36e0*/  IMAD.X R3, R12, 0x1, R23, P0 ;  /* 0x000000010c037824 */ /* 0x000fe200000e0617 */
[----:B------:R-:W-:Y:S01]  /*36f0*/  @!PT LDS RZ, [RZ] ;  /* 0x00000000fffff984 */ /* 0x000fe20000000800 */
[----:B------:R5:W-:Y:S04]  /*3700*/  LDGSTS.E.BYPASS.LTC128B.128 [R188+0x6100], [R16.64], !P5 ;  /* 0x0610000010bc7fae */ /* 0x000be8000e901d46 */
[----:B------:R4:W-:Y:S04]  /*3710*/  LDGSTS.E.BYPASS.LTC128B.128 [R188+0x8100], [R14.64], !P4 ;  /* 0x081000000ebc7fae */ /* 0x0009e8000e101d46 */
[----:B------:R4:W-:Y:S04]  /*3720*/  LDGSTS.E.BYPASS.LTC128B.128 [R188+0xa100], [R2.64], !P6 ;  /* 0x0a10000002bc7fae */ /* 0x0009e8000f101d46 */
[----:B-----5:R4:W3:Y:S01]  /*3730*/  SHFL.IDX PT, R16, R13, 0x1, 0x181f ;  /* 0x00381f000d107f89 */ /* 0x0208e200000e0000 */
[----:B------:R-:W-:-:S03]  /*3740*/  IMAD.MOV.U32 R17, RZ, RZ, R252 ;  /* 0x000000ffff117224 */ /* 0x000fc600078e00fc */
.L_x_1672:
[----:B--2-4-:R-:W-:Y:S02]  /*3750*/  IADD3 R2, -R19, 0x10, RZ ;  /* 0x0000001013027810 */ /* 0x014fe40007ffe1ff */
[----:B------:R-:W-:-:S02]  /*3760*/  IADD3 R3, -R18, 0x10, RZ ;  /* 0x0000001012037810 */ /* 0x000fc40007ffe1ff */
[----:B------:R-:W-:-:S04]  /*3770*/  LOP3.LUT R2, R2, 0xf, RZ, 0xc0, !PT ;  /* 0x0000000f02027812 */ /* 0x000fc800078ec0ff */
[----:B------:R-:W-:Y:S02]  /*3780*/  IADD3 R14, P1, P0, R2, R0, R25 ;  /* 0x00000000020e7210 */ /* 0x000fe4000783e019 */
[----:B------:R-:W-:Y:S02]  /*3790*/  LOP3.LUT R2, R3, 0xf, RZ, 0xc0, !PT ;  /* 0x0000000f03027812 */ /* 0x000fe400078ec0ff */
[----:B------:R-:W-:Y:S02]  /*37a0*/  IADD3 R3, -R17, 0x10, RZ ;  /* 0x0000001011037810 */ /* 0x000fe40007ffe1ff */
[----:B---3--:R-:W-:Y:S02]  /*37b0*/  IADD3.X R15, RZ, R16, R21, P1, P0 ;  /* 0x00000010ff0f7210 */ /* 0x008fe40000fe0415 */
[----:B------:R-:W-:Y:S02]  /*37c0*/  IADD3 R12, P1, P0, R2, R0, R26 ;  /* 0x00000000020c7210 */ /* 0x000fe4000783e01a */
[----:B------:R-:W-:-:S02]  /*37d0*/  LOP3.LUT R2, R3, 0xf, RZ, 0xc0, !PT ;  /* 0x0000000f03027812 */ /* 0x000fc400078ec0ff */
[----:B------:R-:W-:Y:S02]  /*37e0*/  IADD3.X R13, RZ, R16, R22, P1, P0 ;  /* 0x00000010ff0d7210 */ /* 0x000fe40000fe0416 */
[----:B------:R-:W-:-:S04]  /*37f0*/  IADD3 R2, P1, P0, R2, R0, R27 ;  /* 0x0000000002027210 */ /* 0x000fc8000783e01b */
[----:B------:R-:W-:Y:S02]  /*3800*/  IADD3.X R3, RZ, R16, R23, P1, P0 ;  /* 0x00000010ff037210 */ /* 0x000fe40000fe0417 */
[----:B------:R-:W-:Y:S02]  /*3810*/  ISETP.NE.U32.AND P0, PT, R19, RZ, PT ;  /* 0x000000ff1300720c */ /* 0x000fe40003f05070 */
[----:B------:R-:W-:-:S11]  /*3820*/  ISETP.NE.U32.AND P1, PT, R18, RZ, PT ;  /* 0x000000ff1200720c */ /* 0x000fd60003f25070 */
[----:B------:R-:W-:Y:S01]  /*3830*/  @!PT LDS RZ, [RZ] ;  /* 0x00000000fffff984 */ /* 0x000fe20000000800 */
[----:B------:R-:W-:Y:S01]  /*3840*/  @!PT LDS RZ, [RZ] ;  /* 0x00000000fffff984 */ /* 0x000fe20000000800 */
[----:B------:R-:W-:Y:S01]  /*3850*/  @!PT LDS RZ, [RZ] ;  /* 0x00000000fffff984 */ /* 0x000fe20000000800 */
[----:B------:R2:W-:Y:S01]  /*3860*/  LDGSTS.E.BYPASS.LTC128B.128.ZFILL [R188+0x7100], [R14.64], P0 ;  /* 0x071000000ebc7fae */ /* 0x0005e20008141d46 */
[----:B------:R-:W-:-:S03]  /*3870*/  ISETP.NE.U32.AND P0, PT, R17, RZ, PT ;  /* 0x000000ff1100720c */ /* 0x000fc60003f05070 */
[----:B------:R2:W-:Y:S10]  /*3880*/  LDGSTS.E.BYPASS.LTC128B.128.ZFILL [R188+0x9100], [R12.64], P1 ;  /* 0x091000000cbc7fae */ /* 0x0005f40008941d46 */
[----:B------:R2:W-:Y:S02]  /*3890*/  LDGSTS.E.BYPASS.LTC128B.128.ZFILL [R188+0xb100], [R2.64], P0 ;  /* 0x0b10000002bc7fae */ /* 0x0005e40008141d46 */
.L_x_1580:
[----:B------:R-:W-:Y:S05]  /*38a0*/  BSYNC B0 ;  /* 0x0000000000007941 */ /* 0x000fea0003800000 */
.L_x_1579:
[----:B--2---:R-:W-:Y:S01]  /*38b0*/  IMAD.MOV.U32 R2, RZ, RZ, 0x40 ;  /* 0x00000040ff027424 */ /* 0x004fe200078e00ff */
[----:B------:R-:W-:Y:S01]  /*38c0*/  LOP3.LUT P0, RZ, R162, 0x4, RZ, 0xc0, !PT ;  /* 0x00000004a2ff7812 */ /* 0x000fe2000780c0ff */
[----:B------:R-:W0:Y:S01]  /*38d0*/  LDGDEPBAR ;  /* 0x00000000000079af */ /* 0x000e220000000000 */
[----:B------:R-:W-:Y:S02]  /*38e0*/  WARPSYNC 0xffffffff ;  /* 0xffffffff00007948 */ /* 0x000fe40003800000 */
[----:B------:R-:W-:-:S04]  /*38f0*/  SEL R2, R2, 0xffffffc0, !P0 ;  /* 0xffffffc002027807 */ /* 0x000fc80004000000 */
[----:B------:R-:W-:Y:S01]  /*3900*/  IADD3 R0, R2, R169, R167 ;  /* 0x000000a902007210 */ /* 0x000fe20007ffe0a7 */
[----:B------:R-:W-:Y:S02]  /*3910*/  IMAD.IADD R2, R169, 0x1, R2 ;  /* 0x00000001a9027824 */ /* 0x000fe400078e0202 */
[C---:B---34-:R-:W-:Y:S01]  /*3920*/  HMMA.16816.F32.BF16 R12, R8.reuse, R32, RZ ;  /* 0x00000020080c723c */ /* 0x058fe200000418ff */
[----:B------:R-:W-:Y:S04]  /*3930*/  LDSM.16.M88.4 R20, [R166] ;  /* 0x00000000a614783b */ /* 0x000fe80000000200 */
[----:B------:R-:W2:Y:S03]  /*3940*/  LDSM.16.M88.4 R64, [R2] ;  /* 0x000000000240783b */ /* 0x000ea60000000200 */
[C---:B------:R-:W-:Y:S01]  /*3950*/  HMMA.16816.F32.BF16 R32, R8.reuse, R34, RZ ;  /* 0x000000220820723c */ /* 0x040fe200000418ff */
[----:B------:R-:W3:Y:S04]  /*3960*/  LDSM.16.M88.4 R72, [R2+0x1000] ;  /* 0x001000000248783b */ /* 0x000ee80000000200 */
[----:B------:R-:W4:Y:S03]  /*3970*/  LDSM.16.M88.4 R68, [R2+0x800] ;  /* 0x000800000244783b */ /* 0x000f260000000200 */
[----:B------:R-:W-:Y:S01]  /*3980*/  HMMA.16816.F32.BF16 R28, R8, R36, RZ ;  /* 0x00000024081c723c */ /* 0x000fe200000418ff */
[----:B------:R-:W5:Y:S04]  /*3990*/  LDSM.16.M88.4 R84, [R2+0x1800] ;  /* 0x001800000254783b */ /* 0x000f680000000200 */
[----:B------:R-:W-:Y:S03]  /*39a0*/  LDSM.16.M88.4 R16, [R165] ;  /* 0x00000000a510783b */ /* 0x000fe60000000200 */
[----:B-1----:R-:W-:Y:S01]  /*39b0*/  HMMA.16816.F32.BF16 R48, R4, R60, R12 ;  /* 0x0000003c0430723c */ /* 0x002fe2000004180c */
[----:B------:R-:W1:Y:S04]  /*39c0*/  LDSM.16.M88.4 R92, [R0] ;  /* 0x00000000005c783b */ /* 0x000e680000000200 */
[----:B------:R-:W-:Y:S03]  /*39d0*/  LDSM.16.M88.4 R100, [R169+0x2000] ;  /* 0x00200000a964783b */ /* 0x000fe60000000200 */
[C---:B------:R-:W-:Y:S01]  /*39e0*/  HMMA.16816.F32.BF16 R12, R8.reuse, R38, RZ ;  /* 0x00000026080c723c */ /* 0x040fe200000418ff */
[----:B------:R-:W-:Y:S07]  /*39f0*/  LDSM.16.M88.4 R96, [R24+0x2000] ;  /* 0x002000001860783b */ /* 0x000fee0000000200 */
[C---:B------:R-:W-:Y:S08]  /*3a00*/  HMMA.16816.F32.BF16 R36, R8.reuse, R40, RZ ;  /* 0x000000280824723c */ /* 0x040ff000000418ff */
[C---:B------:R-:W-:Y:S08]  /*3a10*/  HMMA.16816.F32.BF16 R40, R8.reuse, R42, RZ ;  /* 0x0000002a0828723c */ /* 0x040ff000000418ff */
[C---:B------:R-:W-:Y:S08]  /*3a20*/  HMMA.16816.F32.BF16 R44, R8.reuse, R56, RZ ;  /* 0x00000038082c723c */ /* 0x040ff000000418ff */
[----:B------:R-:W-:Y:S08]  /*3a30*/  HMMA.16816.F32.BF16 R56, R8, R58, RZ ;  /* 0x0000003a0838723c */ /* 0x000ff000000418ff */
[C---:B------:R-:W-:Y:S08]  /*3a40*/  HMMA.16816.F32.BF16 R60, R4.reuse, R62, R32 ;  /* 0x0000003e043c723c */ /* 0x040ff00000041820 */
[C---:B------:R-:W-:Y:S08]  /*3a50*/  HMMA.16816.F32.BF16 R52, R4.reuse, R76, R28 ;  /* 0x0000004c0434723c */ /* 0x040ff0000004181c */
[C---:B------:R-:W-:Y:S08]  /*3a60*/  HMMA.16816.F32.BF16 R28, R4.reuse, R80, R36 ;  /* 0x00000050041c723c */ /* 0x040ff00000041824 */
[C---:B------:R-:W-:Y:S01]  /*3a70*/  HMMA.16816.F32.BF16 R8, R4.reuse, R82, R40 ;  /* 0x000000520408723c */ /* 0x040fe20000041828 */
[----:B------:R-:W-:Y:S07]  /*3a80*/  LDSM.16.M88.4 R80, [R0+0x800] ;  /* 0x000800000050783b */ /* 0x000fee0000000200 */
[C---:B------:R-:W-:Y:S01]  /*3a90*/  HMMA.16816.F32.BF16 R32, R4.reuse, R78, R12 ;  /* 0x0000004e0420723c */ /* 0x040fe2000004180c */
[----:B------:R-:W1:Y:S04]  /*3aa0*/  LDSM.16.M88.4 R76, [R0+0x1000] ;  /* 0x00100000004c783b */ /* 0x000e680000000200 */
[----:B------:R-:W-:Y:S03]  /*3ab0*/  LDSM.16.M88.4 R12, [R163+0x4000] ;  /* 0x00400000a30c783b */ /* 0x000fe60000000200 */
[----:B------:R-:W-:Y:S08]  /*3ac0*/  HMMA.16816.F32.BF16 R36, R4, R88, R44 ;  /* 0x000000580424723c */ /* 0x000ff0000004182c */
[----:B--2---:R-:W-:Y:S08]  /*3ad0*/  HMMA.16816.F32.BF16 R44, R20, R64, R48 ;  /* 0x00000040142c723c */ /* 0x004ff00000041830 */
[----:B------:R-:W-:Y:S01]  /*3ae0*/  HMMA.16816.F32.BF16 R48, R4, R90, R56 ;  /* 0x0000005a0430723c */ /* 0x000fe20000041838 */
[----:B------:R-:W2:Y:S07]  /*3af0*/  LDSM.16.M88.4 R88, [R0+0x1800] ;  /* 0x001800000058783b */ /* 0x000eae0000000200 */
[C---:B------:R-:W-:Y:S01]  /*3b00*/  HMMA.16816.F32.BF16 R60, R20.reuse, R66, R60 ;  /* 0x00000042143c723c */ /* 0x040fe2000004183c */
[----:B------:R-:W-:Y:S07]  /*3b10*/  LDSM.16.M88.4 R64, [R169+0x3000] ;  /* 0x00300000a940783b */ /* 0x000fee0000000200 */
[C---:B---3--:R-:W-:Y:S08]  /*3b20*/  HMMA.16816.F32.BF16 R40, R20.reuse, R72, R28 ;  /* 0x000000481428723c */ /* 0x048ff0000004181c */
[C---:B----4-:R-:W-:Y:S08]  /*3b30*/  HMMA.16816.F32.BF16 R56, R20.reuse, R68, R52 ;  /* 0x000000441438723c */ /* 0x050ff00000041834 */
[C---:B------:R-:W-:Y:S01]  /*3b40*/  HMMA.16816.F32.BF16 R28, R20.reuse, R74, R8 ;  /* 0x0000004a141c723c */ /* 0x040fe20000041808 */
[----:B------:R-:W-:Y:S04]  /*3b50*/  LDSM.16.M88.4 R8, [R164+0x4000] ;  /* 0x00400000a408783b */ /* 0x000fe80000000200 */
[----:B------:R-:W-:Y:S03]  /*3b60*/  LDSM.16.M88.4 R72, [R24+0x3000] ;  /* 0x003000001848783b */ /* 0x000fe60000000200 */
[C---:B------:R-:W-:Y:S01]  /*3b70*/  HMMA.16816.F32.BF16 R52, R20.reuse, R70, R32 ;  /* 0x000000461434723c */ /* 0x040fe20000041820 */
[----:B------:R-:W-:Y:S07]  /*3b80*/  LDSM.16.M88.4 R68, [R169+0x2800] ;  /* 0x00280000a944783b */ /* 0x000fee0000000200 */
[----:B-----5:R-:W-:Y:S08]  /*3b90*/  HMMA.16816.F32.BF16 R4, R20, R84, R36 ;  /* 0x000000541404723c */ /* 0x020ff00000041824 */
[----:B-1----:R-:W-:Y:S08]  /*3ba0*/  HMMA.16816.F32.BF16 R32, R16, R92, R44 ;  /* 0x0000005c1020723c */ /* 0x002ff0000004182c */
[----:B------:R-:W-:Y:S01]  /*3bb0*/  HMMA.16816.F32.BF16 R36, R20, R86, R48 ;  /* 0x000000561424723c */ /* 0x000fe20000041830 */
[----:B------:R-:W1:Y:S07]  /*3bc0*/  LDSM.16.M88.4 R84, [R169+0x3800] ;  /* 0x00380000a954783b */ /* 0x000e6e0000000200 */
[C---:B------:R-:W-:Y:S01]  /*3bd0*/  HMMA.16816.F32.BF16 R60, R16.reuse, R94, R60 ;  /* 0x0000005e103c723c */ /* 0x040fe2000004183c */
[----:B------:R-:W-:Y:S07]  /*3be0*/  LDSM.16.M88.4 R92, [R2+0x2000] ;  /* 0x00200000025c783b */ /* 0x000fee0000000200 */
[C---:B------:R-:W-:Y:S08]  /*3bf0*/  HMMA.16816.F32.BF16 R44, R16.reuse, R76, R40 ;  /* 0x0000004c102c723c */ /* 0x040ff00000041828 */
[C---:B------:R-:W-:Y:S01]  /*3c00*/  HMMA.16816.F32.BF16 R40, R16.reuse, R78, R28 ;  /* 0x0000004e1028723c */ /* 0x040fe2000004181c */
[----:B------:R-:W-:Y:S07]  /*3c10*/  LDSM.16.M88.4 R76, [R24+0x2800] ;  /* 0x00280000184c783b */ /* 0x000fee0000000200 */
[C---:B--2---:R-:W-:Y:S01]  /*3c20*/  HMMA.16816.F32.BF16 R28, R16.reuse, R88, R4 ;  /* 0x00000058101c723c */ /* 0x044fe20000041804 */
[----:B------:R-:W-:Y:S07]  /*3c30*/  LDSM.16.M88.4 R4, [R166+0x4000] ;  /* 0x00400000a604783b */ /* 0x000fee0000000200 */
[----:B------:R-:W-:Y:S08]  /*3c40*/  HMMA.16816.F32.BF16 R56, R16, R80, R56 ;  /* 0x000000501038723c */ /* 0x000ff00000041838 */
[----:B------:R-:W-:Y:S08]  /*3c50*/  HMMA.16816.F32.BF16 R20, R12, R100, R32 ;  /* 0x000000640c14723c */ /* 0x000ff00000041820 */
[C---:B------:R-:W-:Y:S01]  /*3c60*/  HMMA.16816.F32.BF16 R48, R16.reuse, R82, R52 ;  /* 0x000000521030723c */ /* 0x040fe20000041834 */
[----:B------:R-:W2:Y:S07]  /*3c70*/  LDSM.16.M88.4 R80, [R24+0x3800] ;  /* 0x003800001850783b */ /* 0x000eae0000000200 */
[----:B------:R-:W-:Y:S01]  /*3c80*/  HMMA.16816.F32.BF16 R16, R16, R90, R36 ;  /* 0x0000005a1010723c */ /* 0x000fe20000041824 */
[----:B------:R-:W-:Y:S07]  /*3c90*/  LDSM.16.M88.4 R88, [R0+0x2000] ;  /* 0x002000000058783b */ /* 0x000fee0000000200 */
[C---:B------:R-:W-:Y:S08]  /*3ca0*/  HMMA.16816.F32.BF16 R60, R12.reuse, R102, R60 ;  /* 0x000000660c3c723c */ /* 0x040ff0000004183c */
[C---:B-1----:R-:W-:Y:S08]  /*3cb0*/  HMMA.16816.F32.BF16 R32, R12.reuse, R84, R28 ;  /* 0x000000540c20723c */ /* 0x042ff0000004181c */
[----:B------:R-:W-:Y:S08]  /*3cc0*/  HMMA.16816.F32.BF16 R52, R12, R68, R56 ;  /* 0x000000440c34723c */ /* 0x000ff00000041838 */
[----:B------:R-:W-:Y:S01]  /*3cd0*/  HMMA.16816.F32.BF16 R28, R8, R96, R20 ;  /* 0x00000060081c723c */ /* 0x000fe20000041814 */
[----:B------:R-:W-:Y:S07]  /*3ce0*/  LDSM.16.M88.4 R20, [R165+0x4000] ;  /* 0x00400000a514783b */ /* 0x000fee0000000200 */
[C---:B------:R-:W-:Y:S01]  /*3cf0*/  HMMA.16816.F32.BF16 R48, R12.reuse, R70, R48 ;  /* 0x000000460c30723c */ /* 0x040fe20000041830 */
[----:B------:R-:W1:Y:S07]  /*3d00*/  LDSM.16.M88.4 R68, [R2+0x2800] ;  /* 0x002800000244783b */ /* 0x000e6e0000000200 */
[C---:B------:R-:W-:Y:S08]  /*3d10*/  HMMA.16816.F32.BF16 R44, R12.reuse, R64, R44 ;  /* 0x000000400c2c723c */ /* 0x040ff0000004182c */
[C---:B------:R-:W-:Y:S01]  /*3d20*/  HMMA.16816.F32.BF16 R36, R12.reuse, R66, R40 ;  /* 0x000000420c24723c */ /* 0x040fe20000041828 */
[----:B------:R-:W3:Y:S07]  /*3d30*/  LDSM.16.M88.4 R64, [R2+0x3000] ;  /* 0x003000000240783b */ /* 0x000eee0000000200 */
[----:B------:R-:W-:Y:S01]  /*3d40*/  HMMA.16816.F32.BF16 R12, R12, R86, R16 ;  /* 0x000000560c0c723c */ /* 0x000fe20000041810 */
[----:B------:R-:W4:Y:S04]  /*3d50*/  LDSM.16.M88.4 R84, [R2+0x3800] ;  /* 0x003800000254783b */ /* 0x000f280000000200 */
[----:B------:R-:W-:Y:S03]  /*3d60*/  LDSM.16.M88.4 R16, [R163+0x8000] ;  /* 0x00800000a310783b */ /* 0x000fe60000000200 */
[C---:B------:R-:W-:Y:S08]  /*3d70*/  HMMA.16816.F32.BF16 R60, R8.reuse, R98, R60 ;  /* 0x00000062083c723c */ /* 0x040ff0000004183c */
[C---:B--2---:R-:W-:Y:S08]  /*3d80*/  HMMA.16816.F32.BF16 R40, R8.reuse, R80, R32 ;  /* 0x000000500828723c */ /* 0x044ff00000041820 */
[----:B------:R-:W-:Y:S08]  /*3d90*/  HMMA.16816.F32.BF16 R56, R8, R76, R52 ;  /* 0x0000004c0838723c */ /* 0x000ff00000041834 */
[----:B------:R-:W-:Y:S08]  /*3da0*/  HMMA.16816.F32.BF16 R32, R4, R92, R28 ;  /* 0x0000005c0420723c */ /* 0x000ff0000004181c */
[C---:B------:R-:W-:Y:S01]  /*3db0*/  HMMA.16816.F32.BF16 R52, R8.reuse, R78, R48 ;  /* 0x0000004e0834723c */ /* 0x040fe20000041830 */
[----:B------:R-:W-:Y:S07]  /*3dc0*/  LDSM.16.M88.4 R76, [R0+0x2800] ;  /* 0x00280000004c783b */ /* 0x000fee0000000200 */
[C---:B------:R-:W-:Y:S08]  /*3dd0*/  HMMA.16816.F32.BF16 R48, R8.reuse, R72, R44 ;  /* 0x000000480830723c */ /* 0x040ff0000004182c */
[C---:B------:R-:W-:Y:S01]  /*3de0*/  HMMA.16816.F32.BF16 R44, R8.reuse, R74, R36 ;  /* 0x0000004a082c723c */ /* 0x040fe20000041824 */
[----:B------:R-:W-:Y:S07]  /*3df0*/  LDSM.16.M88.4 R72, [R0+0x3800] ;  /* 0x003800000048783b */ /* 0x000fee0000000200 */
[----:B------:R-:W-:Y:S01]  /*3e00*/  HMMA.16816.F32.BF16 R8, R8, R82, R12 ;  /* 0x000000520808723c */ /* 0x000fe2000004180c */
[----:B------:R-:W2:Y:S04]  /*3e10*/  LDSM.16.M88.4 R80, [R169+0x4000] ;  /* 0x00400000a950783b */ /* 0x000ea80000000200 */
[----:B------:R-:W-:Y:S03]  /*3e20*/  LDSM.16.M88.4 R12, [R164+0x8000] ;  /* 0x00800000a40c783b */ /* 0x000fe60000000200 */
[C---:B------:R-:W-:Y:S01]  /*3e30*/  HMMA.16816.F32.BF16 R28, R4.reuse, R94, R60 ;  /* 0x0000005e041c723c */ /* 0x040fe2000004183c */
[----:B------:R-:W-:Y:S07]  /*3e40*/  LDSM.16.M88.4 R60, [R2+0x4000] ;  /* 0x00400000023c783b */ /* 0x000fee0000000200 */
[----:B-1----:R-:W-:Y:S08]  /*3e50*/  HMMA.16816.F32.BF16 R36, R4, R68, R56 ;  /* 0x000000440424723c */ /* 0x002ff00000041838 */
[----:B------:R-:W-:Y:S08]  /*3e60*/  HMMA.16816.F32.BF16 R32, R20, R88, R32 ;  /* 0x000000581420723c */ /* 0x000ff00000041820 */
[C---:B------:R-:W-:Y:S01]  /*3e70*/  HMMA.16816.F32.BF16 R56, R4.reuse, R70, R52 ;  /* 0x000000460438723c */ /* 0x040fe20000041834 */
[----:B------:R-:W-:Y:S07]  /*3e80*/  LDSM.16.M88.4 R52, [R169+0x4800] ;  /* 0x00480000a934783b */ /* 0x000fee0000000200 */
[C---:B---3--:R-:W-:Y:S08]  /*3e90*/  HMMA.16816.F32.BF16 R68, R4.reuse, R64, R48 ;  /* 0x000000400444723c */ /* 0x048ff00000041830 */
[C---:B------:R-:W-:Y:S01]  /*3ea0*/  HMMA.16816.F32.BF16 R48, R4.reuse, R66, R44 ;  /* 0x000000420430723c */ /* 0x040fe2000004182c */
[----:B------:R-:W-:Y:S07]  /*3eb0*/  LDSM.16.M88.4 R44, [R24+0x4000] ;  /* 0x00400000182c783b */ /* 0x000fee0000000200 */
[----:B----4-:R-:W-:Y:S01]  /*3ec0*/  HMMA.16816.F32.BF16 R64, R4, R84, R40 ;  /* 0x000000540440723c */ /* 0x010fe20000041828 */
[----:B------:R-:W1:Y:S07]  /*3ed0*/  LDSM.16.M88.4 R40, [R0+0x3000] ;  /* 0x003000000028783b */ /* 0x000e6e0000000200 */
[----:B------:R-:W-:Y:S08]  /*3ee0*/  HMMA.16816.F32.BF16 R28, R20, R90, R28 ;  /* 0x0000005a141c723c */ /* 0x000ff0000004181c */
[----:B------:R-:W-:Y:S01]  /*3ef0*/  HMMA.16816.F32.BF16 R84, R4, R86, R8 ;  /* 0x000000560454723c */ /* 0x000fe20000041808 */
[----:B------:R-:W3:Y:S07]  /*3f00*/  LDSM.16.M88.4 R8, [R166+0x8000] ;  /* 0x00800000a608783b */ /* 0x000eee0000000200 */
[----:B--2---:R-:W-:Y:S08]  /*3f10*/  HMMA.16816.F32.BF16 R4, R16, R80, R32 ;  /* 0x000000501004723c */ /* 0x004ff00000041820 */
[----:B------:R-:W-:Y:S08]  /*3f20*/  HMMA.16816.F32.BF16 R36, R20, R76, R36 ;  /* 0x0000004c1424723c */ /* 0x000ff00000041824 */
[----:B------:R-:W-:Y:S01]  /*3f30*/  HMMA.16816.F32.BF16 R32, R16, R82, R28 ;  /* 0x000000521020723c */ /* 0x000fe2000004181c */
[----:B------:R-:W-:Y:S07]  /*3f40*/  LDSM.16.M88.4 R80, [R169+0x5800] ;  /* 0x00580000a950783b */ /* 0x000fee0000000200 */
[----:B-1----:R-:W-:Y:S01]  /*3f50*/  HMMA.16816.F32.BF16 R92, R20, R40, R68 ;  /* 0x00000028145c723c */ /* 0x002fe20000041844 */
[----:B------:R-:W1:Y:S07]  /*3f60*/  LDSM.16.M88.4 R68, [R24+0x4800] ;  /* 0x004800001844783b */ /* 0x000e6e0000000200 */
[----:B------:R-:W-:Y:S01]  /*3f70*/  HMMA.16816.F32.BF16 R28, R12, R44, R4 ;  /* 0x0000002c0c1c723c */ /* 0x000fe20000041804 */
[----:B------:R-:W-:Y:S07]  /*3f80*/  LDSM.16.M88.4 R4, [R165+0x8000] ;  /* 0x00800000a504783b */ /* 0x000fee0000000200 */
[C---:B------:R-:W-:Y:S01]  /*3f90*/  HMMA.16816.F32.BF16 R96, R20.reuse, R72, R64 ;  /* 0x000000481460723c */ /* 0x040fe20000041840 */
[----:B------:R-:W2:Y:S07]  /*3fa0*/  LDSM.16.M88.4 R64, [R0+0x4000] ;  /* 0x004000000040783b */ /* 0x000eae0000000200 */
[----:B------:R-:W-:Y:S01]  /*3fb0*/  HMMA.16816.F32.BF16 R56, R20, R78, R56 ;  /* 0x0000004e1438723c */ /* 0x000fe20000041838 */
[----:B------:R-:W-:Y:S07]  /*3fc0*/  LDSM.16.M88.4 R76, [R24+0x5000] ;  /* 0x00500000184c783b */ /* 0x000fee0000000200 */
[----:B------:R-:W-:Y:S08]  /*3fd0*/  HMMA.16816.F32.BF16 R36, R16, R52, R36 ;  /* 0x000000341024723c */ /* 0x000ff00000041824 */
[----:B------:R-:W-:Y:S01]  /*3fe0*/  HMMA.16816.F32.BF16 R88, R20, R42, R48 ;  /* 0x0000002a1458723c */ /* 0x000fe20000041830 */
[----:B------:R-:W4:Y:S07]  /*3ff0*/  LDSM.16.M88.4 R48, [R169+0x5000] ;  /* 0x00500000a930783b */ /* 0x000f2e0000000200 */
[----:B------:R-:W-:Y:S08]  /*4000*/  HMMA.16816.F32.BF16 R32, R12, R46, R32 ;  /* 0x0000002e0c20723c */ /* 0x000ff00000041820 */
[----:B---3--:R-:W-:Y:S08]  /*4010*/  HMMA.16816.F32.BF16 R28, R8, R60, R28 ;  /* 0x0000003c081c723c */ /* 0x008ff0000004181c */
[----:B------:R-:W-:Y:S01]  /*4020*/  HMMA.16816.F32.BF16 R44, R16, R54, R56 ;  /* 0x00000036102c723c */ /* 0x000fe20000041838 */
[----:B------:R-:W3:Y:S07]  /*4030*/  LDSM.16.M88.4 R56, [R2+0x4800] ;  /* 0x004800000238783b */ /* 0x000eee0000000200 */
[----:B-1----:R-:W-:Y:S08]  /*4040*/  HMMA.16816.F32.BF16 R40, R12, R68, R36 ;  /* 0x000000440c28723c */ /* 0x002ff00000041824 */
[----:B------:R-:W-:Y:S08]  /*4050*/  HMMA.16816.F32.BF16 R36, R8, R62, R32 ;  /* 0x0000003e0824723c */ /* 0x000ff00000041820 */
[----:B--2---:R-:W-:Y:S08]  /*4060*/  HMMA.16816.F32.BF16 R52, R4, R64, R28 ;  /* 0x000000400434723c */ /* 0x004ff0000004181c */
[----:B----4-:R-:W-:Y:S08]  /*4070*/  HMMA.16816.F32.BF16 R32, R16, R48, R92 ;  /* 0x000000301020723c */ /* 0x010ff0000004185c */
[----:B------:R-:W-:Y:S01]  /*4080*/  HMMA.16816.F32.BF16 R60, R20, R74, R84 ;  /* 0x0000004a143c723c */ /* 0x000fe20000041854 */
[----:B------:R-:W1:Y:S07]  /*4090*/  LDSM.16.M88.4 R84, [R0+0x4800] ;  /* 0x004800000054783b */ /* 0x000e6e0000000200 */
[----:B------:R-:W-:Y:S01]  /*40a0*/  HMMA.16816.F32.BF16 R28, R12, R70, R44 ;  /* 0x000000460c1c723c */ /* 0x000fe2000004182c */
[----:B------:R-:W-:Y:S01]  /*40b0*/  FMUL.FTZ R3, R52, c[0x0][0x320] ;  /* 0x0000c80034037a20 */ /* 0x000fe20000410000 */
[----:B------:R-:W-:Y:S06]  /*40c0*/  LDSM.16.M88.4 R44, [R2+0x5800] ;  /* 0x00580000022c783b */ /* 0x000fec0000000200 */
[----:B------:R-:W-:Y:S01]  /*40d0*/  HMMA.16816.F32.BF16 R36, R4, R66, R36 ;  /* 0x000000420424723c */ /* 0x000fe20000041824 */
[----:B------:R-:W2:Y:S07]  /*40e0*/  LDSM.16.M88.4 R64, [R2+0x5000] ;  /* 0x005000000240783b */ /* 0x000eae0000000200 */
[----:B------:R-:W-:Y:S01]  /*40f0*/  HMMA.16816.F32.BF16 R72, R16, R50, R88 ;  /* 0x000000321048723c */ /* 0x000fe20000041858 */
[----:B------:R4:W-:Y:S01]  /*4100*/  MUFU.TANH R88, R3 ;  /* 0x0000000300587308 */ /* 0x0009e20000002400 */
[----:B------:R2:W5:Y:S06]  /*4110*/  LDSM.16.M88.4 R48, [R24+0x5800] ;  /* 0x005800001830783b */ /* 0x00056c0000000200 */
[----:B---3--:R-:W-:Y:S08]  /*4120*/  HMMA.16816.F32.BF16 R20, R8, R56, R40 ;  /* 0x000000380814723c */ /* 0x008ff00000041828 */
[----:B------:R-:W-:Y:S01]  /*4130*/  HMMA.16816.F32.BF16 R68, R16, R80, R96 ;  /* 0x000000501044723c */ /* 0x000fe20000041860 */
[----:B----4-:R-:W-:-:S04]  /*4140*/  FMUL.FTZ R3, R53, c[0x0][0x320] ;  /* 0x0000c80035037a20 */ /* 0x010fc80000410000 */
[----:B------:R3:W-:Y:S03]  /*4150*/  MUFU.TANH R81, R3 ;  /* 0x0000000300517308 */ /* 0x0007e60000002400 */
[----:B------:R-:W-:Y:S08]  /*4160*/  HMMA.16816.F32.BF16 R32, R12, R76, R32 ;  /* 0x0000004c0c20723c */ /* 0x000ff00000041820 */
[----:B------:R-:W-:Y:S01]  /*4170*/  HMMA.16816.F32.BF16 R28, R8, R58, R28 ;  /* 0x0000003a081c723c */ /* 0x000fe2000004181c */
[----:B---3--:R-:W-:-:S07]  /*4180*/  FMUL.FTZ R3, R54, c[0x0][0x320] ;  /* 0x0000c80036037a20 */ /* 0x008fce0000410000 */
[----:B-1----:R-:W-:Y:S01]  /*4190*/  HMMA.16816.F32.BF16 R40, R4, R84, R20 ;  /* 0x000000540428723c */ /* 0x002fe20000041814 */
[----:B------:R1:W3:Y:S07]  /*41a0*/  MUFU.TANH R80, R3 ;  /* 0x0000000300507308 */ /* 0x0002ee0000002400 */
[----:B------:R-:W-:Y:S08]  /*41b0*/  HMMA.16816.F32.BF16 R16, R16, R82, R60 ;  /* 0x000000521010723c */ /* 0x000ff0000004183c */
[----:B------:R-:W-:Y:S01]  /*41c0*/  HMMA.16816.F32.BF16 R20, R12, R78, R72 ;  /* 0x0000004e0c14723c */ /* 0x000fe20000041848 */
[----:B-1----:R-:W-:-:S02]  /*41d0*/  FMUL.FTZ R3, R55, c[0x0][0x320] ;  /* 0x0000c80037037a20 */ /* 0x002fc40000410000 */
[----:B------:R-:W1:Y:S02]  /*41e0*/  LDSM.16.M88.4 R52, [R0+0x5000] ;  /* 0x005000000034783b */ /* 0x000e640000000200 */
[----:B------:R4:W1:Y:S03]  /*41f0*/  MUFU.TANH R77, R3 ;  /* 0x00000003004d7308 */ /* 0x0008660000002400 */
[----:B--2---:R-:W-:Y:S01]  /*4200*/  HMMA.16816.F32.BF16 R24, R8, R64, R32 ;  /* 0x000000400818723c */ /* 0x004fe20000041820 */
[----:B------:R-:W-:-:S04]  /*4210*/  FMUL.FTZ R2, R40, c[0x0][0x320] ;  /* 0x0000c80028027a20 */ /* 0x000fc80000410000 */
[----:B------:R2:W-:Y:S03]  /*4220*/  MUFU.TANH R56, R2 ;  /* 0x0000000200387308 */ /* 0x0005e60000002400 */
[----:B-----5:R-:W-:Y:S01]  /*4230*/  HMMA.16816.F32.BF16 R32, R12, R48, R68 ;  /* 0x000000300c20723c */ /* 0x020fe20000041844 */
[----:B----4-:R-:W-:-:S07]  /*4240*/  FMUL.FTZ R3, R36, c[0x0][0x320] ;  /* 0x0000c80024037a20 */ /* 0x010fce0000410000 */
[----:B------:R-:W-:Y:S01]  /*4250*/  HMMA.16816.F32.BF16 R12, R12, R50, R16 ;  /* 0x000000320c0c723c */ /* 0x000fe20000041810 */
[----:B------:R4:W5:Y:S01]  /*4260*/  MUFU.TANH R76, R3 ;  /* 0x00000003004c7308 */ /* 0x0009620000002400 */
[----:B--2---:R-:W-:-:S06]  /*4270*/  FMUL.FTZ R2, R41, c[0x0][0x320] ;  /* 0x0000c80029027a20 */ /* 0x004fcc0000410000 */
[C---:B------:R-:W-:Y:S01]  /*4280*/  HMMA.16816.F32.BF16 R16, R8.reuse, R66, R20 ;  /* 0x000000420810723c */ /* 0x040fe20000041814 */
[----:B------:R2:W-:Y:S07]  /*4290*/  MUFU.TANH R49, R2 ;  /* 0x0000000200317308 */ /* 0x0005ee0000002400 */
[----:B------:R-:W-:Y:S01]  /*42a0*/  HMMA.16816.F32.BF16 R20, R8, R44, R32 ;  /* 0x0000002c0814723c */ /* 0x000fe20000041820 */
[----:B----4-:R-:W-:-:S04]  /*42b0*/  FMUL.FTZ R3, R37, c[0x0][0x320] ;  /* 0x0000c80025037a20 */ /* 0x010fc80000410000 */
[----:B------:R4:W-:Y:S03]  /*42c0*/  MUFU.TANH R59, R3 ;  /* 0x00000003003b7308 */ /* 0x0009e60000002400 */
[----:B-1----:R-:W-:Y:S01]  /*42d0*/  HMMA.16816.F32.BF16 R24, R4, R52, R24 ;  /* 0x000000340418723c */ /* 0x002fe20000041818 */
[----:B--2---:R-:W-:-:S04]  /*42e0*/  FMUL.FTZ R2, R42, c[0x0][0x320] ;  /* 0x0000c8002a027a20 */ /* 0x004fc80000410000 */
[----:B------:R1:W-:Y:S03]  /*42f0*/  MUFU.TANH R48, R2 ;  /* 0x0000000200307308 */ /* 0x0003e60000002400 */
[----:B------:R-:W-:Y:S01]  /*4300*/  HMMA.16816.F32.BF16 R8, R8, R46, R12 ;  /* 0x0000002e0808723c */ /* 0x000fe2000004180c */
[----:B----4-:R-:W-:-:S07]  /*4310*/  FMUL.FTZ R3, R38, c[0x0][0x320] ;  /* 0x0000c80026037a20 */ /* 0x010fce0000410000 */
[----:B------:R-:W-:Y:S01]  /*4320*/  HMMA.16816.F32.BF16 R12, R4, R54, R16 ;  /* 0x00000036040c723c */ /* 0x000fe20000041810 */
[----:B------:R2:W4:Y:S01]  /*4330*/  MUFU.TANH R58, R3 ;  /* 0x00000003003a7308 */ /* 0x0005220000002400 */
[----:B-1----:R-:W-:-:S07]  /*4340*/  FMUL.FTZ R2, R43, c[0x0][0x320] ;  /* 0x0000c8002b027a20 */ /* 0x002fce0000410000 */
[----:B------:R1:W-:Y:S01]  /*4350*/  MUFU.TANH R40, R2 ;  /* 0x0000000200287308 */ /* 0x0003e20000002400 */
[----:B--2---:R-:W-:Y:S02]  /*4360*/  FMUL.FTZ R3, R39, c[0x0][0x320] ;  /* 0x0000c80027037a20 */ /* 0x004fe40000410000 */
[----:B------:R-:W-:Y:S01]  /*4370*/  HMMA.16816.F32.BF16 R36, R4, R86, R28 ;  /* 0x000000560424723c */ /* 0x000fe2000004181c */
[----:B------:R2:W3:Y:S04]  /*4380*/  LDSM.16.M88.4 R28, [R0+0x5800] ;  /* 0x00580000001c783b */ /* 0x0004e80000000200 */
[----:B------:R-:W2:Y:S07]  /*4390*/  MUFU.TANH R57, R3 ;  /* 0x0000000300397308 */ /* 0x000eae0000002400 */
[----:B-1----:R-:W-:Y:S11]  /*43a0*/  FMUL.FTZ R2, R15, c[0x0][0x320] ;  /* 0x0000c8000f027a20 */ /* 0x002ff60000410000 */
[----:B------:R-:W-:Y:S01]  /*43b0*/  @!UPT UIADD3 URZ, URZ, URZ, URZ ;  /* 0x0000003f3f3ff290 */ /* 0x000fe2000fffe03f */
[----:B--2---:R-:W-:-:S04]  /*43c0*/  FMUL.FTZ R0, R36, c[0x0][0x320] ;  /* 0x0000c80024007a20 */ /* 0x004fc80000410000 */
[----:B------:R1:W2:Y:S01]  /*43d0*/  MUFU.TANH R42, R0 ;  /* 0x00000000002a7308 */ /* 0x0002a20000002400 */
[----:B---3--:R-:W-:Y:S01]  /*43e0*/  HMMA.16816.F32.BF16 R16, R4, R28, R20 ;  /* 0x0000001c0410723c */ /* 0x008fe20000041814 */
[----:B-1----:R-:W-:-:S06]  /*43f0*/  FMUL.FTZ R0, R37, c[0x0][0x320] ;  /* 0x0000c80025007a20 */ /* 0x002fcc0000410000 */
[----:B------:R1:W-:Y:S01]  /*4400*/  MUFU.TANH R41, R0 ;  /* 0x0000000000297308 */ /* 0x0003e20000002400 */
[----:B------:R-:W-:Y:S01]  /*4410*/  HMMA.16816.F32.BF16 R4, R4, R30, R8 ;  /* 0x0000001e0404723c */ /* 0x000fe20000041808 */
[----:B-1----:R-:W-:Y:S11]  /*4420*/  FMUL.FTZ R0, R38, c[0x0][0x320] ;  /* 0x0000c80026007a20 */ /* 0x002ff60000410000 */
[----:B------:R-:W-:Y:S04]  /*4430*/  @!UPT UIADD3 URZ, URZ, URZ, URZ ;  /* 0x0000003f3f3ff290 */ /* 0x000fe8000fffe03f */
[----:B------:R-:W-:Y:S01]  /*4440*/  FMUL.FTZ R8, R16, c[0x0][0x320] ;  /* 0x0000c80010087a20 */ /* 0x000fe20000410000 */
[----:B------:R1:W3:Y:S01]  /*4450*/  MUFU.TANH R37, R0 ;  /* 0x0000000000257308 */ /* 0x0002e20000002400 */
[----:B------:R-:W-:Y:S02]  /*4460*/  FMUL.FTZ R3, R18, c[0x0][0x320] ;  /* 0x0000c80012037a20 */ /* 0x000fe40000410000 */
[----:B------:R-:W-:-:S04]  /*4470*/  FMUL.FTZ R9, R17, c[0x0][0x320] ;  /* 0x0000c80011097a20 */ /* 0x000fc80000410000 */
[----:B------:R-:W-:Y:S02]  /*4480*/  FMUL.FTZ R5, R5, c[0x0][0x320] ;  /* 0x0000c80005057a20 */ /* 0x000fe40000410000 */
[----:B------:R-:W-:Y:S01]  /*4490*/  FMUL.FTZ R4, R4, c[0x0][0x320] ;  /* 0x0000c80004047a20 */ /* 0x000fe20000410000 */
[----:B------:R-:W-:Y:S01]  /*44a0*/  MUFU.TANH R28, R9 ;  /* 0x00000009001c7308 */ /* 0x000fe20000002400 */
[----:B-1----:R-:W-:-:S07]  /*44b0*/  FMUL.FTZ R0, R39, c[0x0][0x320] ;  /* 0x0000c80027007a20 */ /* 0x002fce0000410000 */
[----:B------:R-:W-:Y:S08]  /*44c0*/  MUFU.TANH R16, R4 ;  /* 0x0000000400107308 */ /* 0x000ff00000002400 */
[----:B------:R1:W1:Y:S02]  /*44d0*/  MUFU.TANH R36, R0 ;  /* 0x0000000000247308 */ /* 0x0002640000002400 */
[----:B-1----:R-:W-:-:S06]  /*44e0*/  FMUL.FTZ R0, R24, c[0x0][0x320] ;  /* 0x0000c80018007a20 */ /* 0x002fcc0000410000 */
[----:B------:R-:W-:Y:S08]  /*44f0*/  MUFU.TANH R24, R8 ;  /* 0x0000000800187308 */ /* 0x000ff00000002400 */
[----:B------:R1:W1:Y:S02]  /*4500*/  MUFU.TANH R34, R0 ;  /* 0x0000000000227308 */ /* 0x0002640000002400 */
[----:B-1----:R-:W-:-:S06]  /*4510*/  FMUL.FTZ R0, R25, c[0x0][0x320] ;  /* 0x0000c80019007a20 */ /* 0x002fcc0000410000 */
[----:B------:R1:W-:Y:S02]  /*4520*/  MUFU.TANH R35, R0 ;  /* 0x0000000000237308 */ /* 0x0003e40000002400 */
[----:B-1----:R-:W-:Y:S02]  /*4530*/  FMUL.FTZ R0, R26, c[0x0][0x320] ;  /* 0x0000c8001a007a20 */ /* 0x002fe40000410000 */
[----:B------:R-:W-:-:S04]  /*4540*/  FMUL.FTZ R26, R7, c[0x0][0x320] ;  /* 0x0000c800071a7a20 */ /* 0x000fc80000410000 */
[----:B------:R1:W1:Y:S08]  /*4550*/  MUFU.TANH R33, R0 ;  /* 0x0000000000217308 */ /* 0x0002700000002400 */
[----:B------:R-:W-:Y:S01]  /*4560*/  MUFU.TANH R4, R26 ;  /* 0x0000001a00047308 */ /* 0x000fe20000002400 */
[----:B-1----:R-:W-:-:S07]  /*4570*/  FMUL.FTZ R0, R27, c[0x0][0x320] ;  /* 0x0000c8001b007a20 */ /* 0x002fce0000410000 */
[----:B------:R1:W-:Y:S08]  /*4580*/  MUFU.TANH R27, R2 ;  /* 0x00000002001b7308 */ /* 0x0003f00000002400 */
[----:B------:R2:W2:Y:S01]  /*4590*/  MUFU.TANH R32, R0 ;  /* 0x0000000000207308 */ /* 0x0004a20000002400 */
[----:B-1----:R-:W-:-:S07]  /*45a0*/  FMUL.FTZ R2, R19, c[0x0][0x320] ;  /* 0x0000c80013027a20 */ /* 0x002fce0000410000 */
[----:B------:R-:W-:Y:S01]  /*45b0*/  MUFU.TANH R15, R2 ;  /* 0x00000002000f7308 */ /* 0x000fe20000002400 */
[----:B--2---:R-:W-:-:S07]  /*45c0*/  FMUL.FTZ R0, R12, c[0x0][0x320] ;  /* 0x0000c8000c007a20 */ /* 0x004fce0000410000 */
[----:B------:R1:W2:Y:S08]  /*45d0*/  MUFU.TANH R29, R0 ;  /* 0x00000000001d7308 */ /* 0x0002b00000002400 */
[----:B------:R-:W-:Y:S01]  /*45e0*/  MUFU.TANH R12, R5 ;  /* 0x00000005000c7308 */ /* 0x000fe20000002400 */
[----:B-1----:R-:W-:Y:S02]  /*45f0*/  FMUL.FTZ R0, R13, c[0x0][0x320] ;  /* 0x0000c8000d007a20 */ /* 0x002fe40000410000 */
[----:B------:R-:W-:-:S05]  /*4600*/  FMUL.FTZ R13, R6, c[0x0][0x320] ;  /* 0x0000c800060d7a20 */ /* 0x000fca0000410000 */
[----:B------:R1:W-:Y:S08]  /*4610*/  MUFU.TANH R30, R0 ;  /* 0x00000000001e7308 */ /* 0x0003f00000002400 */
[----:B------:R-:W-:Y:S01]  /*4620*/  MUFU.TANH R5, R13 ;  /* 0x0000000d00057308 */ /* 0x000fe20000002400 */
[----:B-1----:R-:W-:-:S07]  /*4630*/  FMUL.FTZ R0, R14, c[0x0][0x320] ;  /* 0x0000c8000e007a20 */ /* 0x002fce0000410000 */
[----:B------:R-:W-:Y:S08]  /*4640*/  MUFU.TANH R14, R3 ;  /* 0x00000003000e7308 */ /* 0x000ff00000002400 */
[----:B------:R1:W1:Y:S02]  /*4650*/  MUFU.TANH R25, R0 ;  /* 0x0000000000197308 */ /* 0x0002640000002400 */
[----:B-1----:R-:W-:-:S05]  /*4660*/  IMAD.IADD R0, R104, 0x1, -R220 ;  /* 0x0000000168007824 */ /* 0x002fca00078e0adc */
[C---:B------:R-:W-:Y:S02]  /*4670*/  ISETP.GT.AND P0, PT, R0.reuse, RZ, PT ;  /* 0x000000ff0000720c */ /* 0x040fe40003f04270 */
[----:B------:R-:W-:Y:S02]  /*4680*/  ISETP.GT.AND P1, PT, R0, 0x1, PT ;  /* 0x000000010000780c */ /* 0x000fe40003f24270 */
[----:B------:R-:W-:Y:S02]  /*4690*/  FSEL R10, R80, -INF , P0 ;  /* 0xff800000500a7808 */ /* 0x000fe40000000000 */
[----:B------:R-:W-:Y:S02]  /*46a0*/  FSEL R6, R88, -INF , P0 ;  /* 0xff80000058067808 */ /* 0x000fe40000000000 */
[----:B------:R-:W-:Y:S02]  /*46b0*/  ISETP.GT.AND P0, PT, R0, 0x8, PT ;  /* 0x000000080000780c */ /* 0x000fe40003f04270 */
[----:B------:R-:W-:-:S02]  /*46c0*/  FSEL R7, R81, -INF , P1 ;  /* 0xff80000051077808 */ /* 0x000fc40000800000 */
[----:B------:R-:W-:Y:S02]  /*46d0*/  FSEL R11, R77, -INF , P1 ;  /* 0xff8000004d0b7808 */ /* 0x000fe40000800000 */
[----:B------:R-:W-:Y:S02]  /*46e0*/  ISETP.GT.AND P1, PT, R0, 0x9, PT ;  /* 0x000000090000780c */ /* 0x000fe40003f24270 */
[----:B-----5:R-:W-:Y:S02]  /*46f0*/  FSEL R8, R76, -INF , P0 ;  /* 0xff8000004c087808 */ /* 0x020fe40000000000 */
[----:B------:R-:W-:Y:S02]  /*4700*/  FMNMX.FTZ R2, R6, R7, !PT ;  /* 0x0000000706027209 */ /* 0x000fe40007810000 */
[----:B----4-:R-:W-:Y:S02]  /*4710*/  FSEL R17, R58, -INF , P0 ;  /* 0xff8000003a117808 */ /* 0x010fe40000000000 */
        /* <DEDUP_REMOVED lines=19> */
[----:B---3--:R-:W-:Y:S02]  /*4850*/  FSEL R48, R37, -INF , P0 ;  /* 0xff80000025307808 */ /* 0x008fe40000000000 */
        /* <DEDUP_REMOVED lines=17> */
[----:B--2---:R-:W-:Y:S02]  /*4970*/  FSEL R69, R29, -INF , P0 ;  /* 0xff8000001d457808 */ /* 0x004fe40000000000 */
        /* <DEDUP_REMOVED lines=14> */
[----:B------:R-:W-:Y:S02]  /*4a60*/  ISETP.GT.AND P0, PT, R0, 0x39, PT ;  /* 0x000000390000780c */ /* 0x000fe40003f04270 */
[----:B------:R-:W-:Y:S02]  /*4a70*/  FMNMX.FTZ R0, R68, R2, !PT ;  /* 0x0000000244007209 */ /* 0x000fe40007810000 */
[----:B------:R-:W-:-:S02]  /*4a80*/  FSEL R152, R15, -INF , P2 ;  /* 0xff8000000f987808 */ /* 0x000fc40001000000 */
[----:B------:R-:W-:Y:S02]  /*4a90*/  FSEL R66, R28, -INF , P2 ;  /* 0xff8000001c427808 */ /* 0x000fe40001000000 */
        /* <DEDUP_REMOVED lines=9> */
[----:B------:R-:W-:Y:S02]  /*4b30*/  FMNMX.FTZ R0, R64, R0, !PT ;  /* 0x0000000040007209 */ /* 0x000fe40007810000 */
[----:B------:R-:W-:Y:S01]  /*4b40*/  FMNMX.FTZ R5, R102, R2, !PT ;  /* 0x0000000266057209 */ /* 0x000fe20007810000 */
[----:B------:R-:W-:Y:S05]  /*4b50*/  @!PT BRA `(.L_x_1583) ;  /* 0x00009d600000f947 */ /* 0x000fea0003800000 */
[----:B------:R1:W2:Y:S02]  /*4b60*/  SHFL.BFLY PT, R2, R0, 0x2, 0x1f ;  /* 0x0c401f0000027f89 */ /* 0x0002a400000e0000 */
.L_x_1673:
[----:B------:R-:W3:Y:S01]  /*4b70*/  LDL R158, [R1] ;  /* 0x00000000019e7983 */ /* 0x000ee20000100800 */
[----:B-12---:R-:W-:Y:S01]  /*4b80*/  FMNMX.FTZ R0, R0, R2, !PT ;  /* 0x0000000200007209 */ /* 0x006fe20007810000 */
[----:B------:R-:W-:-:S04]  /*4b90*/  DEPBAR.LE SB0, 0x2 ;  /* 0x000080800000791a */ /* 0x000fc80000000000 */
[----:B------:R-:W1:Y:S01]  /*4ba0*/  SHFL.BFLY PT, R4, R5, 0x2, 0x1f ;  /* 0x0c401f0005047f89 */ /* 0x000e6200000e0000 */
[----:B------:R-:W-:Y:S03]  /*4bb0*/  BSSY B0, `(.L_x_1584) ;  /* 0x0000161000007945 */ /* 0x000fe60003800000 */
[----:B------:R-:W2:Y:S04]  /*4bc0*/  SHFL.BFLY PT, R3, R0, 0x1, 0x1f ;  /* 0x0c201f0000037f89 */ /* 0x000ea800000e0000 */
[----:B------:R-:W-:Y:S01]  /*4bd0*/  BAR.SYNC.DEFER_BLOCKING 0x0 ;  /* 0x0000000000007b1d */ /* 0x000fe20000010000 */
[----:B-1----:R-:W-:Y:S02]  /*4be0*/  FMNMX.FTZ R2, R5, R4, !PT ;  /* 0x0000000405027209 */ /* 0x002fe40007810000 */
[----:B--2---:R-:W-:-:S03]  /*4bf0*/  FMNMX.FTZ R101, R0, R3, !PT ;  /* 0x0000000300657209 */ /* 0x004fc60007810000 */
[----:B------:R-:W1:Y:S01]  /*4c00*/  SHFL.BFLY PT, R4, R2, 0x1, 0x1f ;  /* 0x0c201f0002047f89 */ /* 0x000e6200000e0000 */
[C---:B------:R-:W-:Y:S01]  /*4c10*/  FSETP.NEU.FTZ.AND P0, PT, R101.reuse, -INF , PT ;  /* 0xff8000006500780b */ /* 0x040fe20003f1d000 */
[----:B------:R-:W-:Y:S02]  /*4c20*/  FMUL.FTZ R0, R101, c[0x0][0x2d0] ;  /* 0x0000b40065007a20 */ /* 0x000fe40000410000 */
[----:B------:R-:W-:Y:S03]  /*4c30*/  LDSM.16.MT88.4 R12, [R170] ;  /* 0x00000000aa0c783b */ /* 0x000fe60000004200 */
[----:B------:R-:W-:Y:S01]  /*4c40*/  FSEL R0, R0, RZ, P0 ;  /* 0x000000ff00007208 */ /* 0x000fe20000000000 */
[----:B------:R-:W-:Y:S04]  /*4c50*/  LDSM.16.MT88.4 R36, [R171] ;  /* 0x00000000ab24783b */ /* 0x000fe80000004200 */
[----:B------:R-:W-:Y:S01]  /*4c60*/  FFMA.FTZ R3, R6, c[0x0][0x2d0], -R0 ;  /* 0x0000b40006037a23 */ /* 0x000fe20000010800 */
[----:B------:R-:W-:Y:S03]  /*4c70*/  LDSM.16.MT88.4 R28, [R208+0x800] ;  /* 0x00080000d01c783b */ /* 0x000fe60000004200 */
[----:B------:R2:W-:Y:S01]  /*4c80*/  MUFU.EX2 R156, R3 ;  /* 0x00000003009c7308 */ /* 0x0005e20000000800 */
[----:B------:R-:W-:Y:S04]  /*4c90*/  LDSM.16.MT88.4 R32, [R170+0x800] ;  /* 0x00080000aa20783b */ /* 0x000fe80000004200 */
[----:B------:R-:W-:Y:S01]  /*4ca0*/  LDSM.16.MT88.4 R60, [R170+0x2000] ;  /* 0x00200000aa3c783b */ /* 0x000fe20000004200 */
[----:B-1----:R-:W-:-:S03]  /*4cb0*/  FMNMX.FTZ R100, R2, R4, !PT ;  /* 0x0000000402647209 */ /* 0x002fc60007810000 */
[----:B------:R-:W-:Y:S01]  /*4cc0*/  LDSM.16.MT88.4 R56, [R211+0x2000] ;  /* 0x00200000d338783b */ /* 0x000fe20000004200 */
[C---:B------:R-:W-:Y:S01]  /*4cd0*/  FSETP.NEU.FTZ.AND P0, PT, R100.reuse, -INF , PT ;  /* 0xff8000006400780b */ /* 0x040fe20003f1d000 */
[----:B------:R-:W-:Y:S02]  /*4ce0*/  FMUL.FTZ R2, R100, c[0x0][0x2d0] ;  /* 0x0000b40064027a20 */ /* 0x000fe40000410000 */
[----:B--2---:R-:W-:-:S03]  /*4cf0*/  FFMA.FTZ R3, R7, c[0x0][0x2d0], -R0 ;  /* 0x0000b40007037a23 */ /* 0x004fc60000010800 */
[----:B------:R-:W-:Y:S01]  /*4d00*/  FSEL R2, R2, RZ, P0 ;  /* 0x000000ff02027208 */ /* 0x000fe20000000000 */
[----:B------:R-:W1:Y:S01]  /*4d10*/  LDSM.16.MT88.4 R4, [R208] ;  /* 0x00000000d004783b */ /* 0x000e620000004200 */
[----:B------:R2:W4:Y:S02]  /*4d20*/  MUFU.EX2 R150, R3 ;  /* 0x0000000300967308 */ /* 0x0005240000000800 */
[----:B--2---:R-:W-:Y:S01]  /*4d30*/  FFMA.FTZ R3, R8, c[0x0][0x2d0], -R0 ;  /* 0x0000b40008037a23 */ /* 0x004fe20000010800 */
[----:B----4-:R-:W-:-:S05]  /*4d40*/  F2FP.BF16.PACK_AB R8, R150, R156 ;  /* 0x0000009c9608723e */ /* 0x010fca00000010ff */
[----:B------:R2:W-:Y:S02]  /*4d50*/  MUFU.EX2 R149, R3 ;  /* 0x0000000300957308 */ /* 0x0005e40000000800 */
[----:B--2---:R-:W-:-:S06]  /*4d60*/  FFMA.FTZ R3, R9, c[0x0][0x2d0], -R0 ;  /* 0x0000b40009037a23 */ /* 0x004fcc0000010800 */
        /* <DEDUP_REMOVED lines=23> */
[----:B------:R-:W-:Y:S01]  /*4ee0*/  LDSM.16.MT88.4 R36, [R208+0x2800] ;  /* 0x00280000d024783b */ /* 0x000fe20000004200 */
[----:B------:R1:W-:Y:S02]  /*4ef0*/  MUFU.EX2 R213, R3 ;  /* 0x0000000300d57308 */ /* 0x0003e40000000800 */
[----:B-1----:R-:W-:-:S06]  /*4f00*/  FFMA.FTZ R3, R22, c[0x0][0x2d0], -R0 ;  /* 0x0000b40016037a23 */ /* 0x002fcc0000010800 */
[----:B------:R1:W2:Y:S02]  /*4f10*/  MUFU.EX2 R217, R3 ;  /* 0x0000000300d97308 */ /* 0x0002a40000000800 */
[--C-:B-1----:R-:W-:Y:S02]  /*4f20*/  FFMA.FTZ R3, R23, c[0x0][0x2d0], -R2.reuse ;  /* 0x0000b40017037a23 */ /* 0x102fe40000010802 */
[----:B------:R-:W-:Y:S04]  /*4f30*/  HMMA.16816.F32.BF16 R20, R8, R6, RZ ;  /* 0x000000060814723c */ /* 0x000fe800000418ff */
[----:B------:R1:W-:Y:S03]  /*4f40*/  MUFU.EX2 R180, R3 ;  /* 0x0000000300b47308 */ /* 0x0003e60000000800 */
[----:B--2---:R-:W-:Y:S01]  /*4f50*/  F2FP.BF16.PACK_AB R6, R217, R213 ;  /* 0x000000d5d906723e */ /* 0x004fe200000010ff */
[----:B-1----:R-:W-:-:S02]  /*4f60*/  FFMA.FTZ R3, R40, c[0x0][0x2d0], -R2 ;  /* 0x0000b40028037a23 */ /* 0x002fc40000010802 */
[----:B------:R-:W1:Y:S02]  /*4f70*/  LDSM.16.MT88.4 R40, [R171+0x800] ;  /* 0x00080000ab28783b */ /* 0x000e640000004200 */
[----:B------:R2:W4:Y:S02]  /*4f80*/  MUFU.EX2 R212, R3 ;  /* 0x0000000300d47308 */ /* 0x0005240000000800 */
[----:B--2---:R-:W-:Y:S01]  /*4f90*/  FFMA.FTZ R3, R48, c[0x0][0x2d0], -R2 ;  /* 0x0000b40030037a23 */ /* 0x004fe20000010802 */
[----:B----4-:R-:W-:-:S05]  /*4fa0*/  F2FP.BF16.PACK_AB R5, R212, R180 ;  /* 0x000000b4d405723e */ /* 0x010fca00000010ff */
[----:B------:R2:W-:Y:S02]  /*4fb0*/  MUFU.EX2 R181, R3 ;  /* 0x0000000300b57308 */ /* 0x0005e40000000800 */
[----:B--2---:R-:W-:Y:S02]  /*4fc0*/  FFMA.FTZ R3, R49, c[0x0][0x2d0], -R2 ;  /* 0x0000b40031037a23 */ /* 0x004fe40000010802 */
[----:B---3--:R-:W2:Y:S04]  /*4fd0*/  LDSM.16.MT88.4 R48, [R158] ;  /* 0x000000009e30783b */ /* 0x008ea80000004200 */
[----:B------:R-:W3:Y:S02]  /*4fe0*/  MUFU.EX2 R216, R3 ;  /* 0x0000000300d87308 */ /* 0x000ee40000000800 */
[----:B---3--:R-:W-:Y:S01]  /*4ff0*/  F2FP.BF16.PACK_AB R7, R216, R181 ;  /* 0x000000b5d807723e */ /* 0x008fe200000010ff */
[----:B------:R-:W-:-:S05]  /*5000*/  FFMA.FTZ R3, R74, c[0x0][0x2d0], -R0 ;  /* 0x0000b4004a037a23 */ /* 0x000fca0000010800 */
[----:B------:R3:W-:Y:S01]  /*5010*/  MUFU.EX2 R161, R3 ;  /* 0x0000000300a17308 */ /* 0x0007e20000000800 */
[C---:B------:R-:W-:Y:S01]  /*5020*/  HMMA.16816.F32.BF16 R144, R4.reuse, R28, R24 ;  /* 0x0000001c0490723c */ /* 0x040fe20000041818 */
[----:B------:R-:W4:Y:S07]  /*5030*/  LDSM.16.MT88.4 R24, [R211+0x800] ;  /* 0x00080000d318783b */ /* 0x000f2e0000004200 */
[----:B------:R-:W-:Y:S01]  /*5040*/  HMMA.16816.F32.BF16 R116, R4, R30, R20 ;  /* 0x0000001e0474723c */ /* 0x000fe20000041814 */
[----:B------:R-:W5:Y:S01]  /*5050*/  LDSM.16.MT88.4 R20, [R208+0x2000] ;  /* 0x00200000d014783b */ /* 0x000f620000004200 */
[----:B---3--:R-:W-:-:S06]  /*5060*/  FFMA.FTZ R3, R71, c[0x0][0x2d0], -R0 ;  /* 0x0000b40047037a23 */ /* 0x008fcc0000010800 */
[C---:B------:R-:W-:Y:S01]  /*5070*/  HMMA.16816.F32.BF16 R132, R4.reuse, R32, R52 ;  /* 0x000000200484723c */ /* 0x040fe20000041834 */
[----:B------:R-:W-:Y:S01]  /*5080*/  LDSM.16.MT88.4 R52, [R171+0x2000] ;  /* 0x00200000ab34783b */ /* 0x000fe20000004200 */
[----:B------:R3:W-:Y:S06]  /*5090*/  MUFU.EX2 R176, R3 ;  /* 0x0000000300b07308 */ /* 0x0007ec0000000800 */
[C---:B-1----:R-:W-:Y:S08]  /*50a0*/  HMMA.16816.F32.BF16 R140, R4.reuse, R40, R16 ;  /* 0x00000028048c723c */ /* 0x042ff00000041810 */
[----:B------:R-:W-:Y:S01]  /*50b0*/  HMMA.16816.F32.BF16 R136, R4, R42, R12 ;  /* 0x0000002a0488723c */ /* 0x000fe2000004180c */
[----:B------:R-:W1:Y:S01]  /*50c0*/  LDSM.16.MT88.4 R40, [R170+0x2800] ;  /* 0x00280000aa28783b */ /* 0x000e620000004200 */
[----:B---3--:R-:W-:-:S04]  /*50d0*/  FFMA.FTZ R3, R69, c[0x0][0x2d0], -R0 ;  /* 0x0000b40045037a23 */ /* 0x008fc80000010800 */
[----:B------:R3:W-:Y:S02]  /*50e0*/  MUFU.EX2 R175, R3 ;  /* 0x0000000300af7308 */ /* 0x0007e40000000800 */
[----:B--2---:R-:W-:Y:S08]  /*50f0*/  HMMA.16816.F32.BF16 R16, R8, R48, RZ ;  /* 0x000000300810723c */ /* 0x004ff000000418ff */
[----:B------:R-:W-:Y:S01]  /*5100*/  HMMA.16816.F32.BF16 R124, R4, R34, R44 ;  /* 0x00000022047c723c */ /* 0x000fe2000004182c */
[----:B------:R-:W-:Y:S01]  /*5110*/  LDSM.16.MT88.4 R44, [R211+0x2800] ;  /* 0x00280000d32c783b */ /* 0x000fe20000004200 */
[----:B---3--:R-:W-:-:S06]  /*5120*/  FFMA.FTZ R3, R67, c[0x0][0x2d0], -R0 ;  /* 0x0000b40043037a23 */ /* 0x008fcc0000010800 */
[C---:B------:R-:W-:Y:S01]  /*5130*/  HMMA.16816.F32.BF16 R12, R8.reuse, R50, RZ ;  /* 0x00000032080c723c */ /* 0x040fe200000418ff */
[----:B------:R-:W2:Y:S01]  /*5140*/  LDSM.16.MT88.4 R48, [R171+0x2800] ;  /* 0x00280000ab30783b */ /* 0x000ea20000004200 */
[----:B------:R3:W1:Y:S06]  /*5150*/  MUFU.EX2 R178, R3 ;  /* 0x0000000300b27308 */ /* 0x00066c0000000800 */
[----:B------:R-:W-:Y:S08]  /*5160*/  HMMA.16816.F32.BF16 R32, R8, R60, RZ ;  /* 0x0000003c0820723c */ /* 0x000ff000000418ff */
[----:B----4-:R-:W-:Y:S01]  /*5170*/  HMMA.16816.F32.BF16 R108, R4, R24, R16 ;  /* 0x00000018046c723c */ /* 0x010fe20000041810 */
[----:B---3--:R-:W-:-:S04]  /*5180*/  FFMA.FTZ R3, R75, c[0x0][0x2d0], -R2 ;  /* 0x0000b4004b037a23 */ /* 0x008fc80000010802 */
[----:B------:R3:W-:Y:S03]  /*5190*/  MUFU.EX2 R159, R3 ;  /* 0x00000003009f7308 */ /* 0x0007e60000000800 */
[C---:B------:R-:W-:Y:S01]  /*51a0*/  HMMA.16816.F32.BF16 R28, R8.reuse, R62, RZ ;  /* 0x0000003e081c723c */ /* 0x040fe200000418ff */
[----:B------:R-:W4:Y:S07]  /*51b0*/  LDSM.16.MT88.4 R60, [R170+0x4000] ;  /* 0x00400000aa3c783b */ /* 0x000f2e0000004200 */
[----:B-----5:R-:W-:Y:S01]  /*51c0*/  HMMA.16816.F32.BF16 R16, R8, R20, RZ ;  /* 0x000000140810723c */ /* 0x020fe200000418ff */
[----:B---3--:R-:W-:-:S07]  /*51d0*/  FFMA.FTZ R3, R73, c[0x0][0x2d0], -R2 ;  /* 0x0000b40049037a23 */ /* 0x008fce0000010802 */
[C---:B------:R-:W-:Y:S08]  /*51e0*/  HMMA.16816.F32.BF16 R128, R4.reuse, R26, R12 ;  /* 0x0000001a0480723c */ /* 0x040ff0000004180c */
[----:B-1----:R-:W-:Y:S01]  /*51f0*/  HMMA.16816.F32.BF16 R120, R4, R40, R32 ;  /* 0x000000280478723c */ /* 0x002fe20000041820 */
[----:B------:R-:W1:Y:S07]  /*5200*/  LDSM.16.MT88.4 R32, [R208+0x4000] ;  /* 0x00400000d020783b */ /* 0x000e6e0000004200 */
[C---:B------:R-:W-:Y:S08]  /*5210*/  HMMA.16816.F32.BF16 R24, R8.reuse, R54, RZ ;  /* 0x000000360818723c */ /* 0x040ff000000418ff */
[----:B------:R-:W-:Y:S08]  /*5220*/  HMMA.16816.F32.BF16 R12, R8, R22, RZ ;  /* 0x00000016080c723c */ /* 0x000ff000000418ff */
[C---:B------:R-:W-:Y:S01]  /*5230*/  HMMA.16816.F32.BF16 R104, R4.reuse, R42, R28 ;  /* 0x0000002a0468723c */ /* 0x040fe2000004181c */
[----:B------:R-:W3:Y:S07]  /*5240*/  LDSM.16.MT88.4 R40, [R170+0x4800] ;  /* 0x00480000aa28783b */ /* 0x000eee0000004200 */
[----:B------:R-:W-:Y:S08]  /*5250*/  HMMA.16816.F32.BF16 R112, R4, R36, R16 ;  /* 0x000000240470723c */ /* 0x000ff00000041810 */
[C---:B------:R-:W-:Y:S08]  /*5260*/  HMMA.16816.F32.BF16 R16, R8.reuse, R58, RZ ;  /* 0x0000003a0810723c */ /* 0x040ff000000418ff */
[----:B------:R-:W-:Y:S08]  /*5270*/  HMMA.16816.F32.BF16 R28, R8, R52, RZ ;  /* 0x00000034081c723c */ /* 0x000ff000000418ff */
[C---:B--2---:R-:W-:Y:S01]  /*5280*/  HMMA.16816.F32.BF16 R88, R4.reuse, R50, R24 ;  /* 0x000000320458723c */ /* 0x044fe20000041818 */
[----:B------:R-:W2:Y:S07]  /*5290*/  LDSM.16.MT88.4 R24, [R208+0x4800] ;  /* 0x00480000d018783b */ /* 0x000eae0000004200 */
[----:B------:R-:W-:Y:S08]  /*52a0*/  HMMA.16816.F32.BF16 R96, R4, R38, R12 ;  /* 0x000000260460723c */ /* 0x000ff0000004180c */
[----:B----4-:R-:W-:Y:S08]  /*52b0*/  HMMA.16816.F32.BF16 R12, R8, R60, RZ ;  /* 0x0000003c080c723c */ /* 0x010ff000000418ff */
[C---:B------:R-:W-:Y:S08]  /*52c0*/  HMMA.16816.F32.BF16 R80, R4.reuse, R46, R16 ;  /* 0x0000002e0450723c */ /* 0x040ff00000041810 */
[----:B------:R-:W-:Y:S01]  /*52d0*/  HMMA.16816.F32.BF16 R92, R4, R48, R28 ;  /* 0x00000030045c723c */ /* 0x000fe2000004181c */
[----:B------:R-:W4:Y:S07]  /*52e0*/  LDSM.16.MT88.4 R28, [R171+0x4000] ;  /* 0x00400000ab1c783b */ /* 0x000f2e0000004200 */
[C---:B-1----:R-:W-:Y:S08]  /*52f0*/  HMMA.16816.F32.BF16 R16, R8.reuse, R32, RZ ;  /* 0x000000200810723c */ /* 0x042ff000000418ff */
[----:B------:R-:W-:Y:S08]  /*5300*/  HMMA.16816.F32.BF16 R20, R8, R56, RZ ;  /* 0x000000380814723c */ /* 0x000ff000000418ff */
[----:B---3--:R-:W-:Y:S08]  /*5310*/  HMMA.16816.F32.BF16 R76, R4, R40, R12 ;  /* 0x00000028044c723c */ /* 0x008ff0000004180c */
[----:B------:R-:W-:Y:S08]  /*5320*/  HMMA.16816.F32.BF16 R12, R8, R34, RZ ;  /* 0x00000022080c723c */ /* 0x000ff000000418ff */
[C---:B--2---:R-:W-:Y:S01]  /*5330*/  HMMA.16816.F32.BF16 R48, R4.reuse, R24, R16 ;  /* 0x000000180430723c */ /* 0x044fe20000041810 */
[----:B------:R-:W1:Y:S07]  /*5340*/  LDSM.16.MT88.4 R16, [R171+0x4800] ;  /* 0x00480000ab10783b */ /* 0x000e6e0000004200 */
[----:B------:R-:W-:Y:S08]  /*5350*/  HMMA.16816.F32.BF16 R84, R4, R44, R20 ;  /* 0x0000002c0454723c */ /* 0x000ff00000041814 */
[----:B------:R-:W-:Y:S08]  /*5360*/  HMMA.16816.F32.BF16 R20, R8, R62, RZ ;  /* 0x0000003e0814723c */ /* 0x000ff000000418ff */
[----:B------:R-:W-:Y:S08]  /*5370*/  HMMA.16816.F32.BF16 R44, R4, R26, R12 ;  /* 0x0000001a042c723c */ /* 0x000ff0000004180c */
[----:B----4-:R-:W-:Y:S08]  /*5380*/  HMMA.16816.F32.BF16 R12, R8, R28, RZ ;  /* 0x0000001c080c723c */ /* 0x010ff000000418ff */
[C---:B------:R-:W-:Y:S11]  /*5390*/  HMMA.16816.F32.BF16 R60, R4.reuse, R42, R20 ;  /* 0x0000002a043c723c */ /* 0x040ff60000041814 */
[----:B------:R-:W-:Y:S05]  /*53a0*/  @!UPT UIADD3 URZ, URZ, URZ, URZ ;  /* 0x0000003f3f3ff290 */ /* 0x000fea000fffe03f */
[----:B-1----:R-:W-:Y:S08]  /*53b0*/  HMMA.16816.F32.BF16 R40, R4, R16, R12 ;  /* 0x000000100428723c */ /* 0x002ff0000004180c */
[----:B------:R-:W-:Y:S11]  /*53c0*/  HMMA.16816.F32.BF16 R12, R8, R30, RZ ;  /* 0x0000001e080c723c */ /* 0x000ff600000418ff */
[----:B------:R-:W-:Y:S11]  /*53d0*/  @!UPT UIADD3 URZ, URZ, URZ, URZ ;  /* 0x0000003f3f3ff290 */ /* 0x000ff6000fffe03f */
[----:B------:R-:W-:Y:S02]  /*53e0*/  @!UPT UIADD3 URZ, URZ, URZ, URZ ;  /* 0x0000003f3f3ff290 */ /* 0x000fe4000fffe03f */
[----:B------:R-:W-:Y:S01]  /*53f0*/  HMMA.16816.F32.BF16 R32, R4, R18, R12 ;  /* 0x000000120420723c */ /* 0x000fe2000004180c */
[----:B------:R1:W2:Y:S02]  /*5400*/  LDSM.16.MT88.4 R12, [R158+0x4000] ;  /* 0x004000009e0c783b */ /* 0x0002a40000004200 */
[----:B-1----:R1:W3:Y:S02]  /*5410*/  MUFU.EX2 R158, R3 ;  /* 0x00000003009e7308 */ /* 0x0022e40000000800 */
[----:B-1----:R-:W-:-:S03]  /*5420*/  FFMA.FTZ R3, R72, c[0x0][0x2d0], -R2 ;  /* 0x0000b40048037a23 */ /* 0x002fc60000010802 */
[C---:B--2---:R-:W-:Y:S08]  /*5430*/  HMMA.16816.F32.BF16 R16, R8.reuse, R12, RZ ;  /* 0x0000000c0810723c */ /* 0x044ff000000418ff */
[----:B------:R-:W-:Y:S01]  /*5440*/  HMMA.16816.F32.BF16 R8, R8, R14, RZ ;  /* 0x0000000e0808723c */ /* 0x000fe200000418ff */
[----:B------:R-:W1:Y:S11]  /*5450*/  LDSM.16.MT88.4 R12, [R211+0x4800] ;  /* 0x00480000d30c783b */ /* 0x000e760000004200 */
[----:B------:R-:W-:Y:S04]  /*5460*/  @!UPT UIADD3 URZ, URZ, URZ, URZ ;  /* 0x0000003f3f3ff290 */ /* 0x000fe8000fffe03f */
[C---:B-1----:R-:W-:Y:S07]  /*5470*/  HMMA.16816.F32.BF16 R20, R4.reuse, R12, R16 ;  /* 0x0000000c0414723c */ /* 0x042fee0000041810 */
[--C-:B------:R-:W-:Y:S01]  /*5480*/  FFMA.FTZ R13, R66, c[0x0][0x2d0], -R0.reuse ;  /* 0x0000b400420d7a23 */ /* 0x100fe20000010800 */
[----:B------:R-:W-:Y:S01]  /*5490*/  HMMA.16816.F32.BF16 R16, R4, R14, R8 ;  /* 0x0000000e0410723c */ /* 0x000fe20000041808 */
[----:B------:R-:W1:Y:S01]  /*54a0*/  LDSM.16.MT88.4 R8, [R170+0x1000] ;  /* 0x00100000aa08783b */ /* 0x000e620000004200 */
[----:B------:R-:W-:-:S03]  /*54b0*/  FFMA.FTZ R12, R65, c[0x0][0x2d0], -R0 ;  /* 0x0000b400410c7a23 */ /* 0x000fc60000010800 */
[----:B------:R-:W-:Y:S02]  /*54c0*/  MUFU.EX2 R13, R13 ;  /* 0x0000000d000d7308 */ /* 0x000fe40000000800 */
[----:B------:R-:W-:Y:S01]  /*54d0*/  FADD.FTZ R4, R156, R150 ;  /* 0x000000969c047221 */ /* 0x000fe20000010000 */
[----:B------:R-:W-:Y:S01]  /*54e0*/  F2FP.BF16.PACK_AB R6, R178, R175 ;  /* 0x000000afb206723e */ /* 0x000fe200000010ff */
[----:B------:R-:W-:Y:S01]  /*54f0*/  FFMA.FTZ R14, R68, c[0x0][0x2d0], -R0 ;  /* 0x0000b400440e7a23 */ /* 0x000fe20000010800 */
[----:B---3--:R-:W-:Y:S01]  /*5500*/  F2FP.BF16.PACK_AB R5, R158, R159 ;  /* 0x0000009f9e05723e */ /* 0x008fe200000010ff */
[----:B------:R-:W-:Y:S02]  /*5510*/  FADD.FTZ R4, R149, R4 ;  /* 0x0000000495047221 */ /* 0x000fe40000010000 */
[----:B------:R2:W-:Y:S01]  /*5520*/  MUFU.EX2 R156, R3 ;  /* 0x00000003009c7308 */ /* 0x0005e20000000800 */
[----:B------:R-:W-:Y:S02]  /*5530*/  FFMA.FTZ R0, R64, c[0x0][0x2d0], -R0 ;  /* 0x0000b40040007a23 */ /* 0x000fe40000010800 */
[----:B------:R-:W-:Y:S01]  /*5540*/  FADD.FTZ R15, R157, R4 ;  /* 0x000000049d0f7221 */ /* 0x000fe20000010000 */
[----:B------:R-:W-:-:S04]  /*5550*/  F2FP.BF16.PACK_AB R4, R176, R161 ;  /* 0x000000a1b004723e */ /* 0x000fc800000010ff */
[----:B------:R3:W-:Y:S01]  /*5560*/  MUFU.EX2 R179, R0 ;  /* 0x0000000000b37308 */ /* 0x0007e20000000800 */
[----:B--2---:R-:W-:-:S07]  /*5570*/  FFMA.FTZ R3, R70, c[0x0][0x2d0], -R2 ;  /* 0x0000b40046037a23 */ /* 0x004fce0000010802 */
[----:B------:R-:W-:Y:S01]  /*5580*/  MUFU.EX2 R14, R14 ;  /* 0x0000000e000e7308 */ /* 0x000fe20000000800 */
[----:B---3--:R-:W-:-:S07]  /*5590*/  FFMA.FTZ R0, R153, c[0x0][0x2d0], -R2 ;  /* 0x0000b40099007a23 */ /* 0x008fce0000010802 */
[----:B------:R-:W2:Y:S08]  /*55a0*/  MUFU.EX2 R160, R3 ;  /* 0x0000000300a07308 */ /* 0x000eb00000000800 */
[----:B------:R-:W3:Y:S01]  /*55b0*/  MUFU.EX2 R12, R12 ;  /* 0x0000000c000c7308 */ /* 0x000ee20000000800 */
[----:B--2---:R-:W-:Y:S01]  /*55c0*/  F2FP.BF16.PACK_AB R7, R160, R156 ;  /* 0x0000009ca007723e */ /* 0x004fe200000010ff */
[----:B------:R-:W-:-:S04]  /*55d0*/  FADD.FTZ R3, R151, R148 ;  /* 0x0000009497037221 */ /* 0x000fc80000010000 */
[----:B------:R-:W-:Y:S02]  /*55e0*/  FADD.FTZ R3, R155, R3 ;  /* 0x000000039b037221 */ /* 0x000fe40000010000 */
        /* <DEDUP_REMOVED lines=18> */
[C---:B-1----:R-:W-:Y:S01]  /*5710*/  HMMA.16816.F32.BF16 R68, R4.reuse, R8, R112 ;  /* 0x000000080444723c */ /* 0x042fe20000041870 */
[----:B------:R-:W-:Y:S07]  /*5720*/  LDSM.16.MT88.4 R112, [R171+0x1800] ;  /* 0x00180000ab70783b */ /* 0x000fee0000004200 */
[----:B------:R-:W-:Y:S01]  /*5730*/  HMMA.16816.F32.BF16 R72, R4, R10, R96 ;  /* 0x0000000a0448723c */ /* 0x000fe20000041860 */
[----:B------:R-:W1:Y:S06]  /*5740*/  LDSM.16.MT88.4 R8, [R171+0x3000] ;  /* 0x00300000ab08783b */ /* 0x000e6c0000004200 */
[----:B------:R-:W-:-:S02]  /*5750*/  F2FP.BF16.PACK_AB R96, R13, R14 ;  /* 0x0000000e0d60723e */ /* 0x000fc400000010ff */
[----:B---3--:R-:W-:Y:S01]  /*5760*/  F2FP.BF16.PACK_AB R98, R179, R12 ;  /* 0x0000000cb362723e */ /* 0x008fe200000010ff */
        /* <DEDUP_REMOVED lines=13> */
[C---:B-1----:R-:W-:Y:S01]  /*5840*/  HMMA.16816.F32.BF16 R92, R4.reuse, R8, R40 ;  /* 0x00000008045c723c */ /* 0x042fe20000041828 */
[----:B------:R-:W-:Y:S07]  /*5850*/  LDSM.16.MT88.4 R40, [R170+0x3800] ;  /* 0x00380000aa28783b */ /* 0x000fee0000004200 */
[C---:B------:R-:W-:Y:S01]  /*5860*/  HMMA.16816.F32.BF16 R32, R4.reuse, R10, R32 ;  /* 0x0000000a0420723c */ /* 0x040fe20000041820 */
[----:B------:R-:W1:Y:S07]  /*5870*/  LDSM.16.MT88.4 R8, [R211+0x5000] ;  /* 0x00500000d308783b */ /* 0x000e6e0000004200 */
[C---:B-1----:R-:W-:Y:S01]  /*5880*/  HMMA.16816.F32.BF16 R20, R4.reuse, R8, R20 ;  /* 0x000000080414723c */ /* 0x042fe20000041814 */
[----:B------:R1:W-:Y:S07]  /*5890*/  MUFU.EX2 R9, R0 ;  /* 0x0000000000097308 */ /* 0x0003ee0000000800 */
[----:B------:R-:W-:Y:S07]  /*58a0*/  HMMA.16816.F32.BF16 R16, R4, R10, R16 ;  /* 0x0000000a0410723c */ /* 0x000fee0000041810 */
[----:B------:R-:W-:-:S02]  /*58b0*/  FADD.FTZ R4, R182, R3 ;  /* 0x00000003b6047221 */ /* 0x000fc40000010000 */
[--C-:B-1----:R-:W-:Y:S02]  /*58c0*/  FFMA.FTZ R0, R152, c[0x0][0x2d0], -R2.reuse ;  /* 0x0000b40098007a23 */ /* 0x102fe40000010802 */
[--C-:B------:R-:W-:Y:S02]  /*58d0*/  FFMA.FTZ R3, R103, c[0x0][0x2d0], -R2.reuse ;  /* 0x0000b40067037a23 */ /* 0x100fe40000010802 */
[----:B------:R-:W-:Y:S01]  /*58e0*/  FFMA.FTZ R2, R102, c[0x0][0x2d0], -R2 ;  /* 0x0000b40066027a23 */ /* 0x000fe20000010802 */
[----:B------:R-:W1:Y:S01]  /*58f0*/  MUFU.EX2 R10, R0 ;  /* 0x00000000000a7308 */ /* 0x000e620000000800 */
[----:B------:R-:W-:-:S07]  /*5900*/  FADD.FTZ R4, R180, R4 ;  /* 0x00000004b4047221 */ /* 0x000fce0000010000 */
[----:B------:R-:W-:Y:S08]  /*5910*/  MUFU.EX2 R8, R3 ;  /* 0x0000000300087308 */ /* 0x000ff00000000800 */
[----:B------:R-:W2:Y:S01]  /*5920*/  MUFU.EX2 R184, R2 ;  /* 0x0000000200b87308 */ /* 0x000ea20000000800 */
[----:B-1----:R-:W-:Y:S01]  /*5930*/  F2FP.BF16.PACK_AB R97, R10, R9 ;  /* 0x000000090a61723e */ /* 0x002fe200000010ff */
[----:B------:R-:W-:Y:S01]  /*5940*/  FADD.FTZ R0, R183, R15 ;  /* 0x0000000fb7007221 */ /* 0x000fe20000010000 */
[----:B--2---:R-:W-:-:S03]  /*5950*/  F2FP.BF16.PACK_AB R99, R184, R8 ;  /* 0x00000008b863723e */ /* 0x004fc600000010ff */
[----:B------:R-:W-:Y:S02]  /*5960*/  FADD.FTZ R2, R214, R0 ;  /* 0x00000000d6027221 */ /* 0x000fe40000010000 */
[----:B------:R-:W-:Y:S02]  /*5970*/  FADD.FTZ R0, R212, R4 ;  /* 0x00000004d4007221 */ /* 0x000fe40000010000 */
[----:B------:R-:W-:Y:S01]  /*5980*/  LDSM.16.MT88.4 R4, [R211+0x5800] ;  /* 0x00580000d304783b */ /* 0x000fe20000004200 */
        /* <DEDUP_REMOVED lines=9> */
[----:B------:R-:W-:Y:S02]  /*5a20*/  FADD.FTZ R0, R158, R0 ;  /* 0x000000009e007221 */ /* 0x000fe40000010000 */
[----:B------:R-:W-:Y:S01]  /*5a30*/  FADD.FTZ R3, R175, R2 ;  /* 0x00000002af037221 */ /* 0x000fe20000010000 */
[----:B------:R-:W-:Y:S01]  /*5a40*/  HMMA.16816.F32.BF16 R36, R96, R40, R56 ;  /* 0x000000286024723c */ /* 0x000fe20000041838 */
[----:B------:R-:W-:Y:S01]  /*5a50*/  LDSM.16.MT88.4 R56, [R171+0x3800] ;  /* 0x00380000ab38783b */ /* 0x000fe20000004200 */
[----:B------:R-:W-:-:S02]  /*5a60*/  FADD.FTZ R2, R156, R0 ;  /* 0x000000009c027221 */ /* 0x000fc40000010000 */
[----:B------:R-:W-:Y:S01]  /*5a70*/  FADD.FTZ R0, R178, R3 ;  /* 0x00000003b2007221 */ /* 0x000fe20000010000 */
[----:B------:R-:W-:Y:S01]  /*5a80*/  IADD3 R3, R154, -0x3, RZ ;  /* 0xfffffffd9a037810 */ /* 0x000fe20007ffe0ff */
[----:B------:R-:W-:Y:S02]  /*5a90*/  FADD.FTZ R2, R160, R2 ;  /* 0x00000002a0027221 */ /* 0x000fe40000010000 */
[----:B------:R-:W-:Y:S01]  /*5aa0*/  HMMA.16816.F32.BF16 R44, R96, R48, R68 ;  /* 0x00000030602c723c */ /* 0x000fe20000041844 */
[----:B------:R-:W-:Y:S01]  /*5ab0*/  ISETP.GE.AND P0, PT, R3, R187, PT ;  /* 0x000000bb0300720c */ /* 0x000fe20003f06270 */
[----:B------:R-:W-:Y:S02]  /*5ac0*/  FADD.FTZ R0, R14, R0 ;  /* 0x000000000e007221 */ /* 0x000fe40000010000 */
[----:B------:R-:W-:Y:S02]  /*5ad0*/  FADD.FTZ R2, R9, R2 ;  /* 0x0000000209027221 */ /* 0x000fe40000010000 */
[----:B------:R-:W-:-:S02]  /*5ae0*/  FADD.FTZ R0, R13, R0 ;  /* 0x000000000d007221 */ /* 0x000fc40000010000 */
[C---:B------:R-:W-:Y:S01]  /*5af0*/  HMMA.16816.F32.BF16 R40, R96.reuse, R42, R64 ;  /* 0x0000002a6028723c */ /* 0x040fe20000041840 */
[----:B------:R-:W1:Y:S01]  /*5b00*/  LDSM.16.MT88.4 R64, [R211+0x3800] ;  /* 0x00380000d340783b */ /* 0x000e620000004200 */
[----:B------:R-:W-:Y:S02]  /*5b10*/  FADD.FTZ R2, R10, R2 ;  /* 0x000000020a027221 */ /* 0x000fe40000010000 */
[----:B------:R-:W-:Y:S02]  /*5b20*/  FADD.FTZ R0, R12, R0 ;  /* 0x000000000c007221 */ /* 0x000fe40000010000 */
[----:B------:R-:W-:Y:S02]  /*5b30*/  FADD.FTZ R2, R8, R2 ;  /* 0x0000000208027221 */ /* 0x000fe40000010000 */
[----:B------:R-:W-:Y:S01]  /*5b40*/  HMMA.16816.F32.BF16 R48, R96, R50, R72 ;  /* 0x000000326030723c */ /* 0x000fe20000041848 */
[----:B------:R-:W2:Y:S01]  /*5b50*/  LDSM.16.MT88.4 R72, [R170+0x5800] ;  /* 0x00580000aa48783b */ /* 0x000ea20000004200 */
[----:B------:R-:W-:-:S02]  /*5b60*/  FADD.FTZ R179, R179, R0 ;  /* 0x00000000b3b37221 */ /* 0x000fc40000010000 */
[----:B------:R-:W-:-:S04]  /*5b70*/  FADD.FTZ R184, R184, R2 ;  /* 0x00000002b8b87221 */ /* 0x000fc80000010000 */
[C---:B------:R-:W-:Y:S08]  /*5b80*/  HMMA.16816.F32.BF16 R108, R96.reuse, R104, R108 ;  /* 0x00000068606c723c */ /* 0x040ff0000004186c */
[C---:B------:R-:W-:Y:S08]  /*5b90*/  HMMA.16816.F32.BF16 R104, R96.reuse, R106, R52 ;  /* 0x0000006a6068723c */ /* 0x040ff00000041834 */
        /* <DEDUP_REMOVED lines=8> */
[C---:B------:R-:W-:Y:S08]  /*5c20*/  HMMA.16816.F32.BF16 R52, R96.reuse, R56, R148 ;  /* 0x000000386034723c */ /* 0x040ff00000041894 */
[C---:B------:R-:W-:Y:S08]  /*5c30*/  HMMA.16816.F32.BF16 R128, R96.reuse, R130, R24 ;  /* 0x000000826080723c */ /* 0x040ff00000041818 */
[C---:B-1----:R-:W-:Y:S08]  /*5c40*/  HMMA.16816.F32.BF16 R84, R96.reuse, R88, R92 ;  /* 0x000000586054723c */ /* 0x042ff0000004185c */
[C---:B--2---:R-:W-:Y:S08]  /*5c50*/  HMMA.16816.F32.BF16 R76, R96.reuse, R80, R144 ;  /* 0x00000050604c723c */ /* 0x044ff00000041890 */
[C---:B------:R-:W-:Y:S08]  /*5c60*/  HMMA.16816.F32.BF16 R120, R96.reuse, R122, R28 ;  /* 0x0000007a6078723c */ /* 0x040ff0000004181c */
[C---:B------:R-:W-:Y:S08]  /*5c70*/  HMMA.16816.F32.BF16 R56, R96.reuse, R58, R140 ;  /* 0x0000003a6038723c */ /* 0x040ff0000004188c */
[C---:B------:R-:W-:Y:S08]  /*5c80*/  HMMA.16816.F32.BF16 R80, R96.reuse, R82, R136 ;  /* 0x000000526050723c */ /* 0x040ff00000041888 */
[C---:B------:R-:W-:Y:S08]  /*5c90*/  HMMA.16816.F32.BF16 R88, R96.reuse, R90, R32 ;  /* 0x0000005a6058723c */ /* 0x040ff00000041820 */
[C---:B------:R-:W-:Y:S08]  /*5ca0*/  HMMA.16816.F32.BF16 R92, R96.reuse, R4, R20 ;  /* 0x00000004605c723c */ /* 0x040ff00000041814 */
[----:B------:R-:W-:Y:S01]  /*5cb0*/  HMMA.16816.F32.BF16 R96, R96, R6, R16 ;  /* 0x000000066060723c */ /* 0x000fe20000041810 */
[----:B------:R-:W-:Y:S07]  /*5cc0*/  @!UPT UIADD3 URZ, URZ, URZ, URZ ;  /* 0x0000003f3f3ff290 */ /* 0x000fee000fffe03f */
[----:B------:R-:W-:Y:S11]  /*5cd0*/  @!P0 BRA `(.L_x_1585) ;  /* 0x000004e000008947 */ /* 0x000ff60003800000 */
[----:B------:R-:W-:Y:S01]  /*5ce0*/  IMAD.MOV.U32 R157, RZ, RZ, c[0x0][0x2b8] ;  /* 0x0000ae00ff9d7624 */ /* 0x000fe200078e00ff */
[----:B------:R-:W-:Y:S01]  /*5cf0*/  IADD3 R0, R154, -0x1, RZ ;  /* 0xffffffff9a007810 */ /* 0x000fe20007ffe0ff */
[----:B------:R-:W-:-:S03]  /*5d00*/  IMAD.MOV.U32 R173, RZ, RZ, RZ ;  /* 0x000000ffffad7224 */ /* 0x000fc600078e00ff */
[----:B------:R-:W-:Y:S01]  /*5d10*/  ISETP.NE.AND P1, PT, R157, 0x1, PT ;  /* 0x000000019d00780c */ /* 0x000fe20003f25270 */
[----:B------:R-:W-:-:S05]  /*5d20*/  IMAD R0, R0, 0x40, R192 ;  /* 0x0000004000007824 */ /* 0x000fca00078e02c0 */
        /* <DEDUP_REMOVED lines=9> */
[----:B------:R-:W-:Y:S01]  /*5dc0*/  IMAD.MOV R0, RZ, RZ, -R0 ;  /* 0x000000ffff007224 */ /* 0x000fe200078e0a00 */
[----:B------:R-:W-:Y:S01]  /*5dd0*/  SHF.R.S32.HI R157, RZ, 0x1f, R186 ;  /* 0x0000001fff9d7819 */ /* 0x000fe200000114ba */
[----:B------:R-:W-:Y:S01]  /*5de0*/  IMAD.SHL.U32 R18, R186, 0x2, RZ ;  /* 0x00000002ba127824 */ /* 0x000fe200078e00ff */
[----:B------:R-:W-:Y:S01]  /*5df0*/  SHF.R.S32.HI R7, RZ, 0x1f, R185 ;  /* 0x0000001fff077819 */ /* 0x000fe200000114b9 */
[----:B------:R-:W-:Y:S01]  /*5e00*/  IMAD R174, R0, c[0x0][0x2b8], R2 ;  /* 0x0000ae0000ae7a24 */ /* 0x000fe200078e0202 */
[----:B------:R-:W-:Y:S01]  /*5e10*/  SHF.R.S32.HI R6, RZ, 0x1f, R177 ;  /* 0x0000001fff067819 */ /* 0x000fe200000114b1 */
[----:B------:R-:W-:Y:S01]  /*5e20*/  IMAD.SHL.U32 R17, R185, 0x2, RZ ;  /* 0x00000002b9117824 */ /* 0x000fe200078e00ff */
[----:B------:R-:W-:Y:S01]  /*5e30*/  SHF.L.U64.HI R15, R186, 0x1, R157 ;  /* 0x00000001ba0f7819 */ /* 0x000fe2000001029d */
[----:B------:R-:W-:Y:S01]  /*5e40*/  IMAD.WIDE.U32 R2, R174, c[0x0][0x1e0], RZ ;  /* 0x00007800ae027a25 */ /* 0x000fe200078e00ff */
[----:B------:R-:W-:-:S02]  /*5e50*/  SHF.R.S32.HI R0, RZ, 0x1f, R174 ;  /* 0x0000001fff007819 */ /* 0x000fc400000114ae */
[----:B------:R-:W-:Y:S01]  /*5e60*/  SHF.L.U64.HI R14, R185, 0x1, R7 ;  /* 0x00000001b90e7819 */ /* 0x000fe20000010207 */
[C---:B------:R-:W-:Y:S01]  /*5e70*/  IMAD.SHL.U32 R16, R177.reuse, 0x2, RZ ;  /* 0x00000002b1107824 */ /* 0x040fe200078e00ff */
[----:B------:R-:W-:Y:S01]  /*5e80*/  SHF.L.U64.HI R13, R177, 0x1, R6 ;  /* 0x00000001b10d7819 */ /* 0x000fe20000010206 */
        /* <DEDUP_REMOVED lines=13> */
.L_x_1674:
[----:B------:R-:W-:Y:S05]  /*5f60*/  BRA.DIV ~URZ, `(.L_x_1587) ;  /* 0x00008a227f007947 */ /* 0x000fea000b800000 */
[----:B------:R-:W3:Y:S01]  /*5f70*/  SHFL.IDX PT, R0, R12, RZ, 0x181f ;  /* 0x00181fff0c007589 */ /* 0x000ee200000e0000 */
[----:B------:R-:W-:Y:S01]  /*5f80*/  IMAD.MOV.U32 R5, RZ, RZ, R252 ;  /* 0x000000ffff057224 */ /* 0x000fe200078e00fc */
[----:B------:R-:W-:Y:S02]  /*5f90*/  SEL R11, RZ, 0x10, P5 ;  /* 0x00000010ff0b7807 */ /* 0x000fe40002800000 */
[C---:B---3--:R-:W-:Y:S02]  /*5fa0*/  IADD3 R2, P0, R0.reuse, R16, RZ ;  /* 0x0000001000027210 */ /* 0x048fe40007f1e0ff */
[----:B------:R-:W-:-:S03]  /*5fb0*/  IADD3 R8, P1, R0, R17, RZ ;  /* 0x0000001100087210 */ /* 0x000fc60007f3e0ff */
[----:B--2---:R-:W-:Y:S01]  /*5fc0*/  IMAD.X R3, R4, 0x1, R13, P0 ;  /* 0x0000000104037824 */ /* 0x004fe200000e060d */
[----:B------:R-:W-:Y:S01]  /*5fd0*/  IADD3 R6, P0, R0, R18, RZ ;  /* 0x0000001200067210 */ /* 0x000fe20007f1e0ff */
[C---:B------:R-:W-:Y:S01]  /*5fe0*/  IMAD.X R9, R4.reuse, 0x1, R14, P1 ;  /* 0x0000000104097824 */ /* 0x040fe200008e060e */
[----:B------:R-:W2:Y:S03]  /*5ff0*/  SHFL.IDX PT, R0, R12, 0x1, 0x181f ;  /* 0x00381f000c007f89 */ /* 0x000ea600000e0000 */
[----:B------:R-:W-:Y:S01]  /*6000*/  IMAD.X R7, R4, 0x1, R15, P0 ;  /* 0x0000000104077824 */ /* 0x000fe200000e060f */
[----:B------:R-:W-:Y:S01]  /*6010*/  @!PT LDS RZ, [RZ] ;  /* 0x00000000fffff984 */ /* 0x000fe20000000800 */
[----:B------:R3:W-:Y:S04]  /*6020*/  LDGSTS.E.BYPASS.LTC128B.128 [R188+0xc100], [R2.64], !P5 ;  /* 0x0c10000002bc7fae */ /* 0x0007e8000e901d46 */
[----:B------:R3:W-:Y:S04]  /*6030*/  LDGSTS.E.BYPASS.LTC128B.128 [R188+0xe100], [R8.64], !P4 ;  /* 0x0e10000008bc7fae */ /* 0x0007e8000e101d46 */
[----:B------:R3:W-:Y:S04]  /*6040*/  LDGSTS.E.BYPASS.LTC128B.128 [R188+0x10100], [R6.64], !P6 ;  /* 0x1010000006bc7fae */ /* 0x0007e8000f101d46 */
[----:B------:R4:W1:Y:S02]  /*6050*/  SHFL.IDX PT, R4, R10, 0x1, 0x181f ;  /* 0x00381f000a047f89 */ /* 0x00086400000e0000 */
[----:B-1--4-:R-:W-:-:S02]  /*6060*/  SEL R10, RZ, 0x10, P4 ;  /* 0x00000010ff0a7807 */ /* 0x012fc40002000000 */
.L_x_1675:
[----:B--23--:R-:W-:Y:S02]  /*6070*/  IADD3 R2, -R11, 0x10, RZ ;  /* 0x000000100b027810 */ /* 0x00cfe40007ffe1ff */
[----:B------:R-:W-:-:S02]  /*6080*/  IADD3 R3, -R10, 0x10, RZ ;  /* 0x000000100a037810 */ /* 0x000fc40007ffe1ff */
[----:B------:R-:W-:-:S04]  /*6090*/  LOP3.LUT R2, R2, 0xf, RZ, 0xc0, !PT ;  /* 0x0000000f02027812 */ /* 0x000fc800078ec0ff */
[----:B------:R-:W-:Y:S02]  /*60a0*/  IADD3 R8, P1, P0, R2, R0, R16 ;  /* 0x0000000002087210 */ /* 0x000fe4000783e010 */
[----:B------:R-:W-:Y:S02]  /*60b0*/  LOP3.LUT R2, R3, 0xf, RZ, 0xc0, !PT ;  /* 0x0000000f03027812 */ /* 0x000fe400078ec0ff */
[----:B------:R-:W-:Y:S02]  /*60c0*/  IADD3 R3, -R5, 0x10, RZ ;  /* 0x0000001005037810 */ /* 0x000fe40007ffe1ff */
[----:B------:R-:W-:Y:S02]  /*60d0*/  IADD3.X R9, RZ, R4, R13, P1, P0 ;  /* 0x00000004ff097210 */ /* 0x000fe40000fe040d */
        /* <DEDUP_REMOVED lines=14> */
.L_x_1585:
[----:B------:R-:W-:Y:S05]  /*61c0*/  BSYNC B0 ;  /* 0x0000000000007941 */ /* 0x000fea0003800000 */
.L_x_1584:
[----:B------:R-:W-:Y:S01]  /*61d0*/  IADD3 R0, R154, -0x2, RZ ;  /* 0xfffffffe9a007810 */ /* 0x000fe20007ffe0ff */
[----:B------:R-:W0:Y:S03]  /*61e0*/  LDGDEPBAR ;  /* 0x00000000000079af */ /* 0x000e260000000000 */
[----:B------:R-:W-:-:S13]  /*61f0*/  ISETP.GE.AND P0, PT, R0, R187, PT ;  /* 0x000000bb0000720c */ /* 0x000fda0003f06270 */
[----:B------:R-:W-:Y:S05]  /*6200*/  @!P0 BRA `(.L_x_1588) ;  /* 0x000032d000008947 */ /* 0x000fea0003800000 */
[----:B------:R-:W-:Y:S01]  /*6210*/  MOV R175, R0 ;  /* 0x0000000000af7202 */ /* 0x000fe20000000f00 */
[----:B------:R-:W-:Y:S01]  /*6220*/  IMAD.MOV.U32 R0, RZ, RZ, R101 ;  /* 0x000000ffff007224 */ /* 0x000fe200078e0065 */
[----:B------:R-:W-:Y:S01]  /*6230*/  MOV R102, R100 ;  /* 0x0000006400667202 */ /* 0x000fe20000000f00 */
[----:B------:R-:W-:Y:S01]  /*6240*/  IMAD.MOV.U32 R161, RZ, RZ, 0x1 ;  /* 0x00000001ffa17424 */ /* 0x000fe200078e00ff */
[----:B------:R-:W-:Y:S02]  /*6250*/  MOV R176, RZ ;  /* 0x000000ff00b07202 */ /* 0x000fe40000000f00 */
.L_x_1598:
[----:B------:R-:W-:Y:S04]  /*6260*/  DEPBAR.LE SB0, 0x2 ;  /* 0x000080800000791a */ /* 0x000fe80000000000 */
[----:B------:R-:W-:Y:S01]  /*6270*/  WARPSYNC 0xffffffff ;  /* 0xffffffff00007948 */ /* 0x000fe20003800000 */
[----:B------:R-:W-:Y:S01]  /*6280*/  BAR.SYNC.DEFER_BLOCKING 0x0 ;  /* 0x0000000000007b1d */ /* 0x000fe20000010000 */
[----:B------:R-:W-:Y:S01]  /*6290*/  IMAD R160, R161, 0x6000, RZ ;  /* 0x00006000a1a07824 */ /* 0x000fe200078e02ff */
[----:B------:R-:W-:Y:S04]  /*62a0*/  ISETP.GE.AND P0, PT, R187, R175, PT ;  /* 0x000000afbb00720c */ /* 0x000fe80003f06270 */
[----:B------:R-:W-:Y:S04]  /*62b0*/  IADD3 R100, R169, R160, RZ ;  /* 0x000000a0a9647210 */ /* 0x000fe80007ffe0ff */
[----:B------:R-:W-:Y:S01]  /*62c0*/  IADD3 R103, R167, R100, RZ ;  /* 0x00000064a7677210 */ /* 0x000fe20007ffe0ff */
[----:B------:R2:W3:Y:S01]  /*62d0*/  LDSM.16.M88.4 R32, [R163] ;  /* 0x00000000a320783b */ /* 0x0004e20000000200 */
[----:B------:R-:W-:Y:S03]  /*62e0*/  BSSY B0, `(.L_x_1589) ;  /* 0x000004b000007945 */ /* 0x000fe60003800000 */
[----:B-1----:R2:W1:Y:S04]  /*62f0*/  LDSM.16.M88.4 R8, [R100] ;  /* 0x000000006408783b */ /* 0x0024680000000200 */
        /* <DEDUP_REMOVED lines=9> */
[----:B------:R-:W-:Y:S01]  /*6390*/  IMAD.SHL.U32 R29, R186, 0x2, RZ ;  /* 0x00000002ba1d7824 */ /* 0x000fe200078e00ff */
[----:B------:R-:W-:Y:S01]  /*63a0*/  SHF.R.S32.HI R2, RZ, 0x1f, R174 ;  /* 0x0000001fff027819 */ /* 0x000fe200000114ae */
[----:B------:R-:W-:Y:S01]  /*63b0*/  IMAD.SHL.U32 R28, R185, 0x2, RZ ;  /* 0x00000002b91c7824 */ /* 0x000fe200078e00ff */
[----:B------:R-:W-:Y:S01]  /*63c0*/  SHF.R.S32.HI R5, RZ, 0x1f, R173 ;  /* 0x0000001fff057819 */ /* 0x000fe200000114ad */
[----:B------:R-:W-:Y:S01]  /*63d0*/  IMAD.SHL.U32 R23, R177, 0x2, RZ ;  /* 0x00000002b1177824 */ /* 0x000fe200078e00ff */
[----:B------:R-:W-:Y:S01]  /*63e0*/  SHF.R.S32.HI R6, RZ, 0x1f, R186 ;  /* 0x0000001fff067819 */ /* 0x000fe200000114ba */
[----:B------:R-:W-:Y:S01]  /*63f0*/  IMAD R4, R2, c[0x0][0x208], RZ ;  /* 0x0000820002047a24 */ /* 0x000fe200078e02ff */
[----:B------:R-:W-:Y:S01]  /*6400*/  SHF.R.S32.HI R7, RZ, 0x1f, R185 ;  /* 0x0000001fff077819 */ /* 0x000fe200000114b9 */
[----:B------:R-:W-:Y:S01]  /*6410*/  IMAD.WIDE.U32 R2, R174, c[0x0][0x208], RZ ;  /* 0x00008200ae027a25 */ /* 0x000fe200078e00ff */
[----:B------:R-:W-:Y:S02]  /*6420*/  SHF.L.U64.HI R22, R186, 0x1, R6 ;  /* 0x00000001ba167819 */ /* 0x000fe40000010206 */
[----:B------:R-:W-:Y:S01]  /*6430*/  SHF.R.S32.HI R6, RZ, 0x1f, R177 ;  /* 0x0000001fff067819 */ /* 0x000fe200000114b1 */
[----:B------:R-:W-:Y:S01]  /*6440*/  IMAD R4, R174, c[0x0][0x20c], R4 ;  /* 0x00008300ae047a24 */ /* 0x000fe200078e0204 */
[----:B------:R-:W-:Y:S02]  /*6450*/  SHF.L.U64.HI R21, R185, 0x1, R7 ;  /* 0x00000001b9157819 */ /* 0x000fe40000010207 */
[----:B------:R-:W-:Y:S01]  /*6460*/  SHF.L.U64.HI R20, R177, 0x1, R6 ;  /* 0x00000001b1147819 */ /* 0x000fe20000010206 */
[----:B------:R-:W-:Y:S02]  /*6470*/  IMAD.IADD R3, R3, 0x1, R4 ;  /* 0x0000000103037824 */ /* 0x000fe400078e0204 */
[----:B------:R-:W-:Y:S02]  /*6480*/  IMAD R4, R5, c[0x0][0x218], RZ ;  /* 0x0000860005047a24 */ /* 0x000fe400078e02ff */
[C---:B------:R-:W-:Y:S04]  /*6490*/  IMAD.WIDE.U32 R2, R173.reuse, c[0x0][0x218], R2 ;  /* 0x00008600ad027a25 */ /* 0x040fe800078e0002 */
[----:B------:R-:W-:Y:S01]  /*64a0*/  IMAD R4, R173, c[0x0][0x21c], R4 ;  /* 0x00008700ad047a24 */ /* 0x000fe200078e0204 */
[----:B------:R-:W-:Y:S04]  /*64b0*/  IADD3 R2, P0, R196, R2, RZ ;  /* 0x00000002c4027210 */ /* 0x000fe80007f1e0ff */
[----:B------:R-:W-:Y:S02]  /*64c0*/  IADD3.X R3, R199, R3, R4, P0, !PT ;  /* 0x00000003c7037210 */ /* 0x000fe400007fe404 */
[C---:B------:R-:W-:Y:S04]  /*64d0*/  LEA R13, P0, R2.reuse, c[0x0][0x1f8], 0x1 ;  /* 0x00007e00020d7a11 */ /* 0x040fe800078008ff */
[----:B------:R-:W-:Y:S01]  /*64e0*/  LEA.HI.X R12, R2, c[0x0][0x1fc], R3, 0x1, P0 ;  /* 0x00007f00020c7a11 */ /* 0x000fe200000f0c03 */
[----:B------:R-:W-:-:S06]  /*64f0*/  BRA.DIV ~URZ, `(.L_x_1591) ;  /* 0x000086a27f007947 */ /* 0x000fcc000b800000 */
[----:B------:R2:W4:Y:S02]  /*6500*/  SHFL.IDX PT, R5, R12, RZ, 0x181f ;  /* 0x00181fff0c057589 */ /* 0x00052400000e0000 */
.L_x_1676:
[----:B------:R-:W-:-:S05]  /*6510*/  BRA.DIV ~URZ, `(.L_x_1592) ;  /* 0x000086f27f007947 */ /* 0x000fca000b800000 */
[----:B------:R-:W5:Y:S01]  /*6520*/  SHFL.IDX PT, R2, R13, RZ, 0x181f ;  /* 0x00181fff0d027589 */ /* 0x000f6200000e0000 */
[----:B------:R-:W-:Y:S01]  /*6530*/  IMAD R4, R176, 0x6000, R204 ;  /* 0x00006000b0047824 */ /* 0x000fe200078e02cc */
[----:B------:R-:W-:Y:S02]  /*6540*/  SEL R15, RZ, 0x10, P4 ;  /* 0x00000010ff0f7807 */ /* 0x000fe40002000000 */
[----:B------:R-:W-:Y:S02]  /*6550*/  SEL R14, RZ, 0x10, P6 ;  /* 0x00000010ff0e7807 */ /* 0x000fe40003000000 */
[C---:B-----5:R-:W-:Y:S05]  /*6560*/  IADD3 R6, P0, R2.reuse, R23, RZ ;  /* 0x0000001702067210 */ /* 0x060fea0007f1e0ff */
[C---:B----4-:R-:W-:Y:S05]  /*6570*/  IMAD.X R7, R5.reuse, 0x1, R20, P0 ;  /* 0x0000000105077824 */ /* 0x050fea00000e0614 */
[----:B------:R-:W-:Y:S01]  /*6580*/  @!PT LDS RZ, [RZ] ;  /* 0x00000000fffff984 */ /* 0x000fe20000000800 */
[----:B------:R-:W-:Y:S01]  /*6590*/  @!PT LDS RZ, [RZ] ;  /* 0x00000000fffff984 */ /* 0x000fe20000000800 */
[----:B------:R4:W-:Y:S02]  /*65a0*/  LDGSTS.E.BYPASS.LTC128B.128 [R4], [R6.64], !P5 ;  /* 0x0000000006047fae */ /* 0x0009e4000e901d46 */
[C---:B----4-:R-:W-:Y:S05]  /*65b0*/  IADD3 R6, P0, R2.reuse, R28, RZ ;  /* 0x0000001c02067210 */ /* 0x050fea0007f1e0ff */
[C---:B------:R-:W-:Y:S01]  /*65c0*/  IMAD.X R7, R5.reuse, 0x1, R21, P0 ;  /* 0x0000000105077824 */ /* 0x040fe200000e0615 */
[----:B------:R-:W-:Y:S04]  /*65d0*/  IADD3 R2, P0, R2, R29, RZ ;  /* 0x0000001d02027210 */ /* 0x000fe80007f1e0ff */
[----:B------:R4:W-:Y:S01]  /*65e0*/  LDGSTS.E.BYPASS.LTC128B.128 [R4+0x2000], [R6.64], !P4 ;  /* 0x0200000006047fae */ /* 0x0009e2000e101d46 */
[----:B------:R-:W-:Y:S03]  /*65f0*/  IMAD.X R3, R5, 0x1, R22, P0 ;  /* 0x0000000105037824 */ /* 0x000fe600000e0616 */
[----:B------:R2:W3:Y:S04]  /*6600*/  SHFL.IDX PT, R5, R12, 0x1, 0x181f ;  /* 0x00381f000c057f89 */ /* 0x0004e800000e0000 */
[----:B------:R5:W-:Y:S01]  /*6610*/  LDGSTS.E.BYPASS.LTC128B.128 [R4+0x4000], [R2.64], !P6 ;  /* 0x0400000002047fae */ /* 0x000be2000f101d46 */
[----:B----4-:R-:W-:Y:S03]  /*6620*/  SEL R6, RZ, 0x10, P5 ;  /* 0x00000010ff067807 */ /* 0x010fe60002800000 */
[----:B-----5:R2:W4:Y:S04]  /*6630*/  SHFL.IDX PT, R2, R13, 0x1, 0x181f ;  /* 0x00381f000d027f89 */ /* 0x02052800000e0000 */
.L_x_1677:
[C---:B---3--:R-:W-:Y:S02]  /*6640*/  IADD3 R3, -R6.reuse, 0x10, RZ ;  /* 0x0000001006037810 */ /* 0x048fe40007ffe1ff */
[----:B------:R-:W-:Y:S02]  /*6650*/  ISETP.NE.U32.AND P2, PT, R6, RZ, PT ;  /* 0x000000ff0600720c */ /* 0x000fe40003f45070 */
[----:B------:R-:W-:Y:S04]  /*6660*/  LOP3.LUT R3, R3, 0xf, RZ, 0xc0, !PT ;  /* 0x0000000f03037812 */ /* 0x000fe800078ec0ff */
[-C--:B--2-4-:R-:W-:Y:S02]  /*6670*/  IADD3 R12, P1, P0, R3, R2.reuse, R23 ;  /* 0x00000002030c7210 */ /* 0x094fe4000783e017 */
[----:B------:R-:W-:Y:S02]  /*6680*/  IADD3 R3, -R15, 0x10, RZ ;  /* 0x000000100f037810 */ /* 0x000fe40007ffe1ff */
[-C--:B------:R-:W-:Y:S02]  /*6690*/  IADD3.X R13, RZ, R5.reuse, R20, P1, P0 ;  /* 0x00000005ff0d7210 */ /* 0x080fe40000fe0414 */
[----:B------:R-:W-:Y:S03]  /*66a0*/  LOP3.LUT R3, R3, 0xf, RZ, 0xc0, !PT ;  /* 0x0000000f03037812 */ /* 0x000fe600078ec0ff */
[----:B------:R-:W-:Y:S01]  /*66b0*/  @!PT LDS RZ, [RZ] ;  /* 0x00000000fffff984 */ /* 0x000fe20000000800 */
[----:B------:R-:W-:Y:S01]  /*66c0*/  @!PT LDS RZ, [RZ] ;  /* 0x00000000fffff984 */ /* 0x000fe20000000800 */
[----:B------:R-:W-:Y:S01]  /*66d0*/  @!PT LDS RZ, [RZ] ;  /* 0x00000000fffff984 */ /* 0x000fe20000000800 */
[----:B------:R2:W-:Y:S01]  /*66e0*/  LDGSTS.E.BYPASS.LTC128B.128.ZFILL [R4+0x1000], [R12.64], P2 ;  /* 0x010000000c047fae */ /* 0x0005e20009141d46 */
[-C--:B------:R-:W-:Y:S02]  /*66f0*/  IADD3 R6, P1, P0, R3, R2.reuse, R28 ;  /* 0x0000000203067210 */ /* 0x080fe4000783e01c */
[C---:B------:R-:W-:Y:S02]  /*6700*/  IADD3 R3, -R14.reuse, 0x10, RZ ;  /* 0x000000100e037810 */ /* 0x040fe40007ffe1ff */
[-C--:B------:R-:W-:Y:S02]  /*6710*/  IADD3.X R7, RZ, R5.reuse, R21, P1, P0 ;  /* 0x00000005ff077210 */ /* 0x080fe40000fe0415 */
[----:B------:R-:W-:Y:S04]  /*6720*/  LOP3.LUT R3, R3, 0xf, RZ, 0xc0, !PT ;  /* 0x0000000f03037812 */ /* 0x000fe800078ec0ff */
[----:B------:R-:W-:Y:S04]  /*6730*/  IADD3 R2, P1, P0, R3, R2, R29 ;  /* 0x0000000203027210 */ /* 0x000fe8000783e01d */
[----:B------:R-:W-:Y:S02]  /*6740*/  IADD3.X R3, RZ, R5, R22, P1, P0 ;  /* 0x00000005ff037210 */ /* 0x000fe40000fe0416 */
[----:B------:R-:W-:Y:S02]  /*6750*/  ISETP.NE.U32.AND P1, PT, R15, RZ, PT ;  /* 0x000000ff0f00720c */ /* 0x000fe40003f25070 */
[----:B------:R-:W-:Y:S11]  /*6760*/  ISETP.NE.U32.AND P0, PT, R14, RZ, PT ;  /* 0x000000ff0e00720c */ /* 0x000ff60003f05070 */
[----:B------:R2:W-:Y:S04]  /*6770*/  LDGSTS.E.BYPASS.LTC128B.128.ZFILL [R4+0x3000], [R6.64], P1 ;  /* 0x0300000006047fae */ /* 0x0005e80008941d46 */
[----:B------:R2:W-:Y:S02]  /*6780*/  LDGSTS.E.BYPASS.LTC128B.128.ZFILL [R4+0x5000], [R2.64], P0 ;  /* 0x0500000002047fae */ /* 0x0005e40008141d46 */
.L_x_1590:
[----:B------:R-:W-:Y:S05]  /*6790*/  BSYNC B0 ;  /* 0x0000000000007941 */ /* 0x000fea0003800000 */
.L_x_1589:
[----:B------:R-:W0:Y:S01]  /*67a0*/  LDGDEPBAR ;  /* 0x00000000000079af */ /* 0x000e220000000000 */
[----:B------:R-:W-:Y:S01]  /*67b0*/  WARPSYNC 0xffffffff ;  /* 0xffffffff00007948 */ /* 0x000fe20003800000 */
[C---:B-123--:R-:W-:Y:S01]  /*67c0*/  HMMA.16816.F32.BF16 R4, R32.reuse, R8, RZ ;  /* 0x000000082004723c */ /* 0x04efe200000418ff */
[----:B------:R-:W-:Y:S02]  /*67d0*/  IMAD.MOV.U32 R2, RZ, RZ, 0x40 ;  /* 0x00000040ff027424 */ /* 0x000fe400078e00ff */
[----:B------:R-:W-:Y:S01]  /*67e0*/  LOP3.LUT P0, RZ, R162, 0x4, RZ, 0xc0, !PT ;  /* 0x00000004a2ff7812 */ /* 0x000fe2000780c0ff */
[C-C-:B------:R-:W-:Y:S03]  /*67f0*/  IMAD.IADD R3, R167.reuse, 0x1, R100.reuse ;  /* 0x00000001a7037824 */ /* 0x140fe600078e0264 */
[----:B------:R-:W-:Y:S01]  /*6800*/  SEL R2, R2, 0xffffffc0, !P0 ;  /* 0xffffffc002027807 */ /* 0x000fe20004000000 */
[C---:B------:R-:W-:Y:S01]  /*6810*/  HMMA.16816.F32.BF16 R8, R32.reuse, R10, RZ ;  /* 0x0000000a2008723c */ /* 0x040fe200000418ff */
[----:B------:R-:W-:Y:S03]  /*6820*/  ISETP.GE.AND P0, PT, R176, 0x1, PT ;  /* 0x00000001b000780c */ /* 0x000fe60003f06270 */
[C---:B------:R-:W-:Y:S04]  /*6830*/  IMAD.IADD R101, R2.reuse, 0x1, R100 ;  /* 0x0000000102657824 */ /* 0x040fe800078e0264 */
        /* <DEDUP_REMOVED lines=12> */
[----:B------:R-:W-:Y:S07]  /*6900*/  LDSM.16.M88.4 R148, [R101+0x1000] ;  /* 0x001000006594783b */ /* 0x000fee0000000200 */
[C---:B------:R-:W-:Y:S08]  /*6910*/  HMMA.16816.F32.BF16 R20, R140.reuse, R152, R20 ;  /* 0x000000988c14723c */ /* 0x040ff00000041814 */
[C---:B------:R-:W-:Y:S01]  /*6920*/  HMMA.16816.F32.BF16 R24, R140.reuse, R154, R24 ;  /* 0x0000009a8c18723c */ /* 0x040fe20000041818 */
[----:B------:R-:W-:Y:S07]  /*6930*/  LDSM.16.M88.4 R152, [R3+0x5800] ;  /* 0x005800000398783b */ /* 0x000fee0000000200 */
[C---:B------:R-:W-:Y:S07]  /*6940*/  HMMA.16816.F32.BF16 R28, R140.reuse, R156, R28 ;  /* 0x0000009c8c1c723c */ /* 0x040fee000004181c */
[----:B------:R-:W-:Y:S01]  /*6950*/  IMAD.IADD R156, R2, 0x1, R103 ;  /* 0x00000001029c7824 */ /* 0x000fe200078e0267 */
[----:B------:R-:W-:Y:S01]  /*6960*/  HMMA.16816.F32.BF16 R32, R140, R158, R32 ;  /* 0x0000009e8c20723c */ /* 0x000fe20000041820 */
[----:B------:R-:W2:Y:S03]  /*6970*/  LDSM.16.M88.4 R140, [R101+0x800] ;  /* 0x00080000658c783b */ /* 0x000ea60000000200 */
[----:B------:R-:W-:Y:S04]  /*6980*/  IADD3 R2, R167, R100, R2 ;  /* 0x00000064a7027210 */ /* 0x000fe80007ffe002 */
[C---:B-1----:R-:W-:Y:S08]  /*6990*/  HMMA.16816.F32.BF16 R4, R136.reuse, R144, R4 ;  /* 0x000000908804723c */ /* 0x042ff00000041804 */
[C---:B------:R-:W-:Y:S01]  /*69a0*/  HMMA.16816.F32.BF16 R8, R136.reuse, R146, R8 ;  /* 0x000000928808723c */ /* 0x040fe20000041808 */
[----:B------:R-:W1:Y:S07]  /*69b0*/  LDSM.16.M88.4 R144, [R101+0x1800] ;  /* 0x001800006590783b */ /* 0x000e6e0000000200 */
[C---:B--2---:R-:W-:Y:S08]  /*69c0*/  HMMA.16816.F32.BF16 R12, R136.reuse, R140, R12 ;  /* 0x0000008c880c723c */ /* 0x044ff0000004180c */
[C---:B------:R-:W-:Y:S01]  /*69d0*/  HMMA.16816.F32.BF16 R16, R136.reuse, R142, R16 ;  /* 0x0000008e8810723c */ /* 0x040fe20000041810 */
[----:B------:R-:W-:Y:S07]  /*69e0*/  LDSM.16.M88.4 R140, [R165] ;  /* 0x00000000a58c783b */ /* 0x000fee0000000200 */
[C---:B------:R-:W-:Y:S08]  /*69f0*/  HMMA.16816.F32.BF16 R20, R136.reuse, R148, R20 ;  /* 0x000000948814723c */ /* 0x040ff00000041814 */
[C---:B------:R-:W-:Y:S01]  /*6a00*/  HMMA.16816.F32.BF16 R24, R136.reuse, R150, R24 ;  /* 0x000000968818723c */ /* 0x040fe20000041818 */
[----:B------:R-:W2:Y:S07]  /*6a10*/  LDSM.16.M88.4 R148, [R156] ;  /* 0x000000009c94783b */ /* 0x000eae0000000200 */
[C---:B-1----:R-:W-:Y:S08]  /*6a20*/  HMMA.16816.F32.BF16 R28, R136.reuse, R144, R28 ;  /* 0x00000090881c723c */ /* 0x042ff0000004181c */
[----:B------:R-:W-:Y:S01]  /*6a30*/  HMMA.16816.F32.BF16 R32, R136, R146, R32 ;  /* 0x000000928820723c */ /* 0x000fe20000041820 */
[----:B------:R-:W1:Y:S08]  /*6a40*/  LDSM.16.M88.4 R136, [R156+0x800] ;  /* 0x000800009c88783b */ /* 0x000e700000000200 */
[----:B------:R-:W3:Y:S01]  /*6a50*/  LDSM.16.M88.4 R144, [R156+0x1000] ;  /* 0x001000009c90783b */ /* 0x000ee20000000200 */
[C---:B--2---:R-:W-:Y:S08]  /*6a60*/  HMMA.16816.F32.BF16 R4, R140.reuse, R148, R4 ;  /* 0x000000948c04723c */ /* 0x044ff00000041804 */
[C---:B------:R-:W-:Y:S01]  /*6a70*/  HMMA.16816.F32.BF16 R8, R140.reuse, R150, R8 ;  /* 0x000000968c08723c */ /* 0x040fe20000041808 */
[----:B------:R-:W-:Y:S07]  /*6a80*/  LDSM.16.M88.4 R148, [R163+0x4000] ;  /* 0x00400000a394783b */ /* 0x000fee0000000200 */
[C---:B-1----:R-:W-:Y:S08]  /*6a90*/  HMMA.16816.F32.BF16 R12, R140.reuse, R136, R12 ;  /* 0x000000888c0c723c */ /* 0x042ff0000004180c */
[C---:B------:R-:W-:Y:S01]  /*6aa0*/  HMMA.16816.F32.BF16 R16, R140.reuse, R138, R16 ;  /* 0x0000008a8c10723c */ /* 0x040fe20000041810 */
[----:B------:R-:W1:Y:S07]  /*6ab0*/  LDSM.16.M88.4 R136, [R156+0x1800] ;  /* 0x001800009c88783b */ /* 0x000e6e0000000200 */
[C---:B---3--:R-:W-:Y:S08]  /*6ac0*/  HMMA.16816.F32.BF16 R20, R140.reuse, R144, R20 ;  /* 0x000000908c14723c */ /* 0x048ff00000041814 */
[C---:B------:R-:W-:Y:S01]  /*6ad0*/  HMMA.16816.F32.BF16 R24, R140.reuse, R146, R24 ;  /* 0x000000928c18723c */ /* 0x040fe20000041818 */
[----:B------:R-:W2:Y:S07]  /*6ae0*/  LDSM.16.M88.4 R144, [R100+0x2000] ;  /* 0x002000006490783b */ /* 0x000eae0000000200 */
[C---:B-1----:R-:W-:Y:S08]  /*6af0*/  HMMA.16816.F32.BF16 R28, R140.reuse, R136, R28 ;  /* 0x000000888c1c723c */ /* 0x042ff0000004181c */
[----:B------:R-:W-:Y:S01]  /*6b00*/  HMMA.16816.F32.BF16 R32, R140, R138, R32 ;  /* 0x0000008a8c20723c */ /* 0x000fe20000041820 */
[----:B------:R-:W1:Y:S07]  /*6b10*/  LDSM.16.M88.4 R136, [R100+0x2800] ;  /* 0x002800006488783b */ /* 0x000e6e0000000200 */
[C---:B--2---:R-:W-:Y:S01]  /*6b20*/  HMMA.16816.F32.BF16 R4, R148.reuse, R144, R4 ;  /* 0x000000909404723c */ /* 0x044fe20000041804 */
[----:B------:R-:W2:Y:S07]  /*6b30*/  LDSM.16.M88.4 R140, [R100+0x3000] ;  /* 0x00300000648c783b */ /* 0x000eae0000000200 */
[C---:B------:R-:W-:Y:S01]  /*6b40*/  HMMA.16816.F32.BF16 R8, R148.reuse, R146, R8 ;  /* 0x000000929408723c */ /* 0x040fe20000041808 */
[----:B------:R-:W3:Y:S07]  /*6b50*/  LDSM.16.M88.4 R144, [R100+0x3800] ;  /* 0x003800006490783b */ /* 0x000eee0000000200 */
[C---:B-1----:R-:W-:Y:S08]  /*6b60*/  HMMA.16816.F32.BF16 R12, R148.reuse, R136, R12 ;  /* 0x00000088940c723c */ /* 0x042ff0000004180c */
        /* <DEDUP_REMOVED lines=12> */
[C---:B--2---:R-:W-:Y:S08]  /*6c30*/  HMMA.16816.F32.BF16 R12, R136.reuse, R144, R12 ;  /* 0x00000090880c723c */ /* 0x044ff0000004180c */
[C---:B------:R-:W-:Y:S01]  /*6c40*/  HMMA.16816.F32.BF16 R16, R136.reuse, R146, R16 ;  /* 0x000000928810723c */ /* 0x040fe20000041810 */
[----:B------:R-:W-:Y:S07]  /*6c50*/  LDSM.16.M88.4 R144, [R101+0x2000] ;  /* 0x002000006590783b */ /* 0x000fee0000000200 */
[C---:B-1----:R-:W-:Y:S08]  /*6c60*/  HMMA.16816.F32.BF16 R20, R136.reuse, R140, R20 ;  /* 0x0000008c8814723c */ /* 0x042ff00000041814 */
[C---:B------:R-:W-:Y:S01]  /*6c70*/  HMMA.16816.F32.BF16 R24, R136.reuse, R142, R24 ;  /* 0x0000008e8818723c */ /* 0x040fe20000041818 */
[----:B------:R-:W1:Y:S07]  /*6c80*/  LDSM.16.M88.4 R140, [R166+0x4000] ;  /* 0x00400000a68c783b */ /* 0x000e6e0000000200 */
[C---:B------:R-:W-:Y:S08]  /*6c90*/  HMMA.16816.F32.BF16 R28, R136.reuse, R148, R28 ;  /* 0x00000094881c723c */ /* 0x040ff0000004181c */
        /* <DEDUP_REMOVED lines=28> */
[----:B------:R-:W3:Y:S01]  /*6e60*/  LDSM.16.M88.4 R148, [R100+0x5000] ;  /* 0x005000006494783b */ /* 0x000ee20000000200 */
[C---:B-1----:R-:W-:Y:S08]  /*6e70*/  HMMA.16816.F32.BF16 R4, R140.reuse, R144, R4 ;  /* 0x000000908c04723c */ /* 0x042ff00000041804 */
[C---:B------:R-:W-:Y:S01]  /*6e80*/  HMMA.16816.F32.BF16 R8, R140.reuse, R146, R8 ;  /* 0x000000928c08723c */ /* 0x040fe20000041808 */
[----:B------:R-:W1:Y:S07]  /*6e90*/  LDSM.16.M88.4 R144, [R100+0x5800] ;  /* 0x005800006490783b */ /* 0x000e6e0000000200 */
[C---:B--2---:R-:W-:Y:S08]  /*6ea0*/  HMMA.16816.F32.BF16 R12, R140.reuse, R136, R12 ;  /* 0x000000888c0c723c */ /* 0x044ff0000004180c */
[C---:B------:R-:W-:Y:S01]  /*6eb0*/  HMMA.16816.F32.BF16 R16, R140.reuse, R138, R16 ;  /* 0x0000008a8c10723c */ /* 0x040fe20000041810 */
[----:B------:R-:W-:Y:S07]  /*6ec0*/  LDSM.16.M88.4 R136, [R164+0x8000] ;  /* 0x00800000a488783b */ /* 0x000fee0000000200 */
[C---:B---3--:R-:W-:Y:S08]  /*6ed0*/  HMMA.16816.F32.BF16 R20, R140.reuse, R148, R20 ;  /* 0x000000948c14723c */ /* 0x048ff00000041814 */
[C---:B------:R-:W-:Y:S01]  /*6ee0*/  HMMA.16816.F32.BF16 R24, R140.reuse, R150, R24 ;  /* 0x000000968c18723c */ /* 0x040fe20000041818 */
[----:B------:R-:W2:Y:S07]  /*6ef0*/  LDSM.16.M88.4 R148, [R103+0x4000] ;  /* 0x004000006794783b */ /* 0x000eae0000000200 */
        /* <DEDUP_REMOVED lines=9> */
[----:B------:R-:W-:Y:S07]  /*6f90*/  LDSM.16.M88.4 R140, [R166+0x8000] ;  /* 0x00800000a68c783b */ /* 0x000fee0000000200 */
[C---:B---3--:R-:W-:Y:S08]  /*6fa0*/  HMMA.16816.F32.BF16 R20, R136.reuse, R144, R20 ;  /* 0x000000908814723c */ /* 0x048ff00000041814 */
        /* <DEDUP_REMOVED lines=13> */
[C---:B------:R-:W-:Y:S01]  /*7080*/  HMMA.16816.F32.BF16 R24, R140.reuse, R138, R24 ;  /* 0x0000008a8c18723c */ /* 0x040fe20000041818 */
[----:B------:R-:W2:Y:S07]  /*7090*/  LDSM.16.M88.4 R136, [R2+0x4800] ;  /* 0x004800000288783b */ /* 0x000eae0000000200 */
[C---:B-1----:R-:W-:Y:S08]  /*70a0*/  HMMA.16816.F32.BF16 R28, R140.reuse, R144, R28 ;  /* 0x000000908c1c723c */ /* 0x042ff0000004181c */
[----:B------:R-:W-:Y:S08]  /*70b0*/  HMMA.16816.F32.BF16 R32, R140, R146, R32 ;  /* 0x000000928c20723c */ /* 0x000ff00000041820 */
[C---:B---3--:R-:W-:Y:S08]  /*70c0*/  HMMA.16816.F32.BF16 R4, R148.reuse, R152, R4 ;  /* 0x000000989404723c */ /* 0x048ff00000041804 */
[C---:B------:R-:W-:Y:S08]  /*70d0*/  HMMA.16816.F32.BF16 R8, R148.reuse, R154, R8 ;  /* 0x0000009a9408723c */ /* 0x040ff00000041808 */
[C---:B--2---:R-:W-:Y:S08]  /*70e0*/  HMMA.16816.F32.BF16 R12, R148.reuse, R136, R12 ;  /* 0x00000088940c723c */ /* 0x044ff0000004180c */
[----:B------:R-:W-:Y:S01]  /*70f0*/  FMUL.FTZ R3, R4, c[0x0][0x320] ;  /* 0x0000c80004037a20 */ /* 0x000fe20000410000 */
[C---:B------:R-:W-:Y:S03]  /*7100*/  HMMA.16816.F32.BF16 R16, R148.reuse, R138, R16 ;  /* 0x0000008a9410723c */ /* 0x040fe60000041810 */
[----:B------:R1:W-:Y:S04]  /*7110*/  MUFU.TANH R143, R3 ;  /* 0x00000003008f7308 */ /* 0x0003e80000002400 */
[----:B------:R-:W-:Y:S02]  /*7120*/  FMUL.FTZ R9, R9, c[0x0][0x320] ;  /* 0x0000c80009097a20 */ /* 0x000fe40000410000 */
[----:B------:R-:W-:Y:S04]  /*7130*/  FMUL.FTZ R11, R11, c[0x0][0x320] ;  /* 0x0000c8000b0b7a20 */ /* 0x000fe80000410000 */
[----:B------:R-:W-:Y:S10]  /*7140*/  MUFU.TANH R142, R9 ;  /* 0x00000009008e7308 */ /* 0x000ff40000002400 */
[----:B------:R-:W-:Y:S01]  /*7150*/  MUFU.TANH R152, R11 ;  /* 0x0000000b00987308 */ /* 0x000fe20000002400 */
[----:B-1----:R-:W-:Y:S09]  /*7160*/  FMUL.FTZ R3, R6, c[0x0][0x320] ;  /* 0x0000c80006037a20 */ /* 0x002ff20000410000 */
[----:B------:R1:W2:Y:S02]  /*7170*/  MUFU.TANH R154, R3 ;  /* 0x00000003009a7308 */ /* 0x0002a40000002400 */
[----:B-1----:R-:W-:Y:S08]  /*7180*/  FMUL.FTZ R3, R5, c[0x0][0x320] ;  /* 0x0000c80005037a20 */ /* 0x002ff00000410000 */
[----:B------:R1:W-:Y:S02]  /*7190*/  MUFU.TANH R147, R3 ;  /* 0x0000000300937308 */ /* 0x0003e40000002400 */
[----:B-1----:R-:W-:Y:S02]  /*71a0*/  FMUL.FTZ R3, R7, c[0x0][0x320] ;  /* 0x0000c80007037a20 */ /* 0x002fe40000410000 */
[----:B------:R-:W1:Y:S06]  /*71b0*/  LDSM.16.M88.4 R4, [R2+0x5000] ;  /* 0x005000000204783b */ /* 0x000e6c0000000200 */
[----:B------:R3:W4:Y:S02]  /*71c0*/  MUFU.TANH R155, R3 ;  /* 0x00000003009b7308 */ /* 0x0007240000002400 */
[----:B---3--:R-:W-:Y:S08]  /*71d0*/  FMUL.FTZ R3, R8, c[0x0][0x320] ;  /* 0x0000c80008037a20 */ /* 0x008ff00000410000 */
[----:B------:R3:W-:Y:S01]  /*71e0*/  MUFU.TANH R146, R3 ;  /* 0x0000000300927308 */ /* 0x0007e20000002400 */
[C---:B-1----:R-:W-:Y:S07]  /*71f0*/  HMMA.16816.F32.BF16 R20, R148.reuse, R4, R20 ;  /* 0x000000049414723c */ /* 0x042fee0000041814 */
[----:B------:R-:W-:Y:S01]  /*7200*/  FMUL.FTZ R4, R17, c[0x0][0x320] ;  /* 0x0000c80011047a20 */ /* 0x000fe20000410000 */
[C---:B------:R-:W-:Y:S03]  /*7210*/  HMMA.16816.F32.BF16 R24, R148.reuse, R6, R24 ;  /* 0x000000069418723c */ /* 0x040fe60000041818 */
[----:B------:R-:W-:Y:S01]  /*7220*/  MUFU.TANH R100, R4 ;  /* 0x0000000400647308 */ /* 0x000fe20000002400 */
[----:B---3--:R-:W-:Y:S02]  /*7230*/  FMUL.FTZ R3, R10, c[0x0][0x320] ;  /* 0x0000c8000a037a20 */ /* 0x008fe40000410000 */
[----:B------:R1:W3:Y:S07]  /*7240*/  LDSM.16.M88.4 R8, [R2+0x5800] ;  /* 0x005800000208783b */ /* 0x0002ee0000000200 */
[----:B------:R5:W2:Y:S01]  /*7250*/  MUFU.TANH R153, R3 ;  /* 0x0000000300997308 */ /* 0x000aa20000002400 */
[----:B-1----:R-:W-:Y:S09]  /*7260*/  FMUL.FTZ R2, R18, c[0x0][0x320] ;  /* 0x0000c80012027a20 */ /* 0x002ff20000410000 */
[----:B------:R1:W-:Y:S01]  /*7270*/  MUFU.TANH R141, R2 ;  /* 0x00000002008d7308 */ /* 0x0003e20000002400 */
[----:B-----5:R-:W-:Y:S09]  /*7280*/  FMUL.FTZ R3, R12, c[0x0][0x320] ;  /* 0x0000c8000c037a20 */ /* 0x020ff20000410000 */
[----:B------:R5:W-:Y:S01]  /*7290*/  MUFU.TANH R139, R3 ;  /* 0x00000003008b7308 */ /* 0x000be20000002400 */
[C---:B---3--:R-:W-:Y:S08]  /*72a0*/  HMMA.16816.F32.BF16 R28, R148.reuse, R8, R28 ;  /* 0x00000008941c723c */ /* 0x048ff0000004181c */
[----:B------:R-:W-:Y:S04]  /*72b0*/  HMMA.16816.F32.BF16 R32, R148, R10, R32 ;  /* 0x0000000a9420723c */ /* 0x000fe80000041820 */
[----:B-1----:R-:W-:Y:S04]  /*72c0*/  FMUL.FTZ R2, R19, c[0x0][0x320] ;  /* 0x0000c80013027a20 */ /* 0x002fe80000410000 */
[----:B------:R1:W-:Y:S01]  /*72d0*/  MUFU.TANH R140, R2 ;  /* 0x00000002008c7308 */ /* 0x0003e20000002400 */
[----:B-----5:R-:W-:Y:S07]  /*72e0*/  FMUL.FTZ R3, R14, c[0x0][0x320] ;  /* 0x0000c8000e037a20 */ /* 0x020fee0000410000 */
[----:B------:R-:W-:Y:S02]  /*72f0*/  FMUL.FTZ R4, R31, c[0x0][0x320] ;  /* 0x0000c8001f047a20 */ /* 0x000fe40000410000 */
[----:B------:R3:W5:Y:S06]  /*7300*/  MUFU.TANH R145, R3 ;  /* 0x0000000300917308 */ /* 0x00076c0000002400 */
[----:B------:R-:W-:Y:S02]  /*7310*/  FMUL.FTZ R7, R32, c[0x0][0x320] ;  /* 0x0000c80020077a20 */ /* 0x000fe40000410000 */
[----:B------:R-:W-:Y:S02]  /*7320*/  FMUL.FTZ R6, R33, c[0x0][0x320] ;  /* 0x0000c80021067a20 */ /* 0x000fe40000410000 */
[----:B------:R2:W-:Y:S01]  /*7330*/  MUFU.TANH R12, R4 ;  /* 0x00000004000c7308 */ /* 0x0005e20000002400 */
[----:B-1----:R-:W-:Y:S09]  /*7340*/  FMUL.FTZ R2, R22, c[0x0][0x320] ;  /* 0x0000c80016027a20 */ /* 0x002ff20000410000 */
[----:B------:R1:W-:Y:S01]  /*7350*/  MUFU.TANH R137, R2 ;  /* 0x0000000200897308 */ /* 0x0003e20000002400 */
[----:B---3--:R-:W-:Y:S09]  /*7360*/  FMUL.FTZ R3, R13, c[0x0][0x320] ;  /* 0x0000c8000d037a20 */ /* 0x008ff20000410000 */
[----:B------:R3:W-:Y:S01]  /*7370*/  MUFU.TANH R138, R3 ;  /* 0x00000003008a7308 */ /* 0x0007e20000002400 */
[----:B--2---:R-:W-:Y:S09]  /*7380*/  FMUL.FTZ R4, R34, c[0x0][0x320] ;  /* 0x0000c80022047a20 */ /* 0x004ff20000410000 */
[----:B------:R2:W-:Y:S01]  /*7390*/  MUFU.TANH R11, R4 ;  /* 0x00000004000b7308 */ /* 0x0005e20000002400 */
[----:B-1----:R-:W-:Y:S09]  /*73a0*/  FMUL.FTZ R2, R21, c[0x0][0x320] ;  /* 0x0000c80015027a20 */ /* 0x002ff20000410000 */
[----:B------:R1:W-:Y:S01]  /*73b0*/  MUFU.TANH R17, R2 ;  /* 0x0000000200117308 */ /* 0x0003e20000002400 */
[----:B---3--:R-:W-:Y:S09]  /*73c0*/  FMUL.FTZ R3, R15, c[0x0][0x320] ;  /* 0x0000c8000f037a20 */ /* 0x008ff20000410000 */
[----:B------:R3:W3:Y:S01]  /*73d0*/  MUFU.TANH R144, R3 ;  /* 0x0000000300907308 */ /* 0x0006e20000002400 */
[----:B--2---:R-:W-:Y:S09]  /*73e0*/  FMUL.FTZ R4, R35, c[0x0][0x320] ;  /* 0x0000c80023047a20 */ /* 0x004ff20000410000 */
[----:B------:R-:W-:Y:S01]  /*73f0*/  MUFU.TANH R7, R7 ;  /* 0x0000000700077308 */ /* 0x000fe20000002400 */
[----:B-1----:R-:W-:Y:S09]  /*7400*/  FMUL.FTZ R2, R23, c[0x0][0x320] ;  /* 0x0000c80017027a20 */ /* 0x002ff20000410000 */
[----:B------:R1:W2:Y:S01]  /*7410*/  MUFU.TANH R103, R2 ;  /* 0x0000000200677308 */ /* 0x0002a20000002400 */
[----:B---3--:R-:W-:Y:S09]  /*7420*/  FMUL.FTZ R3, R16, c[0x0][0x320] ;  /* 0x0000c80010037a20 */ /* 0x008ff20000410000 */
[----:B------:R3:W-:Y:S10]  /*7430*/  MUFU.TANH R136, R3 ;  /* 0x0000000300887308 */ /* 0x0007f40000002400 */
[----:B------:R2:W-:Y:S01]  /*7440*/  MUFU.TANH R9, R4 ;  /* 0x0000000400097308 */ /* 0x0005e20000002400 */
[----:B-1----:R-:W-:Y:S09]  /*7450*/  FMUL.FTZ R2, R24, c[0x0][0x320] ;  /* 0x0000c80018027a20 */ /* 0x002ff20000410000 */
[----:B------:R1:W-:Y:S01]  /*7460*/  MUFU.TANH R15, R2 ;  /* 0x00000002000f7308 */ /* 0x0003e20000002400 */
[----:B---3--:R-:W-:Y:S09]  /*7470*/  FMUL.FTZ R3, R20, c[0x0][0x320] ;  /* 0x0000c80014037a20 */ /* 0x008ff20000410000 */
[----:B------:R3:W-:Y:S01]  /*7480*/  MUFU.TANH R19, R3 ;  /* 0x0000000300137308 */ /* 0x0007e20000002400 */
[----:B--2---:R-:W-:Y:S04]  /*7490*/  IADD3 R4, R176, 0x1, RZ ;  /* 0x00000001b0047810 */ /* 0x004fe80007ffe0ff */
[----:B------:R-:W-:Y:S05]  /*74a0*/  SEL R176, R4, RZ, !P0 ;  /* 0x000000ff04b07207 */ /* 0x000fea0004000000 */
[----:B------:R-:W-:Y:S01]  /*74b0*/  MUFU.TANH R6, R6 ;  /* 0x0000000600067308 */ /* 0x000fe20000002400 */
[----:B-1----:R-:W-:Y:S09]  /*74c0*/  FMUL.FTZ R2, R26, c[0x0][0x320] ;  /* 0x0000c8001a027a20 */ /* 0x002ff20000410000 */
[----:B------:R1:W2:Y:S01]  /*74d0*/  MUFU.TANH R20, R2 ;  /* 0x0000000200147308 */ /* 0x0002a20000002400 */
[----:B---3--:R-:W-:Y:S09]  /*74e0*/  FMUL.FTZ R3, R25, c[0x0][0x320] ;  /* 0x0000c80019037a20 */ /* 0x008ff20000410000 */
[----:B------:R3:W-:Y:S01]  /*74f0*/  MUFU.TANH R14, R3 ;  /* 0x00000003000e7308 */ /* 0x0007e20000002400 */
[----:B-1----:R-:W-:Y:S09]  /*7500*/  FMUL.FTZ R2, R27, c[0x0][0x320] ;  /* 0x0000c8001b027a20 */ /* 0x002ff20000410000 */
[----:B------:R1:W1:Y:S01]  /*7510*/  MUFU.TANH R18, R2 ;  /* 0x0000000200127308 */ /* 0x0002620000002400 */
[----:B---3--:R-:W-:Y:S04]  /*7520*/  FMNMX.FTZ R3, R154, R102, !PT ;  /* 0x000000669a037209 */ /* 0x008fe80007810000 */
[----:B----4-:R-:W-:Y:S04]  /*7530*/  FMNMX.FTZ R3, R155, R3, !PT ;  /* 0x000000039b037209 */ /* 0x010fe80007810000 */
[----:B------:R-:W-:Y:S04]  /*7540*/  FMNMX.FTZ R3, R153, R3, !PT ;  /* 0x0000000399037209 */ /* 0x000fe80007810000 */
[----:B------:R-:W-:Y:S04]  /*7550*/  FMNMX.FTZ R3, R152, R3, !PT ;  /* 0x0000000398037209 */ /* 0x000fe80007810000 */
[----:B-----5:R-:W-:Y:S01]  /*7560*/  FMNMX.FTZ R3, R145, R3, !PT ;  /* 0x0000000391037209 */ /* 0x020fe20007810000 */
[----:B-1----:R-:W-:Y:S03]  /*7570*/  FMUL.FTZ R2, R28, c[0x0][0x320] ;  /* 0x0000c8001c027a20 */ /* 0x002fe60000410000 */
[----:B------:R-:W-:Y:S01]  /*7580*/  FMNMX.FTZ R3, R144, R3, !PT ;  /* 0x0000000390037209 */ /* 0x000fe20007810000 */
[----:B------:R1:W-:Y:S03]  /*7590*/  MUFU.TANH R10, R2 ;  /* 0x00000002000a7308 */ /* 0x0003e60000002400 */
[----:B------:R-:W-:Y:S04]  /*75a0*/  FMNMX.FTZ R3, R141, R3, !PT ;  /* 0x000000038d037209 */ /* 0x000fe80007810000 */
[----:B------:R-:W-:Y:S04]  /*75b0*/  FMNMX.FTZ R3, R140, R3, !PT ;  /* 0x000000038c037209 */ /* 0x000fe80007810000 */
[----:B------:R-:W-:Y:S04]  /*75c0*/  FMNMX.FTZ R3, R137, R3, !PT ;  /* 0x0000000389037209 */ /* 0x000fe80007810000 */
[----:B------:R-:W-:Y:S04]  /*75d0*/  FMNMX.FTZ R3, R103, R3, !PT ;  /* 0x0000000367037209 */ /* 0x000fe80007810000 */
[----:B--2---:R-:W-:Y:S04]  /*75e0*/  FMNMX.FTZ R3, R20, R3, !PT ;  /* 0x0000000314037209 */ /* 0x004fe80007810000 */
[----:B------:R-:W-:Y:S01]  /*75f0*/  FMNMX.FTZ R3, R18, R3, !PT ;  /* 0x0000000312037209 */ /* 0x000fe20007810000 */
[----:B-1----:R-:W-:Y:S04]  /*7600*/  FMUL.FTZ R2, R30, c[0x0][0x320] ;  /* 0x0000c8001e027a20 */ /* 0x002fe80000410000 */
[----:B------:R-:W1:Y:S02]  /*7610*/  MUFU.TANH R13, R2 ;  /* 0x00000002000d7308 */ /* 0x000e640000002400 */
[----:B-1----:R-:W-:Y:S01]  /*7620*/  FMNMX.FTZ R3, R13, R3, !PT ;  /* 0x000000030d037209 */ /* 0x002fe20007810000 */
[----:B------:R-:W-:Y:S03]  /*7630*/  FMUL.FTZ R2, R29, c[0x0][0x320] ;  /* 0x0000c8001d027a20 */ /* 0x000fe60000410000 */
[----:B------:R-:W-:Y:S04]  /*7640*/  FMNMX.FTZ R3, R12, R3, !PT ;  /* 0x000000030c037209 */ /* 0x000fe80007810000 */
[----:B------:R1:W2:Y:S01]  /*7650*/  MUFU.TANH R8, R2 ;  /* 0x0000000200087308 */ /* 0x0002a20000002400 */
[----:B------:R-:W-:Y:S04]  /*7660*/  FMNMX.FTZ R3, R11, R3, !PT ;  /* 0x000000030b037209 */ /* 0x000fe80007810000 */
[----:B------:R-:W-:Y:S02]  /*7670*/  FMNMX.FTZ R5, R9, R3, !PT ;  /* 0x0000000309057209 */ /* 0x000fe40007810000 */
[----:B-1----:R-:W-:Y:S04]  /*7680*/  FMNMX.FTZ R2, R143, R0, !PT ;  /* 0x000000008f027209 */ /* 0x002fe80007810000 */
        /* <DEDUP_REMOVED lines=12> */
[----:B--2---:R-:W-:Y:S04]  /*7750*/  FMNMX.FTZ R2, R8, R2, !PT ;  /* 0x0000000208027209 */ /* 0x004fe80007810000 */
[----:B------:R-:W-:Y:S04]  /*7760*/  FMNMX.FTZ R2, R7, R2, !PT ;  /* 0x0000000207027209 */ /* 0x000fe80007810000 */
[----:B------:R-:W-:Y:S01]  /*7770*/  FMNMX.FTZ R4, R6, R2, !PT ;  /* 0x0000000206047209 */ /* 0x000fe20007810000 */
[----:B------:R-:W-:-:S05]  /*7780*/  BRA.DIV ~URZ, `(.L_x_1593) ;  /* 0x000076a27f007947 */ /* 0x000fca000b800000 */
[----:B------:R1:W2:Y:S02]  /*7790*/  SHFL.BFLY PT, R2, R4, 0x2, 0x1f ;  /* 0x0c401f0004027f89 */ /* 0x0002a400000e0000 */
.L_x_1678:
[----:B--2---:R-:W-:Y:S01]  /*77a0*/  FMNMX.FTZ R2, R4, R2, !PT ;  /* 0x0000000204027209 */ /* 0x004fe20007810000 */
[----:B------:R-:W-:Y:S04]  /*77b0*/  DEPBAR.LE SB0, 0x2 ;  /* 0x000080800000791a */ /* 0x000fe80000000000 */
[----:B------:R-:W2:Y:S01]  /*77c0*/  SHFL.BFLY PT, R3, R2, 0x1, 0x1f ;  /* 0x0c201f0002037f89 */ /* 0x000ea200000e0000 */
[----:B------:R-:W-:Y:S07]  /*77d0*/  BSSY B0, `(.L_x_1594) ;  /* 0x00001c6000007945 */ /* 0x000fee0003800000 */
[----:B------:R-:W-:Y:S01]  /*77e0*/  BAR.SYNC.DEFER_BLOCKING 0x0 ;  /* 0x0000000000007b1d */ /* 0x000fe20000010000 */
[----:B--2---:R-:W-:Y:S05]  /*77f0*/  FMNMX.FTZ R101, R2, R3, !PT ;  /* 0x0000000302657209 */ /* 0x004fea0007810000 */
[C---:B------:R-:W-:Y:S02]  /*7800*/  FMUL.FTZ R3, R101.reuse, c[0x0][0x2d0] ;  /* 0x0000b40065037a20 */ /* 0x040fe40000410000 */
[----:B------:R-:W-:Y:S02]  /*7810*/  FADD.FTZ R0, -R101, R0 ;  /* 0x0000000065007221 */ /* 0x000fe40000010100 */
[--C-:B------:R-:W-:Y:S02]  /*7820*/  FFMA.FTZ R16, R143, c[0x0][0x2d0], -R3.reuse ;  /* 0x0000b4008f107a23 */ /* 0x100fe40000010803 */
[----:B------:R-:W-:Y:S02]  /*7830*/  FMUL.FTZ R0, R0, c[0x0][0x2d0] ;  /* 0x0000b40000007a20 */ /* 0x000fe40000410000 */
[--C-:B------:R-:W-:Y:S02]  /*7840*/  FFMA.FTZ R182, R7, c[0x0][0x2d0], -R3.reuse ;  /* 0x0000b40007b67a23 */ /* 0x100fe40000010803 */
[--C-:B-1----:R-:W-:Y:S01]  /*7850*/  FFMA.FTZ R4, R147, c[0x0][0x2d0], -R3.reuse ;  /* 0x0000b40093047a23 */ /* 0x102fe20000010803 */
        /* <DEDUP_REMOVED lines=15> */
[----:B------:R-:W-:Y:S02]  /*7950*/  FFMA.FTZ R181, R6, c[0x0][0x2d0], -R3 ;  /* 0x0000b40006b57a23 */ /* 0x000fe40000010803 */
[C---:B-1----:R-:W-:Y:S02]  /*7960*/  FMUL.FTZ R32, R2.reuse, R104 ;  /* 0x0000006802207220 */ /* 0x042fe40000410000 */
[C---:B------:R-:W-:Y:S01]  /*7970*/  FMUL.FTZ R33, R2.reuse, R105 ;  /* 0x0000006902217220 */ /* 0x040fe20000410000 */
[----:B------:R-:W1:Y:S01]  /*7980*/  MUFU.EX2 R3, R4 ;  /* 0x0000000400037308 */ /* 0x000e620000000800 */
[C---:B------:R-:W-:Y:S02]  /*7990*/  FMUL.FTZ R17, R2.reuse, R121 ;  /* 0x0000007902117220 */ /* 0x040fe40000410000 */
[C---:B------:R-:W-:Y:S02]  /*79a0*/  FMUL.FTZ R25, R2.reuse, R113 ;  /* 0x0000007102197220 */ /* 0x040fe40000410000 */
[C---:B--2---:R-:W-:Y:S02]  /*79b0*/  FFMA.FTZ R0, R2.reuse, R179, R7 ;  /* 0x000000b302007223 */ /* 0x044fe40000010007 */
[C---:B------:R-:W-:Y:S02]  /*79c0*/  FMUL.FTZ R16, R2.reuse, R120 ;  /* 0x0000007802107220 */ /* 0x040fe40000410000 */
[C---:B------:R-:W-:Y:S01]  /*79d0*/  FMUL.FTZ R28, R2.reuse, R108 ;  /* 0x0000006c021c7220 */ /* 0x040fe20000410000 */
[----:B------:R-:W-:Y:S01]  /*79e0*/  MUFU.EX2 R14, R23 ;  /* 0x00000017000e7308 */ /* 0x000fe20000000800 */
[C---:B------:R-:W-:Y:S02]  /*79f0*/  FMUL.FTZ R29, R2.reuse, R109 ;  /* 0x0000006d021d7220 */ /* 0x040fe40000410000 */
[C---:B------:R-:W-:Y:S02]  /*7a00*/  FMUL.FTZ R36, R2.reuse, R36 ;  /* 0x0000002402247220 */ /* 0x040fe40000410000 */
[C---:B---3--:R-:W-:Y:S02]  /*7a10*/  FMUL.FTZ R24, R2.reuse, R112 ;  /* 0x0000007002187220 */ /* 0x048fe40000410000 */
[C---:B------:R-:W-:Y:S02]  /*7a20*/  FMUL.FTZ R37, R2.reuse, R37 ;  /* 0x0000002502257220 */ /* 0x040fe40000410000 */
[C---:B------:R-:W-:Y:S01]  /*7a30*/  FMUL.FTZ R40, R2.reuse, R40 ;  /* 0x0000002802287220 */ /* 0x040fe20000410000 */
[----:B------:R-:W2:Y:S01]  /*7a40*/  MUFU.EX2 R8, R22 ;  /* 0x0000001600087308 */ /* 0x000ea20000000800 */
[C---:B------:R-:W-:Y:S02]  /*7a50*/  FMUL.FTZ R41, R2.reuse, R41 ;  /* 0x0000002902297220 */ /* 0x040fe40000410000 */
[C---:B------:R-:W-:Y:S01]  /*7a60*/  FMUL.FTZ R44, R2.reuse, R44 ;  /* 0x0000002c022c7220 */ /* 0x040fe20000410000 */
[C---:B-1----:R-:W-:Y:S01]  /*7a70*/  F2FP.BF16.PACK_AB R136, R3.reuse, R7 ;  /* 0x000000070388723e */ /* 0x042fe200000010ff */
[----:B------:R-:W-:Y:S02]  /*7a80*/  FADD.FTZ R6, R3, R0 ;  /* 0x0000000003067221 */ /* 0x000fe40000010000 */
[----:B------:R-:W1:Y:S01]  /*7a90*/  SHFL.BFLY PT, R0, R5, 0x2, 0x1f ;  /* 0x0c401f0005007f89 */ /* 0x000e6200000e0000 */
[C---:B------:R-:W-:Y:S02]  /*7aa0*/  FMUL.FTZ R45, R2.reuse, R45 ;  /* 0x0000002d022d7220 */ /* 0x040fe40000410000 */
[----:B------:R3:W4:Y:S01]  /*7ab0*/  MUFU.EX2 R22, R21 ;  /* 0x0000001500167308 */ /* 0x0007220000000800 */
        /* <DEDUP_REMOVED lines=8> */
[----:B--2---:R-:W-:Y:S01]  /*7b40*/  F2FP.BF16.PACK_AB R138, R8, R14 ;  /* 0x0000000e088a723e */ /* 0x004fe200000010ff */
[C---:B------:R-:W-:Y:S02]  /*7b50*/  FMUL.FTZ R61, R2.reuse, R61 ;  /* 0x0000003d023d7220 */ /* 0x040fe40000410000 */
[C---:B------:R-:W-:Y:S02]  /*7b60*/  FMUL.FTZ R64, R2.reuse, R64 ;  /* 0x0000004002407220 */ /* 0x040fe40000410000 */
[C---:B------:R-:W-:Y:S01]  /*7b70*/  FMUL.FTZ R65, R2.reuse, R65 ;  /* 0x0000004102417220 */ /* 0x040fe20000410000 */
[----:B------:R-:W-:Y:S01]  /*7b80*/  MUFU.EX2 R113, R159 ;  /* 0x0000009f00717308 */ /* 0x000fe20000000800 */
[----:B-1----:R-:W-:Y:S01]  /*7b90*/  FMNMX.FTZ R0, R5, R0, !PT ;  /* 0x0000000005007209 */ /* 0x002fe20007810000 */
[C---:B------:R-:W-:Y:S02]  /*7ba0*/  FMUL.FTZ R68, R2.reuse, R68 ;  /* 0x0000004402447220 */ /* 0x040fe40000410000 */
[C---:B---3--:R-:W-:Y:S01]  /*7bb0*/  FMUL.FTZ R21, R2.reuse, R117 ;  /* 0x0000007502157220 */ /* 0x048fe20000410000 */
[----:B----4-:R-:W-:Y:S01]  /*7bc0*/  F2FP.BF16.PACK_AB R108, R19, R22 ;  /* 0x00000016136c723e */ /* 0x010fe200000010ff */
[----:B------:R-:W1:Y:S01]  /*7bd0*/  SHFL.BFLY PT, R3, R0, 0x1, 0x1f ;  /* 0x0c201f0000037f89 */ /* 0x000e6200000e0000 */
        /* <DEDUP_REMOVED lines=13> */
[----:B------:R-:W-:Y:S01]  /*7cb0*/  FMUL.FTZ R92, R2, R92 ;  /* 0x0000005c025c7220 */ /* 0x000fe20000410000 */
[----:B-1----:R-:W-:Y:S01]  /*7cc0*/  FMNMX.FTZ R100, R0, R3, !PT ;  /* 0x0000000300647209 */ /* 0x002fe20007810000 */
[C---:B------:R-:W-:Y:S02]  /*7cd0*/  FMUL.FTZ R93, R2.reuse, R93 ;  /* 0x0000005d025d7220 */ /* 0x040fe40000410000 */
[----:B------:R-:W-:Y:S02]  /*7ce0*/  FMUL.FTZ R96, R2, R96 ;  /* 0x0000006002607220 */ /* 0x000fe40000410000 */
[C---:B------:R-:W-:Y:S02]  /*7cf0*/  FMUL.FTZ R3, R100.reuse, c[0x0][0x2d0] ;  /* 0x0000b40064037a20 */ /* 0x040fe40000410000 */
[----:B------:R-:W-:Y:S02]  /*7d00*/  FADD.FTZ R0, -R100, R102 ;  /* 0x0000006664007221 */ /* 0x000fe40000010100 */
[--C-:B------:R-:W-:Y:S02]  /*7d10*/  FFMA.FTZ R4, R154, c[0x0][0x2d0], -R3.reuse ;  /* 0x0000b4009a047a23 */ /* 0x100fe40000010803 */
[--C-:B------:R-:W-:Y:S02]  /*7d20*/  FFMA.FTZ R5, R155, c[0x0][0x2d0], -R3.reuse ;  /* 0x0000b4009b057a23 */ /* 0x100fe40000010803 */
[--C-:B------:R-:W-:Y:S01]  /*7d30*/  FFMA.FTZ R179, R11, c[0x0][0x2d0], -R3.reuse ;  /* 0x0000b4000bb37a23 */ /* 0x100fe20000010803 */
[----:B------:R1:W-:Y:S01]  /*7d40*/  MUFU.EX2 R15, R4 ;  /* 0x00000004000f7308 */ /* 0x0003e20000000800 */
[----:B------:R-:W-:Y:S02]  /*7d50*/  FMUL.FTZ R0, R0, c[0x0][0x2d0] ;  /* 0x0000b40000007a20 */ /* 0x000fe40000410000 */
        /* <DEDUP_REMOVED lines=14> */
[----:B------:R-:W-:Y:S02]  /*7e40*/  FFMA.FTZ R155, R12, c[0x0][0x2d0], -R3 ;  /* 0x0000b4000c9b7a23 */ /* 0x000fe40000010803 */
[----:B------:R-:W-:Y:S01]  /*7e50*/  FADD.FTZ R3, R14, R6 ;  /* 0x000000060e037221 */ /* 0x000fe20000010000 */
[----:B------:R-:W-:Y:S01]  /*7e60*/  MUFU.EX2 R121, R145 ;  /* 0x0000009100797308 */ /* 0x000fe20000000800 */
[C---:B------:R-:W-:Y:S02]  /*7e70*/  FMUL.FTZ R9, R2.reuse, R129 ;  /* 0x0000008102097220 */ /* 0x040fe40000410000 */
[C---:B-1----:R-:W-:Y:S01]  /*7e80*/  FMUL.FTZ R4, R2.reuse, R132 ;  /* 0x0000008402047220 */ /* 0x042fe20000410000 */
[C---:B--2---:R-:W-:Y:S01]  /*7e90*/  F2FP.BF16.PACK_AB R137, R11.reuse, R15 ;  /* 0x0000000f0b89723e */ /* 0x044fe200000010ff */
[C---:B------:R-:W-:Y:S02]  /*7ea0*/  FMUL.FTZ R5, R2.reuse, R133 ;  /* 0x0000008502057220 */ /* 0x040fe40000410000 */
[C---:B------:R-:W-:Y:S02]  /*7eb0*/  FMUL.FTZ R12, R2.reuse, R124 ;  /* 0x0000007c020c7220 */ /* 0x040fe40000410000 */
[C---:B------:R-:W-:Y:S01]  /*7ec0*/  FMUL.FTZ R13, R2.reuse, R125 ;  /* 0x0000007d020d7220 */ /* 0x040fe20000410000 */
[----:B------:R-:W-:Y:S01]  /*7ed0*/  MUFU.EX2 R124, R146 ;  /* 0x00000092007c7308 */ /* 0x000fe20000000800 */
[C---:B------:R-:W-:Y:S02]  /*7ee0*/  FMUL.FTZ R20, R2.reuse, R116 ;  /* 0x0000007402147220 */ /* 0x040fe40000410000 */
[----:B------:R-:W-:Y:S02]  /*7ef0*/  FMUL.FTZ R97, R2, R97 ;  /* 0x0000006102617220 */ /* 0x000fe40000410000 */
[----:B------:R-:W-:Y:S02]  /*7f00*/  FADD.FTZ R3, R8, R3 ;  /* 0x0000000308037221 */ /* 0x000fe40000010000 */
[----:B------:R-:W-:Y:S01]  /*7f10*/  FMUL.FTZ R8, R2, R128 ;  /* 0x0000008002087220 */ /* 0x000fe20000410000 */
[----:B------:R-:W-:Y:S01]  /*7f20*/  IADD3 R2, R170, R160, RZ ;  /* 0x000000a0aa027210 */ /* 0x000fe20007ffe0ff */
[C---:B---3--:R-:W-:Y:S01]  /*7f30*/  FMUL.FTZ R34, R0.reuse, R106 ;  /* 0x0000006a00227220 */ /* 0x048fe20000410000 */
[----:B------:R1:W-:Y:S01]  /*7f40*/  MUFU.EX2 R128, R10 ;  /* 0x0000000a00807308 */ /* 0x0003e20000000800 */
[----:B------:R-:W-:Y:S01]  /*7f50*/  FMUL.FTZ R35, R0, R107 ;  /* 0x0000006b00237220 */ /* 0x000fe20000410000 */
[----:B------:R-:W-:Y:S01]  /*7f60*/  IADD3 R102, R168, R2, RZ ;  /* 0x00000002a8667210 */ /* 0x000fe20007ffe0ff */
[----:B------:R-:W2:Y:S01]  /*7f70*/  LDSM.16.MT88.4 R140, [R2] ;  /* 0x00000000028c783b */ /* 0x000ea20000004200 */
[C---:B------:R-:W-:Y:S02]  /*7f80*/  FFMA.FTZ R6, R0.reuse, R184, R15 ;  /* 0x000000b800067223 */ /* 0x040fe4000001000f */
[C---:B------:R-:W-:Y:S02]  /*7f90*/  FMUL.FTZ R14, R0.reuse, R126 ;  /* 0x0000007e000e7220 */ /* 0x040fe40000410000 */
[----:B------:R-:W-:Y:S02]  /*7fa0*/  FADD.FTZ R120, R11, R6 ;  /* 0x000000060b787221 */ /* 0x000fe40000010000 */
[----:B------:R-:W3:Y:S01]  /*7fb0*/  MUFU.EX2 R125, R7 ;  /* 0x00000007007d7308 */ /* 0x000ee20000000800 */
[----:B------:R-:W4:Y:S01]  /*7fc0*/  LDSM.16.MT88.4 R104, [R102] ;  /* 0x000000006668783b */ /* 0x000f220000004200 */
[C---:B------:R-:W-:Y:S02]  /*7fd0*/  FMUL.FTZ R6, R0.reuse, R134 ;  /* 0x0000008600067220 */ /* 0x040fe40000410000 */
[C---:B------:R-:W-:Y:S02]  /*7fe0*/  FMUL.FTZ R11, R0.reuse, R131 ;  /* 0x00000083000b7220 */ /* 0x040fe40000410000 */
[----:B------:R-:W-:Y:S02]  /*7ff0*/  FMUL.FTZ R15, R0, R127 ;  /* 0x0000007f000f7220 */ /* 0x000fe40000410000 */
[----:B------:R-:W-:Y:S02]  /*8000*/  FADD.FTZ R3, R22, R3 ;  /* 0x0000000316037221 */ /* 0x000fe40000010000 */
[C---:B------:R-:W-:Y:S01]  /*8010*/  FMUL.FTZ R18, R0.reuse, R122 ;  /* 0x0000007a00127220 */ /* 0x040fe20000410000 */
[----:B------:R-:W-:Y:S01]  /*8020*/  MUFU.EX2 R116, R156 ;  /* 0x0000009c00747308 */ /* 0x000fe20000000800 */
[----:B------:R-:W-:Y:S02]  /*8030*/  FADD.FTZ R103, R19, R3 ;  /* 0x0000000313677221 */ /* 0x000fe40000010000 */
[C---:B-1----:R-:W-:Y:S02]  /*8040*/  FMUL.FTZ R10, R0.reuse, R130 ;  /* 0x00000082000a7220 */ /* 0x042fe40000410000 */
[C---:B------:R-:W-:Y:S02]  /*8050*/  FMUL.FTZ R19, R0.reuse, R123 ;  /* 0x0000007b00137220 */ /* 0x040fe40000410000 */
[C---:B------:R-:W-:Y:S02]  /*8060*/  FMUL.FTZ R26, R0.reuse, R114 ;  /* 0x00000072001a7220 */ /* 0x040fe40000410000 */
[C---:B------:R-:W-:Y:S01]  /*8070*/  FMUL.FTZ R27, R0.reuse, R115 ;  /* 0x00000073001b7220 */ /* 0x040fe20000410000 */
[----:B------:R-:W-:Y:S01]  /*8080*/  MUFU.EX2 R122, R144 ;  /* 0x00000090007a7308 */ /* 0x000fe20000000800 */
[----:B------:R-:W-:Y:S01]  /*8090*/  FMUL.FTZ R22, R0, R118 ;  /* 0x0000007600167220 */ /* 0x000fe20000410000 */
[----:B---3--:R-:W-:Y:S01]  /*80a0*/  F2FP.BF16.PACK_AB R139, R128, R125 ;  /* 0x0000007d808b723e */ /* 0x008fe200000010ff */
[C---:B------:R-:W-:Y:S02]  /*80b0*/  FMUL.FTZ R7, R0.reuse, R135 ;  /* 0x0000008700077220 */ /* 0x040fe40000410000 */
[----:B------:R-:W-:Y:S02]  /*80c0*/  FADD.FTZ R120, R125, R120 ;  /* 0x000000787d787221 */ /* 0x000fe40000010000 */
[C---:B------:R-:W-:Y:S02]  /*80d0*/  FMUL.FTZ R23, R0.reuse, R119 ;  /* 0x0000007700177220 */ /* 0x040fe40000410000 */
[C---:B------:R-:W-:Y:S01]  /*80e0*/  FMUL.FTZ R30, R0.reuse, R110 ;  /* 0x0000006e001e7220 */ /* 0x040fe20000410000 */
[----:B------:R-:W-:Y:S01]  /*80f0*/  MUFU.EX2 R146, R151 ;  /* 0x0000009700927308 */ /* 0x000fe20000000800 */
[C---:B--2---:R-:W-:Y:S05]  /*8100*/  HMMA.16816.F32.BF16 R4, R136.reuse, R140, R4 ;  /* 0x0000008c8804723c */ /* 0x044fea0000041804 */
[C---:B------:R-:W-:Y:S02]  /*8110*/  FMUL.FTZ R31, R0.reuse, R111 ;  /* 0x0000006f001f7220 */ /* 0x040fe40000410000 */
[C---:B------:R-:W-:Y:S01]  /*8120*/  FMUL.FTZ R38, R0.reuse, R38 ;  /* 0x0000002600267220 */ /* 0x040fe20000410000 */
[C---:B------:R-:W-:Y:S01]  /*8130*/  HMMA.16816.F32.BF16 R8, R136.reuse, R142, R8 ;  /* 0x0000008e8808723c */ /* 0x040fe20000041808 */
[----:B------:R-:W-:Y:S03]  /*8140*/  MUFU.EX2 R110, R148 ;  /* 0x00000094006e7308 */ /* 0x000fe60000000800 */
[C---:B------:R-:W-:Y:S02]  /*8150*/  FMUL.FTZ R39, R0.reuse, R39 ;  /* 0x0000002700277220 */ /* 0x040fe40000410000 */
[C---:B------:R-:W-:Y:S02]  /*8160*/  FMUL.FTZ R42, R0.reuse, R42 ;  /* 0x0000002a002a7220 */ /* 0x040fe40000410000 */
[C---:B----4-:R-:W-:Y:S03]  /*8170*/  HMMA.16816.F32.BF16 R12, R136.reuse, R104, R12 ;  /* 0x00000068880c723c */ /* 0x050fe6000004180c */
[----:B------:R-:W1:Y:S01]  /*8180*/  MUFU.EX2 R148, R147 ;  /* 0x0000009300947308 */ /* 0x000e620000000800 */
[C---:B------:R-:W-:Y:S02]  /*8190*/  FMUL.FTZ R43, R0.reuse, R43 ;  /* 0x0000002b002b7220 */ /* 0x040fe40000410000 */
[C---:B------:R-:W-:Y:S02]  /*81a0*/  FMUL.FTZ R46, R0.reuse, R46 ;  /* 0x0000002e002e7220 */ /* 0x040fe40000410000 */
[C---:B------:R-:W-:Y:S04]  /*81b0*/  HMMA.16816.F32.BF16 R16, R136.reuse, R106, R16 ;  /* 0x0000006a8810723c */ /* 0x040fe80000041810 */
[C---:B------:R-:W-:Y:S01]  /*81c0*/  FMUL.FTZ R47, R0.reuse, R47 ;  /* 0x0000002f002f7220 */ /* 0x040fe20000410000 */
[----:B------:R-:W-:Y:S01]  /*81d0*/  MUFU.EX2 R147, R150 ;  /* 0x0000009600937308 */ /* 0x000fe20000000800 */
[C---:B------:R-:W-:Y:S02]  /*81e0*/  FMUL.FTZ R50, R0.reuse, R50 ;  /* 0x0000003200327220 */ /* 0x040fe40000410000 */
[C---:B------:R-:W-:Y:S04]  /*81f0*/  FMUL.FTZ R51, R0.reuse, R51 ;  /* 0x0000003300337220 */ /* 0x040fe80000410000 */
        /* <DEDUP_REMOVED lines=30> */
[----:B------:R-:W-:Y:S01]  /*83e0*/  IADD3 R0, R171, R160, RZ ;  /* 0x000000a0ab007210 */ /* 0x000fe20007ffe0ff */
[----:B------:R-:W-:Y:S03]  /*83f0*/  FADD.FTZ R103, R109, R103 ;  /* 0x000000676d677221 */ /* 0x000fe60000010000 */
[----:B------:R-:W-:Y:S01]  /*8400*/  IADD3 R3, R168, R0, RZ ;  /* 0x00000000a8037210 */ /* 0x000fe20007ffe0ff */
[----:B------:R-:W2:Y:S01]  /*8410*/  LDSM.16.MT88.4 R104, [R0] ;  /* 0x000000000068783b */ /* 0x000ea20000004200 */
[C---:B------:R-:W-:Y:S01]  /*8420*/  FADD.FTZ R103, R110.reuse, R103 ;  /* 0x000000676e677221 */ /* 0x040fe20000010000 */
[----:B------:R-:W-:Y:S01]  /*8430*/  F2FP.BF16.PACK_AB R110, R110, R109 ;  /* 0x0000006d6e6e723e */ /* 0x000fe200000010ff */
[----:B------:R-:W-:Y:S01]  /*8440*/  MUFU.EX2 R143, R154 ;  /* 0x0000009a008f7308 */ /* 0x000fe20000000800 */
[----:B------:R-:W-:Y:S01]  /*8450*/  F2FP.BF16.PACK_AB R109, R122, R121 ;  /* 0x000000797a6d723e */ /* 0x000fe200000010ff */
[----:B------:R-:W-:Y:S04]  /*8460*/  FADD.FTZ R103, R113, R103 ;  /* 0x0000006771677221 */ /* 0x000fe80000010000 */
[----:B------:R-:W-:Y:S04]  /*8470*/  FADD.FTZ R103, R112, R103 ;  /* 0x0000006770677221 */ /* 0x000fe80000010000 */
[----:B------:R-:W-:Y:S01]  /*8480*/  FADD.FTZ R103, R117, R103 ;  /* 0x0000006775677221 */ /* 0x000fe20000010000 */
[----:B------:R-:W3:Y:S03]  /*8490*/  MUFU.EX2 R142, R155 ;  /* 0x0000009b008e7308 */ /* 0x000ee60000000800 */
[----:B------:R-:W-:Y:S04]  /*84a0*/  FADD.FTZ R103, R116, R103 ;  /* 0x0000006774677221 */ /* 0x000fe80000010000 */
[----:B-1----:R-:W-:Y:S03]  /*84b0*/  FADD.FTZ R103, R119, R103 ;  /* 0x0000006777677221 */ /* 0x002fe60000010000 */
[----:B------:R-:W1:Y:S01]  /*84c0*/  MUFU.EX2 R140, R183 ;  /* 0x000000b7008c7308 */ /* 0x000e620000000800 */
[C---:B--2---:R-:W-:Y:S08]  /*84d0*/  HMMA.16816.F32.BF16 R20, R136.reuse, R104, R20 ;  /* 0x000000688814723c */ /* 0x044ff00000041814 */
        /* <DEDUP_REMOVED lines=27> */
[----:B------:R-:W-:Y:S01]  /*8690*/  HMMA.16816.F32.BF16 R96, R136, R106, R96 ;  /* 0x0000006a8860723c */ /* 0x000fe20000041860 */
[----:B------:R-:W2:Y:S06]  /*86a0*/  LDSM.16.MT88.4 R104, [R2+0x800] ;  /* 0x000800000268783b */ /* 0x000eac0000004200 */
[----:B---3--:R-:W-:Y:S02]  /*86b0*/  F2FP.BF16.PACK_AB R137, R142, R143 ;  /* 0x0000008f8e89723e */ /* 0x008fe400000010ff */
[----:B-1----:R-:W-:Y:S01]  /*86c0*/  F2FP.BF16.PACK_AB R139, R140, R141 ;  /* 0x0000008d8c8b723e */ /* 0x002fe200000010ff */
        /* <DEDUP_REMOVED lines=36> */
[----:B------:R-:W1:Y:S03]  /*8910*/  LDSM.16.MT88.4 R108, [R2+0x1000] ;  /* 0x00100000026c783b */ /* 0x000e660000004200 */
[----:B------:R-:W-:Y:S03]  /*8920*/  F2FP.BF16.PACK_AB R105, R147, R146 ;  /* 0x000000929369723e */ /* 0x000fe600000010ff */
[----:B------:R-:W-:Y:S02]  /*8930*/  F2FP.BF16.PACK_AB R106, R116, R117 ;  /* 0x00000075746a723e */ /* 0x000fe400000010ff */
[----:B------:R-:W2:Y:S01]  /*8940*/  LDSM.16.MT88.4 R112, [R102+0x1000] ;  /* 0x001000006670783b */ /* 0x000ea20000004200 */
[----:B------:R-:W3:Y:S02]  /*8950*/  MUFU.EX2 R116, R180 ;  /* 0x000000b400747308 */ /* 0x000ee40000000800 */
[----:B------:R-:W-:Y:S08]  /*8960*/  F2FP.BF16.PACK_AB R107, R145, R144 ;  /* 0x00000090916b723e */ /* 0x000ff000000010ff */
[----:B------:R-:W4:Y:S01]  /*8970*/  MUFU.EX2 R117, R181 ;  /* 0x000000b500757308 */ /* 0x000f220000000800 */
[C---:B---3--:R-:W-:Y:S01]  /*8980*/  FADD.FTZ R103, R116.reuse, R103 ;  /* 0x0000006774677221 */ /* 0x048fe20000010000 */
[----:B------:R-:W-:Y:S03]  /*8990*/  F2FP.BF16.PACK_AB R136, R116, R119 ;  /* 0x000000777488723e */ /* 0x000fe600000010ff */
[----:B------:R-:W-:Y:S01]  /*89a0*/  FADD.FTZ R103, R118, R103 ;  /* 0x0000006776677221 */ /* 0x000fe20000010000 */
[C---:B-1----:R-:W-:Y:S05]  /*89b0*/  HMMA.16816.F32.BF16 R4, R104.reuse, R108, R4 ;  /* 0x0000006c6804723c */ /* 0x042fea0000041804 */
[C---:B----4-:R-:W-:Y:S01]  /*89c0*/  FADD.FTZ R179, R117.reuse, R103 ;  /* 0x0000006775b37221 */ /* 0x050fe20000010000 */
[----:B------:R-:W-:Y:S02]  /*89d0*/  F2FP.BF16.PACK_AB R138, R117, R118 ;  /* 0x00000076758a723e */ /* 0x000fe400000010ff */
        /* <DEDUP_REMOVED lines=29> */
[C---:B-1----:R-:W-:Y:S07]  /*8bb0*/  HMMA.16816.F32.BF16 R84, R104.reuse, R108, R84 ;  /* 0x0000006c6854723c */ /* 0x042fee0000041854 */
[----:B------:R-:W-:Y:S01]  /*8bc0*/  FADD.FTZ R108, R128, R120 ;  /* 0x00000078806c7221 */ /* 0x000fe20000010000 */
[C---:B------:R-:W-:Y:S01]  /*8bd0*/  HMMA.16816.F32.BF16 R88, R104.reuse, R110, R88 ;  /* 0x0000006e6858723c */ /* 0x040fe20000041858 */
[----:B------:R-:W1:Y:S03]  /*8be0*/  LDSM.16.MT88.4 R128, [R2+0x1800] ;  /* 0x001800000280783b */ /* 0x000e660000004200 */
[----:B------:R-:W-:Y:S04]  /*8bf0*/  FADD.FTZ R108, R121, R108 ;  /* 0x0000006c796c7221 */ /* 0x000fe80000010000 */
[C---:B--2---:R-:W-:Y:S04]  /*8c00*/  HMMA.16816.F32.BF16 R92, R104.reuse, R112, R92 ;  /* 0x00000070685c723c */ /* 0x044fe8000004185c */
[----:B------:R-:W-:Y:S02]  /*8c10*/  FADD.FTZ R108, R122, R108 ;  /* 0x0000006c7a6c7221 */ /* 0x000fe40000010000 */
[----:B------:R-:W2:Y:S02]  /*8c20*/  LDSM.16.MT88.4 R120, [R102+0x1800] ;  /* 0x001800006678783b */ /* 0x000ea40000004200 */
[----:B------:R-:W-:Y:S04]  /*8c30*/  HMMA.16816.F32.BF16 R96, R104, R114, R96 ;  /* 0x000000726860723c */ /* 0x000fe80000041860 */
[----:B------:R-:W-:Y:S02]  /*8c40*/  FADD.FTZ R103, R124, R108 ;  /* 0x0000006c7c677221 */ /* 0x000fe40000010000 */
[----:B------:R-:W3:Y:S08]  /*8c50*/  LDSM.16.MT88.4 R108, [R0+0x1800] ;  /* 0x00180000006c783b */ /* 0x000ef00000004200 */
[----:B------:R-:W4:Y:S01]  /*8c60*/  LDSM.16.MT88.4 R104, [R3+0x1800] ;  /* 0x001800000368783b */ /* 0x000f220000004200 */
[C---:B-1----:R-:W-:Y:S07]  /*8c70*/  HMMA.16816.F32.BF16 R132, R136.reuse, R128, R4 ;  /* 0x000000808884723c */ /* 0x042fee0000041804 */
[----:B------:R-:W1:Y:S01]  /*8c80*/  LDSM.16.MT88.4 R4, [R2+0x3800] ;  /* 0x003800000204783b */ /* 0x000e620000004200 */
[C---:B------:R-:W-:Y:S07]  /*8c90*/  HMMA.16816.F32.BF16 R128, R136.reuse, R130, R8 ;  /* 0x000000828880723c */ /* 0x040fee0000041808 */
[----:B------:R-:W5:Y:S01]  /*8ca0*/  LDSM.16.MT88.4 R8, [R102+0x3800] ;  /* 0x003800006608783b */ /* 0x000f620000004200 */
[C---:B--2---:R-:W-:Y:S07]  /*8cb0*/  HMMA.16816.F32.BF16 R124, R136.reuse, R120, R12 ;  /* 0x00000078887c723c */ /* 0x044fee000004180c */
[----:B------:R-:W2:Y:S01]  /*8cc0*/  LDSM.16.MT88.4 R12, [R0+0x3800] ;  /* 0x00380000000c783b */ /* 0x000ea20000004200 */
[C---:B------:R-:W-:Y:S07]  /*8cd0*/  HMMA.16816.F32.BF16 R120, R136.reuse, R122, R16 ;  /* 0x0000007a8878723c */ /* 0x040fee0000041810 */
[----:B------:R-:W-:Y:S01]  /*8ce0*/  LDSM.16.MT88.4 R16, [R102+0x5800] ;  /* 0x005800006610783b */ /* 0x000fe20000004200 */
[C---:B---3--:R-:W-:Y:S07]  /*8cf0*/  HMMA.16816.F32.BF16 R116, R136.reuse, R108, R20 ;  /* 0x0000006c8874723c */ /* 0x048fee0000041814 */
[----:B------:R3:W-:Y:S01]  /*8d00*/  LDSM.16.MT88.4 R20, [R0+0x5800] ;  /* 0x005800000014783b */ /* 0x0007e20000004200 */
[C---:B------:R-:W-:Y:S08]  /*8d10*/  HMMA.16816.F32.BF16 R112, R136.reuse, R110, R24 ;  /* 0x0000006e8870723c */ /* 0x040ff00000041818 */
[C---:B----4-:R-:W-:Y:S08]  /*8d20*/  HMMA.16816.F32.BF16 R108, R136.reuse, R104, R28 ;  /* 0x00000068886c723c */ /* 0x050ff0000004181c */
[C---:B------:R-:W-:Y:S04]  /*8d30*/  HMMA.16816.F32.BF16 R104, R136.reuse, R106, R32 ;  /* 0x0000006a8868723c */ /* 0x040fe80000041820 */
[----:B---3--:R-:W-:Y:S04]  /*8d40*/  FADD.FTZ R0, R148, R103 ;  /* 0x0000006794007221 */ /* 0x008fe80000010000 */
[C---:B-1----:R-:W-:Y:S04]  /*8d50*/  HMMA.16816.F32.BF16 R36, R136.reuse, R4, R36 ;  /* 0x000000048824723c */ /* 0x042fe80000041824 */
[----:B------:R-:W-:Y:S04]  /*8d60*/  FADD.FTZ R0, R146, R0 ;  /* 0x0000000092007221 */ /* 0x000fe80000010000 */
[C---:B------:R-:W-:Y:S01]  /*8d70*/  HMMA.16816.F32.BF16 R40, R136.reuse, R6, R40 ;  /* 0x000000068828723c */ /* 0x040fe20000041828 */
[----:B------:R-:W1:Y:S03]  /*8d80*/  LDSM.16.MT88.4 R4, [R3+0x3800] ;  /* 0x003800000304783b */ /* 0x000e660000004200 */
[----:B------:R-:W-:Y:S04]  /*8d90*/  FADD.FTZ R0, R147, R0 ;  /* 0x0000000093007221 */ /* 0x000fe80000010000 */
[C---:B-----5:R-:W-:Y:S04]  /*8da0*/  HMMA.16816.F32.BF16 R44, R136.reuse, R8, R44 ;  /* 0x00000008882c723c */ /* 0x060fe8000004182c */
[----:B------:R-:W-:Y:S04]  /*8db0*/  FADD.FTZ R0, R144, R0 ;  /* 0x0000000090007221 */ /* 0x000fe80000010000 */
[C---:B------:R-:W-:Y:S01]  /*8dc0*/  HMMA.16816.F32.BF16 R48, R136.reuse, R10, R48 ;  /* 0x0000000a8830723c */ /* 0x040fe20000041830 */
[----:B------:R3:W4:Y:S03]  /*8dd0*/  LDSM.16.MT88.4 R8, [R2+0x5800] ;  /* 0x005800000208783b */ /* 0x0007260000004200 */
[----:B------:R-:W-:Y:S04]  /*8de0*/  FADD.FTZ R0, R145, R0 ;  /* 0x0000000091007221 */ /* 0x000fe80000010000 */
[C---:B--2---:R-:W-:Y:S04]  /*8df0*/  HMMA.16816.F32.BF16 R52, R136.reuse, R12, R52 ;  /* 0x0000000c8834723c */ /* 0x044fe80000041834 */
[----:B------:R-:W-:Y:S04]  /*8e00*/  FADD.FTZ R0, R143, R0 ;  /* 0x000000008f007221 */ /* 0x000fe80000010000 */
[C---:B------:R-:W-:Y:S01]  /*8e10*/  HMMA.16816.F32.BF16 R56, R136.reuse, R14, R56 ;  /* 0x0000000e8838723c */ /* 0x040fe20000041838 */
[----:B------:R-:W2:Y:S03]  /*8e20*/  LDSM.16.MT88.4 R12, [R3+0x5800] ;  /* 0x00580000030c783b */ /* 0x000ea60000004200 */
[----:B------:R-:W-:Y:S01]  /*8e30*/  FADD.FTZ R0, R142, R0 ;  /* 0x000000008e007221 */ /* 0x000fe20000010000 */
[----:B---3--:R-:W-:Y:S03]  /*8e40*/  IADD3 R2, R175, -0x2, RZ ;  /* 0xfffffffeaf027810 */ /* 0x008fe60007ffe0ff */
[C---:B-1----:R-:W-:Y:S03]  /*8e50*/  HMMA.16816.F32.BF16 R60, R136.reuse, R4, R60 ;  /* 0x00000004883c723c */ /* 0x042fe6000004183c */
[----:B------:R-:W-:Y:S01]  /*8e60*/  ISETP.GE.AND P0, PT, R2, R187, PT ;  /* 0x000000bb0200720c */ /* 0x000fe20003f06270 */
[----:B------:R-:W-:Y:S04]  /*8e70*/  FADD.FTZ R0, R141, R0 ;  /* 0x000000008d007221 */ /* 0x000fe80000010000 */
[C---:B------:R-:W-:Y:S04]  /*8e80*/  HMMA.16816.F32.BF16 R64, R136.reuse, R6, R64 ;  /* 0x000000068840723c */ /* 0x040fe80000041840 */
[----:B------:R-:W-:Y:S04]  /*8e90*/  FADD.FTZ R184, R140, R0 ;  /* 0x000000008cb87221 */ /* 0x000fe80000010000 */
[C---:B----4-:R-:W-:Y:S08]  /*8ea0*/  HMMA.16816.F32.BF16 R68, R136.reuse, R8, R68 ;  /* 0x000000088844723c */ /* 0x050ff00000041844 */
[C---:B------:R-:W-:Y:S08]  /*8eb0*/  HMMA.16816.F32.BF16 R72, R136.reuse, R10, R72 ;  /* 0x0000000a8848723c */ /* 0x040ff00000041848 */
[C---:B------:R-:W-:Y:S08]  /*8ec0*/  HMMA.16816.F32.BF16 R76, R136.reuse, R16, R76 ;  /* 0x00000010884c723c */ /* 0x040ff0000004184c */
[C---:B------:R-:W-:Y:S08]  /*8ed0*/  HMMA.16816.F32.BF16 R80, R136.reuse, R18, R80 ;  /* 0x000000128850723c */ /* 0x040ff00000041850 */
[C---:B------:R-:W-:Y:S08]  /*8ee0*/  HMMA.16816.F32.BF16 R84, R136.reuse, R20, R84 ;  /* 0x000000148854723c */ /* 0x040ff00000041854 */
[C---:B------:R-:W-:Y:S08]  /*8ef0*/  HMMA.16816.F32.BF16 R88, R136.reuse, R22, R88 ;  /* 0x000000168858723c */ /* 0x040ff00000041858 */
[C---:B--2---:R-:W-:Y:S08]  /*8f00*/  HMMA.16816.F32.BF16 R92, R136.reuse, R12, R92 ;  /* 0x0000000c885c723c */ /* 0x044ff0000004185c */
[----:B------:R-:W-:Y:S01]  /*8f10*/  HMMA.16816.F32.BF16 R96, R136, R14, R96 ;  /* 0x0000000e8860723c */ /* 0x000fe20000041860 */
[----:B------:R-:W-:Y:S07]  /*8f20*/  @!UPT UIADD3 URZ, URZ, URZ, URZ ;  /* 0x0000003f3f3ff290 */ /* 0x000fee000fffe03f */
[----:B------:R-:W-:-:S11]  /*8f30*/  @!P0 BRA `(.L_x_1595) ;  /* 0x000004f000008947 */ /* 0x000fd60003800000 */
[----:B------:R-:W-:Y:S01]  /*8f40*/  IMAD.MOV.U32 R212, RZ, RZ, c[0x0][0x2b8] ;  /* 0x0000ae00ffd47624 */ /* 0x000fe200078e00ff */
[----:B------:R-:W-:Y:S01]  /*8f50*/  SHF.R.S32.HI R7, RZ, 0x1f, R185 ;  /* 0x0000001fff077819 */ /* 0x000fe200000114b9 */
[----:B------:R-:W-:Y:S01]  /*8f60*/  IMAD R2, R175, 0x40, R192 ;  /* 0x00000040af027824 */ /* 0x000fe200078e02c0 */
[----:B------:R-:W-:Y:S01]  /*8f70*/  SHF.R.S32.HI R6, RZ, 0x1f, R177 ;  /* 0x0000001fff067819 */ /* 0x000fe200000114b1 */
[----:B------:R-:W-:Y:S01]  /*8f80*/  IMAD.MOV.U32 R173, RZ, RZ, RZ ;  /* 0x000000ffffad7224 */ /* 0x000fe200078e00ff */
[----:B------:R-:W-:Y:S01]  /*8f90*/  ISETP.NE.AND P1, PT, R212, 0x1, PT ;  /* 0x00000001d400780c */ /* 0x000fe20003f25270 */
[----:B------:R-:W-:Y:S01]  /*8fa0*/  IMAD.SHL.U32 R18, R186, 0x2, RZ ;  /* 0x00000002ba127824 */ /* 0x000fe200078e00ff */
[----:B------:R-:W-:Y:S01]  /*8fb0*/  IADD3 R2, R2, -0x80, R189 ;  /* 0xffffff8002027810 */ /* 0x000fe20007ffe0bd */
[----:B------:R-:W-:Y:S01]  /*8fc0*/  IMAD.SHL.U32 R17, R185, 0x2, RZ ;  /* 0x00000002b9117824 */ /* 0x000fe200078e00ff */
[----:B------:R-:W-:Y:S01]  /*8fd0*/  SHF.R.S32.HI R212, RZ, 0x1f, R186 ;  /* 0x0000001fffd47819 */ /* 0x000fe200000114ba */
[----:B------:R-:W-:Y:S01]  /*8fe0*/  IMAD.SHL.U32 R16, R177, 0x2, RZ ;  /* 0x00000002b1107824 */ /* 0x000fe200078e00ff */
[----:B------:R-:W-:Y:S01]  /*8ff0*/  SHF.L.U64.HI R14, R185, 0x1, R7 ;  /* 0x00000001b90e7819 */ /* 0x000fe20000010207 */
[----:B------:R-:W-:Y:S01]  /*9000*/  IMAD.MOV.U32 R0, RZ, RZ, R2 ;  /* 0x000000ffff007224 */ /* 0x000fe200078e0002 */
[----:B------:R-:W-:Y:S02]  /*9010*/  SHF.L.U64.HI R15, R186, 0x1, R212 ;  /* 0x00000001ba0f7819 */ /* 0x000fe400000102d4 */
[----:B------:R-:W-:Y:S03]  /*9020*/  SHF.L.U64.HI R13, R177, 0x1, R6 ;  /* 0x00000001b10d7819 */ /* 0x000fe60000010206 */
        /* <DEDUP_REMOVED lines=24> */
.L_x_1679:
[----:B------:R-:W-:-:S05]  /*91b0*/  BRA.DIV ~URZ, `(.L_x_1597) ;  /* 0x00005d327f007947 */ /* 0x000fca000b800000 */
[----:B------:R-:W3:Y:S01]  /*91c0*/  SHFL.IDX PT, R0, R12, RZ, 0x181f ;  /* 0x00181fff0c007589 */ /* 0x000ee200000e0000 */
[----:B------:R-:W-:Y:S02]  /*91d0*/  SEL R11, RZ, 0x10, P5 ;  /* 0x00000010ff0b7807 */ /* 0x000fe40002800000 */
[----:B------:R-:W-:Y:S02]  /*91e0*/  SEL R10, RZ, 0x10, P4 ;  /* 0x00000010ff0a7807 */ /* 0x000fe40002000000 */
[C---:B---3--:R-:W-:Y:S02]  /*91f0*/  IADD3 R2, P0, R0.reuse, R16, RZ ;  /* 0x0000001000027210 */ /* 0x048fe40007f1e0ff */
[----:B------:R-:W-:Y:S03]  /*9200*/  IADD3 R8, P1, R0, R17, RZ ;  /* 0x0000001100087210 */ /* 0x000fe60007f3e0ff */
[----:B--2---:R-:W-:Y:S01]  /*9210*/  IMAD.X R3, R4, 0x1, R13, P0 ;  /* 0x0000000104037824 */ /* 0x004fe200000e060d */
[----:B------:R-:W-:Y:S01]  /*9220*/  IADD3 R6, P0, R0, R18, RZ ;  /* 0x0000001200067210 */ /* 0x000fe20007f1e0ff */
[----:B------:R-:W-:Y:S02]  /*9230*/  IMAD R0, R176, 0x6000, R205 ;  /* 0x00006000b0007824 */ /* 0x000fe400078e02cd */
[C---:B------:R-:W-:Y:S02]  /*9240*/  IMAD.X R9, R4.reuse, 0x1, R14, P1 ;  /* 0x0000000104097824 */ /* 0x040fe400008e060e */
[----:B------:R-:W-:Y:S01]  /*9250*/  IMAD.X R7, R4, 0x1, R15, P0 ;  /* 0x0000000104077824 */ /* 0x000fe200000e060f */
[----:B------:R-:W-:Y:S01]  /*9260*/  @!PT LDS RZ, [RZ] ;  /* 0x00000000fffff984 */ /* 0x000fe20000000800 */
[----:B------:R-:W-:Y:S01]  /*9270*/  @!PT LDS RZ, [RZ] ;  /* 0x00000000fffff984 */ /* 0x000fe20000000800 */
[----:B------:R2:W-:Y:S04]  /*9280*/  LDGSTS.E.BYPASS.LTC128B.128 [R0], [R2.64], !P5 ;  /* 0x0000000002007fae */ /* 0x0005e8000e901d46 */
[----:B------:R3:W-:Y:S04]  /*9290*/  LDGSTS.E.BYPASS.LTC128B.128 [R0+0x2000], [R8.64], !P4 ;  /* 0x0200000008007fae */ /* 0x0007e8000e101d46 */
[----:B------:R4:W1:Y:S04]  /*92a0*/  SHFL.IDX PT, R4, R5, 0x1, 0x181f ;  /* 0x00381f0005047f89 */ /* 0x00086800000e0000 */
[----:B------:R3:W-:Y:S04]  /*92b0*/  LDGSTS.E.BYPASS.LTC128B.128 [R0+0x4000], [R6.64], !P6 ;  /* 0x0400000006007fae */ /* 0x0007e8000f101d46 */
[----:B--2---:R3:W2:Y:S01]  /*92c0*/  SHFL.IDX PT, R2, R12, 0x1, 0x181f ;  /* 0x00381f000c027f89 */ /* 0x0046a200000e0000 */
[----:B-1--4-:R-:W-:Y:S03]  /*92d0*/  SEL R5, RZ, 0x10, P6 ;  /* 0x00000010ff057807 */ /* 0x012fe60003000000 */
.L_x_1680:
[----:B------:R-:W-:Y:S02]  /*92e0*/  IADD3 R3, -R11, 0x10, RZ ;  /* 0x000000100b037810 */ /* 0x000fe40007ffe1ff */
[----:B---3--:R-:W-:Y:S02]  /*92f0*/  IADD3 R6, -R10, 0x10, RZ ;  /* 0x000000100a067810 */ /* 0x008fe40007ffe1ff */
[----:B------:R-:W-:Y:S02]  /*9300*/  LOP3.LUT R3, R3, 0xf, RZ, 0xc0, !PT ;  /* 0x0000000f03037812 */ /* 0x000fe400078ec0ff */
[----:B------:R-:W-:Y:S02]  /*9310*/  IADD3 R7, -R5, 0x10, RZ ;  /* 0x0000001005077810 */ /* 0x000fe40007ffe1ff */
[----:B--2---:R-:W-:Y:S02]  /*9320*/  IADD3 R8, P1, P0, R3, R2, R16 ;  /* 0x0000000203087210 */ /* 0x004fe4000783e010 */
[----:B------:R-:W-:Y:S02]  /*9330*/  LOP3.LUT R3, R6, 0xf, RZ, 0xc0, !PT ;  /* 0x0000000f06037812 */ /* 0x000fe400078ec0ff */
[----:B------:R-:W-:Y:S02]  /*9340*/  IADD3.X R9, RZ, R4, R13, P1, P0 ;  /* 0x00000004ff097210 */ /* 0x000fe40000fe040d */
[----:B------:R-:W-:Y:S02]  /*9350*/  IADD3 R6, P1, P0, R3, R2, R17 ;  /* 0x0000000203067210 */ /* 0x000fe4000783e011 */
[----:B------:R-:W-:Y:S02]  /*9360*/  LOP3.LUT R3, R7, 0xf, RZ, 0xc0, !PT ;  /* 0x0000000f07037812 */ /* 0x000fe400078ec0ff */
[----:B------:R-:W-:Y:S02]  /*9370*/  IADD3.X R7, RZ, R4, R14, P1, P0 ;  /* 0x00000004ff077210 */ /* 0x000fe40000fe040e */
[----:B------:R-:W-:Y:S04]  /*9380*/  IADD3 R2, P1, P0, R3, R2, R18 ;  /* 0x0000000203027210 */ /* 0x000fe8000783e012 */
[----:B------:R-:W-:Y:S02]  /*9390*/  IADD3.X R3, RZ, R4, R15, P1, P0 ;  /* 0x00000004ff037210 */ /* 0x000fe40000fe040f */
[----:B------:R-:W-:Y:S02]  /*93a0*/  ISETP.NE.U32.AND P0, PT, R11, RZ, PT ;  /* 0x000000ff0b00720c */ /* 0x000fe40003f05070 */
[----:B------:R-:W-:Y:S11]  /*93b0*/  ISETP.NE.U32.AND P1, PT, R10, RZ, PT ;  /* 0x000000ff0a00720c */ /* 0x000ff60003f25070 */
[----:B------:R-:W-:Y:S01]  /*93c0*/  @!PT LDS RZ, [RZ] ;  /* 0x00000000fffff984 */ /* 0x000fe20000000800 */
[----:B------:R-:W-:Y:S01]  /*93d0*/  @!PT LDS RZ, [RZ] ;  /* 0x00000000fffff984 */ /* 0x000fe20000000800 */
[----:B------:R-:W-:Y:S01]  /*93e0*/  @!PT LDS RZ, [RZ] ;  /* 0x00000000fffff984 */ /* 0x000fe20000000800 */
[----:B------:R1:W-:Y:S01]  /*93f0*/  LDGSTS.E.BYPASS.LTC128B.128.ZFILL [R0+0x1000], [R8.64], P0 ;  /* 0x0100000008007fae */ /* 0x0003e20008141d46 */
[----:B------:R-:W-:Y:S03]  /*9400*/  ISETP.NE.U32.AND P0, PT, R5, RZ, PT ;  /* 0x000000ff0500720c */ /* 0x000fe60003f05070 */
[----:B------:R1:W-:Y:S10]  /*9410*/  LDGSTS.E.BYPASS.LTC128B.128.ZFILL [R0+0x3000], [R6.64], P1 ;  /* 0x0300000006007fae */ /* 0x0003f40008941d46 */
[----:B------:R1:W-:Y:S02]  /*9420*/  LDGSTS.E.BYPASS.LTC128B.128.ZFILL [R0+0x5000], [R2.64], P0 ;  /* 0x0500000002007fae */ /* 0x0003e40008141d46 */
.L_x_1595:
[----:B------:R-:W-:Y:S05]  /*9430*/  BSYNC B0 ;  /* 0x0000000000007941 */ /* 0x000fea0003800000 */
.L_x_1594:
[----:B------:R-:W-:Y:S01]  /*9440*/  ISETP.GE.AND P0, PT, R187, R175, PT ;  /* 0x000000afbb00720c */ /* 0x000fe20003f06270 */
[----:B------:R-:W0:Y:S01]  /*9450*/  LDGDEPBAR ;  /* 0x00000000000079af */ /* 0x000e220000000000 */
[----:B-1----:R-:W-:Y:S01]  /*9460*/  IADD3 R3, R175, -0x1, RZ ;  /* 0xffffffffaf037810 */ /* 0x002fe20007ffe0ff */
[----:B------:R-:W-:Y:S01]  /*9470*/  IMAD.MOV.U32 R102, RZ, RZ, R100 ;  /* 0x000000ffff667224 */ /* 0x000fe200078e0064 */
[C---:B------:R-:W-:Y:S01]  /*9480*/  ISETP.GE.AND P1, PT, R161.reuse, 0x1, PT ;  /* 0x00000001a100780c */ /* 0x040fe20003f26270 */
[----:B------:R-:W-:Y:S01]  /*9490*/  IMAD.MOV.U32 R0, RZ, RZ, R101 ;  /* 0x000000ffff007224 */ /* 0x000fe200078e0065 */
[----:B------:R-:W-:Y:S01]  /*94a0*/  IADD3 R2, R161, 0x1, RZ ;  /* 0x00000001a1027810 */ /* 0x000fe20007ffe0ff */
[----:B------:R-:W-:Y:S03]  /*94b0*/  IMAD.MOV.U32 R175, RZ, RZ, R3 ;  /* 0x000000ffffaf7224 */ /* 0x000fe600078e0003 */
[----:B------:R-:W-:Y:S03]  /*94c0*/  SEL R161, R2, RZ, !P1 ;  /* 0x000000ff02a17207 */ /* 0x000fe60004800000 */
[----:B------:R-:W-:-:S05]  /*94d0*/  @!P0 BRA `(.L_x_1598) ;  /* 0xffffcd8000008947 */ /* 0x000fca000383ffff */
.L_x_1588:
[----:B------:R-:W-:Y:S05]  /*94e0*/  BRA.DIV ~URZ, `(.L_x_1599) ;  /* 0x00005c227f007947 */ /* 0x000fea000b800000 */
[----:B------:R2:W3:Y:S02]  /*94f0*/  SHFL.BFLY PT, R0, R179, 0x2, 0x1f ;  /* 0x0c401f00b3007f89 */ /* 0x0004e400000e0000 */
.L_x_1681:
[----:B---3--:R-:W-:Y:S01]  /*9500*/  FADD.FTZ R0, R0, R179 ;  /* 0x000000b300007221 */ /* 0x008fe20000010000 */
[----:B------:R-:W-:Y:S05]  /*9510*/  BRA.DIV ~URZ, `(.L_x_1600) ;  /* 0x00005c527f007947 */ /* 0x000fea000b800000 */
[----:B-1----:R-:W1:Y:S04]  /*9520*/  SHFL.BFLY PT, R2, R184, 0x2, 0x1f ;  /* 0x0c401f00b8027f89 */ /* 0x002e6800000e0000 */
[----:B------:R-:W3:Y:S01]  /*9530*/  SHFL.BFLY PT, R5, R0, 0x1, 0x1f ;  /* 0x0c201f0000057f89 */ /* 0x000ee200000e0000 */
[----:B-1----:R-:W-:-:S02]  /*9540*/  FADD.FTZ R4, R2, R184 ;  /* 0x000000b802047221 */ /* 0x002fc40000010000 */
[----:B---3--:R-:W-:-:S03]  /*9550*/  FADD.FTZ R0, R0, R5 ;  /* 0x0000000500007221 */ /* 0x008fc60000010000 */
[----:B------:R1:W3:Y:S04]  /*9560*/  SHFL.BFLY PT, R3, R4, 0x1, 0x1f ;  /* 0x0c201f0004037f89 */ /* 0x0002e800000e0000 */
.L_x_1682:
[----:B------:R-:W-:Y:S01]  /*9570*/  FSETP.NE.FTZ.AND P1, PT, R0, RZ, PT ;  /* 0x000000ff0000720b */ /* 0x000fe20003f35000 */
[----:B---3--:R-:W-:Y:S01]  /*9580*/  FADD.FTZ R3, R3, R4 ;  /* 0x0000000403037221 */ /* 0x008fe20000010000 */
[----:B------:R-:W-:Y:S02]  /*9590*/  MOV R2, RZ ;  /* 0x000000ff00027202 */ /* 0x000fe40000000f00 */
[----:B------:R-:W-:Y:S02]  /*95a0*/  MOV R23, 0xff800000 ;  /* 0xff80000000177802 */ /* 0x000fe40000000f00 */
[----:B------:R-:W-:Y:S02]  /*95b0*/  FSETP.NE.FTZ.AND P0, PT, R3, RZ, PT ;  /* 0x000000ff0300720b */ /* 0x000fe40003f15000 */
[----:B------:R-:W-:-:S05]  /*95c0*/  MOV R22, 0xff800000 ;  /* 0xff80000000167802 */ /* 0x000fca0000000f00 */
[----:B------:R-:W3:Y:S01]  /*95d0*/  @P1 MUFU.RCP R2, R0 ;  /* 0x0000000000021308 */ /* 0x000ee20000001000 */
[----:B-1----:R-:W-:-:S05]  /*95e0*/  @P1 MOV R4, 0x3f317218 ;  /* 0x3f31721800041802 */ /* 0x002fca0000000f00 */
[----:B------:R-:W-:Y:S02]  /*95f0*/  @P1 FMUL.FTZ R4, R4, c[0x0][0x2d0] ;  /* 0x0000b40004041a20 */ /* 0x000fe40000410000 */
[----:B------:R1:W4:Y:S01]  /*9600*/  @P1 MUFU.LG2 R5, R0 ;  /* 0x0000000000051308 */ /* 0x0003220000000c00 */
[C---:B---3--:R-:W-:Y:S02]  /*9610*/  FMUL.FTZ R102, R2.reuse, R112 ;  /* 0x0000007002667220 */ /* 0x048fe40000410000 */
[C---:B------:R-:W-:Y:S02]  /*9620*/  FMUL.FTZ R103, R2.reuse, R113 ;  /* 0x0000007102677220 */ /* 0x040fe40000410000 */
[C---:B------:R-:W-:Y:S02]  /*9630*/  FMUL.FTZ R112, R2.reuse, R68 ;  /* 0x0000004402707220 */ /* 0x040fe40000410000 */
[C---:B------:R-:W-:Y:S01]  /*9640*/  FMUL.FTZ R113, R2.reuse, R69 ;  /* 0x0000004502717220 */ /* 0x040fe20000410000 */
[----:B-1----:R-:W-:Y:S01]  /*9650*/  MOV R0, RZ ;  /* 0x000000ff00007202 */ /* 0x002fe20000000f00 */
[----:B------:R-:W-:-:S02]  /*9660*/  FMUL.FTZ R68, R2, R72 ;  /* 0x0000004802447220 */ /* 0x000fc40000410000 */
[C---:B------:R-:W-:Y:S02]  /*9670*/  FMUL.FTZ R69, R2.reuse, R73 ;  /* 0x0000004902457220 */ /* 0x040fe40000410000 */
[C---:B------:R-:W-:Y:S01]  /*9680*/  FMUL.FTZ R72, R2.reuse, R76 ;  /* 0x0000004c02487220 */ /* 0x040fe20000410000 */
[----:B------:R-:W1:Y:S01]  /*9690*/  @P0 MUFU.RCP R0, R3 ;  /* 0x0000000300000308 */ /* 0x000e620000001000 */
        /* <DEDUP_REMOVED lines=41> */
[----:B------:R3:W5:Y:S01]  /*9930*/  @P0 MUFU.LG2 R2, R3 ;  /* 0x0000000300020308 */ /* 0x0007620000000c00 */
[----:B----4-:R-:W-:Y:S02]  /*9940*/  @P1 FMUL.FTZ R5, R5, 0.69314718246459960938 ;  /* 0x3f31721805051820 */ /* 0x010fe40000410000 */
[----:B-1----:R-:W-:Y:S02]  /*9950*/  FMUL.FTZ R124, R0, R38 ;  /* 0x00000026007c7220 */ /* 0x002fe40000410000 */
[----:B------:R-:W-:Y:S01]  /*9960*/  @P1 FFMA.FTZ R23, R4, R101, R5 ;  /* 0x0000006504171223 */ /* 0x000fe20000010005 */
[----:B------:R-:W-:Y:S01]  /*9970*/  MOV R4, 0x1 ;  /* 0x0000000100047802 */ /* 0x000fe20000000f00 */
[C---:B------:R-:W-:Y:S02]  /*9980*/  FMUL.FTZ R125, R0.reuse, R39 ;  /* 0x00000027007d7220 */ /* 0x040fe40000410000 */
[----:B------:R-:W-:-:S02]  /*9990*/  FMUL.FTZ R84, R0, R130 ;  /* 0x0000008200547220 */ /* 0x000fc40000410000 */
[C---:B------:R-:W-:Y:S02]  /*99a0*/  FMUL.FTZ R85, R0.reuse, R131 ;  /* 0x0000008300557220 */ /* 0x040fe40000410000 */
[C---:B------:R-:W-:Y:S02]  /*99b0*/  FMUL.FTZ R38, R0.reuse, R46 ;  /* 0x0000002e00267220 */ /* 0x040fe40000410000 */
[----:B------:R-:W-:Y:S01]  /*99c0*/  FMUL.FTZ R39, R0, R47 ;  /* 0x0000002f00277220 */ /* 0x000fe20000410000 */
[----:B---3--:R-:W-:Y:S01]  /*99d0*/  @P0 MOV R3, 0x3f317218 ;  /* 0x3f31721800030802 */ /* 0x008fe20000000f00 */
[----:B-----5:R-:W-:Y:S02]  /*99e0*/  @P0 FMUL.FTZ R2, R2, 0.69314718246459960938 ;  /* 0x3f31721802020820 */ /* 0x020fe40000410000 */
        /* <DEDUP_REMOVED lines=43> */
[----:B------:R-:W-:Y:S01]  /*9ca0*/  PRMT R0, R4, 0x7610, R0 ;  /* 0x0000761004007816 */ /* 0x000fe20000000000 */
[----:B------:R-:W-:-:S02]  /*9cb0*/  @P0 FFMA.FTZ R22, R3, R100, R2 ;  /* 0x0000006403160223 */ /* 0x000fc40000010002 */
.L_x_1562:
[----:B------:R-:W-:Y:S01]  /*9cc0*/  LOP3.LUT P0, RZ, R172, 0xff, RZ, 0xc0, !PT ;  /* 0x000000ffacff7812 */ /* 0x000fe2000780c0ff */
[----:B------:R-:W-:-:S12]  /*9cd0*/  BSSY B0, `(.L_x_1601) ;  /* 0x000000f000007945 */ /* 0x000fd80003800000 */
        /* <DEDUP_REMOVED lines=14> */
.L_x_1602:
[----:B------:R-:W-:Y:S05]  /*9dc0*/  BSYNC B0 ;  /* 0x0000000000007941 */ /* 0x000fea0003800000 */
.L_x_1601:
[----:B------:R-:W-:Y:S01]  /*9dd0*/  PRMT R0, R0, 0x9910, RZ ;  /* 0x0000991000007816 */ /* 0x000fe200000000ff */
[----:B------:R-:W-:Y:S01]  /*9de0*/  BSSY B1, `(.L_x_1603) ;  /* 0x0000336000017945 */ /* 0x000fe20003800000 */
[----:B------:R-:W-:Y:S02]  /*9df0*/  IMAD.MOV.U32 R82, RZ, RZ, R200 ;  /* 0x000000ffff527224 */ /* 0x000fe400078e00c8 */
[----:B------:R-:W-:-:S13]  /*9e00*/  ISETP.NE.AND P0, PT, R0, RZ, PT ;  /* 0x000000ff0000720c */ /* 0x000fda0003f05270 */
[----:B------:R-:W-:Y:S05]  /*9e10*/  @!P0 BRA `(.L_x_1604) ;  /* 0x000026b000008947 */ /* 0x000fea0003800000 */
[----:B------:R-:W-:Y:S01]  /*9e20*/  WARPSYNC 0xffffffff ;  /* 0xffffffff00007948 */ /* 0x000fe20003800000 */
[----:B------:R-:W-:Y:S01]  /*9e30*/  BAR.SYNC.DEFER_BLOCKING 0x1, 0x100 ;  /* 0x0044000000007b1d */ /* 0x000fe20000010000 */
[----:B------:R-:W-:Y:S01]  /*9e40*/  F2FP.BF16.PACK_AB R0, R133, R132 ;  /* 0x000000848500723e */ /* 0x000fe200000010ff */
[----:B------:R-:W-:Y:S01]  /*9e50*/  IMAD.MOV.U32 R14, RZ, RZ, c[0x0][0x388] ;  /* 0x0000e200ff0e7624 */ /* 0x000fe200078e00ff */
        /* <DEDUP_REMOVED lines=10> */
[----:B-1----:R-:W-:-:S02]  /*9f00*/  F2FP.BF16.PACK_AB R0, R85, R84 ;  /* 0x000000545500723e */ /* 0x002fc400000010ff */
[----:B---3--:R-:W-:-:S03]  /*9f10*/  F2FP.BF16.PACK_AB R2, R29, R28 ;  /* 0x0000001c1d02723e */ /* 0x008fc600000010ff */
[----:B------:R1:W-:Y:S01]  /*9f20*/  STS [R222+0x400], R0 ;  /* 0x00040000de007388 */ /* 0x0003e20000000800 */
[----:B----4-:R-:W-:-:S03]  /*9f30*/  F2FP.BF16.PACK_AB R3, R127, R126 ;  /* 0x0000007e7f03723e */ /* 0x010fc600000010ff */
[----:B------:R3:W-:Y:S04]  /*9f40*/  STS [R224], R2 ;  /* 0x00000002e0007388 */ /* 0x0007e80000000800 */
[----:B------:R4:W-:Y:S01]  /*9f50*/  STS [R224+0x400], R3 ;  /* 0x00040003e0007388 */ /* 0x0009e20000000800 */
[----:B-1----:R-:W-:Y:S02]  /*9f60*/  F2FP.BF16.PACK_AB R0, R33, R32 ;  /* 0x000000202100723e */ /* 0x002fe400000010ff */
[----:B---3--:R-:W-:-:S03]  /*9f70*/  F2FP.BF16.PACK_AB R2, R123, R122 ;  /* 0x0000007a7b02723e */ /* 0x008fc600000010ff */
[----:B------:R1:W-:Y:S01]  /*9f80*/  STS [R223], R0 ;  /* 0x00000000df007388 */ /* 0x0003e20000000800 */
[----:B----4-:R-:W-:-:S03]  /*9f90*/  F2FP.BF16.PACK_AB R3, R35, R34 ;  /* 0x000000222303723e */ /* 0x010fc600000010ff */
[----:B------:R3:W-:Y:S04]  /*9fa0*/  STS [R223+0x400], R2 ;  /* 0x00040002df007388 */ /* 0x0007e80000000800 */
[----:B------:R4:W-:Y:S01]  /*9fb0*/  STS [R251], R3 ;  /* 0x00000003fb007388 */ /* 0x0009e20000000800 */
[----:B-1----:R-:W-:Y:S02]  /*9fc0*/  F2FP.BF16.PACK_AB R0, R89, R88 ;  /* 0x000000585900723e */ /* 0x002fe400000010ff */
        /* <DEDUP_REMOVED lines=15> */
[----:B------:R3:W-:Y:S04]  /*a0c0*/  STS [R221+0x4000], R2 ;  /* 0x00400002dd007388 */ /* 0x0007e80000000800 */
[----:B------:R4:W-:Y:S01]  /*a0d0*/  STS [R221+0x4400], R3 ;  /* 0x00440003dd007388 */ /* 0x0009e20000000800 */
        /* <DEDUP_REMOVED lines=23> */
[----:B------:R4:W-:Y:S04]  /*a250*/  STS [R250+0x4400], R4 ;  /* 0x00440004fa007388 */ /* 0x0009e80000000800 */
[----:B------:R2:W-:Y:S01]  /*a260*/  STS [R248+0x4000], R2 ;  /* 0x00400002f8007388 */ /* 0x0005e20000000800 */
[----:B-1----:R-:W-:Y:S02]  /*a270*/  F2FP.BF16.PACK_AB R0, R67, R66 ;  /* 0x000000424300723e */ /* 0x002fe400000010ff */
[----:B---3--:R-:W-:-:S03]  /*a280*/  F2FP.BF16.PACK_AB R3, R51, R50 ;  /* 0x000000323303723e */ /* 0x008fc600000010ff */
[----:B------:R1:W-:Y:S01]  /*a290*/  STS [R248+0x4400], R0 ;  /* 0x00440000f8007388 */ /* 0x0003e20000000800 */
[----:B----4-:R-:W-:-:S03]  /*a2a0*/  F2FP.BF16.PACK_AB R4, R113, R112 ;  /* 0x000000707104723e */ /* 0x010fc600000010ff */
[----:B------:R3:W-:Y:S01]  /*a2b0*/  STS [R221+0x8400], R3 ;  /* 0x00840003dd007388 */ /* 0x0007e20000000800 */
[----:B--2---:R-:W-:-:S03]  /*a2c0*/  F2FP.BF16.PACK_AB R2, R69, R68 ;  /* 0x000000444502723e */ /* 0x004fc600000010ff */
[----:B------:R2:W-:Y:S04]  /*a2d0*/  STS [R221+0x8000], R4 ;  /* 0x00800004dd007388 */ /* 0x0005e80000000800 */
[----:B------:R4:W-:Y:S01]  /*a2e0*/  STS [R222+0x8000], R2 ;  /* 0x00800002de007388 */ /* 0x0009e20000000800 */
[----:B-1----:R-:W-:Y:S02]  /*a2f0*/  F2FP.BF16.PACK_AB R0, R59, R58 ;  /* 0x0000003a3b00723e */ /* 0x002fe400000010ff */
[----:B---3--:R-:W-:-:S03]  /*a300*/  F2FP.BF16.PACK_AB R3, R63, R62 ;  /* 0x0000003e3f03723e */ /* 0x008fc600000010ff */
[----:B------:R1:W-:Y:S01]  /*a310*/  STS [R222+0x8400], R0 ;  /* 0x00840000de007388 */ /* 0x0003e20000000800 */
[----:B--2---:R-:W-:-:S03]  /*a320*/  F2FP.BF16.PACK_AB R4, R73, R72 ;  /* 0x000000484904723e */ /* 0x004fc600000010ff */
        /* <DEDUP_REMOVED lines=9> */
[----:B------:R2:W-:Y:S01]  /*a3c0*/  STS [R251+0x8400], R4 ;  /* 0x00840004fb007388 */ /* 0x0005e20000000800 */
[----:B-1----:R-:W-:-:S05]  /*a3d0*/  F2FP.BF16.PACK_AB R0, R121, R120 ;  /* 0x000000787900723e */ /* 0x002fca00000010ff */
[----:B------:R1:W-:Y:S01]  /*a3e0*/  STS [R251+0x8000], R0 ;  /* 0x00800000fb007388 */ /* 0x0003e20000000800 */
[----:B--2---:R-:W-:-:S03]  /*a3f0*/  @P2 IADD3 R4, P0, R209, c[0x0][0x508], RZ ;  /* 0x00014200d1042a10 */ /* 0x004fc60007f1e0ff */
[----:B------:R2:W-:Y:S01]  /*a400*/  STS [R249+0x8000], R3 ;  /* 0x00800003f9007388 */ /* 0x0005e20000000800 */
[----:B------:R-:W-:-:S03]  /*a410*/  @P2 IADD3.X R5, R210, c[0x0][0x50c], RZ, P0, !PT ;  /* 0x00014300d2052a10 */ /* 0x000fc600007fe4ff */
[----:B------:R3:W-:Y:S01]  /*a420*/  STS [R249+0x8400], R2 ;  /* 0x00840002f9007388 */ /* 0x0007e20000000800 */
[----:B-1----:R-:W-:Y:S02]  /*a430*/  F2FP.BF16.PACK_AB R0, R81, R80 ;  /* 0x000000505100723e */ /* 0x002fe400000010ff */
[----:B--2---:R-:W-:-:S03]  /*a440*/  F2FP.BF16.PACK_AB R3, R43, R42 ;  /* 0x0000002a2b03723e */ /* 0x004fc600000010ff */
[----:B------:R1:W-:Y:S01]  /*a450*/  STS [R250+0x8000], R0 ;  /* 0x00800000fa007388 */ /* 0x0003e20000000800 */
[----:B---3--:R-:W-:-:S05]  /*a460*/  F2FP.BF16.PACK_AB R2, R55, R54 ;  /* 0x000000363702723e */ /* 0x008fca00000010ff */
        /* <DEDUP_REMOVED lines=17> */
.L_x_1605:
[----:B--2---:R-:W2:Y:S01]  /*a580*/  LDL R3, [R1+0xc] ;  /* 0x00000c0001037983 */ /* 0x004ea20000100800 */
[----:B------:R-:W-:Y:S01]  /*a590*/  IMAD.MOV.U32 R2, RZ, RZ, 0x368 ;  /* 0x00000368ff027424 */ /* 0x000fe200078e00ff */
[----:B------:R-:W-:-:S02]  /*a5a0*/  ISETP.GT.AND P2, PT, R5, 0x1, PT ;  /* 0x000000010500780c */ /* 0x000fc40003f44270 */
[----:B------:R-:W3:Y:S01]  /*a5b0*/  LDL R31, [R1+0x8] ;  /* 0x00000800011f7983 */ /* 0x000ee20000100800 */
[----:B------:R-:W-:Y:S02]  /*a5c0*/  ISETP.NE.U32.AND P0, PT, RZ, c[0x0][0x500], PT ;  /* 0x00014000ff007a0c */ /* 0x000fe40003f05070 */
[----:B------:R-:W-:Y:S02]  /*a5d0*/  SEL R2, R2, 0x328, P2 ;  /* 0x0000032802027807 */ /* 0x000fe40001000000 */
[----:B------:R-:W-:Y:S02]  /*a5e0*/  ISETP.NE.AND.EX P0, PT, RZ, c[0x0][0x504], PT, P0 ;  /* 0x00014100ff007a0c */ /* 0x000fe40003f05300 */
[----:B------:R1:W4:Y:S02]  /*a5f0*/  LDC.64 R4, c[0x0][R2+0x170] ;  /* 0x00005c0002047b82 */ /* 0x0003240000000a00 */
[----:B------:R-:W-:-:S06]  /*a600*/  SEL R8, R207, RZ, !P0 ;  /* 0x000000ffcf087207 */ /* 0x000fcc0004000000 */
[----:B------:R1:W4:Y:S08]  /*a610*/  LDC.64 R16, c[0x0][R2+0x168] ;  /* 0x00005a0002107b82 */ /* 0x0003300000000a00 */
[----:B------:R1:W2:Y:S08]  /*a620*/  LDC.64 R18, c[0x0][R2+0x178] ;  /* 0x00005e0002127b82 */ /* 0x0002b00000000a00 */
[----:B------:R1:W2:Y:S01]  /*a630*/  LDC.64 R20, c[0x0][R2+0x160] ;  /* 0x0000580002147b82 */ /* 0x0002a20000000a00 */
[----:B------:R-:W-:Y:S01]  /*a640*/  LOP3.LUT R9, R202, 0xffff, RZ, 0xc0, !PT ;  /* 0x0000ffffca097812 */ /* 0x000fe200078ec0ff */
[----:B-1----:R-:W-:-:S05]  /*a650*/  IMAD.MOV.U32 R2, RZ, RZ, c[0x0][0x4e8] ;  /* 0x00013a00ff027624 */ /* 0x002fca00078e00ff */
[----:B------:R-:W-:Y:S01]  /*a660*/  ISETP.NE.AND P3, PT, R2, 0x1, PT ;  /* 0x000000010200780c */ /* 0x000fe20003f65270 */
[----:B----4-:R-:W-:Y:S02]  /*a670*/  IMAD R2, R5, R8, RZ ;  /* 0x0000000805027224 */ /* 0x010fe400078e02ff */
[----:B------:R-:W-:-:S04]  /*a680*/  IMAD.WIDE.U32 R6, R16, R9, RZ ;  /* 0x0000000910067225 */ /* 0x000fc800078e00ff */
        /* <DEDUP_REMOVED lines=53> */
[----:B------:R-:W-:Y:S01]  /*a9e0*/  IMAD R11, R11, c[0x0][0x3a0], RZ ;  /* 0x0000e8000b0b7a24 */ /* 0x000fe200078e02ff */
[----:B-1----:R-:W-:Y:S01]  /*a9f0*/  LEA R4, R201, R189, 0x7 ;  /* 0x000000bdc9047211 */ /* 0x002fe200078e38ff */
[C---:B------:R-:W-:Y:S01]  /*aa00*/  IMAD.WIDE.U32 R2, R0.reuse, c[0x0][0x3a0], RZ ;  /* 0x0000e80000027a25 */ /* 0x040fe200078e00ff */
[----:B------:R-:W-:Y:S01]  /*aa10*/  SHF.R.S32.HI R5, RZ, 0x1f, R8 ;  /* 0x0000001fff057819 */ /* 0x000fe20000011408 */
[----:B------:R1:W2:Y:S02]  /*aa20*/  LDS.128 R24, [R188+0x80] ;  /* 0x00008000bc187984 */ /* 0x0002a40000000c00 */
[----:B------:R-:W-:-:S02]  /*aa30*/  IMAD R0, R0, c[0x0][0x3a4], R11 ;  /* 0x0000e90000007a24 */ /* 0x000fc400078e020b */
[----:B------:R-:W-:Y:S01]  /*aa40*/  @P3 IMAD.HI.U32 R6, R4, c[0x0][0x4ec], RZ ;  /* 0x00013b0004063a27 */ /* 0x000fe200078e00ff */
[----:B------:R1:W3:Y:S02]  /*aa50*/  LDS.128 R40, [R188+0x1080] ;  /* 0x00108000bc287984 */ /* 0x0002e40000000c00 */
[----:B------:R-:W-:Y:S01]  /*aa60*/  IADD3 R3, R3, R0, RZ ;  /* 0x0000000003037210 */ /* 0x000fe20007ffe0ff */
[----:B------:R-:W-:Y:S01]  /*aa70*/  IMAD R5, R5, c[0x0][0x3f0], RZ ;  /* 0x0000fc0005057a24 */ /* 0x000fe200078e02ff */
[----:B------:R1:W4:Y:S01]  /*aa80*/  LDS.128 R52, [R188+0x2080] ;  /* 0x00208000bc347984 */ /* 0x0003220000000c00 */
[----:B------:R-:W-:Y:S02]  /*aa90*/  MOV R0, R4 ;  /* 0x0000000400007202 */ /* 0x000fe40000000f00 */
[----:B------:R-:W-:Y:S01]  /*aaa0*/  IMAD.WIDE.U32 R2, R9, c[0x0][0x3e8], R2 ;  /* 0x0000fa0009027a25 */ /* 0x000fe200078e0002 */
[----:B------:R1:W1:Y:S01]  /*aab0*/  LDS.128 R60, [R188+0x3080] ;  /* 0x00308000bc3c7984 */ /* 0x0002620000000c00 */
[----:B------:R-:W-:-:S02]  /*aac0*/  @P3 SHF.R.U32.HI R0, RZ, c[0x0][0x4f0], R6 ;  /* 0x00013c00ff003a19 */ /* 0x000fc40000011606 */
[----:B------:R-:W-:Y:S01]  /*aad0*/  IMAD R3, R9, c[0x0][0x3ec], R3 ;  /* 0x0000fb0009037a24 */ /* 0x000fe200078e0203 */
[----:B------:R1:W1:Y:S01]  /*aae0*/  LDS.128 R20, [R188+0x4080] ;  /* 0x00408000bc147984 */ /* 0x0002620000000c00 */
[C---:B------:R-:W-:Y:S01]  /*aaf0*/  IMAD R7, R8.reuse, c[0x0][0x3f4], R5 ;  /* 0x0000fd0008077a24 */ /* 0x040fe200078e0205 */
[----:B------:R-:W-:Y:S01]  /*ab00*/  SHF.R.S32.HI R6, RZ, 0x1f, R0 ;  /* 0x0000001fff067819 */ /* 0x000fe20000011400 */
[----:B------:R-:W-:Y:S01]  /*ab10*/  IMAD.WIDE.U32 R2, R8, c[0x0][0x3f0], R2 ;  /* 0x0000fc0008027a25 */ /* 0x000fe200078e0002 */
[----:B------:R1:W1:Y:S01]  /*ab20*/  LDS.128 R36, [R188+0x5080] ;  /* 0x00508000bc247984 */ /* 0x0002620000000c00 */
[----:B------:R-:W-:Y:S02]  /*ab30*/  IADD3 R5, -R0, RZ, RZ ;  /* 0x000000ff00057210 */ /* 0x000fe40007ffe1ff */
[----:B------:R-:W-:Y:S01]  /*ab40*/  IMAD R6, R6, c[0x0][0x3e0], RZ ;  /* 0x0000f80006067a24 */ /* 0x000fe200078e02ff */
[----:B------:R1:W1:Y:S01]  /*ab50*/  LDS.128 R48, [R188+0x6080] ;  /* 0x00608000bc307984 */ /* 0x0002620000000c00 */
[----:B------:R-:W-:Y:S01]  /*ab60*/  IADD3 R3, R3, R7, RZ ;  /* 0x0000000703037210 */ /* 0x000fe20007ffe0ff */
[----:B------:R-:W-:-:S02]  /*ab70*/  IMAD R4, R5, c[0x0][0x4e8], R4 ;  /* 0x00013a0005047a24 */ /* 0x000fc400078e0204 */
        /* <DEDUP_REMOVED lines=17> */
.L_x_1683:
[----:B------:R-:W-:Y:S05]  /*ac90*/  BRA.DIV ~URZ, `(.L_x_1608) ;  /* 0x000046327f007947 */ /* 0x000fea000b800000 */
[----:B------:R4:W2:Y:S02]  /*aca0*/  SHFL.IDX PT, R0, R11, RZ, 0x181f ;  /* 0x00181fff0b007589 */ /* 0x0008a400000e0000 */
.L_x_1684:
        /* <DEDUP_REMOVED lines=19> */
.L_x_1610:
[----:B------:R-:W-:Y:S05]  /*ade0*/  BSYNC B0 ;  /* 0x0000000000007941 */ /* 0x000fea0003800000 */
.L_x_1609:
[----:B------:R-:W-:Y:S05]  /*adf0*/  BRA.DIV ~URZ, `(.L_x_1611) ;  /* 0x000045427f007947 */ /* 0x000fea000b800000 */
[----:B---3--:R3:W4:Y:S04]  /*ae00*/  SHFL.IDX PT, R4, R5, 0x1, 0x181f ;  /* 0x00381f0005047f89 */ /* 0x00872800000e0000 */
[----:B--2---:R3:W2:Y:S02]  /*ae10*/  SHFL.IDX PT, R0, R11, 0x1, 0x181f ;  /* 0x00381f000b007f89 */ /* 0x0046a400000e0000 */
.L_x_1685:
        /* <DEDUP_REMOVED lines=19> */
.L_x_1613:
[----:B------:R-:W-:Y:S05]  /*af50*/  BSYNC B0 ;  /* 0x0000000000007941 */ /* 0x000fea0003800000 */
.L_x_1612:
[----:B------:R-:W-:Y:S05]  /*af60*/  BRA.DIV ~URZ, `(.L_x_1614) ;  /* 0x000044a27f007947 */ /* 0x000fea000b800000 */
[----:B----4-:R4:W3:Y:S02]  /*af70*/  SHFL.IDX PT, R4, R5, 0x2, 0x181f ;  /* 0x00581f0005047f89 */ /* 0x0108e400000e0000 */
.L_x_1686:
[----:B------:R-:W-:Y:S05]  /*af80*/  BRA.DIV ~URZ, `(.L_x_1615) ;  /* 0x000044f27f007947 */ /* 0x000fea000b800000 */
[----:B--2---:R2:W4:Y:S02]  /*af90*/  SHFL.IDX PT, R0, R11, 0x2, 0x181f ;  /* 0x00581f000b007f89 */ /* 0x00452400000e0000 */
.L_x_1687:
        /* <DEDUP_REMOVED lines=19> */
.L_x_1617:
[----:B------:R-:W-:Y:S05]  /*b0d0*/  BSYNC B0 ;  /* 0x0000000000007941 */ /* 0x000fea0003800000 */
.L_x_1616:
[----:B------:R-:W-:Y:S05]  /*b0e0*/  BRA.DIV ~URZ, `(.L_x_1618) ;  /* 0x000044027f007947 */ /* 0x000fea000b800000 */
[----:B---3--:R3:W2:Y:S04]  /*b0f0*/  SHFL.IDX PT, R6, R5, 0x3, 0x181f ;  /* 0x00781f0005067f89 */ /* 0x0086a800000e0000 */
[----:B----4-:R3:W4:Y:S02]  /*b100*/  SHFL.IDX PT, R0, R11, 0x3, 0x181f ;  /* 0x00781f000b007f89 */ /* 0x01072400000e0000 */
.L_x_1688:
        /* <DEDUP_REMOVED lines=9> */
[-C--:B--23--:R-:W-:Y:S02]  /*b1a0*/  @!P1 LEA.HI.X R5, R177, R6.reuse, R8, 0x1, P3 ;  /* 0x00000006b1059211 */ /* 0x08cfe400018f0c08 */
        /* <DEDUP_REMOVED lines=10> */
.L_x_1606:
        /* <DEDUP_REMOVED lines=32> */
.L_x_1689:
[----:B------:R-:W-:Y:S05]  /*b450*/  BRA.DIV ~URZ, `(.L_x_1621) ;  /* 0x000041d27f007947 */ /* 0x000fea000b800000 */
[----:B------:R3:W4:Y:S02]  /*b460*/  SHFL.IDX PT, R0, R12, RZ, 0x1c1f ;  /* 0x001c1fff0c007589 */ /* 0x00072400000e0000 */
.L_x_1690:
[----:B------:R-:W-:Y:S01]  /*b470*/  BSSY B0, `(.L_x_1622) ;  /* 0x000007a000007945 */ /* 0x000fe20003800000 */
[----:B------:R-:W-:Y:S05]  /*b480*/  @P0 BRA `(.L_x_1623) ;  /* 0x0000078000000947 */ /* 0x000fea0003800000 */
[----:B------:R-:W-:Y:S02]  /*b490*/  ISETP.GE.AND P1, PT, R220, c[0x0][0x3c8], PT ;  /* 0x0000f200dc007a0c */ /* 0x000fe40003f26270 */
[----:B------:R-:W-:Y:S02]  /*b4a0*/  ISETP.GE.AND P0, PT, R247, c[0x0][0x3c8], PT ;  /* 0x0000f200f7007a0c */ /* 0x000fe40003f06270 */
[----:B------:R-:W-:Y:S02]  /*b4b0*/  ISETP.GE.AND P3, PT, R246, c[0x0][0x3c8], PT ;  /* 0x0000f200f6007a0c */ /* 0x000fe40003f66270 */
[----:B------:R-:W-:Y:S02]  /*b4c0*/  ISETP.GE.AND P4, PT, R245, c[0x0][0x3c8], PT ;  /* 0x0000f200f5007a0c */ /* 0x000fe40003f86270 */
[----:B------:R-:W-:-:S02]  /*b4d0*/  SHF.R.S32.HI R8, RZ, 0x1f, R247 ;  /* 0x0000001fff087819 */ /* 0x000fc400000114f7 */
[----:B------:R-:W-:Y:S02]  /*b4e0*/  SHF.R.S32.HI R9, RZ, 0x1f, R246 ;  /* 0x0000001fff097819 */ /* 0x000fe400000114f6 */
[----:B------:R-:W-:Y:S01]  /*b4f0*/  ISETP.GE.AND P6, PT, R230, c[0x0][0x3c8], PT ;  /* 0x0000f200e6007a0c */ /* 0x000fe20003fc6270 */
[----:B----4-:R-:W-:Y:S01]  /*b500*/  @!P1 IMAD.MOV.U32 R6, RZ, RZ, R0 ;  /* 0x000000ffff069224 */ /* 0x010fe200078e0000 */
[----:B------:R-:W-:Y:S01]  /*b510*/  SHF.R.S32.HI R10, RZ, 0x1f, R232 ;  /* 0x0000001fff0a7819 */ /* 0x000fe200000114e8 */
[----:B--2---:R-:W-:Y:S01]  /*b520*/  @!P1 IMAD.MOV.U32 R7, RZ, RZ, R4 ;  /* 0x000000ffff079224 */ /* 0x004fe200078e0004 */
[C---:B------:R-:W-:Y:S02]  /*b530*/  @!P0 LEA R2, P2, R247.reuse, R0, 0x2 ;  /* 0x00000000f7028211 */ /* 0x040fe400078410ff */
[----:B------:R-:W-:Y:S01]  /*b540*/  SHF.R.S32.HI R11, RZ, 0x1f, R231 ;  /* 0x0000001fff0b7819 */ /* 0x000fe200000114e7 */
[----:B------:R-:W-:Y:S01]  /*b550*/  @!P1 IMAD.WIDE R6, R220, 0x4, R6 ;  /* 0x00000004dc069825 */ /* 0x000fe200078e0206 */
[----:B------:R-:W-:-:S02]  /*b560*/  @!P0 LEA.HI.X R3, R247, R4, R8, 0x2, P2 ;  /* 0x00000004f7038211 */ /* 0x000fc400010f1408 */
[----:B------:R-:W-:Y:S02]  /*b570*/  ISETP.GE.AND P2, PT, R244, c[0x0][0x3c8], PT ;  /* 0x0000f200f4007a0c */ /* 0x000fe40003f46270 */
[----:B------:R2:W-:Y:S01]  /*b580*/  @!P1 ST.E.64 [R6.64], R132 ;  /* 0x0000008406009985 */ /* 0x0005e2000c101b06 */
[----:B------:R-:W-:Y:S02]  /*b590*/  ISETP.GE.AND P1, PT, R243, c[0x0][0x3c8], PT ;  /* 0x0000f200f3007a0c */ /* 0x000fe40003f26270 */
[----:B------:R-:W-:Y:S01]  /*b5a0*/  SHF.R.S32.HI R8, RZ, 0x1f, R245 ;  /* 0x0000001fff087819 */ /* 0x000fe200000114f5 */
[----:B------:R4:W-:Y:S01]  /*b5b0*/  @!P0 ST.E.64 [R2.64], R26 ;  /* 0x0000001a02008985 */ /* 0x0009e2000c101b06 */
[----:B------:R-:W-:Y:S02]  /*b5c0*/  SHF.R.S32.HI R14, RZ, 0x1f, R228 ;  /* 0x0000001fff0e7819 */ /* 0x000fe400000114e4 */
[----:B------:R-:W-:Y:S02]  /*b5d0*/  SHF.R.S32.HI R16, RZ, 0x1f, R227 ;  /* 0x0000001fff107819 */ /* 0x000fe400000114e3 */
[----:B------:R-:W-:-:S02]  /*b5e0*/  SHF.R.S32.HI R15, RZ, 0x1f, R226 ;  /* 0x0000001fff0f7819 */ /* 0x000fc400000114e2 */
        /* <DEDUP_REMOVED lines=64> */
[----:B------:R-:W-:Y:S01]  /*b9f0*/  @!P2 LEA R8, P0, R232, R0, 0x2 ;  /* 0x00000000e808a211 */ /* 0x000fe200078010ff */
[----:B------:R2:W-:Y:S01]  /*ba00*/  @!P3 ST.E.64 [R6.64], R60 ;  /* 0x0000003c0600b985 */ /* 0x0005e2000c101b06 */
[----:B------:R-:W-:-:S02]  /*ba10*/  ISETP.GE.AND P5, PT, R229, c[0x0][0x3c8], PT ;  /* 0x0000f200e5007a0c */ /* 0x000fc40003fa6270 */
[----:B------:R-:W-:Y:S01]  /*ba20*/  @!P2 LEA.HI.X R9, R232, R4, R10, 0x2, P0 ;  /* 0x00000004e809a211 */ /* 0x000fe200000f140a */
[----:B------:R4:W-:Y:S01]  /*ba30*/  @!P4 ST.E.64 [R2.64], R64 ;  /* 0x000000400200c985 */ /* 0x0009e2000c101b06 */
[----:B------:R-:W-:Y:S02]  /*ba40*/  SHF.R.S32.HI R10, RZ, 0x1f, R230 ;  /* 0x0000001fff0a7819 */ /* 0x000fe400000114e6 */
[----:B------:R-:W-:Y:S01]  /*ba50*/  ISETP.GE.AND P4, PT, R228, c[0x0][0x3c8], PT ;  /* 0x0000f200e4007a0c */ /* 0x000fe20003f86270 */
[----:B------:R-:W-:Y:S01]  /*ba60*/  @!P2 ST.E.64 [R8.64], R112 ;  /* 0x000000700800a985 */ /* 0x000fe2000c101b06 */
[----:B------:R-:W-:Y:S02]  /*ba70*/  ISETP.GE.AND P2, PT, R227, c[0x0][0x3c8], PT ;  /* 0x0000f200e3007a0c */ /* 0x000fe40003f46270 */
[-C--:B--2---:R-:W-:Y:S02]  /*ba80*/  @!P6 LEA R6, P0, R230, R0.reuse, 0x2 ;  /* 0x00000000e606e211 */ /* 0x084fe400078010ff */
[----:B----4-:R-:W-:-:S02]  /*ba90*/  @!P1 LEA R2, P3, R231, R0, 0x2 ;  /* 0x00000000e7029211 */ /* 0x010fc400078610ff */
[-C--:B------:R-:W-:Y:S02]  /*baa0*/  @!P6 LEA.HI.X R7, R230, R4.reuse, R10, 0x2, P0 ;  /* 0x00000004e607e211 */ /* 0x080fe400000f140a */
[----:B------:R-:W-:Y:S02]  /*bab0*/  @!P1 LEA.HI.X R3, R231, R4, R11, 0x2, P3 ;  /* 0x00000004e7039211 */ /* 0x000fe400018f140b */
[----:B------:R-:W-:Y:S02]  /*bac0*/  ISETP.GE.AND P0, PT, R225, c[0x0][0x3c8], PT ;  /* 0x0000f200e1007a0c */ /* 0x000fe40003f06270 */
[----:B------:R-:W-:Y:S01]  /*bad0*/  SHF.R.S32.HI R10, RZ, 0x1f, R229 ;  /* 0x0000001fff0a7819 */ /* 0x000fe200000114e5 */
        /* <DEDUP_REMOVED lines=19> */
.L_x_1623:
[----:B------:R-:W-:Y:S05]  /*bc10*/  BSYNC B0 ;  /* 0x0000000000007941 */ /* 0x000fea0003800000 */
.L_x_1622:
[----:B------:R-:W-:Y:S05]  /*bc20*/  BRA.DIV ~URZ, `(.L_x_1624) ;  /* 0x00003a727f007947 */ /* 0x000fea000b800000 */
[----:B--2---:R2:W1:Y:S04]  /*bc30*/  SHFL.IDX PT, R4, R5, 0x1, 0x1c1f ;  /* 0x003c1f0005047f89 */ /* 0x00446800000e0000 */
[----:B----4-:R2:W4:Y:S02]  /*bc40*/  SHFL.IDX PT, R0, R12, 0x1, 0x1c1f ;  /* 0x003c1f000c007f89 */ /* 0x01052400000e0000 */
.L_x_1691:
[----:B------:R-:W-:-:S13]  /*bc50*/  ISETP.NE.AND P0, PT, R13, RZ, PT ;  /* 0x000000ff0d00720c */ /* 0x000fda0003f05270 */
[----:B------:R-:W-:Y:S05]  /*bc60*/  @P0 BRA `(.L_x_1619) ;  /* 0x000014d000000947 */ /* 0x000fea0003800000 */
[----:B------:R-:W-:Y:S02]  /*bc70*/  ISETP.GE.AND P4, PT, R220, c[0x0][0x3c8], PT ;  /* 0x0000f200dc007a0c */ /* 0x000fe40003f86270 */
[----:B------:R-:W-:Y:S02]  /*bc80*/  ISETP.GE.AND P1, PT, R245, c[0x0][0x3c8], PT ;  /* 0x0000f200f5007a0c */ /* 0x000fe40003f26270 */
[----:B------:R-:W-:Y:S02]  /*bc90*/  ISETP.GE.AND P3, PT, R247, c[0x0][0x3c8], PT ;  /* 0x0000f200f7007a0c */ /* 0x000fe40003f66270 */
[----:B------:R-:W-:Y:S02]  /*bca0*/  ISETP.GE.AND P2, PT, R246, c[0x0][0x3c8], PT ;  /* 0x0000f200f6007a0c */ /* 0x000fe40003f46270 */
[----:B-12---:R-:W-:Y:S02]  /*bcb0*/  SHF.R.S32.HI R5, RZ, 0x1f, R247 ;  /* 0x0000001fff057819 */ /* 0x006fe400000114f7 */
[----:B------:R-:W-:-:S02]  /*bcc0*/  ISETP.GE.AND P0, PT, R244, c[0x0][0x3c8], PT ;  /* 0x0000f200f4007a0c */ /* 0x000fc40003f06270 */
[----:B------:R-:W-:Y:S01]  /*bcd0*/  SHF.R.S32.HI R10, RZ, 0x1f, R245 ;  /* 0x0000001fff0a7819 */ /* 0x000fe200000114f5 */
[----:B----4-:R-:W-:Y:S01]  /*bce0*/  @!P4 IMAD.MOV.U32 R6, RZ, RZ, R0 ;  /* 0x000000ffff06c224 */ /* 0x010fe200078e0000 */
[----:B------:R-:W-:Y:S01]  /*bcf0*/  SHF.R.S32.HI R13, RZ, 0x1f, R228 ;  /* 0x0000001fff0d7819 */ /* 0x000fe200000114e4 */
[----:B------:R-:W-:Y:S01]  /*bd00*/  @!P4 IMAD.MOV.U32 R7, RZ, RZ, R4 ;  /* 0x000000ffff07c224 */ /* 0x000fe200078e0004 */
[----:B---3--:R-:W-:Y:S02]  /*bd10*/  SHF.R.S32.HI R12, RZ, 0x1f, R227 ;  /* 0x0000001fff0c7819 */ /* 0x008fe400000114e3 */
[----:B------:R-:W-:Y:S01]  /*bd20*/  @!P3 LEA R2, P5, R247, R0, 0x2 ;  /* 0x00000000f702b211 */ /* 0x000fe200078a10ff */
[----:B------:R-:W-:-:S03]  /*bd30*/  @!P4 IMAD.WIDE R6, R220, 0x4, R6 ;  /* 0x00000004dc06c825 */ /* 0x000fc600078e0206 */
[----:B------:R-:W-:Y:S02]  /*bd40*/  @!P3 LEA.HI.X R3, R247, R4, R5, 0x2, P5 ;  /* 0x00000004f703b211 */ /* 0x000fe400028f1405 */
[----:B------:R1:W-:Y:S01]  /*bd50*/  @!P4 ST.E.64 [R6.64], R92 ;  /* 0x0000005c0600c985 */ /* 0x0003e2000c101b06 */
[----:B------:R-:W-:Y:S02]  /*bd60*/  SHF.R.S32.HI R5, RZ, 0x1f, R246 ;  /* 0x0000001fff057819 */ /* 0x000fe400000114f6 */
[----:B------:R-:W-:Y:S01]  /*bd70*/  ISETP.GE.AND P5, PT, R243, c[0x0][0x3c8], PT ;  /* 0x0000f200f3007a0c */ /* 0x000fe20003fa6270 */
[----:B------:R2:W-:Y:S01]  /*bd80*/  @!P3 ST.E.64 [R2.64], R84 ;  /* 0x000000540200b985 */ /* 0x0005e2000c101b06 */
[----:B------:R-:W-:Y:S02]  /*bd90*/  @!P2 LEA R8, P3, R246, R0, 0x2 ;  /* 0x00000000f608a211 */ /* 0x000fe400078610ff */
[----:B------:R-:W-:Y:S02]  /*bda0*/  ISETP.GE.AND P4, PT, R242, c[0x0][0x3c8], PT ;  /* 0x0000f200f2007a0c */ /* 0x000fe40003f86270 */
[----:B------:R-:W-:-:S02]  /*bdb0*/  @!P2 LEA.HI.X R9, R246, R4, R5, 0x2, P3 ;  /* 0x00000004f609a211 */ /* 0x000fc400018f1405 */
[----:B------:R-:W-:-:S03]  /*bdc0*/  SHF.R.S32.HI R5, RZ, 0x1f, R244 ;  /* 0x0000001fff057819 */ /* 0x000fc600000114f4 */
        /* <DEDUP_REMOVED lines=94> */
[C---:B------:R-:W-:Y:S02]  /*c3b0*/  @!P1 LEA R6, P5, R227.reuse, R0, 0x2 ;  /* 0x00000000e3069211 */ /* 0x040fe400078a10ff */
        /* <DEDUP_REMOVED lines=17> */
.L_x_1604:
        /* <DEDUP_REMOVED lines=17> */
[----:B-1-3--:R-:W4:Y:S02]  /*c5e0*/  LDG.E R2, [R2.64+0x4] ;  /* 0x0000040602027981 */ /* 0x00af24000c1e1900 */
[----:B----45:R-:W-:Y:S02]  /*c5f0*/  IADD3 R20, -R0, R2, RZ ;  /* 0x0000000200147210 */ /* 0x030fe40007ffe1ff */
.L_x_1625:
[----:B------:R-:W-:Y:S01]  /*c600*/  ISETP.GT.AND P0, PT, R172, 0x7f, PT ;  /* 0x0000007fac00780c */ /* 0x000fe20003f04270 */
[----:B------:R-:W-:Y:S01]  /*c610*/  BSSY B0, `(.L_x_1626) ;  /* 0x0000035000007945 */ /* 0x000fe20003800000 */
[----:B------:R-:W-:Y:S02]  /*c620*/  LOP3.LUT R14, R202, 0xffff, RZ, 0xc0, !PT ;  /* 0x0000ffffca0e7812 */ /* 0x000fe400078ec0ff */
[----:B------:R-:W-:-:S02]  /*c630*/  SEL R15, R207, RZ, !P3 ;  /* 0x000000ffcf0f7207 */ /* 0x000fc40005800000 */
[----:B------:R-:W-:Y:S02]  /*c640*/  SEL R21, R218, RZ, !P3 ;  /* 0x000000ffda157207 */ /* 0x000fe40005800000 */
[----:B-----5:R-:W-:-:S05]  /*c650*/  SHF.R.S32.HI R18, RZ, 0x1f, R8 ;  /* 0x0000001fff127819 */ /* 0x020fca0000011408 */
        /* <DEDUP_REMOVED lines=8> */
[----:B------:R3:W4:Y:S08]  /*c6e0*/  LDC.64 R6, c[0x0][R0+0x170] ;  /* 0x00005c0000067b82 */ /* 0x0007300000000a00 */
[----:B-1----:R3:W1:Y:S08]  /*c6f0*/  LDC.64 R4, c[0x0][R0+0x168] ;  /* 0x00005a0000047b82 */ /* 0x0026700000000a00 */
[----:B------:R3:W5:Y:S08]  /*c700*/  LDC.64 R12, c[0x0][R0+0x178] ;  /* 0x00005e00000c7b82 */ /* 0x0007700000000a00 */
[----:B------:R3:W2:Y:S02]  /*c710*/  LDC.64 R10, c[0x0][R0+0x160] ;  /* 0x00005800000a7b82 */ /* 0x0006a40000000a00 */
[----:B---3--:R-:W-:-:S02]  /*c720*/  IMAD.MOV.U32 R0, RZ, RZ, c[0x0][0x4e8] ;  /* 0x00013a00ff007624 */ /* 0x008fc400078e00ff */
[-C--:B----4-:R-:W-:Y:S02]  /*c730*/  IMAD R7, R7, R15.reuse, RZ ;  /* 0x0000000f07077224 */ /* 0x090fe400078e02ff */
[----:B------:R-:W-:Y:S01]  /*c740*/  IMAD.WIDE.U32 R2, R6, R15, RZ ;  /* 0x0000000f06027225 */ /* 0x000fe200078e00ff */
[----:B------:R-:W-:Y:S02]  /*c750*/  ISETP.NE.AND P0, PT, R0, 0x1, PT ;  /* 0x000000010000780c */ /* 0x000fe40003f05270 */
[----:B------:R-:W-:Y:S01]  /*c760*/  MOV R0, R9 ;  /* 0x0000000900007202 */ /* 0x000fe20000000f00 */
[----:B------:R-:W-:Y:S01]  /*c770*/  IMAD R7, R6, R21, R7 ;  /* 0x0000001506077224 */ /* 0x000fe200078e0207 */
[----:B------:R-:W-:Y:S01]  /*c780*/  SEL R6, R219, RZ, P2 ;  /* 0x000000ffdb067207 */ /* 0x000fe20001000000 */
[-C--:B-1----:R-:W-:Y:S02]  /*c790*/  IMAD R16, R5, R14.reuse, RZ ;  /* 0x0000000e05107224 */ /* 0x082fe400078e02ff */
        /* <DEDUP_REMOVED lines=15> */
[----:B--2---:R-:W-:Y:S01]  /*c890*/  IMAD R0, R11, R2, RZ ;  /* 0x000000020b007224 */ /* 0x004fe200078e02ff */
        /* <DEDUP_REMOVED lines=12> */
.L_x_1627:
[----:B------:R-:W-:Y:S05]  /*c960*/  BSYNC B0 ;  /* 0x0000000000007941 */ /* 0x000fea0003800000 */
.L_x_1626:
[----:B------:R-:W-:-:S13]  /*c970*/  ISETP.GT.AND P0, PT, R19, 0x1, PT ;  /* 0x000000011300780c */ /* 0x000fda0003f04270 */
[----:B------:R-:W-:Y:S05]  /*c980*/  @P0 BRA `(.L_x_1619) ;  /* 0x000007b000000947 */ /* 0x000fea0003800000 */
[----:B-1----:R-:W-:Y:S01]  /*c990*/  MOV R2, c[0x0][0x4e8] ;  /* 0x00013a0000027a02 */ /* 0x002fe20000000f00 */
[----:B------:R-:W-:Y:S01]  /*c9a0*/  IMAD R0, R18, c[0x0][0x3a0], RZ ;  /* 0x0000e80012007a24 */ /* 0x000fe200078e02ff */
[----:B------:R-:W-:Y:S01]  /*c9b0*/  LEA R4, R201, R189, 0x7 ;  /* 0x000000bdc9047211 */ /* 0x000fe200078e38ff */
[----:B------:R-:W-:Y:S01]  /*c9c0*/  IMAD R5, R21, c[0x0][0x3f0], RZ ;  /* 0x0000fc0015057a24 */ /* 0x000fe200078e02ff */
[----:B------:R-:W-:Y:S01]  /*c9d0*/  ISETP.NE.AND P0, PT, R2, 0x1, PT ;  /* 0x000000010200780c */ /* 0x000fe20003f05270 */
[----:B------:R-:W-:-:S04]  /*c9e0*/  IMAD.WIDE.U32 R2, R8, c[0x0][0x3a0], RZ ;  /* 0x0000e80008027a25 */ /* 0x000fc800078e00ff */
[----:B------:R-:W-:Y:S01]  /*c9f0*/  IMAD R8, R8, c[0x0][0x3a4], R0 ;  /* 0x0000e90008087a24 */ /* 0x000fe200078e0200 */
[----:B------:R-:W-:Y:S01]  /*ca00*/  MOV R0, R4 ;  /* 0x0000000400007202 */ /* 0x000fe20000000f00 */
[----:B------:R-:W-:-:S03]  /*ca10*/  IMAD R7, R15, c[0x0][0x3f4], R5 ;  /* 0x0000fd000f077a24 */ /* 0x000fc600078e0205 */
[----:B------:R-:W-:-:S03]  /*ca20*/  IADD3 R3, R3, R8, RZ ;  /* 0x0000000803037210 */ /* 0x000fc60007ffe0ff */
        /* <DEDUP_REMOVED lines=22> */
.L_x_1692:
[----:B------:R-:W-:Y:S05]  /*cb90*/  BRA.DIV ~URZ, `(.L_x_1629) ;  /* 0x00002c427f007947 */ /* 0x000fea000b800000 */
[----:B------:R4:W1:Y:S02]  /*cba0*/  SHFL.IDX PT, R0, R12, RZ, 0x181f ;  /* 0x00181fff0c007589 */ /* 0x00086400000e0000 */
.L_x_1693:
        /* <DEDUP_REMOVED lines=14> */
[-C--:B---3--:R-:W-:Y:S02]  /*cc90*/  @!P2 LEA.HI.X R9, R177, R4.reuse, R15, 0x1, P5 ;  /* 0x00000004b109a211 */ /* 0x088fe400028f0c0f */
[-C--:B------:R-:W-:Y:S02]  /*cca0*/  @!P1 LEA.HI.X R7, R185, R4.reuse, R14, 0x1, P4 ;  /* 0x00000004b9079211 */ /* 0x080fe400020f0c0e */
[----:B------:R-:W-:Y:S01]  /*ccb0*/  @!P0 LEA.HI.X R3, R186, R4, R13, 0x1, P3 ;  /* 0x00000004ba038211 */ /* 0x000fe200018f0c0d */
[----:B------:R1:W-:Y:S04]  /*ccc0*/  @!P2 ST.E.128 [R8.64], RZ ;  /* 0x000000ff0800a985 */ /* 0x0003e8000c101d06 */
[----:B------:R1:W-:Y:S04]  /*ccd0*/  @!P1 ST.E.128 [R6.64], RZ ;  /* 0x000000ff06009985 */ /* 0x0003e8000c101d06 */
[----:B------:R1:W-:Y:S02]  /*cce0*/  @!P0 ST.E.128 [R2.64], RZ ;  /* 0x000000ff02008985 */ /* 0x0003e4000c101d06 */
.L_x_1631:
[----:B------:R-:W-:Y:S05]  /*ccf0*/  BSYNC B0 ;  /* 0x0000000000007941 */ /* 0x000fea0003800000 */
.L_x_1630:
[----:B------:R-:W-:Y:S05]  /*cd00*/  BRA.DIV ~URZ, `(.L_x_1632) ;  /* 0x00002b427f007947 */ /* 0x000fea000b800000 */
[----:B---3--:R3:W2:Y:S04]  /*cd10*/  SHFL.IDX PT, R4, R5, 0x1, 0x181f ;  /* 0x00381f0005047f89 */ /* 0x0086a800000e0000 */
[----:B-1----:R3:W1:Y:S02]  /*cd20*/  SHFL.IDX PT, R0, R12, 0x1, 0x181f ;  /* 0x00381f000c007f89 */ /* 0x00266400000e0000 */
.L_x_1694:
        /* <DEDUP_REMOVED lines=19> */
.L_x_1634:
[----:B------:R-:W-:Y:S05]  /*ce60*/  BSYNC B0 ;  /* 0x0000000000007941 */ /* 0x000fea0003800000 */
.L_x_1633:
[----:B------:R-:W-:Y:S05]  /*ce70*/  BRA.DIV ~URZ, `(.L_x_1635) ;  /* 0x00002aa27f007947 */ /* 0x000fea000b800000 */
[----:B--2---:R2:W3:Y:S02]  /*ce80*/  SHFL.IDX PT, R4, R5, 0x2, 0x181f ;  /* 0x00581f0005047f89 */ /* 0x0044e400000e0000 */
.L_x_1695:
[----:B------:R-:W-:Y:S05]  /*ce90*/  BRA.DIV ~URZ, `(.L_x_1636) ;  /* 0x00002af27f007947 */ /* 0x000fea000b800000 */
[----:B-1----:R1:W2:Y:S02]  /*cea0*/  SHFL.IDX PT, R0, R12, 0x2, 0x181f ;  /* 0x00581f000c007f89 */ /* 0x0022a400000e0000 */
.L_x_1696:
        /* <DEDUP_REMOVED lines=19> */
.L_x_1638:
[----:B------:R-:W-:Y:S05]  /*cfe0*/  BSYNC B0 ;  /* 0x0000000000007941 */ /* 0x000fea0003800000 */
.L_x_1637:
[----:B------:R-:W-:Y:S05]  /*cff0*/  BRA.DIV ~URZ, `(.L_x_1639) ;  /* 0x00002a027f007947 */ /* 0x000fea000b800000 */
[----:B---3--:R3:W1:Y:S04]  /*d000*/  SHFL.IDX PT, R4, R5, 0x3, 0x181f ;  /* 0x00781f0005047f89 */ /* 0x00866800000e0000 */
[----:B--2---:R3:W2:Y:S02]  /*d010*/  SHFL.IDX PT, R0, R12, 0x3, 0x181f ;  /* 0x00781f000c007f89 */ /* 0x0046a400000e0000 */
.L_x_1697:
[----:B------:R-:W-:-:S04]  /*d020*/  IADD3 R2, R10, 0x60, RZ ;  /* 0x000000600a027810 */ /* 0x000fc80007ffe0ff */
[----:B------:R-:W-:-:S13]  /*d030*/  ISETP.GE.AND P0, PT, R2, R11, PT ;  /* 0x0000000b0200720c */ /* 0x000fda0003f06270 */
[----:B------:R-:W-:Y:S05]  /*d040*/  @P0 BRA `(.L_x_1619) ;  /* 0x000000f000000947 */ /* 0x000fea0003800000 */
[----:B------:R-:W-:Y:S02]  /*d050*/  ISETP.GE.AND P2, PT, R177, c[0x0][0x3c8], PT ;  /* 0x0000f200b1007a0c */ /* 0x000fe40003f46270 */
[----:B------:R-:W-:Y:S02]  /*d060*/  ISETP.GE.AND P1, PT, R185, c[0x0][0x3c8], PT ;  /* 0x0000f200b9007a0c */ /* 0x000fe40003f26270 */
[----:B------:R-:W-:Y:S02]  /*d070*/  ISETP.GE.AND P0, PT, R186, c[0x0][0x3c8], PT ;  /* 0x0000f200ba007a0c */ /* 0x000fe40003f06270 */
[----:B------:R-:W-:Y:S02]  /*d080*/  SHF.R.S32.HI R13, RZ, 0x1f, R177 ;  /* 0x0000001fff0d7819 */ /* 0x000fe400000114b1 */
[----:B-1-34-:R-:W-:Y:S02]  /*d090*/  SHF.R.S32.HI R12, RZ, 0x1f, R185 ;  /* 0x0000001fff0c7819 */ /* 0x01afe400000114b9 */
[----:B------:R-:W-:-:S03]  /*d0a0*/  SHF.R.S32.HI R5, RZ, 0x1f, R186 ;  /* 0x0000001fff057819 */ /* 0x000fc600000114ba */
[-C--:B--2---:R-:W-:Y:S02]  /*d0b0*/  @!P2 LEA R8, P5, R177, R0.reuse, 0x1 ;  /* 0x00000000b108a211 */ /* 0x084fe400078a08ff */
        /* <DEDUP_REMOVED lines=8> */
.L_x_1619:
[----:B------:R-:W-:Y:S05]  /*d140*/  BSYNC B1 ;  /* 0x0000000000017941 */ /* 0x000fea0003800000 */
.L_x_1603:
[----:B-12-4-:R-:W2:Y:S02]  /*d150*/  LDL R0, [R1+0x4] ;  /* 0x0000040001007983 */ /* 0x016ea40000100800 */
[----:B--2---:R-:W-:-:S13]  /*d160*/  ISETP.NE.AND P0, PT, R0, RZ, PT ;  /* 0x000000ff0000720c */ /* 0x004fda0003f05270 */
[----:B------:R-:W-:Y:S01]  /*d170*/  @P0 WARPSYNC 0xffffffff ;  /* 0xffffffff00000948 */ /* 0x000fe20003800000 */
[----:B------:R-:W-:Y:S06]  /*d180*/  @P0 BAR.SYNC.DEFER_BLOCKING 0x5, 0x100 ;  /* 0x0144000000000b1d */ /* 0x000fec0000010000 */
[----:B------:R-:W1:Y:S04]  /*d190*/  @P0 LDS.128 R200, [0x24100] ;  /* 0x02410000ffc80984 */ /* 0x000e680000000c00 */
[----:B------:R-:W-:Y:S06]  /*d1a0*/  @P0 BAR.ARV 0x4, 0x100 ;  /* 0x0104000000000b1d */ /* 0x000fec0000002000 */
[----:B------:R-:W-:Y:S05]  /*d1b0*/  @P0 BRA `(.L_x_1640) ;  /* 0x00000ac000000947 */ /* 0x000fea0003800000 */
[----:B------:R-:W-:Y:S01]  /*d1c0*/  LOP3.LUT R13, R172, 0x1f, RZ, 0xc0, !PT ;  /* 0x0000001fac0d7812 */ /* 0x000fe200078ec0ff */
[----:B------:R-:W-:-:S03]  /*d1d0*/  IMAD.MOV.U32 R7, RZ, RZ, RZ ;  /* 0x000000ffff077224 */ /* 0x000fc600078e00ff */
[----:B------:R-:W-:Y:S01]  /*d1e0*/  ISETP.NE.AND P6, PT, R13, 0x1f, PT ;  /* 0x0000001f0d00780c */ /* 0x000fe20003fc5270 */
[----:B------:R-:W-:Y:S10]  /*d1f0*/  BRA.DIV ~URZ, `(.L_x_1641) ;  /* 0x000028d27f007947 */ /* 0x000ff4000b800000 */
[----:B------:R2:W4:Y:S02]  /*d200*/  SHFL.IDX PT, R9, R82, RZ, 0x1f ;  /* 0x00001fff52097589 */ /* 0x00052400000e0000 */
.L_x_1698:
[----:B------:R-:W-:Y:S05]  /*d210*/  BRA.DIV ~URZ, `(.L_x_1642) ;  /* 0x000029227f007947 */ /* 0x000fea000b800000 */
[----:B------:R2:W3:Y:S02]  /*d220*/  SHFL.IDX PT, R8, R82, 0x1, 0x1f ;  /* 0x00201f0052087f89 */ /* 0x0004e400000e0000 */
.L_x_1699:
[----:B-1----:R-:W-:Y:S02]  /*d230*/  IMAD.IADD R0, R203, 0x1, R13 ;  /* 0x00000001cb007824 */ /* 0x002fe400078e020d */
[----:B------:R-:W-:-:S03]  /*d240*/  IMAD.MOV.U32 R6, RZ, RZ, RZ ;  /* 0x000000ffff067224 */ /* 0x000fc600078e00ff */
[----:B------:R-:W-:-:S13]  /*d250*/  ISETP.GE.OR P0, PT, R0, c[0x0][0x53c], !P6 ;  /* 0x00014f0000007a0c */ /* 0x000fda0007706670 */
[----:B------:R-:W-:Y:S01]  /*d260*/  @!P0 IMAD.MOV.U32 R2, RZ, RZ, 0x4 ;  /* 0x00000004ff028424 */ /* 0x000fe200078e00ff */
[----:B------:R-:W-:-:S03]  /*d270*/  @!P0 MOV R3, 0x4 ;  /* 0x0000000400038802 */ /* 0x000fc60000000f00 */
[----:B---3--:R-:W-:-:S04]  /*d280*/  @!P0 IMAD.WIDE R4, R0, R2, c[0x0][0x580] ;  /* 0x0001600000048625 */ /* 0x008fc800078e0202 */
[----:B------:R-:W-:Y:S01]  /*d290*/  @!P0 IMAD.WIDE R2, R0, R3, c[0x0][0x578] ;  /* 0x00015e0000028625 */ /* 0x000fe200078e0203 */
[----:B------:R-:W3:Y:S04]  /*d2a0*/  @!P0 LDG.E R6, [R4.64] ;  /* 0x0000000604068981 */ /* 0x000ee8000c1e1900 */
[----:B------:R-:W3:Y:S01]  /*d2b0*/  @!P0 LDG.E R7, [R2.64] ;  /* 0x0000000602078981 */ /* 0x000ee2000c1e1900 */
[C---:B------:R-:W-:Y:S02]  /*d2c0*/  ISETP.GE.U32.AND P4, PT, R13.reuse, 0x10, PT ;  /* 0x000000100d00780c */ /* 0x040fe40003f86070 */
[C---:B------:R-:W-:Y:S02]  /*d2d0*/  ISETP.GE.U32.AND P3, PT, R13.reuse, 0x8, PT ;  /* 0x000000080d00780c */ /* 0x040fe40003f66070 */
[----:B------:R-:W-:-:S02]  /*d2e0*/  ISETP.GE.U32.AND P2, PT, R13, 0x4, PT ;  /* 0x000000040d00780c */ /* 0x000fc40003f46070 */
[C---:B------:R-:W-:Y:S02]  /*d2f0*/  ISETP.GE.U32.AND P1, PT, R13.reuse, 0x2, PT ;  /* 0x000000020d00780c */ /* 0x040fe40003f26070 */
[----:B------:R-:W-:Y:S02]  /*d300*/  ISETP.NE.AND P5, PT, R13, RZ, PT ;  /* 0x000000ff0d00720c */ /* 0x000fe40003fa5270 */
[----:B------:R-:W-:Y:S01]  /*d310*/  MOV R10, RZ ;  /* 0x000000ff000a7202 */ /* 0x000fe20000000f00 */
[----:B---3--:R-:W-:Y:S01]  /*d320*/  IMAD R0, R7, R6, RZ ;  /* 0x0000000607007224 */ /* 0x008fe200078e02ff */
[----:B------:R-:W-:Y:S07]  /*d330*/  BRA.DIV ~URZ, `(.L_x_1643) ;  /* 0x000028727f007947 */ /* 0x000fee000b800000 */
[----:B------:R1:W3:Y:S02]  /*d340*/  SHFL.UP PT, R4, R0, 0x1, RZ ;  /* 0x0420000000047989 */ /* 0x0002e400000e00ff */
.L_x_1700:
        /* <DEDUP_REMOVED lines=16> */
.L_x_1701:
[----:B---3--:R-:W-:Y:S01]  /*d450*/  IMAD R0, R0, c[0x0][0x538], RZ ;  /* 0x00014e0000007a24 */ /* 0x008fe200078e02ff */
[----:B------:R-:W-:Y:S04]  /*d460*/  BSSY B1, `(.L_x_1645) ;  /* 0x000007c000017945 */ /* 0x000fe80003800000 */
[----:B------:R-:W-:-:S04]  /*d470*/  IADD3 R8, R0, R8, RZ ;  /* 0x0000000800087210 */ /* 0x000fc80007ffe0ff */
[----:B----4-:R-:W-:-:S13]  /*d480*/  ISETP.GT.AND P0, PT, R8, R9, PT ;  /* 0x000000090800720c */ /* 0x010fda0003f04270 */
[----:B------:R-:W-:Y:S05]  /*d490*/  @P0 BRA `(.L_x_1646) ;  /* 0x0000024000000947 */ /* 0x000fea0003800000 */
.L_x_1650:
        /* <DEDUP_REMOVED lines=11> */
[----:B------:R-:W3:Y:S04]  /*d550*/  @!P0 LDG.E R6, [R4.64] ;  /* 0x0000000604068981 */ /* 0x000ee8000c1e1900 */
[----:B------:R-:W3:Y:S02]  /*d560*/  @!P0 LDG.E R7, [R2.64] ;  /* 0x0000000602078981 */ /* 0x000ee4000c1e1900 */
[----:B---3--:R-:W-:Y:S01]  /*d570*/  IMAD R0, R7, R6, RZ ;  /* 0x0000000607007224 */ /* 0x008fe200078e02ff */
[----:B------:R-:W-:Y:S05]  /*d580*/  BRA.DIV ~URZ, `(.L_x_1648) ;  /* 0x000028127f007947 */ /* 0x000fea000b800000 */
[----:B------:R1:W3:Y:S02]  /*d590*/  SHFL.UP PT, R2, R0, 0x1, RZ ;  /* 0x0420000000027989 */ /* 0x0002e400000e00ff */
.L_x_1702:
        /* <DEDUP_REMOVED lines=16> */
.L_x_1703:
[----:B---3--:R-:W-:-:S05]  /*d6a0*/  IMAD R0, R0, c[0x0][0x538], RZ ;  /* 0x00014e0000007a24 */ /* 0x008fca00078e02ff */
[----:B------:R-:W-:-:S04]  /*d6b0*/  IADD3 R8, R0, R8, RZ ;  /* 0x0000000800087210 */ /* 0x000fc80007ffe0ff */
[----:B------:R-:W-:-:S13]  /*d6c0*/  ISETP.GT.AND P0, PT, R8, R9, PT ;  /* 0x000000090800720c */ /* 0x000fda0003f04270 */
[----:B-12---:R-:W-:Y:S05]  /*d6d0*/  @!P0 BRA `(.L_x_1650) ;  /* 0xfffffdc000008947 */ /* 0x006fea000383ffff */
.L_x_1646:
[----:B------:R-:W-:-:S05]  /*d6e0*/  IADD3 R8, -R0, R8, RZ ;  /* 0x0000000800087210 */ /* 0x000fca0007ffe1ff */
[----:B------:R-:W-:-:S05]  /*d6f0*/  IMAD R0, R4, c[0x0][0x538], R8 ;  /* 0x00014e0004007a24 */ /* 0x000fca00078e0208 */
[----:B------:R-:W-:Y:S01]  /*d700*/  ISETP.GT.AND P0, PT, R0, R9, PT ;  /* 0x000000090000720c */ /* 0x000fe20003f04270 */
[----:B------:R-:W-:-:S12]  /*d710*/  BRA.DIV ~URZ, `(.L_x_1651) ;  /* 0x000028827f007947 */ /* 0x000fd8000b800000 */
[----:B------:R-:W-:-:S04]  /*d720*/  VOTE.ANY R0, PT, !P0 ;  /* 0x0000000000007806 */ /* 0x000fc800040e0100 */
.L_x_1704:
[----:B------:R3:W4:Y:S01]  /*d730*/  POPC R11, R0 ;  /* 0x00000000000b7309 */ /* 0x0007220000000000 */
[----:B------:R-:W-:Y:S05]  /*d740*/  BRA.DIV ~URZ, `(.L_x_1652) ;  /* 0x000028927f007947 */ /* 0x000fea000b800000 */
[----:B----4-:R4:W1:Y:S04]  /*d750*/  SHFL.IDX PT, R6, R6, R11, 0x1f ;  /* 0x00001f0b06067589 */ /* 0x01086800000e0000 */
[----:B------:R4:W2:Y:S02]  /*d760*/  SHFL.IDX PT, R7, R7, R11, 0x1f ;  /* 0x00001f0b07077589 */ /* 0x0008a400000e0000 */
.L_x_1705:
[----:B------:R-:W-:Y:S01]  /*d770*/  ISETP.NE.AND P0, PT, R0, RZ, PT ;  /* 0x000000ff0000720c */ /* 0x000fe20003f05270 */
[----:B------:R-:W-:-:S12]  /*d780*/  BSSY B0, `(.L_x_1653) ;  /* 0x0000005000007945 */ /* 0x000fd80003800000 */
[----:B------:R-:W-:Y:S05]  /*d790*/  @!P0 BRA `(.L_x_1654) ;  /* 0x0000003000008947 */ /* 0x000fea0003800000 */
[----:B---3--:R-:W-:Y:S01]  /*d7a0*/  IADD3 R0, R11, -0x1, RZ ;  /* 0xffffffff0b007810 */ /* 0x008fe20007ffe0ff */
[----:B------:R-:W-:Y:S05]  /*d7b0*/  BRA.DIV ~URZ, `(.L_x_1655) ;  /* 0x000028f27f007947 */ /* 0x000fea000b800000 */
[----:B------:R3:W4:Y:S02]  /*d7c0*/  SHFL.IDX PT, R10, R4, R0, 0x1f ;  /* 0x00001f00040a7589 */ /* 0x00072400000e0000 */
.L_x_1654:
[----:B------:R-:W-:Y:S05]  /*d7d0*/  BSYNC B0 ;  /* 0x0000000000007941 */ /* 0x000fea0003800000 */
.L_x_1653:
[-C--:B-1-3--:R-:W-:Y:S01]  /*d7e0*/  IABS R4, R6.reuse ;  /* 0x0000000600047213 */ /* 0x08afe20000000000 */
[----:B----4-:R-:W-:Y:S01]  /*d7f0*/  IMAD R200, R10, c[0x0][0x538], R8 ;  /* 0x00014e000ac87a24 */ /* 0x010fe200078e0208 */
[----:B--2---:R-:W-:Y:S01]  /*d800*/  IABS R0, R7 ;  /* 0x0000000700007213 */ /* 0x004fe20000000000 */
        /* <DEDUP_REMOVED lines=61> */
.L_x_1647:
[----:B------:R-:W-:Y:S01]  /*dbe0*/  IMAD.MOV.U32 R200, RZ, RZ, R9 ;  /* 0x000000ffffc87224 */ /* 0x000fe200078e0009 */
[----:B------:R-:W-:Y:S01]  /*dbf0*/  MOV R202, RZ ;  /* 0x000000ff00ca7202 */ /* 0x000fe20000000f00 */
[----:B------:R-:W-:Y:S01]  /*dc00*/  IMAD.MOV.U32 R201, RZ, RZ, RZ ;  /* 0x000000ffffc97224 */ /* 0x000fe200078e00ff */
[----:B------:R-:W-:Y:S02]  /*dc10*/  MOV R203, c[0x0][0x53c] ;  /* 0x00014f0000cb7a02 */ /* 0x000fe40000000f00 */
.L_x_1656:
[----:B------:R-:W-:Y:S05]  /*dc20*/  BSYNC B1 ;  /* 0x0000000000017941 */ /* 0x000fea0003800000 */
.L_x_1645:
[----:B------:R-:W-:Y:S01]  /*dc30*/  WARPSYNC 0xffffffff ;  /* 0xffffffff00007948 */ /* 0x000fe20003800000 */
[----:B------:R-:W-:Y:S01]  /*dc40*/  BAR.SYNC.DEFER_BLOCKING 0x4, 0x100 ;  /* 0x0104000000007b1d */ /* 0x000fe20000010000 */
[----:B------:R-:W-:-:S13]  /*dc50*/  ISETP.NE.AND P0, PT, R13, RZ, PT ;  /* 0x000000ff0d00720c */ /* 0x000fda0003f05270 */
[----:B------:R3:W-:Y:S04]  /*dc60*/  @!P0 STS.128 [0x24100], R200 ;  /* 0x024100c8ff008388 */ /* 0x0007e80000000c00 */
[----:B------:R-:W-:Y:S06]  /*dc70*/  BAR.ARV 0x5, 0x100 ;  /* 0x0144000000007b1d */ /* 0x000fec0000002000 */
.L_x_1640:
[----:B-1----:R-:W-:-:S13]  /*dc80*/  ISETP.GE.AND P0, PT, R203, c[0x0][0x53c], PT ;  /* 0x00014f00cb007a0c */ /* 0x002fda0003f06270 */
[----:B--23--:R-:W-:Y:S01]  /*dc90*/  @P0 CALL.REL.NOINC `(.L_x_1657) ;  /* 0x0000001000000944 */ /* 0x00cfe20003c00000 */
[----:B------:R-:W-:Y:S05]  /*dca0*/  BRA `(.L_x_1658) ;  /* 0xffff38f000007947 */ /* 0x000fea000383ffff */
.L_x_1657:
[----:B------:R-:W-:Y:S05]  /*dcb0*/  EXIT ;  /* 0x000000000000794d */ /* 0x000fea0003800000 */
.L_x_1548:
[----:B------:R-:W-:Y:S01]  /*dcc0*/  IMAD.MOV.U32 R0, RZ, RZ, R5 ;  /* 0x000000ffff007224 */ /* 0x000fe200078e0005 */
[----:B------:R-:W-:Y:S02]  /*dcd0*/  MOV R2, 0x1 ;  /* 0x0000000100027802 */ /* 0x000fe40000000f00 */
[----:B------:R-:W-:Y:S02]  /*dce0*/  MOV R3, 0xdd00 ;  /* 0x0000dd0000037802 */ /* 0x000fe40000000f00 */
[----:B--2---:R-:W-:Y:S05]  /*dcf0*/  CALL.REL.NOINC `($__internal_28_$__cuda_sm70_shflsync_up_p) ;  /* 0x000024d000007944 */ /* 0x004fea0003c00000 */
[----:B------:R-:W-:Y:S01]  /*dd00*/  MOV R0, R4 ;  /* 0x0000000400007202 */ /* 0x000fe20000000f00 */
[----:B------:R-:W-:Y:S05]  /*dd10*/  BRA `(.L_x_1659) ;  /* 0xffff273000007947 */ /* 0x000fea000383ffff */
.L_x_1549:
[----:B------:R-:W-:Y:S01]  /*dd20*/  IMAD.MOV.U32 R0, RZ, RZ, R5 ;  /* 0x000000ffff007224 */ /* 0x000fe200078e0005 */
[----:B------:R-:W-:Y:S02]  /*dd30*/  MOV R2, 0x2 ;  /* 0x0000000200027802 */ /* 0x000fe40000000f00 */
[----:B------:R-:W-:Y:S02]  /*dd40*/  MOV R3, 0xdd60 ;  /* 0x0000dd6000037802 */ /* 0x000fe40000000f00 */
[----:B--2---:R-:W-:Y:S05]  /*dd50*/  CALL.REL.NOINC `($__internal_28_$__cuda_sm70_shflsync_up_p) ;  /* 0x0000247000007944 */ /* 0x004fea0003c00000 */
[----:B------:R-:W-:Y:S01]  /*dd60*/  SEL R0, R4, RZ, P4 ;  /* 0x000000ff04007207 */ /* 0x000fe20002000000 */
[----:B------:R-:W-:Y:S01]  /*dd70*/  IMAD.MOV.U32 R2, RZ, RZ, 0x4 ;  /* 0x00000004ff027424 */ /* 0x000fe200078e00ff */
[----:B------:R-:W-:-:S03]  /*dd80*/  MOV R3, 0xddb0 ;  /* 0x0000ddb000037802 */ /* 0x000fc60000000f00 */
[----:B------:R-:W-:Y:S02]  /*dd90*/  IMAD.IADD R0, R5, 0x1, R0 ;  /* 0x0000000105007824 */ /* 0x000fe400078e0200 */
[----:B------:R-:W-:Y:S05]  /*dda0*/  CALL.REL.NOINC `($__internal_28_$__cuda_sm70_shflsync_up_p) ;  /* 0x0000242000007944 */ /* 0x000fea0003c00000 */
        /* <DEDUP_REMOVED lines=12> */
[----:B------:R-:W-:Y:S02]  /*de70*/  MOV R3, 0x1f ;  /* 0x0000001f00037802 */ /* 0x000fe40000000f00 */
[----:B------:R-:W-:Y:S01]  /*de80*/  MOV R2, 0xdec0 ;  /* 0x0000dec000027802 */ /* 0x000fe20000000f00 */
[----:B------:R-:W-:-:S04]  /*de90*/  IMAD.IADD R4, R0, 0x1, R4 ;  /* 0x0000000100047824 */ /* 0x000fc800078e0204 */
[----:B------:R-:W-:Y:S02]  /*dea0*/  IMAD.MOV.U32 R31, RZ, RZ, R4 ;  /* 0x000000ffff1f7224 */ /* 0x000fe400078e0004 */
[----:B------:R-:W-:Y:S05]  /*deb0*/  CALL.REL.NOINC `($__internal_27_$__cuda_sm70_shflsync_idx_p) ;  /* 0x000022c000007944 */ /* 0x000fea0003c00000 */
[----:B------:R-:W-:Y:S01]  /*dec0*/  MOV R0, R30 ;  /* 0x0000001e00007202 */ /* 0x000fe20000000f00 */
[----:B------:R-:W-:Y:S05]  /*ded0*/  BRA `(.L_x_1660) ;  /* 0xffff267000007947 */ /* 0x000fea000383ffff */
.L_x_1551:
[----:B------:R-:W-:Y:S02]  /*dee0*/  SEL R0, RZ, 0x1, P0 ;  /* 0x00000001ff007807 */ /* 0x000fe40000000000 */
[----:B------:R-:W-:Y:S02]  /*def0*/  MOV R2, 0xdf10 ;  /* 0x0000df1000027802 */ /* 0x000fe40000000f00 */
[----:B------:R-:W-:Y:S05]  /*df00*/  CALL.REL.NOINC `($__internal_29_$__cuda_sm70_votesync_ballot) ;  /* 0x0000233000007944 */ /* 0x000fea0003c00000 */
[----:B------:R-:W-:Y:S05]  /*df10*/  BRA `(.L_x_1661) ;  /* 0xffff26c000007947 */ /* 0x000fea000383ffff */
.L_x_1552:
[----:B------:R-:W-:Y:S01]  /*df20*/  IMAD.MOV.U32 R31, RZ, RZ, R8 ;  /* 0x000000ffff1f7224 */ /* 0x000fe200078e0008 */
[----:B--2---:R-:W-:Y:S01]  /*df30*/  MOV R30, R203 ;  /* 0x000000cb001e7202 */ /* 0x004fe20000000f00 */
[----:B------:R-:W-:Y:S01]  /*df40*/  IMAD.MOV.U32 R3, RZ, RZ, 0x1f ;  /* 0x0000001fff037424 */ /* 0x000fe200078e00ff */
[----:B------:R-:W-:Y:S02]  /*df50*/  MOV R2, 0xdf70 ;  /* 0x0000df7000027802 */ /* 0x000fe40000000f00 */
[----:B-1----:R-:W-:Y:S05]  /*df60*/  CALL.REL.NOINC `($__internal_27_$__cuda_sm70_shflsync_idx_p) ;  /* 0x0000221000007944 */ /* 0x002fea0003c00000 */
[----:B------:R-:W-:Y:S01]  /*df70*/  IMAD.MOV.U32 R11, RZ, RZ, R30 ;  /* 0x000000ffff0b7224 */ /* 0x000fe200078e001e */
[----:B------:R-:W-:Y:S01]  /*df80*/  MOV R31, R7 ;  /* 0x00000007001f7202 */ /* 0x000fe20000000f00 */
[----:B------:R-:W-:Y:S01]  /*df90*/  IMAD.MOV.U32 R5, RZ, RZ, RZ ;  /* 0x000000ffff057224 */ /* 0x000fe200078e00ff */
[----:B------:R-:W-:Y:S01]  /*dfa0*/  MOV R30, R203 ;  /* 0x000000cb001e7202 */ /* 0x000fe20000000f00 */
[----:B------:R-:W-:Y:S01]  /*dfb0*/  IMAD.MOV.U32 R3, RZ, RZ, 0x1f ;  /* 0x0000001fff037424 */ /* 0x000fe200078e00ff */
[----:B------:R-:W-:-:S02]  /*dfc0*/  MOV R2, 0xdfe0 ;  /* 0x0000dfe000027802 */ /* 0x000fc40000000f00 */
[----:B------:R-:W-:Y:S05]  /*dfd0*/  CALL.REL.NOINC `($__internal_27_$__cuda_sm70_shflsync_idx_p) ;  /* 0x000021a000007944 */ /* 0x000fea0003c00000 */
[----:B------:R-:W-:Y:S01]  /*dfe0*/  MOV R10, R30 ;  /* 0x0000001e000a7202 */ /* 0x000fe20000000f00 */
[----:B------:R-:W-:Y:S05]  /*dff0*/  BRA `(.L_x_1662) ;  /* 0xffff263000007947 */ /* 0x000fea000383ffff */
.L_x_1555:
[----:B------:R-:W-:Y:S01]  /*e000*/  IMAD.MOV.U32 R31, RZ, RZ, R4 ;  /* 0x000000ffff1f7224 */ /* 0x000fe200078e0004 */
[----:B------:R-:W-:-:S02]  /*e010*/  MOV R3, 0x1f ;  /* 0x0000001f00037802 */ /* 0x000fc40000000f00 */
[----:B------:R-:W-:Y:S02]  /*e020*/  MOV R2, 0xe040 ;  /* 0x0000e04000027802 */ /* 0x000fe40000000f00 */
[----:B-1234-:R-:W-:Y:S05]  /*e030*/  CALL.REL.NOINC `($__internal_27_$__cuda_sm70_shflsync_idx_p) ;  /* 0x0000214000007944 */ /* 0x01efea0003c00000 */
[----:B------:R-:W-:Y:S01]  /*e040*/  MOV R5, R30 ;  /* 0x0000001e00057202 */ /* 0x000fe20000000f00 */
[----:B------:R-:W-:Y:S05]  /*e050*/  BRA `(.L_x_1554) ;  /* 0xffff263000007947 */ /* 0x000fea000383ffff */
.L_x_1563:
[----:B------:R-:W-:Y:S01]  /*e060*/  IMAD.MOV.U32 R31, RZ, RZ, R5 ;  /* 0x000000ffff1f7224 */ /* 0x000fe200078e0005 */
[----:B------:R-:W-:Y:S01]  /*e070*/  MOV R30, RZ ;  /* 0x000000ff001e7202 */ /* 0x000fe20000000f00 */
[----:B------:R-:W-:Y:S01]  /*e080*/  IMAD.MOV.U32 R3, RZ, RZ, 0x181f ;  /* 0x0000181fff037424 */ /* 0x000fe200078e00ff */
[----:B------:R-:W-:Y:S02]  /*e090*/  MOV R2, 0xe0b0 ;  /* 0x0000e0b000027802 */ /* 0x000fe40000000f00 */
[----:B-----5:R-:W-:Y:S05]  /*e0a0*/  CALL.REL.NOINC `($__internal_27_$__cuda_sm70_shflsync_idx_p) ;  /* 0x000020d000007944 */ /* 0x020fea0003c00000 */
[----:B------:R-:W-:Y:S01]  /*e0b0*/  MOV R4, R30 ;  /* 0x0000001e00047202 */ /* 0x000fe20000000f00 */
[----:B------:R-:W-:Y:S05]  /*e0c0*/  BRA `(.L_x_1663) ;  /* 0xffff40d000007947 */ /* 0x000fea000383ffff */
.L_x_1564:
[----:B------:R-:W-:Y:S01]  /*e0d0*/  IMAD.MOV.U32 R31, RZ, RZ, R12 ;  /* 0x000000ffff1f7224 */ /* 0x000fe200078e000c */
[----:B------:R-:W-:Y:S01]  /*e0e0*/  MOV R30, RZ ;  /* 0x000000ff001e7202 */ /* 0x000fe20000000f00 */
[----:B------:R-:W-:Y:S01]  /*e0f0*/  IMAD.MOV.U32 R3, RZ, RZ, 0x181f ;  /* 0x0000181fff037424 */ /* 0x000fe200078e00ff */
[----:B------:R-:W-:Y:S02]  /*e100*/  MOV R2, 0xe120 ;  /* 0x0000e12000027802 */ /* 0x000fe40000000f00 */
[----:B-12--5:R-:W-:Y:S05]  /*e110*/  CALL.REL.NOINC `($__internal_27_$__cuda_sm70_shflsync_idx_p) ;  /* 0x0000206000007944 */ /* 0x026fea0003c00000 */
[----:B------:R-:W-:Y:S01]  /*e120*/  MOV R0, R30 ;  /* 0x0000001e00007202 */ /* 0x000fe20000000f00 */
[----:B------:R-:W-:Y:S05]  /*e130*/  BRA `(.L_x_1664) ;  /* 0xffff408000007947 */ /* 0x000fea000383ffff */
.L_x_1567:
[----:B------:R-:W-:Y:S01]  /*e140*/  IMAD.MOV.U32 R31, RZ, RZ, R5 ;  /* 0x000000ffff1f7224 */ /* 0x000fe200078e0005 */
[----:B------:R-:W-:Y:S01]  /*e150*/  MOV R30, 0x1 ;  /* 0x00000001001e7802 */ /* 0x000fe20000000f00 */
[----:B--2---:R-:W-:Y:S01]  /*e160*/  IMAD.MOV.U32 R3, RZ, RZ, 0x181f ;  /* 0x0000181fff037424 */ /* 0x004fe200078e00ff */
[----:B------:R-:W-:-:S02]  /*e170*/  MOV R2, 0xe190 ;  /* 0x0000e19000027802 */ /* 0x000fc40000000f00 */
[----:B-1-345:R-:W-:Y:S05]  /*e180*/  CALL.REL.NOINC `($__internal_27_$__cuda_sm70_shflsync_idx_p) ;  /* 0x00001ff000007944 */ /* 0x03afea0003c00000 */
[----:B------:R-:W-:Y:S01]  /*e190*/  IMAD.MOV.U32 R4, RZ, RZ, R30 ;  /* 0x000000ffff047224 */ /* 0x000fe200078e001e */
[----:B------:R-:W-:Y:S01]  /*e1a0*/  MOV R30, 0x1 ;  /* 0x00000001001e7802 */ /* 0x000fe20000000f00 */
[----:B------:R-:W-:Y:S01]  /*e1b0*/  IMAD.MOV.U32 R31, RZ, RZ, R12 ;  /* 0x000000ffff1f7224 */ /* 0x000fe200078e000c */
[----:B------:R-:W-:-:S02]  /*e1c0*/  MOV R3, 0x181f ;  /* 0x0000181f00037802 */ /* 0x000fc40000000f00 */
[----:B------:R-:W-:Y:S02]  /*e1d0*/  MOV R2, 0xe1f0 ;  /* 0x0000e1f000027802 */ /* 0x000fe40000000f00 */
[----:B------:R-:W-:Y:S05]  /*e1e0*/  CALL.REL.NOINC `($__internal_27_$__cuda_sm70_shflsync_idx_p) ;  /* 0x00001f9000007944 */ /* 0x000fea0003c00000 */
[----:B------:R-:W-:Y:S01]  /*e1f0*/  MOV R0, R30 ;  /* 0x0000001e00007202 */ /* 0x000fe20000000f00 */
[----:B------:R-:W-:Y:S05]  /*e200*/  BRA `(.L_x_1665) ;  /* 0xffff413000007947 */ /* 0x000fea000383ffff */
.L_x_1570:
[----:B------:R-:W-:Y:S01]  /*e210*/  IMAD.MOV.U32 R31, RZ, RZ, R5 ;  /* 0x000000ffff1f7224 */ /* 0x000fe200078e0005 */
[----:B------:R-:W-:Y:S01]  /*e220*/  MOV R30, 0x2 ;  /* 0x00000002001e7802 */ /* 0x000fe20000000f00 */
[----:B-1----:R-:W-:Y:S01]  /*e230*/  IMAD.MOV.U32 R3, RZ, RZ, 0x181f ;  /* 0x0000181fff037424 */ /* 0x002fe200078e00ff */
[----:B------:R-:W-:Y:S02]  /*e240*/  MOV R2, 0xe260 ;  /* 0x0000e26000027802 */ /* 0x000fe40000000f00 */
[----:B--2345:R-:W-:Y:S05]  /*e250*/  CALL.REL.NOINC `($__internal_27_$__cuda_sm70_shflsync_idx_p) ;  /* 0x00001f2000007944 */ /* 0x03cfea0003c00000 */
[----:B------:R-:W-:Y:S01]  /*e260*/  MOV R4, R30 ;  /* 0x0000001e00047202 */ /* 0x000fe20000000f00 */
[----:B------:R-:W-:Y:S05]  /*e270*/  BRA `(.L_x_1666) ;  /* 0xffff422000007947 */ /* 0x000fea000383ffff */
.L_x_1571:
[----:B------:R-:W-:Y:S01]  /*e280*/  IMAD.MOV.U32 R31, RZ, RZ, R12 ;  /* 0x000000ffff1f7224 */ /* 0x000fe200078e000c */
[----:B------:R-:W-:Y:S01]  /*e290*/  MOV R30, 0x2 ;  /* 0x00000002001e7802 */ /* 0x000fe20000000f00 */
[----:B------:R-:W-:Y:S01]  /*e2a0*/  IMAD.MOV.U32 R3, RZ, RZ, 0x181f ;  /* 0x0000181fff037424 */ /* 0x000fe200078e00ff */
[----:B------:R-:W-:Y:S02]  /*e2b0*/  MOV R2, 0xe2d0 ;  /* 0x0000e2d000027802 */ /* 0x000fe40000000f00 */
[----:B-12345:R-:W-:Y:S05]  /*e2c0*/  CALL.REL.NOINC `($__internal_27_$__cuda_sm70_shflsync_idx_p) ;  /* 0x00001eb000007944 */ /* 0x03efea0003c00000 */
[----:B------:R-:W-:Y:S01]  /*e2d0*/  MOV R0, R30 ;  /* 0x0000001e00007202 */ /* 0x000fe20000000f00 */
[----:B------:R-:W-:Y:S05]  /*e2e0*/  BRA `(.L_x_1667) ;  /* 0xffff41d000007947 */ /* 0x000fea000383ffff */
.L_x_1574:
[----:B------:R-:W-:Y:S01]  /*e2f0*/  IMAD.MOV.U32 R31, RZ, RZ, R5 ;  /* 0x000000ffff1f7224 */ /* 0x000fe200078e0005 */
[----:B------:R-:W-:Y:S01]  /*e300*/  MOV R30, 0x3 ;  /* 0x00000003001e7802 */ /* 0x000fe20000000f00 */
[----:B-1----:R-:W-:Y:S01]  /*e310*/  IMAD.MOV.U32 R3, RZ, RZ, 0x181f ;  /* 0x0000181fff037424 */ /* 0x002fe200078e00ff */
[----:B------:R-:W-:-:S02]  /*e320*/  MOV R2, 0xe340 ;  /* 0x0000e34000027802 */ /* 0x000fc40000000f00 */
[----:B--2345:R-:W-:Y:S05]  /*e330*/  CALL.REL.NOINC `($__internal_27_$__cuda_sm70_shflsync_idx_p) ;  /* 0x00001e4000007944 */ /* 0x03cfea0003c00000 */
        /* <DEDUP_REMOVED lines=8> */
.L_x_1577:
[----:B------:R-:W-:Y:S01]  /*e3c0*/  IMAD.MOV.U32 R31, RZ, RZ, R5 ;  /* 0x000000ffff1f7224 */ /* 0x000fe200078e0005 */
[----:B------:R-:W-:Y:S01]  /*e3d0*/  MOV R30, RZ ;  /* 0x000000ff001e7202 */ /* 0x000fe20000000f00 */
[----:B------:R-:W-:Y:S01]  /*e3e0*/  IMAD.MOV.U32 R3, RZ, RZ, 0x181f ;  /* 0x0000181fff037424 */ /* 0x000fe200078e00ff */
[----:B------:R-:W-:Y:S02]  /*e3f0*/  MOV R2, 0xe410 ;  /* 0x0000e41000027802 */ /* 0x000fe40000000f00 */
[----:B------:R-:W-:Y:S05]  /*e400*/  CALL.REL.NOINC `($__internal_27_$__cuda_sm70_shflsync_idx_p) ;  /* 0x00001d7000007944 */ /* 0x000fea0003c00000 */
[----:B------:R-:W-:Y:S01]  /*e410*/  MOV R4, R30 ;  /* 0x0000001e00047202 */ /* 0x000fe20000000f00 */
[----:B------:R-:W-:Y:S05]  /*e420*/  BRA `(.L_x_1669) ;  /* 0xffff4cc000007947 */ /* 0x000fea000383ffff */
.L_x_1578:
[----:B------:R-:W-:Y:S01]  /*e430*/  IMAD.MOV.U32 R31, RZ, RZ, R10 ;  /* 0x000000ffff1f7224 */ /* 0x000fe200078e000a */
[----:B------:R-:W-:Y:S01]  /*e440*/  MOV R30, RZ ;  /* 0x000000ff001e7202 */ /* 0x000fe20000000f00 */
[----:B------:R-:W-:Y:S01]  /*e450*/  IMAD.MOV.U32 R3, RZ, RZ, 0x181f ;  /* 0x0000181fff037424 */ /* 0x000fe200078e00ff */
[----:B------:R-:W-:Y:S02]  /*e460*/  MOV R2, 0xe480 ;  /* 0x0000e48000027802 */ /* 0x000fe40000000f00 */
[----:B-12---:R-:W-:Y:S05]  /*e470*/  CALL.REL.NOINC `($__internal_27_$__cuda_sm70_shflsync_idx_p) ;  /* 0x00001d0000007944 */ /* 0x006fea0003c00000 */
[----:B------:R-:W-:Y:S02]  /*e480*/  IADD3 R8, P0, R30, R20, RZ ;  /* 0x000000141e087210 */ /* 0x000fe40007f1e0ff */
[----:B------:R-:W-:-:S02]  /*e490*/  MOV R31, R5 ;  /* 0x00000005001f7202 */ /* 0x000fc40000000f00 */
[----:B------:R-:W-:Y:S01]  /*e4a0*/  SEL R12, RZ, 0x10, P5 ;  /* 0x00000010ff0c7807 */ /* 0x000fe20002800000 */
[----:B------:R-:W-:Y:S01]  /*e4b0*/  IMAD.X R9, R4, 0x1, R16, P0 ;  /* 0x0000000104097824 */ /* 0x000fe200000e0610 */
[----:B------:R-:W-:Y:S02]  /*e4c0*/  IADD3 R6, P0, R30, R19, RZ ;  /* 0x000000131e067210 */ /* 0x000fe40007f1e0ff */
[----:B------:R-:W-:Y:S02]  /*e4d0*/  SEL R11, RZ, 0x10, P4 ;  /* 0x00000010ff0b7807 */ /* 0x000fe40002000000 */
[----:B------:R-:W-:Y:S01]  /*e4e0*/  @!PT LDS RZ, [RZ] ;  /* 0x00000000fffff984 */ /* 0x000fe20000000800 */
[----:B------:R-:W-:Y:S01]  /*e4f0*/  @!PT LDS RZ, [RZ] ;  /* 0x00000000fffff984 */ /* 0x000fe20000000800 */
[----:B------:R-:W-:Y:S01]  /*e500*/  @!PT LDS RZ, [RZ] ;  /* 0x00000000fffff984 */ /* 0x000fe20000000800 */
[----:B------:R1:W-:Y:S01]  /*e510*/  LDGSTS.E.BYPASS.LTC128B.128 [R188+0x12100], [R8.64], !P5 ;  /* 0x1210000008bc7fae */ /* 0x0003e2000e901d46 */
[----:B------:R-:W-:Y:S01]  /*e520*/  IMAD.X R7, R4, 0x1, R13, P0 ;  /* 0x0000000104077824 */ /* 0x000fe200000e060d */
[----:B------:R-:W-:Y:S01]  /*e530*/  IADD3 R2, P0, R30, R17, RZ ;  /* 0x000000111e027210 */ /* 0x000fe20007f1e0ff */
[----:B------:R-:W-:-:S03]  /*e540*/  IMAD.MOV.U32 R30, RZ, RZ, 0x1 ;  /* 0x00000001ff1e7424 */ /* 0x000fc600078e00ff */
[----:B------:R2:W-:Y:S01]  /*e550*/  LDGSTS.E.BYPASS.LTC128B.128 [R188+0x14100], [R6.64], !P4 ;  /* 0x1410000006bc7fae */ /* 0x0005e2000e101d46 */
[----:B------:R-:W-:-:S05]  /*e560*/  IMAD.X R3, R4, 0x1, R15, P0 ;  /* 0x0000000104037824 */ /* 0x000fca00000e060f */
[----:B------:R3:W-:Y:S01]  /*e570*/  LDGSTS.E.BYPASS.LTC128B.128 [R188+0x16100], [R2.64], !P6 ;  /* 0x1610000002bc7fae */ /* 0x0007e2000f101d46 */
[----:B-1----:R-:W-:Y:S01]  /*e580*/  IMAD.MOV.U32 R9, RZ, RZ, R252 ;  /* 0x000000ffff097224 */ /* 0x002fe200078e00fc */
[----:B---3--:R-:W-:Y:S02]  /*e590*/  MOV R3, 0x181f ;  /* 0x0000181f00037802 */ /* 0x008fe40000000f00 */
[----:B------:R-:W-:Y:S02]  /*e5a0*/  MOV R2, 0xe5c0 ;  /* 0x0000e5c000027802 */ /* 0x000fe40000000f00 */
[----:B--2---:R-:W-:Y:S05]  /*e5b0*/  CALL.REL.NOINC `($__internal_27_$__cuda_sm70_shflsync_idx_p) ;  /* 0x00001bc000007944 */ /* 0x004fea0003c00000 */
[----:B------:R-:W-:Y:S01]  /*e5c0*/  IMAD.MOV.U32 R8, RZ, RZ, R30 ;  /* 0x000000ffff087224 */ /* 0x000fe200078e001e */
[----:B------:R-:W-:Y:S01]  /*e5d0*/  MOV R30, 0x1 ;  /* 0x00000001001e7802 */ /* 0x000fe20000000f00 */
[----:B------:R-:W-:Y:S01]  /*e5e0*/  IMAD.MOV.U32 R31, RZ, RZ, R10 ;  /* 0x000000ffff1f7224 */ /* 0x000fe200078e000a */
[----:B------:R-:W-:Y:S02]  /*e5f0*/  MOV R3, 0x181f ;  /* 0x0000181f00037802 */ /* 0x000fe40000000f00 */
[----:B------:R-:W-:Y:S02]  /*e600*/  MOV R2, 0xe620 ;  /* 0x0000e62000027802 */ /* 0x000fe40000000f00 */
[----:B------:R-:W-:Y:S05]  /*e610*/  CALL.REL.NOINC `($__internal_27_$__cuda_sm70_shflsync_idx_p) ;  /* 0x00001b6000007944 */ /* 0x000fea0003c00000 */
[----:B------:R-:W-:Y:S01]  /*e620*/  MOV R0, R30 ;  /* 0x0000001e00007202 */ /* 0x000fe20000000f00 */
[----:B------:R-:W-:Y:S05]  /*e630*/  BRA `(.L_x_1670) ;  /* 0xffff4bd000007947 */ /* 0x000fea000383ffff */
.L_x_1581:
[----:B------:R-:W-:Y:S01]  /*e640*/  IMAD.MOV.U32 R31, RZ, RZ, R13 ;  /* 0x000000ffff1f7224 */ /* 0x000fe200078e000d */
[----:B------:R-:W-:Y:S01]  /*e650*/  MOV R30, RZ ;  /* 0x000000ff001e7202 */ /* 0x000fe20000000f00 */
[----:B------:R-:W-:Y:S01]  /*e660*/  IMAD.MOV.U32 R3, RZ, RZ, 0x181f ;  /* 0x0000181fff037424 */ /* 0x000fe200078e00ff */
[----:B------:R-:W-:-:S02]  /*e670*/  MOV R2, 0xe690 ;  /* 0x0000e69000027802 */ /* 0x000fc40000000f00 */
[----:B-1234-:R-:W-:Y:S05]  /*e680*/  CALL.REL.NOINC `($__internal_27_$__cuda_sm70_shflsync_idx_p) ;  /* 0x00001af000007944 */ /* 0x01efea0003c00000 */
[----:B------:R-:W-:Y:S01]  /*e690*/  MOV R12, R30 ;  /* 0x0000001e000c7202 */ /* 0x000fe20000000f00 */
[----:B------:R-:W-:Y:S05]  /*e6a0*/  BRA `(.L_x_1671) ;  /* 0xffff4f9000007947 */ /* 0x000fea000383ffff */
.L_x_1582:
[----:B------:R-:W-:Y:S01]  /*e6b0*/  IMAD.MOV.U32 R31, RZ, RZ, R20 ;  /* 0x000000ffff1f7224 */ /* 0x000fe200078e0014 */
[----:B------:R-:W-:Y:S01]  /*e6c0*/  MOV R30, RZ ;  /* 0x000000ff001e7202 */ /* 0x000fe20000000f00 */
[----:B------:R-:W-:Y:S01]  /*e6d0*/  IMAD.MOV.U32 R3, RZ, RZ, 0x181f ;  /* 0x0000181fff037424 */ /* 0x000fe200078e00ff */
[----:B------:R-:W-:-:S02]  /*e6e0*/  MOV R2, 0xe700 ;  /* 0x0000e70000027802 */ /* 0x000fc40000000f00 */
[----:B-1234-:R-:W-:Y:S05]  /*e6f0*/  CALL.REL.NOINC `($__internal_27_$__cuda_sm70_shflsync_idx_p) ;  /* 0x00001a8000007944 */ /* 0x01efea0003c00000 */
[C---:B------:R-:W-:Y:S02]  /*e700*/  IADD3 R16, P0, R30.reuse, R25, RZ ;  /* 0x000000191e107210 */ /* 0x040fe40007f1e0ff */
[----:B------:R-:W-:-:S02]  /*e710*/  IADD3 R14, P1, R30, R26, RZ ;  /* 0x0000001a1e0e7210 */ /* 0x000fc40007f3e0ff */
[----:B------:R-:W-:Y:S01]  /*e720*/  MOV R31, R13 ;  /* 0x0000000d001f7202 */ /* 0x000fe20000000f00 */
[----:B------:R-:W-:Y:S01]  /*e730*/  IMAD.X R17, R12, 0x1, R21, P0 ;  /* 0x000000010c117824 */ /* 0x000fe200000e0615 */
[----:B------:R-:W-:Y:S01]  /*e740*/  IADD3 R2, P0, R30, R27, RZ ;  /* 0x0000001b1e027210 */ /* 0x000fe20007f1e0ff */
[C---:B------:R-:W-:Y:S01]  /*e750*/  IMAD.X R15, R12.reuse, 0x1, R22, P1 ;  /* 0x000000010c0f7824 */ /* 0x040fe200008e0616 */
[----:B------:R-:W-:Y:S01]  /*e760*/  SEL R19, RZ, 0x10, P5 ;  /* 0x00000010ff137807 */ /* 0x000fe20002800000 */
[----:B------:R-:W-:Y:S01]  /*e770*/  IMAD.MOV.U32 R30, RZ, RZ, 0x1 ;  /* 0x00000001ff1e7424 */ /* 0x000fe200078e00ff */
[----:B------:R-:W-:Y:S01]  /*e780*/  @!PT LDS RZ, [RZ] ;  /* 0x00000000fffff984 */ /* 0x000fe20000000800 */
[----:B------:R-:W-:Y:S01]  /*e790*/  @!PT LDS RZ, [RZ] ;  /* 0x00000000fffff984 */ /* 0x000fe20000000800 */
[----:B------:R-:W-:Y:S01]  /*e7a0*/  @!PT LDS RZ, [RZ] ;  /* 0x00000000fffff984 */ /* 0x000fe20000000800 */
[----:B------:R1:W-:Y:S01]  /*e7b0*/  LDGSTS.E.BYPASS.LTC128B.128 [R188+0x6100], [R16.64], !P5 ;  /* 0x0610000010bc7fae */ /* 0x0003e2000e901d46 */
[----:B------:R-:W-:Y:S01]  /*e7c0*/  IMAD.X R3, R12, 0x1, R23, P0 ;  /* 0x000000010c037824 */ /* 0x000fe200000e0617 */
[----:B------:R-:W-:Y:S02]  /*e7d0*/  SEL R18, RZ, 0x10, P4 ;  /* 0x00000010ff127807 */ /* 0x000fe40002000000 */
[----:B------:R2:W-:Y:S04]  /*e7e0*/  LDGSTS.E.BYPASS.LTC128B.128 [R188+0x8100], [R14.64], !P4 ;  /* 0x081000000ebc7fae */ /* 0x0005e8000e101d46 */
[----:B------:R3:W-:Y:S01]  /*e7f0*/  LDGSTS.E.BYPASS.LTC128B.128 [R188+0xa100], [R2.64], !P6 ;  /* 0x0a10000002bc7fae */ /* 0x0007e2000f101d46 */
[----:B-1----:R-:W-:Y:S01]  /*e800*/  IMAD.MOV.U32 R17, RZ, RZ, R252 ;  /* 0x000000ffff117224 */ /* 0x002fe200078e00fc */
[----:B---3--:R-:W-:-:S02]  /*e810*/  MOV R3, 0x181f ;  /* 0x0000181f00037802 */ /* 0x008fc40000000f00 */
        /* <DEDUP_REMOVED lines=10> */
.L_x_1583:
[----:B------:R-:W-:Y:S01]  /*e8c0*/  IMAD.MOV.U32 R4, RZ, RZ, R0 ;  /* 0x000000ffff047224 */ /* 0x000fe200078e0000 */
[----:B------:R-:W-:Y:S02]  /*e8d0*/  MOV R3, 0x2 ;  /* 0x0000000200037802 */ /* 0x000fe40000000f00 */
[----:B------:R-:W-:Y:S02]  /*e8e0*/  MOV R2, 0xe900 ;  /* 0x0000e90000027802 */ /* 0x000fe40000000f00 */
[----:B------:R-:W-:Y:S05]  /*e8f0*/  CALL.REL.NOINC `($__internal_26_$__cuda_sm70_shflsync_bfly_p) ;  /* 0x0000182000007944 */ /* 0x000fea0003c00000 */
[----:B------:R-:W-:Y:S01]  /*e900*/  MOV R2, R16 ;  /* 0x0000001000027202 */ /* 0x000fe20000000f00 */
[----:B------:R-:W-:Y:S05]  /*e910*/  BRA `(.L_x_1673) ;  /* 0xffff625000007947 */ /* 0x000fea000383ffff */
.L_x_1586:
[----:B------:R-:W-:Y:S01]  /*e920*/  IMAD.MOV.U32 R31, RZ, RZ, R10 ;  /* 0x000000ffff1f7224 */ /* 0x000fe200078e000a */
[----:B------:R-:W-:Y:S01]  /*e930*/  MOV R30, RZ ;  /* 0x000000ff001e7202 */ /* 0x000fe20000000f00 */
[----:B------:R-:W-:Y:S01]  /*e940*/  IMAD.MOV.U32 R3, RZ, RZ, 0x181f ;  /* 0x0000181fff037424 */ /* 0x000fe200078e00ff */
[----:B------:R-:W-:-:S02]  /*e950*/  MOV R2, 0xe970 ;  /* 0x0000e97000027802 */ /* 0x000fc40000000f00 */
[----:B------:R-:W-:Y:S05]  /*e960*/  CALL.REL.NOINC `($__internal_27_$__cuda_sm70_shflsync_idx_p) ;  /* 0x0000181000007944 */ /* 0x000fea0003c00000 */
[----:B------:R-:W-:Y:S01]  /*e970*/  MOV R4, R30 ;  /* 0x0000001e00047202 */ /* 0x000fe20000000f00 */
[----:B------:R-:W-:Y:S05]  /*e980*/  BRA `(.L_x_1674) ;  /* 0xffff75d000007947 */ /* 0x000fea000383ffff */
.L_x_1587:
[----:B------:R-:W-:Y:S01]  /*e990*/  IMAD.MOV.U32 R31, RZ, RZ, R12 ;  /* 0x000000ffff1f7224 */ /* 0x000fe200078e000c */
[----:B------:R-:W-:Y:S01]  /*e9a0*/  MOV R30, RZ ;  /* 0x000000ff001e7202 */ /* 0x000fe20000000f00 */
[----:B------:R-:W-:Y:S01]  /*e9b0*/  IMAD.MOV.U32 R3, RZ, RZ, 0x181f ;  /* 0x0000181fff037424 */ /* 0x000fe200078e00ff */
[----:B------:R-:W-:-:S02]  /*e9c0*/  MOV R2, 0xe9e0 ;  /* 0x0000e9e000027802 */ /* 0x000fc40000000f00 */
[----:B-12---:R-:W-:Y:S05]  /*e9d0*/  CALL.REL.NOINC `($__internal_27_$__cuda_sm70_shflsync_idx_p) ;  /* 0x000017a000007944 */ /* 0x006fea0003c00000 */
[----:B------:R-:W-:Y:S01]  /*e9e0*/  IADD3 R6, P0, R30, R16, RZ ;  /* 0x000000101e067210 */ /* 0x000fe20007f1e0ff */
[----:B------:R-:W-:Y:S01]  /*e9f0*/  IMAD.MOV.U32 R31, RZ, RZ, R10 ;  /* 0x000000ffff1f7224 */ /* 0x000fe200078e000a */
        /* <DEDUP_REMOVED lines=9> */
[----:B------:R-:W-:-:S05]  /*ea90*/  IMAD.X R3, R4, 0x1, R14, P0 ;  /* 0x0000000104037824 */ /* 0x000fca00000e060e */
[----:B------:R2:W-:Y:S02]  /*eaa0*/  LDGSTS.E.BYPASS.LTC128B.128 [R188+0xe100], [R2.64], !P4 ;  /* 0x0e10000002bc7fae */ /* 0x0005e4000e101d46 */
[----:B--2---:R-:W-:Y:S01]  /*eab0*/  IADD3 R2, P0, R30, R18, RZ ;  /* 0x000000121e027210 */ /* 0x004fe20007f1e0ff */
[----:B------:R-:W-:-:S04]  /*eac0*/  IMAD.MOV.U32 R30, RZ, RZ, 0x1 ;  /* 0x00000001ff1e7424 */ /* 0x000fc800078e00ff */
[----:B------:R-:W-:-:S05]  /*ead0*/  IMAD.X R3, R4, 0x1, R15, P0 ;  /* 0x0000000104037824 */ /* 0x000fca00000e060f */
[----:B------:R2:W-:Y:S02]  /*eae0*/  LDGSTS.E.BYPASS.LTC128B.128 [R188+0x10100], [R2.64], !P6 ;  /* 0x1010000002bc7fae */ /* 0x0005e4000f101d46 */
[----:B--2---:R-:W-:Y:S02]  /*eaf0*/  MOV R3, 0x181f ;  /* 0x0000181f00037802 */ /* 0x004fe40000000f00 */
[----:B------:R-:W-:Y:S02]  /*eb00*/  MOV R2, 0xeb20 ;  /* 0x0000eb2000027802 */ /* 0x000fe40000000f00 */
[----:B-1----:R-:W-:Y:S05]  /*eb10*/  CALL.REL.NOINC `($__internal_27_$__cuda_sm70_shflsync_idx_p) ;  /* 0x0000166000007944 */ /* 0x002fea0003c00000 */
        /* <DEDUP_REMOVED lines=8> */
.L_x_1591:
[----:B------:R-:W-:Y:S01]  /*eba0*/  MOV R30, RZ ;  /* 0x000000ff001e7202 */ /* 0x000fe20000000f00 */
[----:B------:R-:W-:Y:S01]  /*ebb0*/  IMAD.MOV.U32 R31, RZ, RZ, R12 ;  /* 0x000000ffff1f7224 */ /* 0x000fe200078e000c */
[----:B------:R-:W-:Y:S01]  /*ebc0*/  MOV R2, 0xebf0 ;  /* 0x0000ebf000027802 */ /* 0x000fe20000000f00 */
[----:B------:R-:W-:Y:S02]  /*ebd0*/  IMAD.MOV.U32 R3, RZ, RZ, 0x181f ;  /* 0x0000181fff037424 */ /* 0x000fe400078e00ff */
[----:B-1234-:R-:W-:Y:S05]  /*ebe0*/  CALL.REL.NOINC `($__internal_27_$__cuda_sm70_shflsync_idx_p) ;  /* 0x0000159000007944 */ /* 0x01efea0003c00000 */
[----:B------:R-:W-:Y:S01]  /*ebf0*/  MOV R5, R30 ;  /* 0x0000001e00057202 */ /* 0x000fe20000000f00 */
[----:B------:R-:W-:-:S05]  /*ec00*/  BRA `(.L_x_1676) ;  /* 0xffff790000007947 */ /* 0x000fca000383ffff */
.L_x_1592:
[----:B------:R-:W-:Y:S01]  /*ec10*/  MOV R30, RZ ;  /* 0x000000ff001e7202 */ /* 0x000fe20000000f00 */
[----:B------:R-:W-:Y:S01]  /*ec20*/  IMAD.MOV.U32 R31, RZ, RZ, R13 ;  /* 0x000000ffff1f7224 */ /* 0x000fe200078e000d */
[----:B------:R-:W-:Y:S01]  /*ec30*/  MOV R2, 0xec60 ;  /* 0x0000ec6000027802 */ /* 0x000fe20000000f00 */
[----:B------:R-:W-:Y:S02]  /*ec40*/  IMAD.MOV.U32 R3, RZ, RZ, 0x181f ;  /* 0x0000181fff037424 */ /* 0x000fe400078e00ff */
[----:B-1234-:R-:W-:Y:S05]  /*ec50*/  CALL.REL.NOINC `($__internal_27_$__cuda_sm70_shflsync_idx_p) ;  /* 0x0000152000007944 */ /* 0x01efea0003c00000 */
[----:B------:R-:W-:Y:S01]  /*ec60*/  IMAD R4, R176, 0x6000, R204 ;  /* 0x00006000b0047824 */ /* 0x000fe200078e02cc */
[C---:B------:R-:W-:Y:S01]  /*ec70*/  IADD3 R2, P0, R30.reuse, R23, RZ ;  /* 0x000000171e027210 */ /* 0x040fe20007f1e0ff */
[----:B------:R-:W-:Y:S01]  /*ec80*/  IMAD.MOV.U32 R31, RZ, RZ, R12 ;  /* 0x000000ffff1f7224 */ /* 0x000fe200078e000c */
[----:B------:R-:W-:Y:S02]  /*ec90*/  SEL R15, RZ, 0x10, P4 ;  /* 0x00000010ff0f7807 */ /* 0x000fe40002000000 */
[----:B------:R-:W-:Y:S01]  /*eca0*/  SEL R14, RZ, 0x10, P6 ;  /* 0x00000010ff0e7807 */ /* 0x000fe20003000000 */
[C---:B------:R-:W-:Y:S01]  /*ecb0*/  IMAD.X R3, R5.reuse, 0x1, R20, P0 ;  /* 0x0000000105037824 */ /* 0x040fe200000e0614 */
[C---:B------:R-:W-:Y:S04]  /*ecc0*/  IADD3 R6, P0, R30.reuse, R28, RZ ;  /* 0x0000001c1e067210 */ /* 0x040fe80007f1e0ff */
[----:B------:R-:W-:Y:S01]  /*ecd0*/  @!PT LDS RZ, [RZ] ;  /* 0x00000000fffff984 */ /* 0x000fe20000000800 */
[----:B------:R-:W-:Y:S01]  /*ece0*/  @!PT LDS RZ, [RZ] ;  /* 0x00000000fffff984 */ /* 0x000fe20000000800 */
[----:B------:R-:W-:Y:S01]  /*ecf0*/  @!PT LDS RZ, [RZ] ;  /* 0x00000000fffff984 */ /* 0x000fe20000000800 */
[----:B------:R1:W-:Y:S01]  /*ed00*/  LDGSTS.E.BYPASS.LTC128B.128 [R4], [R2.64], !P5 ;  /* 0x0000000002047fae */ /* 0x0003e2000e901d46 */
[C---:B------:R-:W-:Y:S05]  /*ed10*/  IMAD.X R7, R5.reuse, 0x1, R21, P0 ;  /* 0x0000000105077824 */ /* 0x040fea00000e0615 */
[----:B------:R2:W-:Y:S01]  /*ed20*/  LDGSTS.E.BYPASS.LTC128B.128 [R4+0x2000], [R6.64], !P4 ;  /* 0x0200000006047fae */ /* 0x0005e2000e101d46 */
[----:B-1----:R-:W-:Y:S01]  /*ed30*/  IADD3 R2, P0, R30, R29, RZ ;  /* 0x0000001d1e027210 */ /* 0x002fe20007f1e0ff */
[----:B------:R-:W-:Y:S04]  /*ed40*/  IMAD.MOV.U32 R30, RZ, RZ, 0x1 ;  /* 0x00000001ff1e7424 */ /* 0x000fe800078e00ff */
[----:B------:R-:W-:Y:S01]  /*ed50*/  IMAD.X R3, R5, 0x1, R22, P0 ;  /* 0x0000000105037824 */ /* 0x000fe200000e0616 */
[----:B--2---:R-:W-:Y:S04]  /*ed60*/  SEL R6, RZ, 0x10, P5 ;  /* 0x00000010ff067807 */ /* 0x004fe80002800000 */
[----:B------:R1:W-:Y:S02]  /*ed70*/  LDGSTS.E.BYPASS.LTC128B.128 [R4+0x4000], [R2.64], !P6 ;  /* 0x0400000002047fae */ /* 0x0003e4000f101d46 */
[----:B-1----:R-:W-:Y:S01]  /*ed80*/  MOV R2, 0xedb0 ;  /* 0x0000edb000027802 */ /* 0x002fe20000000f00 */
[----:B------:R-:W-:Y:S02]  /*ed90*/  IMAD.MOV.U32 R3, RZ, RZ, 0x181f ;  /* 0x0000181fff037424 */ /* 0x000fe400078e00ff */
[----:B------:R-:W-:Y:S05]  /*eda0*/  CALL.REL.NOINC `($__internal_27_$__cuda_sm70_shflsync_idx_p) ;  /* 0x000013d000007944 */ /* 0x000fea0003c00000 */
[----:B------:R-:W-:Y:S01]  /*edb0*/  MOV R3, 0x181f ;  /* 0x0000181f00037802 */ /* 0x000fe20000000f00 */
[----:B------:R-:W-:Y:S01]  /*edc0*/  IMAD.MOV.U32 R5, RZ, RZ, R30 ;  /* 0x000000ffff057224 */ /* 0x000fe200078e001e */
[----:B------:R-:W-:Y:S01]  /*edd0*/  MOV R30, 0x1 ;  /* 0x00000001001e7802 */ /* 0x000fe20000000f00 */
[----:B------:R-:W-:Y:S01]  /*ede0*/  IMAD.MOV.U32 R31, RZ, RZ, R13 ;  /* 0x000000ffff1f7224 */ /* 0x000fe200078e000d */
[----:B------:R-:W-:Y:S02]  /*edf0*/  MOV R2, 0xee10 ;  /* 0x0000ee1000027802 */ /* 0x000fe40000000f00 */
[----:B------:R-:W-:Y:S05]  /*ee00*/  CALL.REL.NOINC `($__internal_27_$__cuda_sm70_shflsync_idx_p) ;  /* 0x0000137000007944 */ /* 0x000fea0003c00000 */
[----:B------:R-:W-:Y:S01]  /*ee10*/  MOV R2, R30 ;  /* 0x0000001e00027202 */ /* 0x000fe20000000f00 */
[----:B------:R-:W-:-:S05]  /*ee20*/  BRA `(.L_x_1677) ;  /* 0xffff781000007947 */ /* 0x000fca000383ffff */
.L_x_1593:
[----:B------:R-:W-:Y:S02]  /*ee30*/  MOV R3, 0x2 ;  /* 0x0000000200037802 */ /* 0x000fe40000000f00 */
[----:B------:R-:W-:Y:S02]  /*ee40*/  MOV R2, 0xee60 ;  /* 0x0000ee6000027802 */ /* 0x000fe40000000f00 */
[----:B------:R-:W-:Y:S05]  /*ee50*/  CALL.REL.NOINC `($__internal_26_$__cuda_sm70_shflsync_bfly_p) ;  /* 0x000012c000007944 */ /* 0x000fea0003c00000 */
[----:B------:R-:W-:Y:S01]  /*ee60*/  MOV R2, R16 ;  /* 0x0000001000027202 */ /* 0x000fe20000000f00 */
[----:B------:R-:W-:-:S05]  /*ee70*/  BRA `(.L_x_1678) ;  /* 0xffff892000007947 */ /* 0x000fca000383ffff */
.L_x_1596:
[----:B------:R-:W-:Y:S01]  /*ee80*/  MOV R30, RZ ;  /* 0x000000ff001e7202 */ /* 0x000fe20000000f00 */
[----:B------:R-:W-:Y:S01]  /*ee90*/  IMAD.MOV.U32 R31, RZ, RZ, R5 ;  /* 0x000000ffff1f7224 */ /* 0x000fe200078e0005 */
[----:B------:R-:W-:Y:S01]  /*eea0*/  MOV R2, 0xeed0 ;  /* 0x0000eed000027802 */ /* 0x000fe20000000f00 */
[----:B------:R-:W-:Y:S02]  /*eeb0*/  IMAD.MOV.U32 R3, RZ, RZ, 0x181f ;  /* 0x0000181fff037424 */ /* 0x000fe400078e00ff */
[----:B------:R-:W-:Y:S05]  /*eec0*/  CALL.REL.NOINC `($__internal_27_$__cuda_sm70_shflsync_idx_p) ;  /* 0x000012b000007944 */ /* 0x000fea0003c00000 */
[----:B------:R-:W-:Y:S01]  /*eed0*/  MOV R4, R30 ;  /* 0x0000001e00047202 */ /* 0x000fe20000000f00 */
[----:B------:R-:W-:-:S05]  /*eee0*/  BRA `(.L_x_1679) ;  /* 0xffffa2c000007947 */ /* 0x000fca000383ffff */
.L_x_1597:
[----:B------:R-:W-:Y:S01]  /*eef0*/  MOV R30, RZ ;  /* 0x000000ff001e7202 */ /* 0x000fe20000000f00 */
[----:B------:R-:W-:Y:S01]  /*ef00*/  IMAD.MOV.U32 R31, RZ, RZ, R12 ;  /* 0x000000ffff1f7224 */ /* 0x000fe200078e000c */
[----:B------:R-:W-:Y:S01]  /*ef10*/  MOV R2, 0xef40 ;  /* 0x0000ef4000027802 */ /* 0x000fe20000000f00 */
[----:B------:R-:W-:Y:S02]  /*ef20*/  IMAD.MOV.U32 R3, RZ, RZ, 0x181f ;  /* 0x0000181fff037424 */ /* 0x000fe400078e00ff */
[----:B-12---:R-:W-:Y:S05]  /*ef30*/  CALL.REL.NOINC `($__internal_27_$__cuda_sm70_shflsync_idx_p) ;  /* 0x0000124000007944 */ /* 0x006fea0003c00000 */
[----:B------:R-:W-:Y:S01]  /*ef40*/  IMAD R0, R176, 0x6000, R205 ;  /* 0x00006000b0007824 */ /* 0x000fe200078e02cd */
[----:B------:R-:W-:Y:S01]  /*ef50*/  IADD3 R2, P0, R30, R16, RZ ;  /* 0x000000101e027210 */ /* 0x000fe20007f1e0ff */
[----:B------:R-:W-:Y:S01]  /*ef60*/  IMAD.MOV.U32 R31, RZ, RZ, R5 ;  /* 0x000000ffff1f7224 */ /* 0x000fe200078e0005 */
[----:B------:R-:W-:Y:S02]  /*ef70*/  SEL R11, RZ, 0x10, P5 ;  /* 0x00000010ff0b7807 */ /* 0x000fe40002800000 */
[----:B------:R-:W-:Y:S01]  /*ef80*/  SEL R10, RZ, 0x10, P4 ;  /* 0x00000010ff0a7807 */ /* 0x000fe20002000000 */
[----:B------:R-:W-:Y:S01]  /*ef90*/  IMAD.X R3, R4, 0x1, R13, P0 ;  /* 0x0000000104037824 */ /* 0x000fe200000e060d */
[----:B------:R-:W-:Y:S02]  /*efa0*/  IADD3 R6, P0, R30, R17, RZ ;  /* 0x000000111e067210 */ /* 0x000fe40007f1e0ff */
[----:B------:R-:W-:Y:S02]  /*efb0*/  SEL R5, RZ, 0x10, P6 ;  /* 0x00000010ff057807 */ /* 0x000fe40003000000 */
[----:B------:R-:W-:Y:S01]  /*efc0*/  @!PT LDS RZ, [RZ] ;  /* 0x00000000fffff984 */ /* 0x000fe20000000800 */
[----:B------:R-:W-:Y:S01]  /*efd0*/  @!PT LDS RZ, [RZ] ;  /* 0x00000000fffff984 */ /* 0x000fe20000000800 */
[----:B------:R-:W-:Y:S01]  /*efe0*/  @!PT LDS RZ, [RZ] ;  /* 0x00000000fffff984 */ /* 0x000fe20000000800 */
[----:B------:R1:W-:Y:S01]  /*eff0*/  LDGSTS.E.BYPASS.LTC128B.128 [R0], [R2.64], !P5 ;  /* 0x0000000002007fae */ /* 0x0003e2000e901d46 */
        /* <DEDUP_REMOVED lines=8> */
[----:B--2---:R-:W-:Y:S05]  /*f080*/  CALL.REL.NOINC `($__internal_27_$__cuda_sm70_shflsync_idx_p) ;  /* 0x000010f000007944 */ /* 0x004fea0003c00000 */
        /* <DEDUP_REMOVED lines=8> */
.L_x_1599:
[----:B------:R-:W-:Y:S01]  /*f110*/  IMAD.MOV.U32 R4, RZ, RZ, R179 ;  /* 0x000000ffff047224 */ /* 0x000fe200078e00b3 */
[----:B-1----:R-:W-:-:S02]  /*f120*/  MOV R3, 0x2 ;  /* 0x0000000200037802 */ /* 0x002fc40000000f00 */
[----:B------:R-:W-:Y:S02]  /*f130*/  MOV R2, 0xf150 ;  /* 0x0000f15000027802 */ /* 0x000fe40000000f00 */
[----:B------:R-:W-:Y:S05]  /*f140*/  CALL.REL.NOINC `($__internal_26_$__cuda_sm70_shflsync_bfly_p) ;  /* 0x00000fd000007944 */ /* 0x000fea0003c00000 */
[----:B------:R-:W-:Y:S01]  /*f150*/  MOV R0, R16 ;  /* 0x0000001000007202 */ /* 0x000fe20000000f00 */
[----:B------:R-:W-:Y:S05]  /*f160*/  BRA `(.L_x_1681) ;  /* 0xffffa39000007947 */ /* 0x000fea000383ffff */
.L_x_1600:
[----:B------:R-:W-:Y:S01]  /*f170*/  IMAD.MOV.U32 R4, RZ, RZ, R0 ;  /* 0x000000ffff047224 */ /* 0x000fe200078e0000 */
[----:B-1----:R-:W-:Y:S02]  /*f180*/  MOV R3, 0x1 ;  /* 0x0000000100037802 */ /* 0x002fe40000000f00 */
[----:B------:R-:W-:Y:S02]  /*f190*/  MOV R2, 0xf1b0 ;  /* 0x0000f1b000027802 */ /* 0x000fe40000000f00 */
[----:B--2---:R-:W-:Y:S05]  /*f1a0*/  CALL.REL.NOINC `($__internal_26_$__cuda_sm70_shflsync_bfly_p) ;  /* 0x00000f7000007944 */ /* 0x004fea0003c00000 */
[----:B------:R-:W-:Y:S01]  /*f1b0*/  FADD.FTZ R0, R0, R16 ;  /* 0x0000001000007221 */ /* 0x000fe20000010000 */
[----:B------:R-:W-:Y:S02]  /*f1c0*/  MOV R4, R184 ;  /* 0x000000b800047202 */ /* 0x000fe40000000f00 */
[----:B------:R-:W-:Y:S02]  /*f1d0*/  MOV R3, 0x2 ;  /* 0x0000000200037802 */ /* 0x000fe40000000f00 */
[----:B------:R-:W-:Y:S02]  /*f1e0*/  MOV R2, 0xf200 ;  /* 0x0000f20000027802 */ /* 0x000fe40000000f00 */
[----:B------:R-:W-:Y:S05]  /*f1f0*/  CALL.REL.NOINC `($__internal_26_$__cuda_sm70_shflsync_bfly_p) ;  /* 0x00000f2000007944 */ /* 0x000fea0003c00000 */
[----:B------:R-:W-:Y:S01]  /*f200*/  FADD.FTZ R4, R184, R16 ;  /* 0x00000010b8047221 */ /* 0x000fe20000010000 */
[----:B------:R-:W-:-:S02]  /*f210*/  MOV R3, 0x1 ;  /* 0x0000000100037802 */ /* 0x000fc40000000f00 */
[----:B------:R-:W-:Y:S02]  /*f220*/  MOV R2, 0xf240 ;  /* 0x0000f24000027802 */ /* 0x000fe40000000f00 */
[----:B------:R-:W-:Y:S05]  /*f230*/  CALL.REL.NOINC `($__internal_26_$__cuda_sm70_shflsync_bfly_p) ;  /* 0x00000ee000007944 */ /* 0x000fea0003c00000 */
[----:B------:R-:W-:Y:S01]  /*f240*/  MOV R3, R16 ;  /* 0x0000001000037202 */ /* 0x000fe20000000f00 */
[----:B------:R-:W-:Y:S05]  /*f250*/  BRA `(.L_x_1682) ;  /* 0xffffa31000007947 */ /* 0x000fea000383ffff */
.L_x_1607:
[----:B--234-:R-:W-:Y:S01]  /*f260*/  IMAD.MOV.U32 R31, RZ, RZ, R5 ;  /* 0x000000ffff1f7224 */ /* 0x01cfe200078e0005 */
[----:B------:R-:W-:Y:S01]  /*f270*/  MOV R30, RZ ;  /* 0x000000ff001e7202 */ /* 0x000fe20000000f00 */
[----:B------:R-:W-:Y:S01]  /*f280*/  IMAD.MOV.U32 R3, RZ, RZ, 0x181f ;  /* 0x0000181fff037424 */ /* 0x000fe200078e00ff */
[----:B------:R-:W-:Y:S02]  /*f290*/  MOV R2, 0xf2b0 ;  /* 0x0000f2b000027802 */ /* 0x000fe40000000f00 */
[----:B-1----:R-:W-:Y:S05]  /*f2a0*/  CALL.REL.NOINC `($__internal_27_$__cuda_sm70_shflsync_idx_p) ;  /* 0x00000ed000007944 */ /* 0x002fea0003c00000 */
[----:B------:R-:W-:Y:S01]  /*f2b0*/  MOV R4, R30 ;  /* 0x0000001e00047202 */ /* 0x000fe20000000f00 */
[----:B------:R-:W-:Y:S05]  /*f2c0*/  BRA `(.L_x_1683) ;  /* 0xffffb9c000007947 */ /* 0x000fea000383ffff */
.L_x_1608:
[----:B------:R-:W-:Y:S01]  /*f2d0*/  IMAD.MOV.U32 R31, RZ, RZ, R11 ;  /* 0x000000ffff1f7224 */ /* 0x000fe200078e000b */
[----:B------:R-:W-:Y:S01]  /*f2e0*/  MOV R30, RZ ;  /* 0x000000ff001e7202 */ /* 0x000fe20000000f00 */
[----:B------:R-:W-:Y:S01]  /*f2f0*/  IMAD.MOV.U32 R3, RZ, RZ, 0x181f ;  /* 0x0000181fff037424 */ /* 0x000fe200078e00ff */
[----:B------:R-:W-:Y:S02]  /*f300*/  MOV R2, 0xf320 ;  /* 0x0000f32000027802 */ /* 0x000fe40000000f00 */
[----:B-123--:R-:W-:Y:S05]  /*f310*/  CALL.REL.NOINC `($__internal_27_$__cuda_sm70_shflsync_idx_p) ;  /* 0x00000e6000007944 */ /* 0x00efea0003c00000 */
[----:B------:R-:W-:Y:S01]  /*f320*/  MOV R0, R30 ;  /* 0x0000001e00007202 */ /* 0x000fe20000000f00 */
[----:B------:R-:W-:Y:S05]  /*f330*/  BRA `(.L_x_1684) ;  /* 0xffffb97000007947 */ /* 0x000fea000383ffff */
.L_x_1611:
[----:B------:R-:W-:Y:S01]  /*f340*/  IMAD.MOV.U32 R31, RZ, RZ, R5 ;  /* 0x000000ffff1f7224 */ /* 0x000fe200078e0005 */
[----:B------:R-:W-:Y:S01]  /*f350*/  MOV R30, 0x1 ;  /* 0x00000001001e7802 */ /* 0x000fe20000000f00 */
[----:B--2---:R-:W-:Y:S01]  /*f360*/  IMAD.MOV.U32 R3, RZ, RZ, 0x181f ;  /* 0x0000181fff037424 */ /* 0x004fe200078e00ff */
[----:B------:R-:W-:-:S02]  /*f370*/  MOV R2, 0xf390 ;  /* 0x0000f39000027802 */ /* 0x000fc40000000f00 */
[----:B-1-34-:R-:W-:Y:S05]  /*f380*/  CALL.REL.NOINC `($__internal_27_$__cuda_sm70_shflsync_idx_p) ;  /* 0x00000df000007944 */ /* 0x01afea0003c00000 */
        /* <DEDUP_REMOVED lines=8> */
.L_x_1614:
[----:B------:R-:W-:Y:S01]  /*f410*/  IMAD.MOV.U32 R31, RZ, RZ, R5 ;  /* 0x000000ffff1f7224 */ /* 0x000fe200078e0005 */
[----:B------:R-:W-:Y:S01]  /*f420*/  MOV R30, 0x2 ;  /* 0x00000002001e7802 */ /* 0x000fe20000000f00 */
[----:B--2---:R-:W-:Y:S01]  /*f430*/  IMAD.MOV.U32 R3, RZ, RZ, 0x181f ;  /* 0x0000181fff037424 */ /* 0x004fe200078e00ff */
[----:B------:R-:W-:Y:S02]  /*f440*/  MOV R2, 0xf460 ;  /* 0x0000f46000027802 */ /* 0x000fe40000000f00 */
[----:B-1-34-:R-:W-:Y:S05]  /*f450*/  CALL.REL.NOINC `($__internal_27_$__cuda_sm70_shflsync_idx_p) ;  /* 0x00000d2000007944 */ /* 0x01afea0003c00000 */
[----:B------:R-:W-:Y:S01]  /*f460*/  MOV R4, R30 ;  /* 0x0000001e00047202 */ /* 0x000fe20000000f00 */
[----:B------:R-:W-:Y:S05]  /*f470*/  BRA `(.L_x_1686) ;  /* 0xffffbb0000007947 */ /* 0x000fea000383ffff */
.L_x_1615:
[----:B------:R-:W-:Y:S01]  /*f480*/  IMAD.MOV.U32 R31, RZ, RZ, R11 ;  /* 0x000000ffff1f7224 */ /* 0x000fe200078e000b */
[----:B------:R-:W-:Y:S01]  /*f490*/  MOV R30, 0x2 ;  /* 0x00000002001e7802 */ /* 0x000fe20000000f00 */
[----:B--2---:R-:W-:Y:S01]  /*f4a0*/  IMAD.MOV.U32 R3, RZ, RZ, 0x181f ;  /* 0x0000181fff037424 */ /* 0x004fe200078e00ff */
[----:B------:R-:W-:Y:S02]  /*f4b0*/  MOV R2, 0xf4d0 ;  /* 0x0000f4d000027802 */ /* 0x000fe40000000f00 */
[----:B-1-34-:R-:W-:Y:S05]  /*f4c0*/  CALL.REL.NOINC `($__internal_27_$__cuda_sm70_shflsync_idx_p) ;  /* 0x00000cb000007944 */ /* 0x01afea0003c00000 */
[----:B------:R-:W-:Y:S01]  /*f4d0*/  MOV R0, R30 ;  /* 0x0000001e00007202 */ /* 0x000fe20000000f00 */
[----:B------:R-:W-:Y:S05]  /*f4e0*/  BRA `(.L_x_1687) ;  /* 0xffffbab000007947 */ /* 0x000fea000383ffff */
.L_x_1618:
[----:B------:R-:W-:Y:S01]  /*f4f0*/  IMAD.MOV.U32 R31, RZ, RZ, R5 ;  /* 0x000000ffff1f7224 */ /* 0x000fe200078e0005 */
[----:B------:R-:W-:Y:S01]  /*f500*/  MOV R30, 0x3 ;  /* 0x00000003001e7802 */ /* 0x000fe20000000f00 */
[----:B---3--:R-:W-:Y:S01]  /*f510*/  IMAD.MOV.U32 R3, RZ, RZ, 0x181f ;  /* 0x0000181fff037424 */ /* 0x008fe200078e00ff */
        /* <DEDUP_REMOVED lines=10> */
.L_x_1620:
[----:B------:R-:W-:Y:S01]  /*f5c0*/  IMAD.MOV.U32 R31, RZ, RZ, R5 ;  /* 0x000000ffff1f7224 */ /* 0x000fe200078e0005 */
[----:B------:R-:W-:Y:S01]  /*f5d0*/  MOV R30, RZ ;  /* 0x000000ff001e7202 */ /* 0x000fe20000000f00 */
[----:B------:R-:W-:Y:S01]  /*f5e0*/  IMAD.MOV.U32 R3, RZ, RZ, 0x1c1f ;  /* 0x00001c1fff037424 */ /* 0x000fe200078e00ff */
[----:B------:R-:W-:Y:S02]  /*f5f0*/  MOV R2, 0xf610 ;  /* 0x0000f61000027802 */ /* 0x000fe40000000f00 */
[----:B------:R-:W-:Y:S05]  /*f600*/  CALL.REL.NOINC `($__internal_27_$__cuda_sm70_shflsync_idx_p) ;  /* 0x00000b7000007944 */ /* 0x000fea0003c00000 */
[----:B------:R-:W-:Y:S01]  /*f610*/  MOV R4, R30 ;  /* 0x0000001e00047202 */ /* 0x000fe20000000f00 */
[----:B------:R-:W-:Y:S05]  /*f620*/  BRA `(.L_x_1689) ;  /* 0xffffbe2000007947 */ /* 0x000fea000383ffff */
.L_x_1621:
[----:B------:R-:W-:Y:S01]  /*f630*/  IMAD.MOV.U32 R31, RZ, RZ, R12 ;  /* 0x000000ffff1f7224 */ /* 0x000fe200078e000c */
[----:B------:R-:W-:Y:S01]  /*f640*/  MOV R30, RZ ;  /* 0x000000ff001e7202 */ /* 0x000fe20000000f00 */
[----:B------:R-:W-:Y:S01]  /*f650*/  IMAD.MOV.U32 R3, RZ, RZ, 0x1c1f ;  /* 0x00001c1fff037424 */ /* 0x000fe200078e00ff */
[----:B------:R-:W-:Y:S02]  /*f660*/  MOV R2, 0xf680 ;  /* 0x0000f68000027802 */ /* 0x000fe40000000f00 */
[----:B-12---:R-:W-:Y:S05]  /*f670*/  CALL.REL.NOINC `($__internal_27_$__cuda_sm70_shflsync_idx_p) ;  /* 0x00000b0000007944 */ /* 0x006fea0003c00000 */
[----:B------:R-:W-:Y:S01]  /*f680*/  MOV R0, R30 ;  /* 0x0000001e00007202 */ /* 0x000fe20000000f00 */
[----:B------:R-:W-:Y:S05]  /*f690*/  BRA `(.L_x_1690) ;  /* 0xffffbdd000007947 */ /* 0x000fea000383ffff */
.L_x_1624:
[----:B------:R-:W-:Y:S01]  /*f6a0*/  IMAD.MOV.U32 R31, RZ, RZ, R5 ;  /* 0x000000ffff1f7224 */ /* 0x000fe200078e0005 */
[----:B------:R-:W-:Y:S01]  /*f6b0*/  MOV R30, 0x1 ;  /* 0x00000001001e7802 */ /* 0x000fe20000000f00 */
[----:B----4-:R-:W-:Y:S01]  /*f6c0*/  IMAD.MOV.U32 R3, RZ, RZ, 0x1c1f ;  /* 0x00001c1fff037424 */ /* 0x010fe200078e00ff */
[----:B------:R-:W-:-:S02]  /*f6d0*/  MOV R2, 0xf6f0 ;  /* 0x0000f6f000027802 */ /* 0x000fc40000000f00 */
[----:B-123--:R-:W-:Y:S05]  /*f6e0*/  CALL.REL.NOINC `($__internal_27_$__cuda_sm70_shflsync_idx_p) ;  /* 0x00000a9000007944 */ /* 0x00efea0003c00000 */
        /* <DEDUP_REMOVED lines=8> */
.L_x_1628:
[----:B------:R-:W-:Y:S01]  /*f770*/  IMAD.MOV.U32 R31, RZ, RZ, R5 ;  /* 0x000000ffff1f7224 */ /* 0x000fe200078e0005 */
[----:B------:R-:W-:Y:S01]  /*f780*/  MOV R30, RZ ;  /* 0x000000ff001e7202 */ /* 0x000fe20000000f00 */
[----:B------:R-:W-:Y:S01]  /*f790*/  IMAD.MOV.U32 R3, RZ, RZ, 0x181f ;  /* 0x0000181fff037424 */ /* 0x000fe200078e00ff */
[----:B------:R-:W-:Y:S02]  /*f7a0*/  MOV R2, 0xf7c0 ;  /* 0x0000f7c000027802 */ /* 0x000fe40000000f00 */
[----:B--2---:R-:W-:Y:S05]  /*f7b0*/  CALL.REL.NOINC `($__internal_27_$__cuda_sm70_shflsync_idx_p) ;  /* 0x000009c000007944 */ /* 0x004fea0003c00000 */
[----:B------:R-:W-:Y:S01]  /*f7c0*/  MOV R4, R30 ;  /* 0x0000001e00047202 */ /* 0x000fe20000000f00 */
[----:B------:R-:W-:Y:S05]  /*f7d0*/  BRA `(.L_x_1692) ;  /* 0xffffd3b000007947 */ /* 0x000fea000383ffff */
.L_x_1629:
[----:B------:R-:W-:Y:S01]  /*f7e0*/  IMAD.MOV.U32 R31, RZ, RZ, R12 ;  /* 0x000000ffff1f7224 */ /* 0x000fe200078e000c */
[----:B------:R-:W-:Y:S01]  /*f7f0*/  MOV R30, RZ ;  /* 0x000000ff001e7202 */ /* 0x000fe20000000f00 */
[----:B------:R-:W-:Y:S01]  /*f800*/  IMAD.MOV.U32 R3, RZ, RZ, 0x181f ;  /* 0x0000181fff037424 */ /* 0x000fe200078e00ff */
[----:B------:R-:W-:Y:S02]  /*f810*/  MOV R2, 0xf830 ;  /* 0x0000f83000027802 */ /* 0x000fe40000000f00 */
[----:B-123--:R-:W-:Y:S05]  /*f820*/  CALL.REL.NOINC `($__internal_27_$__cuda_sm70_shflsync_idx_p) ;  /* 0x0000095000007944 */ /* 0x00efea0003c00000 */
[----:B------:R-:W-:Y:S01]  /*f830*/  MOV R0, R30 ;  /* 0x0000001e00007202 */ /* 0x000fe20000000f00 */
[----:B------:R-:W-:Y:S05]  /*f840*/  BRA `(.L_x_1693) ;  /* 0xffffd36000007947 */ /* 0x000fea000383ffff */
.L_x_1632:
[----:B------:R-:W-:Y:S01]  /*f850*/  IMAD.MOV.U32 R31, RZ, RZ, R5 ;  /* 0x000000ffff1f7224 */ /* 0x000fe200078e0005 */
[----:B------:R-:W-:Y:S01]  /*f860*/  MOV R30, 0x1 ;  /* 0x00000001001e7802 */ /* 0x000fe20000000f00 */
[----:B-1----:R-:W-:Y:S01]  /*f870*/  IMAD.MOV.U32 R3, RZ, RZ, 0x181f ;  /* 0x0000181fff037424 */ /* 0x002fe200078e00ff */
[----:B------:R-:W-:-:S02]  /*f880*/  MOV R2, 0xf8a0 ;  /* 0x0000f8a000027802 */ /* 0x000fc40000000f00 */
[----:B--234-:R-:W-:Y:S05]  /*f890*/  CALL.REL.NOINC `($__internal_27_$__cuda_sm70_shflsync_idx_p) ;  /* 0x000008e000007944 */ /* 0x01cfea0003c00000 */
        /* <DEDUP_REMOVED lines=8> */
.L_x_1635:
[----:B------:R-:W-:Y:S01]  /*f920*/  IMAD.MOV.U32 R31, RZ, RZ, R5 ;  /* 0x000000ffff1f7224 */ /* 0x000fe200078e0005 */
[----:B------:R-:W-:Y:S01]  /*f930*/  MOV R30, 0x2 ;  /* 0x00000002001e7802 */ /* 0x000fe20000000f00 */
[----:B-1----:R-:W-:Y:S01]  /*f940*/  IMAD.MOV.U32 R3, RZ, RZ, 0x181f ;  /* 0x0000181fff037424 */ /* 0x002fe200078e00ff */
[----:B------:R-:W-:Y:S02]  /*f950*/  MOV R2, 0xf970 ;  /* 0x0000f97000027802 */ /* 0x000fe40000000f00 */
[----:B--234-:R-:W-:Y:S05]  /*f960*/  CALL.REL.NOINC `($__internal_27_$__cuda_sm70_shflsync_idx_p) ;  /* 0x0000081000007944 */ /* 0x01cfea0003c00000 */
[----:B------:R-:W-:Y:S01]  /*f970*/  MOV R4, R30 ;  /* 0x0000001e00047202 */ /* 0x000fe20000000f00 */
[----:B------:R-:W-:Y:S05]  /*f980*/  BRA `(.L_x_1695) ;  /* 0xffffd50000007947 */ /* 0x000fea000383ffff */
.L_x_1636:
[----:B------:R-:W-:Y:S01]  /*f990*/  IMAD.MOV.U32 R31, RZ, RZ, R12 ;  /* 0x000000ffff1f7224 */ /* 0x000fe200078e000c */
[----:B------:R-:W-:Y:S01]  /*f9a0*/  MOV R30, 0x2 ;  /* 0x00000002001e7802 */ /* 0x000fe20000000f00 */
[----:B-1----:R-:W-:Y:S01]  /*f9b0*/  IMAD.MOV.U32 R3, RZ, RZ, 0x181f ;  /* 0x0000181fff037424 */ /* 0x002fe200078e00ff */
[----:B------:R-:W-:Y:S02]  /*f9c0*/  MOV R2, 0xf9e0 ;  /* 0x0000f9e000027802 */ /* 0x000fe40000000f00 */
[----:B--234-:R-:W-:Y:S05]  /*f9d0*/  CALL.REL.NOINC `($__internal_27_$__cuda_sm70_shflsync_idx_p) ;  /* 0x000007a000007944 */ /* 0x01cfea0003c00000 */
[----:B------:R-:W-:Y:S01]  /*f9e0*/  MOV R0, R30 ;  /* 0x0000001e00007202 */ /* 0x000fe20000000f00 */
[----:B------:R-:W-:Y:S05]  /*f9f0*/  BRA `(.L_x_1696) ;  /* 0xffffd4b000007947 */ /* 0x000fea000383ffff */
.L_x_1639:
        /* <DEDUP_REMOVED lines=13> */
.L_x_1641:
[----:B------:R-:W-:Y:S01]  /*fad0*/  IMAD.MOV.U32 R31, RZ, RZ, R82 ;  /* 0x000000ffff1f7224 */ /* 0x000fe200078e0052 */
[----:B------:R-:W-:Y:S01]  /*fae0*/  MOV R30, RZ ;  /* 0x000000ff001e7202 */ /* 0x000fe20000000f00 */
[----:B------:R-:W-:Y:S01]  /*faf0*/  IMAD.MOV.U32 R3, RZ, RZ, 0x1f ;  /* 0x0000001fff037424 */ /* 0x000fe200078e00ff */
[----:B------:R-:W-:Y:S02]  /*fb00*/  MOV R2, 0xfb20 ;  /* 0x0000fb2000027802 */ /* 0x000fe40000000f00 */
[----:B-1-3--:R-:W-:Y:S05]  /*fb10*/  CALL.REL.NOINC `($__internal_27_$__cuda_sm70_shflsync_idx_p) ;  /* 0x0000066000007944 */ /* 0x00afea0003c00000 */
[----:B------:R-:W-:Y:S01]  /*fb20*/  MOV R9, R30 ;  /* 0x0000001e00097202 */ /* 0x000fe20000000f00 */
[----:B------:R-:W-:Y:S05]  /*fb30*/  BRA `(.L_x_1698) ;  /* 0xffffd6d000007947 */ /* 0x000fea000383ffff */
.L_x_1642:
[----:B------:R-:W-:Y:S01]  /*fb40*/  IMAD.MOV.U32 R31, RZ, RZ, R82 ;  /* 0x000000ffff1f7224 */ /* 0x000fe200078e0052 */
[----:B------:R-:W-:Y:S01]  /*fb50*/  MOV R30, 0x1 ;  /* 0x00000001001e7802 */ /* 0x000fe20000000f00 */
[----:B------:R-:W-:Y:S01]  /*fb60*/  IMAD.MOV.U32 R3, RZ, RZ, 0x1f ;  /* 0x0000001fff037424 */ /* 0x000fe200078e00ff */
[----:B------:R-:W-:Y:S02]  /*fb70*/  MOV R2, 0xfb90 ;  /* 0x0000fb9000027802 */ /* 0x000fe40000000f00 */
[----:B-1234-:R-:W-:Y:S05]  /*fb80*/  CALL.REL.NOINC `($__internal_27_$__cuda_sm70_shflsync_idx_p) ;  /* 0x000005f000007944 */ /* 0x01efea0003c00000 */
[----:B------:R-:W-:Y:S01]  /*fb90*/  MOV R8, R30 ;  /* 0x0000001e00087202 */ /* 0x000fe20000000f00 */
[----:B------:R-:W-:Y:S05]  /*fba0*/  BRA `(.L_x_1699) ;  /* 0xffffd68000007947 */ /* 0x000fea000383ffff */
.L_x_1643:
[----:B------:R-:W-:Y:S02]  /*fbb0*/  MOV R2, 0x1 ;  /* 0x0000000100027802 */ /* 0x000fe40000000f00 */
[----:B------:R-:W-:-:S02]  /*fbc0*/  MOV R3, 0xfbe0 ;  /* 0x0000fbe000037802 */ /* 0x000fc40000000f00 */
[----:B--2-4-:R-:W-:Y:S05]  /*fbd0*/  CALL.REL.NOINC `($__internal_28_$__cuda_sm70_shflsync_up_p) ;  /* 0x000005f000007944 */ /* 0x014fea0003c00000 */
[----:B------:R-:W-:Y:S05]  /*fbe0*/  BRA `(.L_x_1700) ;  /* 0xffffd76000007947 */ /* 0x000fea000383ffff */
.L_x_1644:
[----:B------:R-:W-:Y:S02]  /*fbf0*/  MOV R2, 0x2 ;  /* 0x0000000200027802 */ /* 0x000fe40000000f00 */
[----:B------:R-:W-:-:S02]  /*fc00*/  MOV R3, 0xfc20 ;  /* 0x0000fc2000037802 */ /* 0x000fc40000000f00 */
[----:B--2-4-:R-:W-:Y:S05]  /*fc10*/  CALL.REL.NOINC `($__internal_28_$__cuda_sm70_shflsync_up_p) ;  /* 0x000005b000007944 */ /* 0x014fea0003c00000 */
        /* <DEDUP_REMOVED lines=24> */
.L_x_1648:
[----:B------:R-:W-:Y:S02]  /*fda0*/  MOV R2, 0x1 ;  /* 0x0000000100027802 */ /* 0x000fe40000000f00 */
[----:B------:R-:W-:Y:S02]  /*fdb0*/  MOV R3, 0xfdd0 ;  /* 0x0000fdd000037802 */ /* 0x000fe40000000f00 */
[----:B--2---:R-:W-:Y:S05]  /*fdc0*/  CALL.REL.NOINC `($__internal_28_$__cuda_sm70_shflsync_up_p) ;  /* 0x0000040000007944 */ /* 0x004fea0003c00000 */
[----:B------:R-:W-:Y:S01]  /*fdd0*/  MOV R2, R4 ;  /* 0x0000000400027202 */ /* 0x000fe20000000f00 */
[----:B------:R-:W-:Y:S05]  /*fde0*/  BRA `(.L_x_1702) ;  /* 0xffffd7b000007947 */ /* 0x000fea000383ffff */
.L_x_1649:
        /* <DEDUP_REMOVED lines=27> */
.L_x_1651:
[----:B------:R-:W-:Y:S02]  /*ffa0*/  SEL R0, RZ, 0x1, P0 ;  /* 0x00000001ff007807 */ /* 0x000fe40000000000 */
[----:B------:R-:W-:Y:S02]  /*ffb0*/  MOV R2, 0xffd0 ;  /* 0x0000ffd000027802 */ /* 0x000fe40000000f00 */
[----:B-12---:R-:W-:Y:S05]  /*ffc0*/  CALL.REL.NOINC `($__internal_29_$__cuda_sm70_votesync_ballot) ;  /* 0x0000027000007944 */ /* 0x006fea0003c00000 */
[----:B------:R-:W-:Y:S05]  /*ffd0*/  BRA `(.L_x_1704) ;  /* 0xffffd75000007947 */ /* 0x000fea000383ffff */
.L_x_1652:
[----:B------:R-:W-:Y:S01]  /*ffe0*/  IMAD.MOV.U32 R31, RZ, RZ, R6 ;  /* 0x000000ffff1f7224 */ /* 0x000fe200078e0006 */
[----:B----4-:R-:W-:Y:S01]  /*fff0*/  MOV R30, R11 ;  /* 0x0000000b001e7202 */ /* 0x010fe20000000f00 */
[----:B------:R-:W-:Y:S01]  /*10000*/  IMAD.MOV.U32 R3, RZ, RZ, 0x1f ;  /* 0x0000001fff037424 */ /* 0x000fe200078e00ff */
[----:B------:R-:W-:Y:S02]  /*10010*/  MOV R2, 0x10030 ;  /* 0x0001003000027802 */ /* 0x000fe40000000f00 */
[----:B-123--:R-:W-:Y:S05]  /*10020*/  CALL.REL.NOINC `($__internal_27_$__cuda_sm70_shflsync_idx_p) ;  /* 0x0000015000007944 */ /* 0x00efea0003c00000 */
[----:B------:R-:W-:Y:S01]  /*10030*/  IMAD.MOV.U32 R6, RZ, RZ, R30 ;  /* 0x000000ffff067224 */ /* 0x000fe200078e001e */
[----:B------:R-:W-:Y:S01]  /*10040*/  MOV R30, R11 ;  /* 0x0000000b001e7202 */ /* 0x000fe20000000f00 */
[----:B------:R-:W-:Y:S01]  /*10050*/  IMAD.MOV.U32 R31, RZ, RZ, R7 ;  /* 0x000000ffff1f7224 */ /* 0x000fe200078e0007 */
[----:B------:R-:W-:Y:S02]  /*10060*/  MOV R3, 0x1f ;  /* 0x0000001f00037802 */ /* 0x000fe40000000f00 */
[----:B------:R-:W-:-:S02]  /*10070*/  MOV R2, 0x10090 ;  /* 0x0001009000027802 */ /* 0x000fc40000000f00 */
[----:B------:R-:W-:Y:S05]  /*10080*/  CALL.REL.NOINC `($__internal_27_$__cuda_sm70_shflsync_idx_p) ;  /* 0x000000f000007944 */ /* 0x000fea0003c00000 */
[----:B------:R-:W-:Y:S01]  /*10090*/  MOV R7, R30 ;  /* 0x0000001e00077202 */ /* 0x000fe20000000f00 */
[----:B------:R-:W-:Y:S05]  /*100a0*/  BRA `(.L_x_1705) ;  /* 0xffffd6c000007947 */ /* 0x000fea000383ffff */
.L_x_1655:
[----:B------:R-:W-:Y:S01]  /*100b0*/  IMAD.MOV.U32 R31, RZ, RZ, R4 ;  /* 0x000000ffff1f7224 */ /* 0x000fe200078e0004 */
[----:B------:R-:W-:Y:S01]  /*100c0*/  MOV R30, R0 ;  /* 0x00000000001e7202 */ /* 0x000fe20000000f00 */
[----:B------:R-:W-:Y:S01]  /*100d0*/  IMAD.MOV.U32 R3, RZ, RZ, 0x1f ;  /* 0x0000001fff037424 */ /* 0x000fe200078e00ff */
[----:B------:R-:W-:-:S02]  /*100e0*/  MOV R2, 0x10100 ;  /* 0x0001010000027802 */ /* 0x000fc40000000f00 */
[----:B-12-4-:R-:W-:Y:S05]  /*100f0*/  CALL.REL.NOINC `($__internal_27_$__cuda_sm70_shflsync_idx_p) ;  /* 0x0000008000007944 */ /* 0x016fea0003c00000 */
[----:B------:R-:W-:Y:S01]  /*10100*/  MOV R10, R30 ;  /* 0x0000001e000a7202 */ /* 0x000fe20000000f00 */
[----:B------:R-:W-:Y:S05]  /*10110*/  BRA `(.L_x_1654) ;  /* 0xffffd6b000007947 */ /* 0x000fea000383ffff */
        .weak           $__internal_26_$__cuda_sm70_shflsync_bfly_p
        .type           $__internal_26_$__cuda_sm70_shflsync_bfly_p,@function
        .size           $__internal_26_$__cuda_sm70_shflsync_bfly_p,($__internal_27_$__cuda_sm70_shflsync_idx_p - $__internal_26_$__cuda_sm70_shflsync_bfly_p)
$__internal_26_$__cuda_sm70_shflsync_bfly_p:
[----:B------:R-:W-:Y:S02]  /*10120*/  MOV R16, 0x1f ;  /* 0x0000001f00107802 */ /* 0x000fe40000000f00 */
[----:B------:R-:W-:-:S04]  /*10130*/  MOV R24, 0xffffffff ;  /* 0xffffffff00187802 */ /* 0x000fc80000000f00 */
[----:B------:R-:W-:Y:S04]  /*10140*/  WARPSYNC R24 ;  /* 0x0000001800007348 */ /* 0x000fe80003800000 */
[----:B------:R1:W2:Y:S02]  /*10150*/  SHFL.BFLY PT, R16, R4, R3, R16 ;  /* 0x0c00000304107389 */ /* 0x0002a400000e0010 */
[----:B-1----:R-:W-:-:S04]  /*10160*/  MOV R3, 0x0 ;  /* 0x0000000000037802 */ /* 0x002fc80000000f00 */
[----:B--2---:R-:W-:Y:S05]  /*10170*/  RET.REL.NODEC R2 `(_ZN7cutlass13device_kernelIN5flash19enable_sm80_to_sm89INS1_16FlashAttnFwdSm80INS1_25CollectiveMainloopFwdSm80ILi8ELi2ELb0EN4cute5tupleIJNS5_1CILi128EEENS7_ILi64EEENS7_ILi192EEEEEELi192ENS_10bfloat16_tEfNS_4arch4Sm80ELb0ELb0ELb1ELb1ELb1ELb0ELb1ELb1EEENS1_21CollectiveEpilogueFwdINS6_IJS8_SA_S9_EEENS6_IJNS7_ILi1EEESI_SI_EEESC_SE_Li256ELb1ELb1ELb1ELb0EEENS1_36VarlenDynamicPersistentTileSchedulerILi128ELi64ELi256ELi256ELb1ELb1ELb0ELb0ELb1ELb1EEEEEEEEEvNT_6ParamsE) ;  /* 0xfffefe8002007950 */ /* 0x004fea0003c3ffff */
        .weak           $__internal_27_$__cuda_sm70_shflsync_idx_p
        .type           $__internal_27_$__cuda_sm70_shflsync_idx_p,@function
        .size           $__internal_27_$__cuda_sm70_shflsync_idx_p,($__internal_28_$__cuda_sm70_shflsync_up_p - $__internal_27_$__cuda_sm70_shflsync_idx_p)
$__internal_27_$__cuda_sm70_shflsync_idx_p:
[----:B------:R-:W-:-:S04]  /*10180*/  MOV R178, 0xffffffff ;  /* 0xffffffff00b27802 */ /* 0x000fc80000000f00 */
[----:B------:R-:W-:Y:S04]  /*10190*/  WARPSYNC R178 ;  /* 0x000000b200007348 */ /* 0x000fe80003800000 */
[----:B------:R1:W2:Y:S02]  /*101a0*/  SHFL.IDX PT, R30, R31, R30, R3 ;  /* 0x0000001e1f1e7389 */ /* 0x0002a400000e0003 */
[----:B-1----:R-:W-:-:S04]  /*101b0*/  MOV R3, 0x0 ;  /* 0x0000000000037802 */ /* 0x002fc80000000f00 */
[----:B--2---:R-:W-:Y:S05]  /*101c0*/  RET.REL.NODEC R2 `(_ZN7cutlass13device_kernelIN5flash19enable_sm80_to_sm89INS1_16FlashAttnFwdSm80INS1_25CollectiveMainloopFwdSm80ILi8ELi2ELb0EN4cute5tupleIJNS5_1CILi128EEENS7_ILi64EEENS7_ILi192EEEEEELi192ENS_10bfloat16_tEfNS_4arch4Sm80ELb0ELb0ELb1ELb1ELb1ELb0ELb1ELb1EEENS1_21CollectiveEpilogueFwdINS6_IJS8_SA_S9_EEENS6_IJNS7_ILi1EEESI_SI_EEESC_SE_Li256ELb1ELb1ELb1ELb0EEENS1_36VarlenDynamicPersistentTileSchedulerILi128ELi64ELi256ELi256ELb1ELb1ELb0ELb0ELb1ELb1EEEEEEEEEvNT_6ParamsE) ;  /* 0xfffefe3002007950 */ /* 0x004fea0003c3ffff */
        .weak           $__internal_28_$__cuda_sm70_shflsync_up_p
        .type           $__internal_28_$__cuda_sm70_shflsync_up_p,@function
        .size           $__internal_28_$__cuda_sm70_shflsync_up_p,($__internal_29_$__cuda_sm70_votesync_ballot - $__internal_28_$__cuda_sm70_shflsync_up_p)
$__internal_28_$__cuda_sm70_shflsync_up_p:
[----:B------:R-:W-:Y:S02]  /*101d0*/  IMAD.MOV.U32 R4, RZ, RZ, RZ ;  /* 0x000000ffff047224 */ /* 0x000fe400078e00ff */
[----:B------:R-:W-:-:S04]  /*101e0*/  IMAD.MOV.U32 R11, RZ, RZ, -0x1 ;  /* 0xffffffffff0b7424 */ /* 0x000fc800078e00ff */
[----:B------:R-:W-:Y:S04]  /*101f0*/  WARPSYNC R11 ;  /* 0x0000000b00007348 */ /* 0x000fe80003800000 */
[----:B------:R1:W2:Y:S02]  /*10200*/  SHFL.UP PT, R4, R0, R2, R4 ;  /* 0x0400000200047389 */ /* 0x0002a400000e0004 */
[----:B-1----:R-:W-:Y:S02]  /*10210*/  MOV R2, R3 ;  /* 0x0000000300027202 */ /* 0x002fe40000000f00 */
[----:B------:R-:W-:-:S04]  /*10220*/  MOV R3, 0x0 ;  /* 0x0000000000037802 */ /* 0x000fc80000000f00 */
[----:B--2---:R-:W-:Y:S05]  /*10230*/  RET.REL.NODEC R2 `(_ZN7cutlass13device_kernelIN5flash19enable_sm80_to_sm89INS1_16FlashAttnFwdSm80INS1_25CollectiveMainloopFwdSm80ILi8ELi2ELb0EN4cute5tupleIJNS5_1CILi128EEENS7_ILi64EEENS7_ILi192EEEEEELi192ENS_10bfloat16_tEfNS_4arch4Sm80ELb0ELb0ELb1ELb1ELb1ELb0ELb1ELb1EEENS1_21CollectiveEpilogueFwdINS6_IJS8_SA_S9_EEENS6_IJNS7_ILi1EEESI_SI_EEESC_SE_Li256ELb1ELb1ELb1ELb0EEENS1_36VarlenDynamicPersistentTileSchedulerILi128ELi64ELi256ELi256ELb1ELb1ELb0ELb0ELb1ELb1EEEEEEEEEvNT_6ParamsE) ;  /* 0xfffefdc002007950 */ /* 0x004fea0003c3ffff */
        .weak           $__internal_29_$__cuda_sm70_votesync_ballot
        .type           $__internal_29_$__cuda_sm70_votesync_ballot,@function
        .size           $__internal_29_$__cuda_sm70_votesync_ballot,(.L_x_3142 - $__internal_29_$__cuda_sm70_votesync_ballot)
$__internal_29_$__cuda_sm70_votesync_ballot:
[----:B------:R-:W-:Y:S01]  /*10240*/  ISETP.NE.U32.AND P0, PT, R0, 0x1, PT ;  /* 0x000000010000780c */ /* 0x000fe20003f05070 */
[----:B------:R-:W-:-:S04]  /*10250*/  IMAD.MOV.U32 R3, RZ, RZ, -0x1 ;  /* 0xffffffffff037424 */ /* 0x000fc800078e00ff */
[----:B------:R-:W-:Y:S08]  /*10260*/  WARPSYNC R3 ;  /* 0x0000000300007348 */ /* 0x000ff00003800000 */
[----:B------:R-:W-:-:S04]  /*10270*/  VOTE.ANY R0, PT, !P0 ;  /* 0x0000000000007806 */ /* 0x000fc800040e0100 */
[----:B------:R-:W-:Y:S01]  /*10280*/  LOP3.LUT R0, R0, R3, RZ, 0xc0, !PT ;  /* 0x0000000300007212 */ /* 0x000fe200078ec0ff */
[----:B------:R-:W-:-:S04]  /*10290*/  IMAD.MOV.U32 R3, RZ, RZ, 0x0 ;  /* 0x00000000ff037424 */ /* 0x000fc800078e00ff */
[----:B------:R-:W-:Y:S05]  /*102a0*/  RET.REL.NODEC R2 `(_ZN7cutlass13device_kernelIN5flash19enable_sm80_to_sm89INS1_16FlashAttnFwdSm80INS1_25CollectiveMainloopFwdSm80ILi8ELi2ELb0EN4cute5tupleIJNS5_1CILi128EEENS7_ILi64EEENS7_ILi192EEEEEELi192ENS_10bfloat16_tEfNS_4arch4Sm80ELb0ELb0ELb1ELb1ELb1ELb0ELb1ELb1EEENS1_21CollectiveEpilogueFwdINS6_IJS8_SA_S9_EEENS6_IJNS7_ILi1EEESI_SI_EEESC_SE_Li256ELb1ELb1ELb1ELb0EEENS1_36VarlenDynamicPersistentTileSchedulerILi128ELi64ELi256ELi256ELb1ELb1ELb0ELb0ELb1ELb1EEEEEEEEEvNT_6ParamsE) ;  /* 0xfffefd5002007950 */ /* 0x000fea0003c3ffff */
.L_x_1706:
        /* <DEDUP_REMOVED lines=13> */
.L_x_3142:


//--------------------- .text._ZN7cutlass13device_kernelIN5flash19enable_sm80_to_sm89INS1_16FlashAttnFwdSm80INS1_25CollectiveMainloopFwdSm80ILi8ELi2ELb0EN4cute5tupleIJNS5_1CILi128EEENS7_ILi64EEENS7_ILi192EEEEEELi192ENS_10bfloat16_tEfNS_4arch4Sm80ELb0ELb0ELb1ELb1ELb1ELb1ELb1ELb1EEENS1_21CollectiveEpilogueFwdINS6_IJS8_SA_S9_EEENS6_IJNS7_ILi1EEESI_SI_EEESC_SE_Li256ELb1ELb1ELb1ELb0EEENS1_36VarlenDynamicPersistentTileSchedulerILi128ELi64ELi256ELi256ELb1ELb1ELb0ELb0ELb1ELb1EEEEEEEEEvNT_6ParamsE --------------------------
	.section	.text._ZN7cutlass13device_kernelIN5flash19enable_sm80_to_sm89INS1_16FlashAttnFwdSm80INS1_25CollectiveMainloopFwdSm80ILi8ELi2ELb0EN4cute5tupleIJNS5_1CILi128EEENS7_ILi64EEENS7_ILi192EEEEEELi192ENS_10bfloat16_tEfNS_4arch4Sm80ELb0ELb0ELb1ELb1ELb1ELb1ELb1ELb1EEENS1_21CollectiveEpilogueFwdINS6_IJS8_SA_S9_EEENS6_IJNS7_ILi1EEESI_SI_EEESC_SE_Li256ELb1ELb1ELb1ELb0EEENS1_36VarlenDynamicPersistentTileSchedulerILi128ELi64ELi256ELi256ELb1ELb1ELb0ELb0ELb1ELb1EEEEEEEEEvNT_6ParamsE,"ax",@progbits
	.sectioninfo	@"SHI_REGISTERS=255"
	.align	128
.text._ZN7cutlass13device_kernelIN5flash19enable_sm80_to_sm89INS1_16FlashAttnFwdSm80INS1_25CollectiveMainloopFwdSm80ILi8ELi2ELb0EN4cute5tupleIJNS5_1CILi128EEENS7_ILi64EEENS7_ILi192EEEEEELi192ENS_10bfloat16_tEfNS_4arch4Sm80ELb0ELb0ELb1ELb1ELb1ELb1ELb1ELb1EEENS1_21CollectiveEpilogueFwdINS6_IJS8_SA_S9_EEENS6_IJNS7_ILi1EEESI_SI_EEESC_SE_Li256ELb1ELb1ELb1ELb0EEENS1_36VarlenDynamicPersistentTileSchedulerILi128ELi64ELi256ELi256ELb1ELb1ELb0ELb0ELb1ELb1EEEEEEEEEvNT_6ParamsE:
        .type           _ZN7cutlass13device_kernelIN5flash19enable_sm80_to_sm89INS1_16FlashAttnFwdSm80INS1_25CollectiveMainloopFwdSm80ILi8ELi2ELb0EN4cute5tupleIJNS5_1CILi128EEENS7_ILi64EEENS7_ILi192EEEEEELi192ENS_10bfloat16_tEfNS_4arch4Sm80ELb0ELb0ELb1ELb1ELb1ELb1ELb1ELb1EEENS1_21CollectiveEpilogueFwdINS6_IJS8_SA_S9_EEENS6_IJNS7_ILi1EEESI_SI_EEESC_SE_Li256ELb1ELb1ELb1ELb0EEENS1_36VarlenDynamicPersistentTileSchedulerILi128ELi64ELi256ELi256ELb1ELb1ELb0ELb0ELb1ELb1EEEEEEEEEvNT_6ParamsE,@function
        .size           _ZN7cutlass13device_kernelIN5flash19enable_sm80_to_sm89INS1_16FlashAttnFwdSm80INS1_25CollectiveMainloopFwdSm80ILi8ELi2ELb0EN4cute5tupleIJNS5_1CILi128EEENS7_ILi64EEENS7_ILi192EEEEEELi192ENS_10bfloat16_tEfNS_4arch4Sm80ELb0ELb0ELb1ELb1ELb1ELb1ELb1ELb1EEENS1_21CollectiveEpilogueFwdINS6_IJS8_SA_S9_EEENS6_IJNS7_ILi1EEESI_SI_EEESC_SE_Li256ELb1ELb1ELb1ELb0EEENS1_36VarlenDynamicPersistentTileSchedulerILi128ELi64ELi256ELi256ELb1ELb1ELb0ELb0ELb1ELb1EEEEEEEEEvNT_6ParamsE,(.L_x_3147 - _ZN7cutlass13device_kernelIN5flash19enable_sm80_to_sm89INS1_16FlashAttnFwdSm80INS1_25CollectiveMainloopFwdSm80ILi8ELi2ELb0EN4cute5tupleIJNS5_1CILi128EEENS7_ILi64EEENS7_ILi192EEEEEELi192ENS_10bfloat16_tEfNS_4arch4Sm80ELb0ELb0ELb1ELb1ELb1ELb1ELb1ELb1EEENS1_21CollectiveEpilogueFwdINS6_IJS8_SA_S9_EEENS6_IJNS7_ILi1EEESI_SI_EEESC_SE_Li256ELb1ELb1ELb1ELb0EEENS1_36VarlenDynamicPersistentTileSchedulerILi128ELi64ELi256ELi256ELb1ELb1ELb0ELb0ELb1ELb1EEEEEEEEEvNT_6ParamsE)
        .other          _ZN7cutlass13device_kernelIN5flash19enable_sm80_to_sm89INS1_16FlashAttnFwdSm80INS1_25CollectiveMainloopFwdSm80ILi8ELi2ELb0EN4cute5tupleIJNS5_1CILi128EEENS7_ILi64EEENS7_ILi192EEEEEELi192ENS_10bfloat16_tEfNS_4arch4Sm80ELb0ELb0ELb1ELb1ELb1ELb1ELb1ELb1EEENS1_21CollectiveEpilogueFwdINS6_IJS8_SA_S9_EEENS6_IJNS7_ILi1EEESI_SI_EEESC_SE_Li256ELb1ELb1ELb1ELb0EEENS1_36VarlenDynamicPersistentTileSchedulerILi128ELi64ELi256ELi256ELb1ELb1ELb0ELb0ELb1ELb1EEEEEEEEEvNT_6ParamsE,@"STO_CUDA_ENTRY STV_DEFAULT"
_ZN7cutlass13device_kernelIN5flash19enable_sm80_to_sm89INS1_16FlashAttnFwdSm80INS1_25CollectiveMainloopFwdSm80ILi8ELi2ELb0EN4cute5tupleIJNS5_1CILi128EEENS7_ILi64EEENS7_ILi192EEEEEELi192ENS_10bfloat16_tEfNS_4arch4Sm80ELb0ELb0ELb1ELb1ELb1ELb1ELb1ELb1EEENS1_21CollectiveEpilogueFwdINS6_IJS8_SA_S9_EEENS6_IJNS7_ILi1EEESI_SI_EEESC_SE_Li256ELb1ELb1ELb1ELb0EEENS1_36VarlenDynamicPersistentTileSchedulerILi128ELi64ELi256ELi256ELb1ELb1ELb0ELb0ELb1ELb1EEEEEEEEEvNT_6ParamsE:
        /* <DEDUP_REMOVED lines=52> */
.L_x_1712:
        /* <DEDUP_REMOVED lines=17> */
.L_x_1892:
        /* <DEDUP_REMOVED lines=16> */
.L_x_1893:
[----:B---3--:R-:W-:-:S05]  /*0550*/  IMAD R0, R0, c[0x0][0x538], RZ ;  /* 0x00014e0000007a24 */ /* 0x008fca00078e02ff */
[----:B------:R-:W-:-:S04]  /*0560*/  IADD3 R6, R0, R6, RZ ;  /* 0x0000000600067210 */ /* 0x000fc80007ffe0ff */
[----:B------:R-:W-:-:S13]  /*0570*/  ISETP.GT.AND P0, PT, R6, UR4, PT ;  /* 0x0000000406007c0c */ /* 0x000fda000bf04270 */
[----:B-12---:R-:W-:Y:S05]  /*0580*/  @!P0 BRA `(.L_x_1712) ;  /* 0xfffffdb000008947 */ /* 0x006fea000383ffff */
.L_x_1708:
[----:B------:R-:W-:-:S05]  /*0590*/  IADD3 R6, -R0, R6, RZ ;  /* 0x0000000600067210 */ /* 0x000fca0007ffe1ff */
[----:B------:R-:W-:-:S05]  /*05a0*/  IMAD R0, R4, c[0x0][0x538], R6 ;  /* 0x00014e0004007a24 */ /* 0x000fca00078e0206 */
[----:B------:R-:W-:Y:S01]  /*05b0*/  ISETP.GT.AND P0, PT, R0, UR4, PT ;  /* 0x0000000400007c0c */ /* 0x000fe2000bf04270 */
[----:B------:R-:W-:-:S12]  /*05c0*/  BRA.DIV ~URZ, `(.L_x_1713) ;  /* 0x000195727f007947 */ /* 0x000fd8000b800000 */
[----:B------:R-:W-:-:S04]  /*05d0*/  VOTE.ANY R0, PT, !P0 ;  /* 0x0000000000007806 */ /* 0x000fc800040e0100 */
.L_x_1894:
[----:B------:R1:W3:Y:S01]  /*05e0*/  POPC R12, R0 ;  /* 0x00000000000c7309 */ /* 0x0002e20000000000 */
[----:B------:R-:W-:Y:S05]  /*05f0*/  BRA.DIV ~URZ, `(.L_x_1714) ;  /* 0x000195827f007947 */ /* 0x000fea000b800000 */
[----:B---3--:R3:W4:Y:S01]  /*0600*/  SHFL.IDX PT, R11, R8, R12, 0x1f ;  /* 0x00001f0c080b7589 */ /* 0x00872200000e0000 */
[----:B------:R-:W-:-:S03]  /*0610*/  MOV R5, RZ ;  /* 0x000000ff00057202 */ /* 0x000fc60000000f00 */
[----:B------:R3:W1:Y:S04]  /*0620*/  SHFL.IDX PT, R10, R7, R12, 0x1f ;  /* 0x00001f0c070a7589 */ /* 0x00066800000e0000 */
.L_x_1895:
[----:B------:R-:W-:Y:S01]  /*0630*/  ISETP.NE.AND P0, PT, R0, RZ, PT ;  /* 0x000000ff0000720c */ /* 0x000fe20003f05270 */
[----:B------:R-:W-:-:S12]  /*0640*/  BSSY B0, `(.L_x_1715) ;  /* 0x0000005000007945 */ /* 0x000fd80003800000 */
[----:B------:R-:W-:Y:S05]  /*0650*/  @!P0 BRA `(.L_x_1716) ;  /* 0x0000003000008947 */ /* 0x000fea0003800000 */
[----:B------:R-:W-:Y:S01]  /*0660*/  IADD3 R32, R12, -0x1, RZ ;  /* 0xffffffff0c207810 */ /* 0x000fe20007ffe0ff */
[----:B------:R-:W-:Y:S05]  /*0670*/  BRA.DIV ~URZ, `(.L_x_1717) ;  /* 0x000195e27f007947 */ /* 0x000fea000b800000 */
[----:B------:R3:W4:Y:S02]  /*0680*/  SHFL.IDX PT, R5, R4, R32, 0x1f ;  /* 0x00001f2004057589 */ /* 0x00072400000e0000 */
.L_x_1716:
[----:B------:R-:W-:Y:S05]  /*0690*/  BSYNC B0 ;  /* 0x0000000000007941 */ /* 0x000fea0003800000 */
.L_x_1715:
[-C--:B---34-:R-:W-:Y:S01]  /*06a0*/  IABS R4, R11.reuse ;  /* 0x0000000b00047213 */ /* 0x098fe20000000000 */
[----:B--2---:R-:W-:Y:S01]  /*06b0*/  IMAD R236, R5, c[0x0][0x538], R6 ;  /* 0x00014e0005ec7a24 */ /* 0x004fe200078e0206 */
[----:B-1----:R-:W-:Y:S01]  /*06c0*/  IABS R0, R10 ;  /* 0x0000000a00007213 */ /* 0x002fe20000000000 */
        /* <DEDUP_REMOVED lines=62> */
.L_x_1709:
[----:B--2---:R-:W-:Y:S01]  /*0ab0*/  IMAD.MOV.U32 R237, RZ, RZ, RZ ;  /* 0x000000ffffed7224 */ /* 0x004fe200078e00ff */
[----:B------:R-:W-:Y:S01]  /*0ac0*/  MOV R238, RZ ;  /* 0x000000ff00ee7202 */ /* 0x000fe20000000f00 */
[----:B------:R-:W-:Y:S01]  /*0ad0*/  IMAD.U32 R236, RZ, RZ, UR4 ;  /* 0x00000004ffec7e24 */ /* 0x000fe2000f8e00ff */
[----:B------:R-:W-:Y:S02]  /*0ae0*/  MOV R239, c[0x0][0x53c] ;  /* 0x00014f0000ef7a02 */ /* 0x000fe40000000f00 */
.L_x_1718:
[----:B------:R-:W-:Y:S01]  /*0af0*/  ISETP.NE.AND P0, PT, R14, RZ, PT ;  /* 0x000000ff0e00720c */ /* 0x000fe20003f05270 */
[----:B------:R-:W-:-:S12]  /*0b00*/  WARPSYNC 0xffffffff ;  /* 0xffffffff00007948 */ /* 0x000fd80003800000 */
[----:B------:R1:W-:Y:S04]  /*0b10*/  @!P0 STS.128 [0x24100], R236 ;  /* 0x024100ecff008388 */ /* 0x0003e80000000c00 */
[----:B------:R-:W-:Y:S06]  /*0b20*/  BAR.ARV 0x5, 0x100 ;  /* 0x0144000000007b1d */ /* 0x000fec0000002000 */
.L_x_1707:
[----:B-12---:R-:W-:-:S13]  /*0b30*/  ISETP.GE.AND P0, PT, R239, c[0x0][0x53c], PT ;  /* 0x00014f00ef007a0c */ /* 0x006fda0003f06270 */
[----:B------:R-:W-:Y:S05]  /*0b40*/  @P0 EXIT ;  /* 0x000000000000094d */ /* 0x000fea0003800000 */
[----:B------:R-:W-:Y:S01]  /*0b50*/  SHF.R.S32.HI R12, RZ, 0x1f, R187 ;  /* 0x0000001fff0c7819 */ /* 0x000fe200000114bb */
[----:B------:R-:W-:Y:S01]  /*0b60*/  IMAD.MOV.U32 R18, RZ, RZ, 0x40 ;  /* 0x00000040ff127424 */ /* 0x000fe200078e00ff */
[----:B------:R-:W-:Y:S02]  /*0b70*/  ULDC UR4, c[0x0][0x2ac] ;  /* 0x0000ab0000047ab9 */ /* 0x000fe40000000800 */
[CC--:B------:R-:W-:Y:S01]  /*0b80*/  LEA.HI R9, R12.reuse, R187.reuse, RZ, 0x3 ;  /* 0x000000bb0c097211 */ /* 0x0c0fe200078f18ff */
[----:B------:R-:W-:Y:S01]  /*0b90*/  ULDC UR6, c[0x0][0x1d0] ;  /* 0x0000740000067ab9 */ /* 0x000fe20000000800 */
[----:B------:R-:W-:Y:S01]  /*0ba0*/  LEA.HI R3, R12, R187, RZ, 0x4 ;  /* 0x000000bb0c037211 */ /* 0x000fe200078f20ff */
[----:B------:R-:W-:Y:S01]  /*0bb0*/  UIMAD UR6, UR4, UR6, URZ ;  /* 0x00000006040672a4 */ /* 0x000fe2000f8e023f */
[----:B------:R-:W-:Y:S02]  /*0bc0*/  LOP3.LUT R0, R9, 0xfffffff8, RZ, 0xc0, !PT ;  /* 0xfffffff809007812 */ /* 0x000fe400078ec0ff */
[----:B------:R-:W-:-:S02]  /*0bd0*/  LOP3.LUT R2, R3, 0xfffffff0, RZ, 0xc0, !PT ;  /* 0xfffffff003027812 */ /* 0x000fc400078ec0ff */
[----:B------:R-:W-:Y:S01]  /*0be0*/  SHF.R.S32.HI R241, RZ, 0x3, R9 ;  /* 0x00000003fff17819 */ /* 0x000fe20000011409 */
[C---:B------:R-:W-:Y:S01]  /*0bf0*/  IMAD.IADD R182, R187.reuse, 0x1, -R0 ;  /* 0x00000001bbb67824 */ /* 0x040fe200078e0a00 */
[----:B------:R-:W-:Y:S01]  /*0c00*/  SHF.R.S32.HI R4, RZ, 0x4, R3 ;  /* 0x00000004ff047819 */ /* 0x000fe20000011403 */
[----:B------:R-:W-:Y:S02]  /*0c10*/  IMAD.IADD R0, R187, 0x1, -R2 ;  /* 0x00000001bb007824 */ /* 0x000fe400078e0a02 */
[----:B------:R-:W-:Y:S01]  /*0c20*/  IMAD.SHL.U32 R5, R241, 0x40, RZ ;  /* 0x00000040f1057824 */ /* 0x000fe200078e00ff */
[----:B------:R-:W-:Y:S01]  /*0c30*/  LEA.HI R3, R3, R4, RZ, 0x1 ;  /* 0x0000000403037211 */ /* 0x000fe200078f08ff */
[C---:B------:R-:W-:Y:S01]  /*0c40*/  IMAD.SHL.U32 R202, R182.reuse, 0x8, RZ ;  /* 0x00000008b6ca7824 */ /* 0x040fe200078e00ff */
[----:B------:R-:W-:Y:S01]  /*0c50*/  SHF.R.S32.HI R8, RZ, 0x1f, R0 ;  /* 0x0000001fff087819 */ /* 0x000fe20000011400 */
[C---:B------:R-:W-:Y:S01]  /*0c60*/  IMAD.SHL.U32 R7, R182.reuse, 0x40, RZ ;  /* 0x00000040b6077824 */ /* 0x040fe200078e00ff */
[----:B------:R-:W-:Y:S01]  /*0c70*/  LOP3.LUT R6, R3, 0xfffffffe, RZ, 0xc0, !PT ;  /* 0xfffffffe03067812 */ /* 0x000fe200078ec0ff */
[----:B------:R-:W-:Y:S01]  /*0c80*/  IMAD R216, R182, 0x20, R241 ;  /* 0x00000020b6d87824 */ /* 0x000fe200078e02f1 */
[----:B------:R-:W-:-:S02]  /*0c90*/  LOP3.LUT R2, R5, 0x1c0, RZ, 0xc0, !PT ;  /* 0x000001c005027812 */ /* 0x000fc400078ec0ff */
[----:B------:R-:W-:Y:S01]  /*0ca0*/  LEA.HI R13, R8, R0, RZ, 0x3 ;  /* 0x00000000080d7211 */ /* 0x000fe200078f18ff */
[----:B------:R-:W-:Y:S01]  /*0cb0*/  IMAD.IADD R8, R4, 0x1, -R6 ;  /* 0x0000000104087824 */ /* 0x000fe200078e0a06 */
[----:B------:R-:W-:Y:S02]  /*0cc0*/  SHF.R.U32.HI R5, RZ, 0x3, R2 ;  /* 0x00000003ff057819 */ /* 0x000fe40000011602 */
[----:B------:R-:W-:Y:S02]  /*0cd0*/  LOP3.LUT R3, R2, 0x38, R202, 0xf8, !PT ;  /* 0x0000003802037812 */ /* 0x000fe400078ef8ca */
[----:B------:R-:W-:Y:S02]  /*0ce0*/  LOP3.LUT R2, R7, 0x1c0, RZ, 0xc0, !PT ;  /* 0x000001c007027812 */ /* 0x000fe400078ec0ff */
[----:B------:R-:W-:Y:S02]  /*0cf0*/  LOP3.LUT R4, R13, 0xfffffff8, RZ, 0xc0, !PT ;  /* 0xfffffff80d047812 */ /* 0x000fe400078ec0ff */
[----:B------:R-:W-:-:S02]  /*0d00*/  LOP3.LUT R10, R3, R5, RZ, 0x3c, !PT ;  /* 0x00000005030a7212 */ /* 0x000fc400078e3cff */
[CC--:B------:R-:W-:Y:S02]  /*0d10*/  LEA.HI R6, R12.reuse, R187.reuse, RZ, 0x2 ;  /* 0x000000bb0c067211 */ /* 0x0c0fe400078f10ff */
[----:B------:R-:W-:Y:S02]  /*0d20*/  LEA.HI R5, R12, R187, RZ, 0x5 ;  /* 0x000000bb0c057211 */ /* 0x000fe400078f28ff */
[----:B------:R-:W-:Y:S01]  /*0d30*/  LOP3.LUT R3, R2, 0x8, R9, 0xf8, !PT ;  /* 0x0000000802037812 */ /* 0x000fe200078ef809 */
[----:B------:R-:W-:Y:S01]  /*0d40*/  IMAD.IADD R9, R0, 0x1, -R4 ;  /* 0x0000000100097824 */ /* 0x000fe200078e0a04 */
[----:B------:R-:W-:Y:S02]  /*0d50*/  LOP3.LUT R4, R6, 0xfffffffc, RZ, 0xc0, !PT ;  /* 0xfffffffc06047812 */ /* 0x000fe400078ec0ff */
[----:B------:R-:W-:Y:S02]  /*0d60*/  LOP3.LUT R0, R5, 0xffffffe0, RZ, 0xc0, !PT ;  /* 0xffffffe005007812 */ /* 0x000fe400078ec0ff */
[----:B------:R-:W-:Y:S01]  /*0d70*/  SHF.R.U32.HI R2, RZ, 0x3, R2 ;  /* 0x00000003ff027819 */ /* 0x000fe20000011602 */
[C---:B------:R-:W-:Y:S01]  /*0d80*/  IMAD.IADD R235, R187.reuse, 0x1, -R4 ;  /* 0x00000001bbeb7824 */ /* 0x040fe200078e0a04 */
[----:B------:R-:W-:Y:S01]  /*0d90*/  SHF.R.S32.HI R206, RZ, 0x2, R6 ;  /* 0x00000002ffce7819 */ /* 0x000fe20000011406 */
[----:B------:R-:W-:Y:S01]  /*0da0*/  IMAD.IADD R22, R187, 0x1, -R0 ;  /* 0x00000001bb167824 */ /* 0x000fe200078e0a00 */
[----:B------:R-:W-:Y:S01]  /*0db0*/  LOP3.LUT R11, R3, R2, RZ, 0x3c, !PT ;  /* 0x00000002030b7212 */ /* 0x000fe200078e3cff */
[C---:B------:R-:W-:Y:S01]  /*0dc0*/  IMAD.SHL.U32 R108, R235.reuse, 0x4, RZ ;  /* 0x00000004eb6c7824 */ /* 0x040fe200078e00ff */
[--C-:B------:R-:W-:Y:S01]  /*0dd0*/  SHF.R.S32.HI R2, RZ, 0x5, R5.reuse ;  /* 0x00000005ff027819 */ /* 0x100fe20000011405 */
[----:B------:R-:W-:Y:S01]  /*0de0*/  IMAD.SHL.U32 R104, R235, 0x8, RZ ;  /* 0x00000008eb687824 */ /* 0x000fe200078e00ff */
[----:B------:R-:W-:-:S02]  /*0df0*/  SHF.R.S32.HI R3, RZ, 0x1f, R5 ;  /* 0x0000001fff037819 */ /* 0x000fc40000011405 */
[----:B------:R-:W-:Y:S01]  /*0e00*/  SHF.R.S32.HI R4, RZ, 0x1f, R22 ;  /* 0x0000001fff047819 */ /* 0x000fe20000011416 */
[----:B------:R-:W-:Y:S01]  /*0e10*/  IMAD.SHL.U32 R148, R2, 0x200, RZ ;  /* 0x0000020002947824 */ /* 0x000fe200078e00ff */
[----:B------:R-:W-:Y:S02]  /*0e20*/  LEA.HI R3, R3, R2, RZ, 0x3 ;  /* 0x0000000203037211 */ /* 0x000fe400078f18ff */
[----:B------:R-:W-:Y:S02]  /*0e30*/  LEA.HI R0, R12, R187, RZ, 0x6 ;  /* 0x000000bb0c007211 */ /* 0x000fe400078f30ff */
[----:B------:R-:W-:Y:S02]  /*0e40*/  IADD3 R111, R108, 0x20, RZ ;  /* 0x000000206c6f7810 */ /* 0x000fe40007ffe0ff */
[----:B------:R-:W-:Y:S01]  /*0e50*/  LOP3.LUT R3, R3, 0xffffff8, RZ, 0xc0, !PT ;  /* 0x0ffffff803037812 */ /* 0x000fe200078ec0ff */
[----:B------:R-:W-:Y:S01]  /*0e60*/  IMAD.SHL.U32 R7, R0, 0x8, RZ ;  /* 0x0000000800077824 */ /* 0x000fe200078e00ff */
[----:B------:R-:W-:Y:S01]  /*0e70*/  LEA.HI R12, R4, R22, RZ, 0x2 ;  /* 0x00000016040c7211 */ /* 0x000fe200078f10ff */
[----:B------:R-:W-:Y:S01]  /*0e80*/  IMAD.IADD R0, R108, 0x1, R111 ;  /* 0x000000016c007824 */ /* 0x000fe200078e026f */
[----:B------:R-:W-:Y:S01]  /*0e90*/  SHF.R.S32.HI R6, RZ, 0x1f, R6 ;  /* 0x0000001fff067819 */ /* 0x000fe20000011406 */
[C---:B------:R-:W-:Y:S01]  /*0ea0*/  IMAD.IADD R5, R2.reuse, 0x1, -R3 ;  /* 0x0000000102057824 */ /* 0x040fe200078e0a03 */
[----:B------:R-:W-:Y:S01]  /*0eb0*/  SHF.R.S32.HI R4, RZ, 0x2, R12 ;  /* 0x00000002ff047819 */ /* 0x000fe2000001140c */
[----:B------:R-:W-:Y:S01]  /*0ec0*/  IMAD.SHL.U32 R2, R2, 0x400, RZ ;  /* 0x0000040002027824 */ /* 0x000fe200078e00ff */
[----:B------:R-:W-:-:S02]  /*0ed0*/  SHF.R.S32.HI R3, RZ, 0x1f, R0 ;  /* 0x0000001fff037819 */ /* 0x000fc40000011400 */
[----:B------:R-:W-:Y:S01]  /*0ee0*/  IADD3 R14, R206, 0x40, RZ ;  /* 0x00000040ce0e7810 */ /* 0x000fe20007ffe0ff */
[----:B------:R-:W-:Y:S01]  /*0ef0*/  IMAD R21, R5, 0x10, R4 ;  /* 0x0000001005157824 */ /* 0x000fe200078e0204 */
[----:B------:R-:W-:Y:S01]  /*0f00*/  LEA.HI R4, R6, R206, RZ, 0x3 ;  /* 0x000000ce06047211 */ /* 0x000fe200078f18ff */
[----:B------:R-:W-:Y:S01]  /*0f10*/  IMAD.SHL.U32 R6, R9, 0x40, RZ ;  /* 0x0000004009067824 */ /* 0x000fe200078e00ff */
[----:B------:R-:W-:Y:S01]  /*0f20*/  LOP3.LUT R107, R10, 0x7ffffe00, R7, 0xf8, !PT ;  /* 0x7ffffe000a6b7812 */ /* 0x000fe200078ef807 */
[----:B------:R-:W-:Y:S01]  /*0f30*/  IMAD.SHL.U32 R10, R8, 0x8, RZ ;  /* 0x00000008080a7824 */ /* 0x000fe200078e00ff */
[CC--:B------:R-:W-:Y:S01]  /*0f40*/  LEA.HI R210, R3.reuse, R0.reuse, RZ, 0x3 ;  /* 0x0000000003d27211 */ /* 0x0c0fe200078f18ff */
[----:B------:R-:W-:Y:S01]  /*0f50*/  STL [R1+0x48], R21 ;  /* 0x0000481501007387 */ /* 0x000fe20000100800 */
[----:B------:R-:W-:Y:S01]  /*0f60*/  LEA.HI R7, R3, R0, RZ, 0x6 ;  /* 0x0000000003077211 */ /* 0x000fe200078f30ff */
[----:B------:R-:W-:Y:S01]  /*0f70*/  IMAD.SHL.U32 R3, R14, 0x40, RZ ;  /* 0x000000400e037824 */ /* 0x000fe200078e00ff */
[----:B------:R-:W-:Y:S01]  /*0f80*/  LOP3.LUT R0, R4, 0xfffffff8, RZ, 0xc0, !PT ;  /* 0xfffffff804007812 */ /* 0x000fe200078ec0ff */
[----:B------:R-:W-:Y:S01]  /*0f90*/  IMAD.SHL.U32 R107, R107, 0x2, RZ ;  /* 0x000000026b6b7824 */ /* 0x000fe200078e00ff */
[----:B------:R-:W-:-:S02]  /*0fa0*/  SHF.R.S32.HI R4, RZ, 0x1f, R14 ;  /* 0x0000001fff047819 */ /* 0x000fc4000001140e */
[----:B------:R-:W-:Y:S01]  /*0fb0*/  IADD3 R110, R108, 0x40, RZ ;  /* 0x000000406c6e7810 */ /* 0x000fe20007ffe0ff */
[----:B------:R-:W-:Y:S01]  /*0fc0*/  IMAD.IADD R240, R206, 0x1, -R0 ;  /* 0x00000001cef07824 */ /* 0x000fe200078e0a00 */
[----:B------:R-:W-:Y:S01]  /*0fd0*/  LEA.HI R4, R4, R14, RZ, 0x3 ;  /* 0x0000000e04047211 */ /* 0x000fe200078f18ff */
[----:B------:R-:W-:Y:S01]  /*0fe0*/  IMAD R0, R8, 0x200, R11 ;  /* 0x0000020008007824 */ /* 0x000fe200078e020b */
[----:B------:R-:W-:Y:S01]  /*0ff0*/  LOP3.LUT R23, R3, 0x1c0, RZ, 0xc0, !PT ;  /* 0x000001c003177812 */ /* 0x000fe200078ec0ff */
[----:B------:R-:W-:Y:S01]  /*1000*/  IMAD.SHL.U32 R5, R240, 0x40, RZ ;  /* 0x00000040f0057824 */ /* 0x000fe200078e00ff */
[----:B------:R-:W-:Y:S01]  /*1010*/  R2P PR, R9, 0x6 ;  /* 0x0000000609007804 */ /* 0x000fe20000000000 */
[----:B------:R-:W-:Y:S01]  /*1020*/  IMAD.SHL.U32 R4, R4, 0x40, RZ ;  /* 0x0000004004047824 */ /* 0x000fe200078e00ff */
[----:B------:R-:W-:Y:S01]  /*1030*/  SHF.R.U32.HI R20, RZ, 0x3, R23 ;  /* 0x00000003ff147819 */ /* 0x000fe20000011617 */
[----:B------:R-:W-:Y:S01]  /*1040*/  IMAD.IADD R3, R108, 0x1, R110 ;  /* 0x000000016c037824 */ /* 0x000fe200078e026e */
[----:B------:R-:W-:-:S02]  /*1050*/  LOP3.LUT R208, R5, 0x1c0, RZ, 0xc0, !PT ;  /* 0x000001c005d07812 */ /* 0x000fc400078ec0ff */
[----:B------:R-:W-:Y:S02]  /*1060*/  LOP3.LUT R19, R4, 0xfffffe00, RZ, 0xc0, !PT ;  /* 0xfffffe0004137812 */ /* 0x000fe400078ec0ff */
[----:B------:R-:W-:Y:S01]  /*1070*/  LOP3.LUT R4, R6, 0x1c0, RZ, 0xc0, !PT ;  /* 0x000001c006047812 */ /* 0x000fe200078ec0ff */
[----:B------:R-:W-:Y:S01]  /*1080*/  IMAD.SHL.U32 R6, R7, 0x80, RZ ;  /* 0x0000008007067824 */ /* 0x000fe200078e00ff */
[----:B------:R-:W-:Y:S01]  /*1090*/  SHF.R.S32.HI R5, RZ, 0x1f, R3 ;  /* 0x0000001fff057819 */ /* 0x000fe20000011403 */
[----:B------:R-:W-:Y:S01]  /*10a0*/  STL [R1], R19 ;  /* 0x0000001301007387 */ /* 0x000fe20000100800 */
[----:B------:R-:W-:Y:S02]  /*10b0*/  SHF.R.U32.HI R147, RZ, 0x3, R208 ;  /* 0x00000003ff937819 */ /* 0x000fe400000116d0 */
[--C-:B------:R-:W-:Y:S02]  /*10c0*/  LOP3.LUT R8, R208, 0x38, R210.reuse, 0xf8, !PT ;  /* 0x00000038d0087812 */ /* 0x100fe400078ef8d2 */
[----:B------:R-:W-:-:S02]  /*10d0*/  LOP3.LUT R7, R23, 0x38, R210, 0xf8, !PT ;  /* 0x0000003817077812 */ /* 0x000fc400078ef8d2 */
[CC--:B------:R-:W-:Y:S02]  /*10e0*/  LEA.HI R11, R5.reuse, R3.reuse, RZ, 0x3 ;  /* 0x00000003050b7211 */ /* 0x0c0fe400078f18ff */
[----:B------:R-:W-:Y:S02]  /*10f0*/  LOP3.LUT R10, R4, 0x8, R10, 0xf8, !PT ;  /* 0x00000008040a7812 */ /* 0x000fe400078ef80a */
[----:B------:R-:W-:Y:S02]  /*1100*/  SHF.R.U32.HI R9, RZ, 0x3, R4 ;  /* 0x00000003ff097819 */ /* 0x000fe40000011604 */
[----:B------:R-:W-:Y:S02]  /*1110*/  LOP3.LUT R4, R6, 0xffffe000, RZ, 0xc0, !PT ;  /* 0xffffe00006047812 */ /* 0x000fe400078ec0ff */
[----:B------:R-:W-:Y:S02]  /*1120*/  LEA.HI R3, R5, R3, RZ, 0x6 ;  /* 0x0000000305037211 */ /* 0x000fe400078f30ff */
[----:B------:R-:W-:-:S02]  /*1130*/  LOP3.LUT R8, R8, R147, RZ, 0x3c, !PT ;  /* 0x0000009308087212 */ /* 0x000fc400078e3cff */
[----:B------:R-:W-:Y:S01]  /*1140*/  LOP3.LUT R6, R7, R20, RZ, 0x3c, !PT ;  /* 0x0000001407067212 */ /* 0x000fe200078e3cff */
[----:B------:R-:W-:Y:S01]  /*1150*/  IMAD.SHL.U32 R3, R3, 0x80, RZ ;  /* 0x0000008003037824 */ /* 0x000fe200078e00ff */
[-C--:B------:R-:W-:Y:S01]  /*1160*/  IADD3 R17, R8, R4.reuse, R148 ;  /* 0x0000000408117210 */ /* 0x080fe20007ffe094 */
[----:B------:R-:W-:Y:S01]  /*1170*/  IMAD.SHL.U32 R8, R13, 0x40, RZ ;  /* 0x000000400d087824 */ /* 0x000fe200078e00ff */
[----:B------:R-:W-:Y:S02]  /*1180*/  IADD3 R16, R6, R4, R19 ;  /* 0x0000000406107210 */ /* 0x000fe40007ffe013 */
[--C-:B------:R-:W-:Y:S02]  /*1190*/  LOP3.LUT R4, R208, 0x38, R11.reuse, 0xf8, !PT ;  /* 0x00000038d0047812 */ /* 0x100fe400078ef80b */
[----:B------:R-:W-:Y:S02]  /*11a0*/  LOP3.LUT R6, R23, 0x38, R11, 0xf8, !PT ;  /* 0x0000003817067812 */ /* 0x000fe400078ef80b */
[----:B------:R-:W-:-:S02]  /*11b0*/  LOP3.LUT R3, R3, 0xffffe000, RZ, 0xc0, !PT ;  /* 0xffffe00003037812 */ /* 0x000fc400078ec0ff */
[----:B------:R-:W-:Y:S02]  /*11c0*/  LOP3.LUT R7, R4, R147, RZ, 0x3c, !PT ;  /* 0x0000009304077212 */ /* 0x000fe400078e3cff */
[----:B------:R-:W-:Y:S02]  /*11d0*/  LOP3.LUT R6, R6, R20, RZ, 0x3c, !PT ;  /* 0x0000001406067212 */ /* 0x000fe400078e3cff */
[----:B------:R-:W-:Y:S02]  /*11e0*/  LOP3.LUT R5, R10, R9, RZ, 0x3c, !PT ;  /* 0x000000090a057212 */ /* 0x000fe400078e3cff */
[----:B------:R-:W-:Y:S02]  /*11f0*/  LOP3.LUT R4, R8, 0xfffffe00, RZ, 0xc0, !PT ;  /* 0xfffffe0008047812 */ /* 0x000fe400078ec0ff */
[----:B------:R-:W-:Y:S02]  /*1200*/  IADD3 R146, R108, 0x10, RZ ;  /* 0x000000106c927810 */ /* 0x000fe40007ffe0ff */
[----:B------:R-:W-:-:S02]  /*1210*/  IADD3 R15, R7, R3, R148 ;  /* 0x00000003070f7210 */ /* 0x000fc40007ffe094 */
[----:B------:R-:W-:Y:S01]  /*1220*/  IADD3 R14, R6, R3, R19 ;  /* 0x00000003060e7210 */ /* 0x000fe20007ffe013 */
[----:B------:R-:W-:Y:S01]  /*1230*/  IMAD.SHL.U32 R24, R146, 0x2, RZ ;  /* 0x0000000292187824 */ /* 0x000fe200078e00ff */
[CC--:B------:R-:W-:Y:S02]  /*1240*/  IADD3 R2, R5.reuse, R4.reuse, R2 ;  /* 0x0000000405027210 */ /* 0x0c0fe40007ffe002 */
[----:B------:R-:W-:Y:S01]  /*1250*/  LOP3.LUT R3, R5, R4, RZ, 0xfc, !PT ;  /* 0x0000000405037212 */ /* 0x000fe200078efcff */
[----:B------:R-:W-:Y:S01]  /*1260*/  IMAD.MOV.U32 R4, RZ, RZ, 0x20 ;  /* 0x00000020ff047424 */ /* 0x000fe200078e00ff */
[----:B------:R-:W-:Y:S01]  /*1270*/  LEA.HI R5, R235, R235, RZ, 0x1 ;  /* 0x000000ebeb057211 */ /* 0x000fe200078f08ff */
[----:B------:R1:W-:Y:S01]  /*1280*/  STL [R1+0x30], R24 ;  /* 0x0000301801007387 */ /* 0x0003e20000100800 */
[----:B------:R-:W-:Y:S02]  /*1290*/  LOP3.LUT R10, R12, 0x7ffffffc, RZ, 0xc0, !PT ;  /* 0x7ffffffc0c0a7812 */ /* 0x000fe400078ec0ff */
[----:B------:R-:W-:-:S02]  /*12a0*/  IADD3 R145, R108, 0x30, RZ ;  /* 0x000000306c917810 */ /* 0x000fc40007ffe0ff */
[----:B------:R-:W-:Y:S01]  /*12b0*/  LOP3.LUT R12, R23, 0x38, R104, 0xf8, !PT ;  /* 0x00000038170c7812 */ /* 0x000fe200078ef868 */
[----:B------:R-:W-:Y:S01]  /*12c0*/  IMAD.SHL.U32 R23, R111, 0x2, RZ ;  /* 0x000000026f177824 */ /* 0x000fe200078e00ff */
[----:B------:R-:W-:Y:S01]  /*12d0*/  LOP3.LUT R5, R5, 0x1ffffffe, RZ, 0xc0, !PT ;  /* 0x1ffffffe05057812 */ /* 0x000fe200078ec0ff */
[----:B------:R-:W-:Y:S01]  /*12e0*/  IMAD.SHL.U32 R25, R145, 0x2, RZ ;  /* 0x0000000291197824 */ /* 0x000fe200078e00ff */
[----:B------:R-:W-:Y:S01]  /*12f0*/  IADD3 R144, R108, 0x50, RZ ;  /* 0x000000506c907810 */ /* 0x000fe20007ffe0ff */
[----:B------:R-:W-:Y:S01]  /*1300*/  IMAD.IADD R10, R22, 0x1, -R10 ;  /* 0x00000001160a7824 */ /* 0x000fe200078e0a0a */
[----:B------:R-:W-:Y:S01]  /*1310*/  SHF.R.S32.HI R9, RZ, 0x1f, R146 ;  /* 0x0000001fff097819 */ /* 0x000fe20000011492 */
[----:B------:R2:W-:Y:S01]  /*1320*/  STL [R1+0x34], R23 ;  /* 0x0000341701007387 */ /* 0x0005e20000100800 */
[----:B------:R-:W-:Y:S01]  /*1330*/  SHF.R.S32.HI R8, RZ, 0x1f, R111 ;  /* 0x0000001fff087819 */ /* 0x000fe2000001146f */
[----:B------:R-:W-:Y:S01]  /*1340*/  IMAD.IADD R13, R235, 0x1, -R5 ;  /* 0x00000001eb0d7824 */ /* 0x000fe200078e0a05 */
[----:B------:R-:W-:Y:S01]  /*1350*/  SHF.R.S32.HI R7, RZ, 0x1f, R145 ;  /* 0x0000001fff077819 */ /* 0x000fe20000011491 */
[----:B------:R3:W-:Y:S01]  /*1360*/  STL [R1+0x38], R25 ;  /* 0x0000381901007387 */ /* 0x0007e20000100800 */
[----:B------:R-:W-:Y:S01]  /*1370*/  SHF.R.S32.HI R6, RZ, 0x1f, R110 ;  /* 0x0000001fff067819 */ /* 0x000fe2000001146e */
[----:B------:R-:W-:Y:S01]  /*1380*/  IMAD.SHL.U32 R250, R10, 0x2, RZ ;  /* 0x000000020afa7824 */ /* 0x000fe200078e00ff */
[----:B------:R-:W-:-:S02]  /*1390*/  SHF.R.S32.HI R5, RZ, 0x1f, R144 ;  /* 0x0000001fff057819 */ /* 0x000fc40000011490 */
[----:B------:R-:W-:Y:S02]  /*13a0*/  SHF.L.U64.HI R9, R146, 0x1, R9 ;  /* 0x0000000192097819 */ /* 0x000fe40000010209 */
[----:B------:R-:W-:Y:S01]  /*13b0*/  SHF.L.U64.HI R8, R111, 0x1, R8 ;  /* 0x000000016f087819 */ /* 0x000fe20000010208 */
[C---:B-1----:R-:W-:Y:S01]  /*13c0*/  IMAD.SHL.U32 R24, R110.reuse, 0x2, RZ ;  /* 0x000000026e187824 */ /* 0x042fe200078e00ff */
[----:B------:R-:W-:Y:S02]  /*13d0*/  SHF.L.U64.HI R7, R145, 0x1, R7 ;  /* 0x0000000191077819 */ /* 0x000fe40000010207 */
[----:B------:R-:W-:Y:S02]  /*13e0*/  SHF.L.U64.HI R6, R110, 0x1, R6 ;  /* 0x000000016e067819 */ /* 0x000fe40000010206 */
[----:B------:R1:W-:Y:S01]  /*13f0*/  STL [R1+0x3c], R24 ;  /* 0x00003c1801007387 */ /* 0x0003e20000100800 */
[----:B------:R-:W-:Y:S02]  /*1400*/  SHF.L.U64.HI R5, R144, 0x1, R5 ;  /* 0x0000000190057819 */ /* 0x000fe40000010205 */
[----:B------:R-:W-:-:S02]  /*1410*/  IADD3 R33, R250, 0x8, RZ ;  /* 0x00000008fa217810 */ /* 0x000fc40007ffe0ff */
[----:B------:R-:W-:Y:S01]  /*1420*/  IADD3 R31, R250, 0x18, RZ ;  /* 0x00000018fa1f7810 */ /* 0x000fe20007ffe0ff */
[----:B--2---:R-:W-:Y:S01]  /*1430*/  IMAD.SHL.U32 R23, R144, 0x2, RZ ;  /* 0x0000000290177824 */ /* 0x004fe200078e00ff */
[C---:B------:R-:W-:Y:S02]  /*1440*/  IADD3 R30, R250.reuse, 0x20, RZ ;  /* 0x00000020fa1e7810 */ /* 0x040fe40007ffe0ff */
[C---:B------:R-:W-:Y:S02]  /*1450*/  IADD3 R28, R250.reuse, 0x30, RZ ;  /* 0x00000030fa1c7810 */ /* 0x040fe40007ffe0ff */
[----:B------:R-:W-:Y:S01]  /*1460*/  STL [R1+0x40], R23 ;  /* 0x0000401701007387 */ /* 0x000fe20000100800 */
[C---:B------:R-:W-:Y:S02]  /*1470*/  IADD3 R27, R250.reuse, 0x38, RZ ;  /* 0x00000038fa1b7810 */ /* 0x040fe40007ffe0ff */
[----:B---3--:R-:W-:Y:S01]  /*1480*/  IADD3 R25, R250, 0x48, RZ ;  /* 0x00000048fa197810 */ /* 0x008fe20007ffe0ff */
[----:B------:R2:W-:Y:S01]  /*1490*/  STL [R1+0x2c], R9 ;  /* 0x00002c0901007387 */ /* 0x0005e20000100800 */
[----:B------:R-:W-:-:S02]  /*14a0*/  SEL R183, R4, 0xffffffe0, !P1 ;  /* 0xffffffe004b77807 */ /* 0x000fc40004800000 */
[C---:B------:R-:W-:Y:S01]  /*14b0*/  IADD3 R22, R250.reuse, 0x60, RZ ;  /* 0x00000060fa167810 */ /* 0x040fe20007ffe0ff */
[----:B------:R3:W-:Y:S01]  /*14c0*/  STL [R1+0x28], R8 ;  /* 0x0000280801007387 */ /* 0x0007e20000100800 */
[----:B------:R-:W-:Y:S02]  /*14d0*/  SHF.R.S32.HI R4, RZ, 0x1f, R33 ;  /* 0x0000001fff047819 */ /* 0x000fe40000011421 */
[----:B------:R-:W-:Y:S01]  /*14e0*/  SHF.R.S32.HI R4, RZ, 0x1f, R30 ;  /* 0x0000001fff047819 */ /* 0x000fe2000001141e */
[----:B------:R-:W-:Y:S01]  /*14f0*/  STL [R1+0x24], R7 ;  /* 0x0000240701007387 */ /* 0x000fe20000100800 */
[----:B-1----:R-:W-:Y:S02]  /*1500*/  IADD3 R24, R250, 0x50, RZ ;  /* 0x00000050fa187810 */ /* 0x002fe40007ffe0ff */
[----:B------:R-:W-:Y:S01]  /*1510*/  LEA R178, R2, 0x18100, 0x1 ;  /* 0x0001810002b27811 */ /* 0x000fe200078e08ff */
[----:B------:R1:W-:Y:S01]  /*1520*/  STL [R1+0x20], R6 ;  /* 0x0000200601007387 */ /* 0x0003e20000100800 */
[----:B------:R-:W-:-:S02]  /*1530*/  SHF.R.S32.HI R4, RZ, 0x1f, R27 ;  /* 0x0000001fff047819 */ /* 0x000fc4000001141b */
[----:B------:R-:W-:Y:S01]  /*1540*/  LEA R185, R3, 0x100, 0x1 ;  /* 0x0000010003b97811 */ /* 0x000fe200078e08ff */
[----:B------:R4:W-:Y:S01]  /*1550*/  STL [R1+0x1c], R5 ;  /* 0x00001c0501007387 */ /* 0x0009e20000100800 */
[----:B------:R-:W-:Y:S01]  /*1560*/  IADD3 R252, R250, 0xb0, RZ ;  /* 0x000000b0fafc7810 */ /* 0x000fe20007ffe0ff */
[----:B------:R-:W-:Y:S01]  /*1570*/  IMAD.IADD R179, R178, 0x1, R183 ;  /* 0x00000001b2b37824 */ /* 0x000fe200078e02b7 */
[----:B------:R-:W-:Y:S01]  /*1580*/  SHF.R.S32.HI R4, RZ, 0x1f, R24 ;  /* 0x0000001fff047819 */ /* 0x000fe20000011418 */
[----:B------:R-:W-:Y:S01]  /*1590*/  IMAD.IADD R245, R183, 0x1, R185 ;  /* 0x00000001b7f57824 */ /* 0x000fe200078e02b9 */
[----:B------:R-:W-:Y:S02]  /*15a0*/  LEA R184, R0, 0xc100, 0x1 ;  /* 0x0000c10000b87811 */ /* 0x000fe400078e08ff */
[----:B------:R-:W-:Y:S02]  /*15b0*/  SEL R0, R18, 0xffffffc0, !P2 ;  /* 0xffffffc012007807 */ /* 0x000fe40005000000 */
[----:B--2---:R-:W-:-:S02]  /*15c0*/  IADD3 R9, R250, 0x90, RZ ;  /* 0x00000090fa097810 */ /* 0x004fc40007ffe0ff */
[----:B------:R-:W-:Y:S01]  /*15d0*/  LEA R3, R15, 0x18100, 0x1 ;  /* 0x000181000f037811 */ /* 0x000fe200078e08ff */
[----:B------:R-:W-:Y:S01]  /*15e0*/  IMAD.IADD R186, R0, 0x1, R185 ;  /* 0x0000000100ba7824 */ /* 0x000fe200078e02b9 */
[----:B---3--:R-:W-:Y:S01]  /*15f0*/  IADD3 R8, R250, 0x98, RZ ;  /* 0x00000098fa087810 */ /* 0x008fe20007ffe0ff */
[--C-:B------:R-:W-:Y:S01]  /*1600*/  IMAD.IADD R181, R178, 0x1, R0.reuse ;  /* 0x00000001b2b57824 */ /* 0x100fe200078e0200 */
[----:B------:R-:W-:Y:S01]  /*1610*/  LEA R2, R14, 0x18100, 0x1 ;  /* 0x000181000e027811 */ /* 0x000fe200078e08ff */
[----:B------:R-:W-:Y:S01]  /*1620*/  IMAD.IADD R180, R179, 0x1, R0 ;  /* 0x00000001b3b47824 */ /* 0x000fe200078e0200 */
[----:B------:R-:W-:Y:S01]  /*1630*/  IADD3 R32, R250, 0x10, RZ ;  /* 0x00000010fa207810 */ /* 0x000fe20007ffe0ff */
[----:B------:R-:W-:Y:S01]  /*1640*/  IMAD.IADD R0, R0, 0x1, R245 ;  /* 0x0000000100007824 */ /* 0x000fe200078e02f5 */
[C---:B------:R-:W-:Y:S01]  /*1650*/  IADD3 R29, R250.reuse, 0x28, RZ ;  /* 0x00000028fa1d7810 */ /* 0x040fe20007ffe0ff */
[----:B------:R-:W-:Y:S01]  /*1660*/  IMAD.IADD R246, R183, 0x1, R186 ;  /* 0x00000001b7f67824 */ /* 0x000fe200078e02ba */
[C---:B------:R-:W-:Y:S01]  /*1670*/  IADD3 R26, R250.reuse, 0x40, RZ ;  /* 0x00000040fa1a7810 */ /* 0x040fe20007ffe0ff */
[----:B-1----:R-:W-:Y:S01]  /*1680*/  IMAD R6, R13, 0x8, R21 ;  /* 0x000000080d067824 */ /* 0x002fe200078e0215 */
[----:B------:R-:W-:-:S02]  /*1690*/  IADD3 R21, R250, 0x68, RZ ;  /* 0x00000068fa157810 */ /* 0x000fc40007ffe0ff */
[----:B----4-:R-:W-:Y:S02]  /*16a0*/  LOP3.LUT R5, R19, R12, R20, 0xf6, !PT ;  /* 0x0000000c13057212 */ /* 0x010fe400078ef614 */
[----:B------:R1:W-:Y:S01]  /*16b0*/  STL [R1+0x4c], R6 ;  /* 0x00004c0601007387 */ /* 0x0003e20000100800 */
[C---:B------:R-:W-:Y:S02]  /*16c0*/  IADD3 R19, R250.reuse, 0x78, RZ ;  /* 0x00000078fa137810 */ /* 0x040fe40007ffe0ff */
[----:B------:R-:W-:Y:S02]  /*16d0*/  LEA R5, R5, 0x18100, 0x1 ;  /* 0x0001810005057811 */ /* 0x000fe400078e08ff */
[----:B------:R-:W-:Y:S02]  /*16e0*/  IADD3 R13, R250, 0x80, RZ ;  /* 0x00000080fa0d7810 */ /* 0x000fe40007ffe0ff */
[----:B------:R-:W-:Y:S01]  /*16f0*/  SHF.R.S32.HI R4, RZ, 0x1f, R21 ;  /* 0x0000001fff047819 */ /* 0x000fe20000011415 */
[----:B------:R2:W-:Y:S01]  /*1700*/  STL [R1+0x18], R5 ;  /* 0x0000180501007387 */ /* 0x0005e20000100800 */
[----:B------:R-:W-:-:S02]  /*1710*/  SHF.R.S32.HI R4, RZ, 0x1f, R13 ;  /* 0x0000001fff047819 */ /* 0x000fc4000001140d */
[----:B------:R-:W-:Y:S02]  /*1720*/  SHF.R.S32.HI R4, RZ, 0x1f, R8 ;  /* 0x0000001fff047819 */ /* 0x000fe40000011408 */
[----:B------:R-:W-:Y:S02]  /*1730*/  SHF.R.S32.HI R4, RZ, 0x1f, R252 ;  /* 0x0000001fff047819 */ /* 0x000fe400000114fc */
[----:B------:R-:W-:Y:S02]  /*1740*/  LEA R4, R16, 0x18100, 0x1 ;  /* 0x0001810010047811 */ /* 0x000fe400078e08ff */
[----:B------:R-:W-:Y:S02]  /*1750*/  IADD3 R23, R250, 0x58, RZ ;  /* 0x00000058fa177810 */ /* 0x000fe40007ffe0ff */
[C---:B------:R-:W-:Y:S02]  /*1760*/  IADD3 R204, R202.reuse, 0x40, RZ ;  /* 0x00000040cacc7810 */ /* 0x040fe40007ffe0ff */
[----:B------:R-:W-:-:S02]  /*1770*/  IADD3 R205, R202, 0x80, RZ ;  /* 0x00000080cacd7810 */ /* 0x000fc40007ffe0ff */
[----:B------:R-:W-:Y:S02]  /*1780*/  IADD3 R200, R104, 0x60, RZ ;  /* 0x0000006068c87810 */ /* 0x000fe40007ffe0ff */
[----:B-1----:R-:W-:Y:S02]  /*1790*/  IADD3 R6, R250, 0xa8, RZ ;  /* 0x000000a8fa067810 */ /* 0x002fe40007ffe0ff */
[C---:B------:R-:W-:Y:S02]  /*17a0*/  IADD3 R199, R104.reuse, 0x80, RZ ;  /* 0x0000008068c77810 */ /* 0x040fe40007ffe0ff */
[----:B------:R-:W-:Y:S02]  /*17b0*/  IADD3 R198, R104, 0xa0, RZ ;  /* 0x000000a068c67810 */ /* 0x000fe40007ffe0ff */
[----:B------:R-:W-:Y:S02]  /*17c0*/  IADD3 R20, R250, 0x70, RZ ;  /* 0x00000070fa147810 */ /* 0x000fe40007ffe0ff */
[----:B--2---:R-:W-:-:S02]  /*17d0*/  SHF.R.S32.HI R5, RZ, 0x1f, R31 ;  /* 0x0000001fff057819 */ /* 0x004fc4000001141f */
[----:B------:R-:W-:Y:S02]  /*17e0*/  SHF.R.S32.HI R5, RZ, 0x1f, R28 ;  /* 0x0000001fff057819 */ /* 0x000fe4000001141c */
[----:B------:R-:W-:Y:S02]  /*17f0*/  SHF.R.S32.HI R5, RZ, 0x1f, R25 ;  /* 0x0000001fff057819 */ /* 0x000fe40000011419 */
[----:B------:R-:W-:Y:S02]  /*1800*/  SHF.R.S32.HI R5, RZ, 0x1f, R22 ;  /* 0x0000001fff057819 */ /* 0x000fe40000011416 */
[----:B------:R-:W-:Y:S02]  /*1810*/  SHF.R.S32.HI R5, RZ, 0x1f, R19 ;  /* 0x0000001fff057819 */ /* 0x000fe40000011413 */
[----:B------:R-:W-:Y:S02]  /*1820*/  SHF.R.S32.HI R5, RZ, 0x1f, R9 ;  /* 0x0000001fff057819 */ /* 0x000fe40000011409 */
[----:B------:R-:W-:-:S02]  /*1830*/  SHF.R.S32.HI R5, RZ, 0x1f, R6 ;  /* 0x0000001fff057819 */ /* 0x000fc40000011406 */
[----:B------:R-:W-:Y:S02]  /*1840*/  LEA R5, R17, 0x18100, 0x1 ;  /* 0x0001810011057811 */ /* 0x000fe400078e08ff */
[C---:B------:R-:W-:Y:S02]  /*1850*/  IADD3 R12, R250.reuse, 0x88, RZ ;  /* 0x00000088fa0c7810 */ /* 0x040fe40007ffe0ff */
[C---:B------:R-:W-:Y:S01]  /*1860*/  IADD3 R7, R250.reuse, 0xa0, RZ ;  /* 0x000000a0fa077810 */ /* 0x040fe20007ffe0ff */
[----:B------:R1:W-:Y:S01]  /*1870*/  STL [R1+0x14], R5 ;  /* 0x0000140501007387 */ /* 0x0003e20000100800 */
[----:B------:R-:W-:Y:S02]  /*1880*/  IADD3 R251, R250, 0xb8, RZ ;  /* 0x000000b8fafb7810 */ /* 0x000fe40007ffe0ff */
[----:B------:R-:W-:Y:S01]  /*1890*/  SHF.R.S32.HI R18, RZ, 0x1f, R32 ;  /* 0x0000001fff127819 */ /* 0x000fe20000011420 */
[----:B------:R1:W-:Y:S01]  /*18a0*/  STL [R1+0x10], R4 ;  /* 0x0000100401007387 */ /* 0x0003e20000100800 */
[----:B------:R-:W-:-:S02]  /*18b0*/  SHF.R.S32.HI R18, RZ, 0x1f, R29 ;  /* 0x0000001fff127819 */ /* 0x000fc4000001141d */
[----:B------:R-:W-:Y:S01]  /*18c0*/  SHF.R.S32.HI R18, RZ, 0x1f, R26 ;  /* 0x0000001fff127819 */ /* 0x000fe2000001141a */
[----:B------:R1:W-:Y:S01]  /*18d0*/  STL [R1+0xc], R3 ;  /* 0x00000c0301007387 */ /* 0x0003e20000100800 */
[----:B------:R-:W-:Y:S02]  /*18e0*/  SHF.R.S32.HI R209, RZ, 0x3, R11 ;  /* 0x00000003ffd17819 */ /* 0x000fe4000001140b */
[----:B------:R-:W-:Y:S01]  /*18f0*/  SHF.R.S32.HI R18, RZ, 0x1f, R23 ;  /* 0x0000001fff127819 */ /* 0x000fe20000011417 */
[----:B------:R1:W-:Y:S01]  /*1900*/  STL [R1+0x8], R2 ;  /* 0x0000080201007387 */ /* 0x0003e20000100800 */
        /* <DEDUP_REMOVED lines=9> */
[----:B------:R-:W-:-:S02]  /*19a0*/  IADD3 R11, R107, 0xc100, RZ ;  /* 0x0000c1006b0b7810 */ /* 0x000fc40007ffe0ff */
[----:B------:R-:W-:Y:S02]  /*19b0*/  IADD3 R10, R107, 0x100, RZ ;  /* 0x000001006b0a7810 */ /* 0x000fe40007ffe0ff */
[----:B------:R-:W-:Y:S02]  /*19c0*/  SHF.R.S32.HI R18, RZ, 0x1f, R20 ;  /* 0x0000001fff127819 */ /* 0x000fe40000011414 */
[----:B------:R-:W-:Y:S02]  /*19d0*/  SHF.R.S32.HI R12, RZ, 0x1f, R12 ;  /* 0x0000001fff0c7819 */ /* 0x000fe4000001140c */
[----:B------:R-:W-:Y:S02]  /*19e0*/  SHF.R.S32.HI R7, RZ, 0x1f, R7 ;  /* 0x0000001fff077819 */ /* 0x000fe40000011407 */
[----:B------:R-:W-:Y:S02]  /*19f0*/  SHF.R.S32.HI R6, RZ, 0x1f, R251 ;  /* 0x0000001fff067819 */ /* 0x000fe400000114fb */
.L_x_1891:
        /* <DEDUP_REMOVED lines=42> */
.L_x_1719:
[----:B------:R-:W-:-:S04]  /*1ca0*/  ISETP.NE.U32.AND P0, PT, RZ, c[0x0][0x368], PT ;  /* 0x0000da00ff007a0c */ /* 0x000fc80003f05070 */
[----:B------:R-:W-:-:S13]  /*1cb0*/  ISETP.NE.AND.EX P0, PT, RZ, c[0x0][0x36c], PT, P0 ;  /* 0x0000db00ff007a0c */ /* 0x000fda0003f05300 */
[----:B------:R-:W-:Y:S05]  /*1cc0*/  @!P0 BRA `(.L_x_1720) ;  /* 0x0000004000008947 */ /* 0x000fea0003800000 */
[----:B---3--:R-:W-:-:S04]  /*1cd0*/  IADD3 R4, P0, R242, c[0x0][0x368], RZ ;  /* 0x0000da00f2047a10 */ /* 0x008fc80007f1e0ff */
[----:B------:R-:W-:-:S05]  /*1ce0*/  IADD3.X R5, R243, c[0x0][0x36c], RZ, P0, !PT ;  /* 0x0000db00f3057a10 */ /* 0x000fca00007fe4ff */
[----:B------:R1:W5:Y:S01]  /*1cf0*/  LDG.E R17, [R4.64] ;  /* 0x0000000804117981 */ /* 0x000362000c1e1900 */
[----:B------:R-:W-:Y:S05]  /*1d00*/  BRA `(.L_x_1721) ;  /* 0x0000005000007947 */ /* 0x000fea0003800000 */
.L_x_1720:
[----:B------:R-:W-:Y:S01]  /*1d10*/  MOV R17, UR6 ;  /* 0x0000000600117c02 */ /* 0x000fe20008000f00 */
[----:B------:R-:W-:Y:S05]  /*1d20*/  @!P5 BRA `(.L_x_1721) ;  /* 0x000000300000d947 */ /* 0x000fea0003800000 */
[----:B---3--:R-:W2:Y:S04]  /*1d30*/  LDG.E R6, [R4.64] ;  /* 0x0000000804067981 */ /* 0x008ea8000c1e1900 */
[----:B------:R-:W2:Y:S02]  /*1d40*/  LDG.E R0, [R4.64+0x4] ;  /* 0x0000040804007981 */ /* 0x000ea4000c1e1900 */
[----:B--2---:R-:W-:Y:S02]  /*1d50*/  IADD3 R17, -R6, R0, RZ ;  /* 0x0000000006117210 */ /* 0x004fe40007ffe1ff */
.L_x_1721:
        /* <DEDUP_REMOVED lines=56> */
.L_x_1723:
[----:B------:R-:W-:Y:S05]  /*20e0*/  BSYNC B0 ;  /* 0x0000000000007941 */ /* 0x000fea0003800000 */
.L_x_1722:
[----:B------:R-:W-:-:S04]  /*20f0*/  IMAD R2, R249, R0, RZ ;  /* 0x00000000f9027224 */ /* 0x000fc800078e02ff */
[----:B------:R-:W-:-:S05]  /*2100*/  IMAD.IADD R0, R2, 0x1, R0 ;  /* 0x0000000102007824 */ /* 0x000fca00078e0200 */
[----:B------:R-:W-:Y:S01]  /*2110*/  IMNMX R3, R121, R0, PT ;  /* 0x0000000079037217 */ /* 0x000fe20003800200 */
[----:B------:R-:W-:-:S04]  /*2120*/  IMAD R0, R2, 0x40, -R6 ;  /* 0x0000004002007824 */ /* 0x000fc800078e0a06 */
[----:B------:R-:W-:Y:S01]  /*2130*/  IMAD R2, R3, 0x40, -R6 ;  /* 0x0000004003027824 */ /* 0x000fe200078e0a06 */
[----:B------:R-:W-:-:S04]  /*2140*/  IMNMX R0, RZ, R0, !PT ;  /* 0x00000000ff007217 */ /* 0x000fc80007800200 */
[----:B------:R-:W-:Y:S02]  /*2150*/  IMNMX R2, R2, R70, PT ;  /* 0x0000004602027217 */ /* 0x000fe40003800200 */
[----:B------:R-:W-:Y:S02]  /*2160*/  SHF.R.U32.HI R33, RZ, 0x6, R0 ;  /* 0x00000006ff217819 */ /* 0x000fe40000011600 */
[----:B------:R-:W-:-:S03]  /*2170*/  ISETP.GT.AND P0, PT, R2, R0, PT ;  /* 0x000000000200720c */ /* 0x000fc60003f04270 */
[----:B------:R-:W-:-:S10]  /*2180*/  IMAD.MOV.U32 R8, RZ, RZ, R33 ;  /* 0x000000ffff087224 */ /* 0x000fd400078e0021 */
[----:B------:R-:W-:-:S04]  /*2190*/  @P0 IADD3 R2, R2, 0x3f, RZ ;  /* 0x0000003f02020810 */ /* 0x000fc80007ffe0ff */
[----:B------:R-:W-:-:S04]  /*21a0*/  @P0 SHF.R.S32.HI R0, RZ, 0x1f, R2 ;  /* 0x0000001fff000819 */ /* 0x000fc80000011402 */
[----:B------:R-:W-:-:S04]  /*21b0*/  @P0 LEA.HI R2, R0, R2, RZ, 0x6 ;  /* 0x0000000200020211 */ /* 0x000fc800078f30ff */
[----:B------:R-:W-:-:S04]  /*21c0*/  @P0 SHF.R.S32.HI R8, RZ, 0x6, R2 ;  /* 0x00000006ff080819 */ /* 0x000fc80000011402 */
[----:B------:R-:W-:-:S13]  /*21d0*/  ISETP.GT.AND P0, PT, R8, R33, PT ;  /* 0x000000210800720c */ /* 0x000fda0003f04270 */
[----:B------:R-:W-:Y:S05]  /*21e0*/  @!P0 BRA `(.L_x_1724) ;  /* 0x000055b000008947 */ /* 0x000fea0003800000 */
[----:B------:R-:W-:Y:S01]  /*21f0*/  SHF.R.S32.HI R2, RZ, 0x1f, R12 ;  /* 0x0000001fff027819 */ /* 0x000fe2000001140c */
[----:B------:R-:W-:Y:S01]  /*2200*/  IMAD.MOV.U32 R9, RZ, RZ, c[0x0][0x238] ;  /* 0x00008e00ff097624 */ /* 0x000fe200078e00ff */
[----:B------:R-:W-:Y:S02]  /*2210*/  IADD3 R0, P0, R241, R12, RZ ;  /* 0x0000000cf1007210 */ /* 0x000fe40007f1e0ff */
[----:B------:R-:W-:Y:S01]  /*2220*/  LOP3.LUT R31, R238, 0xffff, RZ, 0xc0, !PT ;  /* 0x0000ffffee1f7812 */ /* 0x000fe200078ec0ff */
[----:B------:R-:W-:Y:S01]  /*2230*/  IMAD.SHL.U32 R129, R9, 0x40, RZ ;  /* 0x0000004009817824 */ /* 0x000fe200078e00ff */
[----:B------:R-:W-:Y:S01]  /*2240*/  LEA.HI.X.SX32 R15, R241, R2, 0x1, P0 ;  /* 0x00000002f10f7211 */ /* 0x000fe200000f0eff */
[----:B------:R-:W-:Y:S01]  /*2250*/  IMAD.WIDE.U32 R2, R0, c[0x0][0x238], R202 ;  /* 0x00008e0000027a25 */ /* 0x000fe200078e00ca */
[----:B------:R-:W-:Y:S02]  /*2260*/  IADD3 R16, R8, -0x1, RZ ;  /* 0xffffffff08107810 */ /* 0x000fe40007ffe0ff */
[----:B------:R-:W-:Y:S01]  /*2270*/  SEL R14, R247, RZ, !P6 ;  /* 0x000000fff70e7207 */ /* 0x000fe20007000000 */
[----:B------:R-:W-:Y:S01]  /*2280*/  IMAD R4, R15, c[0x0][0x238], RZ ;  /* 0x00008e000f047a24 */ /* 0x000fe200078e02ff */
[----:B------:R-:W-:Y:S01]  /*2290*/  SEL R13, R244, RZ, !P6 ;  /* 0x000000fff40d7207 */ /* 0x000fe20007000000 */
[C---:B------:R-:W-:Y:S01]  /*22a0*/  IMAD.SHL.U32 R130, R9.reuse, 0x20, RZ ;  /* 0x0000002009827824 */ /* 0x040fe200078e00ff */
[----:B------:R-:W-:Y:S01]  /*22b0*/  MOV R124, 0x6 ;  /* 0x00000006007c7802 */ /* 0x000fe20000000f00 */
[----:B------:R-:W-:Y:S01]  /*22c0*/  IMAD R4, R0, c[0x0][0x23c], R4 ;  /* 0x00008f0000047a24 */ /* 0x000fe200078e0204 */
[----:B------:R-:W-:Y:S01]  /*22d0*/  SHF.R.S32.HI R20, RZ, 0x1f, R16 ;  /* 0x0000001fff147819 */ /* 0x000fe20000011410 */
[----:B------:R-:W-:Y:S01]  /*22e0*/  IMAD R5, R14, c[0x0][0x248], RZ ;  /* 0x000092000e057a24 */ /* 0x000fe200078e02ff */
[----:B------:R-:W-:Y:S01]  /*22f0*/  SHF.L.U64.HI R128, R9, R124, c[0x0][0x23c] ;  /* 0x00008f0009807619 */ /* 0x000fe2000001027c */
[----:B------:R-:W-:Y:S01]  /*2300*/  IMAD.IADD R3, R3, 0x1, R4 ;  /* 0x0000000103037824 */ /* 0x000fe200078e0204 */
[----:B------:R-:W-:Y:S01]  /*2310*/  ISETP.NE.U32.AND P0, PT, RZ, c[0x0][0x340], PT ;  /* 0x0000d000ff007a0c */ /* 0x000fe20003f05070 */
[----:B------:R-:W-:Y:S01]  /*2320*/  IMAD.IADD R4, R70, 0x1, -R241 ;  /* 0x0000000146047824 */ /* 0x000fe200078e0af1 */
[----:B------:R-:W-:Y:S01]  /*2330*/  MOV R126, 0x5 ;  /* 0x00000005007e7802 */ /* 0x000fe20000000f00 */
[----:B------:R-:W-:Y:S01]  /*2340*/  IMAD.WIDE.U32 R2, R31, c[0x0][0x240], R2 ;  /* 0x000090001f027a25 */ /* 0x000fe200078e0002 */
[----:B------:R-:W-:-:S02]  /*2350*/  ISETP.NE.AND.EX P3, PT, RZ, c[0x0][0x344], PT, P0 ;  /* 0x0000d100ff007a0c */ /* 0x000fc40003f65300 */
[----:B------:R-:W-:Y:S01]  /*2360*/  SHF.L.U64.HI R125, R9, R126, c[0x0][0x23c] ;  /* 0x00008f00097d7619 */ /* 0x000fe2000001027e */
[----:B------:R-:W-:Y:S01]  /*2370*/  IMAD R4, R16, -0x40, R4 ;  /* 0xffffffc010047824 */ /* 0x000fe200078e0204 */
[----:B------:R-:W-:Y:S01]  /*2380*/  P2R R12, PR, RZ, 0x8 ;  /* 0x00000008ff0c7803 */ /* 0x000fe20000000000 */
[----:B------:R-:W-:Y:S01]  /*2390*/  IMAD R3, R31, c[0x0][0x244], R3 ;  /* 0x000091001f037a24 */ /* 0x000fe200078e0203 */
[----:B------:R-:W-:Y:S01]  /*23a0*/  ISETP.GE.AND P6, PT, R202, c[0x0][0x1d4], PT ;  /* 0x00007500ca007a0c */ /* 0x000fe20003fc6270 */
[C---:B------:R-:W-:Y:S01]  /*23b0*/  IMAD R5, R13.reuse, c[0x0][0x24c], R5 ;  /* 0x000093000d057a24 */ /* 0x040fe200078e0205 */
[C---:B------:R-:W-:Y:S01]  /*23c0*/  ISETP.GE.AND P2, PT, R4.reuse, 0x1, PT ;  /* 0x000000010400780c */ /* 0x040fe20003f46270 */
[----:B------:R-:W-:Y:S01]  /*23d0*/  IMAD.WIDE.U32 R82, R13, c[0x0][0x248], R2 ;  /* 0x000092000d527a25 */ /* 0x000fe200078e0002 */
[----:B------:R-:W-:Y:S02]  /*23e0*/  ISETP.GE.AND P1, PT, R4, 0x21, PT ;  /* 0x000000210400780c */ /* 0x000fe40003f26270 */
[----:B------:R-:W-:Y:S01]  /*23f0*/  ISETP.GE.AND P5, PT, R204, c[0x0][0x1d4], PT ;  /* 0x00007500cc007a0c */ /* 0x000fe20003fa6270 */
[----:B------:R-:W-:Y:S01]  /*2400*/  IMAD R3, R128, R16, RZ ;  /* 0x0000001080037224 */ /* 0x000fe200078e02ff */
[----:B------:R-:W-:Y:S01]  /*2410*/  ISETP.GE.AND P4, PT, R205, c[0x0][0x1d4], PT ;  /* 0x00007500cd007a0c */ /* 0x000fe20003f86270 */
[----:B------:R-:W-:-:S02]  /*2420*/  IMAD.IADD R79, R83, 0x1, R5 ;  /* 0x00000001534f7824 */ /* 0x000fc400078e0205 */
[----:B------:R-:W-:Y:S02]  /*2430*/  IMAD.MOV.U32 R78, RZ, RZ, R82 ;  /* 0x000000ffff4e7224 */ /* 0x000fe400078e0052 */
[-C--:B------:R-:W-:Y:S02]  /*2440*/  IMAD R3, R20, R129.reuse, R3 ;  /* 0x0000008114037224 */ /* 0x080fe400078e0203 */
[----:B------:R-:W-:-:S05]  /*2450*/  IMAD.WIDE.U32 R6, R16, R129, R78 ;  /* 0x0000008110067225 */ /* 0x000fca00078e004e */
[----:B------:R-:W-:Y:S02]  /*2460*/  IADD3 R3, R7, R3, RZ ;  /* 0x0000000307037210 */ /* 0x000fe40007ffe0ff */
[----:B------:R-:W-:Y:S02]  /*2470*/  @P2 LEA R4, P3, R6, c[0x0][0x220], 0x1 ;  /* 0x0000880006042a11 */ /* 0x000fe400078608ff */
[----:B------:R-:W-:Y:S02]  /*2480*/  @P1 IADD3 R7, P0, R130, R6, RZ ;  /* 0x0000000682071210 */ /* 0x000fe40007f1e0ff */
[----:B------:R-:W-:Y:S02]  /*2490*/  @P2 LEA.HI.X R5, R6, c[0x0][0x224], R3, 0x1, P3 ;  /* 0x0000890006052a11 */ /* 0x000fe400018f0c03 */
[----:B------:R-:W-:Y:S01]  /*24a0*/  ISETP.NE.AND P3, PT, R12, RZ, PT ;  /* 0x000000ff0c00720c */ /* 0x000fe20003f65270 */
[----:B------:R-:W-:Y:S01]  /*24b0*/  @P1 IMAD.X R9, R3, 0x1, R125, P0 ;  /* 0x0000000103091824 */ /* 0x000fe200000e067d */
[C---:B------:R-:W-:Y:S01]  /*24c0*/  @P1 LEA R2, P0, R7.reuse, c[0x0][0x220], 0x1 ;  /* 0x0000880007021a11 */ /* 0x040fe200078008ff */
[----:B------:R-:W-:Y:S01]  /*24d0*/  @!PT LDS RZ, [RZ] ;  /* 0x00000000fffff984 */ /* 0x000fe20000000800 */
[----:B------:R-:W-:Y:S01]  /*24e0*/  @!PT LDS RZ, [RZ] ;  /* 0x00000000fffff984 */ /* 0x000fe20000000800 */
[----:B------:R-:W-:Y:S01]  /*24f0*/  @!PT LDS RZ, [RZ] ;  /* 0x00000000fffff984 */ /* 0x000fe20000000800 */
[----:B------:R1:W-:Y:S03]  /*2500*/  @P2 LDGSTS.E.BYPASS.LTC128B.128 [R107+0xc100], [R4.64], !P6 ;  /* 0x0c100000046b2fae */ /* 0x0003e6000f101d48 */
[----:B------:R-:W-:Y:S01]  /*2510*/  @P1 LEA.HI.X R3, R7, c[0x0][0x224], R9, 0x1, P0 ;  /* 0x0000890007031a11 */ /* 0x000fe200000f0c09 */
[----:B------:R1:W-:Y:S04]  /*2520*/  @P2 LDGSTS.E.BYPASS.LTC128B.128 [R107+0xe100], [R4.64+0x80], !P5 ;  /* 0x0e100080046b2fae */ /* 0x0003e8000e901d48 */
[----:B------:R1:W-:Y:S02]  /*2530*/  @P2 LDGSTS.E.BYPASS.LTC128B.128 [R107+0x10100], [R4.64+0x100], !P4 ;  /* 0x10100100046b2fae */ /* 0x0003e4000e101d48 */
[----:B------:R-:W-:-:S02]  /*2540*/  @P3 IADD3 R6, P0, R242, c[0x0][0x340], RZ ;  /* 0x0000d000f2063a10 */ /* 0x000fc40007f1e0ff */
[----:B------:R2:W-:Y:S02]  /*2550*/  @P1 LDGSTS.E.BYPASS.LTC128B.128 [R107+0xd100], [R2.64], !P6 ;  /* 0x0d100000026b1fae */ /* 0x0005e4000f101d48 */
[----:B------:R-:W-:Y:S02]  /*2560*/  @P3 IADD3.X R7, R243, c[0x0][0x344], RZ, P0, !PT ;  /* 0x0000d100f3073a10 */ /* 0x000fe400007fe4ff */
[----:B------:R2:W-:Y:S04]  /*2570*/  @P1 LDGSTS.E.BYPASS.LTC128B.128 [R107+0xf100], [R2.64+0x80], !P5 ;  /* 0x0f100080026b1fae */ /* 0x0005e8000e901d48 */
[----:B------:R2:W-:Y:S04]  /*2580*/  @P1 LDGSTS.E.BYPASS.LTC128B.128 [R107+0x11100], [R2.64+0x100], !P4 ;  /* 0x11100100026b1fae */ /* 0x0005e8000e101d48 */
[----:B------:R-:W0:Y:S04]  /*2590*/  LDGDEPBAR ;  /* 0x00000000000079af */ /* 0x000e280000000000 */
[----:B------:R-:W3:Y:S01]  /*25a0*/  @P3 LDG.E R19, [R6.64] ;  /* 0x0000000806133981 */ /* 0x000ee2000c1e1900 */
[----:B------:R-:W-:Y:S01]  /*25b0*/  MOV R134, c[0x0][0x258] ;  /* 0x0000960000867a02 */ /* 0x000fe20000000f00 */
[----:B------:R-:W-:Y:S01]  /*25c0*/  IMAD.MOV.U32 R122, RZ, RZ, c[0x0][0x27c] ;  /* 0x00009f00ff7a7624 */ /* 0x000fe200078e00ff */
[----:B------:R-:W-:Y:S01]  /*25d0*/  WARPSYNC 0xffffffff ;  /* 0xffffffff00007948 */ /* 0x000fe20003800000 */
[----:B------:R-:W-:Y:S01]  /*25e0*/  IMAD.WIDE.U32 R72, R31, c[0x0][0x1e8], RZ ;  /* 0x00007a001f487a25 */ /* 0x000fe200078e00ff */
[----:B------:R-:W-:-:S02]  /*25f0*/  SHF.L.U64.HI R126, R134, R126, c[0x0][0x25c] ;  /* 0x00009700867e7619 */ /* 0x000fc4000001027e */
[C---:B------:R-:W-:Y:S01]  /*2600*/  SHF.L.U64.HI R127, R134.reuse, R124, c[0x0][0x25c] ;  /* 0x00009700867f7619 */ /* 0x040fe2000001027c */
[----:B-1----:R-:W-:Y:S01]  /*2610*/  IMAD R4, R15, c[0x0][0x258], RZ ;  /* 0x000096000f047a24 */ /* 0x002fe200078e02ff */
[----:B------:R-:W-:Y:S01]  /*2620*/  SHF.R.S32.HI R109, RZ, 0x1f, R108 ;  /* 0x0000001fff6d7819 */ /* 0x000fe2000001146c */
[----:B------:R-:W-:Y:S01]  /*2630*/  IMAD.SHL.U32 R133, R134, 0x40, RZ ;  /* 0x0000004086857824 */ /* 0x000fe200078e00ff */
[----:B------:R-:W-:Y:S01]  /*2640*/  SHF.R.S32.HI R18, RZ, 0x1f, R206 ;  /* 0x0000001fff127819 */ /* 0x000fe200000114ce */
[----:B------:R-:W-:Y:S01]  /*2650*/  IMAD.SHL.U32 R122, R122, 0x2, RZ ;  /* 0x000000027a7a7824 */ /* 0x000fe200078e00ff */
[----:B------:R-:W-:Y:S01]  /*2660*/  SHF.L.U32 R134, R134, 0x5, RZ ;  /* 0x0000000586867819 */ /* 0x000fe200000006ff */
[----:B------:R-:W-:Y:S02]  /*2670*/  IMAD.MOV.U32 R28, RZ, RZ, R16 ;  /* 0x000000ffff1c7224 */ /* 0x000fe400078e0010 */
[----:B------:R-:W-:Y:S02]  /*2680*/  IMAD R76, R31, c[0x0][0x1ec], R73 ;  /* 0x00007b001f4c7a24 */ /* 0x000fe400078e0249 */
[----:B--2---:R-:W-:-:S04]  /*2690*/  IMAD.WIDE.U32 R2, R0, c[0x0][0x258], R202 ;  /* 0x0000960000027a25 */ /* 0x004fc800078e00ca */
[----:B------:R-:W-:-:S04]  /*26a0*/  IMAD R0, R0, c[0x0][0x25c], R4 ;  /* 0x0000970000007a24 */ /* 0x000fc800078e0204 */
[----:B------:R-:W-:Y:S02]  /*26b0*/  IMAD.IADD R3, R3, 0x1, R0 ;  /* 0x0000000103037824 */ /* 0x000fe400078e0200 */
[----:B------:R-:W-:Y:S02]  /*26c0*/  IMAD R0, R14, c[0x0][0x268], RZ ;  /* 0x00009a000e007a24 */ /* 0x000fe400078e02ff */
[----:B------:R-:W-:-:S04]  /*26d0*/  IMAD.WIDE.U32 R2, R31, c[0x0][0x260], R2 ;  /* 0x000098001f027a25 */ /* 0x000fc800078e0002 */
[----:B------:R-:W-:Y:S02]  /*26e0*/  IMAD R3, R31, c[0x0][0x264], R3 ;  /* 0x000099001f037a24 */ /* 0x000fe400078e0203 */
[C---:B------:R-:W-:Y:S02]  /*26f0*/  IMAD R0, R13.reuse, c[0x0][0x26c], R0 ;  /* 0x00009b000d007a24 */ /* 0x040fe400078e0200 */
[----:B------:R-:W-:-:S05]  /*2700*/  IMAD.WIDE.U32 R80, R13, c[0x0][0x268], R2 ;  /* 0x00009a000d507a25 */ /* 0x000fca00078e0002 */
[----:B------:R-:W-:Y:S02]  /*2710*/  IADD3 R77, R81, R0, RZ ;  /* 0x00000000514d7210 */ /* 0x000fe40007ffe0ff */
[----:B---3--:R-:W-:Y:S01]  /*2720*/  @P3 SHF.R.S32.HI R27, RZ, 0x1f, R19 ;  /* 0x0000001fff1b3819 */ /* 0x008fe20000011413 */
[----:B------:R-:W-:Y:S01]  /*2730*/  @!P3 IMAD.MOV.U32 R27, RZ, RZ, R247 ;  /* 0x000000ffff1bb224 */ /* 0x000fe200078e00f7 */
[----:B------:R-:W-:Y:S02]  /*2740*/  @!P3 MOV R19, R244 ;  /* 0x000000f40013b202 */ /* 0x000fe40000000f00 */
[----:B------:R-:W-:Y:S01]  /*2750*/  BAR.SYNC.DEFER_BLOCKING 0x0 ;  /* 0x0000000000007b1d */ /* 0x000fe20000010000 */
[----:B------:R-:W-:Y:S01]  /*2760*/  ISETP.GT.AND P0, PT, R28, R33, PT ;  /* 0x000000211c00720c */ /* 0x000fe20003f04270 */
[----:B------:R-:W-:Y:S01]  /*2770*/  IMAD R0, R127, R16, RZ ;  /* 0x000000107f007224 */ /* 0x000fe200078e02ff */
[----:B------:R-:W-:Y:S01]  /*2780*/  IADD3 R30, R104, 0x20, RZ ;  /* 0x00000020681e7810 */ /* 0x000fe20007ffe0ff */
[----:B------:R-:W-:Y:S01]  /*2790*/  IMAD.MOV.U32 R2, RZ, RZ, R80 ;  /* 0x000000ffff027224 */ /* 0x000fe200078e0050 */
[----:B------:R-:W-:Y:S01]  /*27a0*/  LOP3.LUT R196, R196, 0xfffffffe, RZ, 0xc0, !PT ;  /* 0xfffffffec4c47812 */ /* 0x000fe200078ec0ff */
[----:B------:R-:W-:Y:S01]  /*27b0*/  IMAD.MOV.U32 R3, RZ, RZ, R77 ;  /* 0x000000ffff037224 */ /* 0x000fe200078e004d */
[----:B------:R-:W-:Y:S01]  /*27c0*/  IADD3 R29, R104, 0x40, RZ ;  /* 0x00000040681d7810 */ /* 0x000fe20007ffe0ff */
[-C--:B------:R-:W-:Y:S01]  /*27d0*/  IMAD R0, R20, R133.reuse, R0 ;  /* 0x0000008514007224 */ /* 0x080fe200078e0200 */
[----:B------:R-:W-:Y:S01]  /*27e0*/  ULDC.U8 UR5, c[0x0][0x298] ;  /* 0x0000a60000057ab9 */ /* 0x000fe20000000000 */
[----:B------:R-:W-:-:S04]  /*27f0*/  IMAD.WIDE.U32 R2, R16, R133, R2 ;  /* 0x0000008510027225 */ /* 0x000fc800078e0002 */
[----:B------:R-:W-:Y:S01]  /*2800*/  IMAD.IADD R3, R3, 0x1, R0 ;  /* 0x0000000103037824 */ /* 0x000fe200078e0200 */
[----:B------:R-:W-:Y:S01]  /*2810*/  @P2 LEA R6, P3, R2, c[0x0][0x250], 0x1 ;  /* 0x0000940002062a11 */ /* 0x000fe200078608ff */
[----:B------:R-:W-:Y:S01]  /*2820*/  IMAD R4, R18, c[0x0][0x290], RZ ;  /* 0x0000a40012047a24 */ /* 0x000fe200078e02ff */
[----:B------:R-:W-:Y:S01]  /*2830*/  @P0 IADD3 R0, R8, -0x2, RZ ;  /* 0xfffffffe08000810 */ /* 0x000fe20007ffe0ff */
[----:B------:R-:W-:Y:S01]  /*2840*/  IMAD.IADD R118, R17, 0x1, R21 ;  /* 0x0000000111767824 */ /* 0x000fe200078e0215 */
[----:B------:R-:W-:Y:S01]  /*2850*/  @P2 LEA.HI.X R7, R2, c[0x0][0x254], R3, 0x1, P3 ;  /* 0x0000950002072a11 */ /* 0x000fe200018f0c03 */
[----:B------:R-:W-:Y:S01]  /*2860*/  IMAD R16, R206, c[0x0][0x294], R4 ;  /* 0x0000a500ce107a24 */ /* 0x000fe200078e0204 */
[----:B------:R-:W-:Y:S01]  /*2870*/  @P1 IADD3 R2, P3, R134, R2, RZ ;  /* 0x0000000286021210 */ /* 0x000fe20007f7e0ff */
[----:B------:R-:W-:Y:S01]  /*2880*/  @P0 IMAD R5, R128, R0, RZ ;  /* 0x0000000080050224 */ /* 0x000fe200078e02ff */
[----:B------:R-:W-:Y:S01]  /*2890*/  @P0 SHF.R.S32.HI R14, RZ, 0x1f, R0 ;  /* 0x0000001fff0e0819 */ /* 0x000fe20000011400 */
[-C--:B------:R-:W-:Y:S01]  /*28a0*/  @P0 IMAD.WIDE.U32 R8, R0, R129.reuse, R78 ;  /* 0x0000008100080225 */ /* 0x080fe200078e004e */
[----:B------:R-:W-:Y:S01]  /*28b0*/  @!PT LDS RZ, [RZ] ;  /* 0x00000000fffff984 */ /* 0x000fe20000000800 */
[----:B------:R-:W-:Y:S01]  /*28c0*/  @!PT LDS RZ, [RZ] ;  /* 0x00000000fffff984 */ /* 0x000fe20000000800 */
[----:B------:R-:W-:Y:S01]  /*28d0*/  @!PT LDS RZ, [RZ] ;  /* 0x00000000fffff984 */ /* 0x000fe20000000800 */
[----:B------:R1:W-:Y:S03]  /*28e0*/  @P2 LDGSTS.E.BYPASS.LTC128B.128 [R107+0x100], [R6.64], !P6 ;  /* 0x00100000066b2fae */ /* 0x0003e6000f101d48 */
[----:B------:R-:W-:Y:S01]  /*28f0*/  @P1 IMAD.X R3, R3, 0x1, R126, P3 ;  /* 0x0000000103031824 */ /* 0x000fe200018e067e */
[----:B------:R-:W-:Y:S01]  /*2900*/  @P1 LEA R4, P3, R2, c[0x0][0x250], 0x1 ;  /* 0x0000940002041a11 */ /* 0x000fe200078608ff */
[----:B------:R-:W-:Y:S01]  /*2910*/  @P0 IMAD R0, R14, R129, R5 ;  /* 0x000000810e000224 */ /* 0x000fe200078e0205 */
[----:B------:R1:W-:Y:S01]  /*2920*/  @P2 LDGSTS.E.BYPASS.LTC128B.128 [R107+0x2100], [R6.64+0x80], !P5 ;  /* 0x02100080066b2fae */ /* 0x0003e2000e901d48 */
[----:B------:R-:W-:Y:S01]  /*2930*/  IMAD.WIDE.U32 R12, R206, c[0x0][0x290], R104 ;  /* 0x0000a400ce0c7a25 */ /* 0x000fe200078e0068 */
[----:B------:R-:W-:-:S02]  /*2940*/  @P1 LEA.HI.X R5, R2, c[0x0][0x254], R3, 0x1, P3 ;  /* 0x0000950002051a11 */ /* 0x000fc400018f0c03 */
[----:B------:R1:W-:Y:S01]  /*2950*/  @P2 LDGSTS.E.BYPASS.LTC128B.128 [R107+0x4100], [R6.64+0x100], !P4 ;  /* 0x04100100066b2fae */ /* 0x0003e2000e101d48 */
[----:B------:R-:W-:Y:S01]  /*2960*/  @P0 IMAD.IADD R0, R9, 0x1, R0 ;  /* 0x0000000109000824 */ /* 0x000fe200078e0200 */
[----:B------:R-:W-:Y:S01]  /*2970*/  ISETP.GE.AND P2, PT, R104, c[0x0][0x27c], PT ;  /* 0x00009f0068007a0c */ /* 0x000fe20003f46270 */
[----:B------:R-:W-:Y:S01]  /*2980*/  IMAD.IADD R15, R13, 0x1, R16 ;  /* 0x000000010d0f7824 */ /* 0x000fe200078e0210 */
[C---:B------:R-:W-:Y:S01]  /*2990*/  @P0 LEA R2, P3, R8.reuse, c[0x0][0x220], 0x1 ;  /* 0x0000880008020a11 */ /* 0x040fe200078608ff */
[----:B------:R2:W-:Y:S01]  /*29a0*/  @P1 LDGSTS.E.BYPASS.LTC128B.128 [R107+0x1100], [R4.64], !P6 ;  /* 0x01100000046b1fae */ /* 0x0005e2000f101d48 */
[----:B------:R-:W-:Y:S02]  /*29b0*/  IMAD.MOV.U32 R14, RZ, RZ, R12 ;  /* 0x000000ffff0e7224 */ /* 0x000fe400078e000c */
[----:B------:R-:W-:Y:S01]  /*29c0*/  @P0 LEA.HI.X R3, R8, c[0x0][0x224], R0, 0x1, P3 ;  /* 0x0000890008030a11 */ /* 0x000fe200018f0c00 */
[----:B------:R-:W-:Y:S01]  /*29d0*/  IMAD R0, R18, c[0x0][0x280], RZ ;  /* 0x0000a00012007a24 */ /* 0x000fe200078e02ff */
[----:B------:R-:W-:Y:S01]  /*29e0*/  ISETP.GE.AND P3, PT, R30, c[0x0][0x27c], PT ;  /* 0x00009f001e007a0c */ /* 0x000fe20003f66270 */
[----:B------:R2:W-:Y:S01]  /*29f0*/  @P1 LDGSTS.E.BYPASS.LTC128B.128 [R107+0x3100], [R4.64+0x80], !P5 ;  /* 0x03100080046b1fae */ /* 0x0005e2000e901d48 */
[----:B------:R-:W-:-:S03]  /*2a00*/  IMAD.WIDE.U32 R8, R206, c[0x0][0x290], R108 ;  /* 0x0000a400ce087a25 */ /* 0x000fc600078e006c */
[----:B------:R-:W-:Y:S01]  /*2a10*/  @P2 LOP3.LUT R196, R196, 0x1, RZ, 0xfc, !PT ;  /* 0x00000001c4c42812 */ /* 0x000fe200078efcff */
[----:B------:R-:W-:Y:S01]  /*2a20*/  IMAD R21, R206, c[0x0][0x284], R0 ;  /* 0x0000a100ce157a24 */ /* 0x000fe200078e0200 */
[----:B------:R-:W-:Y:S01]  /*2a30*/  SEL R0, RZ, c[0x0][0x27c], !P2 ;  /* 0x00009f00ff007a07 */ /* 0x000fe20005000000 */
[----:B------:R2:W-:Y:S01]  /*2a40*/  @P1 LDGSTS.E.BYPASS.LTC128B.128 [R107+0x5100], [R4.64+0x100], !P4 ;  /* 0x05100100046b1fae */ /* 0x0005e2000e101d48 */
[----:B------:R-:W-:Y:S01]  /*2a50*/  ISETP.GE.AND P2, PT, R29, c[0x0][0x27c], PT ;  /* 0x00009f001d007a0c */ /* 0x000fe20003f46270 */
[----:B------:R-:W-:Y:S01]  /*2a60*/  IMAD.IADD R9, R16, 0x1, R9 ;  /* 0x0000000110097824 */ /* 0x000fe200078e0209 */
[----:B------:R-:W-:Y:S01]  /*2a70*/  LOP3.LUT R196, R196, 0xfffffffd, RZ, 0xc0, !PT ;  /* 0xfffffffdc4c47812 */ /* 0x000fe200078ec0ff */
[----:B------:R-:W-:Y:S01]  /*2a80*/  IMAD.IADD R0, R104, 0x1, R0 ;  /* 0x0000000168007824 */ /* 0x000fe200078e0200 */
[----:B------:R-:W-:Y:S01]  /*2a90*/  SEL R17, RZ, c[0x0][0x27c], !P2 ;  /* 0x00009f00ff117a07 */ /* 0x000fe20005000000 */
[----:B------:R-:W0:Y:S01]  /*2aa0*/  LDGDEPBAR ;  /* 0x00000000000079af */ /* 0x000e220000000000 */
[----:B------:R-:W-:Y:S01]  /*2ab0*/  @P3 LOP3.LUT R196, R196, 0x2, RZ, 0xfc, !PT ;  /* 0x00000002c4c43812 */ /* 0x000fe200078efcff */
[----:B------:R-:W-:Y:S01]  /*2ac0*/  IMAD.MOV.U32 R136, RZ, RZ, 0x1 ;  /* 0x00000001ff887424 */ /* 0x000fe200078e00ff */
[----:B------:R-:W-:Y:S01]  /*2ad0*/  SHF.R.S32.HI R16, RZ, 0x1f, R0 ;  /* 0x0000001fff107819 */ /* 0x000fe20000011400 */
[----:B-1----:R-:W-:Y:S01]  /*2ae0*/  IMAD.WIDE.U32 R6, R206, c[0x0][0x280], R104 ;  /* 0x0000a000ce067a25 */ /* 0x002fe200078e0068 */
[----:B------:R1:W-:Y:S01]  /*2af0*/  @P0 LDGSTS.E.BYPASS.LTC128B.128 [R107+0x12100], [R2.64], !P6 ;  /* 0x12100000026b0fae */ /* 0x0003e2000f101d48 */
[----:B------:R-:W-:-:S02]  /*2b00*/  LOP3.LUT R196, R196, 0xfffffffb, RZ, 0xc0, !PT ;  /* 0xfffffffbc4c47812 */ /* 0x000fc400078ec0ff */
[----:B------:R-:W-:Y:S01]  /*2b10*/  IMAD.IADD R13, R7, 0x1, R21 ;  /* 0x00000001070d7824 */ /* 0x000fe200078e0215 */
[----:B------:R-:W-:Y:S01]  /*2b20*/  SEL R7, RZ, c[0x0][0x27c], !P3 ;  /* 0x00009f00ff077a07 */ /* 0x000fe20005800000 */
[----:B------:R-:W-:Y:S01]  /*2b30*/  IMAD.MOV.U32 R12, RZ, RZ, R6 ;  /* 0x000000ffff0c7224 */ /* 0x000fe200078e0006 */
[----:B------:R1:W-:Y:S01]  /*2b40*/  @P0 LDGSTS.E.BYPASS.LTC128B.128 [R107+0x14100], [R2.64+0x80], !P5 ;  /* 0x14100080026b0fae */ /* 0x0003e2000e901d48 */
[----:B------:R-:W-:Y:S01]  /*2b50*/  IMAD.IADD R20, R29, 0x1, R17 ;  /* 0x000000011d147824 */ /* 0x000fe200078e0211 */
[-C--:B------:R-:W-:Y:S01]  /*2b60*/  LEA.HI R18, R16, R0.reuse, RZ, 0x3 ;  /* 0x0000000010127211 */ /* 0x080fe200078f18ff */
[----:B------:R-:W-:Y:S01]  /*2b70*/  IMAD.IADD R6, R30, 0x1, R7 ;  /* 0x000000011e067824 */ /* 0x000fe200078e0207 */
[----:B------:R1:W-:Y:S01]  /*2b80*/  @P0 LDGSTS.E.BYPASS.LTC128B.128 [R107+0x16100], [R2.64+0x100], !P4 ;  /* 0x16100100026b0fae */ /* 0x0003e2000e101d48 */
[----:B------:R-:W-:Y:S01]  /*2b90*/  LEA.HI R16, R16, R0, RZ, 0x6 ;  /* 0x0000000010107211 */ /* 0x000fe200078f30ff */
[----:B------:R-:W-:Y:S01]  /*2ba0*/  IMAD.MOV.U32 R132, RZ, RZ, c[0x0][0x290] ;  /* 0x0000a400ff847624 */ /* 0x000fe200078e00ff */
[----:B------:R-:W-:Y:S01]  /*2bb0*/  SHF.R.S32.HI R0, RZ, 0x1f, R20 ;  /* 0x0000001fff007819 */ /* 0x000fe20000011414 */
[----:B------:R-:W-:Y:S01]  /*2bc0*/  IMAD.MOV.U32 R131, RZ, RZ, c[0x0][0x280] ;  /* 0x0000a000ff837624 */ /* 0x000fe200078e00ff */
[----:B------:R-:W-:Y:S01]  /*2bd0*/  SHF.R.S32.HI R7, RZ, 0x1f, R6 ;  /* 0x0000001fff077819 */ /* 0x000fe20000011406 */
[----:B------:R-:W-:Y:S01]  /*2be0*/  IMAD.SHL.U32 R22, R16, 0x40, RZ ;  /* 0x0000004010167824 */ /* 0x000fe200078e00ff */
[----:B--2---:R-:W-:Y:S01]  /*2bf0*/  @P0 LEA R4, P1, R130, R2, 0x1 ;  /* 0x0000000282040211 */ /* 0x004fe200078208ff */
[----:B------:R-:W-:Y:S01]  /*2c00*/  IMAD.WIDE.U32 R94, R19, c[0x0][0x2b0], RZ ;  /* 0x0000ac00135e7a25 */ /* 0x000fe200078e00ff */
[----:B------:R-:W-:-:S02]  /*2c10*/  LEA.HI R24, R7, R6, RZ, 0x6 ;  /* 0x0000000607187211 */ /* 0x000fc400078f30ff */
[----:B------:R-:W-:Y:S01]  /*2c20*/  @P0 LEA.HI.X R5, R130, R3, R125, 0x1, P1 ;  /* 0x0000000382050211 */ /* 0x000fe200008f0c7d */
[----:B------:R-:W-:Y:S01]  /*2c30*/  IMAD.WIDE.U32 R92, R31, c[0x0][0x210], RZ ;  /* 0x000084001f5c7a25 */ /* 0x000fe200078e00ff */
[CC--:B------:R-:W-:Y:S02]  /*2c40*/  LEA.HI R16, R0.reuse, R20.reuse, RZ, 0x3 ;  /* 0x0000001400107211 */ /* 0x0c0fe400078f18ff */
[----:B------:R-:W-:Y:S01]  /*2c50*/  LEA.HI R0, R0, R20, RZ, 0x6 ;  /* 0x0000001400007211 */ /* 0x000fe200078f30ff */
[----:B------:R2:W-:Y:S01]  /*2c60*/  @P0 LDGSTS.E.BYPASS.LTC128B.128 [R107+0x13100], [R4.64], !P6 ;  /* 0x13100000046b0fae */ /* 0x0005e2000f101d48 */
[----:B------:R-:W-:Y:S01]  /*2c70*/  @P2 LOP3.LUT R196, R196, 0x4, RZ, 0xfc, !PT ;  /* 0x00000004c4c42812 */ /* 0x000fe200078efcff */
[----:B------:R-:W-:Y:S01]  /*2c80*/  IMAD.SHL.U32 R20, R24, 0x40, RZ ;  /* 0x0000004018147824 */ /* 0x000fe200078e00ff */
[----:B------:R-:W-:Y:S01]  /*2c90*/  LOP3.LUT R23, R208, 0x38, R18, 0xf8, !PT ;  /* 0x00000038d0177812 */ /* 0x000fe200078ef812 */
[----:B------:R2:W-:Y:S01]  /*2ca0*/  @P0 LDGSTS.E.BYPASS.LTC128B.128 [R107+0x15100], [R4.64+0x80], !P5 ;  /* 0x15100080046b0fae */ /* 0x0005e2000e901d48 */
[----:B------:R-:W-:Y:S01]  /*2cb0*/  IMAD.SHL.U32 R0, R0, 0x40, RZ ;  /* 0x0000004000007824 */ /* 0x000fe200078e00ff */
[----:B------:R-:W-:Y:S01]  /*2cc0*/  LOP3.LUT R196, R196, 0xfffffff7, RZ, 0xc0, !PT ;  /* 0xfffffff7c4c47812 */ /* 0x000fe200078ec0ff */
[----:B-----5:R-:W-:Y:S01]  /*2cd0*/  IMAD.WIDE.U32 R90, R142, c[0x0][0x290], R14 ;  /* 0x0000a4008e5a7a25 */ /* 0x020fe200078e000e */
[----:B------:R2:W-:Y:S01]  /*2ce0*/  @P0 LDGSTS.E.BYPASS.LTC128B.128 [R107+0x17100], [R4.64+0x100], !P4 ;  /* 0x17100100046b0fae */ /* 0x0005e2000e101d48 */
[----:B------:R-:W-:-:S02]  /*2cf0*/  LOP3.LUT P0, RZ, R240, 0x4, RZ, 0xc0, !PT ;  /* 0x00000004f0ff7812 */ /* 0x000fc4000780c0ff */
[----:B------:R-:W-:Y:S01]  /*2d00*/  LOP3.LUT R26, R22, 0xfffff000, RZ, 0xc0, !PT ;  /* 0xfffff000161a7812 */ /* 0x000fe200078ec0ff */
[----:B------:R-:W0:Y:S01]  /*2d10*/  LDGDEPBAR ;  /* 0x00000000000079af */ /* 0x000e220000000000 */
[----:B------:R-:W-:Y:S01]  /*2d20*/  LOP3.LUT R22, R208, 0x38, R16, 0xf8, !PT ;  /* 0x00000038d0167812 */ /* 0x000fe200078ef810 */
[----:B------:R-:W-:Y:S01]  /*2d30*/  IMAD.WIDE.U32 R88, R142, c[0x0][0x280], R12 ;  /* 0x0000a0008e587a25 */ /* 0x000fe200078e000c */
[-C--:B------:R-:W-:Y:S02]  /*2d40*/  LOP3.LUT R25, R23, R147.reuse, RZ, 0x3c, !PT ;  /* 0x0000009317197212 */ /* 0x080fe400078e3cff */
[----:B------:R-:W-:Y:S01]  /*2d50*/  ISETP.NE.AND P1, PT, R136, c[0x0][0x2b8], PT ;  /* 0x0000ae0088007a0c */ /* 0x000fe20003f25270 */
[----:B------:R-:W-:Y:S01]  /*2d60*/  IMAD.WIDE.U32 R86, R142, c[0x0][0x290], R8 ;  /* 0x0000a4008e567a25 */ /* 0x000fe200078e0008 */
[----:B------:R-:W-:Y:S02]  /*2d70*/  LOP3.LUT R23, R20, 0xfffff000, RZ, 0xc0, !PT ;  /* 0xfffff00014177812 */ /* 0x000fe400078ec0ff */
[----:B------:R-:W-:Y:S01]  /*2d80*/  LOP3.LUT R20, R0, 0xfffff000, RZ, 0xc0, !PT ;  /* 0xfffff00000147812 */ /* 0x000fe200078ec0ff */
[----:B------:R-:W-:Y:S01]  /*2d90*/  IMAD R135, R235, 0x40, R206 ;  /* 0x00000040eb877824 */ /* 0x000fe200078e02ce */
[----:B------:R-:W-:Y:S01]  /*2da0*/  @P0 LOP3.LUT R196, R196, 0x8, RZ, 0xfc, !PT ;  /* 0x00000008c4c40812 */ /* 0x000fe200078efcff */
[----:B------:R-:W-:Y:S01]  /*2db0*/  IMAD.MOV.U32 R34, RZ, RZ, RZ ;  /* 0x000000ffff227224 */ /* 0x000fe200078e00ff */
[----:B------:R-:W-:Y:S01]  /*2dc0*/  LEA.HI R17, R7, R6, RZ, 0x3 ;  /* 0x0000000607117211 */ /* 0x000fe200078f18ff */
[----:B------:R-:W-:Y:S01]  /*2dd0*/  IMAD.WIDE.U32 R6, R206, c[0x0][0x280], R108 ;  /* 0x0000a000ce067a25 */ /* 0x000fe200078e006c */
[----:B------:R-:W-:-:S02]  /*2de0*/  LOP3.LUT R0, R22, R147, RZ, 0x3c, !PT ;  /* 0x0000009316007212 */ /* 0x000fc400078e3cff */
[----:B-1----:R-:W-:Y:S01]  /*2df0*/  SHF.R.S32.HI R2, RZ, 0x1f, R142 ;  /* 0x0000001fff027819 */ /* 0x002fe2000001148e */
[----:B------:R-:W-:Y:S01]  /*2e00*/  IMAD.IADD R7, R21, 0x1, R7 ;  /* 0x0000000115077824 */ /* 0x000fe200078e0207 */
[----:B------:R-:W-:Y:S01]  /*2e10*/  ISETP.LE.AND P0, PT, R136, c[0x0][0x27c], PT ;  /* 0x00009f0088007a0c */ /* 0x000fe20003f03270 */
[----:B------:R-:W-:Y:S01]  /*2e20*/  IMAD.MOV.U32 R36, RZ, RZ, 0x1 ;  /* 0x00000001ff247424 */ /* 0x000fe200078e00ff */
[----:B------:R-:W-:Y:S01]  /*2e30*/  LOP3.LUT R196, R196, 0xffffffdf, RZ, 0xc0, !PT ;  /* 0xffffffdfc4c47812 */ /* 0x000fe200078ec0ff */
[----:B------:R-:W-:Y:S01]  /*2e40*/  IMAD R3, R2, c[0x0][0x290], RZ ;  /* 0x0000a40002037a24 */ /* 0x000fe200078e02ff */
[----:B------:R-:W-:Y:S01]  /*2e50*/  IADD3 R115, R0, R20, R148 ;  /* 0x0000001400737210 */ /* 0x000fe20007ffe094 */
[----:B------:R-:W-:Y:S01]  /*2e60*/  IMAD R0, R27, c[0x0][0x2b0], RZ ;  /* 0x0000ac001b007a24 */ /* 0x000fe200078e02ff */
[----:B------:R-:W-:Y:S01]  /*2e70*/  LOP3.LUT R21, R208, 0x38, R17, 0xf8, !PT ;  /* 0x00000038d0157812 */ /* 0x000fe200078ef811 */
[----:B------:R-:W-:Y:S01]  /*2e80*/  IMAD R2, R2, c[0x0][0x280], RZ ;  /* 0x0000a00002027a24 */ /* 0x000fe200078e02ff */
[----:B------:R-:W-:Y:S01]  /*2e90*/  LOP3.LUT R196, R196, 0xffffffef, RZ, 0xc0, !PT ;  /* 0xffffffefc4c47812 */ /* 0x000fe200078ec0ff */
[----:B--2---:R-:W-:Y:S01]  /*2ea0*/  IMAD R4, R19, c[0x0][0x2b4], R0 ;  /* 0x0000ad0013047a24 */ /* 0x004fe200078e0200 */
[----:B------:R-:W-:Y:S01]  /*2eb0*/  LOP3.LUT R21, R21, R147, RZ, 0x3c, !PT ;  /* 0x0000009315157212 */ /* 0x000fe200078e3cff */
[----:B------:R-:W-:Y:S01]  /*2ec0*/  IMAD R3, R142, c[0x0][0x294], R3 ;  /* 0x0000a5008e037a24 */ /* 0x000fe200078e0203 */
[----:B------:R-:W-:Y:S01]  /*2ed0*/  LOP3.LUT R0, R208, 0x18, R104, 0xf8, !PT ;  /* 0x00000018d0007812 */ /* 0x000fe200078ef868 */
[----:B------:R-:W-:Y:S01]  /*2ee0*/  IMAD R2, R142, c[0x0][0x284], R2 ;  /* 0x0000a1008e027a24 */ /* 0x000fe200078e0202 */
[----:B------:R-:W-:Y:S01]  /*2ef0*/  LOP3.LUT R75, R18, 0xfffffff8, RZ, 0xc0, !PT ;  /* 0xfffffff8124b7812 */ /* 0x000fe200078ec0ff */
[----:B------:R-:W-:Y:S01]  /*2f00*/  IMAD.WIDE.U32 R84, R142, c[0x0][0x280], R6 ;  /* 0x0000a0008e547a25 */ /* 0x000fe200078e0006 */
[----:B------:R-:W-:-:S02]  /*2f10*/  LOP3.LUT R74, R17, 0xfffffff8, RZ, 0xc0, !PT ;  /* 0xfffffff8114a7812 */ /* 0x000fc400078ec0ff */
[----:B------:R-:W-:Y:S01]  /*2f20*/  LOP3.LUT R71, R16, 0xfffffff8, RZ, 0xc0, !PT ;  /* 0xfffffff810477812 */ /* 0x000fe200078ec0ff */
[----:B------:R-:W-:Y:S01]  /*2f30*/  IMAD R114, R31, c[0x0][0x214], R93 ;  /* 0x000085001f727a24 */ /* 0x000fe200078e025d */
[----:B------:R-:W-:Y:S01]  /*2f40*/  @P1 LOP3.LUT R196, R196, 0x10, RZ, 0xfc, !PT ;  /* 0x00000010c4c41812 */ /* 0x000fe200078efcff */
[----:B------:R-:W-:Y:S01]  /*2f50*/  IMAD.IADD R113, R95, 0x1, R4 ;  /* 0x000000015f717824 */ /* 0x000fe200078e0204 */
[CC--:B------:R-:W-:Y:S01]  /*2f60*/  SHF.L.U64.HI R123, R132.reuse, R124.reuse, c[0x0][0x294] ;  /* 0x0000a500847b7619 */ /* 0x0c0fe2000001027c */
[----:B------:R-:W-:Y:S01]  /*2f70*/  IMAD.SHL.U32 R132, R132, 0x40, RZ ;  /* 0x0000004084847824 */ /* 0x000fe200078e00ff */
[C---:B------:R-:W-:Y:S01]  /*2f80*/  SHF.L.U64.HI R124, R131.reuse, R124, c[0x0][0x284] ;  /* 0x0000a100837c7619 */ /* 0x040fe2000001027c */
[----:B------:R-:W-:Y:S01]  /*2f90*/  IMAD.SHL.U32 R131, R131, 0x40, RZ ;  /* 0x0000004083837824 */ /* 0x000fe200078e00ff */
[--C-:B------:R-:W-:Y:S01]  /*2fa0*/  IADD3 R117, R25, R26, R148.reuse ;  /* 0x0000001a19757210 */ /* 0x100fe20007ffe094 */
[----:B------:R-:W-:Y:S01]  /*2fb0*/  IMAD.IADD R106, R91, 0x1, R3 ;  /* 0x000000015b6a7824 */ /* 0x000fe200078e0203 */
[----:B------:R-:W-:Y:S01]  /*2fc0*/  IADD3 R116, R21, R23, R148 ;  /* 0x0000001715747210 */ /* 0x000fe20007ffe094 */
[----:B------:R-:W-:Y:S01]  /*2fd0*/  IMAD.IADD R102, R3, 0x1, R87 ;  /* 0x0000000103667824 */ /* 0x000fe200078e0257 */
[----:B------:R-:W-:Y:S01]  /*2fe0*/  LOP3.LUT R0, R148, R0, R147, 0xf6, !PT ;  /* 0x0000000094007212 */ /* 0x000fe200078ef693 */
        /* <DEDUP_REMOVED lines=8> */
[----:B------:R-:W-:Y:S02]  /*3070*/  @P0 LOP3.LUT R196, R196, 0x20, RZ, 0xfc, !PT ;  /* 0x00000020c4c40812 */ /* 0x000fe400078efcff */
.L_x_1749:
[----:B------:R-:W-:Y:S01]  /*3080*/  ISETP.NE.AND P1, PT, R136, c[0x0][0x2b8], PT ;  /* 0x0000ae0088007a0c */ /* 0x000fe20003f25270 */
[----:B------:R-:W-:Y:S01]  /*3090*/  IMAD.SHL.U32 R8, R28, 0x40, RZ ;  /* 0x000000401c087824 */ /* 0x000fe200078e00ff */
[----:B------:R-:W-:Y:S01]  /*30a0*/  LOP3.LUT P2, RZ, R240, 0x4, RZ, 0xc0, !PT ;  /* 0x00000004f0ff7812 */ /* 0x000fe2000784c0ff */
[----:B------:R-:W-:Y:S01]  /*30b0*/  IMAD.MOV.U32 R63, RZ, RZ, RZ ;  /* 0x000000ffff3f7224 */ /* 0x000fe200078e00ff */
[----:B------:R-:W-:Y:S04]  /*30c0*/  DEPBAR.LE SB0, 0x2 ;  /* 0x000080800000791a */ /* 0x000fe80000000000 */
[C---:B-1----:R-:W-:Y:S01]  /*30d0*/  IMAD.IADD R2, R135.reuse, 0x1, R8 ;  /* 0x0000000187027824 */ /* 0x042fe200078e0208 */
[----:B------:R-:W-:Y:S01]  /*30e0*/  WARPSYNC 0xffffffff ;  /* 0xffffffff00007948 */ /* 0x000fe20003800000 */
[----:B------:R-:W-:Y:S02]  /*30f0*/  BSSY B1, `(.L_x_1725) ;  /* 0x00003fb000017945 */ /* 0x000fe40003800000 */
[----:B------:R-:W-:Y:S01]  /*3100*/  IMAD.IADD R4, R118, 0x1, R2 ;  /* 0x0000000176047824 */ /* 0x000fe200078e0202 */
[----:B------:R-:W-:Y:S03]  /*3110*/  ISETP.GE.AND P0, PT, R2, R70, PT ;  /* 0x000000460200720c */ /* 0x000fe60003f06270 */
[----:B------:R-:W-:Y:S01]  /*3120*/  @P1 IMAD.HI.U32 R2, R4, c[0x0][0x2bc], RZ ;  /* 0x0000af0004021a27 */ /* 0x000fe200078e00ff */
[----:B------:R-:W-:Y:S03]  /*3130*/  ISETP.GT.OR P0, PT, R135, 0x3f, P0 ;  /* 0x0000003f8700780c */ /* 0x000fe60000704670 */
[----:B------:R-:W-:Y:S01]  /*3140*/  IMAD.MOV.U32 R3, RZ, RZ, R4 ;  /* 0x000000ffff037224 */ /* 0x000fe200078e0004 */
[----:B------:R-:W-:Y:S09]  /*3150*/  @P1 SHF.R.U32.HI R3, RZ, c[0x0][0x2c0], R2 ;  /* 0x0000b000ff031a19 */ /* 0x000ff20000011602 */
[C---:B------:R-:W-:Y:S04]  /*3160*/  @!P0 IADD3 R2, P1, R3.reuse, R94, RZ ;  /* 0x0000005e03028210 */ /* 0x040fe80007f3e0ff */
[----:B------:R-:W-:Y:S01]  /*3170*/  @!P0 LEA.HI.X.SX32 R5, R3, R113, 0x1, P1 ;  /* 0x0000007103058211 */ /* 0x000fe200008f0eff */
[----:B------:R-:W-:Y:S01]  /*3180*/  IMAD.MOV R3, RZ, RZ, -R3 ;  /* 0x000000ffff037224 */ /* 0x000fe200078e0a03 */
[C---:B------:R-:W-:Y:S03]  /*3190*/  @!P0 LEA R6, P1, R2.reuse, c[0x0][0x2a0], 0x2 ;  /* 0x0000a80002068a11 */ /* 0x040fe600078210ff */
[----:B------:R-:W-:Y:S01]  /*31a0*/  IMAD R66, R3, c[0x0][0x2b8], R4 ;  /* 0x0000ae0003427a24 */ /* 0x000fe200078e0204 */
[----:B------:R-:W-:Y:S01]  /*31b0*/  @!P0 LEA.HI.X R7, R2, c[0x0][0x2a4], R5, 0x2, P1 ;  /* 0x0000a90002078a11 */ /* 0x000fe200008f1405 */
[----:B------:R-:W-:Y:S04]  /*31c0*/  IMAD R2, R34, 0x3000, R0 ;  /* 0x0000300022027824 */ /* 0x000fe800078e0200 */
[----:B------:R1:W5:Y:S01]  /*31d0*/  @!P0 LDG.E R63, [R6.64] ;  /* 0x00000008063f8981 */ /* 0x000362000c1e1900 */
[C---:B------:R-:W-:Y:S02]  /*31e0*/  IADD3 R5, R2.reuse, 0x20, RZ ;  /* 0x0000002002057810 */ /* 0x040fe40007ffe0ff */
[----:B------:R-:W-:Y:S01]  /*31f0*/  @P2 IADD3 R5, R2, -0x20, RZ ;  /* 0xffffffe002052810 */ /* 0x000fe20007ffe0ff */
[----:B------:R-:W-:Y:S01]  /*3200*/  BAR.SYNC.DEFER_BLOCKING 0x0 ;  /* 0x0000000000007b1d */ /* 0x000fe20000010000 */
[----:B------:R-:W-:Y:S02]  /*3210*/  ISETP.LE.AND P2, PT, R136, c[0x0][0x27c], PT ;  /* 0x00009f0088007a0c */ /* 0x000fe40003f43270 */
[----:B------:R-:W-:Y:S02]  /*3220*/  LEA R64, R2, 0x100, 0x1 ;  /* 0x0000010002407811 */ /* 0x000fe400078e08ff */
[----:B------:R-:W-:Y:S09]  /*3230*/  LEA R65, R5, 0x100, 0x1 ;  /* 0x0000010005417811 */ /* 0x000ff200078e08ff */
[----:B---3--:R-:W-:-:S05]  /*3240*/  @!P2 BRA `(.L_x_1726) ;  /* 0x00003b100000a947 */ /* 0x008fca0003800000 */
[----:B------:R-:W-:Y:S01]  /*3250*/  IMAD.WIDE.U32 R2, R66, c[0x0][0x1e0], RZ ;  /* 0x0000780042027a25 */ /* 0x000fe200078e00ff */
[----:B------:R-:W-:Y:S02]  /*3260*/  SHF.R.S32.HI R68, RZ, 0x1f, R66 ;  /* 0x0000001fff447819 */ /* 0x000fe40000011442 */
[----:B-----5:R-:W-:Y:S01]  /*3270*/  SHF.R.S32.HI R69, RZ, 0x1f, R63 ;  /* 0x0000001fff457819 */ /* 0x020fe2000001143f */
[-C--:B------:R-:W-:Y:S04]  /*3280*/  IMAD.WIDE.U32 R52, R131, R28.reuse, RZ ;  /* 0x0000001c83347225 */ /* 0x080fe800078e00ff */
[----:B------:R-:W-:Y:S02]  /*3290*/  IMAD R4, R68, c[0x0][0x1e0], RZ ;  /* 0x0000780044047a24 */ /* 0x000fe400078e02ff */
[----:B------:R-:W-:Y:S04]  /*32a0*/  IMAD.WIDE.U32 R54, R132, R28, RZ ;  /* 0x0000001c84367225 */ /* 0x000fe800078e00ff */
[----:B------:R-:W-:Y:S05]  /*32b0*/  IMAD R4, R66, c[0x0][0x1e4], R4 ;  /* 0x0000790042047a24 */ /* 0x000fea00078e0204 */
[----:B------:R-:W-:Y:S01]  /*32c0*/  IADD3 R3, R3, R4, RZ ;  /* 0x0000000403037210 */ /* 0x000fe20007ffe0ff */
[----:B------:R-:W-:Y:S04]  /*32d0*/  IMAD R4, R69, c[0x0][0x1f0], RZ ;  /* 0x00007c0045047a24 */ /* 0x000fe800078e02ff */
[C---:B------:R-:W-:Y:S04]  /*32e0*/  IMAD.WIDE.U32 R2, R63.reuse, c[0x0][0x1f0], R2 ;  /* 0x00007c003f027a25 */ /* 0x040fe800078e0002 */
[----:B------:R-:W-:Y:S01]  /*32f0*/  IMAD R4, R63, c[0x0][0x1f4], R4 ;  /* 0x00007d003f047a24 */ /* 0x000fe200078e0204 */
[----:B------:R-:W-:Y:S04]  /*3300*/  IADD3 R2, P0, R72, R2, RZ ;  /* 0x0000000248027210 */ /* 0x000fe80007f1e0ff */
[----:B------:R-:W-:Y:S01]  /*3310*/  IADD3.X R3, R76, R3, R4, P0, !PT ;  /* 0x000000034c037210 */ /* 0x000fe200007fe404 */
[-C--:B------:R-:W-:Y:S01]  /*3320*/  IMAD R4, R124, R28.reuse, RZ ;  /* 0x0000001c7c047224 */ /* 0x080fe200078e02ff */
[C---:B------:R-:W-:Y:S04]  /*3330*/  LEA R37, P0, R2.reuse, c[0x0][0x1c8], 0x1 ;  /* 0x0000720002257a11 */ /* 0x040fe800078008ff */
[----:B------:R-:W-:Y:S01]  /*3340*/  LEA.HI.X R35, R2, c[0x0][0x1cc], R3, 0x1, P0 ;  /* 0x0000730002237a11 */ /* 0x000fe200000f0c03 */
[----:B------:R-:W-:Y:S01]  /*3350*/  IMAD R3, R123, R28, RZ ;  /* 0x0000001c7b037224 */ /* 0x000fe200078e02ff */
[----:B------:R-:W-:Y:S02]  /*3360*/  ISETP.NE.AND P0, PT, RZ, UR5, PT ;  /* 0x00000005ff007c0c */ /* 0x000fe4000bf05270 */
[----:B------:R-:W-:Y:S05]  /*3370*/  SHF.R.S32.HI R2, RZ, 0x1f, R28 ;  /* 0x0000001fff027819 */ /* 0x000fea000001141c */
        /* <DEDUP_REMOVED lines=34> */
[C---:B-1----:R-:W-:Y:S01]  /*35a0*/  LEA R6, P0, R2.reuse, c[0x0][0x270], 0x1 ;  /* 0x00009c0002067a11 */ /* 0x042fe200078008ff */
        /* <DEDUP_REMOVED lines=31> */
.L_x_1729:
[----:B------:R-:W-:Y:S05]  /*37a0*/  BSYNC B0 ;  /* 0x0000000000007941 */ /* 0x000fea0003800000 */
.L_x_1728:
[----:B------:R2:W3:Y:S04]  /*37b0*/  SHFL.IDX PT, R53, R35, RZ, 0x1c1f ;  /* 0x001c1fff23357589 */ /* 0x0004e800000e0000 */
[----:B------:R2:W4:Y:S01]  /*37c0*/  SHFL.IDX PT, R52, R37, RZ, 0x1c1f ;  /* 0x001c1fff25347589 */ /* 0x00052200000e0000 */
[----:B------:R-:W-:-:S05]  /*37d0*/  @P1 BRA `(.L_x_1730) ;  /* 0x000038c000001947 */ /* 0x000fca0003800000 */
[----:B-1---5:R-:W-:Y:S01]  /*37e0*/  MOV R4, R21 ;  /* 0x0000001500047202 */ /* 0x022fe20000000f00 */
[----:B------:R-:W-:Y:S01]  /*37f0*/  IMAD.MOV.U32 R7, RZ, RZ, R22 ;  /* 0x000000ffff077224 */ /* 0x000fe200078e0016 */
        /* <DEDUP_REMOVED lines=29> */
[----:B--2---:R-:W-:Y:S01]  /*39d0*/  PRMT R37, R5, 0x5410, R4 ;  /* 0x0000541005257816 */ /* 0x004fe20000000004 */
        /* <DEDUP_REMOVED lines=8> */
[----:B------:R-:W-:Y:S02]  /*3a60*/  @!P0 SHF.R.U32.HI R14, RZ, 0x10, R13 ;  /* 0x00000010ff0e8819 */ /* 0x000fe4000001160d */
[----:B------:R-:W-:Y:S02]  /*3a70*/  @!P0 PRMT R32, R5, 0x5410, R6 ;  /* 0x0000541005208816 */ /* 0x000fe40000000006 */
[----:B------:R-:W-:Y:S02]  /*3a80*/  @!P0 PRMT R13, R4, 0x5410, R2 ;  /* 0x00005410040d8816 */ /* 0x000fe40000000002 */
[----:B------:R-:W1:Y:S01]  /*3a90*/  LDS.128 R4, [R64+0xc000] ;  /* 0x00c0000040047984 */ /* 0x000e620000000c00 */
        /* <DEDUP_REMOVED lines=23> */
[----:B------:R-:W-:Y:S02]  /*3c10*/  @!P0 LOP3.LUT R2, R6, 0xffff0000, RZ, 0xc0, !PT ;  /* 0xffff000006028812 */ /* 0x000fe400078ec0ff */
[----:B------:R-:W-:Y:S01]  /*3c20*/  @!P0 SHF.L.U32 R13, R35, 0x10, RZ ;  /* 0x00000010230d8819 */ /* 0x000fe200000006ff */
[----:B------:R-:W-:Y:S02]  /*3c30*/  @!P0 IMAD.MOV.U32 R5, RZ, RZ, R3 ;  /* 0x000000ffff058224 */ /* 0x000fe400078e0003 */
[C---:B------:R-:W-:Y:S01]  /*3c40*/  @!P0 IMAD.U32 R3, R12.reuse, 0x10000, RZ ;  /* 0x000100000c038824 */ /* 0x040fe200078e00ff */
[----:B------:R-:W-:Y:S01]  /*3c50*/  @!P0 LOP3.LUT R12, R12, 0xffff0000, RZ, 0xc0, !PT ;  /* 0xffff00000c0c8812 */ /* 0x000fe200078ec0ff */
[C---:B------:R-:W-:Y:S02]  /*3c60*/  @!P0 FMUL.FTZ R15, R2.reuse, R13 ;  /* 0x0000000d020f8220 */ /* 0x040fe40000410000 */
[-C--:B------:R-:W-:Y:S02]  /*3c70*/  @!P0 FMUL.FTZ R2, R2, R3.reuse ;  /* 0x0000000302028220 */ /* 0x080fe40000410000 */
[----:B------:R-:W-:Y:S01]  /*3c80*/  @!P0 FFMA.FTZ R32, R14, R3, -R15 ;  /* 0x000000030e208223 */ /* 0x000fe2000001080f */
[----:B------:R-:W-:Y:S01]  /*3c90*/  @!P0 LOP3.LUT R3, R7, 0xffff0000, RZ, 0xc0, !PT ;  /* 0xffff000007038812 */ /* 0x000fe200078ec0ff */
[----:B------:R-:W-:Y:S01]  /*3ca0*/  @!P0 FFMA.FTZ R2, R13, R14, R2 ;  /* 0x0000000e0d028223 */ /* 0x000fe20000010002 */
[----:B------:R-:W-:Y:S02]  /*3cb0*/  @!P0 LOP3.LUT R13, R35, 0xffff0000, RZ, 0xc0, !PT ;  /* 0xffff0000230d8812 */ /* 0x000fe400078ec0ff */
[----:B------:R-:W-:Y:S02]  /*3cc0*/  @!P0 SHF.L.U32 R14, R7, 0x10, RZ ;  /* 0x00000010070e8819 */ /* 0x000fe400000006ff */
[----:B------:R-:W-:Y:S01]  /*3cd0*/  @!P0 F2FP.BF16.PACK_AB R2, R2, R32 ;  /* 0x000000200202823e */ /* 0x000fe200000010ff */
[C---:B------:R-:W-:Y:S02]  /*3ce0*/  @!P0 FMUL.FTZ R15, R3.reuse, R13 ;  /* 0x0000000d030f8220 */ /* 0x040fe40000410000 */
[-C--:B------:R-:W-:Y:S02]  /*3cf0*/  @!P0 FMUL.FTZ R3, R3, R12.reuse ;  /* 0x0000000c03038220 */ /* 0x080fe40000410000 */
[----:B------:R-:W-:Y:S01]  /*3d00*/  @!P0 FFMA.FTZ R15, R14, R12, -R15 ;  /* 0x0000000c0e0f8223 */ /* 0x000fe2000001080f */
[C---:B----4-:R-:W-:Y:S01]  /*3d10*/  LEA R12, P1, R104.reuse, R52, 0x1 ;  /* 0x00000034680c7211 */ /* 0x050fe200078208ff */
[----:B------:R-:W-:Y:S02]  /*3d20*/  @!P0 FFMA.FTZ R3, R13, R14, R3 ;  /* 0x0000000e0d038223 */ /* 0x000fe40000010003 */
[----:B------:R-:W-:Y:S01]  /*3d30*/  @!P0 IMAD.MOV.U32 R6, RZ, RZ, R2 ;  /* 0x000000ffff068224 */ /* 0x000fe200078e0002 */
[----:B---3--:R-:W-:Y:S02]  /*3d40*/  LEA.HI.X R13, R104, R53, R105, 0x1, P1 ;  /* 0x00000035680d7211 */ /* 0x008fe400008f0c69 */
[----:B------:R-:W-:Y:S04]  /*3d50*/  @!P0 F2FP.BF16.PACK_AB R3, R3, R15 ;  /* 0x0000000f0303823e */ /* 0x000fe800000010ff */
[----:B------:R-:W-:Y:S05]  /*3d60*/  @!P0 MOV R7, R3 ;  /* 0x0000000300078202 */ /* 0x000fea0000000f00 */
[----:B------:R1:W-:Y:S02]  /*3d70*/  ST.E.128 [R12.64], R4 ;  /* 0x000000040c007985 */ /* 0x0003e4000c101d08 */
.L_x_1732:
[----:B------:R-:W-:Y:S05]  /*3d80*/  BSYNC B0 ;  /* 0x0000000000007941 */ /* 0x000fea0003800000 */
.L_x_1731:
        /* <DEDUP_REMOVED lines=17> */
[----:B------:R-:W-:Y:S02]  /*3ea0*/  @!P0 LOP3.LUT R24, R8, 0xffff0000, RZ, 0xc0, !PT ;  /* 0xffff000008188812 */ /* 0x000fe400078ec0ff */
        /* <DEDUP_REMOVED lines=10> */
[----:B------:R-:W-:Y:S02]  /*3f50*/  @!P0 IMAD.U32 R32, R35, 0x10000, RZ ;  /* 0x0001000023208824 */ /* 0x000fe400078e00ff */
[C---:B------:R-:W-:Y:S02]  /*3f60*/  @!P0 FMUL.FTZ R37, R5.reuse, R24 ;  /* 0x0000001805258220 */ /* 0x040fe40000410000 */
[-C--:B------:R-:W-:Y:S01]  /*3f70*/  @!P0 FMUL.FTZ R3, R5, R8.reuse ;  /* 0x0000000805038220 */ /* 0x080fe20000410000 */
[----:B------:R-:W-:Y:S01]  /*3f80*/  @!P0 LOP3.LUT R5, R15, 0xffff0000, RZ, 0xc0, !PT ;  /* 0xffff00000f058812 */ /* 0x000fe200078ec0ff */
[C---:B------:R-:W-:Y:S01]  /*3f90*/  @!P0 IMAD.U32 R7, R6.reuse, 0x10000, RZ ;  /* 0x0001000006078824 */ /* 0x040fe200078e00ff */
[----:B------:R-:W-:Y:S01]  /*3fa0*/  @!P0 LOP3.LUT R6, R6, 0xffff0000, RZ, 0xc0, !PT ;  /* 0xffff000006068812 */ /* 0x000fe200078ec0ff */
[----:B------:R-:W-:Y:S01]  /*3fb0*/  @!P0 FFMA.FTZ R37, R9, R8, -R37 ;  /* 0x0000000809258223 */ /* 0x000fe20000010825 */
[----:B------:R-:W-:Y:S01]  /*3fc0*/  @!P0 SHF.L.U32 R8, R14, 0x10, RZ ;  /* 0x000000100e088819 */ /* 0x000fe200000006ff */
[----:B------:R-:W-:Y:S01]  /*3fd0*/  @!P0 FFMA.FTZ R3, R24, R9, R3 ;  /* 0x0000000918038223 */ /* 0x000fe20000010003 */
[----:B------:R-:W-:Y:S01]  /*3fe0*/  @!P0 LOP3.LUT R9, R35, 0xffff0000, RZ, 0xc0, !PT ;  /* 0xffff000023098812 */ /* 0x000fe200078ec0ff */
[C---:B------:R-:W-:Y:S02]  /*3ff0*/  @!P0 FMUL.FTZ R24, R4.reuse, R32 ;  /* 0x0000002004188220 */ /* 0x040fe40000410000 */
[-C--:B------:R-:W-:Y:S02]  /*4000*/  @!P0 FMUL.FTZ R4, R4, R7.reuse ;  /* 0x0000000704048220 */ /* 0x080fe40000410000 */
[----:B------:R-:W-:Y:S02]  /*4010*/  @!P0 FFMA.FTZ R35, R8, R7, -R24 ;  /* 0x0000000708238223 */ /* 0x000fe40000010818 */
[----:B------:R-:W-:Y:S02]  /*4020*/  @!P0 IMAD.U32 R7, R15, 0x10000, RZ ;  /* 0x000100000f078824 */ /* 0x000fe400078e00ff */
[C---:B------:R-:W-:Y:S02]  /*4030*/  @!P0 FMUL.FTZ R24, R5.reuse, R9 ;  /* 0x0000000905188220 */ /* 0x040fe40000410000 */
[----:B------:R-:W-:Y:S02]  /*4040*/  @!P0 FMUL.FTZ R5, R5, R6 ;  /* 0x0000000605058220 */ /* 0x000fe40000410000 */
[----:B------:R-:W-:Y:S02]  /*4050*/  @!P0 FFMA.FTZ R4, R32, R8, R4 ;  /* 0x0000000820048223 */ /* 0x000fe40000010004 */
[----:B------:R-:W-:Y:S02]  /*4060*/  IMAD.SHL.U32 R8, R210, 0x8, RZ ;  /* 0x00000008d2087824 */ /* 0x000fe400078e00ff */
[----:B------:R-:W-:Y:S01]  /*4070*/  @!P0 FFMA.FTZ R24, R7, R6, -R24 ;  /* 0x0000000607188223 */ /* 0x000fe20000010818 */
[----:B------:R-:W-:Y:S01]  /*4080*/  @!P0 F2FP.BF16.PACK_AB R6, R3, R37 ;  /* 0x000000250306823e */ /* 0x000fe200000010ff */
[----:B------:R-:W-:Y:S01]  /*4090*/  @!P0 FFMA.FTZ R5, R9, R7, R5 ;  /* 0x0000000709058223 */ /* 0x000fe20000010005 */
[----:B------:R-:W-:Y:S02]  /*40a0*/  @!P0 F2FP.BF16.PACK_AB R3, R4, R35 ;  /* 0x000000230403823e */ /* 0x000fe400000010ff */
[----:B----4-:R-:W-:Y:S01]  /*40b0*/  LEA R38, P1, R8, R52, 0x1 ;  /* 0x0000003408267211 */ /* 0x010fe200078208ff */
[----:B------:R-:W-:Y:S01]  /*40c0*/  @!P0 IMAD.MOV.U32 R13, RZ, RZ, R6 ;  /* 0x000000ffff0d8224 */ /* 0x000fe200078e0006 */
[----:B------:R-:W-:Y:S01]  /*40d0*/  @!P0 F2FP.BF16.PACK_AB R7, R2, R54 ;  /* 0x000000360207823e */ /* 0x000fe200000010ff */
[----:B------:R-:W-:Y:S01]  /*40e0*/  @!P0 IMAD.MOV.U32 R14, RZ, RZ, R3 ;  /* 0x000000ffff0e8224 */ /* 0x000fe200078e0003 */
[----:B------:R-:W-:Y:S02]  /*40f0*/  @!P0 F2FP.BF16.PACK_AB R2, R5, R24 ;  /* 0x000000180502823e */ /* 0x000fe400000010ff */
[----:B---3--:R-:W-:Y:S02]  /*4100*/  LEA.HI.X.SX32 R39, R8, R53, 0x1, P1 ;  /* 0x0000003508277211 */ /* 0x008fe400008f0eff */
[----:B------:R-:W-:Y:S02]  /*4110*/  @!P0 MOV R12, R7 ;  /* 0x00000007000c8202 */ /* 0x000fe40000000f00 */
[----:B------:R-:W-:Y:S05]  /*4120*/  @!P0 MOV R15, R2 ;  /* 0x00000002000f8202 */ /* 0x000fea0000000f00 */
[----:B------:R1:W-:Y:S02]  /*4130*/  ST.E.128 [R38.64], R12 ;  /* 0x0000000c26007985 */ /* 0x0003e4000c101d08 */
.L_x_1734:
[----:B------:R-:W-:Y:S05]  /*4140*/  BSYNC B0 ;  /* 0x0000000000007941 */ /* 0x000fea0003800000 */
.L_x_1733:
[----:B------:R-:W-:Y:S01]  /*4150*/  ISETP.GE.AND P0, PT, R29, c[0x0][0x1d4], PT ;  /* 0x000075001d007a0c */ /* 0x000fe20003f06270 */
[----:B------:R-:W-:Y:S01]  /*4160*/  @!UPT UIADD3 URZ, URZ, URZ, URZ ;  /* 0x0000003f3f3ff290 */ /* 0x000fe2000fffe03f */
[----:B------:R-:W-:Y:S11]  /*4170*/  BSSY B0, `(.L_x_1735) ;  /* 0x000003b000007945 */ /* 0x000ff60003800000 */
[----:B------:R-:W-:-:S05]  /*4180*/  @P0 BRA `(.L_x_1736) ;  /* 0x0000039000000947 */ /* 0x000fca0003800000 */
[----:B-1----:R-:W1:Y:S01]  /*4190*/  LDS.128 R12, [R64+0xe000] ;  /* 0x00e00000400c7984 */ /* 0x002e620000000c00 */
[----:B------:R-:W-:Y:S02]  /*41a0*/  IMAD.SHL.U32 R4, R209, 0x8, RZ ;  /* 0x00000008d1047824 */ /* 0x000fe400078e00ff */
[----:B----4-:R-:W-:Y:S02]  /*41b0*/  IMAD.MOV.U32 R2, RZ, RZ, R52 ;  /* 0x000000ffff027224 */ /* 0x010fe400078e0034 */
[----:B---3--:R-:W-:Y:S03]  /*41c0*/  IMAD.MOV.U32 R3, RZ, RZ, R53 ;  /* 0x000000ffff037224 */ /* 0x008fe600078e0035 */
[C---:B------:R-:W-:Y:S04]  /*41d0*/  LEA R38, P0, R4.reuse, R2, 0x1 ;  /* 0x0000000204267211 */ /* 0x040fe800078008ff */
[----:B------:R-:W-:Y:S02]  /*41e0*/  LEA.HI.X.SX32 R39, R4, R3, 0x1, P0 ;  /* 0x0000000304277211 */ /* 0x000fe400000f0eff */
[----:B------:R-:W-:Y:S11]  /*41f0*/  ISETP.GE.AND P0, PT, R111, c[0x0][0x27c], PT ;  /* 0x00009f006f007a0c */ /* 0x000ff60003f06270 */
[----:B------:R-:W-:Y:S02]  /*4200*/  @!UPT UIADD3 URZ, URZ, URZ, URZ ;  /* 0x0000003f3f3ff290 */ /* 0x000fe4000fffe03f */
[----:B------:R-:W-:Y:S02]  /*4210*/  @!P0 SHF.R.U64 R5, R40, 0x10, R41 ;  /* 0x0000001028058819 */ /* 0x000fe40000001229 */
[--C-:B------:R-:W-:Y:S02]  /*4220*/  @!P0 SHF.R.U64 R2, R16, 0x10, R17.reuse ;  /* 0x0000001010028819 */ /* 0x100fe40000001211 */
[----:B------:R-:W-:Y:S02]  /*4230*/  @!P0 SHF.R.U32.HI R3, RZ, 0x10, R17 ;  /* 0x00000010ff038819 */ /* 0x000fe40000011611 */
[----:B------:R-:W-:Y:S02]  /*4240*/  @!P0 PRMT R5, R48, 0x5410, R5 ;  /* 0x0000541030058816 */ /* 0x000fe40000000005 */
[C---:B------:R-:W-:Y:S02]  /*4250*/  @!P0 PRMT R2, R25.reuse, 0x5432, R2 ;  /* 0x0000543219028816 */ /* 0x040fe40000000002 */
[----:B------:R-:W-:Y:S02]  /*4260*/  @!P0 SHF.R.U32.HI R4, RZ, 0x10, R41 ;  /* 0x00000010ff048819 */ /* 0x000fe40000011629 */
[----:B------:R-:W-:Y:S01]  /*4270*/  @!P0 PRMT R6, R25, 0x5410, R3 ;  /* 0x0000541019068816 */ /* 0x000fe20000000003 */
[----:B------:R-:W-:Y:S01]  /*4280*/  @!P0 IMAD.U32 R7, R2, 0x10000, RZ ;  /* 0x0001000002078824 */ /* 0x000fe200078e00ff */
[C---:B-1----:R-:W-:Y:S01]  /*4290*/  @!P0 LOP3.LUT R3, R12.reuse, 0xffff0000, RZ, 0xc0, !PT ;  /* 0xffff00000c038812 */ /* 0x042fe200078ec0ff */
[----:B------:R-:W-:Y:S01]  /*42a0*/  @!P0 IMAD.U32 R9, R12, 0x10000, RZ ;  /* 0x000100000c098824 */ /* 0x000fe200078e00ff */
[----:B------:R-:W-:Y:S02]  /*42b0*/  @!P0 SHF.L.U32 R8, R5, 0x10, RZ ;  /* 0x0000001005088819 */ /* 0x000fe400000006ff */
[----:B------:R-:W-:Y:S02]  /*42c0*/  @!P0 PRMT R24, R48, 0x5432, R4 ;  /* 0x0000543230188816 */ /* 0x000fe40000000004 */
[----:B------:R-:W-:Y:S01]  /*42d0*/  @!P0 LOP3.LUT R4, R13, 0xffff0000, RZ, 0xc0, !PT ;  /* 0xffff00000d048812 */ /* 0x000fe200078ec0ff */
[----:B------:R-:W-:Y:S01]  /*42e0*/  @!P0 FMUL.FTZ R25, R3, R8 ;  /* 0x0000000803198220 */ /* 0x000fe20000410000 */
[----:B------:R-:W-:Y:S02]  /*42f0*/  @!P0 LOP3.LUT R16, R5, 0xffff0000, RZ, 0xc0, !PT ;  /* 0xffff000005108812 */ /* 0x000fe400078ec0ff */
[----:B------:R-:W-:Y:S01]  /*4300*/  @!P0 LOP3.LUT R5, R2, 0xffff0000, RZ, 0xc0, !PT ;  /* 0xffff000002058812 */ /* 0x000fe200078ec0ff */
[-C--:B------:R-:W-:Y:S01]  /*4310*/  @!P0 FMUL.FTZ R2, R3, R7.reuse ;  /* 0x0000000703028220 */ /* 0x080fe20000410000 */
[----:B------:R-:W-:Y:S01]  /*4320*/  @!P0 SHF.L.U32 R17, R13, 0x10, RZ ;  /* 0x000000100d118819 */ /* 0x000fe200000006ff */
        /* <DEDUP_REMOVED lines=10> */
[C---:B------:R-:W-:Y:S01]  /*43d0*/  @!P0 LOP3.LUT R5, R15.reuse, 0xffff0000, RZ, 0xc0, !PT ;  /* 0xffff00000f058812 */ /* 0x040fe200078ec0ff */
        /* <DEDUP_REMOVED lines=20> */
.L_x_1736:
[----:B------:R-:W-:Y:S05]  /*4520*/  BSYNC B0 ;  /* 0x0000000000007941 */ /* 0x000fea0003800000 */
.L_x_1735:
        /* <DEDUP_REMOVED lines=10> */
[--C-:B------:R-:W-:Y:S02]  /*45d0*/  @!P0 SHF.R.U64 R2, R18, 0x10, R19.reuse ;  /* 0x0000001012028819 */ /* 0x100fe40000001213 */
[----:B------:R-:W-:Y:S02]  /*45e0*/  @!P0 SHF.R.U32.HI R3, RZ, 0x10, R19 ;  /* 0x00000010ff038819 */ /* 0x000fe40000011613 */
[----:B------:R-:W-:Y:S02]  /*45f0*/  @!P0 PRMT R5, R49, 0x5410, R5 ;  /* 0x0000541031058816 */ /* 0x000fe40000000005 */
[C---:B------:R-:W-:Y:S02]  /*4600*/  @!P0 PRMT R2, R26.reuse, 0x5432, R2 ;  /* 0x000054321a028816 */ /* 0x040fe40000000002 */
[----:B------:R-:W-:Y:S01]  /*4610*/  @!P0 SHF.R.U32.HI R4, RZ, 0x10, R43 ;  /* 0x00000010ff048819 */ /* 0x000fe2000001162b */
[----:B------:R-:W-:Y:S01]  /*4620*/  @!P0 IMAD.U32 R8, R5, 0x10000, RZ ;  /* 0x0001000005088824 */ /* 0x000fe200078e00ff */
[----:B------:R-:W-:Y:S01]  /*4630*/  @!P0 PRMT R6, R26, 0x5410, R3 ;  /* 0x000054101a068816 */ /* 0x000fe20000000003 */
[C---:B------:R-:W-:Y:S01]  /*4640*/  @!P0 IMAD.U32 R7, R2.reuse, 0x10000, RZ ;  /* 0x0001000002078824 */ /* 0x040fe200078e00ff */
[----:B------:R-:W-:Y:S02]  /*4650*/  @!P0 PRMT R18, R49, 0x5432, R4 ;  /* 0x0000543231128816 */ /* 0x000fe40000000004 */
        /* <DEDUP_REMOVED lines=24> */
[-C--:B------:R-:W-:Y:S02]  /*47e0*/  @!P0 FMUL.FTZ R5, R5, R6.reuse ;  /* 0x0000000605058220 */ /* 0x080fe40000410000 */
        /* <DEDUP_REMOVED lines=14> */
.L_x_1738:
[----:B------:R-:W-:Y:S05]  /*48d0*/  BSYNC B0 ;  /* 0x0000000000007941 */ /* 0x000fea0003800000 */
.L_x_1737:
        /* <DEDUP_REMOVED lines=13> */
[----:B------:R-:W-:Y:S02]  /*49b0*/  @!P0 PRMT R2, R27, 0x5432, R2 ;  /* 0x000054321b028816 */ /* 0x000fe40000000002 */
[----:B------:R-:W-:Y:S01]  /*49c0*/  @!P0 SHF.R.U32.HI R4, RZ, 0x10, R45 ;  /* 0x00000010ff048819 */ /* 0x000fe2000001162d */
[----:B------:R-:W-:Y:S01]  /*49d0*/  @!P0 IMAD.U32 R8, R5, 0x10000, RZ ;  /* 0x0001000005088824 */ /* 0x000fe200078e00ff */
[----:B------:R-:W-:Y:S01]  /*49e0*/  @!P0 PRMT R6, R27, 0x5410, R3 ;  /* 0x000054101b068816 */ /* 0x000fe20000000003 */
[----:B------:R-:W-:Y:S01]  /*49f0*/  @!P0 IMAD.U32 R7, R2, 0x10000, RZ ;  /* 0x0001000002078824 */ /* 0x000fe200078e00ff */
        /* <DEDUP_REMOVED lines=40> */
.L_x_1740:
[----:B------:R-:W-:Y:S05]  /*4c80*/  BSYNC B0 ;  /* 0x0000000000007941 */ /* 0x000fea0003800000 */
.L_x_1739:
        /* <DEDUP_REMOVED lines=56> */
[----:B------:R1:W-:Y:S01]  /*5010*/  ST.E.128 [R24.64], R12 ;  /* 0x0000000c18007985 */ /* 0x0003e2000c101d08 */
[----:B------:R-:W-:-:S05]  /*5020*/  BRA `(.L_x_1730) ;  /* 0x0000207000007947 */ /* 0x000fca0003800000 */
.L_x_1727:
[----:B------:R-:W-:Y:S01]  /*5030*/  ISETP.GE.AND P1, PT, R206, R67, PT ;  /* 0x00000043ce00720c */ /* 0x000fe20003f26270 */
[----:B------:R-:W-:Y:S01]  /*5040*/  BSSY B0, `(.L_x_1741) ;  /* 0x000002e000007945 */ /* 0x000fe20003800000 */
[----:B------:R-:W-:Y:S01]  /*5050*/  CS2R R26, SRZ ;  /* 0x00000000001a7805 */ /* 0x000fe2000001ff00 */
[----:B------:R-:W-:Y:S01]  /*5060*/  CS2R R24, SRZ ;  /* 0x0000000000187805 */ /* 0x000fe2000001ff00 */
[----:B------:R-:W-:Y:S01]  /*5070*/  CS2R R18, SRZ ;  /* 0x0000000000127805 */ /* 0x000fe2000001ff00 */
[----:B------:R-:W-:Y:S01]  /*5080*/  CS2R R16, SRZ ;  /* 0x0000000000107805 */ /* 0x000fe2000001ff00 */
[----:B-1----:R-:W-:Y:S01]  /*5090*/  CS2R R6, SRZ ;  /* 0x0000000000067805 */ /* 0x002fe2000001ff00 */
        /* <DEDUP_REMOVED lines=40> */
.L_x_1742:
[----:B------:R-:W-:Y:S05]  /*5320*/  BSYNC B0 ;  /* 0x0000000000007941 */ /* 0x000fea0003800000 */
.L_x_1741:
[----:B------:R2:W3:Y:S04]  /*5330*/  SHFL.IDX PT, R61, R35, RZ, 0x1c1f ;  /* 0x001c1fff233d7589 */ /* 0x0004e800000e0000 */
[----:B------:R2:W4:Y:S01]  /*5340*/  SHFL.IDX PT, R60, R37, RZ, 0x1c1f ;  /* 0x001c1fff253c7589 */ /* 0x00052200000e0000 */
[----:B------:R-:W-:-:S05]  /*5350*/  @P1 BRA `(.L_x_1730) ;  /* 0x00001d4000001947 */ /* 0x000fca0003800000 */
[----:B-1---5:R-:W-:Y:S01]  /*5360*/  MOV R2, R25 ;  /* 0x0000001900027202 */ /* 0x022fe20000000f00 */
[----:B------:R-:W-:Y:S01]  /*5370*/  IMAD.MOV.U32 R9, RZ, RZ, R26 ;  /* 0x000000ffff097224 */ /* 0x000fe200078e001a */
[----:B------:R-:W-:Y:S01]  /*5380*/  ISETP.GE.AND P0, PT, R104, c[0x0][0x1d4], PT ;  /* 0x0000750068007a0c */ /* 0x000fe20003f06270 */
[----:B------:R-:W-:Y:S01]  /*5390*/  IMAD.MOV.U32 R8, RZ, RZ, R27 ;  /* 0x000000ffff087224 */ /* 0x000fe200078e001b */
[----:B------:R-:W-:Y:S01]  /*53a0*/  IADD3 R119, -R122, c[0x0][0x1d4], RZ ;  /* 0x000075007a777a10 */ /* 0x000fe20007ffe1ff */
[----:B------:R-:W-:Y:S01]  /*53b0*/  IMAD.MOV.U32 R3, RZ, RZ, R24 ;  /* 0x000000ffff037224 */ /* 0x000fe200078e0018 */
[----:B------:R-:W-:Y:S01]  /*53c0*/  BSSY B0, `(.L_x_1743) ;  /* 0x0000099000007945 */ /* 0x000fe20003800000 */
[----:B------:R-:W-:Y:S01]  /*53d0*/  IMAD R59, R34, 0x3000, RZ ;  /* 0x00003000223b7824 */ /* 0x000fe200078e02ff */
        /* <DEDUP_REMOVED lines=18> */
[----:B------:R-:W-:Y:S02]  /*5500*/  PRMT R56, R9, 0x5410, R8 ;  /* 0x0000541009387816 */ /* 0x000fe40000000008 */
[----:B------:R-:W-:Y:S01]  /*5510*/  PRMT R55, R3, 0x5410, R2 ;  /* 0x0000541003377816 */ /* 0x000fe20000000002 */
[----:B------:R-:W-:-:S05]  /*5520*/  @P0 BRA `(.L_x_1744) ;  /* 0x0000082000000947 */ /* 0x000fca0003800000 */
[----:B------:R-:W-:Y:S01]  /*5530*/  LOP3.LUT P2, RZ, R196, 0x1, RZ, 0xc0, !PT ;  /* 0x00000001c4ff7812 */ /* 0x000fe2000784c0ff */
[----:B------:R-:W-:Y:S01]  /*5540*/  IMAD.MOV.U32 R53, RZ, RZ, R15 ;  /* 0x000000ffff357224 */ /* 0x000fe200078e000f */
[----:B------:R-:W-:Y:S01]  /*5550*/  ISETP.GE.AND P0, PT, R104, c[0x0][0x27c], PT ;  /* 0x00009f0068007a0c */ /* 0x000fe20003f06270 */
[----:B------:R-:W-:Y:S01]  /*5560*/  IMAD.MOV.U32 R21, RZ, RZ, R12 ;  /* 0x000000ffff157224 */ /* 0x000fe200078e000c */
[----:B------:R-:W-:Y:S01]  /*5570*/  SEL R2, R122, R119, !P2 ;  /* 0x000000777a027207 */ /* 0x000fe20005000000 */
[----:B--2---:R-:W-:Y:S02]  /*5580*/  IMAD.MOV.U32 R35, RZ, RZ, R14 ;  /* 0x000000ffff237224 */ /* 0x004fe400078e000e */
        /* <DEDUP_REMOVED lines=10> */
[----:B------:R-:W-:Y:S02]  /*5630*/  LEA.HI R3, R3, R2, RZ, 0x3 ;  /* 0x0000000203037211 */ /* 0x000fe400078f18ff */
[----:B------:R-:W-:Y:S02]  /*5640*/  @!P0 SHF.R.U32.HI R52, RZ, 0x10, R15 ;  /* 0x00000010ff348819 */ /* 0x000fe4000001160f */
[----:B------:R-:W-:Y:S01]  /*5650*/  @!P0 PRMT R54, R21, 0x5410, R12 ;  /* 0x0000541015368816 */ /* 0x000fe2000000000c */
[----:B------:R-:W-:Y:S01]  /*5660*/  IMAD.SHL.U32 R3, R3, 0x200, RZ ;  /* 0x0000020003037824 */ /* 0x000fe200078e00ff */
[----:B------:R-:W-:Y:S02]  /*5670*/  LOP3.LUT R8, R208, 0x38, R62, 0xf8, !PT ;  /* 0x00000038d0087812 */ /* 0x000fe400078ef83e */
[----:B------:R-:W-:Y:S02]  /*5680*/  MOV R2, R4 ;  /* 0x0000000400027202 */ /* 0x000fe40000000f00 */
[----:B------:R-:W-:Y:S02]  /*5690*/  LOP3.LUT R13, R8, R147, RZ, 0x3c, !PT ;  /* 0x00000093080d7212 */ /* 0x000fe400078e3cff */
[----:B------:R-:W-:Y:S02]  /*56a0*/  LOP3.LUT R9, R3, 0x7ffff000, RZ, 0xc0, !PT ;  /* 0x7ffff00003097812 */ /* 0x000fe400078ec0ff */
[----:B------:R-:W-:Y:S02]  /*56b0*/  @!P0 SHF.R.U64 R3, R4, 0x10, R5 ;  /* 0x0000001004038819 */ /* 0x000fe40000001205 */
[----:B------:R-:W-:Y:S01]  /*56c0*/  IADD3 R4, R13, R9, R148 ;  /* 0x000000090d047210 */ /* 0x000fe20007ffe094 */
[----:B------:R-:W-:Y:S01]  /*56d0*/  IMAD.MOV.U32 R9, RZ, RZ, R7 ;  /* 0x000000ffff097224 */ /* 0x000fe200078e0007 */
[----:B------:R-:W-:Y:S02]  /*56e0*/  IADD3 R13, R117, R59, RZ ;  /* 0x0000003b750d7210 */ /* 0x000fe40007ffe0ff */
[----:B------:R-:W-:Y:S01]  /*56f0*/  @!P0 SHF.R.U32.HI R8, RZ, 0x10, R5 ;  /* 0x00000010ff088819 */ /* 0x000fe20000011605 */
[----:B------:R-:W-:Y:S01]  /*5700*/  IMAD.IADD R4, R59, 0x1, R4 ;  /* 0x000000013b047824 */ /* 0x000fe200078e0204 */
[----:B------:R-:W-:Y:S01]  /*5710*/  @!P0 PRMT R38, R39, 0x5410, R38 ;  /* 0x0000541027268816 */ /* 0x000fe20000000026 */
[----:B------:R-:W-:Y:S01]  /*5720*/  IMAD.MOV.U32 R5, RZ, RZ, R6 ;  /* 0x000000ffff057224 */ /* 0x000fe200078e0006 */
[--C-:B------:R-:W-:Y:S02]  /*5730*/  @!P0 SHF.R.U64 R6, R6, 0x10, R7.reuse ;  /* 0x0000001006068819 */ /* 0x100fe40000001207 */
[----:B------:R-:W-:Y:S02]  /*5740*/  SHF.L.U32 R14, R4, 0x1, RZ ;  /* 0x00000001040e7819 */ /* 0x000fe400000006ff */
[----:B------:R-:W-:Y:S02]  /*5750*/  @!P0 SHF.R.U32.HI R4, RZ, 0x10, R7 ;  /* 0x00000010ff048819 */ /* 0x000fe40000011607 */
[----:B------:R-:W-:Y:S01]  /*5760*/  @!P0 PRMT R7, R2, 0x5410, R3 ;  /* 0x0000541002078816 */ /* 0x000fe20000000003 */
[----:B------:R-:W-:Y:S01]  /*5770*/  IMAD.SHL.U32 R2, R13, 0x2, RZ ;  /* 0x000000020d027824 */ /* 0x000fe200078e00ff */
[----:B------:R-:W-:Y:S01]  /*5780*/  @!P0 PRMT R8, R20, 0x5410, R8 ;  /* 0x0000541014088816 */ /* 0x000fe20000000008 */
[----:B------:R-:W1:Y:S01]  /*5790*/  LDS.128 R12, [R14+0xc100] ;  /* 0x00c100000e0c7984 */ /* 0x000e620000000c00 */
[----:B------:R-:W-:Y:S02]  /*57a0*/  @!P0 SHF.L.U32 R3, R7, 0x10, RZ ;  /* 0x0000001007038819 */ /* 0x000fe400000006ff */
[----:B------:R-:W-:Y:S01]  /*57b0*/  @!P0 PRMT R20, R5, 0x5410, R6 ;  /* 0x0000541005148816 */ /* 0x000fe20000000006 */
[----:B------:R-:W-:Y:S01]  /*57c0*/  @!P0 IMAD.U32 R5, R54, 0x10000, RZ ;  /* 0x0001000036058824 */ /* 0x000fe200078e00ff */
[----:B------:R-:W-:Y:S02]  /*57d0*/  @!P0 PRMT R21, R9, 0x5410, R4 ;  /* 0x0000541009158816 */ /* 0x000fe40000000004 */
[----:B------:R-:W-:Y:S01]  /*57e0*/  @!P0 PRMT R35, R35, 0x5410, R37 ;  /* 0x0000541023238816 */ /* 0x000fe20000000025 */
[----:B------:R1:W2:Y:S01]  /*57f0*/  LDS.128 R40, [R2+0xc100] ;  /* 0x00c1000002287984 */ /* 0x0002a20000000c00 */
[----:B------:R-:W-:Y:S01]  /*5800*/  @!P0 PRMT R37, R53, 0x5410, R52 ;  /* 0x0000541035258816 */ /* 0x000fe20000000034 */
[----:B-1----:R-:W-:Y:S04]  /*5810*/  @!P0 IMAD.U32 R2, R12, 0x10000, RZ ;  /* 0x000100000c028824 */ /* 0x002fe800078e00ff */
[C---:B------:R-:W-:Y:S02]  /*5820*/  @!P0 FMUL.FTZ R6, R2.reuse, R5 ;  /* 0x0000000502068220 */ /* 0x040fe40000410000 */
[-C--:B------:R-:W-:Y:S02]  /*5830*/  @!P0 FMUL.FTZ R2, R2, R3.reuse ;  /* 0x0000000302028220 */ /* 0x080fe40000410000 */
[----:B--2---:R-:W-:Y:S04]  /*5840*/  @!P0 IMAD.U32 R4, R40, 0x10000, RZ ;  /* 0x0001000028048824 */ /* 0x004fe800078e00ff */
        /* <DEDUP_REMOVED lines=8> */
[----:B------:R-:W-:Y:S02]  /*58d0*/  @!P0 FFMA.FTZ R7, R6, R4, -R7 ;  /* 0x0000000406078223 */ /* 0x000fe40000010807 */
[----:B------:R-:W-:Y:S01]  /*58e0*/  @!P0 FFMA.FTZ R3, R5, R6, R3 ;  /* 0x0000000605038223 */ /* 0x000fe20000010003 */
[----:B------:R-:W-:Y:S01]  /*58f0*/  @!P0 SHF.L.U32 R5, R8, 0x10, RZ ;  /* 0x0000001008058819 */ /* 0x000fe200000006ff */
[----:B------:R-:W-:Y:S01]  /*5900*/  @!P0 IMAD.U32 R6, R38, 0x10000, RZ ;  /* 0x0001000026068824 */ /* 0x000fe200078e00ff */
[----:B------:R-:W-:Y:S01]  /*5910*/  @!P0 F2FP.BF16.PACK_AB R9, R7, R9 ;  /* 0x000000090709823e */ /* 0x000fe200000010ff */
        /* <DEDUP_REMOVED lines=10> */
[----:B------:R-:W-:Y:S01]  /*59c0*/  @!P0 IMAD.U32 R9, R42, 0x10000, RZ ;  /* 0x000100002a098824 */ /* 0x000fe200078e00ff */
[----:B------:R-:W-:Y:S01]  /*59d0*/  @!P0 LOP3.LUT R8, R41, 0xffff0000, RZ, 0xc0, !PT ;  /* 0xffff000029088812 */ /* 0x000fe200078ec0ff */
[C---:B------:R-:W-:Y:S02]  /*59e0*/  @!P0 FMUL.FTZ R38, R5.reuse, R7 ;  /* 0x0000000705268220 */ /* 0x040fe40000410000 */
[-C--:B------:R-:W-:Y:S02]  /*59f0*/  @!P0 FMUL.FTZ R5, R5, R6.reuse ;  /* 0x0000000605058220 */ /* 0x080fe40000410000 */
[----:B------:R-:W-:Y:S02]  /*5a00*/  @!P0 FFMA.FTZ R38, R8, R6, -R38 ;  /* 0x0000000608268223 */ /* 0x000fe40000010826 */
[----:B------:R-:W-:Y:S01]  /*5a10*/  @!P0 FFMA.FTZ R5, R7, R8, R5 ;  /* 0x0000000807058223 */ /* 0x000fe20000010005 */
[----:B------:R-:W-:Y:S01]  /*5a20*/  @!P0 SHF.L.U32 R8, R35, 0x10, RZ ;  /* 0x0000001023088819 */ /* 0x000fe200000006ff */
[----:B------:R-:W-:Y:S01]  /*5a30*/  @!P0 IMAD.U32 R7, R20, 0x10000, RZ ;  /* 0x0001000014078824 */ /* 0x000fe200078e00ff */
[----:B------:R-:W-:Y:S02]  /*5a40*/  @!P0 F2FP.BF16.PACK_AB R6, R38, R39 ;  /* 0x000000272606823e */ /* 0x000fe400000010ff */
[----:B------:R-:W-:Y:S03]  /*5a50*/  @!P0 F2FP.BF16.PACK_AB R4, R5, R4 ;  /* 0x000000040504823e */ /* 0x000fe600000010ff */
[----:B------:R-:W-:Y:S02]  /*5a60*/  @!P0 IMAD.MOV.U32 R41, RZ, RZ, R6 ;  /* 0x000000ffff298224 */ /* 0x000fe400078e0006 */
[----:B------:R-:W-:Y:S02]  /*5a70*/  @!P0 IMAD.U32 R6, R14, 0x10000, RZ ;  /* 0x000100000e068824 */ /* 0x000fe400078e00ff */
[----:B------:R-:W-:Y:S02]  /*5a80*/  @!P0 IMAD.MOV.U32 R13, RZ, RZ, R4 ;  /* 0x000000ffff0d8224 */ /* 0x000fe400078e0004 */
        /* <DEDUP_REMOVED lines=16> */
[----:B------:R-:W-:Y:S01]  /*5b90*/  @!P0 IMAD.U32 R35, R43, 0x10000, RZ ;  /* 0x000100002b238824 */ /* 0x000fe200078e00ff */
[----:B------:R-:W-:Y:S01]  /*5ba0*/  @!P0 MOV R42, R38 ;  /* 0x00000026002a8202 */ /* 0x000fe20000000f00 */
        /* <DEDUP_REMOVED lines=16> */
[----:B------:R-:W-:Y:S02]  /*5cb0*/  @!P0 F2FP.BF16.PACK_AB R2, R9, R8 ;  /* 0x000000080902823e */ /* 0x000fe400000010ff */
[----:B------:R-:W-:Y:S01]  /*5cc0*/  @!P0 MOV R14, R3 ;  /* 0x00000003000e8202 */ /* 0x000fe20000000f00 */
        /* <DEDUP_REMOVED lines=8> */
.L_x_1744:
[----:B------:R-:W-:Y:S05]  /*5d50*/  BSYNC B0 ;  /* 0x0000000000007941 */ /* 0x000fea0003800000 */
.L_x_1743:
[----:B------:R-:W-:Y:S01]  /*5d60*/  ISETP.GE.AND P0, PT, R30, c[0x0][0x1d4], PT ;  /* 0x000075001e007a0c */ /* 0x000fe20003f06270 */
[----:B------:R-:W-:Y:S01]  /*5d70*/  @!UPT UIADD3 URZ, URZ, URZ, URZ ;  /* 0x0000003f3f3ff290 */ /* 0x000fe2000fffe03f */
[----:B------:R-:W-:Y:S11]  /*5d80*/  BSSY B0, `(.L_x_1745) ;  /* 0x000007c000007945 */ /* 0x000ff60003800000 */
[----:B------:R-:W-:-:S05]  /*5d90*/  @P0 BRA `(.L_x_1746) ;  /* 0x000007a000000947 */ /* 0x000fca0003800000 */
[----:B------:R-:W-:Y:S02]  /*5da0*/  LOP3.LUT P1, RZ, R196, 0x2, RZ, 0xc0, !PT ;  /* 0x00000002c4ff7812 */ /* 0x000fe4000782c0ff */
[----:B------:R-:W-:Y:S02]  /*5db0*/  ISETP.GE.AND P0, PT, R30, c[0x0][0x27c], PT ;  /* 0x00009f001e007a0c */ /* 0x000fe40003f06270 */
[----:B-1----:R-:W-:Y:S04]  /*5dc0*/  SEL R2, R122, R119, !P1 ;  /* 0x000000777a027207 */ /* 0x002fe80004800000 */
[----:B------:R-:W-:Y:S04]  /*5dd0*/  SHF.R.S32.HI R3, RZ, 0x1f, R2 ;  /* 0x0000001fff037819 */ /* 0x000fe80000011402 */
[----:B------:R-:W-:Y:S03]  /*5de0*/  LEA.HI R2, R3, R2, RZ, 0x4 ;  /* 0x0000000203027211 */ /* 0x000fe600078f20ff */
[----:B------:R-:W-:Y:S02]  /*5df0*/  @!P0 SHF.R.U64 R6, R44, 0x10, R45 ;  /* 0x000000102c068819 */ /* 0x000fe4000000122d */
[----:B------:R-:W-:Y:S02]  /*5e00*/  LEA.HI.SX32 R2, R2, R101, 0x1c ;  /* 0x0000006502027211 */ /* 0x000fe400078fe2ff */
[----:B------:R-:W-:Y:S02]  /*5e10*/  @!P0 SHF.R.U64 R4, R16, 0x10, R17 ;  /* 0x0000001010048819 */ /* 0x000fe40000001211 */
[----:B------:R-:W-:Y:S01]  /*5e20*/  SHF.R.S32.HI R3, RZ, 0x1f, R2 ;  /* 0x0000001fff037819 */ /* 0x000fe20000011402 */
[----:B--2---:R-:W-:Y:S01]  /*5e30*/  IMAD.SHL.U32 R35, R2, 0x8, RZ ;  /* 0x0000000802237824 */ /* 0x004fe200078e00ff */
[----:B------:R-:W-:Y:S02]  /*5e40*/  @!P0 SHF.R.U32.HI R8, RZ, 0x10, R45 ;  /* 0x00000010ff088819 */ /* 0x000fe4000001162d */
[----:B------:R-:W-:Y:S02]  /*5e50*/  LEA.HI R2, R3, R2, RZ, 0x3 ;  /* 0x0000000203027211 */ /* 0x000fe400078f18ff */
[----:B------:R-:W-:Y:S02]  /*5e60*/  @!P0 SHF.R.U64 R5, R18, 0x10, R19 ;  /* 0x0000001012058819 */ /* 0x000fe40000001213 */
[----:B------:R-:W-:Y:S01]  /*5e70*/  @!P0 PRMT R18, R55, 0x5410, R6 ;  /* 0x0000541037128816 */ /* 0x000fe20000000006 */
[----:B------:R-:W-:Y:S01]  /*5e80*/  IMAD.SHL.U32 R2, R2, 0x200, RZ ;  /* 0x0000020002027824 */ /* 0x000fe200078e00ff */
[----:B------:R-:W-:Y:S02]  /*5e90*/  LOP3.LUT R3, R208, 0x38, R35, 0xf8, !PT ;  /* 0x00000038d0037812 */ /* 0x000fe400078ef823 */
[----:B------:R-:W-:Y:S02]  /*5ea0*/  @!P0 PRMT R4, R22, 0x5432, R4 ;  /* 0x0000543216048816 */ /* 0x000fe40000000004 */
[----:B------:R-:W-:Y:S02]  /*5eb0*/  LOP3.LUT R3, R3, R147, RZ, 0x3c, !PT ;  /* 0x0000009303037212 */ /* 0x000fe400078e3cff */
[----:B------:R-:W-:Y:S02]  /*5ec0*/  LOP3.LUT R2, R2, 0x7ffff000, RZ, 0xc0, !PT ;  /* 0x7ffff00002027812 */ /* 0x000fe400078ec0ff */
[----:B------:R-:W-:Y:S02]  /*5ed0*/  @!P0 SHF.R.U32.HI R7, RZ, 0x10, R47 ;  /* 0x00000010ff078819 */ /* 0x000fe4000001162f */
[----:B------:R-:W-:Y:S01]  /*5ee0*/  IADD3 R2, R3, R2, R148 ;  /* 0x0000000203027210 */ /* 0x000fe20007ffe094 */
[----:B------:R-:W-:Y:S01]  /*5ef0*/  IMAD.IADD R3, R116, 0x1, R59 ;  /* 0x0000000174037824 */ /* 0x000fe200078e023b */
[----:B------:R-:W-:Y:S02]  /*5f00*/  @!P0 SHF.R.U64 R9, R46, 0x10, R47 ;  /* 0x000000102e098819 */ /* 0x000fe4000000122f */
[C---:B------:R-:W-:Y:S01]  /*5f10*/  @!P0 PRMT R20, R56.reuse, 0x5432, R7 ;  /* 0x0000543238148816 */ /* 0x040fe20000000007 */
[----:B------:R-:W-:Y:S01]  /*5f20*/  IMAD.IADD R2, R59, 0x1, R2 ;  /* 0x000000013b027824 */ /* 0x000fe200078e0202 */
[----:B------:R-:W-:Y:S01]  /*5f30*/  @!P0 PRMT R21, R56, 0x5410, R9 ;  /* 0x0000541038158816 */ /* 0x000fe20000000009 */
[----:B------:R-:W-:Y:S01]  /*5f40*/  IMAD.SHL.U32 R3, R3, 0x2, RZ ;  /* 0x0000000203037824 */ /* 0x000fe200078e00ff */
[----:B------:R-:W-:Y:S01]  /*5f50*/  @!P0 PRMT R16, R23, 0x5410, R5 ;  /* 0x0000541017108816 */ /* 0x000fe20000000005 */
[----:B------:R-:W-:Y:S01]  /*5f60*/  IMAD.SHL.U32 R2, R2, 0x2, RZ ;  /* 0x0000000202027824 */ /* 0x000fe200078e00ff */
[C---:B------:R-:W-:Y:S01]  /*5f70*/  @!P0 LOP3.LUT R5, R4.reuse, 0xffff0000, RZ, 0xc0, !PT ;  /* 0xffff000004058812 */ /* 0x040fe200078ec0ff */
[----:B------:R-:W-:Y:S01]  /*5f80*/  @!P0 IMAD.U32 R7, R4, 0x10000, RZ ;  /* 0x0001000004078824 */ /* 0x000fe200078e00ff */
[----:B------:R1:W2:Y:S08]  /*5f90*/  LDS.128 R40, [R3+0xc100] ;  /* 0x00c1000003287984 */ /* 0x0002b00000000c00 */
[----:B------:R5:W4:Y:S01]  /*5fa0*/  LDS.128 R12, [R2+0xc100] ;  /* 0x00c10000020c7984 */ /* 0x000b220000000c00 */
[----:B-1----:R-:W-:Y:S02]  /*5fb0*/  @!P0 SHF.R.U32.HI R3, RZ, 0x10, R19 ;  /* 0x00000010ff038819 */ /* 0x002fe40000011613 */
[----:B------:R-:W-:Y:S02]  /*5fc0*/  @!P0 PRMT R19, R55, 0x5432, R8 ;  /* 0x0000543237138816 */ /* 0x000fe40000000008 */
[C---:B------:R-:W-:Y:S02]  /*5fd0*/  @!P0 SHF.L.U32 R8, R18.reuse, 0x10, RZ ;  /* 0x0000001012088819 */ /* 0x040fe400000006ff */
[----:B------:R-:W-:Y:S02]  /*5fe0*/  @!P0 PRMT R9, R23, 0x5432, R3 ;  /* 0x0000543217098816 */ /* 0x000fe40000000003 */
[----:B-----5:R-:W-:Y:S02]  /*5ff0*/  @!P0 SHF.R.U32.HI R2, RZ, 0x10, R17 ;  /* 0x00000010ff028819 */ /* 0x020fe40000011611 */
[----:B------:R-:W-:Y:S02]  /*6000*/  @!P0 LOP3.LUT R18, R18, 0xffff0000, RZ, 0xc0, !PT ;  /* 0xffff000012128812 */ /* 0x000fe400078ec0ff */
[----:B------:R-:W-:Y:S01]  /*6010*/  @!P0 PRMT R6, R22, 0x5410, R2 ;  /* 0x0000541016068816 */ /* 0x000fe20000000002 */
[----:B--2---:R-:W-:Y:S02]  /*6020*/  @!P0 IMAD.U32 R17, R40, 0x10000, RZ ;  /* 0x0001000028118824 */ /* 0x004fe400078e00ff */
[C---:B----4-:R-:W-:Y:S01]  /*6030*/  @!P0 IMAD.U32 R2, R12.reuse, 0x10000, RZ ;  /* 0x000100000c028824 */ /* 0x050fe200078e00ff */
[----:B------:R-:W-:Y:S02]  /*6040*/  @!P0 LOP3.LUT R3, R12, 0xffff0000, RZ, 0xc0, !PT ;  /* 0xffff00000c038812 */ /* 0x000fe400078ec0ff */
[----:B------:R-:W-:Y:S01]  /*6050*/  @!P0 SHF.L.U32 R4, R13, 0x10, RZ ;  /* 0x000000100d048819 */ /* 0x000fe200000006ff */
[C---:B------:R-:W-:Y:S02]  /*6060*/  @!P0 FMUL.FTZ R22, R2.reuse, R8 ;  /* 0x0000000802168220 */ /* 0x040fe40000410000 */
[-C--:B------:R-:W-:Y:S02]  /*6070*/  @!P0 FMUL.FTZ R2, R2, R7.reuse ;  /* 0x0000000702028220 */ /* 0x080fe40000410000 */
[----:B------:R-:W-:Y:S01]  /*6080*/  @!P0 FFMA.FTZ R37, R17, R7, -R22 ;  /* 0x0000000711258223 */ /* 0x000fe20000010816 */
[----:B------:R-:W-:Y:S01]  /*6090*/  @!P0 LOP3.LUT R7, R40, 0xffff0000, RZ, 0xc0, !PT ;  /* 0xffff000028078812 */ /* 0x000fe200078ec0ff */
[----:B------:R-:W-:Y:S02]  /*60a0*/  @!P0 FFMA.FTZ R2, R8, R17, R2 ;  /* 0x0000001108028223 */ /* 0x000fe40000010002 */
[C---:B------:R-:W-:Y:S02]  /*60b0*/  @!P0 FMUL.FTZ R17, R3.reuse, R18 ;  /* 0x0000001203118220 */ /* 0x040fe40000410000 */
[-C--:B------:R-:W-:Y:S02]  /*60c0*/  @!P0 FMUL.FTZ R3, R3, R5.reuse ;  /* 0x0000000503038220 */ /* 0x080fe40000410000 */
[----:B------:R-:W-:Y:S02]  /*60d0*/  @!P0 IMAD.U32 R8, R19, 0x10000, RZ ;  /* 0x0001000013088824 */ /* 0x000fe400078e00ff */
        /* <DEDUP_REMOVED lines=12> */
[----:B------:R-:W-:Y:S01]  /*61a0*/  @!P0 F2FP.BF16.PACK_AB R19, R23, R37 ;  /* 0x000000251713823e */ /* 0x000fe200000010ff */
[C---:B------:R-:W-:Y:S02]  /*61b0*/  @!P0 FMUL.FTZ R8, R5.reuse, R17 ;  /* 0x0000001105088220 */ /* 0x040fe40000410000 */
[-C--:B------:R-:W-:Y:S02]  /*61c0*/  @!P0 FMUL.FTZ R5, R5, R6.reuse ;  /* 0x0000000605058220 */ /* 0x080fe40000410000 */
[----:B------:R-:W-:Y:S02]  /*61d0*/  @!P0 FFMA.FTZ R8, R7, R6, -R8 ;  /* 0x0000000607088223 */ /* 0x000fe40000010808 */
[----:B------:R-:W-:Y:S02]  /*61e0*/  @!P0 IMAD.U32 R6, R14, 0x10000, RZ ;  /* 0x000100000e068824 */ /* 0x000fe400078e00ff */
[----:B------:R-:W-:Y:S01]  /*61f0*/  @!P0 FFMA.FTZ R5, R17, R7, R5 ;  /* 0x0000000711058223 */ /* 0x000fe20000010005 */
[----:B------:R-:W-:Y:S01]  /*6200*/  @!P0 F2FP.BF16.PACK_AB R22, R8, R18 ;  /* 0x000000120816823e */ /* 0x000fe200000010ff */
[----:B------:R-:W-:Y:S01]  /*6210*/  @!P0 IMAD.U32 R18, R21, 0x10000, RZ ;  /* 0x0001000015128824 */ /* 0x000fe200078e00ff */
[----:B------:R-:W-:Y:S01]  /*6220*/  @!P0 SHF.L.U32 R8, R16, 0x10, RZ ;  /* 0x0000001010088819 */ /* 0x000fe200000006ff */
[----:B------:R-:W-:Y:S01]  /*6230*/  @!P0 IMAD.MOV.U32 R40, RZ, RZ, R19 ;  /* 0x000000ffff288224 */ /* 0x000fe200078e0013 */
[----:B------:R-:W-:Y:S01]  /*6240*/  @!P0 SHF.L.U32 R7, R15, 0x10, RZ ;  /* 0x000000100f078819 */ /* 0x000fe200000006ff */
[----:B------:R-:W-:Y:S02]  /*6250*/  @!P0 IMAD.MOV.U32 R41, RZ, RZ, R22 ;  /* 0x000000ffff298224 */ /* 0x000fe400078e0016 */
[----:B------:R-:W-:Y:S02]  /*6260*/  @!P0 IMAD.U32 R17, R42, 0x10000, RZ ;  /* 0x000100002a118824 */ /* 0x000fe400078e00ff */
[C---:B------:R-:W-:Y:S02]  /*6270*/  @!P0 FMUL.FTZ R22, R6.reuse, R18 ;  /* 0x0000001206168220 */ /* 0x040fe40000410000 */
[-C--:B------:R-:W-:Y:S02]  /*6280*/  @!P0 FMUL.FTZ R6, R6, R8.reuse ;  /* 0x0000000806068220 */ /* 0x080fe40000410000 */
[----:B------:R-:W-:Y:S02]  /*6290*/  @!P0 IMAD.U32 R19, R20, 0x10000, RZ ;  /* 0x0001000014138824 */ /* 0x000fe400078e00ff */
[----:B------:R-:W-:Y:S02]  /*62a0*/  @!P0 FFMA.FTZ R22, R17, R8, -R22 ;  /* 0x0000000811168223 */ /* 0x000fe40000010816 */
[----:B------:R-:W-:Y:S02]  /*62b0*/  @!P0 FFMA.FTZ R6, R18, R17, R6 ;  /* 0x0000001112068223 */ /* 0x000fe40000010006 */
[----:B------:R-:W-:Y:S02]  /*62c0*/  @!P0 IMAD.U32 R8, R9, 0x10000, RZ ;  /* 0x0001000009088824 */ /* 0x000fe400078e00ff */
[----:B------:R-:W-:Y:S02]  /*62d0*/  @!P0 IMAD.U32 R17, R43, 0x10000, RZ ;  /* 0x000100002b118824 */ /* 0x000fe400078e00ff */
[C---:B------:R-:W-:Y:S02]  /*62e0*/  @!P0 FMUL.FTZ R18, R7.reuse, R19 ;  /* 0x0000001307128220 */ /* 0x040fe40000410000 */
[-C--:B------:R-:W-:Y:S02]  /*62f0*/  @!P0 FMUL.FTZ R7, R7, R8.reuse ;  /* 0x0000000807078220 */ /* 0x080fe40000410000 */
[----:B------:R-:W-:Y:S01]  /*6300*/  @!P0 FFMA.FTZ R37, R17, R8, -R18 ;  /* 0x0000000811258223 */ /* 0x000fe20000010812 */
[----:B------:R-:W-:Y:S02]  /*6310*/  @!P0 LOP3.LUT R18, R20, 0xffff0000, RZ, 0xc0, !PT ;  /* 0xffff000014128812 */ /* 0x000fe400078ec0ff */
[----:B------:R-:W-:Y:S02]  /*6320*/  @!P0 LOP3.LUT R8, R15, 0xffff0000, RZ, 0xc0, !PT ;  /* 0xffff00000f088812 */ /* 0x000fe400078ec0ff */
[----:B------:R-:W-:Y:S02]  /*6330*/  @!P0 F2FP.BF16.PACK_AB R20, R3, R2 ;  /* 0x000000020314823e */ /* 0x000fe400000010ff */
[----:B------:R-:W-:Y:S01]  /*6340*/  @!P0 LOP3.LUT R3, R9, 0xffff0000, RZ, 0xc0, !PT ;  /* 0xffff000009038812 */ /* 0x000fe200078ec0ff */
[----:B------:R-:W-:Y:S01]  /*6350*/  @!P0 FMUL.FTZ R2, R8, R18 ;  /* 0x0000001208028220 */ /* 0x000fe20000410000 */
[----:B------:R-:W-:Y:S01]  /*6360*/  @!P0 LOP3.LUT R9, R43, 0xffff0000, RZ, 0xc0, !PT ;  /* 0xffff00002b098812 */ /* 0x000fe200078ec0ff */
[----:B------:R-:W-:Y:S04]  /*6370*/  @!P0 IMAD.MOV.U32 R12, RZ, RZ, R20 ;  /* 0x000000ffff0c8224 */ /* 0x000fe800078e0014 */
[-C--:B------:R-:W-:Y:S01]  /*6380*/  @!P0 FFMA.FTZ R23, R9, R3.reuse, -R2 ;  /* 0x0000000309178223 */ /* 0x080fe20000010802 */
[----:B------:R-:W-:Y:S01]  /*6390*/  @!P0 LOP3.LUT R2, R14, 0xffff0000, RZ, 0xc0, !PT ;  /* 0xffff00000e028812 */ /* 0x000fe200078ec0ff */
[----:B------:R-:W-:Y:S01]  /*63a0*/  @!P0 FMUL.FTZ R3, R8, R3 ;  /* 0x0000000308038220 */ /* 0x000fe20000410000 */
[----:B------:R-:W-:Y:S02]  /*63b0*/  @!P0 F2FP.BF16.PACK_AB R8, R5, R4 ;  /* 0x000000040508823e */ /* 0x000fe400000010ff */
[----:B------:R-:W-:Y:S02]  /*63c0*/  @!P0 LOP3.LUT R5, R21, 0xffff0000, RZ, 0xc0, !PT ;  /* 0xffff000015058812 */ /* 0x000fe400078ec0ff */
[----:B------:R-:W-:Y:S01]  /*63d0*/  @!P0 LOP3.LUT R4, R16, 0xffff0000, RZ, 0xc0, !PT ;  /* 0xffff000010048812 */ /* 0x000fe200078ec0ff */
[----:B------:R-:W-:Y:S01]  /*63e0*/  @!P0 IMAD.MOV.U32 R13, RZ, RZ, R8 ;  /* 0x000000ffff0d8224 */ /* 0x000fe200078e0008 */
[----:B------:R-:W-:Y:S01]  /*63f0*/  @!P0 LOP3.LUT R8, R42, 0xffff0000, RZ, 0xc0, !PT ;  /* 0xffff00002a088812 */ /* 0x000fe200078ec0ff */
[C---:B------:R-:W-:Y:S02]  /*6400*/  @!P0 FMUL.FTZ R16, R2.reuse, R5 ;  /* 0x0000000502108220 */ /* 0x040fe40000410000 */
[-C--:B------:R-:W-:Y:S02]  /*6410*/  @!P0 FMUL.FTZ R2, R2, R4.reuse ;  /* 0x0000000402028220 */ /* 0x080fe40000410000 */
[----:B------:R-:W-:Y:S02]  /*6420*/  @!P0 FFMA.FTZ R16, R8, R4, -R16 ;  /* 0x0000000408108223 */ /* 0x000fe40000010810 */
[----:B------:R-:W-:Y:S01]  /*6430*/  @!P0 FFMA.FTZ R2, R5, R8, R2 ;  /* 0x0000000805028223 */ /* 0x000fe20000010002 */
[----:B------:R-:W-:Y:S01]  /*6440*/  @!P0 F2FP.BF16.PACK_AB R5, R23, R37 ;  /* 0x000000251705823e */ /* 0x000fe200000010ff */
[----:B------:R-:W-:Y:S01]  /*6450*/  @!P0 FFMA.FTZ R7, R19, R17, R7 ;  /* 0x0000001113078223 */ /* 0x000fe20000010007 */
[----:B------:R-:W-:Y:S01]  /*6460*/  @!P0 F2FP.BF16.PACK_AB R4, R16, R22 ;  /* 0x000000161004823e */ /* 0x000fe200000010ff */
[----:B------:R-:W-:Y:S01]  /*6470*/  @!P0 FFMA.FTZ R3, R18, R9, R3 ;  /* 0x0000000912038223 */ /* 0x000fe20000010003 */
[----:B------:R-:W-:Y:S01]  /*6480*/  @!P0 F2FP.BF16.PACK_AB R2, R2, R6 ;  /* 0x000000060202823e */ /* 0x000fe200000010ff */
[----:B------:R-:W-:Y:S01]  /*6490*/  @!P0 IMAD.MOV.U32 R43, RZ, RZ, R5 ;  /* 0x000000ffff2b8224 */ /* 0x000fe200078e0005 */
[----:B------:R-:W-:Y:S02]  /*64a0*/  @!P0 MOV R42, R4 ;  /* 0x00000004002a8202 */ /* 0x000fe40000000f00 */
[----:B------:R-:W-:Y:S01]  /*64b0*/  @!P0 F2FP.BF16.PACK_AB R3, R3, R7 ;  /* 0x000000070303823e */ /* 0x000fe200000010ff */
[----:B------:R-:W-:Y:S04]  /*64c0*/  @!P0 IMAD.MOV.U32 R14, RZ, RZ, R2 ;  /* 0x000000ffff0e8224 */ /* 0x000fe800078e0002 */
[----:B------:R-:W-:Y:S01]  /*64d0*/  @!P0 IMAD.MOV.U32 R15, RZ, RZ, R3 ;  /* 0x000000ffff0f8224 */ /* 0x000fe200078e0003 */
[C---:B------:R-:W-:Y:S04]  /*64e0*/  LEA R2, P0, R74.reuse, R60, 0x1 ;  /* 0x0000003c4a027211 */ /* 0x040fe800078008ff */
[----:B---3--:R-:W-:Y:S02]  /*64f0*/  LEA.HI.X R3, R74, R61, R97, 0x1, P0 ;  /* 0x0000003d4a037211 */ /* 0x008fe400000f0c61 */
[C---:B------:R-:W-:Y:S03]  /*6500*/  ISETP.GE.AND P0, PT, R35.reuse, c[0x0][0x1d4], PT ;  /* 0x0000750023007a0c */ /* 0x040fe60003f06270 */
[----:B------:R1:W-:Y:S10]  /*6510*/  ST.E.128 [R2.64], R40 ;  /* 0x0000002802007985 */ /* 0x0003f4000c101d08 */
[----:B------:R-:W-:Y:S05]  /*6520*/  @!P0 IMAD.WIDE R4, R35, 0x2, R60 ;  /* 0x0000000223048825 */ /* 0x000fea00078e023c */
[----:B------:R1:W-:Y:S02]  /*6530*/  @!P0 ST.E.128 [R4.64], R12 ;  /* 0x0000000c04008985 */ /* 0x0003e4000c101d08 */
.L_x_1746:
[----:B------:R-:W-:Y:S05]  /*6540*/  BSYNC B0 ;  /* 0x0000000000007941 */ /* 0x000fea0003800000 */
.L_x_1745:
[----:B------:R-:W-:Y:S11]  /*6550*/  ISETP.GE.AND P0, PT, R29, c[0x0][0x1d4], PT ;  /* 0x000075001d007a0c */ /* 0x000ff60003f06270 */
[----:B------:R-:W-:Y:S02]  /*6560*/  @!UPT UIADD3 URZ, URZ, URZ, URZ ;  /* 0x0000003f3f3ff290 */ /* 0x000fe4000fffe03f */
[----:B------:R-:W-:-:S05]  /*6570*/  @P0 BRA `(.L_x_1730) ;  /* 0x00000b2000000947 */ /* 0x000fca0003800000 */
[----:B------:R-:W-:Y:S02]  /*6580*/  LOP3.LUT P1, RZ, R196, 0x4, RZ, 0xc0, !PT ;  /* 0x00000004c4ff7812 */ /* 0x000fe4000782c0ff */
[C---:B----4-:R-:W-:Y:S02]  /*6590*/  LEA R52, P0, R71.reuse, R60, 0x1 ;  /* 0x0000003c47347211 */ /* 0x050fe400078008ff */
[----:B-1----:R-:W-:Y:S02]  /*65a0*/  SEL R2, R122, R119, !P1 ;  /* 0x000000777a027207 */ /* 0x002fe40004800000 */
[----:B---3--:R-:W-:Y:S02]  /*65b0*/  LEA.HI.X R53, R71, R61, R96, 0x1, P0 ;  /* 0x0000003d47357211 */ /* 0x008fe400000f0c60 */
[----:B------:R-:W-:Y:S02]  /*65c0*/  SHF.R.S32.HI R3, RZ, 0x1f, R2 ;  /* 0x0000001fff037819 */ /* 0x000fe40000011402 */
[----:B------:R-:W-:Y:S02]  /*65d0*/  ISETP.GE.AND P0, PT, R29, c[0x0][0x27c], PT ;  /* 0x00009f001d007a0c */ /* 0x000fe40003f06270 */
[----:B------:R-:W-:Y:S04]  /*65e0*/  LEA.HI R2, R3, R2, RZ, 0x4 ;  /* 0x0000000203027211 */ /* 0x000fe800078f20ff */
[----:B------:R-:W-:Y:S04]  /*65f0*/  LEA.HI.SX32 R2, R2, R99, 0x1c ;  /* 0x0000006302027211 */ /* 0x000fe800078fe2ff */
[----:B------:R-:W-:Y:S01]  /*6600*/  SHF.R.S32.HI R3, RZ, 0x1f, R2 ;  /* 0x0000001fff037819 */ /* 0x000fe20000011402 */
[----:B------:R-:W-:Y:S02]  /*6610*/  IMAD.SHL.U32 R38, R2, 0x8, RZ ;  /* 0x0000000802267824 */ /* 0x000fe400078e00ff */
[----:B------:R-:W-:Y:S02]  /*6620*/  @!P0 SHF.R.U32.HI R8, RZ, 0x10, R51 ;  /* 0x00000010ff088819 */ /* 0x000fe40000011633 */
        /* <DEDUP_REMOVED lines=8> */
[----:B------:R-:W-:Y:S01]  /*66b0*/  IADD3 R2, R3, R2, R148 ;  /* 0x0000000203027210 */ /* 0x000fe20007ffe094 */
[----:B------:R-:W-:Y:S01]  /*66c0*/  IMAD.IADD R3, R115, 0x1, R59 ;  /* 0x0000000173037824 */ /* 0x000fe200078e023b */
[----:B------:R-:W-:Y:S02]  /*66d0*/  @!P0 SHF.R.U64 R17, R50, 0x10, R51 ;  /* 0x0000001032118819 */ /* 0x000fe40000001233 */
[----:B------:R-:W-:Y:S01]  /*66e0*/  @!P0 SHF.R.U64 R5, R26, 0x10, R27 ;  /* 0x000000101a058819 */ /* 0x000fe2000000121b */
[----:B------:R-:W-:Y:S01]  /*66f0*/  IMAD.IADD R2, R59, 0x1, R2 ;  /* 0x000000013b027824 */ /* 0x000fe200078e0202 */
[----:B------:R-:W-:Y:S01]  /*6700*/  @!P0 PRMT R26, R58, 0x5432, R17 ;  /* 0x000054323a1a8816 */ /* 0x000fe20000000011 */
[----:B------:R-:W-:Y:S01]  /*6710*/  IMAD.SHL.U32 R3, R3, 0x2, RZ ;  /* 0x0000000203037824 */ /* 0x000fe200078e00ff */
[----:B------:R-:W-:Y:S01]  /*6720*/  @!P0 PRMT R17, R32, 0x5432, R5 ;  /* 0x0000543220118816 */ /* 0x000fe20000000005 */
[----:B------:R-:W-:Y:S01]  /*6730*/  IMAD.SHL.U32 R2, R2, 0x2, RZ ;  /* 0x0000000202027824 */ /* 0x000fe200078e00ff */
[----:B------:R-:W-:Y:S02]  /*6740*/  @!P0 SHF.R.U32.HI R4, RZ, 0x10, R27 ;  /* 0x00000010ff048819 */ /* 0x000fe4000001161b */
[----:B------:R1:W3:Y:S01]  /*6750*/  LDS.128 R40, [R3+0xc100] ;  /* 0x00c1000003287984 */ /* 0x0002e20000000c00 */
[----:B------:R-:W-:Y:S02]  /*6760*/  @!P0 PRMT R16, R57, 0x5432, R7 ;  /* 0x0000543239108816 */ /* 0x000fe40000000007 */
[C---:B------:R-:W-:Y:S02]  /*6770*/  @!P0 SHF.L.U32 R7, R18.reuse, 0x10, RZ ;  /* 0x0000001012078819 */ /* 0x040fe400000006ff */
[----:B------:R-:W-:Y:S01]  /*6780*/  @!P0 LOP3.LUT R18, R18, 0xffff0000, RZ, 0xc0, !PT ;  /* 0xffff000012128812 */ /* 0x000fe200078ec0ff */
[----:B------:R-:W-:Y:S01]  /*6790*/  @!P0 IMAD.U32 R20, R16, 0x10000, RZ ;  /* 0x0001000010148824 */ /* 0x000fe200078e00ff */
[----:B------:R-:W-:Y:S01]  /*67a0*/  @!P0 PRMT R9, R32, 0x5410, R4 ;  /* 0x0000541020098816 */ /* 0x000fe20000000004 */
[----:B------:R4:W5:Y:S01]  /*67b0*/  LDS.128 R12, [R2+0xc100] ;  /* 0x00c10000020c7984 */ /* 0x0009620000000c00 */
[----:B------:R-:W-:Y:S02]  /*67c0*/  @!P0 LOP3.LUT R22, R16, 0xffff0000, RZ, 0xc0, !PT ;  /* 0xffff000010168812 */ /* 0x000fe400078ec0ff */
[----:B------:R-:W-:Y:S02]  /*67d0*/  @!P0 SHF.L.U32 R16, R9, 0x10, RZ ;  /* 0x0000001009108819 */ /* 0x000fe400000006ff */
[----:B-1----:R-:W-:Y:S02]  /*67e0*/  @!P0 SHF.R.U64 R3, R24, 0x10, R25 ;  /* 0x0000001018038819 */ /* 0x002fe40000001219 */
[----:B------:R-:W-:Y:S02]  /*67f0*/  @!P0 PRMT R24, R58, 0x5410, R8 ;  /* 0x000054103a188816 */ /* 0x000fe40000000008 */
[----:B------:R-:W-:Y:S02]  /*6800*/  @!P0 PRMT R3, R31, 0x5432, R3 ;  /* 0x000054321f038816 */ /* 0x000fe40000000003 */
[C---:B------:R-:W-:Y:S01]  /*6810*/  @!P0 LOP3.LUT R32, R24.reuse, 0xffff0000, RZ, 0xc0, !PT ;  /* 0xffff000018208812 */ /* 0x040fe200078ec0ff */
[----:B------:R-:W-:Y:S01]  /*6820*/  @!P0 IMAD.U32 R27, R24, 0x10000, RZ ;  /* 0x00010000181b8824 */ /* 0x000fe200078e00ff */
[----:B----4-:R-:W-:Y:S01]  /*6830*/  @!P0 SHF.R.U32.HI R2, RZ, 0x10, R25 ;  /* 0x00000010ff028819 */ /* 0x010fe20000011619 */
[----:B------:R-:W-:Y:S02]  /*6840*/  @!P0 IMAD.U32 R4, R3, 0x10000, RZ ;  /* 0x0001000003048824 */ /* 0x000fe400078e00ff */
[C---:B------:R-:W-:Y:S01]  /*6850*/  @!P0 IMAD.U32 R24, R26.reuse, 0x10000, RZ ;  /* 0x000100001a188824 */ /* 0x040fe200078e00ff */
[----:B------:R-:W-:Y:S02]  /*6860*/  @!P0 PRMT R6, R31, 0x5410, R2 ;  /* 0x000054101f068816 */ /* 0x000fe40000000002 */
[----:B------:R-:W-:Y:S01]  /*6870*/  @!P0 LOP3.LUT R26, R26, 0xffff0000, RZ, 0xc0, !PT ;  /* 0xffff00001a1a8812 */ /* 0x000fe200078ec0ff */
[----:B---3--:R-:W-:Y:S01]  /*6880*/  @!P0 IMAD.U32 R8, R40, 0x10000, RZ ;  /* 0x0001000028088824 */ /* 0x008fe200078e00ff */
[C---:B------:R-:W-:Y:S01]  /*6890*/  @!P0 LOP3.LUT R23, R41.reuse, 0xffff0000, RZ, 0xc0, !PT ;  /* 0xffff000029178812 */ /* 0x040fe200078ec0ff */
[----:B------:R-:W-:Y:S01]  /*68a0*/  @!P0 IMAD.U32 R21, R41, 0x10000, RZ ;  /* 0x0001000029158824 */ /* 0x000fe200078e00ff */
[C---:B--2---:R-:W-:Y:S01]  /*68b0*/  @!P0 LOP3.LUT R35, R43.reuse, 0xffff0000, RZ, 0xc0, !PT ;  /* 0xffff00002b238812 */ /* 0x044fe200078ec0ff */
[----:B------:R-:W-:Y:S02]  /*68c0*/  @!P0 IMAD.U32 R31, R43, 0x10000, RZ ;  /* 0x000100002b1f8824 */ /* 0x000fe400078e00ff */
[C---:B-----5:R-:W-:Y:S01]  /*68d0*/  @!P0 IMAD.U32 R2, R12.reuse, 0x10000, RZ ;  /* 0x000100000c028824 */ /* 0x060fe200078e00ff */
[----:B------:R-:W-:Y:S03]  /*68e0*/  @!P0 LOP3.LUT R5, R12, 0xffff0000, RZ, 0xc0, !PT ;  /* 0xffff00000c058812 */ /* 0x000fe600078ec0ff */
[C---:B------:R-:W-:Y:S02]  /*68f0*/  @!P0 FMUL.FTZ R19, R2.reuse, R7 ;  /* 0x0000000702138220 */ /* 0x040fe40000410000 */
[-C--:B------:R-:W-:Y:S02]  /*6900*/  @!P0 FMUL.FTZ R2, R2, R4.reuse ;  /* 0x0000000402028220 */ /* 0x080fe40000410000 */
[----:B------:R-:W-:Y:S01]  /*6910*/  @!P0 FFMA.FTZ R49, R8, R4, -R19 ;  /* 0x0000000408318223 */ /* 0x000fe20000010813 */
[----:B------:R-:W-:Y:S01]  /*6920*/  @!P0 LOP3.LUT R19, R40, 0xffff0000, RZ, 0xc0, !PT ;  /* 0xffff000028138812 */ /* 0x000fe200078ec0ff */
[----:B------:R-:W-:Y:S01]  /*6930*/  @!P0 FFMA.FTZ R2, R7, R8, R2 ;  /* 0x0000000807028223 */ /* 0x000fe20000010002 */
[----:B------:R-:W-:Y:S01]  /*6940*/  @!P0 LOP3.LUT R7, R3, 0xffff0000, RZ, 0xc0, !PT ;  /* 0xffff000003078812 */ /* 0x000fe200078ec0ff */
[----:B------:R-:W-:Y:S01]  /*6950*/  @!P0 FMUL.FTZ R8, R5, R18 ;  /* 0x0000001205088220 */ /* 0x000fe20000410000 */
[----:B------:R-:W-:Y:S03]  /*6960*/  @!P0 SHF.L.U32 R4, R13, 0x10, RZ ;  /* 0x000000100d048819 */ /* 0x000fe600000006ff */
[-C--:B------:R-:W-:Y:S01]  /*6970*/  @!P0 FMUL.FTZ R3, R5, R7.reuse ;  /* 0x0000000705038220 */ /* 0x080fe20000410000 */
[----:B------:R-:W-:Y:S01]  /*6980*/  @!P0 LOP3.LUT R5, R13, 0xffff0000, RZ, 0xc0, !PT ;  /* 0xffff00000d058812 */ /* 0x000fe200078ec0ff */
[----:B------:R-:W-:Y:S02]  /*6990*/  @!P0 FFMA.FTZ R48, R19, R7, -R8 ;  /* 0x0000000713308223 */ /* 0x000fe40000010808 */
[C---:B------:R-:W-:Y:S01]  /*69a0*/  @!P0 IMAD.U32 R7, R6.reuse, 0x10000, RZ ;  /* 0x0001000006078824 */ /* 0x040fe200078e00ff */
[----:B------:R-:W-:Y:S01]  /*69b0*/  @!P0 LOP3.LUT R6, R6, 0xffff0000, RZ, 0xc0, !PT ;  /* 0xffff000006068812 */ /* 0x000fe200078ec0ff */
[C---:B------:R-:W-:Y:S02]  /*69c0*/  @!P0 FMUL.FTZ R8, R4.reuse, R20 ;  /* 0x0000001404088220 */ /* 0x040fe40000410000 */
[-C--:B------:R-:W-:Y:S02]  /*69d0*/  @!P0 FMUL.FTZ R4, R4, R7.reuse ;  /* 0x0000000704048220 */ /* 0x080fe40000410000 */
[----:B------:R-:W-:Y:S02]  /*69e0*/  @!P0 FFMA.FTZ R47, R21, R7, -R8 ;  /* 0x00000007152f8223 */ /* 0x000fe40000010808 */
[----:B------:R-:W-:Y:S02]  /*69f0*/  @!P0 FMUL.FTZ R8, R5, R22 ;  /* 0x0000001605088220 */ /* 0x000fe40000410000 */
[----:B------:R-:W-:Y:S02]  /*6a00*/  @!P0 IMAD.U32 R7, R15, 0x10000, RZ ;  /* 0x000100000f078824 */ /* 0x000fe400078e00ff */
[-C--:B------:R-:W-:Y:S02]  /*6a10*/  @!P0 FMUL.FTZ R5, R5, R6.reuse ;  /* 0x0000000605058220 */ /* 0x080fe40000410000 */
[----:B------:R-:W-:Y:S01]  /*6a20*/  @!P0 FFMA.FTZ R46, R23, R6, -R8 ;  /* 0x00000006172e8223 */ /* 0x000fe20000010808 */
[----:B------:R-:W-:Y:S01]  /*6a30*/  @!P0 LOP3.LUT R6, R15, 0xffff0000, RZ, 0xc0, !PT ;  /* 0xffff00000f068812 */ /* 0x000fe200078ec0ff */
[C---:B------:R-:W-:Y:S02]  /*6a40*/  @!P0 FMUL.FTZ R25, R7.reuse, R27 ;  /* 0x0000001b07198220 */ /* 0x040fe40000410000 */
[-C--:B------:R-:W-:Y:S02]  /*6a50*/  @!P0 FMUL.FTZ R8, R7, R16.reuse ;  /* 0x0000001007088220 */ /* 0x080fe40000410000 */
[----:B------:R-:W-:Y:S01]  /*6a60*/  @!P0 FFMA.FTZ R44, R31, R16, -R25 ;  /* 0x000000101f2c8223 */ /* 0x000fe20000010819 */
[----:B------:R-:W-:Y:S01]  /*6a70*/  @!P0 LOP3.LUT R16, R9, 0xffff0000, RZ, 0xc0, !PT ;  /* 0xffff000009108812 */ /* 0x000fe200078ec0ff */
[----:B------:R-:W-:Y:S02]  /*6a80*/  @!P0 FMUL.FTZ R25, R6, R32 ;  /* 0x0000002006198220 */ /* 0x000fe40000410000 */
[----:B------:R-:W-:Y:S02]  /*6a90*/  @!P0 IMAD.U32 R7, R14, 0x10000, RZ ;  /* 0x000100000e078824 */ /* 0x000fe400078e00ff */
[-C--:B------:R-:W-:Y:S02]  /*6aa0*/  @!P0 FMUL.FTZ R9, R6, R16.reuse ;  /* 0x0000001006098220 */ /* 0x080fe40000410000 */
[----:B------:R-:W-:Y:S01]  /*6ab0*/  @!P0 FFMA.FTZ R39, R35, R16, -R25 ;  /* 0x0000001023278223 */ /* 0x000fe20000010819 */
[----:B------:R-:W-:Y:S01]  /*6ac0*/  @!P0 SHF.L.U32 R25, R42, 0x10, RZ ;  /* 0x000000102a198819 */ /* 0x000fe200000006ff */
[----:B------:R-:W-:Y:S02]  /*6ad0*/  @!P0 IMAD.U32 R16, R17, 0x10000, RZ ;  /* 0x0001000011108824 */ /* 0x000fe400078e00ff */
[C---:B------:R-:W-:Y:S02]  /*6ae0*/  @!P0 FMUL.FTZ R37, R7.reuse, R24 ;  /* 0x0000001807258220 */ /* 0x040fe40000410000 */
[-C--:B------:R-:W-:Y:S01]  /*6af0*/  @!P0 FMUL.FTZ R6, R7, R16.reuse ;  /* 0x0000001007068220 */ /* 0x080fe20000410000 */
[----:B------:R-:W-:Y:S01]  /*6b00*/  @!P0 LOP3.LUT R7, R14, 0xffff0000, RZ, 0xc0, !PT ;  /* 0xffff00000e078812 */ /* 0x000fe200078ec0ff */
[----:B------:R-:W-:Y:S01]  /*6b10*/  @!P0 FFMA.FTZ R45, R25, R16, -R37 ;  /* 0x00000010192d8223 */ /* 0x000fe20000010825 */
[----:B------:R-:W-:Y:S01]  /*6b20*/  @!P0 LOP3.LUT R16, R17, 0xffff0000, RZ, 0xc0, !PT ;  /* 0xffff000011108812 */ /* 0x000fe200078ec0ff */
[----:B------:R-:W-:Y:S01]  /*6b30*/  @!P0 FFMA.FTZ R3, R18, R19, R3 ;  /* 0x0000001312038223 */ /* 0x000fe20000010003 */
[----:B------:R-:W-:Y:S01]  /*6b40*/  @!P0 LOP3.LUT R17, R42, 0xffff0000, RZ, 0xc0, !PT ;  /* 0xffff00002a118812 */ /* 0x000fe200078ec0ff */
[C---:B------:R-:W-:Y:S01]  /*6b50*/  @!P0 FMUL.FTZ R18, R7.reuse, R26 ;  /* 0x0000001a07128220 */ /* 0x040fe20000410000 */
[----:B------:R-:W-:Y:S01]  /*6b60*/  @!P0 F2FP.BF16.PACK_AB R19, R48, R49 ;  /* 0x000000313013823e */ /* 0x000fe200000010ff */
[----:B------:R-:W-:Y:S01]  /*6b70*/  @!P0 FFMA.FTZ R4, R20, R21, R4 ;  /* 0x0000001514048223 */ /* 0x000fe20000010004 */
[----:B------:R-:W-:Y:S01]  /*6b80*/  @!P0 F2FP.BF16.PACK_AB R37, R46, R47 ;  /* 0x0000002f2e25823e */ /* 0x000fe200000010ff */
[-C--:B------:R-:W-:Y:S02]  /*6b90*/  @!P0 FMUL.FTZ R7, R7, R16.reuse ;  /* 0x0000001007078220 */ /* 0x080fe40000410000 */
[----:B------:R-:W-:Y:S01]  /*6ba0*/  @!P0 FFMA.FTZ R16, R17, R16, -R18 ;  /* 0x0000001011108223 */ /* 0x000fe20000010812 */
[----:B------:R-:W-:Y:S01]  /*6bb0*/  @!P0 F2FP.BF16.PACK_AB R18, R39, R44 ;  /* 0x0000002c2712823e */ /* 0x000fe200000010ff */
[----:B------:R-:W-:Y:S02]  /*6bc0*/  @!P0 FFMA.FTZ R5, R22, R23, R5 ;  /* 0x0000001716058223 */ /* 0x000fe40000010005 */
[----:B------:R-:W-:Y:S02]  /*6bd0*/  @!P0 FFMA.FTZ R6, R24, R25, R6 ;  /* 0x0000001918068223 */ /* 0x000fe40000010006 */
[----:B------:R-:W-:Y:S01]  /*6be0*/  @!P0 FFMA.FTZ R7, R26, R17, R7 ;  /* 0x000000111a078223 */ /* 0x000fe20000010007 */
[----:B------:R-:W-:Y:S01]  /*6bf0*/  @!P0 F2FP.BF16.PACK_AB R17, R16, R45 ;  /* 0x0000002d1011823e */ /* 0x000fe200000010ff */
[----:B------:R-:W-:Y:S01]  /*6c00*/  @!P0 FFMA.FTZ R8, R27, R31, R8 ;  /* 0x0000001f1b088223 */ /* 0x000fe20000010008 */
[----:B------:R-:W-:Y:S01]  /*6c10*/  @!P0 F2FP.BF16.PACK_AB R16, R3, R2 ;  /* 0x000000020310823e */ /* 0x000fe200000010ff */
[----:B------:R-:W-:Y:S01]  /*6c20*/  @!P0 FFMA.FTZ R9, R32, R35, R9 ;  /* 0x0000002320098223 */ /* 0x000fe20000010009 */
[----:B------:R-:W-:Y:S01]  /*6c30*/  @!P0 F2FP.BF16.PACK_AB R4, R5, R4 ;  /* 0x000000040504823e */ /* 0x000fe200000010ff */
[----:B------:R-:W-:Y:S01]  /*6c40*/  @!P0 IMAD.MOV.U32 R40, RZ, RZ, R19 ;  /* 0x000000ffff288224 */ /* 0x000fe200078e0013 */
[----:B------:R-:W-:Y:S01]  /*6c50*/  @!P0 F2FP.BF16.PACK_AB R3, R7, R6 ;  /* 0x000000060703823e */ /* 0x000fe200000010ff */
[----:B------:R-:W-:Y:S01]  /*6c60*/  @!P0 IMAD.MOV.U32 R41, RZ, RZ, R37 ;  /* 0x000000ffff298224 */ /* 0x000fe200078e0025 */
[----:B------:R-:W-:Y:S01]  /*6c70*/  @!P0 F2FP.BF16.PACK_AB R2, R9, R8 ;  /* 0x000000080902823e */ /* 0x000fe200000010ff */
[----:B------:R-:W-:Y:S01]  /*6c80*/  @!P0 IMAD.MOV.U32 R42, RZ, RZ, R17 ;  /* 0x000000ffff2a8224 */ /* 0x000fe200078e0011 */
[----:B------:R-:W-:Y:S01]  /*6c90*/  @!P0 MOV R12, R16 ;  /* 0x00000010000c8202 */ /* 0x000fe20000000f00 */
[----:B------:R-:W-:Y:S02]  /*6ca0*/  @!P0 IMAD.MOV.U32 R43, RZ, RZ, R18 ;  /* 0x000000ffff2b8224 */ /* 0x000fe400078e0012 */
[----:B------:R-:W-:Y:S02]  /*6cb0*/  @!P0 IMAD.MOV.U32 R13, RZ, RZ, R4 ;  /* 0x000000ffff0d8224 */ /* 0x000fe400078e0004 */
        /* <DEDUP_REMOVED lines=10> */
.L_x_1726:
[----:B------:R-:W-:Y:S01]  /*6d60*/  IMAD.WIDE.U32 R2, R66, c[0x0][0x1e0], RZ ;  /* 0x0000780042027a25 */ /* 0x000fe200078e00ff */
[----:B------:R-:W-:Y:S02]  /*6d70*/  SHF.R.S32.HI R68, RZ, 0x1f, R66 ;  /* 0x0000001fff447819 */ /* 0x000fe40000011442 */
[----:B-----5:R-:W-:Y:S03]  /*6d80*/  SHF.R.S32.HI R69, RZ, 0x1f, R63 ;  /* 0x0000001fff457819 */ /* 0x020fe6000001143f */
[----:B------:R-:W-:Y:S04]  /*6d90*/  IMAD R4, R68, c[0x0][0x1e0], RZ ;  /* 0x0000780044047a24 */ /* 0x000fe800078e02ff */
[----:B------:R-:W-:Y:S04]  /*6da0*/  IMAD R4, R66, c[0x0][0x1e4], R4 ;  /* 0x0000790042047a24 */ /* 0x000fe800078e0204 */
[----:B------:R-:W-:Y:S02]  /*6db0*/  IMAD.IADD R3, R3, 0x1, R4 ;  /* 0x0000000103037824 */ /* 0x000fe400078e0204 */
[----:B------:R-:W-:Y:S02]  /*6dc0*/  IMAD R4, R69, c[0x0][0x1f0], RZ ;  /* 0x00007c0045047a24 */ /* 0x000fe400078e02ff */
[C---:B------:R-:W-:Y:S04]  /*6dd0*/  IMAD.WIDE.U32 R2, R63.reuse, c[0x0][0x1f0], R2 ;  /* 0x00007c003f027a25 */ /* 0x040fe800078e0002 */
[----:B------:R-:W-:Y:S01]  /*6de0*/  IMAD R4, R63, c[0x0][0x1f4], R4 ;  /* 0x00007d003f047a24 */ /* 0x000fe200078e0204 */
[----:B------:R-:W-:Y:S04]  /*6df0*/  IADD3 R2, P0, R72, R2, RZ ;  /* 0x0000000248027210 */ /* 0x000fe80007f1e0ff */
[----:B------:R-:W-:Y:S02]  /*6e00*/  IADD3.X R4, R76, R3, R4, P0, !PT ;  /* 0x000000034c047210 */ /* 0x000fe400007fe404 */
[C---:B------:R-:W-:Y:S04]  /*6e10*/  LEA R3, P0, R2.reuse, c[0x0][0x1c8], 0x1 ;  /* 0x0000720002037a11 */ /* 0x040fe800078008ff */
[----:B------:R-:W-:Y:S02]  /*6e20*/  LEA.HI.X R4, R2, c[0x0][0x1cc], R4, 0x1, P0 ;  /* 0x0000730002047a11 */ /* 0x000fe400000f0c04 */
[----:B------:R-:W2:Y:S08]  /*6e30*/  SHFL.IDX PT, R2, R3, RZ, 0x1c1f ;  /* 0x001c1fff03027589 */ /* 0x000eb000000e0000 */
[----:B------:R3:W4:Y:S02]  /*6e40*/  SHFL.IDX PT, R3, R4, RZ, 0x1c1f ;  /* 0x001c1fff04037589 */ /* 0x00072400000e0000 */
[----:B---3--:R-:W-:Y:S05]  /*6e50*/  IMAD.IADD R4, R70, 0x1, -R8 ;  /* 0x0000000146047824 */ /* 0x008fea00078e0a08 */
[----:B------:R-:W-:Y:S04]  /*6e60*/  IMNMX R67, R4, 0x40, PT ;  /* 0x0000004004437817 */ /* 0x000fe80003800200 */
[----:B------:R-:W-:Y:S11]  /*6e70*/  ISETP.GT.AND P0, PT, R67, R206, PT ;  /* 0x000000ce4300720c */ /* 0x000ff60003f04270 */
[----:B------:R-:W-:Y:S02]  /*6e80*/  @!UPT UIADD3 URZ, URZ, URZ, URZ ;  /* 0x0000003f3f3ff290 */ /* 0x000fe4000fffe03f */
[----:B------:R-:W-:-:S05]  /*6e90*/  @!P0 BRA `(.L_x_1730) ;  /* 0x0000020000008947 */ /* 0x000fca0003800000 */
[----:B--2-4-:R-:W-:Y:S02]  /*6ea0*/  ISETP.GE.AND P1, PT, R104, c[0x0][0x1d4], PT ;  /* 0x0000750068007a0c */ /* 0x014fe40003f26270 */
[----:B------:R-:W-:Y:S02]  /*6eb0*/  ISETP.GE.AND P3, PT, R200, c[0x0][0x1d4], PT ;  /* 0x00007500c8007a0c */ /* 0x000fe40003f66270 */
[C---:B------:R-:W-:Y:S09]  /*6ec0*/  ISETP.GE.AND P2, PT, R199.reuse, c[0x0][0x1d4], PT ;  /* 0x00007500c7007a0c */ /* 0x040ff20003f46270 */
[----:B------:R-:W2:Y:S01]  /*6ed0*/  @!P1 LDS.128 R12, [R64+0xc000] ;  /* 0x00c00000400c9984 */ /* 0x000ea20000000c00 */
[CC--:B------:R-:W-:Y:S04]  /*6ee0*/  @!P1 LEA R4, P0, R104.reuse, R2.reuse, 0x1 ;  /* 0x0000000268049211 */ /* 0x0c0fe800078008ff */
[-C--:B------:R-:W-:Y:S02]  /*6ef0*/  @!P1 LEA.HI.X R5, R104, R3.reuse, R105, 0x1, P0 ;  /* 0x0000000368059211 */ /* 0x080fe400000f0c69 */
[CC--:B------:R-:W-:Y:S04]  /*6f00*/  @!P3 LEA R8, P0, R200.reuse, R2.reuse, 0x1 ;  /* 0x00000002c808b211 */ /* 0x0c0fe800078008ff */
[-C--:B------:R-:W-:Y:S02]  /*6f10*/  @!P3 LEA.HI.X R9, R200, R3.reuse, R215, 0x1, P0 ;  /* 0x00000003c809b211 */ /* 0x080fe400000f0cd7 */
[CC--:B-1----:R-:W-:Y:S04]  /*6f20*/  @!P2 LEA R6, P0, R199.reuse, R2.reuse, 0x1 ;  /* 0x00000002c706a211 */ /* 0x0c2fe800078008ff */
[-C--:B------:R-:W-:Y:S02]  /*6f30*/  @!P2 LEA.HI.X R7, R199, R3.reuse, R214, 0x1, P0 ;  /* 0x00000003c707a211 */ /* 0x080fe400000f0cd6 */
[----:B------:R-:W-:Y:S01]  /*6f40*/  ISETP.GE.AND P0, PT, R30, c[0x0][0x1d4], PT ;  /* 0x000075001e007a0c */ /* 0x000fe20003f06270 */
[----:B--2---:R1:W-:Y:S11]  /*6f50*/  @!P1 ST.E.128 [R4.64], R12 ;  /* 0x0000000c04009985 */ /* 0x0043f6000c101d08 */
[----:B------:R-:W-:Y:S01]  /*6f60*/  @!UPT UIADD3 URZ, URZ, URZ, URZ ;  /* 0x0000003f3f3ff290 */ /* 0x000fe2000fffe03f */
[----:B------:R-:W2:Y:S01]  /*6f70*/  @!P0 LDS.128 R12, [R65+0xc000] ;  /* 0x00c00000410c8984 */ /* 0x000ea20000000c00 */
[----:B-1----:R-:W-:Y:S04]  /*6f80*/  @!P0 IMAD.SHL.U32 R4, R210, 0x8, RZ ;  /* 0x00000008d2048824 */ /* 0x002fe800078e00ff */
[--C-:B------:R-:W-:Y:S05]  /*6f90*/  @!P0 IMAD.WIDE R4, R4, 0x2, R2.reuse ;  /* 0x0000000204048825 */ /* 0x100fea00078e0202 */
[----:B--2---:R1:W-:Y:S01]  /*6fa0*/  @!P0 ST.E.128 [R4.64], R12 ;  /* 0x0000000c04008985 */ /* 0x0043e2000c101d08 */
[----:B------:R-:W-:Y:S11]  /*6fb0*/  ISETP.GE.AND P0, PT, R29, c[0x0][0x1d4], PT ;  /* 0x000075001d007a0c */ /* 0x000ff60003f06270 */
[----:B------:R-:W-:Y:S02]  /*6fc0*/  @!UPT UIADD3 URZ, URZ, URZ, URZ ;  /* 0x0000003f3f3ff290 */ /* 0x000fe4000fffe03f */
[----:B------:R-:W2:Y:S01]  /*6fd0*/  @!P0 LDS.128 R16, [R64+0xe000] ;  /* 0x00e0000040108984 */ /* 0x000ea20000000c00 */
[----:B-1----:R-:W-:Y:S04]  /*6fe0*/  @!P0 IMAD.SHL.U32 R4, R209, 0x8, RZ ;  /* 0x00000008d1048824 */ /* 0x002fe800078e00ff */
[----:B------:R-:W-:Y:S05]  /*6ff0*/  @!P0 IMAD.WIDE R4, R4, 0x2, R2 ;  /* 0x0000000204048825 */ /* 0x000fea00078e0202 */
        /* <DEDUP_REMOVED lines=10> */
.L_x_1730:
[----:B--2-4-:R-:W-:Y:S05]  /*70a0*/  BSYNC B1 ;  /* 0x0000000000017941 */ /* 0x014fea0003800000 */
.L_x_1725:
[----:B------:R-:W-:Y:S01]  /*70b0*/  ISETP.GT.AND P0, PT, R28, R33, PT ;  /* 0x000000211c00720c */ /* 0x000fe20003f04270 */
[----:B-1---5:R-:W-:Y:S01]  /*70c0*/  IMAD R8, R69, c[0x0][0x218], RZ ;  /* 0x0000860045087a24 */ /* 0x022fe200078e02ff */
[C---:B------:R-:W-:Y:S01]  /*70d0*/  ISETP.GE.AND P1, PT, R36.reuse, 0x1, PT ;  /* 0x000000012400780c */ /* 0x040fe20003f26270 */
[----:B------:R-:W-:Y:S01]  /*70e0*/  BSSY B0, `(.L_x_1747) ;  /* 0x000004a000007945 */ /* 0x000fe20003800000 */
[C---:B------:R-:W-:Y:S01]  /*70f0*/  IADD3 R3, R36.reuse, 0x1, RZ ;  /* 0x0000000124037810 */ /* 0x040fe20007ffe0ff */
[----:B------:R-:W-:Y:S08]  /*7100*/  IMAD R8, R63, c[0x0][0x21c], R8 ;  /* 0x000087003f087a24 */ /* 0x000ff000078e0208 */
[----:B------:R-:W-:Y:S01]  /*7110*/  @P0 IMAD R2, R36, 0x6000, R10 ;  /* 0x0000600024020824 */ /* 0x000fe200078e020a */
[----:B------:R-:W-:Y:S01]  /*7120*/  SEL R36, R3, RZ, !P1 ;  /* 0x000000ff03247207 */ /* 0x000fe20004800000 */
[----:B------:R-:W-:Y:S01]  /*7130*/  @P0 IMAD.MOV.U32 R6, RZ, RZ, R80 ;  /* 0x000000ffff060224 */ /* 0x000fe200078e0050 */
[----:B------:R-:W-:Y:S01]  /*7140*/  @P0 IADD3 R3, R28, -0x1, RZ ;  /* 0xffffffff1c030810 */ /* 0x000fe20007ffe0ff */
[----:B------:R-:W-:Y:S03]  /*7150*/  @P0 IMAD.MOV.U32 R7, RZ, RZ, R77 ;  /* 0x000000ffff070224 */ /* 0x000fe600078e004d */
[----:B------:R-:W-:Y:S01]  /*7160*/  @P0 SHF.R.S32.HI R5, RZ, 0x1f, R3 ;  /* 0x0000001fff050819 */ /* 0x000fe20000011403 */
[----:B------:R-:W-:Y:S02]  /*7170*/  @P0 IMAD R4, R127, R3, RZ ;  /* 0x000000037f040224 */ /* 0x000fe400078e02ff */
[-C--:B------:R-:W-:Y:S04]  /*7180*/  @P0 IMAD.WIDE.U32 R6, R3, R133.reuse, R6 ;  /* 0x0000008503060225 */ /* 0x080fe800078e0006 */
[----:B------:R-:W-:Y:S01]  /*7190*/  @P0 IMAD R3, R5, R133, R4 ;  /* 0x0000008505030224 */ /* 0x000fe200078e0204 */
[C---:B------:R-:W-:Y:S03]  /*71a0*/  @P0 LEA R4, P1, R6.reuse, c[0x0][0x250], 0x1 ;  /* 0x0000940006040a11 */ /* 0x040fe600078208ff */
[----:B------:R-:W-:Y:S05]  /*71b0*/  @P0 IMAD.IADD R3, R7, 0x1, R3 ;  /* 0x0000000107030824 */ /* 0x000fea00078e0203 */
[----:B------:R-:W-:Y:S01]  /*71c0*/  @P0 LEA.HI.X R5, R6, c[0x0][0x254], R3, 0x1, P1 ;  /* 0x0000950006050a11 */ /* 0x000fe200008f0c03 */
[----:B------:R-:W-:Y:S02]  /*71d0*/  IMAD R3, R68, c[0x0][0x208], RZ ;  /* 0x0000820044037a24 */ /* 0x000fe400078e02ff */
[C---:B------:R-:W-:Y:S02]  /*71e0*/  IMAD.WIDE.U32 R6, R66.reuse, c[0x0][0x208], RZ ;  /* 0x0000820042067a25 */ /* 0x040fe400078e00ff */
[----:B------:R-:W-:Y:S01]  /*71f0*/  @!PT LDS RZ, [RZ] ;  /* 0x00000000fffff984 */ /* 0x000fe20000000800 */
[----:B------:R-:W-:Y:S01]  /*7200*/  @!PT LDS RZ, [RZ] ;  /* 0x00000000fffff984 */ /* 0x000fe20000000800 */
[----:B------:R-:W-:Y:S01]  /*7210*/  @!PT LDS RZ, [RZ] ;  /* 0x00000000fffff984 */ /* 0x000fe20000000800 */
[----:B------:R1:W-:Y:S02]  /*7220*/  @P0 LDGSTS.E.BYPASS.LTC128B.128 [R2], [R4.64], !P6 ;  /* 0x0000000004020fae */ /* 0x0003e4000f101d48 */
[----:B------:R-:W-:Y:S02]  /*7230*/  IMAD R3, R66, c[0x0][0x20c], R3 ;  /* 0x0000830042037a24 */ /* 0x000fe400078e0203 */
[----:B------:R1:W-:Y:S02]  /*7240*/  @P0 LDGSTS.E.BYPASS.LTC128B.128 [R2+0x2000], [R4.64+0x80], !P5 ;  /* 0x0200008004020fae */ /* 0x0003e4000e901d48 */
[----:B------:R-:W-:Y:S02]  /*7250*/  IMAD.IADD R7, R7, 0x1, R3 ;  /* 0x0000000107077824 */ /* 0x000fe400078e0203 */
[----:B------:R1:W-:Y:S02]  /*7260*/  @P0 LDGSTS.E.BYPASS.LTC128B.128 [R2+0x4000], [R4.64+0x100], !P4 ;  /* 0x0400010004020fae */ /* 0x0003e4000e101d48 */
[----:B------:R-:W-:Y:S05]  /*7270*/  IMAD.WIDE.U32 R6, R63, c[0x0][0x218], R6 ;  /* 0x000086003f067a25 */ /* 0x000fea00078e0006 */
[----:B------:R-:W-:Y:S04]  /*7280*/  IADD3 R3, P1, R92, R6, RZ ;  /* 0x000000065c037210 */ /* 0x000fe80007f3e0ff */
[----:B------:R-:W-:Y:S02]  /*7290*/  IADD3.X R8, R114, R7, R8, P1, !PT ;  /* 0x0000000772087210 */ /* 0x000fe40000ffe408 */
[C---:B------:R-:W-:Y:S04]  /*72a0*/  @P0 LEA R6, P1, R134.reuse, R4, 0x1 ;  /* 0x0000000486060211 */ /* 0x040fe800078208ff */
[----:B------:R-:W-:Y:S02]  /*72b0*/  @P0 LEA.HI.X R7, R134, R5, R126, 0x1, P1 ;  /* 0x0000000586070211 */ /* 0x000fe400008f0c7e */
[C---:B------:R-:W-:Y:S03]  /*72c0*/  LEA R9, P1, R3.reuse, c[0x0][0x1f8], 0x1 ;  /* 0x00007e0003097a11 */ /* 0x040fe600078208ff */
[----:B------:R2:W-:Y:S01]  /*72d0*/  @P0 LDGSTS.E.BYPASS.LTC128B.128 [R2+0x1000], [R6.64], !P6 ;  /* 0x0100000006020fae */ /* 0x0005e2000f101d48 */
[----:B------:R-:W-:Y:S03]  /*72e0*/  LEA.HI.X R3, R3, c[0x0][0x1fc], R8, 0x1, P1 ;  /* 0x00007f0003037a11 */ /* 0x000fe600008f0c08 */
[----:B------:R2:W-:Y:S04]  /*72f0*/  @P0 LDGSTS.E.BYPASS.LTC128B.128 [R2+0x3000], [R6.64+0x80], !P5 ;  /* 0x0300008006020fae */ /* 0x0005e8000e901d48 */
[----:B------:R2:W-:Y:S01]  /*7300*/  @P0 LDGSTS.E.BYPASS.LTC128B.128 [R2+0x5000], [R6.64+0x100], !P4 ;  /* 0x0500010006020fae */ /* 0x0005e2000e101d48 */
[----:B------:R-:W-:Y:S03]  /*7310*/  ISETP.GT.AND P0, PT, R67, R206, PT ;  /* 0x000000ce4300720c */ /* 0x000fe60003f04270 */
[----:B------:R-:W0:Y:S04]  /*7320*/  LDGDEPBAR ;  /* 0x00000000000079af */ /* 0x000e280000000000 */
[----:B-1----:R2:W1:Y:S04]  /*7330*/  SHFL.IDX PT, R4, R9, RZ, 0x1c1f ;  /* 0x001c1fff09047589 */ /* 0x00246800000e0000 */
[----:B------:R2:W4:Y:S01]  /*7340*/  SHFL.IDX PT, R5, R3, RZ, 0x1c1f ;  /* 0x001c1fff03057589 */ /* 0x00052200000e0000 */
[----:B------:R-:W-:Y:S04]  /*7350*/  DEPBAR.LE SB0, 0x2 ;  /* 0x000080800000791a */ /* 0x000fe80000000000 */
[----:B------:R-:W-:Y:S06]  /*7360*/  BAR.SYNC.DEFER_BLOCKING 0x0 ;  /* 0x0000000000007b1d */ /* 0x000fec0000010000 */
[----:B------:R-:W-:-:S05]  /*7370*/  @!P0 BRA `(.L_x_1748) ;  /* 0x0000020000008947 */ /* 0x000fca0003800000 */
[----:B-12-4-:R-:W-:Y:S02]  /*7380*/  ISETP.GE.AND P1, PT, R104, c[0x0][0x1d4], PT ;  /* 0x0000750068007a0c */ /* 0x016fe40003f26270 */
[----:B------:R-:W-:Y:S02]  /*7390*/  ISETP.GE.AND P3, PT, R200, c[0x0][0x1d4], PT ;  /* 0x00007500c8007a0c */ /* 0x000fe40003f66270 */
[C---:B------:R-:W-:Y:S09]  /*73a0*/  ISETP.GE.AND P2, PT, R199.reuse, c[0x0][0x1d4], PT ;  /* 0x00007500c7007a0c */ /* 0x040ff20003f46270 */
[----:B------:R-:W1:Y:S01]  /*73b0*/  @!P1 LDS.128 R12, [R64] ;  /* 0x00000000400c9984 */ /* 0x000e620000000c00 */
[CC--:B------:R-:W-:Y:S04]  /*73c0*/  @!P1 LEA R2, P0, R104.reuse, R4.reuse, 0x1 ;  /* 0x0000000468029211 */ /* 0x0c0fe800078008ff */
[-C--:B------:R-:W-:Y:S02]  /*73d0*/  @!P1 LEA.HI.X R3, R104, R5.reuse, R105, 0x1, P0 ;  /* 0x0000000568039211 */ /* 0x080fe400000f0c69 */
[CC--:B------:R-:W-:Y:S04]  /*73e0*/  @!P3 LEA R8, P0, R200.reuse, R4.reuse, 0x1 ;  /* 0x00000004c808b211 */ /* 0x0c0fe800078008ff */
[-C--:B------:R-:W-:Y:S02]  /*73f0*/  @!P3 LEA.HI.X R9, R200, R5.reuse, R215, 0x1, P0 ;  /* 0x00000005c809b211 */ /* 0x080fe400000f0cd7 */
[CC--:B------:R-:W-:Y:S04]  /*7400*/  @!P2 LEA R6, P0, R199.reuse, R4.reuse, 0x1 ;  /* 0x00000004c706a211 */ /* 0x0c0fe800078008ff */
[-C--:B------:R-:W-:Y:S02]  /*7410*/  @!P2 LEA.HI.X R7, R199, R5.reuse, R214, 0x1, P0 ;  /* 0x00000005c707a211 */ /* 0x080fe400000f0cd6 */
[----:B------:R-:W-:Y:S01]  /*7420*/  ISETP.GE.AND P0, PT, R30, c[0x0][0x1d4], PT ;  /* 0x000075001e007a0c */ /* 0x000fe20003f06270 */
[----:B-1----:R1:W-:Y:S11]  /*7430*/  @!P1 ST.E.128 [R2.64], R12 ;  /* 0x0000000c02009985 */ /* 0x0023f6000c101d08 */
[----:B------:R-:W-:Y:S01]  /*7440*/  @!UPT UIADD3 URZ, URZ, URZ, URZ ;  /* 0x0000003f3f3ff290 */ /* 0x000fe2000fffe03f */
[----:B------:R-:W2:Y:S01]  /*7450*/  @!P0 LDS.128 R12, [R65] ;  /* 0x00000000410c8984 */ /* 0x000ea20000000c00 */
        /* <DEDUP_REMOVED lines=8> */
[----:B--2---:R1:W-:Y:S01]  /*74e0*/  @!P0 ST.E.128 [R2.64], R16 ;  /* 0x0000001002008985 */ /* 0x0043e2000c101d08 */
[C---:B------:R-:W-:Y:S03]  /*74f0*/  ISETP.GE.AND P0, PT, R198.reuse, c[0x0][0x1d4], PT ;  /* 0x00007500c6007a0c */ /* 0x040fe60003f06270 */
[----:B------:R-:W2:Y:S10]  /*7500*/  @!P3 LDS.128 R12, [R65+0x2000] ;  /* 0x00200000410cb984 */ /* 0x000eb40000000c00 */
[C---:B-1----:R-:W-:Y:S04]  /*7510*/  @!P0 LEA R2, P1, R198.reuse, R4, 0x1 ;  /* 0x00000004c6028211 */ /* 0x042fe800078208ff */
[----:B------:R-:W-:Y:S01]  /*7520*/  @!P0 LEA.HI.X R3, R198, R5, R213, 0x1, P1 ;  /* 0x00000005c6038211 */ /* 0x000fe200008f0cd5 */
[----:B--2---:R-:W-:Y:S04]  /*7530*/  @!P3 ST.E.128 [R8.64], R12 ;  /* 0x0000000c0800b985 */ /* 0x004fe8000c101d08 */
[----:B------:R-:W1:Y:S04]  /*7540*/  @!P2 LDS.128 R12, [R64+0x4000] ;  /* 0x00400000400ca984 */ /* 0x000e680000000c00 */
[----:B-1----:R-:W-:Y:S04]  /*7550*/  @!P2 ST.E.128 [R6.64], R12 ;  /* 0x0000000c0600a985 */ /* 0x002fe8000c101d08 */
[----:B------:R-:W1:Y:S04]  /*7560*/  @!P0 LDS.128 R4, [R65+0x4000] ;  /* 0x0040000041048984 */ /* 0x000e680000000c00 */
[----:B-1----:R1:W-:Y:S02]  /*7570*/  @!P0 ST.E.128 [R2.64], R4 ;  /* 0x0000000402008985 */ /* 0x0023e4000c101d08 */
.L_x_1748:
[----:B-12-4-:R-:W-:Y:S05]  /*7580*/  BSYNC B0 ;  /* 0x0000000000007941 */ /* 0x016fea0003800000 */
.L_x_1747:
[C---:B------:R-:W-:Y:S02]  /*7590*/  ISETP.GE.AND P0, PT, R34.reuse, 0x1, PT ;  /* 0x000000012200780c */ /* 0x040fe40003f06270 */
[----:B------:R-:W-:Y:S04]  /*75a0*/  IADD3 R2, R34, 0x1, RZ ;  /* 0x0000000122027810 */ /* 0x000fe80007ffe0ff */
[----:B------:R-:W-:Y:S02]  /*75b0*/  SEL R34, R2, RZ, !P0 ;  /* 0x000000ff02227207 */ /* 0x000fe40004000000 */
[----:B------:R-:W-:Y:S04]  /*75c0*/  IADD3 R2, R28, -0x2, RZ ;  /* 0xfffffffe1c027810 */ /* 0x000fe80007ffe0ff */
[----:B------:R-:W-:Y:S11]  /*75d0*/  ISETP.GE.AND P0, PT, R2, R33, PT ;  /* 0x000000210200720c */ /* 0x000ff60003f06270 */
[----:B------:R-:W-:Y:S02]  /*75e0*/  @!UPT UIADD3 URZ, URZ, URZ, URZ ;  /* 0x0000003f3f3ff290 */ /* 0x000fe4000fffe03f */
[----:B------:R-:W-:Y:S01]  /*75f0*/  @P0 SHF.R.S32.HI R6, RZ, 0x1f, R2 ;  /* 0x0000001fff060819 */ /* 0x000fe20000011402 */
[----:B------:R-:W-:Y:S02]  /*7600*/  @P0 IMAD.MOV.U32 R4, RZ, RZ, R82 ;  /* 0x000000ffff040224 */ /* 0x000fe400078e0052 */
[----:B------:R-:W-:Y:S02]  /*7610*/  @P0 IMAD.MOV.U32 R5, RZ, RZ, R79 ;  /* 0x000000ffff050224 */ /* 0x000fe400078e004f */
[----:B------:R-:W-:Y:S04]  /*7620*/  @P0 IMAD R3, R128, R2, RZ ;  /* 0x0000000280030224 */ /* 0x000fe800078e02ff */
[-C--:B------:R-:W-:Y:S02]  /*7630*/  @P0 IMAD R6, R6, R129.reuse, R3 ;  /* 0x0000008106060224 */ /* 0x080fe400078e0203 */
[----:B------:R-:W-:Y:S04]  /*7640*/  @P0 IMAD.WIDE.U32 R2, R2, R129, R4 ;  /* 0x0000008102020225 */ /* 0x000fe800078e0004 */
[----:B------:R-:W-:Y:S01]  /*7650*/  @P0 IMAD.IADD R3, R3, 0x1, R6 ;  /* 0x0000000103030824 */ /* 0x000fe200078e0206 */
[C---:B------:R-:W-:Y:S04]  /*7660*/  @P0 LEA R4, P1, R2.reuse, c[0x0][0x220], 0x1 ;  /* 0x0000880002040a11 */ /* 0x040fe800078208ff */
[----:B------:R-:W-:Y:S01]  /*7670*/  @P0 LEA.HI.X R5, R2, c[0x0][0x224], R3, 0x1, P1 ;  /* 0x0000890002050a11 */ /* 0x000fe200008f0c03 */
[----:B------:R-:W-:Y:S01]  /*7680*/  @P0 IMAD R2, R36, 0x6000, R11 ;  /* 0x0000600024020824 */ /* 0x000fe200078e020b */
[C---:B------:R-:W-:Y:S04]  /*7690*/  @P0 LEA R6, P1, R130.reuse, R4, 0x1 ;  /* 0x0000000482060211 */ /* 0x040fe800078208ff */
[----:B------:R-:W-:Y:S01]  /*76a0*/  @!PT LDS RZ, [RZ] ;  /* 0x00000000fffff984 */ /* 0x000fe20000000800 */
[----:B------:R-:W-:Y:S01]  /*76b0*/  @!PT LDS RZ, [RZ] ;  /* 0x00000000fffff984 */ /* 0x000fe20000000800 */
[----:B------:R-:W-:Y:S01]  /*76c0*/  @!PT LDS RZ, [RZ] ;  /* 0x00000000fffff984 */ /* 0x000fe20000000800 */
[----:B------:R1:W-:Y:S01]  /*76d0*/  @P0 LDGSTS.E.BYPASS.LTC128B.128 [R2], [R4.64], !P6 ;  /* 0x0000000004020fae */ /* 0x0003e2000f101d48 */
[----:B------:R-:W-:Y:S03]  /*76e0*/  @P0 LEA.HI.X R7, R130, R5, R125, 0x1, P1 ;  /* 0x0000000582070211 */ /* 0x000fe600008f0c7d */
[----:B------:R1:W-:Y:S04]  /*76f0*/  @P0 LDGSTS.E.BYPASS.LTC128B.128 [R2+0x2000], [R4.64+0x80], !P5 ;  /* 0x0200008004020fae */ /* 0x0003e8000e901d48 */
[----:B------:R1:W-:Y:S04]  /*7700*/  @P0 LDGSTS.E.BYPASS.LTC128B.128 [R2+0x4000], [R4.64+0x100], !P4 ;  /* 0x0400010004020fae */ /* 0x0003e8000e101d48 */
[----:B------:R1:W-:Y:S04]  /*7710*/  @P0 LDGSTS.E.BYPASS.LTC128B.128 [R2+0x1000], [R6.64], !P6 ;  /* 0x0100000006020fae */ /* 0x0003e8000f101d48 */
[----:B------:R1:W-:Y:S04]  /*7720*/  @P0 LDGSTS.E.BYPASS.LTC128B.128 [R2+0x3000], [R6.64+0x80], !P5 ;  /* 0x0300008006020fae */ /* 0x0003e8000e901d48 */
[----:B------:R1:W-:Y:S01]  /*7730*/  @P0 LDGSTS.E.BYPASS.LTC128B.128 [R2+0x5000], [R6.64+0x100], !P4 ;  /* 0x0500010006020fae */ /* 0x0003e2000e101d48 */
[C---:B------:R-:W-:Y:S02]  /*7740*/  ISETP.GT.AND P0, PT, R28.reuse, R33, PT ;  /* 0x000000211c00720c */ /* 0x040fe40003f04270 */
[----:B------:R-:W-:Y:S01]  /*7750*/  IADD3 R28, R28, -0x1, RZ ;  /* 0xffffffff1c1c7810 */ /* 0x000fe20007ffe0ff */
[----:B------:R-:W0:Y:S10]  /*7760*/  LDGDEPBAR ;  /* 0x00000000000079af */ /* 0x000e340000000000 */
[----:B------:R-:W-:-:S05]  /*7770*/  @P0 BRA `(.L_x_1749) ;  /* 0xffffb90000000947 */ /* 0x000fca000383ffff */
[----:B------:R-:W-:Y:S01]  /*7780*/  WARPSYNC 0xffffffff ;  /* 0xffffffff00007948 */ /* 0x000fe20003800000 */
[----:B------:R-:W-:Y:S06]  /*7790*/  BAR.SYNC.DEFER_BLOCKING 0x0 ;  /* 0x0000000000007b1d */ /* 0x000fec0000010000 */
.L_x_1724:
        /* <DEDUP_REMOVED lines=32> */
.L_x_1751:
[----:B------:R-:W-:Y:S05]  /*79a0*/  BSYNC B0 ;  /* 0x0000000000007941 */ /* 0x000fea0003800000 */
.L_x_1750:
[----:B------:R-:W-:Y:S01]  /*79b0*/  IMAD R207, R249, R0, RZ ;  /* 0x00000000f9cf7224 */ /* 0x000fe200078e02ff */
[----:B------:R-:W-:Y:S01]  /*79c0*/  MOV R17, RZ ;  /* 0x000000ff00117202 */ /* 0x000fe20000000f00 */
[----:B------:R-:W-:Y:S01]  /*79d0*/  IMAD.MOV.U32 R22, RZ, RZ, RZ ;  /* 0x000000ffff167224 */ /* 0x000fe200078e00ff */
[----:B------:R-:W-:Y:S01]  /*79e0*/  CS2R R54, SRZ ;  /* 0x0000000000367805 */ /* 0x000fe2000001ff00 */
        /* <DEDUP_REMOVED lines=24> */
[----:B---3--:R-:W-:Y:S01]  /*7b70*/  CS2R R60, SRZ ;  /* 0x00000000003c7805 */ /* 0x008fe2000001ff00 */
        /* <DEDUP_REMOVED lines=32> */
[----:B------:R-:W-:Y:S01]  /*7d80*/  IMAD.MOV.U32 R4, RZ, RZ, 0x1 ;  /* 0x00000001ff047424 */ /* 0x000fe200078e00ff */
[----:B------:R-:W-:Y:S02]  /*7d90*/  SHF.R.S32.HI R0, RZ, 0x1f, R149 ;  /* 0x0000001fff007819 */ /* 0x000fe40000011495 */
[----:B------:R-:W-:Y:S02]  /*7da0*/  ISETP.NE.U32.AND P0, PT, RZ, c[0x0][0x348], PT ;  /* 0x0000d200ff007a0c */ /* 0x000fe40003f05070 */
[----:B------:R-:W-:Y:S01]  /*7db0*/  ISETP.NE.AND P1, PT, R4, c[0x0][0x2c4], PT ;  /* 0x0000b10004007a0c */ /* 0x000fe20003f25270 */
        /* <DEDUP_REMOVED lines=40> */
.L_x_1896:
[----:B------:R-:W-:Y:S05]  /*8040*/  BRA.DIV ~URZ, `(.L_x_1754) ;  /* 0x00011ce27f007947 */ /* 0x000fea000b800000 */
[----:B------:R3:W4:Y:S02]  /*8050*/  SHFL.IDX PT, R0, R13, RZ, 0x181f ;  /* 0x00181fff0d007589 */ /* 0x00072400000e0000 */
.L_x_1897:
[----:B------:R-:W-:Y:S01]  /*8060*/  IMAD R48, R150, c[0x0][0x2c4], RZ ;  /* 0x0000b10096307a24 */ /* 0x000fe200078e02ff */
[----:B------:R-:W-:Y:S04]  /*8070*/  BSSY B0, `(.L_x_1755) ;  /* 0x000000f000007945 */ /* 0x000fe80003800000 */
[----:B------:R-:W-:-:S13]  /*8080*/  ISETP.GE.AND P0, PT, R5, R48, PT ;  /* 0x000000300500720c */ /* 0x000fda0003f06270 */
[----:B------:R-:W-:Y:S05]  /*8090*/  @P0 BRA `(.L_x_1756) ;  /* 0x000000c000000947 */ /* 0x000fea0003800000 */
[-C--:B----4-:R-:W-:Y:S02]  /*80a0*/  LEA R8, P2, R202, R0.reuse, 0x1 ;  /* 0x00000000ca087211 */ /* 0x090fe400078408ff */
[-C--:B------:R-:W-:Y:S02]  /*80b0*/  LEA R6, P1, R204, R0.reuse, 0x1 ;  /* 0x00000000cc067211 */ /* 0x080fe400078208ff */
[C---:B------:R-:W-:Y:S02]  /*80c0*/  LEA R2, P0, R205.reuse, R0, 0x1 ;  /* 0x00000000cd027211 */ /* 0x040fe400078008ff */
        /* <DEDUP_REMOVED lines=9> */
.L_x_1756:
[----:B------:R-:W-:Y:S05]  /*8160*/  BSYNC B0 ;  /* 0x0000000000007941 */ /* 0x000fea0003800000 */
.L_x_1755:
[----:B------:R-:W-:Y:S05]  /*8170*/  BRA.DIV ~URZ, `(.L_x_1757) ;  /* 0x00011c227f007947 */ /* 0x000fea000b800000 */
[----:B--2---:R2:W1:Y:S04]  /*8180*/  SHFL.IDX PT, R4, R12, 0x1, 0x181f ;  /* 0x00381f000c047f89 */ /* 0x00446800000e0000 */
[----:B----4-:R2:W4:Y:S02]  /*8190*/  SHFL.IDX PT, R0, R13, 0x1, 0x181f ;  /* 0x00381f000d007f89 */ /* 0x01052400000e0000 */
.L_x_1898:
[----:B------:R-:W-:Y:S01]  /*81a0*/  IADD3 R2, R5, 0x20, RZ ;  /* 0x0000002005027810 */ /* 0x000fe20007ffe0ff */
[----:B------:R-:W-:Y:S03]  /*81b0*/  BSSY B0, `(.L_x_1758) ;  /* 0x000000f000007945 */ /* 0x000fe60003800000 */
[----:B------:R-:W-:-:S13]  /*81c0*/  ISETP.GE.AND P0, PT, R2, R48, PT ;  /* 0x000000300200720c */ /* 0x000fda0003f06270 */
[----:B------:R-:W-:Y:S05]  /*81d0*/  @P0 BRA `(.L_x_1759) ;  /* 0x000000c000000947 */ /* 0x000fea0003800000 */
[-C--:B----4-:R-:W-:Y:S02]  /*81e0*/  LEA R8, P2, R202, R0.reuse, 0x1 ;  /* 0x00000000ca087211 */ /* 0x090fe400078408ff */
[-C--:B------:R-:W-:Y:S02]  /*81f0*/  LEA R6, P1, R204, R0.reuse, 0x1 ;  /* 0x00000000cc067211 */ /* 0x080fe400078208ff */
[C---:B------:R-:W-:Y:S02]  /*8200*/  LEA R2, P0, R205.reuse, R0, 0x1 ;  /* 0x00000000cd027211 */ /* 0x040fe400078008ff */
        /* <DEDUP_REMOVED lines=9> */
.L_x_1759:
[----:B------:R-:W-:Y:S05]  /*82a0*/  BSYNC B0 ;  /* 0x0000000000007941 */ /* 0x000fea0003800000 */
.L_x_1758:
[----:B------:R-:W-:Y:S05]  /*82b0*/  BRA.DIV ~URZ, `(.L_x_1760) ;  /* 0x00011bb27f007947 */ /* 0x000fea000b800000 */
[----:B-1----:R1:W2:Y:S02]  /*82c0*/  SHFL.IDX PT, R4, R12, 0x2, 0x181f ;  /* 0x00581f000c047f89 */ /* 0x0022a400000e0000 */
.L_x_1899:
[----:B------:R-:W-:Y:S05]  /*82d0*/  BRA.DIV ~URZ, `(.L_x_1761) ;  /* 0x00011c027f007947 */ /* 0x000fea000b800000 */
[----:B----4-:R4:W1:Y:S02]  /*82e0*/  SHFL.IDX PT, R0, R13, 0x2, 0x181f ;  /* 0x00581f000d007f89 */ /* 0x01086400000e0000 */
.L_x_1900:
[----:B------:R-:W-:Y:S01]  /*82f0*/  IADD3 R2, R5, 0x40, RZ ;  /* 0x0000004005027810 */ /* 0x000fe20007ffe0ff */
[----:B------:R-:W-:Y:S03]  /*8300*/  BSSY B0, `(.L_x_1762) ;  /* 0x000000f000007945 */ /* 0x000fe60003800000 */
[----:B------:R-:W-:-:S13]  /*8310*/  ISETP.GE.AND P0, PT, R2, R48, PT ;  /* 0x000000300200720c */ /* 0x000fda0003f06270 */
[----:B------:R-:W-:Y:S05]  /*8320*/  @P0 BRA `(.L_x_1763) ;  /* 0x000000c000000947 */ /* 0x000fea0003800000 */
[-C--:B-1----:R-:W-:Y:S02]  /*8330*/  LEA R8, P2, R202, R0.reuse, 0x1 ;  /* 0x00000000ca087211 */ /* 0x082fe400078408ff */
        /* <DEDUP_REMOVED lines=11> */
.L_x_1763:
[----:B------:R-:W-:Y:S05]  /*83f0*/  BSYNC B0 ;  /* 0x0000000000007941 */ /* 0x000fea0003800000 */
.L_x_1762:
[----:B------:R-:W-:Y:S05]  /*8400*/  BRA.DIV ~URZ, `(.L_x_1764) ;  /* 0x00011b427f007947 */ /* 0x000fea000b800000 */
[----:B--2---:R2:W3:Y:S04]  /*8410*/  SHFL.IDX PT, R4, R12, 0x3, 0x181f ;  /* 0x00781f000c047f89 */ /* 0x0044e800000e0000 */
[----:B-1----:R2:W1:Y:S02]  /*8420*/  SHFL.IDX PT, R0, R13, 0x3, 0x181f ;  /* 0x00781f000d007f89 */ /* 0x00246400000e0000 */
.L_x_1901:
[----:B------:R-:W-:Y:S01]  /*8430*/  IADD3 R2, R5, 0x60, RZ ;  /* 0x0000006005027810 */ /* 0x000fe20007ffe0ff */
[----:B-----5:R-:W-:Y:S01]  /*8440*/  IMAD.WIDE.U32 R220, R15, c[0x0][0x2b0], RZ ;  /* 0x0000ac000fdc7a25 */ /* 0x020fe200078e00ff */
[----:B------:R-:W-:-:S02]  /*8450*/  LOP3.LUT R196, R196, 0xfffffffd, RZ, 0xc0, !PT ;  /* 0xfffffffdc4c47812 */ /* 0x000fc400078ec0ff */
[----:B------:R-:W-:-:S13]  /*8460*/  ISETP.GE.AND P0, PT, R2, R48, PT ;  /* 0x000000300200720c */ /* 0x000fda0003f06270 */
[-C--:B-1----:R-:W-:Y:S02]  /*8470*/  @!P0 LEA R8, P3, R202, R0.reuse, 0x1 ;  /* 0x00000000ca088211 */ /* 0x082fe400078608ff */
[----:B------:R-:W-:Y:S02]  /*8480*/  @!P0 LEA R6, P2, R204, R0, 0x1 ;  /* 0x00000000cc068211 */ /* 0x000fe400078408ff */
[CC--:B---3--:R-:W-:Y:S02]  /*8490*/  @!P0 LEA.HI.X R9, R202.reuse, R4.reuse, R203, 0x1, P3 ;  /* 0x00000004ca098211 */ /* 0x0c8fe400018f0ccb */
[----:B------:R-:W-:Y:S02]  /*84a0*/  ISETP.GE.AND P3, PT, R202, c[0x0][0x1d4], PT ;  /* 0x00007500ca007a0c */ /* 0x000fe40003f66270 */
[----:B------:R-:W-:Y:S01]  /*84b0*/  @!P0 LEA.HI.X R7, R204, R4, R212, 0x1, P2 ;  /* 0x00000004cc078211 */ /* 0x000fe200010f0cd4 */
[----:B------:R-:W-:Y:S01]  /*84c0*/  @!PT LDS RZ, [RZ] ;  /* 0x00000000fffff984 */ /* 0x000fe20000000800 */
[----:B------:R-:W-:Y:S01]  /*84d0*/  @!PT LDS RZ, [RZ] ;  /* 0x00000000fffff984 */ /* 0x000fe20000000800 */
[----:B------:R-:W-:Y:S01]  /*84e0*/  @!PT LDS RZ, [RZ] ;  /* 0x00000000fffff984 */ /* 0x000fe20000000800 */
[----:B------:R1:W-:Y:S01]  /*84f0*/  @!P0 LDGSTS.E.BYPASS.LTC128B.128 [R107+0x1b100], [R8.64], !P6 ;  /* 0x1b100000086b8fae */ /* 0x0003e2000f101d48 */
[----:B------:R-:W-:-:S02]  /*8500*/  @!P0 LEA R2, P1, R205, R0, 0x1 ;  /* 0x00000000cd028211 */ /* 0x000fc400078208ff */
[----:B------:R-:W-:Y:S01]  /*8510*/  SHF.R.S32.HI R0, RZ, 0x1f, R15 ;  /* 0x0000001fff007819 */ /* 0x000fe2000001140f */
[----:B------:R1:W-:Y:S01]  /*8520*/  @!P0 LDGSTS.E.BYPASS.LTC128B.128 [R107+0x1f100], [R6.64], !P5 ;  /* 0x1f100000066b8fae */ /* 0x0003e2000e901d48 */
[----:B------:R-:W-:Y:S02]  /*8530*/  ISETP.GE.AND P5, PT, R204, c[0x0][0x1d4], PT ;  /* 0x00007500cc007a0c */ /* 0x000fe40003fa6270 */
[C---:B------:R-:W-:Y:S01]  /*8540*/  ISETP.GE.AND P6, PT, R205.reuse, c[0x0][0x1d4], PT ;  /* 0x00007500cd007a0c */ /* 0x040fe20003fc6270 */
[----:B------:R-:W-:Y:S01]  /*8550*/  IMAD R0, R0, c[0x0][0x2b0], RZ ;  /* 0x0000ac0000007a24 */ /* 0x000fe200078e02ff */
[----:B------:R-:W-:Y:S02]  /*8560*/  @!P0 LEA.HI.X R3, R205, R4, R211, 0x1, P1 ;  /* 0x00000004cd038211 */ /* 0x000fe400008f0cd3 */
[----:B------:R-:W-:Y:S01]  /*8570*/  @P3 LOP3.LUT R196, R196, 0x2, RZ, 0xfc, !PT ;  /* 0x00000002c4c43812 */ /* 0x000fe200078efcff */
[----:B------:R-:W-:Y:S01]  /*8580*/  IMAD R0, R15, c[0x0][0x2b4], R0 ;  /* 0x0000ad000f007a24 */ /* 0x000fe200078e0200 */
[----:B------:R-:W-:Y:S01]  /*8590*/  SEL R149, RZ, 0x10, P6 ;  /* 0x00000010ff957807 */ /* 0x000fe20003000000 */
[----:B------:R1:W-:Y:S01]  /*85a0*/  @!P0 LDGSTS.E.BYPASS.LTC128B.128 [R107+0x23100], [R2.64], !P4 ;  /* 0x23100000026b8fae */ /* 0x0003e2000e101d48 */
[----:B------:R-:W-:Y:S01]  /*85b0*/  LOP3.LUT R196, R196, 0xfffffffe, RZ, 0xc0, !PT ;  /* 0xfffffffec4c47812 */ /* 0x000fe200078ec0ff */
[----:B------:R-:W-:-:S02]  /*85c0*/  IMAD.IADD R232, R221, 0x1, R0 ;  /* 0x00000001dde87824 */ /* 0x000fc400078e0200 */
[----:B------:R-:W0:Y:S01]  /*85d0*/  LDGDEPBAR ;  /* 0x00000000000079af */ /* 0x000e220000000000 */
[----:B------:R-:W-:Y:S01]  /*85e0*/  @P5 LOP3.LUT R196, R196, 0x1, RZ, 0xfc, !PT ;  /* 0x00000001c4c45812 */ /* 0x000fe200078efcff */
[----:B------:R-:W-:Y:S03]  /*85f0*/  WARPSYNC 0xffffffff ;  /* 0xffffffff00007948 */ /* 0x000fe60003800000 */
[----:B------:R-:W-:-:S04]  /*8600*/  LOP3.LUT R196, R196, 0xfffffffb, RZ, 0xc0, !PT ;  /* 0xfffffffbc4c47812 */ /* 0x000fc800078ec0ff */
[----:B------:R-:W-:Y:S02]  /*8610*/  @P6 LOP3.LUT R196, R196, 0x4, RZ, 0xfc, !PT ;  /* 0x00000004c4c46812 */ /* 0x000fe400078efcff */
[----:B------:R-:W-:Y:S01]  /*8620*/  IMAD.MOV.U32 R0, RZ, RZ, c[0x0][0x2b8] ;  /* 0x0000ae00ff007624 */ /* 0x000fe200078e00ff */
[----:B------:R-:W-:Y:S01]  /*8630*/  BAR.SYNC.DEFER_BLOCKING 0x0 ;  /* 0x0000000000007b1d */ /* 0x000fe20000010000 */
[----:B-1----:R-:W-:Y:S01]  /*8640*/  IMAD R2, R22, 0x40, R216 ;  /* 0x0000004016027824 */ /* 0x002fe200078e02d8 */
[----:B------:R-:W-:Y:S01]  /*8650*/  LOP3.LUT R196, R196, 0xfffffff7, RZ, 0xc0, !PT ;  /* 0xfffffff7c4c47812 */ /* 0x000fe200078ec0ff */
[----:B------:R-:W-:Y:S01]  /*8660*/  IMAD.MOV.U32 R189, RZ, RZ, RZ ;  /* 0x000000ffffbd7224 */ /* 0x000fe200078e00ff */
[----:B------:R-:W-:Y:S02]  /*8670*/  ISETP.NE.AND P4, PT, R0, 0x1, PT ;  /* 0x000000010000780c */ /* 0x000fe40003f85270 */
        /* <DEDUP_REMOVED lines=15> */
[----:B------:R-:W-:Y:S01]  /*8770*/  SHF.L.U64.HI R18, R204, 0x1, R212 ;  /* 0x00000001cc127819 */ /* 0x000fe200000102d4 */
[----:B------:R-:W-:Y:S02]  /*8780*/  BSSY B0, `(.L_x_1765) ;  /* 0x00000a8000007945 */ /* 0x000fe40003800000 */
[----:B------:R-:W-:Y:S02]  /*8790*/  IMAD R194, R0, c[0x0][0x2b8], R2 ;  /* 0x0000ae0000c27a24 */ /* 0x000fe400078e0202 */
[----:B------:R-:W-:Y:S02]  /*87a0*/  IMAD R217, R14, c[0x0][0x1ec], R219 ;  /* 0x00007b000ed97a24 */ /* 0x000fe400078e02db */
        /* <DEDUP_REMOVED lines=18> */
[C---:B------:R-:W-:Y:S01]  /*88d0*/  IMAD R4, R189.reuse, c[0x0][0x1f4], R0 ;  /* 0x00007d00bd047a24 */ /* 0x040fe200078e0200 */
[----:B------:R-:W-:Y:S01]  /*88e0*/  IADD3 R0, P0, R2, R218, RZ ;  /* 0x000000da02007210 */ /* 0x000fe20007f1e0ff */
[----:B------:R-:W-:-:S03]  /*88f0*/  IMAD R16, R189, c[0x0][0x21c], R7 ;  /* 0x00008700bd107a24 */ /* 0x000fc600078e0207 */
[----:B------:R-:W-:Y:S02]  /*8900*/  IADD3.X R2, R217, R3, R4, P0, !PT ;  /* 0x00000003d9027210 */ /* 0x000fe400007fe404 */
[----:B------:R-:W-:-:S04]  /*8910*/  LEA R5, P0, R0, c[0x0][0x1c8], 0x1 ;  /* 0x0000720000057a11 */ /* 0x000fc800078008ff */
[----:B------:R-:W-:Y:S01]  /*8920*/  LEA.HI.X R8, R0, c[0x0][0x1cc], R2, 0x1, P0 ;  /* 0x0000730000087a11 */ /* 0x000fe200000f0c02 */
[----:B------:R-:W-:Y:S01]  /*8930*/  IMAD.WIDE.U32 R2, R194, c[0x0][0x208], RZ ;  /* 0x00008200c2027a25 */ /* 0x000fe200078e00ff */
[----:B------:R-:W1:Y:S03]  /*8940*/  SHFL.IDX PT, R0, R5, RZ, 0x181f ;  /* 0x00181fff05007589 */ /* 0x000e6600000e0000 */
[----:B------:R-:W-:Y:S01]  /*8950*/  IMAD.IADD R3, R3, 0x1, R6 ;  /* 0x0000000103037824 */ /* 0x000fe200078e0206 */
[----:B------:R-:W3:Y:S03]  /*8960*/  SHFL.IDX PT, R4, R8, RZ, 0x181f ;  /* 0x00181fff08047589 */ /* 0x000ee600000e0000 */
[----:B------:R-:W-:Y:S01]  /*8970*/  IMAD.WIDE.U32 R2, R189, c[0x0][0x218], R2 ;  /* 0x00008600bd027a25 */ /* 0x000fe200078e0002 */
[----:B------:R-:W5:Y:S04]  /*8980*/  SHFL.IDX PT, R5, R5, 0x1, 0x181f ;  /* 0x00381f0005057f89 */ /* 0x000f6800000e0000 */
[----:B------:R2:W4:Y:S02]  /*8990*/  SHFL.IDX PT, R14, R8, 0x1, 0x181f ;  /* 0x00381f00080e7f89 */ /* 0x00052400000e0000 */
[----:B-12---:R-:W-:-:S02]  /*89a0*/  @P1 LEA R12, P0, R202, R0, 0x1 ;  /* 0x00000000ca0c1211 */ /* 0x006fc400078008ff */
[----:B------:R-:W-:Y:S02]  /*89b0*/  @P1 LEA R6, P2, R204, R0, 0x1 ;  /* 0x00000000cc061211 */ /* 0x000fe400078408ff */
[-C--:B---34-:R-:W-:Y:S02]  /*89c0*/  @P1 LEA.HI.X R13, R202, R4.reuse, R203, 0x1, P0 ;  /* 0x00000004ca0d1211 */ /* 0x098fe400000f0ccb */
[----:B------:R-:W-:-:S03]  /*89d0*/  @P1 LEA.HI.X R7, R204, R4, R212, 0x1, P2 ;  /* 0x00000004cc071211 */ /* 0x000fc600010f0cd4 */
[----:B------:R1:W-:Y:S01]  /*89e0*/  @P1 LDGSTS.E.BYPASS.LTC128B.128 [R107+0xc100], [R12.64], !P3 ;  /* 0x0c1000000c6b1fae */ /* 0x0003e2000d901d48 */
[C---:B------:R-:W-:Y:S02]  /*89f0*/  @P1 LEA R8, P0, R205.reuse, R0, 0x1 ;  /* 0x00000000cd081211 */ /* 0x040fe400078008ff */
[----:B------:R-:W-:Y:S01]  /*8a00*/  IADD3 R0, P2, R2, R222, RZ ;  /* 0x000000de02007210 */ /* 0x000fe20007f5e0ff */
[----:B------:R2:W-:Y:S01]  /*8a10*/  @P1 LDGSTS.E.BYPASS.LTC128B.128 [R107+0xe100], [R6.64], !P5 ;  /* 0x0e100000066b1fae */ /* 0x0005e2000e901d48 */
[----:B------:R-:W-:Y:S02]  /*8a20*/  @P1 LEA.HI.X R9, R205, R4, R211, 0x1, P0 ;  /* 0x00000004cd091211 */ /* 0x000fe400000f0cd3 */
[----:B------:R-:W-:Y:S02]  /*8a30*/  ISETP.GE.AND P0, PT, R15, 0x21, PT ;  /* 0x000000210f00780c */ /* 0x000fe40003f06270 */
[----:B------:R-:W-:Y:S01]  /*8a40*/  IADD3.X R2, R233, R3, R16, P2, !PT ;  /* 0x00000003e9027210 */ /* 0x000fe200017fe410 */
[----:B------:R3:W-:Y:S01]  /*8a50*/  @P1 LDGSTS.E.BYPASS.LTC128B.128 [R107+0x10100], [R8.64], !P6 ;  /* 0x10100000086b1fae */ /* 0x0007e2000f101d48 */
[----:B------:R-:W-:-:S04]  /*8a60*/  LEA R16, P2, R0, c[0x0][0x1f8], 0x1 ;  /* 0x00007e0000107a11 */ /* 0x000fc800078408ff */
[----:B------:R-:W-:Y:S02]  /*8a70*/  LEA.HI.X R19, R0, c[0x0][0x1fc], R2, 0x1, P2 ;  /* 0x00007f0000137a11 */ /* 0x000fe400010f0c02 */
[----:B------:R-:W-:Y:S03]  /*8a80*/  SHFL.IDX PT, R0, R16, 0x1, 0x181f ;  /* 0x00381f0010007f89 */ /* 0x000fe600000e0000 */
[-C--:B-----5:R-:W-:Y:S02]  /*8a90*/  @P0 LEA R4, P2, R204, R5.reuse, 0x1 ;  /* 0x00000005cc040211 */ /* 0x0a0fe400078408ff */
[CC--:B------:R-:W-:Y:S01]  /*8aa0*/  @P0 LEA R2, P1, R205.reuse, R5.reuse, 0x1 ;  /* 0x00000005cd020211 */ /* 0x0c0fe200078208ff */
[----:B-1----:R1:W4:Y:S03]  /*8ab0*/  SHFL.IDX PT, R12, R16, RZ, 0x181f ;  /* 0x00181fff100c7589 */ /* 0x00232600000e0000 */
[----:B------:R-:W-:Y:S01]  /*8ac0*/  @P0 LEA.HI.X R3, R205, R14, R211, 0x1, P1 ;  /* 0x0000000ecd030211 */ /* 0x000fe200008f0cd3 */
[----:B------:R-:W5:Y:S01]  /*8ad0*/  SHFL.IDX PT, R13, R19, RZ, 0x181f ;  /* 0x00181fff130d7589 */ /* 0x000f6200000e0000 */
[----:B--2---:R-:W-:-:S02]  /*8ae0*/  @P0 LEA R6, P3, R202, R5, 0x1 ;  /* 0x00000005ca060211 */ /* 0x004fc400078608ff */
[-C--:B------:R-:W-:Y:S02]  /*8af0*/  @P0 LEA.HI.X R5, R204, R14.reuse, R212, 0x1, P2 ;  /* 0x0000000ecc050211 */ /* 0x080fe400010f0cd4 */
[----:B------:R-:W-:Y:S02]  /*8b00*/  @P0 LEA.HI.X R7, R202, R14, R203, 0x1, P3 ;  /* 0x0000000eca070211 */ /* 0x000fe400018f0ccb */
[----:B------:R-:W-:Y:S02]  /*8b10*/  LOP3.LUT P3, RZ, R196, 0x2, RZ, 0xc0, !PT ;  /* 0x00000002c4ff7812 */ /* 0x000fe4000786c0ff */
[----:B------:R-:W-:Y:S02]  /*8b20*/  ISETP.GE.AND P2, PT, R204, c[0x0][0x1d4], PT ;  /* 0x00007500cc007a0c */ /* 0x000fe40003f46270 */
[----:B------:R-:W-:Y:S02]  /*8b30*/  LOP3.LUT R196, R196, 0xffffffef, RZ, 0xc0, !PT ;  /* 0xffffffefc4c47812 */ /* 0x000fe400078ec0ff */
[----:B-1----:R-:W-:-:S07]  /*8b40*/  SHF.L.U64.HI R16, R205, 0x1, R211 ;  /* 0x00000001cd107819 */ /* 0x002fce00000102d3 */
[----:B------:R1:W-:Y:S01]  /*8b50*/  @P0 LDGSTS.E.BYPASS.LTC128B.128 [R107+0xd100], [R6.64], !P3 ;  /* 0x0d100000066b0fae */ /* 0x0003e2000d901d48 */
[----:B------:R-:W-:-:S03]  /*8b60*/  ISETP.GE.AND P3, PT, R202, c[0x0][0x1d4], PT ;  /* 0x00007500ca007a0c */ /* 0x000fc60003f66270 */
[----:B------:R2:W-:Y:S01]  /*8b70*/  @P0 LDGSTS.E.BYPASS.LTC128B.128 [R107+0xf100], [R4.64], !P5 ;  /* 0x0f100000046b0fae */ /* 0x0005e2000e901d48 */
[----:B------:R-:W-:Y:S02]  /*8b80*/  ISETP.LT.OR P1, PT, R15, 0x1, P3 ;  /* 0x000000010f00780c */ /* 0x000fe40001f21670 */
[----:B------:R-:W-:Y:S01]  /*8b90*/  ISETP.GT.AND P5, PT, R22, R207, PT ;  /* 0x000000cf1600720c */ /* 0x000fe20003fa4270 */
[----:B------:R4:W-:Y:S01]  /*8ba0*/  @P0 LDGSTS.E.BYPASS.LTC128B.128 [R107+0x11100], [R2.64], !P6 ;  /* 0x11100000026b0fae */ /* 0x0009e2000f101d48 */
[----:B------:R-:W-:-:S03]  /*8bb0*/  ISETP.GT.AND P6, PT, R216, 0x3f, PT ;  /* 0x0000003fd800780c */ /* 0x000fc60003fc4270 */
[----:B------:R-:W0:Y:S08]  /*8bc0*/  LDGDEPBAR ;  /* 0x00000000000079af */ /* 0x000e300000000000 */
[----:B------:R-:W-:Y:S01]  /*8bd0*/  @P5 LOP3.LUT R196, R196, 0x10, RZ, 0xfc, !PT ;  /* 0x00000010c4c45812 */ /* 0x000fe200078efcff */
[----:B-1----:R1:W3:Y:S01]  /*8be0*/  SHFL.IDX PT, R6, R19, 0x1, 0x181f ;  /* 0x00381f0013067f89 */ /* 0x0022e200000e0000 */
[----:B----4-:R-:W-:-:S05]  /*8bf0*/  IADD3 R2, P0, R12, R21, RZ ;  /* 0x000000150c027210 */ /* 0x010fca0007f1e0ff */
[----:B-----5:R-:W-:Y:S01]  /*8c00*/  IMAD.X R3, R13, 0x1, R20, P0 ;  /* 0x000000010d037824 */ /* 0x020fe200000e0614 */
[----:B--2---:R-:W-:-:S04]  /*8c10*/  IADD3 R4, P0, R12, R17, RZ ;  /* 0x000000110c047210 */ /* 0x004fc80007f1e0ff */
[----:B------:R2:W-:Y:S01]  /*8c20*/  LDGSTS.E.BYPASS.LTC128B.128 [R107+0x100], [R2.64], !P1 ;  /* 0x00100000026b7fae */ /* 0x0005e2000c901d48 */
[----:B------:R-:W-:Y:S01]  /*8c30*/  IMAD.X R5, R13, 0x1, R18, P0 ;  /* 0x000000010d057824 */ /* 0x000fe200000e0612 */
[----:B------:R-:W-:Y:S02]  /*8c40*/  ISETP.LT.OR P0, PT, R15, 0x1, P2 ;  /* 0x000000010f00780c */ /* 0x000fe40001701670 */
[C---:B------:R-:W-:Y:S01]  /*8c50*/  ISETP.GE.AND P1, PT, R205.reuse, c[0x0][0x1d4], PT ;  /* 0x00007500cd007a0c */ /* 0x040fe20003f26270 */
[----:B-1----:R-:W-:Y:S01]  /*8c60*/  IMAD.SHL.U32 R19, R205, 0x2, RZ ;  /* 0x00000002cd137824 */ /* 0x002fe200078e00ff */
[----:B------:R-:W-:-:S09]  /*8c70*/  ISETP.LT.OR P2, PT, R15, 0x21, P2 ;  /* 0x000000210f00780c */ /* 0x000fd20001741670 */
[----:B------:R1:W-:Y:S02]  /*8c80*/  LDGSTS.E.BYPASS.LTC128B.128 [R107+0x2100], [R4.64], !P0 ;  /* 0x02100000046b7fae */ /* 0x0003e4000c101d48 */
[----:B-1----:R-:W-:-:S05]  /*8c90*/  IADD3 R4, P0, R12, R19, RZ ;  /* 0x000000130c047210 */ /* 0x002fca0007f1e0ff */
[----:B------:R-:W-:Y:S01]  /*8ca0*/  IMAD.X R5, R13, 0x1, R16, P0 ;  /* 0x000000010d057824 */ /* 0x000fe200000e0610 */
[----:B--2---:R-:W-:-:S05]  /*8cb0*/  IADD3 R2, P0, R0, R21, RZ ;  /* 0x0000001500027210 */ /* 0x004fca0007f1e0ff */
[----:B---3--:R-:W-:Y:S01]  /*8cc0*/  IMAD.X R3, R6, 0x1, R20, P0 ;  /* 0x0000000106037824 */ /* 0x008fe200000e0614 */
[C---:B------:R-:W-:Y:S02]  /*8cd0*/  ISETP.LT.OR P0, PT, R15.reuse, 0x1, P1 ;  /* 0x000000010f00780c */ /* 0x040fe40000f01670 */
[----:B------:R-:W-:-:S11]  /*8ce0*/  ISETP.LT.OR P1, PT, R15, 0x21, P1 ;  /* 0x000000210f00780c */ /* 0x000fd60000f21670 */
[----:B------:R1:W-:Y:S01]  /*8cf0*/  LDGSTS.E.BYPASS.LTC128B.128 [R107+0x4100], [R4.64], !P0 ;  /* 0x04100000046b7fae */ /* 0x0003e2000c101d48 */
[----:B------:R-:W-:-:S13]  /*8d00*/  ISETP.LT.OR P0, PT, R15, 0x21, P3 ;  /* 0x000000210f00780c */ /* 0x000fda0001f01670 */
[----:B------:R2:W-:Y:S01]  /*8d10*/  LDGSTS.E.BYPASS.LTC128B.128 [R107+0x1100], [R2.64], !P0 ;  /* 0x01100000026b7fae */ /* 0x0005e2000c101d48 */
[----:B-1----:R-:W-:-:S05]  /*8d20*/  IADD3 R4, P0, R0, R17, RZ ;  /* 0x0000001100047210 */ /* 0x002fca0007f1e0ff */
[----:B------:R-:W-:-:S05]  /*8d30*/  IMAD.X R5, R6, 0x1, R18, P0 ;  /* 0x0000000106057824 */ /* 0x000fca00000e0612 */
[----:B------:R1:W-:Y:S01]  /*8d40*/  LDGSTS.E.BYPASS.LTC128B.128 [R107+0x3100], [R4.64], !P2 ;  /* 0x03100000046b7fae */ /* 0x0003e2000d101d48 */
[----:B--2---:R-:W-:-:S05]  /*8d50*/  IADD3 R2, P0, R0, R19, RZ ;  /* 0x0000001300027210 */ /* 0x004fca0007f1e0ff */
[----:B------:R-:W-:-:S05]  /*8d60*/  IMAD.X R3, R6, 0x1, R16, P0 ;  /* 0x0000000106037824 */ /* 0x000fca00000e0610 */
[----:B------:R1:W-:Y:S04]  /*8d70*/  LDGSTS.E.BYPASS.LTC128B.128 [R107+0x5100], [R2.64], !P1 ;  /* 0x05100000026b7fae */ /* 0x0003e8000c901d48 */
[----:B------:R-:W0:Y:S01]  /*8d80*/  LDGDEPBAR ;  /* 0x00000000000079af */ /* 0x000e220000000000 */
[----:B------:R-:W-:Y:S05]  /*8d90*/  @!P5 BRA `(.L_x_1766) ;  /* 0x000004600000d947 */ /* 0x000fea0003800000 */
[----:B-1----:R-:W-:Y:S01]  /*8da0*/  IMAD R2, R22, 0x40, R234 ;  /* 0x0000004016027824 */ /* 0x002fe200078e02ea */
[----:B------:R-:W-:-:S04]  /*8db0*/  MOV R189, RZ ;  /* 0x000000ff00bd7202 */ /* 0x000fc80000000f00 */
        /* <DEDUP_REMOVED lines=26> */
.L_x_1902:
[----:B------:R-:W-:Y:S05]  /*8f60*/  BRA.DIV ~URZ, `(.L_x_1768) ;  /* 0x000111227f007947 */ /* 0x000fea000b800000 */
[----:B------:R-:W3:Y:S01]  /*8f70*/  SHFL.IDX PT, R0, R14, RZ, 0x181f ;  /* 0x00181fff0e007589 */ /* 0x000ee200000e0000 */
[C---:B------:R-:W-:Y:S02]  /*8f80*/  LOP3.LUT P2, RZ, R196.reuse, 0x2, RZ, 0xc0, !PT ;  /* 0x00000002c4ff7812 */ /* 0x040fe4000784c0ff */
[C---:B------:R-:W-:Y:S02]  /*8f90*/  LOP3.LUT P1, RZ, R196.reuse, 0x1, RZ, 0xc0, !PT ;  /* 0x00000001c4ff7812 */ /* 0x040fe4000782c0ff */
[----:B------:R-:W-:Y:S02]  /*8fa0*/  LOP3.LUT P3, RZ, R196, 0x4, RZ, 0xc0, !PT ;  /* 0x00000004c4ff7812 */ /* 0x000fe4000786c0ff */
[----:B------:R-:W-:Y:S02]  /*8fb0*/  SEL R13, RZ, 0x10, P2 ;  /* 0x00000010ff0d7807 */ /* 0x000fe40001000000 */
[----:B------:R-:W-:-:S02]  /*8fc0*/  SEL R12, RZ, 0x10, P1 ;  /* 0x00000010ff0c7807 */ /* 0x000fc40000800000 */
        /* <DEDUP_REMOVED lines=14> */
.L_x_1903:
        /* <DEDUP_REMOVED lines=21> */
.L_x_1766:
[----:B------:R-:W-:Y:S05]  /*9200*/  BSYNC B0 ;  /* 0x0000000000007941 */ /* 0x000fea0003800000 */
.L_x_1765:
[----:B------:R-:W-:Y:S01]  /*9210*/  ISETP.LT.AND P0, PT, RZ, c[0x0][0x27c], PT ;  /* 0x00009f00ff007a0c */ /* 0x000fe20003f01270 */
[----:B------:R-:W0:Y:S01]  /*9220*/  LDGDEPBAR ;  /* 0x00000000000079af */ /* 0x000e220000000000 */
[----:B------:R-:W-:Y:S11]  /*9230*/  BSSY B2, `(.L_x_1769) ;  /* 0x0000580000027945 */ /* 0x000ff60003800000 */
[----:B------:R-:W-:Y:S05]  /*9240*/  @P0 BRA `(.L_x_1770) ;  /* 0x0000002000000947 */ /* 0x000fea0003800000 */
[----:B------:R-:W-:-:S04]  /*9250*/  DEPBAR.LE SB0, 0x3 ;  /* 0x000080c00000791a */ /* 0x000fc80000000000 */
[----:B------:R-:W-:Y:S05]  /*9260*/  BRA `(.L_x_1771) ;  /* 0x000057c000007947 */ /* 0x000fea0003800000 */
.L_x_1770:
[----:B------:R-:W-:Y:S01]  /*9270*/  SHF.R.S32.HI R0, RZ, 0x1f, R142 ;  /* 0x0000001fff007819 */ /* 0x000fe2000001148e */
[----:B-1----:R-:W-:Y:S01]  /*9280*/  IMAD.WIDE.U32 R4, R142, c[0x0][0x280], RZ ;  /* 0x0000a0008e047a25 */ /* 0x002fe200078e00ff */
[----:B------:R-:W-:-:S03]  /*9290*/  ULDC.U8 UR4, c[0x0][0x298] ;  /* 0x0000a60000047ab9 */ /* 0x000fc60000000000 */
[----:B------:R-:W-:Y:S01]  /*92a0*/  IMAD R2, R0, c[0x0][0x280], RZ ;  /* 0x0000a00000027a24 */ /* 0x000fe200078e02ff */
[----:B------:R-:W-:Y:S01]  /*92b0*/  LEA R6, P0, R4, c[0x0][0x270], 0x1 ;  /* 0x00009c0004067a11 */ /* 0x000fe200078008ff */
[----:B------:R-:W-:Y:S02]  /*92c0*/  IMAD R0, R0, c[0x0][0x290], RZ ;  /* 0x0000a40000007a24 */ /* 0x000fe400078e02ff */
[C---:B------:R-:W-:Y:S02]  /*92d0*/  IMAD R7, R142.reuse, c[0x0][0x284], R2 ;  /* 0x0000a1008e077a24 */ /* 0x040fe400078e0202 */
[----:B------:R-:W-:-:S03]  /*92e0*/  IMAD.WIDE.U32 R2, R142, c[0x0][0x290], RZ ;  /* 0x0000a4008e027a25 */ /* 0x000fc600078e00ff */
[----:B------:R-:W-:Y:S01]  /*92f0*/  IADD3 R7, R7, R5, RZ ;  /* 0x0000000507077210 */ /* 0x000fe20007ffe0ff */
[----:B------:R-:W-:-:S03]  /*9300*/  IMAD R5, R142, c[0x0][0x294], R0 ;  /* 0x0000a5008e057a24 */ /* 0x000fc600078e0200 */
[----:B------:R-:W-:Y:S02]  /*9310*/  LEA.HI.X R0, R4, c[0x0][0x274], R7, 0x1, P0 ;  /* 0x00009d0004007a11 */ /* 0x000fe400000f0c07 */
[C---:B------:R-:W-:Y:S02]  /*9320*/  LEA R12, P0, R2.reuse, c[0x0][0x288], 0x1 ;  /* 0x0000a200020c7a11 */ /* 0x040fe400078008ff */
[----:B------:R-:W-:Y:S02]  /*9330*/  IADD3 R3, R5, R3, RZ ;  /* 0x0000000305037210 */ /* 0x000fe40007ffe0ff */
[----:B------:R-:W-:Y:S02]  /*9340*/  LEA R7, R237, R206, 0x7 ;  /* 0x000000ceed077211 */ /* 0x000fe400078e38ff */
[----:B------:R-:W-:Y:S02]  /*9350*/  LEA.HI.X R5, R2, c[0x0][0x28c], R3, 0x1, P0 ;  /* 0x0000a30002057a11 */ /* 0x000fe400000f0c03 */
[----:B------:R-:W-:-:S13]  /*9360*/  ISETP.NE.AND P0, PT, RZ, UR4, PT ;  /* 0x00000004ff007c0c */ /* 0x000fda000bf05270 */
[----:B------:R-:W-:Y:S05]  /*9370*/  @!P0 BRA `(.L_x_1772) ;  /* 0x00002a9000008947 */ /* 0x000fea0003800000 */
[----:B------:R-:W-:Y:S05]  /*9380*/  BRA.DIV ~URZ, `(.L_x_1773) ;  /* 0x00010f427f007947 */ /* 0x000fea000b800000 */
[----:B------:R1:W2:Y:S02]  /*9390*/  SHFL.IDX PT, R8, R0, RZ, 0x1c1f ;  /* 0x001c1fff00087589 */ /* 0x0002a400000e0000 */
.L_x_1904:
[----:B------:R-:W-:Y:S05]  /*93a0*/  BRA.DIV ~URZ, `(.L_x_1774) ;  /* 0x00010f927f007947 */ /* 0x000fea000b800000 */
[----:B------:R-:W3:Y:S04]  /*93b0*/  SHFL.IDX PT, R4, R6, RZ, 0x1c1f ;  /* 0x001c1fff06047589 */ /* 0x000ee800000e0000 */
[----:B-1----:R-:W1:Y:S04]  /*93c0*/  SHFL.IDX PT, R0, R12, RZ, 0x1c1f ;  /* 0x001c1fff0c007589 */ /* 0x002e6800000e0000 */
[----:B------:R4:W2:Y:S02]  /*93d0*/  SHFL.IDX PT, R30, R5, RZ, 0x1c1f ;  /* 0x001c1fff051e7589 */ /* 0x0008a400000e0000 */
[----:B--2-4-:R-:W-:-:S02]  /*93e0*/  MOV R5, R8 ;  /* 0x0000000800057202 */ /* 0x014fc40000000f00 */
.L_x_1905:
[----:B-1-3--:R-:W-:Y:S01]  /*93f0*/  ISETP.GE.AND P0, PT, R7, R48, PT ;  /* 0x000000300700720c */ /* 0x00afe20003f06270 */
        /* <DEDUP_REMOVED lines=14> */
[----:B------:R-:W2:Y:S04]  /*94e0*/  LDL R42, [R1+0x30] ;  /* 0x00003000012a7983 */ /* 0x000ea80000100800 */
[----:B------:R-:W3:Y:S04]  /*94f0*/  LDL R41, [R1+0x2c] ;  /* 0x00002c0001297983 */ /* 0x000ee80000100800 */
        /* <DEDUP_REMOVED lines=11> */
[----:B------:R-:W-:Y:S01]  /*95b0*/  CS2R R2, SRZ ;  /* 0x0000000000027805 */ /* 0x000fe2000001ff00 */
[----:B------:R-:W-:-:S02]  /*95c0*/  ISETP.GE.AND P2, PT, R145, c[0x0][0x27c], PT ;  /* 0x00009f0091007a0c */ /* 0x000fc40003f46270 */
[----:B------:R-:W-:Y:S01]  /*95d0*/  ISETP.GE.AND P1, PT, R110, c[0x0][0x27c], PT ;  /* 0x00009f006e007a0c */ /* 0x000fe20003f26270 */
[----:B------:R-:W-:Y:S01]  /*95e0*/  CS2R R20, SRZ ;  /* 0x0000000000147805 */ /* 0x000fe2000001ff00 */
[----:B------:R-:W-:Y:S01]  /*95f0*/  CS2R R22, SRZ ;  /* 0x0000000000167805 */ /* 0x000fe2000001ff00 */
[----:B------:R-:W-:Y:S01]  /*9600*/  CS2R R24, SRZ ;  /* 0x0000000000187805 */ /* 0x000fe2000001ff00 */
[----:B------:R-:W-:Y:S01]  /*9610*/  CS2R R26, SRZ ;  /* 0x00000000001a7805 */ /* 0x000fe2000001ff00 */
[----:B------:R-:W-:Y:S02]  /*9620*/  CS2R R28, SRZ ;  /* 0x00000000001c7805 */ /* 0x000fe4000001ff00 */
[----:B--2---:R-:W-:-:S05]  /*9630*/  @!P4 IADD3 R8, P0, R4, R42, RZ ;  /* 0x0000002a0408c210 */ /* 0x004fca0007f1e0ff */
[----:B---3--:R-:W-:Y:S01]  /*9640*/  @!P4 IMAD.X R9, R5, 0x1, R41, P0 ;  /* 0x000000010509c824 */ /* 0x008fe200000e0629 */
[----:B----4-:R-:W-:-:S04]  /*9650*/  @!P3 IADD3 R12, P0, R4, R40, RZ ;  /* 0x00000028040cb210 */ /* 0x010fc80007f1e0ff */
[----:B------:R1:W5:Y:S01]  /*9660*/  @!P4 LD.E.64 R20, [R8.64] ;  /* 0x000000080814c980 */ /* 0x000362000c101b00 */
[----:B------:R-:W-:Y:S01]  /*9670*/  @!P3 IMAD.X R13, R5, 0x1, R39, P0 ;  /* 0x00000001050db824 */ /* 0x000fe200000e0627 */
[----:B------:R-:W-:-:S04]  /*9680*/  @!P2 IADD3 R14, P0, R4, R38, RZ ;  /* 0x00000026040ea210 */ /* 0x000fc80007f1e0ff */
[----:B------:R2:W5:Y:S01]  /*9690*/  @!P3 LD.E.64 R22, [R12.64] ;  /* 0x000000080c16b980 */ /* 0x000562000c101b00 */
[----:B------:R-:W-:Y:S01]  /*96a0*/  @!P2 IMAD.X R15, R5, 0x1, R37, P0 ;  /* 0x00000001050fa824 */ /* 0x000fe200000e0625 */
[----:B------:R-:W-:-:S04]  /*96b0*/  @!P1 IADD3 R16, P0, R4, R36, RZ ;  /* 0x0000002404109210 */ /* 0x000fc80007f1e0ff */
[----:B------:R3:W5:Y:S01]  /*96c0*/  @!P2 LD.E.64 R24, [R14.64] ;  /* 0x000000080e18a980 */ /* 0x000762000c101b00 */
[----:B------:R-:W-:Y:S01]  /*96d0*/  @!P1 IMAD.X R17, R5, 0x1, R35, P0 ;  /* 0x0000000105119824 */ /* 0x000fe200000e0623 */
[----:B------:R-:W-:-:S04]  /*96e0*/  ISETP.GE.AND P0, PT, R144, c[0x0][0x27c], PT ;  /* 0x00009f0090007a0c */ /* 0x000fc80003f06270 */
[----:B------:R4:W5:Y:S09]  /*96f0*/  @!P1 LD.E.64 R26, [R16.64] ;  /* 0x00000008101a9980 */ /* 0x000972000c101b00 */
[----:B------:R-:W-:-:S05]  /*9700*/  @!P0 IADD3 R32, P5, R4, R34, RZ ;  /* 0x0000002204208210 */ /* 0x000fca0007fbe0ff */
[----:B------:R-:W-:Y:S01]  /*9710*/  @!P0 IMAD.X R33, R5, 0x1, R31, P5 ;  /* 0x0000000105218824 */ /* 0x000fe200028e061f */
[----:B------:R-:W-:Y:S01]  /*9720*/  ISETP.GE.AND P5, PT, R108, c[0x0][0x27c], PT ;  /* 0x00009f006c007a0c */ /* 0x000fe20003fa6270 */
[----:B-1----:R-:W-:Y:S01]  /*9730*/  CS2R R8, SRZ ;  /* 0x0000000000087805 */ /* 0x002fe2000001ff00 */
[----:B--2---:R-:W-:Y:S01]  /*9740*/  CS2R R12, SRZ ;  /* 0x00000000000c7805 */ /* 0x004fe2000001ff00 */
[----:B---3--:R-:W-:Y:S01]  /*9750*/  CS2R R14, SRZ ;  /* 0x00000000000e7805 */ /* 0x008fe2000001ff00 */
[----:B------:R1:W5:Y:S09]  /*9760*/  @!P0 LD.E.64 R28, [R32.64] ;  /* 0x00000008201c8980 */ /* 0x000372000c101b00 */
[----:B------:R-:W-:-:S02]  /*9770*/  @!P5 IMAD.MOV.U32 R6, RZ, RZ, R4 ;  /* 0x000000ffff06d224 */ /* 0x000fc400078e0004 */
[----:B------:R-:W-:Y:S02]  /*9780*/  @!P5 IMAD.MOV.U32 R7, RZ, RZ, R5 ;  /* 0x000000ffff07d224 */ /* 0x000fe400078e0005 */
[----:B------:R-:W-:Y:S02]  /*9790*/  @!P5 IMAD.MOV.U32 R4, RZ, RZ, R0 ;  /* 0x000000ffff04d224 */ /* 0x000fe400078e0000 */
[----:B------:R-:W-:Y:S02]  /*97a0*/  @!P5 IMAD.MOV.U32 R5, RZ, RZ, R30 ;  /* 0x000000ffff05d224 */ /* 0x000fe400078e001e */
[----:B------:R-:W-:-:S04]  /*97b0*/  @!P5 IMAD.WIDE R6, R108, 0x2, R6 ;  /* 0x000000026c06d825 */ /* 0x000fc800078e0206 */
[----:B------:R-:W-:Y:S01]  /*97c0*/  @!P5 IMAD.WIDE R4, R108, 0x2, R4 ;  /* 0x000000026c04d825 */ /* 0x000fe200078e0204 */
[----:B------:R2:W5:Y:S04]  /*97d0*/  @!P5 LD.E.64 R18, [R6.64] ;  /* 0x000000080612d980 */ /* 0x000568000c101b00 */
[----:B------:R3:W5:Y:S01]  /*97e0*/  @!P5 LD.E.64 R2, [R4.64] ;  /* 0x000000080402d980 */ /* 0x000762000c101b00 */
[----:B--2---:R-:W-:Y:S01]  /*97f0*/  CS2R R6, SRZ ;  /* 0x0000000000067805 */ /* 0x004fe2000001ff00 */
[----:B---3--:R-:W-:-:S05]  /*9800*/  @!P4 IADD3 R4, P5, R0, R42, RZ ;  /* 0x0000002a0004c210 */ /* 0x008fca0007fbe0ff */
[----:B------:R-:W-:-:S05]  /*9810*/  @!P4 IMAD.X R5, R30, 0x1, R41, P5 ;  /* 0x000000011e05c824 */ /* 0x000fca00028e0629 */
[----:B------:R2:W5:Y:S02]  /*9820*/  @!P4 LD.E.64 R6, [R4.64] ;  /* 0x000000080406c980 */ /* 0x000564000c101b00 */
[----:B--2---:R-:W-:-:S05]  /*9830*/  @!P3 IADD3 R4, P4, R0, R40, RZ ;  /* 0x000000280004b210 */ /* 0x004fca0007f9e0ff */
[----:B------:R-:W-:-:S05]  /*9840*/  @!P3 IMAD.X R5, R30, 0x1, R39, P4 ;  /* 0x000000011e05b824 */ /* 0x000fca00020e0627 */
[----:B------:R2:W5:Y:S02]  /*9850*/  @!P3 LD.E.64 R8, [R4.64] ;  /* 0x000000080408b980 */ /* 0x000564000c101b00 */
[----:B--2---:R-:W-:-:S05]  /*9860*/  @!P2 IADD3 R4, P3, R0, R38, RZ ;  /* 0x000000260004a210 */ /* 0x004fca0007f7e0ff */
[----:B------:R-:W-:-:S05]  /*9870*/  @!P2 IMAD.X R5, R30, 0x1, R37, P3 ;  /* 0x000000011e05a824 */ /* 0x000fca00018e0625 */
[----:B------:R2:W5:Y:S01]  /*9880*/  @!P2 LD.E.64 R12, [R4.64] ;  /* 0x00000008040ca980 */ /* 0x000562000c101b00 */
[----:B----4-:R-:W-:Y:S01]  /*9890*/  CS2R R16, SRZ ;  /* 0x0000000000107805 */ /* 0x010fe2000001ff00 */
[----:B--2---:R-:W-:-:S05]  /*98a0*/  @!P1 IADD3 R4, P2, R0, R36, RZ ;  /* 0x0000002400049210 */ /* 0x004fca0007f5e0ff */
[----:B------:R-:W-:-:S05]  /*98b0*/  @!P1 IMAD.X R5, R30, 0x1, R35, P2 ;  /* 0x000000011e059824 */ /* 0x000fca00010e0623 */
[----:B------:R2:W5:Y:S02]  /*98c0*/  @!P1 LD.E.64 R14, [R4.64] ;  /* 0x00000008040e9980 */ /* 0x000564000c101b00 */
[----:B--2---:R-:W-:-:S05]  /*98d0*/  @!P0 IADD3 R4, P1, R0, R34, RZ ;  /* 0x0000002200048210 */ /* 0x004fca0007f3e0ff */
[----:B------:R-:W-:-:S05]  /*98e0*/  @!P0 IMAD.X R5, R30, 0x1, R31, P1 ;  /* 0x000000011e058824 */ /* 0x000fca00008e061f */
[----:B------:R1:W5:Y:S03]  /*98f0*/  @!P0 LD.E.64 R16, [R4.64] ;  /* 0x0000000804108980 */ /* 0x000366000c101b00 */
.L_x_1776:
[----:B------:R-:W-:Y:S05]  /*9900*/  BSYNC B0 ;  /* 0x0000000000007941 */ /* 0x000fea0003800000 */
.L_x_1775:
[--C-:B-----5:R-:W-:Y:S01]  /*9910*/  IMAD.MOV.U32 R39, RZ, RZ, R27.reuse ;  /* 0x000000ffff277224 */ /* 0x120fe200078e001b */
[----:B------:R-:W-:Y:S01]  /*9920*/  SHF.R.U32.HI R0, RZ, 0x10, R27 ;  /* 0x00000010ff007819 */ /* 0x000fe2000001161b */
[--C-:B------:R-:W-:Y:S01]  /*9930*/  IMAD.MOV.U32 R43, RZ, RZ, R25.reuse ;  /* 0x000000ffff2b7224 */ /* 0x100fe200078e0019 */
[----:B-1----:R-:W-:Y:S01]  /*9940*/  SHF.R.U32.HI R33, RZ, 0x10, R25 ;  /* 0x00000010ff217819 */ /* 0x002fe20000011619 */
[----:B------:R-:W-:Y:S01]  /*9950*/  IMAD.MOV.U32 R40, RZ, RZ, R26 ;  /* 0x000000ffff287224 */ /* 0x000fe200078e001a */
[----:B------:R-:W-:Y:S01]  /*9960*/  PRMT R39, R39, 0x5410, R0 ;  /* 0x0000541027277816 */ /* 0x000fe20000000000 */
[----:B------:R-:W-:Y:S01]  /*9970*/  IMAD.MOV.U32 R31, RZ, RZ, R29 ;  /* 0x000000ffff1f7224 */ /* 0x000fe200078e001d */
[----:B------:R-:W-:Y:S01]  /*9980*/  LOP3.LUT R0, R208, 0x18, R104, 0xf8, !PT ;  /* 0x00000018d0007812 */ /* 0x000fe200078ef868 */
[----:B------:R-:W-:Y:S01]  /*9990*/  IMAD.MOV.U32 R32, RZ, RZ, R28 ;  /* 0x000000ffff207224 */ /* 0x000fe200078e001c */
[----:B------:R-:W-:Y:S01]  /*99a0*/  SHF.R.U64 R34, R26, 0x10, R27 ;  /* 0x000000101a227819 */ /* 0x000fe2000000121b */
[----:B------:R-:W-:Y:S01]  /*99b0*/  IMAD.MOV.U32 R37, RZ, RZ, R2 ;  /* 0x000000ffff257224 */ /* 0x000fe200078e0002 */
[----:B------:R-:W-:Y:S01]  /*99c0*/  SHF.R.U32.HI R26, RZ, 0x10, R29 ;  /* 0x00000010ff1a7819 */ /* 0x000fe2000001161d */
[----:B------:R-:W-:Y:S01]  /*99d0*/  IMAD.MOV.U32 R36, RZ, RZ, R3 ;  /* 0x000000ffff247224 */ /* 0x000fe200078e0003 */
[----:B------:R-:W-:Y:S01]  /*99e0*/  LOP3.LUT R0, R148, R0, R147, 0xf6, !PT ;  /* 0x0000000094007212 */ /* 0x000fe200078ef693 */
[----:B------:R-:W-:Y:S01]  /*99f0*/  IMAD.MOV.U32 R47, RZ, RZ, R23 ;  /* 0x000000ffff2f7224 */ /* 0x000fe200078e0017 */
[----:B------:R-:W-:Y:S01]  /*9a00*/  LOP3.LUT P0, RZ, R240, 0x4, RZ, 0xc0, !PT ;  /* 0x00000004f0ff7812 */ /* 0x000fe2000780c0ff */
[----:B------:R-:W-:Y:S01]  /*9a10*/  IMAD.MOV.U32 R55, RZ, RZ, R19 ;  /* 0x000000ffff377224 */ /* 0x000fe200078e0013 */
[----:B------:R-:W-:Y:S01]  /*9a20*/  PRMT R33, R43, 0x5410, R33 ;  /* 0x000054102b217816 */ /* 0x000fe20000000021 */
[----:B------:R-:W-:Y:S01]  /*9a30*/  IMAD.MOV.U32 R53, RZ, RZ, R20 ;  /* 0x000000ffff357224 */ /* 0x000fe200078e0014 */
[----:B------:R-:W-:Y:S01]  /*9a40*/  PRMT R43, R31, 0x5410, R26 ;  /* 0x000054101f2b7816 */ /* 0x000fe2000000001a */
[----:B------:R-:W-:Y:S01]  /*9a50*/  IMAD.SHL.U32 R26, R0, 0x2, RZ ;  /* 0x00000002001a7824 */ /* 0x000fe200078e00ff */
[----:B------:R-:W-:Y:S01]  /*9a60*/  SHF.R.U64 R30, R28, 0x10, R29 ;  /* 0x000000101c1e7819 */ /* 0x000fe2000000121d */
[----:B------:R-:W-:Y:S01]  /*9a70*/  IMAD.MOV.U32 R52, RZ, RZ, R21 ;  /* 0x000000ffff347224 */ /* 0x000fe200078e0015 */
[--C-:B------:R-:W-:Y:S01]  /*9a80*/  SHF.R.U64 R35, R2, 0x10, R3.reuse ;  /* 0x0000001002237819 */ /* 0x100fe20000001203 */
[----:B------:R-:W-:Y:S01]  /*9a90*/  IMAD R2, R237, -0x80, R48 ;  /* 0xffffff80ed027824 */ /* 0x000fe200078e0230 */
[----:B------:R-:W-:Y:S01]  /*9aa0*/  SHF.R.U32.HI R27, RZ, 0x10, R3 ;  /* 0x00000010ff1b7819 */ /* 0x000fe20000011603 */
[----:B------:R-:W-:Y:S01]  /*9ab0*/  IMAD.MOV.U32 R49, RZ, RZ, R22 ;  /* 0x000000ffff317224 */ /* 0x000fe200078e0016 */
[----:B------:R-:W-:Y:S01]  /*9ac0*/  PRMT R34, R40, 0x5410, R34 ;  /* 0x0000541028227816 */ /* 0x000fe20000000022 */
[----:B------:R-:W-:Y:S01]  /*9ad0*/  IMAD.MOV.U32 R56, RZ, RZ, R18 ;  /* 0x000000ffff387224 */ /* 0x000fe200078e0012 */
[----:B------:R-:W-:Y:S01]  /*9ae0*/  PRMT R40, R32, 0x5410, R30 ;  /* 0x0000541020287816 */ /* 0x000fe2000000001e */
[----:B------:R-:W-:Y:S01]  /*9af0*/  IMAD.MOV.U32 R44, RZ, RZ, R24 ;  /* 0x000000ffff2c7224 */ /* 0x000fe200078e0018 */
[----:B------:R-:W-:Y:S01]  /*9b00*/  PRMT R30, R37, 0x5410, R35 ;  /* 0x00005410251e7816 */ /* 0x000fe20000000023 */
[----:B------:R-:W-:Y:S01]  /*9b10*/  IMAD.MOV.U32 R38, RZ, RZ, R6 ;  /* 0x000000ffff267224 */ /* 0x000fe200078e0006 */
[----:B------:R-:W-:Y:S01]  /*9b20*/  IADD3 R0, R26, 0x18100, RZ ;  /* 0x000181001a007810 */ /* 0x000fe20007ffe0ff */
[----:B------:R-:W-:Y:S01]  /*9b30*/  IMAD.MOV.U32 R29, RZ, RZ, R7 ;  /* 0x000000ffff1d7224 */ /* 0x000fe200078e0007 */
[----:B------:R-:W-:Y:S01]  /*9b40*/  IMNMX R35, R2, 0x80, PT ;  /* 0x0000008002237817 */ /* 0x000fe20003800200 */
[----:B------:R-:W-:-:S04]  /*9b50*/  DEPBAR.LE SB0, 0x3 ;  /* 0x000080c00000791a */ /* 0x000fc80000000000 */
[----:B------:R-:W-:Y:S01]  /*9b60*/  PRMT R31, R36, 0x5410, R27 ;  /* 0x00005410241f7816 */ /* 0x000fe2000000001b */
[----:B------:R-:W-:Y:S01]  /*9b70*/  WARPSYNC 0xffffffff ;  /* 0xffffffff00007948 */ /* 0x000fe20003800000 */
[----:B------:R-:W-:Y:S01]  /*9b80*/  IADD3 R27, R26, 0x18140, RZ ;  /* 0x000181401a1b7810 */ /* 0x000fe20007ffe0ff */
[----:B------:R-:W-:Y:S01]  /*9b90*/  BSSY B1, `(.L_x_1777) ;  /* 0x0000129000017945 */ /* 0x000fe20003800000 */
[----:B------:R-:W-:Y:S02]  /*9ba0*/  @P0 IADD3 R27, R0, -0x40, RZ ;  /* 0xffffffc0001b0810 */ /* 0x000fe40007ffe0ff */
[----:B------:R-:W-:Y:S02]  /*9bb0*/  ISETP.GE.AND P0, PT, R206, R35, PT ;  /* 0x00000023ce00720c */ /* 0x000fe40003f06270 */
[--C-:B------:R-:W-:Y:S02]  /*9bc0*/  SHF.R.U64 R46, R22, 0x10, R23.reuse ;  /* 0x00000010162e7819 */ /* 0x100fe40000001217 */
[----:B------:R-:W-:-:S02]  /*9bd0*/  SHF.R.U32.HI R41, RZ, 0x10, R23 ;  /* 0x00000010ff297819 */ /* 0x000fc40000011617 */
[----:B------:R-:W-:Y:S01]  /*9be0*/  SHF.R.U64 R42, R24, 0x10, R25 ;  /* 0x00000010182a7819 */ /* 0x000fe20000001219 */
[----:B------:R-:W-:Y:S01]  /*9bf0*/  IMAD.MOV.U32 R25, RZ, RZ, R8 ;  /* 0x000000ffff197224 */ /* 0x000fe200078e0008 */
[----:B------:R-:W-:Y:S01]  /*9c00*/  SHF.R.U64 R54, R18, 0x10, R19 ;  /* 0x0000001012367819 */ /* 0x000fe20000001213 */
[----:B------:R-:W-:Y:S01]  /*9c10*/  IMAD.MOV.U32 R24, RZ, RZ, R9 ;  /* 0x000000ffff187224 */ /* 0x000fe200078e0009 */
[----:B------:R-:W-:Y:S02]  /*9c20*/  SHF.R.U32.HI R50, RZ, 0x10, R19 ;  /* 0x00000010ff327819 */ /* 0x000fe40000011613 */
[----:B------:R-:W-:Y:S01]  /*9c30*/  SHF.R.U64 R51, R20, 0x10, R21 ;  /* 0x0000001014337819 */ /* 0x000fe20000001215 */
[----:B------:R-:W-:Y:S01]  /*9c40*/  IMAD.MOV.U32 R20, RZ, RZ, R13 ;  /* 0x000000ffff147224 */ /* 0x000fe200078e000d */
[----:B------:R-:W-:Y:S01]  /*9c50*/  SHF.R.U32.HI R45, RZ, 0x10, R21 ;  /* 0x00000010ff2d7819 */ /* 0x000fe20000011615 */
[----:B------:R-:W-:Y:S01]  /*9c60*/  IMAD.MOV.U32 R21, RZ, RZ, R12 ;  /* 0x000000ffff157224 */ /* 0x000fe200078e000c */
[----:B------:R-:W-:-:S02]  /*9c70*/  SHF.R.U64 R23, R8, 0x10, R9 ;  /* 0x0000001008177819 */ /* 0x000fc40000001209 */
        /* <DEDUP_REMOVED lines=8> */
[----:B------:R-:W-:Y:S02]  /*9d00*/  SHF.R.U32.HI R18, RZ, 0x10, R9 ;  /* 0x00000010ff127819 */ /* 0x000fe40000011609 */
[----:B------:R-:W-:-:S02]  /*9d10*/  SHF.R.U64 R9, R14, 0x10, R15 ;  /* 0x000000100e097819 */ /* 0x000fc4000000120f */
[----:B------:R-:W-:Y:S02]  /*9d20*/  SHF.R.U32.HI R4, RZ, 0x10, R15 ;  /* 0x00000010ff047819 */ /* 0x000fe4000001160f */
        /* <DEDUP_REMOVED lines=18> */
[----:B------:R-:W-:Y:S01]  /*9e50*/  PRMT R32, R6, 0x5410, R3 ;  /* 0x0000541006207816 */ /* 0x000fe20000000003 */
[----:B------:R-:W-:Y:S06]  /*9e60*/  BAR.SYNC.DEFER_BLOCKING 0x0 ;  /* 0x0000000000007b1d */ /* 0x000fec0000010000 */
[----:B------:R-:W-:Y:S05]  /*9e70*/  @P0 BRA `(.L_x_1778) ;  /* 0x00000fa000000947 */ /* 0x000fea0003800000 */
[----:B------:R-:W-:Y:S01]  /*9e80*/  ISETP.GE.AND P0, PT, R108, c[0x0][0x27c], PT ;  /* 0x00009f006c007a0c */ /* 0x000fe20003f06270 */
[----:B------:R-:W-:-:S12]  /*9e90*/  BSSY B0, `(.L_x_1779) ;  /* 0x0000028000007945 */ /* 0x000fd80003800000 */
[----:B------:R-:W-:Y:S05]  /*9ea0*/  @P0 BRA `(.L_x_1780) ;  /* 0x0000026000000947 */ /* 0x000fea0003800000 */
[----:B------:R-:W1:Y:S01]  /*9eb0*/  LDS.128 R4, [R26+0x18100] ;  /* 0x018100001a047984 */ /* 0x000e620000000c00 */
        /* <DEDUP_REMOVED lines=10> */
[-C--:B------:R-:W-:Y:S01]  /*9f60*/  FMUL.FTZ R16, R8, R3.reuse ;  /* 0x0000000308107220 */ /* 0x080fe20000410000 */
[C---:B------:R-:W-:Y:S01]  /*9f70*/  SHF.L.U32 R14, R6.reuse, 0x10, RZ ;  /* 0x00000010060e7819 */ /* 0x040fe200000006ff */
[----:B------:R-:W-:Y:S01]  /*9f80*/  FFMA.FTZ R18, R9, R3, -R17 ;  /* 0x0000000309127223 */ /* 0x000fe20000010811 */
[----:B------:R-:W-:Y:S01]  /*9f90*/  LOP3.LUT R13, R6, 0xffff0000, RZ, 0xc0, !PT ;  /* 0xffff0000060d7812 */ /* 0x000fe200078ec0ff */
[CC--:B------:R-:W-:Y:S01]  /*9fa0*/  FMUL.FTZ R8, R4.reuse, R5.reuse ;  /* 0x0000000504087220 */ /* 0x0c0fe20000410000 */
[----:B------:R-:W-:Y:S01]  /*9fb0*/  LOP3.LUT R6, R7, 0xffff0000, RZ, 0xc0, !PT ;  /* 0xffff000007067812 */ /* 0x000fe200078ec0ff */
[----:B------:R-:W-:Y:S01]  /*9fc0*/  FFMA.FTZ R17, R9, R0, R16 ;  /* 0x0000000009117223 */ /* 0x000fe20000010010 */
[----:B------:R-:W-:Y:S01]  /*9fd0*/  LOP3.LUT R0, R31, 0xffff0000, RZ, 0xc0, !PT ;  /* 0xffff00001f007812 */ /* 0x000fe200078ec0ff */
[-C--:B------:R-:W-:Y:S01]  /*9fe0*/  FMUL.FTZ R7, R4, R2.reuse ;  /* 0x0000000204077220 */ /* 0x080fe20000410000 */
[C---:B------:R-:W-:Y:S01]  /*9ff0*/  SHF.L.U32 R4, R50.reuse, 0x10, RZ ;  /* 0x0000001032047819 */ /* 0x040fe200000006ff */
[----:B------:R-:W-:Y:S01]  /*a000*/  FFMA.FTZ R16, R15, R2, -R8 ;  /* 0x000000020f107223 */ /* 0x000fe20000010808 */
        /* <DEDUP_REMOVED lines=16> */
.L_x_1780:
[----:B------:R-:W-:Y:S05]  /*a110*/  BSYNC B0 ;  /* 0x0000000000007941 */ /* 0x000fea0003800000 */
.L_x_1779:
[----:B------:R-:W-:Y:S01]  /*a120*/  ISETP.GE.AND P0, PT, R146, c[0x0][0x27c], PT ;  /* 0x00009f0092007a0c */ /* 0x000fe20003f06270 */
[----:B------:R-:W-:-:S12]  /*a130*/  BSSY B0, `(.L_x_1781) ;  /* 0x0000028000007945 */ /* 0x000fd80003800000 */
[----:B------:R-:W-:Y:S05]  /*a140*/  @P0 BRA `(.L_x_1782) ;  /* 0x0000026000000947 */ /* 0x000fea0003800000 */
[----:B-1----:R-:W1:Y:S01]  /*a150*/  LDS.128 R4, [R27] ;  /* 0x000000001b047984 */ /* 0x002e620000000c00 */
        /* <DEDUP_REMOVED lines=36> */
[----:B------:R1:W-:Y:S02]  /*a3a0*/  STS.128 [R27], R4 ;  /* 0x000000041b007388 */ /* 0x0003e40000000c00 */
.L_x_1782:
[----:B------:R-:W-:Y:S05]  /*a3b0*/  BSYNC B0 ;  /* 0x0000000000007941 */ /* 0x000fea0003800000 */
.L_x_1781:
        /* <DEDUP_REMOVED lines=41> */
.L_x_1784:
[----:B------:R-:W-:Y:S05]  /*a650*/  BSYNC B0 ;  /* 0x0000000000007941 */ /* 0x000fea0003800000 */
.L_x_1783:
        /* <DEDUP_REMOVED lines=41> */
.L_x_1786:
[----:B------:R-:W-:Y:S05]  /*a8f0*/  BSYNC B0 ;  /* 0x0000000000007941 */ /* 0x000fea0003800000 */
.L_x_1785:
        /* <DEDUP_REMOVED lines=23> */
[----:B------:R-:W-:Y:S01]  /*aa70*/  SHF.L.U32 R4, R39, 0x10, RZ ;  /* 0x0000001027047819 */ /* 0x000fe200000006ff */
        /* <DEDUP_REMOVED lines=17> */
.L_x_1788:
[----:B------:R-:W-:Y:S05]  /*ab90*/  BSYNC B0 ;  /* 0x0000000000007941 */ /* 0x000fea0003800000 */
.L_x_1787:
[----:B------:R-:W-:-:S13]  /*aba0*/  ISETP.GE.AND P0, PT, R144, c[0x0][0x27c], PT ;  /* 0x00009f0090007a0c */ /* 0x000fda0003f06270 */
        /* <DEDUP_REMOVED lines=39> */
.L_x_1778:
[----:B------:R-:W-:Y:S05]  /*ae20*/  BSYNC B1 ;  /* 0x0000000000017941 */ /* 0x000fea0003800000 */
.L_x_1777:
[----:B------:R-:W-:-:S04]  /*ae30*/  IADD3 R0, R206, 0x40, RZ ;  /* 0x00000040ce007810 */ /* 0x000fc80007ffe0ff */
[----:B------:R-:W-:-:S13]  /*ae40*/  ISETP.GE.AND P0, PT, R0, R35, PT ;  /* 0x000000230000720c */ /* 0x000fda0003f06270 */
[----:B------:R-:W-:Y:S05]  /*ae50*/  @P0 BRA `(.L_x_1771) ;  /* 0x00003bd000000947 */ /* 0x000fea0003800000 */
        /* <DEDUP_REMOVED lines=21> */
[C---:B------:R-:W-:Y:S01]  /*afb0*/  LOP3.LUT R0, R31.reuse, 0xffff0000, RZ, 0xc0, !PT ;  /* 0xffff00001f007812 */ /* 0x040fe200078ec0ff */
        /* <DEDUP_REMOVED lines=19> */
.L_x_1790:
[----:B------:R-:W-:Y:S05]  /*b0f0*/  BSYNC B0 ;  /* 0x0000000000007941 */ /* 0x000fea0003800000 */
.L_x_1789:
        /* <DEDUP_REMOVED lines=41> */
.L_x_1792:
[----:B------:R-:W-:Y:S05]  /*b390*/  BSYNC B0 ;  /* 0x0000000000007941 */ /* 0x000fea0003800000 */
.L_x_1791:
        /* <DEDUP_REMOVED lines=41> */
.L_x_1794:
[----:B------:R-:W-:Y:S05]  /*b630*/  BSYNC B0 ;  /* 0x0000000000007941 */ /* 0x000fea0003800000 */
.L_x_1793:
        /* <DEDUP_REMOVED lines=41> */
.L_x_1796:
[----:B------:R-:W-:Y:S05]  /*b8d0*/  BSYNC B0 ;  /* 0x0000000000007941 */ /* 0x000fea0003800000 */
.L_x_1795:
        /* <DEDUP_REMOVED lines=41> */
.L_x_1798:
[----:B------:R-:W-:Y:S05]  /*bb70*/  BSYNC B0 ;  /* 0x0000000000007941 */ /* 0x000fea0003800000 */
.L_x_1797:
        /* <DEDUP_REMOVED lines=41> */
.L_x_1772:
[----:B------:R-:W-:Y:S05]  /*be10*/  BRA.DIV ~URZ, `(.L_x_1799) ;  /* 0x0000e6627f007947 */ /* 0x000fea000b800000 */
[----:B------:R-:W1:Y:S02]  /*be20*/  SHFL.IDX PT, R0, R0, RZ, 0x1c1f ;  /* 0x001c1fff00007589 */ /* 0x000e6400000e0000 */
.L_x_1906:
[----:B------:R-:W-:Y:S05]  /*be30*/  BRA.DIV ~URZ, `(.L_x_1800) ;  /* 0x0000e6b27f007947 */ /* 0x000fea000b800000 */
[----:B------:R2:W3:Y:S01]  /*be40*/  SHFL.IDX PT, R8, R6, RZ, 0x1c1f ;  /* 0x001c1fff06087589 */ /* 0x0004e200000e0000 */
[----:B-1----:R-:W-:-:S03]  /*be50*/  MOV R9, R0 ;  /* 0x0000000000097202 */ /* 0x002fc60000000f00 */
[----:B------:R2:W1:Y:S04]  /*be60*/  SHFL.IDX PT, R35, R5, RZ, 0x1c1f ;  /* 0x001c1fff05237589 */ /* 0x00046800000e0000 */
[----:B------:R2:W4:Y:S02]  /*be70*/  SHFL.IDX PT, R32, R12, RZ, 0x1c1f ;  /* 0x001c1fff0c207589 */ /* 0x00052400000e0000 */
.L_x_1907:
        /* <DEDUP_REMOVED lines=11> */
[----:B--2---:R-:W-:Y:S01]  /*bf30*/  CS2R R12, SRZ ;  /* 0x00000000000c7805 */ /* 0x004fe2000001ff00 */
[----:B------:R-:W-:Y:S01]  /*bf40*/  CS2R R6, SRZ ;  /* 0x0000000000067805 */ /* 0x000fe2000001ff00 */
[----:B------:R-:W-:Y:S01]  /*bf50*/  CS2R R4, SRZ ;  /* 0x0000000000047805 */ /* 0x000fe2000001ff00 */
[----:B------:R-:W-:Y:S05]  /*bf60*/  @P0 BRA `(.L_x_1802) ;  /* 0x0000025000000947 */ /* 0x000fea0003800000 */
[----:B------:R-:W-:Y:S01]  /*bf70*/  ISETP.GE.AND P0, PT, R104, c[0x0][0x27c], PT ;  /* 0x00009f0068007a0c */ /* 0x000fe20003f06270 */
[----:B------:R-:W-:Y:S01]  /*bf80*/  CS2R R22, SRZ ;  /* 0x0000000000167805 */ /* 0x000fe2000001ff00 */
[----:B------:R-:W-:Y:S01]  /*bf90*/  CS2R R20, SRZ ;  /* 0x0000000000147805 */ /* 0x000fe2000001ff00 */
[----:B------:R-:W-:Y:S01]  /*bfa0*/  CS2R R6, SRZ ;  /* 0x0000000000067805 */ /* 0x000fe2000001ff00 */
[----:B------:R-:W-:-:S09]  /*bfb0*/  CS2R R4, SRZ ;  /* 0x0000000000047805 */ /* 0x000fd2000001ff00 */
[C---:B------:R-:W-:Y:S01]  /*bfc0*/  @!P0 IMAD.SHL.U32 R0, R104.reuse, 0x2, RZ ;  /* 0x0000000268008824 */ /* 0x040fe200078e00ff */
[----:B------:R-:W-:-:S04]  /*bfd0*/  @!P0 SHF.L.U64.HI R3, R104, 0x1, R105 ;  /* 0x0000000168038819 */ /* 0x000fc80000010269 */
[----:B---3--:R-:W-:-:S05]  /*bfe0*/  @!P0 IADD3 R12, P1, R8, R0, RZ ;  /* 0x00000000080c8210 */ /* 0x008fca0007f3e0ff */
[----:B------:R-:W-:Y:S01]  /*bff0*/  @!P0 IMAD.X R13, R9, 0x1, R3, P1 ;  /* 0x00000001090d8824 */ /* 0x000fe200008e0603 */
[----:B----4-:R-:W-:Y:S02]  /*c000*/  @!P0 IADD3 R2, P1, R32, R0, RZ ;  /* 0x0000000020028210 */ /* 0x010fe40007f3e0ff */
[----:B------:R-:W-:Y:S02]  /*c010*/  IADD3 R0, R104, 0x20, RZ ;  /* 0x0000002068007810 */ /* 0x000fe40007ffe0ff */
[----:B-1----:R-:W-:Y:S01]  /*c020*/  @!P0 IADD3.X R3, R35, R3, RZ, P1, !PT ;  /* 0x0000000323038210 */ /* 0x002fe20000ffe4ff */
[----:B------:R1:W5:Y:S04]  /*c030*/  @!P0 LD.E.128 R20, [R12.64] ;  /* 0x000000080c148980 */ /* 0x000368000c101d00 */
[----:B------:R2:W5:Y:S01]  /*c040*/  @!P0 LD.E.128 R4, [R2.64] ;  /* 0x0000000802048980 */ /* 0x000562000c101d00 */
[----:B------:R-:W-:Y:S01]  /*c050*/  ISETP.GE.AND P0, PT, R0, c[0x0][0x27c], PT ;  /* 0x00009f0000007a0c */ /* 0x000fe20003f06270 */
[----:B------:R-:W-:Y:S01]  /*c060*/  CS2R R26, SRZ ;  /* 0x00000000001a7805 */ /* 0x000fe2000001ff00 */
[----:B------:R-:W-:Y:S01]  /*c070*/  CS2R R24, SRZ ;  /* 0x0000000000187805 */ /* 0x000fe2000001ff00 */
[----:B------:R-:W-:-:S10]  /*c080*/  CS2R R14, SRZ ;  /* 0x00000000000e7805 */ /* 0x000fd4000001ff00 */
[----:B------:R-:W-:-:S04]  /*c090*/  @!P0 IMAD.SHL.U32 R0, R210, 0x8, RZ ;  /* 0x00000008d2008824 */ /* 0x000fc800078e00ff */
[----:B------:R-:W-:Y:S01]  /*c0a0*/  @!P0 IMAD.WIDE R18, R0, 0x2, R8 ;  /* 0x0000000200128825 */ /* 0x000fe200078e0208 */
[----:B-1----:R-:W-:-:S04]  /*c0b0*/  CS2R R12, SRZ ;  /* 0x00000000000c7805 */ /* 0x002fc8000001ff00 */
[----:B------:R1:W5:Y:S01]  /*c0c0*/  @!P0 LD.E.128 R24, [R18.64] ;  /* 0x0000000812188980 */ /* 0x000362000c101d00 */
[----:B--2---:R-:W-:Y:S01]  /*c0d0*/  MOV R3, R35 ;  /* 0x0000002300037202 */ /* 0x004fe20000000f00 */
[----:B------:R-:W-:-:S04]  /*c0e0*/  IMAD.MOV.U32 R2, RZ, RZ, R32 ;  /* 0x000000ffff027224 */ /* 0x000fc800078e0020 */
[----:B------:R-:W-:Y:S01]  /*c0f0*/  @!P0 IMAD.WIDE R16, R0, 0x2, R2 ;  /* 0x0000000200108825 */ /* 0x000fe200078e0202 */
[----:B------:R-:W-:-:S04]  /*c100*/  IADD3 R0, R104, 0x40, RZ ;  /* 0x0000004068007810 */ /* 0x000fc80007ffe0ff */
[----:B------:R2:W5:Y:S01]  /*c110*/  @!P0 LD.E.128 R12, [R16.64] ;  /* 0x00000008100c8980 */ /* 0x000562000c101d00 */
[----:B------:R-:W-:Y:S01]  /*c120*/  ISETP.GE.AND P0, PT, R0, c[0x0][0x27c], PT ;  /* 0x00009f0000007a0c */ /* 0x000fe20003f06270 */
[----:B------:R-:W-:Y:S01]  /*c130*/  CS2R R30, SRZ ;  /* 0x00000000001e7805 */ /* 0x000fe2000001ff00 */
[----:B------:R-:W-:-:S11]  /*c140*/  CS2R R28, SRZ ;  /* 0x00000000001c7805 */ /* 0x000fd6000001ff00 */
[----:B------:R-:W-:Y:S01]  /*c150*/  @!P0 SHF.L.U32 R0, R209, 0x3, RZ ;  /* 0x00000003d1008819 */ /* 0x000fe200000006ff */
[----:B-1----:R-:W-:-:S04]  /*c160*/  CS2R R18, SRZ ;  /* 0x0000000000127805 */ /* 0x002fc8000001ff00 */
[----:B------:R-:W-:-:S04]  /*c170*/  @!P0 IMAD.WIDE R8, R0, 0x2, R8 ;  /* 0x0000000200088825 */ /* 0x000fc800078e0208 */
[----:B------:R-:W-:Y:S01]  /*c180*/  @!P0 IMAD.WIDE R2, R0, 0x2, R2 ;  /* 0x0000000200028825 */ /* 0x000fe200078e0202 */
[----:B------:R1:W5:Y:S01]  /*c190*/  @!P0 LD.E.128 R28, [R8.64] ;  /* 0x00000008081c8980 */ /* 0x000362000c101d00 */
[----:B--2---:R-:W-:-:S06]  /*c1a0*/  CS2R R16, SRZ ;  /* 0x0000000000107805 */ /* 0x004fcc000001ff00 */
[----:B------:R1:W5:Y:S02]  /*c1b0*/  @!P0 LD.E.128 R16, [R2.64] ;  /* 0x0000000802108980 */ /* 0x000364000c101d00 */
.L_x_1802:
[----:B------:R-:W-:Y:S05]  /*c1c0*/  BSYNC B0 ;  /* 0x0000000000007941 */ /* 0x000fea0003800000 */
.L_x_1801:
[--C-:B-----5:R-:W-:Y:S01]  /*c1d0*/  IMAD.MOV.U32 R43, RZ, RZ, R27.reuse ;  /* 0x000000ffff2b7224 */ /* 0x120fe200078e001b */
[----:B------:R-:W-:Y:S01]  /*c1e0*/  SHF.R.U32.HI R0, RZ, 0x10, R27 ;  /* 0x00000010ff007819 */ /* 0x000fe2000001161b */
[----:B------:R-:W-:Y:S01]  /*c1f0*/  IMAD.MOV.U32 R37, RZ, RZ, R30 ;  /* 0x000000ffff257224 */ /* 0x000fe200078e001e */
[----:B-1----:R-:W-:Y:S01]  /*c200*/  SHF.R.U64 R35, R30, 0x10, R31 ;  /* 0x000000101e237819 */ /* 0x002fe2000000121f */
[----:B------:R-:W-:Y:S01]  /*c210*/  IMAD.MOV.U32 R56, RZ, RZ, R20 ;  /* 0x000000ffff387224 */ /* 0x000fe200078e0014 */
[----:B------:R-:W-:Y:S01]  /*c220*/  PRMT R43, R43, 0x5410, R0 ;  /* 0x000054102b2b7816 */ /* 0x000fe20000000000 */
[----:B------:R-:W-:Y:S01]  /*c230*/  IMAD R0, R237, -0x80, R48 ;  /* 0xffffff80ed007824 */ /* 0x000fe200078e0230 */
[----:B------:R-:W-:Y:S01]  /*c240*/  SHF.R.U64 R51, R22, 0x10, R23 ;  /* 0x0000001016337819 */ /* 0x000fe20000001217 */
[----:B------:R-:W-:Y:S01]  /*c250*/  IMAD.MOV.U32 R55, RZ, RZ, R21 ;  /* 0x000000ffff377224 */ /* 0x000fe200078e0015 */
[--C-:B------:R-:W-:Y:S01]  /*c260*/  SHF.R.U32.HI R45, RZ, 0x10, R23.reuse ;  /* 0x00000010ff2d7819 */ /* 0x100fe20000011617 */
[----:B------:R-:W-:Y:S01]  /*c270*/  IMAD.MOV.U32 R53, RZ, RZ, R22 ;  /* 0x000000ffff357224 */ /* 0x000fe200078e0016 */
[----:B------:R-:W-:Y:S01]  /*c280*/  IMNMX R57, R0, 0x80, PT ;  /* 0x0000008000397817 */ /* 0x000fe20003800200 */
[----:B------:R-:W-:Y:S01]  /*c290*/  IMAD.MOV.U32 R52, RZ, RZ, R23 ;  /* 0x000000ffff347224 */ /* 0x000fe200078e0017 */
[--C-:B------:R-:W-:Y:S01]  /*c2a0*/  SHF.R.U64 R46, R24, 0x10, R25.reuse ;  /* 0x00000010182e7819 */ /* 0x100fe20000001219 */
[----:B------:R-:W-:Y:S01]  /*c2b0*/  IMAD.MOV.U32 R49, RZ, RZ, R24 ;  /* 0x000000ffff317224 */ /* 0x000fe200078e0018 */
[----:B------:R-:W-:Y:S01]  /*c2c0*/  ISETP.GE.AND P0, PT, R206, R57, PT ;  /* 0x00000039ce00720c */ /* 0x000fe20003f06270 */
[--C-:B------:R-:W-:Y:S01]  /*c2d0*/  IMAD.MOV.U32 R47, RZ, RZ, R25.reuse ;  /* 0x000000ffff2f7224 */ /* 0x100fe200078e0019 */
[----:B------:R-:W-:Y:S01]  /*c2e0*/  SHF.R.U32.HI R41, RZ, 0x10, R25 ;  /* 0x00000010ff297819 */ /* 0x000fe20000011619 */
[----:B------:R-:W-:Y:S01]  /*c2f0*/  IMAD.MOV.U32 R44, RZ, RZ, R26 ;  /* 0x000000ffff2c7224 */ /* 0x000fe200078e001a */
[----:B------:R-:W-:Y:S01]  /*c300*/  SHF.R.U64 R42, R26, 0x10, R27 ;  /* 0x000000101a2a7819 */ /* 0x000fe2000000121b */
[--C-:B------:R-:W-:Y:S01]  /*c310*/  IMAD.MOV.U32 R40, RZ, RZ, R29.reuse ;  /* 0x000000ffff287224 */ /* 0x100fe200078e001d */
[----:B------:R-:W-:Y:S01]  /*c320*/  SHF.R.U64 R38, R28, 0x10, R29 ;  /* 0x000000101c267819 */ /* 0x000fe2000000121d */
[----:B------:R-:W-:Y:S01]  /*c330*/  IMAD.MOV.U32 R36, RZ, RZ, R31 ;  /* 0x000000ffff247224 */ /* 0x000fe200078e001f */
[----:B------:R-:W-:Y:S01]  /*c340*/  SHF.R.U32.HI R34, RZ, 0x10, R29 ;  /* 0x00000010ff227819 */ /* 0x000fe2000001161d */
[----:B------:R-:W-:Y:S01]  /*c350*/  IMAD.MOV.U32 R39, RZ, RZ, R28 ;  /* 0x000000ffff277224 */ /* 0x000fe200078e001c */
[----:B------:R-:W-:Y:S01]  /*c360*/  SHF.R.U32.HI R30, RZ, 0x10, R31 ;  /* 0x00000010ff1e7819 */ /* 0x000fe2000001161f */
[----:B----4-:R-:W-:Y:S01]  /*c370*/  IMAD.MOV.U32 R32, RZ, RZ, R5 ;  /* 0x000000ffff207224 */ /* 0x010fe200078e0005 */
        /* <DEDUP_REMOVED lines=9> */
[--C-:B------:R-:W-:Y:S01]  /*c410*/  IMAD.MOV.U32 R24, RZ, RZ, R13.reuse ;  /* 0x000000ffff187224 */ /* 0x100fe200078e000d */
[----:B------:R-:W-:Y:S01]  /*c420*/  SHF.R.U64 R23, R12, 0x10, R13 ;  /* 0x000000100c177819 */ /* 0x000fe2000000120d */
[----:B------:R-:W-:Y:S01]  /*c430*/  IMAD.MOV.U32 R21, RZ, RZ, R14 ;  /* 0x000000ffff157224 */ /* 0x000fe200078e000e */
[----:B------:R-:W-:Y:S01]  /*c440*/  SHF.R.U32.HI R22, RZ, 0x10, R7 ;  /* 0x00000010ff167819 */ /* 0x000fe20000011607 */
[----:B------:R-:W-:Y:S01]  /*c450*/  IMAD.MOV.U32 R20, RZ, RZ, R15 ;  /* 0x000000ffff147224 */ /* 0x000fe200078e000f */
[----:B------:R-:W-:-:S04]  /*c460*/  DEPBAR.LE SB0, 0x3 ;  /* 0x000080c00000791a */ /* 0x000fc80000000000 */
[----:B------:R-:W-:Y:S01]  /*c470*/  IMAD.MOV.U32 R12, RZ, RZ, R16 ;  /* 0x000000ffff0c7224 */ /* 0x000fe200078e0010 */
[----:B------:R-:W-:Y:S01]  /*c480*/  SHF.R.U32.HI R13, RZ, 0x10, R13 ;  /* 0x00000010ff0d7819 */ /* 0x000fe2000001160d */
[----:B------:R-:W-:Y:S01]  /*c490*/  IMAD.MOV.U32 R9, RZ, RZ, R17 ;  /* 0x000000ffff097224 */ /* 0x000fe200078e0011 */
[--C-:B------:R-:W-:Y:S01]  /*c4a0*/  SHF.R.U64 R14, R14, 0x10, R15.reuse ;  /* 0x000000100e0e7819 */ /* 0x100fe2000000120f */
[----:B------:R-:W-:Y:S01]  /*c4b0*/  IMAD.MOV.U32 R6, RZ, RZ, R18 ;  /* 0x000000ffff067224 */ /* 0x000fe200078e0012 */
[----:B------:R-:W-:Y:S01]  /*c4c0*/  SHF.R.U32.HI R7, RZ, 0x10, R15 ;  /* 0x00000010ff077819 */ /* 0x000fe2000001160f */
[----:B------:R-:W-:Y:S01]  /*c4d0*/  IMAD.MOV.U32 R5, RZ, RZ, R19 ;  /* 0x000000ffff057224 */ /* 0x000fe200078e0013 */
[--C-:B---3--:R-:W-:Y:S01]  /*c4e0*/  SHF.R.U64 R8, R16, 0x10, R17.reuse ;  /* 0x0000001010087819 */ /* 0x108fe20000001211 */
[----:B------:R-:W-:Y:S01]  /*c4f0*/  WARPSYNC 0xffffffff ;  /* 0xffffffff00007948 */ /* 0x000fe20003800000 */
[----:B------:R-:W-:Y:S01]  /*c500*/  SHF.R.U32.HI R3, RZ, 0x10, R17 ;  /* 0x00000010ff037819 */ /* 0x000fe20000011611 */
[----:B------:R-:W-:Y:S01]  /*c510*/  BSSY B1, `(.L_x_1803) ;  /* 0x0000132000017945 */ /* 0x000fe20003800000 */
[----:B------:R-:W-:-:S02]  /*c520*/  SHF.R.U64 R4, R18, 0x10, R19 ;  /* 0x0000001012047819 */ /* 0x000fc40000001213 */
[----:B------:R-:W-:Y:S02]  /*c530*/  SHF.R.U32.HI R2, RZ, 0x10, R19 ;  /* 0x00000010ff027819 */ /* 0x000fe40000011613 */
        /* <DEDUP_REMOVED lines=22> */
[----:B------:R-:W-:Y:S01]  /*c6a0*/  PRMT R52, R5, 0x5410, R2 ;  /* 0x0000541005347816 */ /* 0x000fe20000000002 */
[----:B------:R-:W-:Y:S06]  /*c6b0*/  BAR.SYNC.DEFER_BLOCKING 0x0 ;  /* 0x0000000000007b1d */ /* 0x000fec0000010000 */
[----:B------:R-:W-:Y:S05]  /*c6c0*/  @P0 BRA `(.L_x_1804) ;  /* 0x0000116000000947 */ /* 0x000fea0003800000 */
[----:B------:R-:W-:Y:S01]  /*c6d0*/  ISETP.GE.AND P0, PT, R104, c[0x0][0x27c], PT ;  /* 0x00009f0068007a0c */ /* 0x000fe20003f06270 */
[----:B------:R-:W-:-:S12]  /*c6e0*/  BSSY B0, `(.L_x_1805) ;  /* 0x000005c000007945 */ /* 0x000fd80003800000 */
[----:B------:R-:W-:Y:S05]  /*c6f0*/  @P0 BRA `(.L_x_1806) ;  /* 0x000005a000000947 */ /* 0x000fea0003800000 */
[----:B------:R-:W-:Y:S01]  /*c700*/  IMAD.MOV.U32 R3, RZ, RZ, c[0x0][0x27c] ;  /* 0x00009f00ff037624 */ /* 0x000fe200078e00ff */
[----:B------:R-:W-:-:S04]  /*c710*/  LOP3.LUT R2, R208, 0x38, R104, 0xf8, !PT ;  /* 0x00000038d0027812 */ /* 0x000fc800078ef868 */
[----:B------:R-:W-:-:S04]  /*c720*/  LEA.HI R3, R3, R235, RZ, 0x1d ;  /* 0x000000eb03037211 */ /* 0x000fc800078fe8ff */
[----:B------:R-:W-:Y:S02]  /*c730*/  SHF.R.S32.HI R4, RZ, 0x1f, R3 ;  /* 0x0000001fff047819 */ /* 0x000fe40000011403 */
[----:B------:R-:W-:Y:S02]  /*c740*/  SHF.L.U32 R0, R3, 0x3, RZ ;  /* 0x0000000303007819 */ /* 0x000fe400000006ff */
[----:B------:R-:W-:Y:S02]  /*c750*/  LEA.HI R3, R4, R3, RZ, 0x3 ;  /* 0x0000000304037211 */ /* 0x000fe400078f18ff */
[----:B------:R-:W-:Y:S02]  /*c760*/  LOP3.LUT R4, R148, R2, R147, 0xf6, !PT ;  /* 0x0000000294047212 */ /* 0x000fe400078ef693 */
[----:B------:R-:W-:Y:S01]  /*c770*/  LOP3.LUT R0, R208, 0x38, R0, 0xf8, !PT ;  /* 0x00000038d0007812 */ /* 0x000fe200078ef800 */
[----:B------:R-:W-:Y:S01]  /*c780*/  IMAD.SHL.U32 R2, R3, 0x400, RZ ;  /* 0x0000040003027824 */ /* 0x000fe200078e00ff */
[----:B------:R-:W-:-:S02]  /*c790*/  SHF.L.U32 R26, R4, 0x1, RZ ;  /* 0x00000001041a7819 */ /* 0x000fc400000006ff */
[----:B------:R-:W-:Y:S02]  /*c7a0*/  LOP3.LUT R0, R0, R147, RZ, 0x3c, !PT ;  /* 0x0000009300007212 */ /* 0x000fe400078e3cff */
[----:B------:R-:W-:Y:S01]  /*c7b0*/  LOP3.LUT R2, R2, 0x7fffe000, RZ, 0xc0, !PT ;  /* 0x7fffe00002027812 */ /* 0x000fe200078ec0ff */
[----:B------:R-:W1:Y:S03]  /*c7c0*/  LDS.128 R12, [R26+0x18100] ;  /* 0x018100001a0c7984 */ /* 0x000e660000000c00 */
[----:B------:R-:W-:Y:S02]  /*c7d0*/  IADD3 R0, R0, R2, R148 ;  /* 0x0000000200007210 */ /* 0x000fe40007ffe094 */
[----:B------:R-:W-:-:S03]  /*c7e0*/  SHF.L.U32 R2, R33, 0x10, RZ ;  /* 0x0000001021027819 */ /* 0x000fc600000006ff */
[----:B------:R-:W-:Y:S02]  /*c7f0*/  IMAD.SHL.U32 R25, R0, 0x2, RZ ;  /* 0x0000000200197824 */ /* 0x000fe400078e00ff */
[----:B------:R-:W-:-:S03]  /*c800*/  IMAD.U32 R0, R54, 0x10000, RZ ;  /* 0x0001000036007824 */ /* 0x000fc600078e00ff */
[----:B------:R-:W2:Y:S01]  /*c810*/  LDS.128 R4, [R25+0x18100] ;  /* 0x0181000019047984 */ /* 0x000ea20000000c00 */
[----:B-1----:R-:W-:Y:S01]  /*c820*/  SHF.L.U32 R16, R12, 0x10, RZ ;  /* 0x000000100c107819 */ /* 0x002fe200000006ff */
[----:B------:R-:W-:Y:S01]  /*c830*/  IMAD.U32 R18, R13, 0x10000, RZ ;  /* 0x000100000d127824 */ /* 0x000fe200078e00ff */
[C---:B------:R-:W-:Y:S01]  /*c840*/  SHF.L.U32 R19, R14.reuse, 0x10, RZ ;  /* 0x000000100e137819 */ /* 0x040fe200000006ff */
[----:B------:R-:W-:Y:S01]  /*c850*/  IMAD.U32 R22, R15, 0x10000, RZ ;  /* 0x000100000f167824 */ /* 0x000fe200078e00ff */
[----:B------:R-:W-:Y:S02]  /*c860*/  LOP3.LUT R20, R14, 0xffff0000, RZ, 0xc0, !PT ;  /* 0xffff00000e147812 */ /* 0x000fe400078ec0ff */
[----:B------:R-:W-:Y:S02]  /*c870*/  LOP3.LUT R17, R12, 0xffff0000, RZ, 0xc0, !PT ;  /* 0xffff00000c117812 */ /* 0x000fe400078ec0ff */
[----:B------:R-:W-:Y:S02]  /*c880*/  LOP3.LUT R24, R13, 0xffff0000, RZ, 0xc0, !PT ;  /* 0xffff00000d187812 */ /* 0x000fe400078ec0ff */
[----:B------:R-:W-:-:S02]  /*c890*/  LOP3.LUT R23, R15, 0xffff0000, RZ, 0xc0, !PT ;  /* 0xffff00000f177812 */ /* 0x000fc400078ec0ff */
[C---:B--2---:R-:W-:Y:S01]  /*c8a0*/  SHF.L.U32 R3, R4.reuse, 0x10, RZ ;  /* 0x0000001004037819 */ /* 0x044fe200000006ff */
[----:B------:R-:W-:Y:S01]  /*c8b0*/  IMAD.U32 R9, R5, 0x10000, RZ ;  /* 0x0001000005097824 */ /* 0x000fe200078e00ff */
[----:B------:R-:W-:Y:S01]  /*c8c0*/  LOP3.LUT R8, R4, 0xffff0000, RZ, 0xc0, !PT ;  /* 0xffff000004087812 */ /* 0x000fe200078ec0ff */
[----:B------:R-:W-:Y:S01]  /*c8d0*/  IMAD.U32 R13, R7, 0x10000, RZ ;  /* 0x00010000070d7824 */ /* 0x000fe200078e00ff */
[----:B------:R-:W-:Y:S01]  /*c8e0*/  LOP3.LUT R4, R33, 0xffff0000, RZ, 0xc0, !PT ;  /* 0xffff000021047812 */ /* 0x000fe200078ec0ff */
[----:B------:R-:W-:Y:S01]  /*c8f0*/  FMUL.FTZ R14, R3, R2 ;  /* 0x00000002030e7220 */ /* 0x000fe20000410000 */
[----:B------:R-:W-:Y:S02]  /*c900*/  LOP3.LUT R21, R5, 0xffff0000, RZ, 0xc0, !PT ;  /* 0xffff000005157812 */ /* 0x000fe400078ec0ff */
[----:B------:R-:W-:Y:S01]  /*c910*/  SHF.L.U32 R5, R6, 0x10, RZ ;  /* 0x0000001006057819 */ /* 0x000fe200000006ff */
[-C--:B------:R-:W-:Y:S01]  /*c920*/  FFMA.FTZ R32, R16, R0.reuse, -R14 ;  /* 0x0000000010207223 */ /* 0x080fe2000001080e */
[----:B------:R-:W-:Y:S01]  /*c930*/  LOP3.LUT R12, R6, 0xffff0000, RZ, 0xc0, !PT ;  /* 0xffff0000060c7812 */ /* 0x000fe200078ec0ff */
[----:B------:R-:W-:Y:S01]  /*c940*/  FMUL.FTZ R6, R3, R0 ;  /* 0x0000000003067220 */ /* 0x000fe20000410000 */
[----:B------:R-:W-:Y:S01]  /*c950*/  LOP3.LUT R15, R7, 0xffff0000, RZ, 0xc0, !PT ;  /* 0xffff0000070f7812 */ /* 0x000fe200078ec0ff */
[----:B------:R-:W-:Y:S01]  /*c960*/  FMUL.FTZ R7, R8, R4 ;  /* 0x0000000408077220 */ /* 0x000fe20000410000 */
[----:B------:R-:W-:Y:S01]  /*c970*/  LOP3.LUT R3, R54, 0xffff0000, RZ, 0xc0, !PT ;  /* 0xffff000036037812 */ /* 0x000fe200078ec0ff */
[----:B------:R-:W-:Y:S01]  /*c980*/  FFMA.FTZ R31, R16, R2, R6 ;  /* 0x00000002101f7223 */ /* 0x000fe20000010006 */
[----:B------:R-:W-:Y:S01]  /*c990*/  SHF.L.U32 R0, R35, 0x10, RZ ;  /* 0x0000001023007819 */ /* 0x000fe200000006ff */
[----:B------:R-:W-:Y:S01]  /*c9a0*/  IMAD.U32 R2, R50, 0x10000, RZ ;  /* 0x0001000032027824 */ /* 0x000fe200078e00ff */
[----:B------:R-:W-:Y:S01]  /*c9b0*/  SHF.L.U32 R6, R34, 0x10, RZ ;  /* 0x0000001022067819 */ /* 0x000fe200000006ff */
[----:B------:R-:W-:-:S02]  /*c9c0*/  FFMA.FTZ R30, R17, R3, -R7 ;  /* 0x00000003111e7223 */ /* 0x000fc40000010807 */
[C---:B------:R-:W-:Y:S02]  /*c9d0*/  FMUL.FTZ R7, R9.reuse, R0 ;  /* 0x0000000009077220 */ /* 0x040fe40000410000 */
[----:B------:R-:W-:Y:S02]  /*c9e0*/  FMUL.FTZ R8, R8, R3 ;  /* 0x0000000308087220 */ /* 0x000fe40000410000 */
[-C--:B------:R-:W-:Y:S02]  /*c9f0*/  FMUL.FTZ R3, R9, R2.reuse ;  /* 0x0000000209037220 */ /* 0x080fe40000410000 */
[----:B------:R-:W-:Y:S02]  /*ca00*/  FFMA.FTZ R28, R18, R2, -R7 ;  /* 0x00000002121c7223 */ /* 0x000fe40000010807 */
[----:B------:R-:W-:Y:S02]  /*ca10*/  IMAD.U32 R2, R51, 0x10000, RZ ;  /* 0x0001000033027824 */ /* 0x000fe400078e00ff */
[----:B------:R-:W-:-:S02]  /*ca20*/  FFMA.FTZ R29, R17, R4, R8 ;  /* 0x00000004111d7223 */ /* 0x000fc40000010008 */
[----:B------:R-:W-:Y:S01]  /*ca30*/  FFMA.FTZ R27, R18, R0, R3 ;  /* 0x00000000121b7223 */ /* 0x000fe20000010003 */
[----:B------:R-:W-:Y:S01]  /*ca40*/  LOP3.LUT R3, R51, 0xffff0000, RZ, 0xc0, !PT ;  /* 0xffff000033037812 */ /* 0x000fe200078ec0ff */
[C---:B------:R-:W-:Y:S01]  /*ca50*/  FMUL.FTZ R4, R5.reuse, R6 ;  /* 0x0000000605047220 */ /* 0x040fe20000410000 */
[----:B------:R-:W-:Y:S01]  /*ca60*/  LOP3.LUT R0, R34, 0xffff0000, RZ, 0xc0, !PT ;  /* 0xffff000022007812 */ /* 0x000fe200078ec0ff */
[-C--:B------:R-:W-:Y:S01]  /*ca70*/  FMUL.FTZ R9, R5, R2.reuse ;  /* 0x0000000205097220 */ /* 0x080fe20000410000 */
[----:B------:R-:W-:Y:S01]  /*ca80*/  SHF.L.U32 R5, R36, 0x10, RZ ;  /* 0x0000001024057819 */ /* 0x000fe200000006ff */
[----:B------:R-:W-:Y:S02]  /*ca90*/  FFMA.FTZ R18, R19, R2, -R4 ;  /* 0x0000000213127223 */ /* 0x000fe40000010804 */
[----:B------:R-:W-:Y:S02]  /*caa0*/  IMAD.U32 R2, R45, 0x10000, RZ ;  /* 0x000100002d027824 */ /* 0x000fe400078e00ff */
[----:B------:R-:W-:-:S02]  /*cab0*/  FMUL.FTZ R7, R12, R3 ;  /* 0x000000030c077220 */ /* 0x000fc40000410000 */
[----:B------:R-:W-:Y:S02]  /*cac0*/  FMUL.FTZ R4, R13, R5 ;  /* 0x000000050d047220 */ /* 0x000fe40000410000 */
[----:B------:R-:W-:Y:S01]  /*cad0*/  FMUL.FTZ R8, R12, R0 ;  /* 0x000000000c087220 */ /* 0x000fe20000410000 */
[----:B------:R-:W-:Y:S01]  /*cae0*/  F2FP.BF16.PACK_AB R12, R30, R32 ;  /* 0x000000201e0c723e */ /* 0x000fe200000010ff */
        /* <DEDUP_REMOVED lines=15> */
[----:B------:R-:W-:Y:S01]  /*cbe0*/  FFMA.FTZ R8, R24, R4, -R8 ;  /* 0x0000000418087223 */ /* 0x000fe20000010808 */
[----:B------:R-:W-:Y:S01]  /*cbf0*/  F2FP.BF16.PACK_AB R4, R29, R31 ;  /* 0x0000001f1d04723e */ /* 0x000fe200000010ff */
[C---:B------:R-:W-:Y:S01]  /*cc00*/  FFMA.FTZ R3, R23.reuse, R3, -R6 ;  /* 0x0000000317037223 */ /* 0x040fe20000010806 */
[----:B------:R-:W-:Y:S01]  /*cc10*/  F2FP.BF16.PACK_AB R6, R16, R19 ;  /* 0x000000131006723e */ /* 0x000fe200000010ff */
[----:B------:R-:W-:Y:S01]  /*cc20*/  FFMA.FTZ R2, R24, R2, R7 ;  /* 0x0000000218027223 */ /* 0x000fe20000010007 */
[----:B------:R-:W-:Y:S01]  /*cc30*/  F2FP.BF16.PACK_AB R13, R8, R28 ;  /* 0x0000001c080d723e */ /* 0x000fe200000010ff */
[----:B------:R-:W-:Y:S01]  /*cc40*/  FFMA.FTZ R0, R23, R0, R5 ;  /* 0x0000000017007223 */ /* 0x000fe20000010005 */
[----:B------:R-:W-:-:S02]  /*cc50*/  F2FP.BF16.PACK_AB R15, R3, R17 ;  /* 0x00000011030f723e */ /* 0x000fc400000010ff */
[----:B------:R-:W-:Y:S02]  /*cc60*/  F2FP.BF16.PACK_AB R5, R2, R27 ;  /* 0x0000001b0205723e */ /* 0x000fe400000010ff */
[----:B------:R-:W-:Y:S01]  /*cc70*/  F2FP.BF16.PACK_AB R7, R0, R9 ;  /* 0x000000090007723e */ /* 0x000fe200000010ff */
[----:B------:R1:W-:Y:S04]  /*cc80*/  STS.128 [R26+0x18100], R12 ;  /* 0x0181000c1a007388 */ /* 0x0003e80000000c00 */
[----:B------:R1:W-:Y:S02]  /*cc90*/  STS.128 [R25+0x18100], R4 ;  /* 0x0181000419007388 */ /* 0x0003e40000000c00 */
.L_x_1806:
[----:B------:R-:W-:Y:S05]  /*cca0*/  BSYNC B0 ;  /* 0x0000000000007941 */ /* 0x000fea0003800000 */
.L_x_1805:
[----:B------:R-:W-:Y:S01]  /*ccb0*/  IADD3 R0, R104, 0x20, RZ ;  /* 0x0000002068007810 */ /* 0x000fe20007ffe0ff */
[----:B------:R-:W-:Y:S03]  /*ccc0*/  BSSY B0, `(.L_x_1807) ;  /* 0x000005b000007945 */ /* 0x000fe60003800000 */
[----:B------:R-:W-:-:S13]  /*ccd0*/  ISETP.GE.AND P0, PT, R0, c[0x0][0x27c], PT ;  /* 0x00009f0000007a0c */ /* 0x000fda0003f06270 */
        /* <DEDUP_REMOVED lines=13> */
[----:B-1----:R-:W-:Y:S02]  /*cdb0*/  IMAD.SHL.U32 R25, R0, 0x2, RZ ;  /* 0x0000000200197824 */ /* 0x002fe400078e00ff */
[----:B------:R-:W-:-:S03]  /*cdc0*/  IMAD.U32 R0, R46, 0x10000, RZ ;  /* 0x000100002e007824 */ /* 0x000fc600078e00ff */
[----:B------:R-:W1:Y:S02]  /*cdd0*/  LDS.128 R4, [R25+0x18100] ;  /* 0x0181000019047984 */ /* 0x000e640000000c00 */
[C---:B-1----:R-:W-:Y:S01]  /*cde0*/  SHF.L.U32 R3, R4.reuse, 0x10, RZ ;  /* 0x0000001004037819 */ /* 0x042fe200000006ff */
[----:B------:R-:W-:Y:S01]  /*cdf0*/  IMAD.U32 R9, R5, 0x10000, RZ ;  /* 0x0001000005097824 */ /* 0x000fe200078e00ff */
[----:B------:R-:W-:Y:S02]  /*ce00*/  LOP3.LUT R8, R4, 0xffff0000, RZ, 0xc0, !PT ;  /* 0xffff000004087812 */ /* 0x000fe400078ec0ff */
[----:B------:R-:W-:Y:S02]  /*ce10*/  LOP3.LUT R4, R37, 0xffff0000, RZ, 0xc0, !PT ;  /* 0xffff000025047812 */ /* 0x000fe400078ec0ff */
[----:B------:R-:W-:Y:S02]  /*ce20*/  LOP3.LUT R21, R5, 0xffff0000, RZ, 0xc0, !PT ;  /* 0xffff000005157812 */ /* 0x000fe400078ec0ff */
[----:B------:R-:W-:Y:S01]  /*ce30*/  SHF.L.U32 R5, R6, 0x10, RZ ;  /* 0x0000001006057819 */ /* 0x000fe200000006ff */
[----:B--2---:R-:W1:Y:S02]  /*ce40*/  LDS.128 R12, [R32] ;  /* 0x00000000200c7984 */ /* 0x004e640000000c00 */
[----:B-1----:R-:W-:Y:S01]  /*ce50*/  SHF.L.U32 R16, R12, 0x10, RZ ;  /* 0x000000100c107819 */ /* 0x002fe200000006ff */
[----:B------:R-:W-:Y:S01]  /*ce60*/  IMAD.U32 R18, R13, 0x10000, RZ ;  /* 0x000100000d127824 */ /* 0x000fe200078e00ff */
[C---:B------:R-:W-:Y:S01]  /*ce70*/  SHF.L.U32 R19, R14.reuse, 0x10, RZ ;  /* 0x000000100e137819 */ /* 0x040fe200000006ff */
[----:B------:R-:W-:Y:S01]  /*ce80*/  IMAD.U32 R22, R15, 0x10000, RZ ;  /* 0x000100000f167824 */ /* 0x000fe200078e00ff */
[----:B------:R-:W-:Y:S01]  /*ce90*/  LOP3.LUT R20, R14, 0xffff0000, RZ, 0xc0, !PT ;  /* 0xffff00000e147812 */ /* 0x000fe200078ec0ff */
[----:B------:R-:W-:Y:S01]  /*cea0*/  FMUL.FTZ R14, R3, R2 ;  /* 0x00000002030e7220 */ /* 0x000fe20000410000 */
[----:B------:R-:W-:-:S02]  /*ceb0*/  LOP3.LUT R17, R12, 0xffff0000, RZ, 0xc0, !PT ;  /* 0xffff00000c117812 */ /* 0x000fc400078ec0ff */
[----:B------:R-:W-:Y:S01]  /*cec0*/  LOP3.LUT R12, R6, 0xffff0000, RZ, 0xc0, !PT ;  /* 0xffff0000060c7812 */ /* 0x000fe200078ec0ff */
[-C--:B------:R-:W-:Y:S01]  /*ced0*/  FMUL.FTZ R6, R3, R0.reuse ;  /* 0x0000000003067220 */ /* 0x080fe20000410000 */
[----:B------:R-:W-:Y:S01]  /*cee0*/  LOP3.LUT R24, R13, 0xffff0000, RZ, 0xc0, !PT ;  /* 0xffff00000d187812 */ /* 0x000fe200078ec0ff */
[----:B------:R-:W-:Y:S01]  /*cef0*/  IMAD.U32 R13, R7, 0x10000, RZ ;  /* 0x00010000070d7824 */ /* 0x000fe200078e00ff */
[----:B------:R-:W-:Y:S01]  /*cf00*/  LOP3.LUT R23, R15, 0xffff0000, RZ, 0xc0, !PT ;  /* 0xffff00000f177812 */ /* 0x000fe200078ec0ff */
[----:B------:R-:W-:Y:S01]  /*cf10*/  FFMA.FTZ R31, R16, R0, -R14 ;  /* 0x00000000101f7223 */ /* 0x000fe2000001080e */
        /* <DEDUP_REMOVED lines=22> */
[----:B------:R-:W-:Y:S02]  /*d080*/  FMUL.FTZ R7, R12, R3 ;  /* 0x000000030c077220 */ /* 0x000fe40000410000 */
[----:B------:R-:W-:-:S02]  /*d090*/  FMUL.FTZ R4, R13, R5 ;  /* 0x000000050d047220 */ /* 0x000fc40000410000 */
        /* <DEDUP_REMOVED lines=16> */
[-C--:B------:R-:W-:Y:S02]  /*d1a0*/  FMUL.FTZ R5, R15, R3.reuse ;  /* 0x000000030f057220 */ /* 0x080fe40000410000 */
        /* <DEDUP_REMOVED lines=10> */
[----:B------:R1:W-:Y:S04]  /*d250*/  STS.128 [R32], R12 ;  /* 0x0000000c20007388 */ /* 0x0003e80000000c00 */
[----:B------:R1:W-:Y:S02]  /*d260*/  STS.128 [R25+0x18100], R4 ;  /* 0x0181000419007388 */ /* 0x0003e40000000c00 */
.L_x_1808:
[----:B------:R-:W-:Y:S05]  /*d270*/  BSYNC B0 ;  /* 0x0000000000007941 */ /* 0x000fea0003800000 */
.L_x_1807:
        /* <DEDUP_REMOVED lines=18> */
[C---:B-1----:R-:W-:Y:S01]  /*d3a0*/  SHF.L.U32 R3, R4.reuse, 0x10, RZ ;  /* 0x0000001004037819 */ /* 0x042fe200000006ff */
[C---:B------:R-:W-:Y:S01]  /*d3b0*/  IMAD.U32 R9, R5.reuse, 0x10000, RZ ;  /* 0x0001000005097824 */ /* 0x040fe200078e00ff */
        /* <DEDUP_REMOVED lines=71> */
.L_x_1804:
[----:B------:R-:W-:Y:S05]  /*d830*/  BSYNC B1 ;  /* 0x0000000000017941 */ /* 0x000fea0003800000 */
.L_x_1803:
[----:B------:R-:W-:-:S04]  /*d840*/  IADD3 R0, R206, 0x40, RZ ;  /* 0x00000040ce007810 */ /* 0x000fc80007ffe0ff */
[----:B------:R-:W-:-:S13]  /*d850*/  ISETP.GE.AND P0, PT, R0, R57, PT ;  /* 0x000000390000720c */ /* 0x000fda0003f06270 */
[----:B------:R-:W-:Y:S05]  /*d860*/  @P0 BRA `(.L_x_1771) ;  /* 0x000011c000000947 */ /* 0x000fea0003800000 */
[----:B------:R2:W5:Y:S01]  /*d870*/  LDL R58, [R1] ;  /* 0x00000000013a7983 */ /* 0x0005620000100800 */
        /* <DEDUP_REMOVED lines=10> */
[----:B-1----:R-:W3:Y:S01]  /*d920*/  LDL R32, [R1+0x18] ;  /* 0x0000180001207983 */ /* 0x002ee20000100800 */
        /* <DEDUP_REMOVED lines=20> */
[----:B---3--:R-:W1:Y:S02]  /*da70*/  LDS.128 R12, [R32] ;  /* 0x00000000200c7984 */ /* 0x008e640000000c00 */
        /* <DEDUP_REMOVED lines=8> */
[C---:B------:R-:W-:Y:S01]  /*db00*/  FMUL.FTZ R6, R0.reuse, R3 ;  /* 0x0000000300067220 */ /* 0x040fe20000410000 */
        /* <DEDUP_REMOVED lines=12> */
[-C--:B------:R-:W-:Y:S02]  /*dbd0*/  FMUL.FTZ R7, R0, R9.reuse ;  /* 0x0000000900077220 */ /* 0x080fe40000410000 */
[----:B------:R-:W-:Y:S02]  /*dbe0*/  FMUL.FTZ R8, R3, R8 ;  /* 0x0000000803087220 */ /* 0x000fe40000410000 */
[C---:B------:R-:W-:Y:S02]  /*dbf0*/  FMUL.FTZ R3, R2.reuse, R9 ;  /* 0x0000000902037220 */ /* 0x040fe40000410000 */
[----:B------:R-:W-:Y:S02]  /*dc00*/  FFMA.FTZ R27, R2, R18, -R7 ;  /* 0x00000012021b7223 */ /* 0x000fe40000010807 */
[----:B------:R-:W-:Y:S02]  /*dc10*/  IMAD.U32 R2, R51, 0x10000, RZ ;  /* 0x0001000033027824 */ /* 0x000fe400078e00ff */
[----:B------:R-:W-:-:S02]  /*dc20*/  FFMA.FTZ R28, R4, R17, R8 ;  /* 0x00000011041c7223 */ /* 0x000fc40000010008 */
[----:B------:R-:W-:Y:S01]  /*dc30*/  FFMA.FTZ R26, R0, R18, R3 ;  /* 0x00000012001a7223 */ /* 0x000fe20000010003 */
[----:B------:R-:W-:Y:S01]  /*dc40*/  LOP3.LUT R3, R51, 0xffff0000, RZ, 0xc0, !PT ;  /* 0xffff000033037812 */ /* 0x000fe200078ec0ff */
[-C--:B------:R-:W-:Y:S01]  /*dc50*/  FMUL.FTZ R4, R6, R5.reuse ;  /* 0x0000000506047220 */ /* 0x080fe20000410000 */
[----:B------:R-:W-:Y:S01]  /*dc60*/  LOP3.LUT R0, R34, 0xffff0000, RZ, 0xc0, !PT ;  /* 0xffff000022007812 */ /* 0x000fe200078ec0ff */
[----:B------:R-:W-:Y:S01]  /*dc70*/  FMUL.FTZ R9, R2, R5 ;  /* 0x0000000502097220 */ /* 0x000fe20000410000 */
        /* <DEDUP_REMOVED lines=10> */
[C---:B------:R-:W-:Y:S02]  /*dd20*/  FMUL.FTZ R6, R2.reuse, R13 ;  /* 0x0000000d02067220 */ /* 0x040fe40000410000 */
        /* <DEDUP_REMOVED lines=10> */
[C---:B------:R-:W-:Y:S02]  /*ddd0*/  FMUL.FTZ R5, R3.reuse, R15 ;  /* 0x0000000f03057220 */ /* 0x040fe40000410000 */
[----:B------:R-:W-:Y:S01]  /*dde0*/  FFMA.FTZ R8, R4, R24, -R8 ;  /* 0x0000001804087223 */ /* 0x000fe20000010808 */
        /* <DEDUP_REMOVED lines=11> */
.L_x_1810:
[----:B------:R-:W-:Y:S05]  /*dea0*/  BSYNC B0 ;  /* 0x0000000000007941 */ /* 0x000fea0003800000 */
.L_x_1809:
[----:B------:R-:W-:Y:S01]  /*deb0*/  IADD3 R0, R104, 0x20, RZ ;  /* 0x0000002068007810 */ /* 0x000fe20007ffe0ff */
[----:B------:R-:W-:Y:S03]  /*dec0*/  BSSY B0, `(.L_x_1811) ;  /* 0x000005b000007945 */ /* 0x000fe60003800000 */
[----:B------:R-:W-:-:S13]  /*ded0*/  ISETP.GE.AND P0, PT, R0, c[0x0][0x27c], PT ;  /* 0x00009f0000007a0c */ /* 0x000fda0003f06270 */
        /* <DEDUP_REMOVED lines=89> */
.L_x_1812:
[----:B------:R-:W-:Y:S05]  /*e470*/  BSYNC B0 ;  /* 0x0000000000007941 */ /* 0x000fea0003800000 */
.L_x_1811:
[----:B------:R-:W-:-:S04]  /*e480*/  IADD3 R0, R104, 0x40, RZ ;  /* 0x0000004068007810 */ /* 0x000fc80007ffe0ff */
        /* <DEDUP_REMOVED lines=90> */
.L_x_1771:
[----:B------:R-:W-:Y:S05]  /*ea30*/  BSYNC B2 ;  /* 0x0000000000027941 */ /* 0x000fea0003800000 */
.L_x_1769:
[----:B------:R-:W-:-:S04]  /*ea40*/  DEPBAR.LE SB0, 0x2 ;  /* 0x000080800000791a */ /* 0x000fc80000000000 */
[----:B------:R-:W-:Y:S01]  /*ea50*/  WARPSYNC 0xffffffff ;  /* 0xffffffff00007948 */ /* 0x000fe20003800000 */
[----:B------:R-:W-:Y:S01]  /*ea60*/  BAR.SYNC.DEFER_BLOCKING 0x0 ;  /* 0x0000000000007b1d */ /* 0x000fe20000010000 */
[----:B------:R-:W-:Y:S01]  /*ea70*/  IMAD.MOV.U32 R0, RZ, RZ, 0x20 ;  /* 0x00000020ff007424 */ /* 0x000fe200078e00ff */
[----:B------:R-:W-:Y:S02]  /*ea80*/  LOP3.LUT P0, RZ, R182, 0x2, RZ, 0xc0, !PT ;  /* 0x00000002b6ff7812 */ /* 0x000fe4000780c0ff */
[----:B------:R-:W-:Y:S02]  /*ea90*/  LOP3.LUT P1, RZ, R196, 0x10, RZ, 0xc0, !PT ;  /* 0x00000010c4ff7812 */ /* 0x000fe4000782c0ff */
[----:B------:R-:W-:Y:S01]  /*eaa0*/  SEL R177, R0, 0xffffffe0, !P0 ;  /* 0xffffffe000b17807 */ /* 0x000fe20004000000 */
[----:B------:R-:W-:Y:S04]  /*eab0*/  BSSY B0, `(.L_x_1813) ;  /* 0x000004b000007945 */ /* 0x000fe80003800000 */
[----:B------:R-:W-:Y:S01]  /*eac0*/  IMAD.IADD R8, R184, 0x1, R177 ;  /* 0x00000001b8087824 */ /* 0x000fe200078e02b1 */
[----:B-1----:R1:W3:Y:S04]  /*ead0*/  LDSM.16.M88.4 R12, [R178] ;  /* 0x00000000b20c783b */ /* 0x0022e80000000200 */
[----:B------:R1:W4:Y:S04]  /*eae0*/  LDSM.16.M88.4 R36, [R184] ;  /* 0x00000000b824783b */ /* 0x0003280000000200 */
[----:B------:R1:W2:Y:S04]  /*eaf0*/  LDSM.16.M88.4 R48, [R184+0x800] ;  /* 0x00080000b830783b */ /* 0x0002a80000000200 */
[----:B------:R1:W1:Y:S04]  /*eb00*/  LDSM.16.M88.4 R40, [R184+0x1000] ;  /* 0x00100000b828783b */ /* 0x0002680000000200 */
[----:B------:R1:W1:Y:S04]  /*eb10*/  LDSM.16.M88.4 R52, [R184+0x1800] ;  /* 0x00180000b834783b */ /* 0x0002680000000200 */
[----:B------:R1:W1:Y:S04]  /*eb20*/  LDSM.16.M88.4 R4, [R179] ;  /* 0x00000000b304783b */ /* 0x0002680000000200 */
        /* <DEDUP_REMOVED lines=8> */
[C---:B------:R-:W-:Y:S01]  /*ebb0*/  SHF.L.U64.HI R29, R205.reuse, 0x1, R211 ;  /* 0x00000001cd1d7819 */ /* 0x040fe200000102d3 */
[----:B------:R-:W-:Y:S01]  /*ebc0*/  IMAD R0, R0, c[0x0][0x208], RZ ;  /* 0x0000820000007a24 */ /* 0x000fe200078e02ff */
[C---:B------:R-:W-:Y:S01]  /*ebd0*/  SHF.L.U64.HI R27, R204.reuse, 0x1, R212 ;  /* 0x00000001cc1b7819 */ /* 0x040fe200000102d4 */
[----:B------:R-:W-:Y:S01]  /*ebe0*/  IMAD.SHL.U32 R28, R205, 0x2, RZ ;  /* 0x00000002cd1c7824 */ /* 0x000fe200078e00ff */
[----:B------:R-:W-:Y:S01]  /*ebf0*/  SHF.L.U32 R26, R204, 0x1, RZ ;  /* 0x00000001cc1a7819 */ /* 0x000fe200000006ff */
[----:B------:R-:W-:Y:S01]  /*ec00*/  IMAD R0, R194, c[0x0][0x20c], R0 ;  /* 0x00008300c2007a24 */ /* 0x000fe200078e0200 */
[C---:B------:R-:W-:Y:S01]  /*ec10*/  SHF.L.U64.HI R25, R202.reuse, 0x1, R203 ;  /* 0x00000001ca197819 */ /* 0x040fe200000102cb */
[----:B------:R-:W-:Y:S02]  /*ec20*/  IMAD.SHL.U32 R23, R202, 0x2, RZ ;  /* 0x00000002ca177824 */ /* 0x000fe400078e00ff */
[----:B------:R-:W-:Y:S02]  /*ec30*/  IMAD.IADD R3, R3, 0x1, R0 ;  /* 0x0000000103037824 */ /* 0x000fe400078e0200 */
[----:B------:R-:W-:-:S02]  /*ec40*/  IMAD R0, R9, c[0x0][0x218], RZ ;  /* 0x0000860009007a24 */ /* 0x000fc400078e02ff */
[----:B------:R-:W-:-:S04]  /*ec50*/  IMAD.WIDE.U32 R2, R189, c[0x0][0x218], R2 ;  /* 0x00008600bd027a25 */ /* 0x000fc800078e0002 */
[----:B------:R-:W-:Y:S01]  /*ec60*/  IMAD R9, R189, c[0x0][0x21c], R0 ;  /* 0x00008700bd097a24 */ /* 0x000fe200078e0200 */
[----:B------:R-:W-:-:S04]  /*ec70*/  IADD3 R0, P0, R222, R2, RZ ;  /* 0x00000002de007210 */ /* 0x000fc80007f1e0ff */
[----:B------:R-:W-:Y:S02]  /*ec80*/  IADD3.X R2, R233, R3, R9, P0, !PT ;  /* 0x00000003e9027210 */ /* 0x000fe400007fe409 */
[----:B------:R-:W-:-:S04]  /*ec90*/  LEA R24, P0, R0, c[0x0][0x1f8], 0x1 ;  /* 0x00007e0000187a11 */ /* 0x000fc800078008ff */
[----:B------:R-:W-:Y:S01]  /*eca0*/  LEA.HI.X R20, R0, c[0x0][0x1fc], R2, 0x1, P0 ;  /* 0x00007f0000147a11 */ /* 0x000fe200000f0c02 */
[----:B------:R-:W-:Y:S06]  /*ecb0*/  BRA.DIV ~URZ, `(.L_x_1815) ;  /* 0x0000b9727f007947 */ /* 0x000fec000b800000 */
[----:B------:R4:W3:Y:S02]  /*ecc0*/  SHFL.IDX PT, R9, R20, RZ, 0x181f ;  /* 0x00181fff14097589 */ /* 0x0008e400000e0000 */
.L_x_1908:
[----:B------:R-:W-:Y:S05]  /*ecd0*/  BRA.DIV ~URZ, `(.L_x_1816) ;  /* 0x0000b9c27f007947 */ /* 0x000fea000b800000 */
[----:B------:R-:W4:Y:S01]  /*ece0*/  SHFL.IDX PT, R0, R24, RZ, 0x181f ;  /* 0x00181fff18007589 */ /* 0x000f2200000e0000 */
[C---:B------:R-:W-:Y:S02]  /*ecf0*/  LOP3.LUT P3, RZ, R196.reuse, 0x2, RZ, 0xc0, !PT ;  /* 0x00000002c4ff7812 */ /* 0x040fe4000786c0ff */
[C---:B------:R-:W-:Y:S02]  /*ed00*/  LOP3.LUT P2, RZ, R196.reuse, 0x1, RZ, 0xc0, !PT ;  /* 0x00000001c4ff7812 */ /* 0x040fe4000784c0ff */
[----:B------:R-:W-:Y:S02]  /*ed10*/  LOP3.LUT P4, RZ, R196, 0x4, RZ, 0xc0, !PT ;  /* 0x00000004c4ff7812 */ /* 0x000fe4000788c0ff */
[----:B------:R-:W-:Y:S02]  /*ed20*/  SEL R22, RZ, 0x10, P3 ;  /* 0x00000010ff167807 */ /* 0x000fe40001800000 */
[----:B------:R-:W-:-:S02]  /*ed30*/  SEL R21, RZ, 0x10, P2 ;  /* 0x00000010ff157807 */ /* 0x000fc40001000000 */
[C---:B----4-:R-:W-:Y:S02]  /*ed40*/  IADD3 R2, P0, R0.reuse, R23, RZ ;  /* 0x0000001700027210 */ /* 0x050fe40007f1e0ff */
[----:B------:R-:W-:-:S03]  /*ed50*/  IADD3 R18, P1, R0, R26, RZ ;  /* 0x0000001a00127210 */ /* 0x000fc60007f3e0ff */
[C---:B---3--:R-:W-:Y:S01]  /*ed60*/  IMAD.X R3, R9.reuse, 0x1, R25, P0 ;  /* 0x0000000109037824 */ /* 0x048fe200000e0619 */
[----:B------:R-:W-:Y:S01]  /*ed70*/  IADD3 R16, P0, R0, R28, RZ ;  /* 0x0000001c00107210 */ /* 0x000fe20007f1e0ff */
[C---:B------:R-:W-:Y:S01]  /*ed80*/  IMAD.X R19, R9.reuse, 0x1, R27, P1 ;  /* 0x0000000109137824 */ /* 0x040fe200008e061b */
[----:B------:R-:W3:Y:S03]  /*ed90*/  SHFL.IDX PT, R0, R24, 0x1, 0x181f ;  /* 0x00381f0018007f89 */ /* 0x000ee600000e0000 */
[----:B------:R-:W-:Y:S01]  /*eda0*/  IMAD.X R17, R9, 0x1, R29, P0 ;  /* 0x0000000109117824 */ /* 0x000fe200000e061d */
[----:B------:R-:W-:Y:S01]  /*edb0*/  @!PT LDS RZ, [RZ] ;  /* 0x00000000fffff984 */ /* 0x000fe20000000800 */
[----:B------:R4:W-:Y:S04]  /*edc0*/  LDGSTS.E.BYPASS.LTC128B.128 [R107+0x6100], [R2.64], !P3 ;  /* 0x06100000026b7fae */ /* 0x0009e8000d901d48 */
[----:B------:R4:W-:Y:S04]  /*edd0*/  LDGSTS.E.BYPASS.LTC128B.128 [R107+0x8100], [R18.64], !P2 ;  /* 0x08100000126b7fae */ /* 0x0009e8000d101d48 */
[----:B------:R4:W-:Y:S04]  /*ede0*/  LDGSTS.E.BYPASS.LTC128B.128 [R107+0xa100], [R16.64], !P4 ;  /* 0x0a100000106b7fae */ /* 0x0009e8000e101d48 */
[----:B------:R2:W1:Y:S02]  /*edf0*/  SHFL.IDX PT, R9, R20, 0x1, 0x181f ;  /* 0x00381f0014097f89 */ /* 0x00046400000e0000 */
[----:B--2---:R-:W-:-:S02]  /*ee00*/  IMAD.MOV.U32 R20, RZ, RZ, R149 ;  /* 0x000000ffff147224 */ /* 0x004fc400078e0095 */
.L_x_1909:
[----:B---34-:R-:W-:Y:S02]  /*ee10*/  IADD3 R2, -R22, 0x10, RZ ;  /* 0x0000001016027810 */ /* 0x018fe40007ffe1ff */
[----:B------:R-:W-:-:S02]  /*ee20*/  IADD3 R3, -R21, 0x10, RZ ;  /* 0x0000001015037810 */ /* 0x000fc40007ffe1ff */
[----:B------:R-:W-:-:S04]  /*ee30*/  LOP3.LUT R2, R2, 0xf, RZ, 0xc0, !PT ;  /* 0x0000000f02027812 */ /* 0x000fc800078ec0ff */
[-C--:B------:R-:W-:Y:S02]  /*ee40*/  IADD3 R18, P1, P0, R2, R0.reuse, R23 ;  /* 0x0000000002127210 */ /* 0x080fe4000783e017 */
[----:B------:R-:W-:Y:S02]  /*ee50*/  LOP3.LUT R2, R3, 0xf, RZ, 0xc0, !PT ;  /* 0x0000000f03027812 */ /* 0x000fe400078ec0ff */
[----:B------:R-:W-:Y:S02]  /*ee60*/  IADD3 R3, -R20, 0x10, RZ ;  /* 0x0000001014037810 */ /* 0x000fe40007ffe1ff */
[----:B-1----:R-:W-:Y:S02]  /*ee70*/  IADD3.X R19, RZ, R9, R25, P1, P0 ;  /* 0x00000009ff137210 */ /* 0x002fe40000fe0419 */
        /* <DEDUP_REMOVED lines=14> */
.L_x_1814:
[----:B------:R-:W-:Y:S05]  /*ef60*/  BSYNC B0 ;  /* 0x0000000000007941 */ /* 0x000fea0003800000 */
.L_x_1813:
[----:B-1----:R-:W-:Y:S01]  /*ef70*/  IMAD.MOV.U32 R2, RZ, RZ, 0x40 ;  /* 0x00000040ff027424 */ /* 0x002fe200078e00ff */
        /* <DEDUP_REMOVED lines=8> */
[----:B-----5:R-:W1:Y:S03]  /*f000*/  LDSM.16.M88.4 R56, [R2] ;  /* 0x000000000238783b */ /* 0x020e660000000200 */
[C---:B--2---:R-:W-:Y:S01]  /*f010*/  HMMA.16816.F32.BF16 R32, R12.reuse, R48, RZ ;  /* 0x000000300c20723c */ /* 0x044fe200000418ff */
[----:B------:R-:W2:Y:S04]  /*f020*/  LDSM.16.M88.4 R68, [R2+0x800] ;  /* 0x000800000244783b */ /* 0x000ea80000000200 */
[----:B------:R-:W3:Y:S03]  /*f030*/  LDSM.16.M88.4 R76, [R2+0x1000] ;  /* 0x00100000024c783b */ /* 0x000ee60000000200 */
[C---:B------:R-:W-:Y:S01]  /*f040*/  HMMA.16816.F32.BF16 R24, R12.reuse, R36, RZ ;  /* 0x000000240c18723c */ /* 0x040fe200000418ff */
[----:B------:R-:W2:Y:S04]  /*f050*/  LDSM.16.M88.4 R84, [R2+0x1800] ;  /* 0x001800000254783b */ /* 0x000ea80000000200 */
[----:B------:R-:W-:Y:S03]  /*f060*/  LDSM.16.M88.4 R88, [R184+0x3000] ;  /* 0x00300000b858783b */ /* 0x000fe60000000200 */
[C---:B------:R-:W-:Y:S01]  /*f070*/  HMMA.16816.F32.BF16 R48, R12.reuse, R50, RZ ;  /* 0x000000320c30723c */ /* 0x040fe200000418ff */
[----:B------:R-:W-:Y:S04]  /*f080*/  LDSM.16.M88.4 R92, [R0+0x2000] ;  /* 0x00200000005c783b */ /* 0x000fe80000000200 */
[----:B------:R-:W-:Y:S03]  /*f090*/  LDSM.16.M88.4 R96, [R0+0x2800] ;  /* 0x002800000060783b */ /* 0x000fe60000000200 */
[C---:B------:R-:W-:Y:S01]  /*f0a0*/  HMMA.16816.F32.BF16 R44, R12.reuse, R40, RZ ;  /* 0x000000280c2c723c */ /* 0x040fe200000418ff */
[----:B------:R-:W4:Y:S01]  /*f0b0*/  LDL R150, [R1+0x4] ;  /* 0x0000040001967983 */ /* 0x000f220000100800 */
[----:B------:R-:W-:Y:S06]  /*f0c0*/  BSSY B0, `(.L_x_1817) ;  /* 0x000027f000007945 */ /* 0x000fec0003800000 */
[C---:B------:R-:W-:Y:S08]  /*f0d0*/  HMMA.16816.F32.BF16 R40, R12.reuse, R42, RZ ;  /* 0x0000002a0c28723c */ /* 0x040ff000000418ff */
[C---:B------:R-:W-:Y:S08]  /*f0e0*/  HMMA.16816.F32.BF16 R36, R12.reuse, R52, RZ ;  /* 0x000000340c24723c */ /* 0x040ff000000418ff */
[----:B------:R-:W-:Y:S08]  /*f0f0*/  HMMA.16816.F32.BF16 R28, R12, R54, RZ ;  /* 0x000000360c1c723c */ /* 0x000ff000000418ff */
[C---:B------:R-:W-:Y:S08]  /*f100*/  HMMA.16816.F32.BF16 R52, R4.reuse, R62, R20 ;  /* 0x0000003e0434723c */ /* 0x040ff00000041814 */
[C---:B------:R-:W-:Y:S01]  /*f110*/  HMMA.16816.F32.BF16 R20, R4.reuse, R60, R24 ;  /* 0x0000003c0414723c */ /* 0x040fe20000041818 */
[----:B------:R-:W-:Y:S07]  /*f120*/  LDSM.16.M88.4 R24, [R0] ;  /* 0x000000000018783b */ /* 0x000fee0000000200 */
[C---:B------:R-:W-:Y:S08]  /*f130*/  HMMA.16816.F32.BF16 R12, R4.reuse, R64, R32 ;  /* 0x00000040040c723c */ /* 0x040ff00000041820 */
[C---:B------:R-:W-:Y:S08]  /*f140*/  HMMA.16816.F32.BF16 R48, R4.reuse, R66, R48 ;  /* 0x000000420430723c */ /* 0x040ff00000041830 */
[C---:B------:R-:W-:Y:S08]  /*f150*/  HMMA.16816.F32.BF16 R60, R4.reuse, R74, R40 ;  /* 0x0000004a043c723c */ /* 0x040ff00000041828 */
[C---:B------:R-:W-:Y:S01]  /*f160*/  HMMA.16816.F32.BF16 R64, R4.reuse, R72, R44 ;  /* 0x000000480440723c */ /* 0x040fe2000004182c */
[----:B------:R-:W-:Y:S04]  /*f170*/  LDSM.16.M88.4 R44, [R0+0x800] ;  /* 0x00080000002c783b */ /* 0x000fe80000000200 */
[----:B------:R-:W-:Y:S03]  /*f180*/  LDSM.16.M88.4 R72, [R0+0x1800] ;  /* 0x001800000048783b */ /* 0x000fe60000000200 */
[C---:B------:R-:W-:Y:S08]  /*f190*/  HMMA.16816.F32.BF16 R40, R4.reuse, R80, R36 ;  /* 0x000000500428723c */ /* 0x040ff00000041824 */
[----:B------:R-:W-:Y:S01]  /*f1a0*/  HMMA.16816.F32.BF16 R36, R4, R82, R28 ;  /* 0x000000520424723c */ /* 0x000fe2000004181c */
[----:B------:R-:W3:Y:S04]  /*f1b0*/  LDSM.16.M88.4 R4, [R180] ;  /* 0x00000000b404783b */ /* 0x000ee80000000200 */
[----:B------:R-:W-:Y:S03]  /*f1c0*/  LDSM.16.M88.4 R80, [R184+0x2000] ;  /* 0x00200000b850783b */ /* 0x000fe60000000200 */
[C---:B-1----:R-:W-:Y:S08]  /*f1d0*/  HMMA.16816.F32.BF16 R32, R16.reuse, R56, R20 ;  /* 0x000000381020723c */ /* 0x042ff00000041814 */
[C---:B--2---:R-:W-:Y:S01]  /*f1e0*/  HMMA.16816.F32.BF16 R20, R16.reuse, R68, R12 ;  /* 0x000000441014723c */ /* 0x044fe2000004180c */
[----:B------:R-:W-:Y:S07]  /*f1f0*/  LDSM.16.M88.4 R12, [R178+0x4000] ;  /* 0x00400000b20c783b */ /* 0x000fee0000000200 */
[C---:B------:R-:W-:Y:S01]  /*f200*/  HMMA.16816.F32.BF16 R48, R16.reuse, R70, R48 ;  /* 0x000000461030723c */ /* 0x040fe20000041830 */
[----:B------:R-:W1:Y:S07]  /*f210*/  LDSM.16.M88.4 R68, [R0+0x1000] ;  /* 0x001000000044783b */ /* 0x000e6e0000000200 */
[C---:B------:R-:W-:Y:S08]  /*f220*/  HMMA.16816.F32.BF16 R28, R16.reuse, R58, R52 ;  /* 0x0000003a101c723c */ /* 0x040ff00000041834 */
[C---:B---3--:R-:W-:Y:S01]  /*f230*/  HMMA.16816.F32.BF16 R52, R16.reuse, R76, R64 ;  /* 0x0000004c1034723c */ /* 0x048fe20000041840 */
[----:B------:R-:W-:Y:S07]  /*f240*/  LDSM.16.M88.4 R64, [R184+0x3800] ;  /* 0x00380000b840783b */ /* 0x000fee0000000200 */
[C---:B------:R-:W-:Y:S08]  /*f250*/  HMMA.16816.F32.BF16 R40, R16.reuse, R84, R40 ;  /* 0x000000541028723c */ /* 0x040ff00000041828 */
[C---:B------:R-:W-:Y:S01]  /*f260*/  HMMA.16816.F32.BF16 R56, R16.reuse, R78, R60 ;  /* 0x0000004e1038723c */ /* 0x040fe2000004183c */
[----:B------:R-:W-:Y:S07]  /*f270*/  LDSM.16.M88.4 R60, [R8+0x2000] ;  /* 0x00200000083c783b */ /* 0x000fee0000000200 */
[----:B------:R-:W-:Y:S01]  /*f280*/  HMMA.16816.F32.BF16 R36, R16, R86, R36 ;  /* 0x000000561024723c */ /* 0x000fe20000041824 */
[----:B------:R-:W2:Y:S07]  /*f290*/  LDSM.16.M88.4 R84, [R184+0x2800] ;  /* 0x00280000b854783b */ /* 0x000eae0000000200 */
[C---:B------:R-:W-:Y:S08]  /*f2a0*/  HMMA.16816.F32.BF16 R32, R4.reuse, R24, R32 ;  /* 0x000000180420723c */ /* 0x040ff00000041820 */
[C---:B------:R-:W-:Y:S08]  /*f2b0*/  HMMA.16816.F32.BF16 R28, R4.reuse, R26, R28 ;  /* 0x0000001a041c723c */ /* 0x040ff0000004181c */
[C---:B------:R-:W-:Y:S08]  /*f2c0*/  HMMA.16816.F32.BF16 R24, R4.reuse, R44, R20 ;  /* 0x0000002c0418723c */ /* 0x040ff00000041814 */
[C---:B-1----:R-:W-:Y:S08]  /*f2d0*/  HMMA.16816.F32.BF16 R16, R4.reuse, R68, R52 ;  /* 0x000000440410723c */ /* 0x042ff00000041834 */
[C---:B------:R-:W-:Y:S08]  /*f2e0*/  HMMA.16816.F32.BF16 R76, R4.reuse, R72, R40 ;  /* 0x00000048044c723c */ /* 0x040ff00000041828 */
[C---:B------:R-:W-:Y:S01]  /*f2f0*/  HMMA.16816.F32.BF16 R20, R4.reuse, R46, R48 ;  /* 0x0000002e0414723c */ /* 0x040fe20000041830 */
[----:B------:R-:W-:Y:S07]  /*f300*/  LDSM.16.M88.4 R44, [R8+0x2800] ;  /* 0x00280000082c783b */ /* 0x000fee0000000200 */
[C---:B------:R-:W-:Y:S08]  /*f310*/  HMMA.16816.F32.BF16 R68, R4.reuse, R70, R56 ;  /* 0x000000460444723c */ /* 0x040ff00000041838 */
[----:B------:R-:W-:Y:S01]  /*f320*/  HMMA.16816.F32.BF16 R72, R4, R74, R36 ;  /* 0x0000004a0448723c */ /* 0x000fe20000041824 */
[----:B------:R-:W1:Y:S04]  /*f330*/  LDSM.16.M88.4 R4, [R179+0x4000] ;  /* 0x00400000b304783b */ /* 0x000e680000000200 */
[----:B------:R-:W-:Y:S03]  /*f340*/  LDSM.16.M88.4 R36, [R8+0x3000] ;  /* 0x003000000824783b */ /* 0x000fe60000000200 */
[C---:B------:R-:W-:Y:S08]  /*f350*/  HMMA.16816.F32.BF16 R52, R12.reuse, R80, R32 ;  /* 0x000000500c34723c */ /* 0x040ff00000041820 */
[C---:B--2---:R-:W-:Y:S01]  /*f360*/  HMMA.16816.F32.BF16 R48, R12.reuse, R84, R24 ;  /* 0x000000540c30723c */ /* 0x044fe20000041818 */
[----:B------:R-:W-:Y:S07]  /*f370*/  LDSM.16.M88.4 R24, [R180+0x4000] ;  /* 0x00400000b418783b */ /* 0x000fee0000000200 */
[C---:B------:R-:W-:Y:S01]  /*f380*/  HMMA.16816.F32.BF16 R40, R12.reuse, R86, R20 ;  /* 0x000000560c28723c */ /* 0x040fe20000041814 */
[----:B------:R-:W-:Y:S07]  /*f390*/  LDSM.16.M88.4 R84, [R2+0x2000] ;  /* 0x002000000254783b */ /* 0x000fee0000000200 */
[C---:B------:R-:W-:Y:S01]  /*f3a0*/  HMMA.16816.F32.BF16 R32, R12.reuse, R88, R16 ;  /* 0x000000580c20723c */ /* 0x040fe20000041810 */
[----:B------:R-:W2:Y:S07]  /*f3b0*/  LDSM.16.M88.4 R16, [R181+0x4000] ;  /* 0x00400000b510783b */ /* 0x000eae0000000200 */
[----:B------:R-:W-:Y:S08]  /*f3c0*/  HMMA.16816.F32.BF16 R56, R12, R82, R28 ;  /* 0x000000520c38723c */ /* 0x000ff0000004181c */
[----:B-1----:R-:W-:Y:S08]  /*f3d0*/  HMMA.16816.F32.BF16 R20, R4, R60, R52 ;  /* 0x0000003c0414723c */ /* 0x002ff00000041834 */
[C---:B------:R-:W-:Y:S01]  /*f3e0*/  HMMA.16816.F32.BF16 R28, R12.reuse, R90, R68 ;  /* 0x0000005a0c1c723c */ /* 0x040fe20000041844 */
[----:B------:R-:W1:Y:S07]  /*f3f0*/  LDSM.16.M88.4 R88, [R8+0x3800] ;  /* 0x003800000858783b */ /* 0x000e6e0000000200 */
[C---:B------:R-:W-:Y:S01]  /*f400*/  HMMA.16816.F32.BF16 R52, R12.reuse, R64, R76 ;  /* 0x000000400c34723c */ /* 0x040fe2000004184c */
[----:B------:R-:W-:Y:S07]  /*f410*/  LDSM.16.M88.4 R76, [R2+0x3800] ;  /* 0x00380000024c783b */ /* 0x000fee0000000200 */
[----:B------:R-:W-:Y:S01]  /*f420*/  HMMA.16816.F32.BF16 R80, R12, R66, R72 ;  /* 0x000000420c50723c */ /* 0x000fe20000041848 */
[----:B------:R-:W-:Y:S07]  /*f430*/  LDSM.16.M88.4 R64, [R184+0x4000] ;  /* 0x00400000b840783b */ /* 0x000fee0000000200 */
[----:B------:R-:W-:Y:S08]  /*f440*/  HMMA.16816.F32.BF16 R60, R4, R62, R56 ;  /* 0x0000003e043c723c */ /* 0x000ff00000041838 */
[----:B--2---:R-:W-:Y:S01]  /*f450*/  HMMA.16816.F32.BF16 R12, R16, R84, R20 ;  /* 0x00000054100c723c */ /* 0x004fe20000041814 */
[----:B------:R-:W2:Y:S07]  /*f460*/  LDSM.16.M88.4 R20, [R178+0x8000] ;  /* 0x00800000b214783b */ /* 0x000eae0000000200 */
[C---:B------:R-:W-:Y:S01]  /*f470*/  HMMA.16816.F32.BF16 R68, R4.reuse, R46, R40 ;  /* 0x0000002e0444723c */ /* 0x040fe20000041828 */
[----:B------:R-:W3:Y:S07]  /*f480*/  LDSM.16.M88.4 R40, [R2+0x2800] ;  /* 0x002800000228783b */ /* 0x000eee0000000200 */
[C---:B------:R-:W-:Y:S08]  /*f490*/  HMMA.16816.F32.BF16 R72, R4.reuse, R44, R48 ;  /* 0x0000002c0448723c */ /* 0x040ff00000041830 */
[C---:B------:R-:W-:Y:S08]  /*f4a0*/  HMMA.16816.F32.BF16 R56, R4.reuse, R36, R32 ;  /* 0x000000240438723c */ /* 0x040ff00000041820 */
[----:B------:R-:W-:Y:S01]  /*f4b0*/  HMMA.16816.F32.BF16 R48, R4, R38, R28 ;  /* 0x000000260430723c */ /* 0x000fe2000004181c */
[----:B------:R-:W3:Y:S07]  /*f4c0*/  LDSM.16.M88.4 R36, [R2+0x3000] ;  /* 0x003000000224783b */ /* 0x000eee0000000200 */
[----:B------:R-:W-:Y:S01]  /*f4d0*/  HMMA.16816.F32.BF16 R32, R16, R86, R60 ;  /* 0x000000561020723c */ /* 0x000fe2000004183c */
[----:B------:R-:W-:Y:S04]  /*f4e0*/  LDSM.16.M88.4 R84, [R8+0x4000] ;  /* 0x004000000854783b */ /* 0x000fe80000000200 */
[----:B------:R-:W-:Y:S03]  /*f4f0*/  LDSM.16.M88.4 R60, [R0+0x3800] ;  /* 0x00380000003c783b */ /* 0x000fe60000000200 */
[----:B------:R-:W-:Y:S01]  /*f500*/  HMMA.16816.F32.BF16 R28, R24, R92, R12 ;  /* 0x0000005c181c723c */ /* 0x000fe2000004180c */
[----:B------:R-:W4:Y:S07]  /*f510*/  LDSM.16.M88.4 R12, [R179+0x8000] ;  /* 0x00800000b30c783b */ /* 0x000f2e0000000200 */
[----:B-1----:R-:W-:Y:S08]  /*f520*/  HMMA.16816.F32.BF16 R52, R4, R88, R52 ;  /* 0x000000580434723c */ /* 0x002ff00000041834 */
[----:B------:R-:W-:Y:S01]  /*f530*/  HMMA.16816.F32.BF16 R32, R24, R94, R32 ;  /* 0x0000005e1820723c */ /* 0x000fe20000041820 */
[----:B------:R-:W-:Y:S07]  /*f540*/  LDSM.16.M88.4 R92, [R8+0x4800] ;  /* 0x00480000085c783b */ /* 0x000fee0000000200 */
[----:B--2---:R-:W-:Y:S08]  /*f550*/  HMMA.16816.F32.BF16 R28, R20, R64, R28 ;  /* 0x00000040141c723c */ /* 0x004ff0000004181c */
[C---:B---3--:R-:W-:Y:S08]  /*f560*/  HMMA.16816.F32.BF16 R44, R16.reuse, R40, R72 ;  /* 0x00000028102c723c */ /* 0x048ff00000041848 */
[----:B------:R-:W-:Y:S08]  /*f570*/  HMMA.16816.F32.BF16 R72, R16, R42, R68 ;  /* 0x0000002a1048723c */ /* 0x000ff00000041844 */
[----:B------:R-:W-:Y:S01]  /*f580*/  HMMA.16816.F32.BF16 R80, R4, R90, R80 ;  /* 0x0000005a0450723c */ /* 0x000fe20000041850 */
[----:B------:R-:W-:Y:S04]  /*f590*/  LDSM.16.M88.4 R4, [R181+0x8000] ;  /* 0x00800000b504783b */ /* 0x000fe80000000200 */
[----:B------:R-:W-:Y:S03]  /*f5a0*/  LDSM.16.M88.4 R88, [R0+0x4000] ;  /* 0x004000000058783b */ /* 0x000fe60000000200 */
[C---:B------:R-:W-:Y:S01]  /*f5b0*/  HMMA.16816.F32.BF16 R68, R16.reuse, R76, R52 ;  /* 0x0000004c1044723c */ /* 0x040fe20000041834 */
[----:B------:R-:W1:Y:S07]  /*f5c0*/  LDSM.16.M88.4 R52, [R2+0x4000] ;  /* 0x004000000234783b */ /* 0x000e6e0000000200 */
[----:B------:R-:W-:Y:S01]  /*f5d0*/  HMMA.16816.F32.BF16 R100, R16, R36, R56 ;  /* 0x000000241064723c */ /* 0x000fe20000041838 */
[----:B------:R-:W2:Y:S07]  /*f5e0*/  LDSM.16.M88.4 R56, [R184+0x4800] ;  /* 0x00480000b838783b */ /* 0x000eae0000000200 */
[----:B------:R-:W-:Y:S08]  /*f5f0*/  HMMA.16816.F32.BF16 R32, R20, R66, R32 ;  /* 0x000000421420723c */ /* 0x000ff00000041820 */
[----:B----4-:R-:W-:Y:S08]  /*f600*/  HMMA.16816.F32.BF16 R28, R12, R84, R28 ;  /* 0x000000540c1c723c */ /* 0x010ff0000004181c */
[----:B------:R-:W-:Y:S01]  /*f610*/  HMMA.16816.F32.BF16 R112, R16, R38, R48 ;  /* 0x000000261070723c */ /* 0x000fe20000041830 */
[----:B------:R-:W3:Y:S07]  /*f620*/  LDSM.16.M88.4 R48, [R0+0x3000] ;  /* 0x003000000030783b */ /* 0x000eee0000000200 */
[----:B------:R-:W-:Y:S08]  /*f630*/  HMMA.16816.F32.BF16 R40, R24, R96, R44 ;  /* 0x000000601828723c */ /* 0x000ff0000004182c */
[----:B------:R-:W-:Y:S01]  /*f640*/  HMMA.16816.F32.BF16 R64, R16, R78, R80 ;  /* 0x0000004e1040723c */ /* 0x000fe20000041850 */
[----:B------:R-:W4:Y:S04]  /*f650*/  LDSM.16.M88.4 R16, [R180+0x8000] ;  /* 0x00800000b410783b */ /* 0x000f280000000200 */
[----:B------:R-:W4:Y:S03]  /*f660*/  LDSM.16.M88.4 R76, [R184+0x5000] ;  /* 0x00500000b84c783b */ /* 0x000f260000000200 */
[----:B------:R-:W-:Y:S01]  /*f670*/  HMMA.16816.F32.BF16 R44, R24, R98, R72 ;  /* 0x00000062182c723c */ /* 0x000fe20000041848 */
[----:B------:R-:W4:Y:S04]  /*f680*/  LDSM.16.M88.4 R80, [R2+0x4800] ;  /* 0x004800000250783b */ /* 0x000f280000000200 */
[----:B------:R-:W4:Y:S03]  /*f690*/  LDSM.16.M88.4 R72, [R8+0x5000] ;  /* 0x005000000848783b */ /* 0x000f260000000200 */
[----:B------:R-:W-:Y:S08]  /*f6a0*/  HMMA.16816.F32.BF16 R36, R12, R86, R32 ;  /* 0x000000560c24723c */ /* 0x000ff00000041820 */
[----:B-1----:R-:W-:Y:S08]  /*f6b0*/  HMMA.16816.F32.BF16 R28, R4, R52, R28 ;  /* 0x00000034041c723c */ /* 0x002ff0000004181c */
[----:B--2---:R-:W-:Y:S08]  /*f6c0*/  HMMA.16816.F32.BF16 R40, R20, R56, R40 ;  /* 0x000000381428723c */ /* 0x004ff00000041828 */
[----:B---3--:R-:W-:Y:S08]  /*f6d0*/  HMMA.16816.F32.BF16 R32, R24, R48, R100 ;  /* 0x000000301820723c */ /* 0x008ff00000041864 */
[----:B------:R-:W-:Y:S01]  /*f6e0*/  HMMA.16816.F32.BF16 R44, R20, R58, R44 ;  /* 0x0000003a142c723c */ /* 0x000fe2000004182c */
[----:B------:R-:W-:Y:S07]  /*f6f0*/  LDSM.16.M88.4 R56, [R2+0x5000] ;  /* 0x005000000238783b */ /* 0x000fee0000000200 */
[----:B------:R-:W-:Y:S08]  /*f700*/  HMMA.16816.F32.BF16 R36, R4, R54, R36 ;  /* 0x000000360424723c */ /* 0x000ff00000041824 */
[----:B----4-:R-:W-:Y:S08]  /*f710*/  HMMA.16816.F32.BF16 R52, R16, R88, R28 ;  /* 0x000000581034723c */ /* 0x010ff0000004181c */
[----:B------:R-:W-:Y:S08]  /*f720*/  HMMA.16816.F32.BF16 R40, R12, R92, R40 ;  /* 0x0000005c0c28723c */ /* 0x000ff00000041828 */
[C---:B------:R-:W-:Y:S08]  /*f730*/  HMMA.16816.F32.BF16 R84, R24.reuse, R50, R112 ;  /* 0x000000321854723c */ /* 0x040ff00000041870 */
[----:B------:R-:W-:Y:S01]  /*f740*/  HMMA.16816.F32.BF16 R100, R24, R60, R68 ;  /* 0x0000003c1864723c */ /* 0x000fe20000041844 */
[----:B------:R-:W1:Y:S01]  /*f750*/  LDSM.16.M88.4 R68, [R184+0x5800] ;  /* 0x00580000b844783b */ /* 0x000e620000000200 */
[----:B------:R-:W-:-:S06]  /*f760*/  FMUL.FTZ R3, R52, c[0x0][0x320] ;  /* 0x0000c80034037a20 */ /* 0x000fcc0000410000 */
[----:B------:R-:W-:Y:S08]  /*f770*/  HMMA.16816.F32.BF16 R28, R20, R76, R32 ;  /* 0x0000004c141c723c */ /* 0x000ff00000041820 */
[----:B------:R-:W-:Y:S01]  /*f780*/  HMMA.16816.F32.BF16 R96, R24, R62, R64 ;  /* 0x0000003e1860723c */ /* 0x000fe20000041840 */
[----:B------:R-:W2:Y:S04]  /*f790*/  LDSM.16.M88.4 R60, [R0+0x4800] ;  /* 0x00480000003c783b */ /* 0x000ea80000000200 */
[----:B------:R-:W3:Y:S03]  /*f7a0*/  LDSM.16.M88.4 R64, [R0+0x5000] ;  /* 0x005000000040783b */ /* 0x000ee60000000200 */
[----:B------:R-:W-:Y:S08]  /*f7b0*/  HMMA.16816.F32.BF16 R24, R12, R94, R44 ;  /* 0x0000005e0c18723c */ /* 0x000ff0000004182c */
[----:B------:R-:W-:Y:S08]  /*f7c0*/  HMMA.16816.F32.BF16 R48, R16, R90, R36 ;  /* 0x0000005a1030723c */ /* 0x000ff00000041824 */
[----:B------:R-:W-:Y:S01]  /*f7d0*/  HMMA.16816.F32.BF16 R32, R4, R80, R40 ;  /* 0x000000500420723c */ /* 0x000fe20000041828 */
[----:B------:R4:W-:Y:S07]  /*f7e0*/  MUFU.TANH R80, R3 ;  /* 0x0000000300507308 */ /* 0x0009ee0000002400 */
[----:B------:R-:W-:Y:S08]  /*f7f0*/  HMMA.16816.F32.BF16 R40, R20, R78, R84 ;  /* 0x0000004e1428723c */ /* 0x000ff00000041854 */
[----:B------:R-:W-:Y:S01]  /*f800*/  HMMA.16816.F32.BF16 R36, R12, R72, R28 ;  /* 0x000000480c24723c */ /* 0x000fe2000004181c */
[----:B----4-:R-:W-:-:S04]  /*f810*/  FMUL.FTZ R3, R53, c[0x0][0x320] ;  /* 0x0000c80035037a20 */ /* 0x010fc80000410000 */
[----:B------:R4:W-:Y:S03]  /*f820*/  MUFU.TANH R77, R3 ;  /* 0x00000003004d7308 */ /* 0x0009e60000002400 */
[----:B------:R-:W-:Y:S08]  /*f830*/  HMMA.16816.F32.BF16 R24, R4, R82, R24 ;  /* 0x000000520418723c */ /* 0x000ff00000041818 */
[----:B-1----:R-:W-:Y:S01]  /*f840*/  HMMA.16816.F32.BF16 R28, R20, R68, R100 ;  /* 0x00000044141c723c */ /* 0x002fe20000041864 */
[----:B----4-:R-:W-:-:S07]  /*f850*/  FMUL.FTZ R3, R54, c[0x0][0x320] ;  /* 0x0000c80036037a20 */ /* 0x010fce0000410000 */
[----:B--2---:R-:W-:Y:S01]  /*f860*/  HMMA.16816.F32.BF16 R44, R16, R60, R32 ;  /* 0x0000003c102c723c */ /* 0x004fe20000041820 */
[----:B------:R1:W2:Y:S07]  /*f870*/  MUFU.TANH R76, R3 ;  /* 0x00000003004c7308 */ /* 0x0002ae0000002400 */
[----:B------:R-:W-:Y:S08]  /*f880*/  HMMA.16816.F32.BF16 R32, R12, R74, R40 ;  /* 0x0000004a0c20723c */ /* 0x000ff00000041828 */
[----:B------:R-:W-:Y:S01]  /*f890*/  HMMA.16816.F32.BF16 R36, R4, R56, R36 ;  /* 0x000000380424723c */ /* 0x000fe20000041824 */
[----:B-1----:R-:W-:-:S02]  /*f8a0*/  FMUL.FTZ R3, R55, c[0x0][0x320] ;  /* 0x0000c80037037a20 */ /* 0x002fc40000410000 */
[----:B------:R-:W1:Y:S02]  /*f8b0*/  LDSM.16.M88.4 R52, [R8+0x5800] ;  /* 0x005800000834783b */ /* 0x000e640000000200 */
[----:B------:R4:W1:Y:S03]  /*f8c0*/  MUFU.TANH R73, R3 ;  /* 0x0000000300497308 */ /* 0x0008660000002400 */
[----:B------:R-:W-:Y:S08]  /*f8d0*/  HMMA.16816.F32.BF16 R40, R16, R62, R24 ;  /* 0x0000003e1028723c */ /* 0x000ff00000041818 */
[----:B------:R-:W-:Y:S01]  /*f8e0*/  HMMA.16816.F32.BF16 R20, R20, R70, R96 ;  /* 0x000000461414723c */ /* 0x000fe20000041860 */
[----:B----4-:R-:W-:-:S07]  /*f8f0*/  FMUL.FTZ R3, R48, c[0x0][0x320] ;  /* 0x0000c80030037a20 */ /* 0x010fce0000410000 */
[----:B---3--:R-:W-:Y:S01]  /*f900*/  HMMA.16816.F32.BF16 R36, R16, R64, R36 ;  /* 0x000000401024723c */ /* 0x008fe20000041824 */
[----:B------:R3:W4:Y:S02]  /*f910*/  MUFU.TANH R72, R3 ;  /* 0x0000000300487308 */ /* 0x0007240000002400 */
[----:B---3--:R-:W-:-:S05]  /*f920*/  FMUL.FTZ R3, R49, c[0x0][0x320] ;  /* 0x0000c80031037a20 */ /* 0x008fca0000410000 */
[----:B-1----:R-:W-:Y:S01]  /*f930*/  HMMA.16816.F32.BF16 R24, R12, R52, R28 ;  /* 0x000000340c18723c */ /* 0x002fe2000004181c */
[----:B------:R1:W-:Y:S07]  /*f940*/  MUFU.TANH R68, R3 ;  /* 0x0000000300447308 */ /* 0x0003ee0000002400 */
[----:B------:R-:W-:Y:S01]  /*f950*/  HMMA.16816.F32.BF16 R28, R4, R58, R32 ;  /* 0x0000003a041c723c */ /* 0x000fe20000041820 */
[----:B------:R3:W-:Y:S07]  /*f960*/  LDSM.16.M88.4 R32, [R0+0x5800] ;  /* 0x005800000020783b */ /* 0x0007ee0000000200 */
[----:B------:R-:W-:Y:S01]  /*f970*/  HMMA.16816.F32.BF16 R12, R12, R54, R20 ;  /* 0x000000360c0c723c */ /* 0x000fe20000041814 */
[----:B-1----:R-:W-:-:S04]  /*f980*/  FMUL.FTZ R3, R50, c[0x0][0x320] ;  /* 0x0000c80032037a20 */ /* 0x002fc80000410000 */
[----:B------:R1:W1:Y:S01]  /*f990*/  MUFU.TANH R61, R3 ;  /* 0x00000003003d7308 */ /* 0x0002620000002400 */
[----:B---3--:R-:W-:Y:S02]  /*f9a0*/  FMUL.FTZ R0, R40, c[0x0][0x320] ;  /* 0x0000c80028007a20 */ /* 0x008fe40000410000 */
[----:B-1----:R-:W-:Y:S02]  /*f9b0*/  FMUL.FTZ R3, R51, c[0x0][0x320] ;  /* 0x0000c80033037a20 */ /* 0x002fe40000410000 */
[----:B------:R1:W3:Y:S01]  /*f9c0*/  LDSM.16.M88.4 R48, [R2+0x5800] ;  /* 0x005800000230783b */ /* 0x0002e20000000200 */
[----:B------:R-:W-:-:S04]  /*f9d0*/  DEPBAR.LE SB0, 0x2 ;  /* 0x000080800000791a */ /* 0x000fc80000000000 */
[----:B------:R2:W1:Y:S02]  /*f9e0*/  MUFU.TANH R60, R3 ;  /* 0x00000003003c7308 */ /* 0x0004640000002400 */
[----:B--2---:R-:W-:Y:S02]  /*f9f0*/  FMUL.FTZ R3, R44, c[0x0][0x320] ;  /* 0x0000c8002c037a20 */ /* 0x004fe40000410000 */
[----:B-1----:R-:W-:-:S04]  /*fa00*/  FMUL.FTZ R2, R45, c[0x0][0x320] ;  /* 0x0000c8002d027a20 */ /* 0x002fc80000410000 */
[----:B------:R1:W-:Y:S08]  /*fa10*/  MUFU.TANH R45, R0 ;  /* 0x00000000002d7308 */ /* 0x0003f00000002400 */
[----:B------:R2:W-:Y:S01]  /*fa20*/  MUFU.TANH R56, R2 ;  /* 0x0000000200387308 */ /* 0x0005e20000002400 */
[----:B---3--:R-:W-:Y:S01]  /*fa30*/  HMMA.16816.F32.BF16 R20, R4, R48, R24 ;  /* 0x000000300414723c */ /* 0x008fe20000041818 */
[----:B-1----:R-:W-:-:S06]  /*fa40*/  FMUL.FTZ R0, R41, c[0x0][0x320] ;  /* 0x0000c80029007a20 */ /* 0x002fcc0000410000 */
[----:B------:R-:W1:Y:S01]  /*fa50*/  MUFU.TANH R57, R3 ;  /* 0x0000000300397308 */ /* 0x000e620000002400 */
[----:B------:R-:W-:Y:S01]  /*fa60*/  HMMA.16816.F32.BF16 R24, R16, R66, R28 ;  /* 0x000000421018723c */ /* 0x000fe2000004181c */
[----:B--2---:R-:W-:-:S06]  /*fa70*/  FMUL.FTZ R2, R46, c[0x0][0x320] ;  /* 0x0000c8002e027a20 */ /* 0x004fcc0000410000 */
[----:B------:R2:W-:Y:S01]  /*fa80*/  MUFU.TANH R46, R0 ;  /* 0x00000000002e7308 */ /* 0x0005e20000002400 */
[----:B------:R-:W-:Y:S01]  /*fa90*/  HMMA.16816.F32.BF16 R12, R4, R50, R12 ;  /* 0x00000032040c723c */ /* 0x000fe2000004180c */
[----:B------:R-:W-:Y:S06]  /*faa0*/  BAR.SYNC.DEFER_BLOCKING 0x0 ;  /* 0x0000000000007b1d */ /* 0x000fec0000010000 */
[----:B------:R3:W1:Y:S01]  /*fab0*/  MUFU.TANH R52, R2 ;  /* 0x0000000200347308 */ /* 0x0006620000002400 */
[----:B------:R-:W-:Y:S01]  /*fac0*/  HMMA.16816.F32.BF16 R4, R16, R32, R20 ;  /* 0x000000201004723c */ /* 0x000fe20000041814 */
[----:B--2---:R-:W-:-:S06]  /*fad0*/  FMUL.FTZ R0, R42, c[0x0][0x320] ;  /* 0x0000c8002a007a20 */ /* 0x004fcc0000410000 */
[----:B------:R2:W-:Y:S01]  /*fae0*/  MUFU.TANH R44, R0 ;  /* 0x00000000002c7308 */ /* 0x0005e20000002400 */
[----:B---3--:R-:W-:-:S08]  /*faf0*/  FMUL.FTZ R2, R47, c[0x0][0x320] ;  /* 0x0000c8002f027a20 */ /* 0x008fd00000410000 */
[----:B------:R-:W-:Y:S01]  /*fb00*/  HMMA.16816.F32.BF16 R12, R16, R34, R12 ;  /* 0x00000022100c723c */ /* 0x000fe2000004180c */
[----:B------:R-:W-:Y:S01]  /*fb10*/  LDSM.16.MT88.4 R48, [R186] ;  /* 0x00000000ba30783b */ /* 0x000fe20000004200 */
[----:B------:R3:W1:Y:S01]  /*fb20*/  MUFU.TANH R47, R2 ;  /* 0x00000002002f7308 */ /* 0x0006620000002400 */
[----:B--2---:R-:W-:-:S05]  /*fb30*/  FMUL.FTZ R0, R43, c[0x0][0x320] ;  /* 0x0000c8002b007a20 */ /* 0x004fca0000410000 */
[----:B------:R-:W-:Y:S02]  /*fb40*/  FMUL.FTZ R3, R4, c[0x0][0x320] ;  /* 0x0000c80004037a20 */ /* 0x000fe40000410000 */
[----:B------:R2:W1:Y:S01]  /*fb50*/  MUFU.TANH R42, R0 ;  /* 0x00000000002a7308 */ /* 0x0004620000002400 */
[----:B------:R-:W-:Y:S02]  /*fb60*/  FMUL.FTZ R4, R5, c[0x0][0x320] ;  /* 0x0000c80005047a20 */ /* 0x000fe40000410000 */
[----:B------:R-:W-:Y:S02]  /*fb70*/  FMUL.FTZ R8, R6, c[0x0][0x320] ;  /* 0x0000c80006087a20 */ /* 0x000fe40000410000 */
[----:B------:R-:W-:Y:S02]  /*fb80*/  FMUL.FTZ R9, R7, c[0x0][0x320] ;  /* 0x0000c80007097a20 */ /* 0x000fe40000410000 */
[----:B---3--:R-:W-:Y:S01]  /*fb90*/  FMUL.FTZ R2, R26, c[0x0][0x320] ;  /* 0x0000c8001a027a20 */ /* 0x008fe20000410000 */
[----:B------:R3:W-:Y:S01]  /*fba0*/  MUFU.TANH R31, R3 ;  /* 0x00000003001f7308 */ /* 0x0007e20000002400 */
[----:B--2---:R-:W-:-:S07]  /*fbb0*/  FMUL.FTZ R0, R36, c[0x0][0x320] ;  /* 0x0000c80024007a20 */ /* 0x004fce0000410000 */
[----:B------:R2:W-:Y:S08]  /*fbc0*/  MUFU.TANH R30, R2 ;  /* 0x00000002001e7308 */ /* 0x0005f00000002400 */
[----:B------:R1:W1:Y:S01]  /*fbd0*/  MUFU.TANH R41, R0 ;  /* 0x0000000000297308 */ /* 0x0002620000002400 */
[----:B---3--:R-:W-:Y:S02]  /*fbe0*/  FMUL.FTZ R3, R12, c[0x0][0x320] ;  /* 0x0000c8000c037a20 */ /* 0x008fe40000410000 */
[----:B--2---:R-:W-:-:S05]  /*fbf0*/  FMUL.FTZ R2, R27, c[0x0][0x320] ;  /* 0x0000c8001b027a20 */ /* 0x004fca0000410000 */
[----:B------:R-:W-:Y:S01]  /*fc00*/  MUFU.TANH R29, R8 ;  /* 0x00000008001d7308 */ /* 0x000fe20000002400 */
[----:B-1----:R-:W-:-:S07]  /*fc10*/  FMUL.FTZ R0, R37, c[0x0][0x320] ;  /* 0x0000c80025007a20 */ /* 0x002fce0000410000 */
[----:B------:R-:W-:Y:S08]  /*fc20*/  MUFU.TANH R28, R2 ;  /* 0x00000002001c7308 */ /* 0x000ff00000002400 */
[----:B------:R1:W-:Y:S08]  /*fc30*/  MUFU.TANH R40, R0 ;  /* 0x0000000000287308 */ /* 0x0003f00000002400 */
[----:B------:R-:W-:Y:S01]  /*fc40*/  MUFU.TANH R8, R3 ;  /* 0x0000000300087308 */ /* 0x000fe20000002400 */
[----:B-1----:R-:W-:-:S07]  /*fc50*/  FMUL.FTZ R0, R38, c[0x0][0x320] ;  /* 0x0000c80026007a20 */ /* 0x002fce0000410000 */
[----:B------:R1:W-:Y:S08]  /*fc60*/  MUFU.TANH R32, R4 ;  /* 0x0000000400207308 */ /* 0x0003f00000002400 */
[----:B------:R2:W3:Y:S01]  /*fc70*/  MUFU.TANH R38, R0 ;  /* 0x0000000000267308 */ /* 0x0004e20000002400 */
[----:B-1----:R-:W-:-:S07]  /*fc80*/  FMUL.FTZ R4, R13, c[0x0][0x320] ;  /* 0x0000c8000d047a20 */ /* 0x002fce0000410000 */
[----:B------:R-:W-:Y:S01]  /*fc90*/  MUFU.TANH R27, R9 ;  /* 0x00000009001b7308 */ /* 0x000fe20000002400 */
[----:B--2---:R-:W-:-:S07]  /*fca0*/  FMUL.FTZ R0, R39, c[0x0][0x320] ;  /* 0x0000c80027007a20 */ /* 0x004fce0000410000 */
[----:B------:R1:W-:Y:S08]  /*fcb0*/  MUFU.TANH R9, R4 ;  /* 0x0000000400097308 */ /* 0x0003f00000002400 */
[----:B------:R2:W2:Y:S01]  /*fcc0*/  MUFU.TANH R33, R0 ;  /* 0x0000000000217308 */ /* 0x0004a20000002400 */
[----:B-1----:R-:W-:Y:S02]  /*fcd0*/  FMUL.FTZ R4, R14, c[0x0][0x320] ;  /* 0x0000c8000e047a20 */ /* 0x002fe40000410000 */
[----:B--2---:R-:W-:-:S05]  /*fce0*/  FMUL.FTZ R0, R24, c[0x0][0x320] ;  /* 0x0000c80018007a20 */ /* 0x004fca0000410000 */
[----:B------:R1:W2:Y:S02]  /*fcf0*/  MUFU.TANH R36, R0 ;  /* 0x0000000000247308 */ /* 0x0002a40000002400 */
[----:B-1----:R-:W-:-:S06]  /*fd00*/  FMUL.FTZ R0, R25, c[0x0][0x320] ;  /* 0x0000c80019007a20 */ /* 0x002fcc0000410000 */
        /* <DEDUP_REMOVED lines=10> */
[----:B----4-:R-:W-:Y:S02]  /*fdb0*/  FSEL R7, R72, -INF , P0 ;  /* 0xff80000048077808 */ /* 0x010fe40000000000 */
[----:B------:R-:W-:Y:S02]  /*fdc0*/  FMNMX.FTZ R2, R5, R6, !PT ;  /* 0x0000000605027209 */ /* 0x000fe40007810000 */
[----:B------:R-:W-:Y:S02]  /*fdd0*/  FSEL R20, R61, -INF , P0 ;  /* 0xff8000003d147808 */ /* 0x000fe40000000000 */
[----:B------:R-:W-:-:S02]  /*fde0*/  ISETP.GT.AND P0, PT, R0, 0x10, PT ;  /* 0x000000100000780c */ /* 0x000fc40003f04270 */
[----:B------:R-:W-:Y:S02]  /*fdf0*/  FSEL R16, R68, -INF , P1 ;  /* 0xff80000044107808 */ /* 0x000fe40000800000 */
[----:B------:R-:W-:Y:S01]  /*fe00*/  FMNMX.FTZ R2, R7, R2, !PT ;  /* 0x0000000207027209 */ /* 0x000fe20007810000 */
[----:B------:R-:W-:Y:S01]  /*fe10*/  LDSM.16.MT88.4 R68, [R185+0x2800] ;  /* 0x00280000b944783b */ /* 0x000fe20000004200 */
[----:B------:R-:W-:Y:S02]  /*fe20*/  FSEL R21, R60, -INF , P1 ;  /* 0xff8000003c157808 */ /* 0x000fe40000800000 */
[----:B------:R-:W-:Y:S01]  /*fe30*/  ISETP.GT.AND P1, PT, R0, 0x11, PT ;  /* 0x000000110000780c */ /* 0x000fe20003f24270 */
[----:B------:R-:W-:Y:S01]  /*fe40*/  LDSM.16.MT88.4 R60, [R185+0x2000] ;  /* 0x00200000b93c783b */ /* 0x000fe20000004200 */
[----:B------:R-:W-:Y:S02]  /*fe50*/  FSEL R17, R57, -INF , P0 ;  /* 0xff80000039117808 */ /* 0x000fe40000000000 */
[----:B------:R-:W-:-:S02]  /*fe60*/  FMNMX.FTZ R2, R16, R2, !PT ;  /* 0x0000000210027209 */ /* 0x000fc40007810000 */
[----:B------:R-:W-:Y:S02]  /*fe70*/  FSEL R25, R52, -INF , P0 ;  /* 0xff80000034197808 */ /* 0x000fe40000000000 */
[----:B------:R-:W-:Y:S01]  /*fe80*/  ISETP.GT.AND P0, PT, R0, 0x18, PT ;  /* 0x000000180000780c */ /* 0x000fe20003f04270 */
[----:B------:R-:W-:Y:S01]  /*fe90*/  LDSM.16.MT88.4 R52, [R186+0x800] ;  /* 0x00080000ba34783b */ /* 0x000fe20000004200 */
[----:B------:R-:W-:Y:S02]  /*fea0*/  FSEL R22, R56, -INF , P1 ;  /* 0xff80000038167808 */ /* 0x000fe40000800000 */
[----:B------:R-:W-:Y:S02]  /*feb0*/  FMNMX.FTZ R2, R17, R2, !PT ;  /* 0x0000000211027209 */ /* 0x000fe40007810000 */
[----:B------:R-:W-:Y:S02]  /*fec0*/  FSEL R26, R47, -INF , P1 ;  /* 0xff8000002f1a7808 */ /* 0x000fe40000800000 */
[----:B------:R-:W-:-:S02]  /*fed0*/  ISETP.GT.AND P1, PT, R0, 0x19, PT ;  /* 0x000000190000780c */ /* 0x000fc40003f24270 */
[----:B------:R-:W-:Y:S02]  /*fee0*/  FSEL R23, R45, -INF , P0 ;  /* 0xff8000002d177808 */ /* 0x000fe40000000000 */
[----:B------:R-:W-:Y:S02]  /*fef0*/  FMNMX.FTZ R2, R22, R2, !PT ;  /* 0x0000000216027209 */ /* 0x000fe40007810000 */
[----:B------:R-:W-:Y:S02]  /*ff00*/  FSEL R56, R44, -INF , P0 ;  /* 0xff8000002c387808 */ /* 0x000fe40000000000 */
[----:B------:R-:W-:Y:S02]  /*ff10*/  ISETP.GT.AND P0, PT, R0, 0x20, PT ;  /* 0x000000200000780c */ /* 0x000fe40003f04270 */
[----:B------:R-:W-:Y:S02]  /*ff20*/  FSEL R24, R46, -INF , P1 ;  /* 0xff8000002e187808 */ /* 0x000fe40000800000 */
[----:B------:R-:W-:-:S02]  /*ff30*/  FMNMX.FTZ R2, R23, R2, !PT ;  /* 0x0000000217027209 */ /* 0x000fc40007810000 */
[----:B------:R-:W-:Y:S02]  /*ff40*/  FSEL R57, R42, -INF , P1 ;  /* 0xff8000002a397808 */ /* 0x000fe40000800000 */
[----:B------:R-:W-:Y:S02]  /*ff50*/  ISETP.GT.AND P1, PT, R0, 0x21, PT ;  /* 0x000000210000780c */ /* 0x000fe40003f24270 */
[----:B------:R-:W-:Y:S02]  /*ff60*/  FSEL R93, R41, -INF , P0 ;  /* 0xff800000295d7808 */ /* 0x000fe40000000000 */
[----:B------:R-:W-:Y:S02]  /*ff70*/  FMNMX.FTZ R2, R24, R2, !PT ;  /* 0x0000000218027209 */ /* 0x000fe40007810000 */
[----:B------:R-:W-:Y:S02]  /*ff80*/  FMNMX.FTZ R3, R18, R19, !PT ;  /* 0x0000001312037209 */ /* 0x000fe40007810000 */
[----:B---3--:R-:W-:-:S02]  /*ff90*/  FSEL R98, R38, -INF , P0 ;  /* 0xff80000026627808 */ /* 0x008fc40000000000 */
[----:B------:R-:W-:Y:S02]  /*ffa0*/  ISETP.GT.AND P0, PT, R0, 0x28, PT ;  /* 0x000000280000780c */ /* 0x000fe40003f04270 */
[----:B------:R-:W-:Y:S02]  /*ffb0*/  FSEL R92, R40, -INF , P1 ;  /* 0xff800000285c7808 */ /* 0x000fe40000800000 */
[----:B------:R-:W-:Y:S01]  /*ffc0*/  FMNMX.FTZ R2, R93, R2, !PT ;  /* 0x000000025d027209 */ /* 0x000fe20007810000 */
[----:B------:R-:W-:Y:S01]  /*ffd0*/  LDSM.16.MT88.4 R40, [R150] ;  /* 0x000000009628783b */ /* 0x000fe20000004200 */
[----:B------:R-:W-:Y:S02]  /*ffe0*/  FMNMX.FTZ R3, R20, R3, !PT ;  /* 0x0000000314037209 */ /* 0x000fe40007810000 */
[----:B------:R-:W-:Y:S02]  /*fff0*/  FSEL R99, R33, -INF , P1 ;  /* 0xff80000021637808 */ /* 0x000fe40000800000 */
[----:B------:R-:W-:-:S02]  /*10000*/  ISETP.GT.AND P1, PT, R0, 0x29, PT ;  /* 0x000000290000780c */ /* 0x000fc40003f24270 */
[----:B--2---:R-:W-:Y:S02]  /*10010*/  FSEL R89, R36, -INF , P0 ;  /* 0xff80000024597808 */ /* 0x004fe40000000000 */
[----:B------:R-:W-:Y:S02]  /*10020*/  FMNMX.FTZ R2, R92, R2, !PT ;  /* 0x000000025c027209 */ /* 0x000fe40007810000 */
[----:B------:R-:W-:Y:S02]  /*10030*/  FMNMX.FTZ R3, R21, R3, !PT ;  /* 0x0000000315037209 */ /* 0x000fe40007810000 */
[----:B------:R-:W-:Y:S02]  /*10040*/  FSEL R97, R30, -INF , P0 ;  /* 0xff8000001e617808 */ /* 0x000fe40000000000 */
[----:B------:R-:W-:Y:S02]  /*10050*/  ISETP.GT.AND P0, PT, R0, 0x30, PT ;  /* 0x000000300000780c */ /* 0x000fe40003f04270 */
[----:B------:R-:W-:-:S02]  /*10060*/  FSEL R88, R37, -INF , P1 ;  /* 0xff80000025587808 */ /* 0x000fc40000800000 */
[----:B------:R-:W-:Y:S01]  /*10070*/  FMNMX.FTZ R2, R89, R2, !PT ;  /* 0x0000000259027209 */ /* 0x000fe20007810000 */
[----:B------:R-:W-:Y:S01]  /*10080*/  LDSM.16.MT88.4 R36, [R185+0x800] ;  /* 0x00080000b924783b */ /* 0x000fe20000004200 */
[----:B------:R-:W-:Y:S02]  /*10090*/  FMNMX.FTZ R3, R25, R3, !PT ;  /* 0x0000000319037209 */ /* 0x000fe40007810000 */
[----:B------:R-:W-:Y:S02]  /*100a0*/  ISETP.GT.AND P2, PT, R0, 0x31, PT ;  /* 0x000000310000780c */ /* 0x000fe40003f44270 */
[----:B------:R-:W-:Y:S02]  /*100b0*/  FSEL R87, R31, -INF , P0 ;  /* 0xff8000001f577808 */ /* 0x000fe40000000000 */
[----:B------:R-:W-:Y:S02]  /*100c0*/  FMNMX.FTZ R2, R88, R2, !PT ;  /* 0x0000000258027209 */ /* 0x000fe40007810000 */
[----:B------:R-:W-:-:S02]  /*100d0*/  FMNMX.FTZ R3, R26, R3, !PT ;  /* 0x000000031a037209 */ /* 0x000fc40007810000 */
[----:B------:R-:W-:Y:S02]  /*100e0*/  FSEL R96, R28, -INF , P1 ;  /* 0xff8000001c607808 */ /* 0x000fe40000800000 */
[----:B------:R-:W-:Y:S02]  /*100f0*/  FSEL R95, R29, -INF , P0 ;  /* 0xff8000001d5f7808 */ /* 0x000fe40000000000 */
[C---:B------:R-:W-:Y:S02]  /*10100*/  ISETP.GT.AND P1, PT, R0.reuse, 0x38, PT ;  /* 0x000000380000780c */ /* 0x040fe40003f24270 */
[----:B------:R-:W-:Y:S02]  /*10110*/  ISETP.GT.AND P0, PT, R0, 0x39, PT ;  /* 0x000000390000780c */ /* 0x000fe40003f04270 */
[----:B------:R-:W-:Y:S02]  /*10120*/  FSEL R86, R32, -INF , P2 ;  /* 0xff80000020567808 */ /* 0x000fe40001000000 */
[----:B------:R-:W-:Y:S01]  /*10130*/  FMNMX.FTZ R0, R87, R2, !PT ;  /* 0x0000000257007209 */ /* 0x000fe20007810000 */
[----:B------:R-:W-:Y:S01]  /*10140*/  LDSM.16.MT88.4 R32, [R245+0x800] ;  /* 0x00080000f520783b */ /* 0x000fe20000004200 */
[----:B------:R-:W-:-:S02]  /*10150*/  FMNMX.FTZ R3, R56, R3, !PT ;  /* 0x0000000338037209 */ /* 0x000fc40007810000 */
[----:B------:R-:W-:Y:S02]  /*10160*/  FSEL R85, R8, -INF , P1 ;  /* 0xff80000008557808 */ /* 0x000fe40000800000 */
[----:B------:R-:W-:Y:S01]  /*10170*/  FMNMX.FTZ R0, R86, R0, !PT ;  /* 0x0000000056007209 */ /* 0x000fe20007810000 */
[----:B------:R-:W1:Y:S01]  /*10180*/  MUFU.TANH R8, R4 ;  /* 0x0000000400087308 */ /* 0x000e620000002400 */
[----:B------:R-:W-:Y:S01]  /*10190*/  FMNMX.FTZ R2, R57, R3, !PT ;  /* 0x0000000339027209 */ /* 0x000fe20007810000 */
[----:B------:R-:W-:Y:S01]  /*101a0*/  FMUL.FTZ R3, R15, c[0x0][0x320] ;  /* 0x0000c8000f037a20 */ /* 0x000fe20000410000 */
[----:B------:R-:W-:Y:S01]  /*101b0*/  FSEL R84, R9, -INF , P0 ;  /* 0xff80000009547808 */ /* 0x000fe20000000000 */
[----:B------:R-:W-:Y:S01]  /*101c0*/  LDSM.16.MT88.4 R12, [R185] ;  /* 0x00000000b90c783b */ /* 0x000fe20000004200 */
[----:B------:R-:W-:Y:S02]  /*101d0*/  FMNMX.FTZ R0, R85, R0, !PT ;  /* 0x0000000055007209 */ /* 0x000fe40007810000 */
[----:B------:R-:W-:Y:S01]  /*101e0*/  FMNMX.FTZ R2, R98, R2, !PT ;  /* 0x0000000262027209 */ /* 0x000fe20007810000 */
[----:B------:R2:W3:Y:S01]  /*101f0*/  MUFU.TANH R4, R3 ;  /* 0x0000000300047308 */ /* 0x0004e20000002400 */
[----:B------:R-:W-:-:S02]  /*10200*/  FMNMX.FTZ R0, R84, R0, !PT ;  /* 0x0000000054007209 */ /* 0x000fc40007810000 */
[----:B------:R-:W-:Y:S02]  /*10210*/  FMNMX.FTZ R2, R99, R2, !PT ;  /* 0x0000000263027209 */ /* 0x000fe40007810000 */
[----:B------:R-:W-:Y:S02]  /*10220*/  FSEL R94, R27, -INF , P2 ;  /* 0xff8000001b5e7808 */ /* 0x000fe40001000000 */
[----:B------:R-:W-:Y:S02]  /*10230*/  FMNMX.FTZ R2, R97, R2, !PT ;  /* 0x0000000261027209 */ /* 0x000fe40007810000 */
[----:B-1----:R-:W-:Y:S02]  /*10240*/  FSEL R91, R8, -INF , P1 ;  /* 0xff800000085b7808 */ /* 0x002fe40000800000 */
[----:B------:R-:W-:-:S04]  /*10250*/  FMNMX.FTZ R2, R96, R2, !PT ;  /* 0x0000000260027209 */ /* 0x000fc80007810000 */
[----:B------:R-:W-:Y:S01]  /*10260*/  FMNMX.FTZ R2, R95, R2, !PT ;  /* 0x000000025f027209 */ /* 0x000fe20007810000 */
[----:B--2---:R-:W1:Y:S01]  /*10270*/  SHFL.BFLY PT, R3, R0, 0x2, 0x1f ;  /* 0x0c401f0000037f89 */ /* 0x004e6200000e0000 */
[----:B---3--:R-:W-:Y:S02]  /*10280*/  FSEL R90, R4, -INF , P0 ;  /* 0xff800000045a7808 */ /* 0x008fe40000000000 */
[----:B------:R-:W-:-:S04]  /*10290*/  FMNMX.FTZ R2, R94, R2, !PT ;  /* 0x000000025e027209 */ /* 0x000fc80007810000 */
[----:B------:R-:W-:-:S04]  /*102a0*/  FMNMX.FTZ R2, R91, R2, !PT ;  /* 0x000000025b027209 */ /* 0x000fc80007810000 */
[----:B------:R-:W-:Y:S02]  /*102b0*/  FMNMX.FTZ R2, R90, R2, !PT ;  /* 0x000000025a027209 */ /* 0x000fe40007810000 */
[----:B-1----:R-:W-:-:S03]  /*102c0*/  FMNMX.FTZ R0, R0, R3, !PT ;  /* 0x0000000300007209 */ /* 0x002fc60007810000 */
[----:B------:R-:W1:Y:S04]  /*102d0*/  SHFL.BFLY PT, R3, R2, 0x2, 0x1f ;  /* 0x0c401f0002037f89 */ /* 0x000e6800000e0000 */
[----:B------:R-:W2:Y:S01]  /*102e0*/  SHFL.BFLY PT, R4, R0, 0x1, 0x1f ;  /* 0x0c201f0000047f89 */ /* 0x000ea200000e0000 */
[----:B-1----:R-:W-:Y:S02]  /*102f0*/  FMNMX.FTZ R3, R2, R3, !PT ;  /* 0x0000000302037209 */ /* 0x002fe40007810000 */
[----:B--2---:R-:W-:-:S03]  /*10300*/  FMNMX.FTZ R9, R0, R4, !PT ;  /* 0x0000000400097209 */ /* 0x004fc60007810000 */
[----:B------:R-:W1:Y:S01]  /*10310*/  SHFL.BFLY PT, R4, R3, 0x1, 0x1f ;  /* 0x0c201f0003047f89 */ /* 0x000e6200000e0000 */
[C---:B------:R-:W-:Y:S01]  /*10320*/  FSETP.NEU.FTZ.AND P0, PT, R9.reuse, -INF , PT ;  /* 0xff8000000900780b */ /* 0x040fe20003f1d000 */
[----:B------:R-:W-:-:S05]  /*10330*/  FMUL.FTZ R2, R9, c[0x0][0x2d0] ;  /* 0x0000b40009027a20 */ /* 0x000fca0000410000 */
[----:B------:R-:W-:-:S05]  /*10340*/  FSEL R2, R2, RZ, P0 ;  /* 0x000000ff02027208 */ /* 0x000fca0000000000 */
[----:B------:R-:W-:-:S04]  /*10350*/  FFMA.FTZ R0, R5, c[0x0][0x2d0], -R2 ;  /* 0x0000b40005007a23 */ /* 0x000fc80000010802 */
[----:B------:R2:W-:Y:S01]  /*10360*/  MUFU.EX2 R67, R0 ;  /* 0x0000000000437308 */ /* 0x0005e20000000800 */
[----:B-1----:R-:W-:Y:S01]  /*10370*/  FMNMX.FTZ R8, R3, R4, !PT ;  /* 0x0000000403087209 */ /* 0x002fe20007810000 */
[----:B------:R-:W-:-:S03]  /*10380*/  FFMA.FTZ R3, R16, c[0x0][0x2d0], -R2 ;  /* 0x0000b40010037a23 */ /* 0x000fc60000010802 */
[----:B------:R-:W-:-:S03]  /*10390*/  FSETP.NEU.FTZ.AND P0, PT, R8, -INF , PT ;  /* 0xff8000000800780b */ /* 0x000fc60003f1d000 */
[----:B------:R1:W-:Y:S01]  /*103a0*/  MUFU.EX2 R77, R3 ;  /* 0x00000003004d7308 */ /* 0x0003e20000000800 */
[----:B--2---:R-:W-:-:S07]  /*103b0*/  FFMA.FTZ R0, R6, c[0x0][0x2d0], -R2 ;  /* 0x0000b40006007a23 */ /* 0x004fce0000010802 */
[----:B------:R2:W3:Y:S01]  /*103c0*/  MUFU.EX2 R66, R0 ;  /* 0x0000000000427308 */ /* 0x0004e20000000800 */
[----:B-1----:R-:W-:-:S07]  /*103d0*/  FFMA.FTZ R3, R17, c[0x0][0x2d0], -R2 ;  /* 0x0000b40011037a23 */ /* 0x002fce0000010802 */
[----:B------:R-:W-:Y:S01]  /*103e0*/  MUFU.EX2 R78, R3 ;  /* 0x00000003004e7308 */ /* 0x000fe20000000800 */
[----:B--2---:R-:W-:Y:S01]  /*103f0*/  FFMA.FTZ R0, R7, c[0x0][0x2d0], -R2 ;  /* 0x0000b40007007a23 */ /* 0x004fe20000010802 */
[----:B---3--:R-:W-:Y:S01]  /*10400*/  F2FP.BF16.PACK_AB R16, R66, R67 ;  /* 0x000000434210723e */ /* 0x008fe200000010ff */
[----:B------:R-:W1:Y:S05]  /*10410*/  LDSM.16.MT88.4 R4, [R245] ;  /* 0x00000000f504783b */ /* 0x000e6a0000004200 */
[----:B------:R2:W3:Y:S02]  /*10420*/  MUFU.EX2 R74, R0 ;  /* 0x00000000004a7308 */ /* 0x0004e40000000800 */
[----:B--2---:R-:W-:-:S05]  /*10430*/  FMUL.FTZ R0, R8, c[0x0][0x2d0] ;  /* 0x0000b40008007a20 */ /* 0x004fca0000410000 */
[----:B------:R-:W-:-:S05]  /*10440*/  FSEL R0, R0, RZ, P0 ;  /* 0x000000ff00007208 */ /* 0x000fca0000000000 */
[----:B------:R-:W-:Y:S01]  /*10450*/  FFMA.FTZ R3, R18, c[0x0][0x2d0], -R0 ;  /* 0x0000b40012037a23 */ /* 0x000fe20000010800 */
[----:B---3--:R-:W-:-:S03]  /*10460*/  F2FP.BF16.PACK_AB R18, R77, R74 ;  /* 0x0000004a4d12723e */ /* 0x008fc600000010ff */
        /* <DEDUP_REMOVED lines=10> */
[----:B------:R2:W3:Y:S02]  /*10510*/  MUFU.EX2 R79, R3 ;  /* 0x00000003004f7308 */ /* 0x0004e40000000800 */
[C---:B------:R-:W-:Y:S08]  /*10520*/  HMMA.16816.F32.BF16 R44, R16.reuse, R12, RZ ;  /* 0x0000000c102c723c */ /* 0x040ff000000418ff */
[----:B------:R-:W-:Y:S01]  /*10530*/  HMMA.16816.F32.BF16 R28, R16, R14, RZ ;  /* 0x0000000e101c723c */ /* 0x000fe200000418ff */
[----:B--2---:R-:W-:Y:S01]  /*10540*/  FFMA.FTZ R3, R23, c[0x0][0x2d0], -R2 ;  /* 0x0000b40017037a23 */ /* 0x004fe20000010802 */
[----:B---3--:R-:W-:-:S03]  /*10550*/  F2FP.BF16.PACK_AB R12, R79, R78 ;  /* 0x0000004e4f0c723e */ /* 0x008fc600000010ff */
[----:B------:R2:W-:Y:S03]  /*10560*/  MUFU.EX2 R82, R3 ;  /* 0x0000000300527308 */ /* 0x0005e60000000800 */
[----:B-1----:R-:W-:Y:S01]  /*10570*/  HMMA.16816.F32.BF16 R20, R16, R6, RZ ;  /* 0x000000061014723c */ /* 0x002fe200000418ff */
[----:B--2---:R-:W-:-:S04]  /*10580*/  FFMA.FTZ R3, R24, c[0x0][0x2d0], -R2 ;  /* 0x0000b40018037a23 */ /* 0x004fc80000010802 */
[----:B------:R1:W2:Y:S02]  /*10590*/  MUFU.EX2 R83, R3 ;  /* 0x0000000300537308 */ /* 0x0002a40000000800 */
[----:B-1----:R-:W-:Y:S01]  /*105a0*/  FFMA.FTZ R3, R25, c[0x0][0x2d0], -R0 ;  /* 0x0000b40019037a23 */ /* 0x002fe20000010800 */
[----:B--2---:R-:W-:-:S05]  /*105b0*/  F2FP.BF16.PACK_AB R14, R83, R82 ;  /* 0x00000052530e723e */ /* 0x004fca00000010ff */
[----:B------:R1:W-:Y:S02]  /*105c0*/  MUFU.EX2 R72, R3 ;  /* 0x0000000300487308 */ /* 0x0003e40000000800 */
[--C-:B-1----:R-:W-:Y:S02]  /*105d0*/  FFMA.FTZ R3, R26, c[0x0][0x2d0], -R0.reuse ;  /* 0x0000b4001a037a23 */ /* 0x102fe40000010800 */
[C---:B------:R-:W-:Y:S04]  /*105e0*/  HMMA.16816.F32.BF16 R24, R16.reuse, R4, RZ ;  /* 0x000000041018723c */ /* 0x040fe800000418ff */
[----:B------:R1:W2:Y:S04]  /*105f0*/  MUFU.EX2 R76, R3 ;  /* 0x00000003004c7308 */ /* 0x0002a80000000800 */
[----:B------:R-:W-:Y:S01]  /*10600*/  HMMA.16816.F32.BF16 R4, R16, R48, RZ ;  /* 0x000000301004723c */ /* 0x000fe200000418ff */
[----:B-1----:R-:W-:Y:S01]  /*10610*/  FFMA.FTZ R3, R56, c[0x0][0x2d0], -R0 ;  /* 0x0000b40038037a23 */ /* 0x002fe20000010800 */
[----:B--2---:R-:W-:-:S03]  /*10620*/  F2FP.BF16.PACK_AB R13, R76, R72 ;  /* 0x000000484c0d723e */ /* 0x004fc600000010ff */
[----:B------:R1:W-:Y:S02]  /*10630*/  MUFU.EX2 R81, R3 ;  /* 0x0000000300517308 */ /* 0x0003e40000000800 */
[----:B-1----:R-:W-:Y:S02]  /*10640*/  FFMA.FTZ R3, R57, c[0x0][0x2d0], -R0 ;  /* 0x0000b40039037a23 */ /* 0x002fe40000010800 */
[----:B------:R-:W1:Y:S04]  /*10650*/  LDSM.16.MT88.4 R56, [R246+0x800] ;  /* 0x00080000f638783b */ /* 0x000e680000004200 */
[----:B------:R-:W2:Y:S02]  /*10660*/  MUFU.EX2 R80, R3 ;  /* 0x0000000300507308 */ /* 0x000ea40000000800 */
[----:B--2---:R-:W-:Y:S01]  /*10670*/  F2FP.BF16.PACK_AB R15, R80, R81 ;  /* 0x00000051500f723e */ /* 0x004fe200000010ff */
[----:B------:R-:W-:-:S04]  /*10680*/  FADD.FTZ R3, R67, R66 ;  /* 0x0000004243037221 */ /* 0x000fc80000010000 */
[----:B------:R-:W-:Y:S02]  /*10690*/  FADD.FTZ R3, R74, R3 ;  /* 0x000000034a037221 */ /* 0x000fe40000010000 */
[C---:B------:R-:W-:Y:S08]  /*106a0*/  HMMA.16816.F32.BF16 R228, R12.reuse, R32, R24 ;  /* 0x000000200ce4723c */ /* 0x040ff00000041818 */
[----:B------:R-:W-:Y:S01]  /*106b0*/  HMMA.16816.F32.BF16 R124, R12, R34, R20 ;  /* 0x000000220c7c723c */ /* 0x000fe20000041814 */
[----:B------:R-:W-:Y:S07]  /*106c0*/  LDSM.16.MT88.4 R32, [R245+0x2800] ;  /* 0x00280000f520783b */ /* 0x000fee0000004200 */
[C---:B------:R-:W-:Y:S08]  /*106d0*/  HMMA.16816.F32.BF16 R24, R16.reuse, R40, RZ ;  /* 0x000000281018723c */ /* 0x040ff000000418ff */
[----:B------:R-:W-:Y:S01]  /*106e0*/  HMMA.16816.F32.BF16 R20, R16, R42, RZ ;  /* 0x0000002a1014723c */ /* 0x000fe200000418ff */
[----:B------:R-:W2:Y:S07]  /*106f0*/  LDSM.16.MT88.4 R40, [R245+0x2000] ;  /* 0x00200000f528783b */ /* 0x000eae0000004200 */
[C---:B------:R-:W-:Y:S01]  /*10700*/  HMMA.16816.F32.BF16 R140, R12.reuse, R36, R44 ;  /* 0x000000240c8c723c */ /* 0x040fe2000004182c */
[----:B------:R-:W3:Y:S07]  /*10710*/  LDSM.16.MT88.4 R44, [R186+0x2000] ;  /* 0x00200000ba2c783b */ /* 0x000eee0000004200 */
[----:B------:R-:W-:Y:S08]  /*10720*/  HMMA.16816.F32.BF16 R224, R12, R52, R4 ;  /* 0x000000340ce0723c */ /* 0x000ff00000041804 */
[----:B------:R-:W-:Y:S08]  /*10730*/  HMMA.16816.F32.BF16 R4, R16, R60, RZ ;  /* 0x0000003c1004723c */ /* 0x000ff000000418ff */
[C---:B------:R-:W-:Y:S01]  /*10740*/  HMMA.16816.F32.BF16 R132, R12.reuse, R38, R28 ;  /* 0x000000260c84723c */ /* 0x040fe2000004181c */
[----:B------:R-:W4:Y:S07]  /*10750*/  LDSM.16.MT88.4 R36, [R186+0x2800] ;  /* 0x00280000ba24783b */ /* 0x000f2e0000004200 */
[C---:B-1----:R-:W-:Y:S08]  /*10760*/  HMMA.16816.F32.BF16 R172, R12.reuse, R56, R24 ;  /* 0x000000380cac723c */ /* 0x042ff00000041818 */
[----:B------:R-:W-:Y:S08]  /*10770*/  HMMA.16816.F32.BF16 R164, R12, R58, R20 ;  /* 0x0000003a0ca4723c */ /* 0x000ff00000041814 */
[C---:B--2---:R-:W-:Y:S08]  /*10780*/  HMMA.16816.F32.BF16 R24, R16.reuse, R40, RZ ;  /* 0x000000281018723c */ /* 0x044ff000000418ff */
[----:B------:R-:W-:Y:S01]  /*10790*/  HMMA.16816.F32.BF16 R20, R16, R42, RZ ;  /* 0x0000002a1014723c */ /* 0x000fe200000418ff */
[----:B------:R-:W1:Y:S07]  /*107a0*/  LDSM.16.MT88.4 R40, [R246+0x2000] ;  /* 0x00200000f628783b */ /* 0x000e6e0000004200 */
[----:B------:R-:W-:Y:S08]  /*107b0*/  HMMA.16816.F32.BF16 R168, R12, R68, R4 ;  /* 0x000000440ca8723c */ /* 0x000ff00000041804 */
[C---:B---3--:R-:W-:Y:S08]  /*107c0*/  HMMA.16816.F32.BF16 R4, R16.reuse, R44, RZ ;  /* 0x0000002c1004723c */ /* 0x048ff000000418ff */
[----:B------:R-:W-:Y:S08]  /*107d0*/  HMMA.16816.F32.BF16 R28, R16, R50, RZ ;  /* 0x00000032101c723c */ /* 0x000ff000000418ff */
[C---:B------:R-:W-:Y:S01]  /*107e0*/  HMMA.16816.F32.BF16 R56, R12.reuse, R32, R24 ;  /* 0x000000200c38723c */ /* 0x040fe20000041818 */
[----:B------:R-:W2:Y:S06]  /*107f0*/  LDSM.16.MT88.4 R24, [R246+0x2800] ;  /* 0x00280000f618783b */ /* 0x000eac0000004200 */
[--C-:B------:R-:W-:Y:S01]  /*10800*/  FFMA.FTZ R32, R89, c[0x0][0x2d0], -R2.reuse ;  /* 0x0000b40059207a23 */ /* 0x100fe20000010802 */
[----:B----4-:R-:W-:Y:S01]  /*10810*/  HMMA.16816.F32.BF16 R160, R12, R36, R4 ;  /* 0x000000240ca0723c */ /* 0x010fe20000041804 */
[----:B------:R-:W-:-:S06]  /*10820*/  FFMA.FTZ R33, R88, c[0x0][0x2d0], -R2 ;  /* 0x0000b40058217a23 */ /* 0x000fcc0000010802 */
[--C-:B------:R-:W-:Y:S01]  /*10830*/  FFMA.FTZ R37, R95, c[0x0][0x2d0], -R0.reuse ;  /* 0x0000b4005f257a23 */ /* 0x100fe20000010800 */
[----:B------:R-:W-:Y:S01]  /*10840*/  HMMA.16816.F32.BF16 R116, R12, R54, R28 ;  /* 0x000000360c74723c */ /* 0x000fe2000004181c */
[----:B------:R-:W-:-:S07]  /*10850*/  FFMA.FTZ R36, R94, c[0x0][0x2d0], -R0 ;  /* 0x0000b4005e247a23 */ /* 0x000fce0000010800 */
[C---:B-1----:R-:W-:Y:S07]  /*10860*/  HMMA.16816.F32.BF16 R4, R16.reuse, R40, RZ ;  /* 0x000000281004723c */ /* 0x042fee00000418ff */
[--C-:B------:R-:W-:Y:S01]  /*10870*/  FFMA.FTZ R40, R87, c[0x0][0x2d0], -R2.reuse ;  /* 0x0000b40057287a23 */ /* 0x100fe20000010802 */
[----:B------:R-:W-:Y:S01]  /*10880*/  HMMA.16816.F32.BF16 R28, R16, R62, RZ ;  /* 0x0000003e101c723c */ /* 0x000fe200000418ff */
[----:B------:R-:W-:-:S07]  /*10890*/  FFMA.FTZ R41, R86, c[0x0][0x2d0], -R2 ;  /* 0x0000b40056297a23 */ /* 0x000fce0000010802 */
[C---:B------:R-:W-:Y:S07]  /*108a0*/  HMMA.16816.F32.BF16 R60, R12.reuse, R34, R20 ;  /* 0x000000220c3c723c */ /* 0x040fee0000041814 */
[--C-:B------:R-:W-:Y:S01]  /*108b0*/  FFMA.FTZ R35, R97, c[0x0][0x2d0], -R0.reuse ;  /* 0x0000b40061237a23 */ /* 0x100fe20000010800 */
[----:B--2---:R-:W-:Y:S01]  /*108c0*/  HMMA.16816.F32.BF16 R156, R12, R24, R4 ;  /* 0x000000180c9c723c */ /* 0x004fe20000041804 */
[----:B------:R-:W-:-:S07]  /*108d0*/  FFMA.FTZ R34, R96, c[0x0][0x2d0], -R0 ;  /* 0x0000b40060227a23 */ /* 0x000fce0000010800 */
[----:B------:R-:W-:Y:S01]  /*108e0*/  HMMA.16816.F32.BF16 R48, R12, R70, R28 ;  /* 0x000000460c30723c */ /* 0x000fe2000004181c */
[----:B------:R-:W1:Y:S07]  /*108f0*/  LDSM.16.MT88.4 R28, [R185+0x4000] ;  /* 0x00400000b91c783b */ /* 0x000e6e0000004200 */
[C---:B------:R-:W-:Y:S07]  /*10900*/  HMMA.16816.F32.BF16 R4, R16.reuse, R42, RZ ;  /* 0x0000002a1004723c */ /* 0x040fee00000418ff */
[--C-:B------:R-:W-:Y:S01]  /*10910*/  FFMA.FTZ R42, R85, c[0x0][0x2d0], -R2.reuse ;  /* 0x0000b400552a7a23 */ /* 0x100fe20000010802 */
[----:B------:R-:W-:Y:S01]  /*10920*/  HMMA.16816.F32.BF16 R20, R16, R46, RZ ;  /* 0x0000002e1014723c */ /* 0x000fe200000418ff */
[----:B------:R-:W-:-:S02]  /*10930*/  FFMA.FTZ R43, R84, c[0x0][0x2d0], -R2 ;  /* 0x0000b400542b7a23 */ /* 0x000fc40000010802 */
[----:B------:R-:W-:Y:S11]  /*10940*/  LDSM.16.MT88.4 R84, [R245+0x5800] ;  /* 0x00580000f554783b */ /* 0x000ff60000004200 */
[----:B------:R-:W-:Y:S02]  /*10950*/  @!UPT UIADD3 URZ, URZ, URZ, URZ ;  /* 0x0000003f3f3ff290 */ /* 0x000fe4000fffe03f */
[C---:B------:R-:W-:Y:S01]  /*10960*/  HMMA.16816.F32.BF16 R128, R12.reuse, R26, R4 ;  /* 0x0000001a0c80723c */ /* 0x040fe20000041804 */
[----:B------:R-:W2:Y:S07]  /*10970*/  LDSM.16.MT88.4 R24, [R185+0x4800] ;  /* 0x00480000b918783b */ /* 0x000eae0000004200 */
[----:B------:R-:W-:Y:S07]  /*10980*/  HMMA.16816.F32.BF16 R136, R12, R38, R20 ;  /* 0x000000260c88723c */ /* 0x000fee0000041814 */
[----:B------:R-:W-:Y:S01]  /*10990*/  FADD.FTZ R21, R65, R64 ;  /* 0x0000004041157221 */ /* 0x000fe20000010000 */
[----:B-1----:R-:W-:Y:S01]  /*109a0*/  HMMA.16816.F32.BF16 R4, R16, R28, RZ ;  /* 0x0000001c1004723c */ /* 0x002fe200000418ff */
[----:B------:R-:W-:-:S02]  /*109b0*/  FADD.FTZ R20, R77, R3 ;  /* 0x000000034d147221 */ /* 0x000fc40000010000 */
[----:B------:R-:W-:Y:S02]  /*109c0*/  FADD.FTZ R21, R73, R21 ;  /* 0x0000001549157221 */ /* 0x000fe40000010000 */
[----:B------:R-:W-:Y:S02]  /*109d0*/  FFMA.FTZ R39, R91, c[0x0][0x2d0], -R0 ;  /* 0x0000b4005b277a23 */ /* 0x000fe40000010800 */
[----:B------:R-:W-:Y:S02]  /*109e0*/  FADD.FTZ R3, R75, R21 ;  /* 0x000000154b037221 */ /* 0x000fe40000010000 */
[----:B------:R-:W-:Y:S02]  /*109f0*/  FFMA.FTZ R28, R93, c[0x0][0x2d0], -R2 ;  /* 0x0000b4005d1c7a23 */ /* 0x000fe40000010802 */
[----:B------:R-:W-:Y:S02]  /*10a00*/  FADD.FTZ R3, R72, R3 ;  /* 0x0000000348037221 */ /* 0x000fe40000010000 */
[----:B------:R-:W-:-:S11]  /*10a10*/  FFMA.FTZ R38, R90, c[0x0][0x2d0], -R0 ;  /* 0x0000b4005a267a23 */ /* 0x000fd60000010800 */
[----:B--2---:R-:W-:Y:S08]  /*10a20*/  HMMA.16816.F32.BF16 R120, R12, R24, R4 ;  /* 0x000000180c78723c */ /* 0x004ff00000041804 */
[----:B------:R-:W-:Y:S07]  /*10a30*/  HMMA.16816.F32.BF16 R4, R16, R30, RZ ;  /* 0x0000001e1004723c */ /* 0x000fee00000418ff */
[----:B------:R-:W-:-:S02]  /*10a40*/  FFMA.FTZ R30, R92, c[0x0][0x2d0], -R2 ;  /* 0x0000b4005c1e7a23 */ /* 0x000fc40000010802 */
[----:B------:R-:W-:Y:S02]  /*10a50*/  FADD.FTZ R31, R76, R3 ;  /* 0x000000034c1f7221 */ /* 0x000fe40000010000 */
[----:B------:R-:W1:Y:S08]  /*10a60*/  MUFU.EX2 R3, R28 ;  /* 0x0000001c00037308 */ /* 0x000e700000000800 */
[----:B------:R2:W3:Y:S05]  /*10a70*/  MUFU.EX2 R2, R30 ;  /* 0x0000001e00027308 */ /* 0x0004ea0000000800 */
[----:B------:R-:W-:Y:S01]  /*10a80*/  HMMA.16816.F32.BF16 R112, R12, R26, R4 ;  /* 0x0000001a0c70723c */ /* 0x000fe20000041804 */
[----:B------:R-:W-:Y:S06]  /*10a90*/  LDSM.16.MT88.4 R24, [R245+0x4800] ;  /* 0x00480000f518783b */ /* 0x000fec0000004200 */
[----:B------:R-:W-:-:S02]  /*10aa0*/  FADD.FTZ R4, R78, R20 ;  /* 0x000000144e047221 */ /* 0x000fc40000010000 */
[----:B------:R-:W4:Y:S02]  /*10ab0*/  LDSM.16.MT88.4 R20, [R245+0x4000] ;  /* 0x00400000f514783b */ /* 0x000f240000004200 */
[----:B------:R-:W-:Y:S02]  /*10ac0*/  FADD.FTZ R29, R79, R4 ;  /* 0x000000044f1d7221 */ /* 0x000fe40000010000 */
[----:B----4-:R-:W-:Y:S01]  /*10ad0*/  HMMA.16816.F32.BF16 R4, R16, R20, RZ ;  /* 0x000000141004723c */ /* 0x010fe200000418ff */
[----:B------:R-:W4:Y:S11]  /*10ae0*/  MUFU.EX2 R20, R32 ;  /* 0x0000002000147308 */ /* 0x000f360000000800 */
[----:B------:R-:W-:Y:S11]  /*10af0*/  @!UPT UIADD3 URZ, URZ, URZ, URZ ;  /* 0x0000003f3f3ff290 */ /* 0x000ff6000fffe03f */
[----:B------:R-:W-:Y:S01]  /*10b00*/  @!UPT UIADD3 URZ, URZ, URZ, URZ ;  /* 0x0000003f3f3ff290 */ /* 0x000fe2000fffe03f */
[----:B------:R-:W-:Y:S08]  /*10b10*/  HMMA.16816.F32.BF16 R68, R12, R24, R4 ;  /* 0x000000180c44723c */ /* 0x000ff00000041804 */
[----:B------:R-:W-:Y:S11]  /*10b20*/  HMMA.16816.F32.BF16 R4, R16, R22, RZ ;  /* 0x000000161004723c */ /* 0x000ff600000418ff */
[----:B------:R-:W-:Y:S11]  /*10b30*/  @!UPT UIADD3 URZ, URZ, URZ, URZ ;  /* 0x0000003f3f3ff290 */ /* 0x000ff6000fffe03f */
[----:B------:R-:W-:Y:S02]  /*10b40*/  @!UPT UIADD3 URZ, URZ, URZ, URZ ;  /* 0x0000003f3f3ff290 */ /* 0x000fe4000fffe03f */
[----:B------:R-:W-:Y:S01]  /*10b50*/  HMMA.16816.F32.BF16 R152, R12, R26, R4 ;  /* 0x0000001a0c98723c */ /* 0x000fe20000041804 */
[----:B------:R-:W-:Y:S01]  /*10b60*/  MUFU.EX2 R7, R33 ;  /* 0x0000002100077308 */ /* 0x000fe20000000800 */
[----:B------:R-:W-:Y:S05]  /*10b70*/  LDSM.16.MT88.4 R24, [R186+0x4800] ;  /* 0x00480000ba18783b */ /* 0x000fea0000004200 */
[----:B------:R-:W-:Y:S02]  /*10b80*/  FADD.FTZ R4, R82, R29 ;  /* 0x0000001d52047221 */ /* 0x000fe40000010000 */
[----:B------:R-:W-:Y:S02]  /*10b90*/  FADD.FTZ R5, R81, R31 ;  /* 0x0000001f51057221 */ /* 0x000fe40000010000 */
[----:B--2---:R-:W2:Y:S01]  /*10ba0*/  LDSM.16.MT88.4 R28, [R186+0x4000] ;  /* 0x00400000ba1c783b */ /* 0x004ea20000004200 */
[----:B------:R-:W-:-:S02]  /*10bb0*/  FFMA.FTZ R6, R98, c[0x0][0x2d0], -R0 ;  /* 0x0000b40062067a23 */ /* 0x000fc40000010800 */
[----:B------:R-:W-:Y:S02]  /*10bc0*/  FADD.FTZ R22, R80, R5 ;  /* 0x0000000550167221 */ /* 0x000fe40000010000 */
[----:B------:R-:W-:Y:S02]  /*10bd0*/  FFMA.FTZ R5, R99, c[0x0][0x2d0], -R0 ;  /* 0x0000b40063057a23 */ /* 0x000fe40000010800 */
[----:B------:R-:W4:Y:S01]  /*10be0*/  MUFU.EX2 R6, R6 ;  /* 0x0000000600067308 */ /* 0x000f220000000800 */
[----:B------:R-:W-:-:S04]  /*10bf0*/  FADD.FTZ R4, R83, R4 ;  /* 0x0000000453047221 */ /* 0x000fc80000010000 */
[----:B-1----:R-:W-:-:S03]  /*10c00*/  FADD.FTZ R4, R3, R4 ;  /* 0x0000000403047221 */ /* 0x002fc60000010000 */
[----:B------:R-:W1:Y:S01]  /*10c10*/  MUFU.EX2 R5, R5 ;  /* 0x0000000500057308 */ /* 0x000e620000000800 */
[C---:B---3--:R-:W-:Y:S01]  /*10c20*/  FADD.FTZ R21, R2.reuse, R4 ;  /* 0x0000000402157221 */ /* 0x048fe20000010000 */
[----:B------:R-:W-:-:S03]  /*10c30*/  F2FP.BF16.PACK_AB R4, R2, R3 ;  /* 0x000000030204723e */ /* 0x000fc600000010ff */
[----:B----4-:R-:W-:Y:S02]  /*10c40*/  FADD.FTZ R2, R20, R21 ;  /* 0x0000001514027221 */ /* 0x010fe40000010000 */
[----:B------:R-:W-:Y:S01]  /*10c50*/  FADD.FTZ R0, R6, R22 ;  /* 0x0000001606007221 */ /* 0x000fe20000010000 */
[----:B------:R-:W-:Y:S01]  /*10c60*/  MUFU.EX2 R3, R41 ;  /* 0x0000002900037308 */ /* 0x000fe20000000800 */
[----:B------:R-:W-:Y:S02]  /*10c70*/  FADD.FTZ R32, R7, R2 ;  /* 0x0000000207207221 */ /* 0x000fe40000010000 */
[C---:B-1----:R-:W-:Y:S01]  /*10c80*/  FADD.FTZ R33, R5.reuse, R0 ;  /* 0x0000000005217221 */ /* 0x042fe20000010000 */
[----:B------:R-:W-:-:S04]  /*10c90*/  F2FP.BF16.PACK_AB R5, R5, R6 ;  /* 0x000000060505723e */ /* 0x000fc800000010ff */
[----:B------:R-:W1:Y:S01]  /*10ca0*/  MUFU.EX2 R2, R35 ;  /* 0x0000002300027308 */ /* 0x000e620000000800 */
[----:B------:R-:W-:Y:S02]  /*10cb0*/  F2FP.BF16.PACK_AB R6, R7, R20 ;  /* 0x000000140706723e */ /* 0x000fe400000010ff */
[C---:B--2---:R-:W-:Y:S05]  /*10cc0*/  HMMA.16816.F32.BF16 R20, R16.reuse, R28, RZ ;  /* 0x0000001c1014723c */ /* 0x044fea00000418ff */
[----:B------:R-:W2:Y:S03]  /*10cd0*/  MUFU.EX2 R0, R34 ;  /* 0x0000002200007308 */ /* 0x000ea60000000800 */
[----:B------:R-:W-:Y:S01]  /*10ce0*/  HMMA.16816.F32.BF16 R28, R16, R30, RZ ;  /* 0x0000001e101c723c */ /* 0x000fe200000418ff */
[----:B-1----:R-:W-:Y:S11]  /*10cf0*/  FADD.FTZ R7, R2, R33 ;  /* 0x0000002102077221 */ /* 0x002ff60000010000 */
[----:B------:R-:W-:Y:S04]  /*10d00*/  @!UPT UIADD3 URZ, URZ, URZ, URZ ;  /* 0x0000003f3f3ff290 */ /* 0x000fe8000fffe03f */
[C---:B------:R-:W-:Y:S01]  /*10d10*/  HMMA.16816.F32.BF16 R52, R12.reuse, R24, R20 ;  /* 0x000000180c34723c */ /* 0x040fe20000041814 */
[----:B------:R-:W1:Y:S07]  /*10d20*/  MUFU.EX2 R20, R40 ;  /* 0x0000002800147308 */ /* 0x000e6e0000000800 */
[----:B------:R-:W-:Y:S01]  /*10d30*/  HMMA.16816.F32.BF16 R44, R12, R26, R28 ;  /* 0x0000001a0c2c723c */ /* 0x000fe2000004181c */
[----:B------:R-:W3:Y:S06]  /*10d40*/  MUFU.EX2 R24, R42 ;  /* 0x0000002a00187308 */ /* 0x000eec0000000800 */
[C---:B--2---:R-:W-:Y:S01]  /*10d50*/  FADD.FTZ R26, R0.reuse, R7 ;  /* 0x00000007001a7221 */ /* 0x044fe20000010000 */
[----:B------:R-:W-:Y:S01]  /*10d60*/  F2FP.BF16.PACK_AB R7, R0, R2 ;  /* 0x000000020007723e */ /* 0x000fe200000010ff */
[----:B------:R-:W2:Y:S01]  /*10d70*/  MUFU.EX2 R22, R37 ;  /* 0x0000002500167308 */ /* 0x000ea20000000800 */
[----:B-1----:R-:W-:Y:S01]  /*10d80*/  FADD.FTZ R25, R20, R32 ;  /* 0x0000002014197221 */ /* 0x002fe20000010000 */
[----:B------:R-:W-:-:S03]  /*10d90*/  F2FP.BF16.PACK_AB R100, R3, R20 ;  /* 0x000000140364723e */ /* 0x000fc600000010ff */
[----:B------:R-:W-:-:S03]  /*10da0*/  FADD.FTZ R2, R3, R25 ;  /* 0x0000001903027221 */ /* 0x000fc60000010000 */
[----:B------:R-:W1:Y:S01]  /*10db0*/  MUFU.EX2 R21, R36 ;  /* 0x0000002400157308 */ /* 0x000e620000000800 */
[----:B---3--:R-:W-:-:S07]  /*10dc0*/  FADD.FTZ R2, R24, R2 ;  /* 0x0000000218027221 */ /* 0x008fce0000010000 */
[----:B------:R-:W3:Y:S01]  /*10dd0*/  MUFU.EX2 R23, R43 ;  /* 0x0000002b00177308 */ /* 0x000ee20000000800 */
[----:B--2---:R-:W-:-:S04]  /*10de0*/  FADD.FTZ R0, R22, R26 ;  /* 0x0000001a16007221 */ /* 0x004fc80000010000 */
[C---:B-1----:R-:W-:Y:S01]  /*10df0*/  FADD.FTZ R3, R21.reuse, R0 ;  /* 0x0000000015037221 */ /* 0x042fe20000010000 */
[----:B------:R-:W-:Y:S02]  /*10e00*/  F2FP.BF16.PACK_AB R101, R21, R22 ;  /* 0x000000161565723e */ /* 0x000fe400000010ff */
[----:B------:R-:W-:Y:S01]  /*10e10*/  MUFU.EX2 R0, R38 ;  /* 0x0000002600007308 */ /* 0x000fe20000000800 */
[C---:B---3--:R-:W-:Y:S01]  /*10e20*/  FADD.FTZ R201, R23.reuse, R2 ;  /* 0x0000000217c97221 */ /* 0x048fe20000010000 */
[----:B------:R-:W-:-:S06]  /*10e30*/  F2FP.BF16.PACK_AB R102, R23, R24 ;  /* 0x000000181766723e */ /* 0x000fcc00000010ff */
[----:B------:R-:W1:Y:S01]  /*10e40*/  MUFU.EX2 R2, R39 ;  /* 0x0000002700027308 */ /* 0x000e620000000800 */
[----:B------:R-:W2:Y:S01]  /*10e50*/  LDSM.16.MT88.4 R20, [R150+0x4000] ;  /* 0x004000009614783b */ /* 0x000ea20000004200 */
[----:B-1----:R-:W-:Y:S01]  /*10e60*/  F2FP.BF16.PACK_AB R103, R0, R2 ;  /* 0x000000020067723e */ /* 0x002fe200000010ff */
[----:B------:R-:W-:-:S04]  /*10e70*/  FADD.FTZ R3, R2, R3 ;  /* 0x0000000302037221 */ /* 0x000fc80000010000 */
[----:B------:R-:W-:Y:S01]  /*10e80*/  FADD.FTZ R197, R0, R3 ;  /* 0x0000000300c57221 */ /* 0x000fe20000010000 */
[----:B------:R-:W-:-:S04]  /*10e90*/  IADD3 R0, R106, -0x3, RZ ;  /* 0xfffffffd6a007810 */ /* 0x000fc80007ffe0ff */
[----:B------:R-:W-:Y:S01]  /*10ea0*/  ISETP.GE.AND P0, PT, R0, R207, PT ;  /* 0x000000cf0000720c */ /* 0x000fe20003f06270 */
[C---:B--2---:R-:W-:Y:S08]  /*10eb0*/  HMMA.16816.F32.BF16 R24, R16.reuse, R20, RZ ;  /* 0x000000141018723c */ /* 0x044ff000000418ff */
        /* <DEDUP_REMOVED lines=13> */
[----:B------:R-:W-:Y:S01]  /*10f90*/  IMAD.MOV.U32 R225, RZ, RZ, 0x1f ;  /* 0x0000001fffe17424 */ /* 0x000fe200078e00ff */
[----:B------:R-:W-:Y:S01]  /*10fa0*/  HMMA.16816.F32.BF16 R32, R4, R14, R116 ;  /* 0x0000000e0420723c */ /* 0x000fe20000041874 */
[----:B------:R-:W1:Y:S01]  /*10fb0*/  LDSM.16.MT88.4 R12, [R246+0x1000] ;  /* 0x00100000f60c783b */ /* 0x000e620000004200 */
[----:B------:R-:W-:-:S06]  /*10fc0*/  IMAD.MOV.U32 R224, RZ, RZ, -0x1 ;  /* 0xffffffffffe07424 */ /* 0x000fcc00078e00ff */
        /* <DEDUP_REMOVED lines=15> */
[----:B------:R-:W1:Y:S04]  /*110c0*/  LDSM.16.MT88.4 R12, [R185+0x5000] ;  /* 0x00500000b90c783b */ /* 0x000e680000004200 */
[----:B------:R-:W3:Y:S03]  /*110d0*/  LDSM.16.MT88.4 R128, [R245+0x1800] ;  /* 0x00180000f580783b */ /* 0x000ee60000004200 */
[C---:B--2---:R-:W-:Y:S08]  /*110e0*/  HMMA.16816.F32.BF16 R140, R100.reuse, R136, R140 ;  /* 0x00000088648c723c */ /* 0x044ff0000004188c */
[----:B------:R-:W-:Y:S08]  /*110f0*/  HMMA.16816.F32.BF16 R136, R100, R138, R20 ;  /* 0x0000008a6488723c */ /* 0x000ff00000041814 */
[C---:B-1----:R-:W-:Y:S01]  /*11100*/  HMMA.16816.F32.BF16 R88, R4.reuse, R12, R120 ;  /* 0x0000000c0458723c */ /* 0x042fe20000041878 */
[----:B------:R-:W1:Y:S07]  /*11110*/  LDSM.16.MT88.4 R120, [R186+0x1800] ;  /* 0x00180000ba78783b */ /* 0x000e6e0000004200 */
[----:B------:R-:W-:Y:S01]  /*11120*/  HMMA.16816.F32.BF16 R92, R4, R14, R112 ;  /* 0x0000000e045c723c */ /* 0x000fe20000041870 */
[----:B------:R-:W2:Y:S04]  /*11130*/  LDSM.16.MT88.4 R12, [R245+0x5000] ;  /* 0x00500000f50c783b */ /* 0x000ea80000004200 */
[----:B------:R-:W4:Y:S03]  /*11140*/  LDSM.16.MT88.4 R112, [R246+0x1800] ;  /* 0x00180000f670783b */ /* 0x000f260000004200 */
[C---:B---3--:R-:W-:Y:S08]  /*11150*/  HMMA.16816.F32.BF16 R132, R100.reuse, R128, R132 ;  /* 0x000000806484723c */ /* 0x048ff00000041884 */
[C---:B------:R-:W-:Y:S08]  /*11160*/  HMMA.16816.F32.BF16 R128, R100.reuse, R130, R28 ;  /* 0x000000826480723c */ /* 0x040ff0000004181c */
[----:B-1----:R-:W-:Y:S08]  /*11170*/  HMMA.16816.F32.BF16 R124, R100, R120, R124 ;  /* 0x00000078647c723c */ /* 0x002ff0000004187c */
[C---:B--2---:R-:W-:Y:S01]  /*11180*/  HMMA.16816.F32.BF16 R96, R4.reuse, R12, R68 ;  /* 0x0000000c0460723c */ /* 0x044fe20000041844 */
[----:B------:R-:W-:Y:S07]  /*11190*/  LDSM.16.MT88.4 R68, [R246+0x3800] ;  /* 0x00380000f644783b */ /* 0x000fee0000004200 */
[----:B------:R-:W-:Y:S01]  /*111a0*/  HMMA.16816.F32.BF16 R152, R4, R14, R152 ;  /* 0x0000000e0498723c */ /* 0x000fe20000041898 */
[----:B------:R-:W1:Y:S07]  /*111b0*/  LDSM.16.MT88.4 R12, [R186+0x5000] ;  /* 0x00500000ba0c783b */ /* 0x000e6e0000004200 */
[C---:B----4-:R-:W-:Y:S08]  /*111c0*/  HMMA.16816.F32.BF16 R116, R100.reuse, R112, R116 ;  /* 0x000000706474723c */ /* 0x050ff00000041874 */
[C---:B------:R-:W-:Y:S08]  /*111d0*/  HMMA.16816.F32.BF16 R120, R100.reuse, R122, R32 ;  /* 0x0000007a6478723c */ /* 0x040ff00000041820 */
[----:B------:R-:W-:Y:S08]  /*111e0*/  HMMA.16816.F32.BF16 R112, R100, R114, R36 ;  /* 0x000000726470723c */ /* 0x000ff00000041824 */
[C---:B-1----:R-:W-:Y:S01]  /*111f0*/  HMMA.16816.F32.BF16 R156, R4.reuse, R14, R44 ;  /* 0x0000000e049c723c */ /* 0x042fe2000004182c */
[----:B------:R-:W1:Y:S07]  /*11200*/  LDSM.16.MT88.4 R44, [R185+0x3800] ;  /* 0x00380000b92c783b */ /* 0x000e6e0000004200 */
[----:B------:R-:W-:Y:S01]  /*11210*/  HMMA.16816.F32.BF16 R160, R4, R12, R52 ;  /* 0x0000000c04a0723c */ /* 0x000fe20000041834 */
[----:B------:R-:W2:Y:S04]  /*11220*/  LDSM.16.MT88.4 R52, [R245+0x3800] ;  /* 0x00380000f534783b */ /* 0x000ea80000004200 */
[----:B------:R-:W3:Y:S03]  /*11230*/  LDSM.16.MT88.4 R12, [R246+0x5000] ;  /* 0x00500000f60c783b */ /* 0x000ee60000004200 */
[C---:B-1----:R-:W-:Y:S08]  /*11240*/  HMMA.16816.F32.BF16 R40, R100.reuse, R44, R40 ;  /* 0x0000002c6428723c */ /* 0x042ff00000041828 */
[C---:B------:R-:W-:Y:S08]  /*11250*/  HMMA.16816.F32.BF16 R44, R100.reuse, R46, R48 ;  /* 0x0000002e642c723c */ /* 0x040ff00000041830 */
[C---:B--2---:R-:W-:Y:S08]  /*11260*/  HMMA.16816.F32.BF16 R48, R100.reuse, R52, R56 ;  /* 0x000000346430723c */ /* 0x044ff00000041838 */
[----:B------:R-:W-:Y:S01]  /*11270*/  HMMA.16816.F32.BF16 R52, R100, R54, R60 ;  /* 0x000000366434723c */ /* 0x000fe2000004183c */
[----:B------:R-:W1:Y:S07]  /*11280*/  LDSM.16.MT88.4 R60, [R186+0x3800] ;  /* 0x00380000ba3c783b */ /* 0x000e6e0000004200 */
[C---:B---3--:R-:W-:Y:S08]  /*11290*/  HMMA.16816.F32.BF16 R24, R4.reuse, R12, R24 ;  /* 0x0000000c0418723c */ /* 0x048ff00000041818 */
[----:B------:R-:W-:Y:S01]  /*112a0*/  HMMA.16816.F32.BF16 R16, R4, R14, R16 ;  /* 0x0000000e0410723c */ /* 0x000fe20000041810 */
[----:B------:R-:W2:Y:S07]  /*112b0*/  LDSM.16.MT88.4 R4, [R246+0x5800] ;  /* 0x00580000f604783b */ /* 0x000eae0000004200 */
[C---:B-1----:R-:W-:Y:S08]  /*112c0*/  HMMA.16816.F32.BF16 R56, R100.reuse, R60, R64 ;  /* 0x0000003c6438723c */ /* 0x042ff00000041840 */
[C---:B------:R-:W-:Y:S01]  /*112d0*/  HMMA.16816.F32.BF16 R64, R100.reuse, R68, R76 ;  /* 0x000000446440723c */ /* 0x040fe2000004184c */
[----:B------:R-:W1:Y:S07]  /*112e0*/  LDSM.16.MT88.4 R76, [R185+0x5800] ;  /* 0x00580000b94c783b */ /* 0x000e6e0000004200 */
[C---:B------:R-:W-:Y:S08]  /*112f0*/  HMMA.16816.F32.BF16 R60, R100.reuse, R62, R72 ;  /* 0x0000003e643c723c */ /* 0x040ff00000041848 */
[C---:B------:R-:W-:Y:S08]  /*11300*/  HMMA.16816.F32.BF16 R68, R100.reuse, R70, R80 ;  /* 0x000000466444723c */ /* 0x040ff00000041850 */
[C---:B------:R-:W-:Y:S08]  /*11310*/  HMMA.16816.F32.BF16 R80, R100.reuse, R84, R96 ;  /* 0x000000546450723c */ /* 0x040ff00000041860 */
[C---:B------:R-:W-:Y:S08]  /*11320*/  HMMA.16816.F32.BF16 R84, R100.reuse, R86, R152 ;  /* 0x000000566454723c */ /* 0x040ff00000041898 */
[C---:B--2---:R-:W-:Y:S08]  /*11330*/  HMMA.16816.F32.BF16 R96, R100.reuse, R4, R24 ;  /* 0x000000046460723c */ /* 0x044ff00000041818 */
[C---:B-1----:R-:W-:Y:S08]  /*11340*/  HMMA.16816.F32.BF16 R72, R100.reuse, R76, R88 ;  /* 0x0000004c6448723c */ /* 0x042ff00000041858 */
[C---:B------:R-:W-:Y:S01]  /*11350*/  HMMA.16816.F32.BF16 R76, R100.reuse, R78, R92 ;  /* 0x0000004e644c723c */ /* 0x040fe2000004185c */
[----:B------:R-:W1:Y:S07]  /*11360*/  LDSM.16.MT88.4 R92, [R186+0x5800] ;  /* 0x00580000ba5c783b */ /* 0x000e6e0000004200 */
[C---:B-1----:R-:W-:Y:S08]  /*11370*/  HMMA.16816.F32.BF16 R88, R100.reuse, R92, R160 ;  /* 0x0000005c6458723c */ /* 0x042ff000000418a0 */
        /* <DEDUP_REMOVED lines=19> */
[C---:B------:R-:W-:Y:S01]  /*114b0*/  SHF.L.U64.HI R18, R205.reuse, 0x1, R211 ;  /* 0x00000001cd127819 */ /* 0x040fe200000102d3 */
[----:B------:R-:W-:Y:S01]  /*114c0*/  IMAD.SHL.U32 R17, R205, 0x2, RZ ;  /* 0x00000002cd117824 */ /* 0x000fe200078e00ff */
[----:B------:R-:W-:Y:S01]  /*114d0*/  SHF.L.U64.HI R16, R204, 0x1, R212 ;  /* 0x00000001cc107819 */ /* 0x000fe200000102d4 */
[----:B------:R-:W-:Y:S01]  /*114e0*/  IMAD R194, R0, c[0x0][0x2b8], R2 ;  /* 0x0000ae0000c27a24 */ /* 0x000fe200078e0202 */
[----:B------:R-:W-:Y:S01]  /*114f0*/  SHF.L.U64.HI R14, R202, 0x1, R203 ;  /* 0x00000001ca0e7819 */ /* 0x000fe200000102cb */
[----:B------:R-:W-:Y:S02]  /*11500*/  IMAD.SHL.U32 R15, R204, 0x2, RZ ;  /* 0x00000002cc0f7824 */ /* 0x000fe400078e00ff */
[----:B------:R-:W-:Y:S01]  /*11510*/  IMAD.WIDE.U32 R2, R194, c[0x0][0x1e0], RZ ;  /* 0x00007800c2027a25 */ /* 0x000fe200078e00ff */
[----:B------:R-:W-:-:S03]  /*11520*/  SHF.R.S32.HI R0, RZ, 0x1f, R194 ;  /* 0x0000001fff007819 */ /* 0x000fc600000114c2 */
[----:B------:R-:W-:Y:S02]  /*11530*/  IMAD.SHL.U32 R7, R202, 0x2, RZ ;  /* 0x00000002ca077824 */ /* 0x000fe400078e00ff */
        /* <DEDUP_REMOVED lines=13> */
.L_x_1910:
[----:B------:R-:W-:Y:S05]  /*11610*/  BRA.DIV ~URZ, `(.L_x_1820) ;  /* 0x000093327f007947 */ /* 0x000fea000b800000 */
[----:B------:R-:W3:Y:S01]  /*11620*/  SHFL.IDX PT, R0, R6, RZ, 0x181f ;  /* 0x00181fff06007589 */ /* 0x000ee200000e0000 */
[C---:B------:R-:W-:Y:S01]  /*11630*/  LOP3.LUT P2, RZ, R196.reuse, 0x2, RZ, 0xc0, !PT ;  /* 0x00000002c4ff7812 */ /* 0x040fe2000784c0ff */
[----:B------:R-:W-:Y:S01]  /*11640*/  IMAD.MOV.U32 R12, RZ, RZ, R149 ;  /* 0x000000ffff0c7224 */ /* 0x000fe200078e0095 */
[C---:B------:R-:W-:Y:S02]  /*11650*/  LOP3.LUT P1, RZ, R196.reuse, 0x1, RZ, 0xc0, !PT ;  /* 0x00000001c4ff7812 */ /* 0x040fe4000782c0ff */
[----:B------:R-:W-:Y:S02]  /*11660*/  LOP3.LUT P3, RZ, R196, 0x4, RZ, 0xc0, !PT ;  /* 0x00000004c4ff7812 */ /* 0x000fe4000786c0ff */
[----:B------:R-:W-:Y:S02]  /*11670*/  SEL R13, RZ, 0x10, P1 ;  /* 0x00000010ff0d7807 */ /* 0x000fe40000800000 */
[----:B---3--:R-:W-:-:S05]  /*11680*/  IADD3 R2, P0, R0, R7, RZ ;  /* 0x0000000700027210 */ /* 0x008fca0007f1e0ff */
[----:B--2---:R-:W-:-:S05]  /*11690*/  IMAD.X R3, R4, 0x1, R14, P0 ;  /* 0x0000000104037824 */ /* 0x004fca00000e060e */
[----:B------:R-:W-:Y:S01]  /*116a0*/  @!PT LDS RZ, [RZ] ;  /* 0x00000000fffff984 */ /* 0x000fe20000000800 */
[----:B------:R-:W-:Y:S01]  /*116b0*/  @!PT LDS RZ, [RZ] ;  /* 0x00000000fffff984 */ /* 0x000fe20000000800 */
[----:B------:R2:W-:Y:S02]  /*116c0*/  LDGSTS.E.BYPASS.LTC128B.128 [R107+0xc100], [R2.64], !P2 ;  /* 0x0c100000026b7fae */ /* 0x0005e4000d101d48 */
[----:B--2---:R-:W-:-:S05]  /*116d0*/  IADD3 R2, P0, R0, R15, RZ ;  /* 0x0000000f00027210 */ /* 0x004fca0007f1e0ff */
[----:B------:R-:W-:-:S05]  /*116e0*/  IMAD.X R3, R4, 0x1, R16, P0 ;  /* 0x0000000104037824 */ /* 0x000fca00000e0610 */
[----:B------:R2:W-:Y:S02]  /*116f0*/  LDGSTS.E.BYPASS.LTC128B.128 [R107+0xe100], [R2.64], !P1 ;  /* 0x0e100000026b7fae */ /* 0x0005e4000c901d48 */
[----:B--2---:R-:W-:Y:S02]  /*11700*/  IADD3 R2, P0, R0, R17, RZ ;  /* 0x0000001100027210 */ /* 0x004fe40007f1e0ff */
[----:B------:R-:W2:Y:S03]  /*11710*/  SHFL.IDX PT, R0, R6, 0x1, 0x181f ;  /* 0x00381f0006007f89 */ /* 0x000ea600000e0000 */
[----:B------:R-:W-:Y:S02]  /*11720*/  IMAD.X R3, R4, 0x1, R18, P0 ;  /* 0x0000000104037824 */ /* 0x000fe400000e0612 */
[----:B------:R3:W4:Y:S04]  /*11730*/  SHFL.IDX PT, R4, R5, 0x1, 0x181f ;  /* 0x00381f0005047f89 */ /* 0x00072800000e0000 */
[----:B------:R1:W-:Y:S02]  /*11740*/  LDGSTS.E.BYPASS.LTC128B.128 [R107+0x10100], [R2.64], !P3 ;  /* 0x10100000026b7fae */ /* 0x0003e4000d901d48 */
[----:B-1-3--:R-:W-:-:S04]  /*11750*/  SEL R5, RZ, 0x10, P2 ;  /* 0x00000010ff057807 */ /* 0x00afc80001000000 */
.L_x_1911:
[C---:B--2---:R-:W-:Y:S02]  /*11760*/  IADD3 R2, -R5.reuse, 0x10, RZ ;  /* 0x0000001005027810 */ /* 0x044fe40007ffe1ff */
[----:B------:R-:W-:-:S02]  /*11770*/  ISETP.NE.U32.AND P2, PT, R5, RZ, PT ;  /* 0x000000ff0500720c */ /* 0x000fc40003f45070 */
[----:B------:R-:W-:-:S04]  /*11780*/  LOP3.LUT R2, R2, 0xf, RZ, 0xc0, !PT ;  /* 0x0000000f02027812 */ /* 0x000fc800078ec0ff */
[----:B------:R-:W-:-:S04]  /*11790*/  IADD3 R2, P1, P0, R2, R0, R7 ;  /* 0x0000000002027210 */ /* 0x000fc8000783e007 */
[----:B----4-:R-:W-:-:S05]  /*117a0*/  IADD3.X R3, RZ, R4, R14, P1, P0 ;  /* 0x00000004ff037210 */ /* 0x010fca0000fe040e */
[----:B------:R-:W-:Y:S01]  /*117b0*/  @!PT LDS RZ, [RZ] ;  /* 0x00000000fffff984 */ /* 0x000fe20000000800 */
[----:B------:R-:W-:Y:S01]  /*117c0*/  @!PT LDS RZ, [RZ] ;  /* 0x00000000fffff984 */ /* 0x000fe20000000800 */
[----:B------:R-:W-:Y:S01]  /*117d0*/  @!PT LDS RZ, [RZ] ;  /* 0x00000000fffff984 */ /* 0x000fe20000000800 */
[----:B------:R1:W-:Y:S02]  /*117e0*/  LDGSTS.E.BYPASS.LTC128B.128.ZFILL [R107+0xd100], [R2.64], P2 ;  /* 0x0d100000026b7fae */ /* 0x0003e40009141d48 */
[----:B-1----:R-:W-:-:S04]  /*117f0*/  IADD3 R2, -R13, 0x10, RZ ;  /* 0x000000100d027810 */ /* 0x002fc80007ffe1ff */
[----:B------:R-:W-:-:S04]  /*11800*/  LOP3.LUT R2, R2, 0xf, RZ, 0xc0, !PT ;  /* 0x0000000f02027812 */ /* 0x000fc800078ec0ff */
[----:B------:R-:W-:Y:S02]  /*11810*/  IADD3 R6, P1, P0, R2, R0, R15 ;  /* 0x0000000002067210 */ /* 0x000fe4000783e00f */
[----:B------:R-:W-:Y:S02]  /*11820*/  IADD3 R2, -R12, 0x10, RZ ;  /* 0x000000100c027810 */ /* 0x000fe40007ffe1ff */
[----:B------:R-:W-:Y:S02]  /*11830*/  IADD3.X R7, RZ, R4, R16, P1, P0 ;  /* 0x00000004ff077210 */ /* 0x000fe40000fe0410 */
[----:B------:R-:W-:-:S04]  /*11840*/  LOP3.LUT R2, R2, 0xf, RZ, 0xc0, !PT ;  /* 0x0000000f02027812 */ /* 0x000fc800078ec0ff */
[----:B------:R-:W-:-:S04]  /*11850*/  IADD3 R2, P1, P0, R2, R0, R17 ;  /* 0x0000000002027210 */ /* 0x000fc8000783e011 */
[----:B------:R-:W-:Y:S02]  /*11860*/  IADD3.X R3, RZ, R4, R18, P1, P0 ;  /* 0x00000004ff037210 */ /* 0x000fe40000fe0412 */
[----:B------:R-:W-:Y:S02]  /*11870*/  ISETP.NE.U32.AND P1, PT, R13, RZ, PT ;  /* 0x000000ff0d00720c */ /* 0x000fe40003f25070 */
[----:B------:R-:W-:-:S11]  /*11880*/  ISETP.NE.U32.AND P0, PT, R12, RZ, PT ;  /* 0x000000ff0c00720c */ /* 0x000fd60003f05070 */
[----:B------:R1:W-:Y:S04]  /*11890*/  LDGSTS.E.BYPASS.LTC128B.128.ZFILL [R107+0xf100], [R6.64], P1 ;  /* 0x0f100000066b7fae */ /* 0x0003e80008941d48 */
[----:B------:R1:W-:Y:S02]  /*118a0*/  LDGSTS.E.BYPASS.LTC128B.128.ZFILL [R107+0x11100], [R2.64], P0 ;  /* 0x11100000026b7fae */ /* 0x0003e40008141d48 */
.L_x_1818:
[----:B------:R-:W-:Y:S05]  /*118b0*/  BSYNC B0 ;  /* 0x0000000000007941 */ /* 0x000fea0003800000 */
.L_x_1817:
        /* <DEDUP_REMOVED lines=9> */
.L_x_1831:
        /* <DEDUP_REMOVED lines=9> */
[----:B------:R2:W4:Y:S04]  /*119e0*/  LDSM.16.M88.4 R12, [R8] ;  /* 0x00000000080c783b */ /* 0x0005280000000200 */
[----:B------:R2:W1:Y:S04]  /*119f0*/  LDSM.16.M88.4 R20, [R8+0x800] ;  /* 0x000800000814783b */ /* 0x0004680000000200 */
        /* <DEDUP_REMOVED lines=8> */
[C---:B------:R-:W-:Y:S01]  /*11a80*/  IMAD.SHL.U32 R26, R205.reuse, 0x2, RZ ;  /* 0x00000002cd1a7824 */ /* 0x040fe200078e00ff */
[----:B-1----:R-:W-:Y:S01]  /*11a90*/  SHF.R.S32.HI R2, RZ, 0x1f, R194 ;  /* 0x0000001fff027819 */ /* 0x002fe200000114c2 */
[----:B------:R-:W-:Y:S01]  /*11aa0*/  IMAD.SHL.U32 R17, R202, 0x2, RZ ;  /* 0x00000002ca117824 */ /* 0x000fe200078e00ff */
[----:B------:R-:W-:Y:S02]  /*11ab0*/  SHF.R.S32.HI R5, RZ, 0x1f, R189 ;  /* 0x0000001fff057819 */ /* 0x000fe400000114bd */
[----:B------:R-:W-:Y:S01]  /*11ac0*/  SHF.L.U64.HI R27, R205, 0x1, R211 ;  /* 0x00000001cd1b7819 */ /* 0x000fe200000102d3 */
[----:B------:R-:W-:Y:S01]  /*11ad0*/  IMAD R4, R2, c[0x0][0x208], RZ ;  /* 0x0000820002047a24 */ /* 0x000fe200078e02ff */
[----:B------:R-:W-:Y:S01]  /*11ae0*/  SHF.L.U64.HI R25, R204, 0x1, R212 ;  /* 0x00000001cc197819 */ /* 0x000fe200000102d4 */
[----:B------:R-:W-:Y:S01]  /*11af0*/  IMAD.WIDE.U32 R2, R194, c[0x0][0x208], RZ ;  /* 0x00008200c2027a25 */ /* 0x000fe200078e00ff */
[----:B------:R-:W-:Y:S02]  /*11b00*/  SHF.L.U32 R24, R204, 0x1, RZ ;  /* 0x00000001cc187819 */ /* 0x000fe400000006ff */
[----:B------:R-:W-:Y:S01]  /*11b10*/  SHF.L.U64.HI R19, R202, 0x1, R203 ;  /* 0x00000001ca137819 */ /* 0x000fe200000102cb */
        /* <DEDUP_REMOVED lines=10> */
[----:B------:R1:W2:Y:S02]  /*11bc0*/  SHFL.IDX PT, R5, R9, RZ, 0x181f ;  /* 0x00181fff09057589 */ /* 0x0002a400000e0000 */
.L_x_1912:
[----:B------:R-:W-:-:S05]  /*11bd0*/  BRA.DIV ~URZ, `(.L_x_1825) ;  /* 0x000090227f007947 */ /* 0x000fca000b800000 */
[----:B------:R-:W5:Y:S01]  /*11be0*/  SHFL.IDX PT, R2, R16, RZ, 0x181f ;  /* 0x00181fff10027589 */ /* 0x000f6200000e0000 */
[----:B------:R-:W-:Y:S01]  /*11bf0*/  LOP3.LUT P3, RZ, R196, 0x2, RZ, 0xc0, !PT ;  /* 0x00000002c4ff7812 */ /* 0x000fe2000786c0ff */
[----:B------:R-:W-:Y:S01]  /*11c00*/  IMAD R4, R190, 0x6000, R10 ;  /* 0x00006000be047824 */ /* 0x000fe200078e020a */
[C---:B------:R-:W-:Y:S02]  /*11c10*/  LOP3.LUT P2, RZ, R196.reuse, 0x1, RZ, 0xc0, !PT ;  /* 0x00000001c4ff7812 */ /* 0x040fe4000784c0ff */
[----:B------:R-:W-:Y:S02]  /*11c20*/  LOP3.LUT P1, RZ, R196, 0x4, RZ, 0xc0, !PT ;  /* 0x00000004c4ff7812 */ /* 0x000fe4000782c0ff */
[----:B------:R-:W-:Y:S02]  /*11c30*/  SEL R18, RZ, 0x10, P2 ;  /* 0x00000010ff127807 */ /* 0x000fe40001000000 */
[C---:B-----5:R-:W-:Y:S05]  /*11c40*/  IADD3 R6, P0, R2.reuse, R17, RZ ;  /* 0x0000001102067210 */ /* 0x060fea0007f1e0ff */
[C---:B--2---:R-:W-:Y:S05]  /*11c50*/  IMAD.X R7, R5.reuse, 0x1, R19, P0 ;  /* 0x0000000105077824 */ /* 0x044fea00000e0613 */
[----:B------:R-:W-:Y:S01]  /*11c60*/  @!PT LDS RZ, [RZ] ;  /* 0x00000000fffff984 */ /* 0x000fe20000000800 */
[----:B------:R-:W-:Y:S01]  /*11c70*/  @!PT LDS RZ, [RZ] ;  /* 0x00000000fffff984 */ /* 0x000fe20000000800 */
[----:B------:R2:W-:Y:S02]  /*11c80*/  LDGSTS.E.BYPASS.LTC128B.128 [R4], [R6.64], !P3 ;  /* 0x0000000006047fae */ /* 0x0005e4000d901d48 */
[C---:B--2---:R-:W-:Y:S05]  /*11c90*/  IADD3 R6, P0, R2.reuse, R24, RZ ;  /* 0x0000001802067210 */ /* 0x044fea0007f1e0ff */
[C---:B------:R-:W-:Y:S01]  /*11ca0*/  IMAD.X R7, R5.reuse, 0x1, R25, P0 ;  /* 0x0000000105077824 */ /* 0x040fe200000e0619 */
[----:B------:R-:W-:Y:S04]  /*11cb0*/  IADD3 R2, P0, R2, R26, RZ ;  /* 0x0000001a02027210 */ /* 0x000fe80007f1e0ff */
[----:B------:R2:W-:Y:S01]  /*11cc0*/  LDGSTS.E.BYPASS.LTC128B.128 [R4+0x2000], [R6.64], !P2 ;  /* 0x0200000006047fae */ /* 0x0005e2000d101d48 */
[----:B------:R-:W-:Y:S03]  /*11cd0*/  IMAD.X R3, R5, 0x1, R27, P0 ;  /* 0x0000000105037824 */ /* 0x000fe600000e061b */
[----:B------:R5:W1:Y:S04]  /*11ce0*/  SHFL.IDX PT, R5, R9, 0x1, 0x181f ;  /* 0x00381f0009057f89 */ /* 0x000a6800000e0000 */
[----:B------:R4:W-:Y:S01]  /*11cf0*/  LDGSTS.E.BYPASS.LTC128B.128 [R4+0x4000], [R2.64], !P1 ;  /* 0x0400000002047fae */ /* 0x0009e2000c901d48 */
[----:B--2---:R-:W-:Y:S02]  /*11d00*/  SEL R6, RZ, 0x10, P3 ;  /* 0x00000010ff067807 */ /* 0x004fe40001800000 */
[----:B-1---5:R-:W-:Y:S01]  /*11d10*/  SEL R9, RZ, 0x10, P1 ;  /* 0x00000010ff097807 */ /* 0x022fe20000800000 */
[----:B----4-:R1:W2:Y:S04]  /*11d20*/  SHFL.IDX PT, R2, R16, 0x1, 0x181f ;  /* 0x00381f0010027f89 */ /* 0x0102a800000e0000 */
.L_x_1913:
[C---:B------:R-:W-:Y:S02]  /*11d30*/  IADD3 R3, -R6.reuse, 0x10, RZ ;  /* 0x0000001006037810 */ /* 0x040fe40007ffe1ff */
[----:B------:R-:W-:Y:S02]  /*11d40*/  ISETP.NE.U32.AND P2, PT, R6, RZ, PT ;  /* 0x000000ff0600720c */ /* 0x000fe40003f45070 */
[----:B------:R-:W-:Y:S04]  /*11d50*/  LOP3.LUT R3, R3, 0xf, RZ, 0xc0, !PT ;  /* 0x0000000f03037812 */ /* 0x000fe800078ec0ff */
[-C--:B-12---:R-:W-:Y:S02]  /*11d60*/  IADD3 R16, P1, P0, R3, R2.reuse, R17 ;  /* 0x0000000203107210 */ /* 0x086fe4000783e011 */
[C---:B------:R-:W-:Y:S02]  /*11d70*/  IADD3 R3, -R18.reuse, 0x10, RZ ;  /* 0x0000001012037810 */ /* 0x040fe40007ffe1ff */
[-C--:B------:R-:W-:Y:S02]  /*11d80*/  IADD3.X R17, RZ, R5.reuse, R19, P1, P0 ;  /* 0x00000005ff117210 */ /* 0x080fe40000fe0413 */
[----:B------:R-:W-:Y:S03]  /*11d90*/  LOP3.LUT R3, R3, 0xf, RZ, 0xc0, !PT ;  /* 0x0000000f03037812 */ /* 0x000fe600078ec0ff */
[----:B------:R-:W-:Y:S01]  /*11da0*/  @!PT LDS RZ, [RZ] ;  /* 0x00000000fffff984 */ /* 0x000fe20000000800 */
[----:B------:R-:W-:Y:S01]  /*11db0*/  @!PT LDS RZ, [RZ] ;  /* 0x00000000fffff984 */ /* 0x000fe20000000800 */
[----:B------:R-:W-:Y:S01]  /*11dc0*/  @!PT LDS RZ, [RZ] ;  /* 0x00000000fffff984 */ /* 0x000fe20000000800 */
[----:B------:R1:W-:Y:S01]  /*11dd0*/  LDGSTS.E.BYPASS.LTC128B.128.ZFILL [R4+0x1000], [R16.64], P2 ;  /* 0x0100000010047fae */ /* 0x0003e20009141d48 */
[-C--:B------:R-:W-:Y:S02]  /*11de0*/  IADD3 R6, P1, P0, R3, R2.reuse, R24 ;  /* 0x0000000203067210 */ /* 0x080fe4000783e018 */
[----:B------:R-:W-:Y:S02]  /*11df0*/  IADD3 R3, -R9, 0x10, RZ ;  /* 0x0000001009037810 */ /* 0x000fe40007ffe1ff */
        /* <DEDUP_REMOVED lines=8> */
.L_x_1823:
[----:B------:R-:W-:Y:S05]  /*11e80*/  BSYNC B0 ;  /* 0x0000000000007941 */ /* 0x000fea0003800000 */
.L_x_1822:
[----:B------:R-:W0:Y:S01]  /*11e90*/  LDGDEPBAR ;  /* 0x00000000000079af */ /* 0x000e220000000000 */
[----:B------:R-:W-:Y:S01]  /*11ea0*/  WARPSYNC 0xffffffff ;  /* 0xffffffff00007948 */ /* 0x000fe20003800000 */
[C---:B-1-34-:R-:W-:Y:S01]  /*11eb0*/  HMMA.16816.F32.BF16 R4, R36.reuse, R12, RZ ;  /* 0x0000000c2404723c */ /* 0x05afe200000418ff */
[----:B------:R-:W-:Y:S02]  /*11ec0*/  IMAD.MOV.U32 R2, RZ, RZ, 0x40 ;  /* 0x00000040ff027424 */ /* 0x000fe400078e00ff */
[----:B------:R-:W-:Y:S01]  /*11ed0*/  LOP3.LUT P0, RZ, R182, 0x4, RZ, 0xc0, !PT ;  /* 0x00000004b6ff7812 */ /* 0x000fe2000780c0ff */
[C-C-:B------:R-:W-:Y:S03]  /*11ee0*/  IMAD.IADD R3, R177.reuse, 0x1, R8.reuse ;  /* 0x00000001b1037824 */ /* 0x140fe600078e0208 */
[----:B------:R-:W-:Y:S01]  /*11ef0*/  SEL R2, R2, 0xffffffc0, !P0 ;  /* 0xffffffc002027807 */ /* 0x000fe20004000000 */
[C---:B------:R-:W-:Y:S01]  /*11f00*/  HMMA.16816.F32.BF16 R12, R36.reuse, R14, RZ ;  /* 0x0000000e240c723c */ /* 0x040fe200000418ff */
[----:B------:R-:W-:Y:S03]  /*11f10*/  ISETP.GE.AND P0, PT, R190, 0x1, PT ;  /* 0x00000001be00780c */ /* 0x000fe60003f06270 */
[C---:B------:R-:W-:Y:S02]  /*11f20*/  IMAD.IADD R9, R2.reuse, 0x1, R8 ;  /* 0x0000000102097824 */ /* 0x040fe400078e0208 */
[----:B------:R-:W-:Y:S01]  /*11f30*/  IMAD.IADD R150, R2, 0x1, R149 ;  /* 0x0000000102967824 */ /* 0x000fe200078e0295 */
[----:B------:R-:W-:Y:S01]  /*11f40*/  IADD3 R2, R177, R8, R2 ;  /* 0x00000008b1027210 */ /* 0x000fe20007ffe002 */
[C---:B------:R-:W-:Y:S08]  /*11f50*/  HMMA.16816.F32.BF16 R16, R36.reuse, R20, RZ ;  /* 0x000000142410723c */ /* 0x040ff000000418ff */
        /* <DEDUP_REMOVED lines=20> */
[----:B------:R-:W1:Y:S07]  /*120a0*/  LDSM.16.M88.4 R160, [R9+0x1800] ;  /* 0x0018000009a0783b */ /* 0x000e6e0000000200 */
[C---:B---3--:R-:W-:Y:S08]  /*120b0*/  HMMA.16816.F32.BF16 R16, R152.reuse, R156, R16 ;  /* 0x0000009c9810723c */ /* 0x048ff00000041810 */
[C---:B------:R-:W-:Y:S01]  /*120c0*/  HMMA.16816.F32.BF16 R20, R152.reuse, R158, R20 ;  /* 0x0000009e9814723c */ /* 0x040fe20000041814 */
[----:B------:R-:W-:Y:S07]  /*120d0*/  LDSM.16.M88.4 R156, [R180] ;  /* 0x00000000b49c783b */ /* 0x000fee0000000200 */
[C---:B------:R-:W-:Y:S08]  /*120e0*/  HMMA.16816.F32.BF16 R24, R152.reuse, R164, R24 ;  /* 0x000000a49818723c */ /* 0x040ff00000041818 */
[C---:B------:R-:W-:Y:S01]  /*120f0*/  HMMA.16816.F32.BF16 R28, R152.reuse, R166, R28 ;  /* 0x000000a6981c723c */ /* 0x040fe2000004181c */
[----:B------:R-:W3:Y:S07]  /*12100*/  LDSM.16.M88.4 R164, [R150] ;  /* 0x0000000096a4783b */ /* 0x000eee0000000200 */
[C---:B-1----:R-:W-:Y:S08]  /*12110*/  HMMA.16816.F32.BF16 R32, R152.reuse, R160, R32 ;  /* 0x000000a09820723c */ /* 0x042ff00000041820 */
[----:B------:R-:W-:Y:S01]  /*12120*/  HMMA.16816.F32.BF16 R36, R152, R162, R36 ;  /* 0x000000a29824723c */ /* 0x000fe20000041824 */
[----:B------:R-:W1:Y:S08]  /*12130*/  LDSM.16.M88.4 R152, [R150+0x800] ;  /* 0x000800009698783b */ /* 0x000e700000000200 */
[----:B------:R-:W4:Y:S01]  /*12140*/  LDSM.16.M88.4 R160, [R150+0x1000] ;  /* 0x0010000096a0783b */ /* 0x000f220000000200 */
[C---:B---3--:R-:W-:Y:S08]  /*12150*/  HMMA.16816.F32.BF16 R4, R156.reuse, R164, R4 ;  /* 0x000000a49c04723c */ /* 0x048ff00000041804 */
[C---:B------:R-:W-:Y:S01]  /*12160*/  HMMA.16816.F32.BF16 R12, R156.reuse, R166, R12 ;  /* 0x000000a69c0c723c */ /* 0x040fe2000004180c */
[----:B------:R-:W-:Y:S07]  /*12170*/  LDSM.16.M88.4 R164, [R178+0x4000] ;  /* 0x00400000b2a4783b */ /* 0x000fee0000000200 */
[C---:B-1----:R-:W-:Y:S08]  /*12180*/  HMMA.16816.F32.BF16 R16, R156.reuse, R152, R16 ;  /* 0x000000989c10723c */ /* 0x042ff00000041810 */
[C---:B------:R-:W-:Y:S01]  /*12190*/  HMMA.16816.F32.BF16 R20, R156.reuse, R154, R20 ;  /* 0x0000009a9c14723c */ /* 0x040fe20000041814 */
[----:B------:R-:W1:Y:S07]  /*121a0*/  LDSM.16.M88.4 R152, [R150+0x1800] ;  /* 0x001800009698783b */ /* 0x000e6e0000000200 */
[C---:B----4-:R-:W-:Y:S08]  /*121b0*/  HMMA.16816.F32.BF16 R24, R156.reuse, R160, R24 ;  /* 0x000000a09c18723c */ /* 0x050ff00000041818 */
[C---:B------:R-:W-:Y:S01]  /*121c0*/  HMMA.16816.F32.BF16 R28, R156.reuse, R162, R28 ;  /* 0x000000a29c1c723c */ /* 0x040fe2000004181c */
[----:B------:R-:W3:Y:S07]  /*121d0*/  LDSM.16.M88.4 R160, [R8+0x2000] ;  /* 0x0020000008a0783b */ /* 0x000eee0000000200 */
[C---:B-1----:R-:W-:Y:S08]  /*121e0*/  HMMA.16816.F32.BF16 R32, R156.reuse, R152, R32 ;  /* 0x000000989c20723c */ /* 0x042ff00000041820 */
[----:B------:R-:W-:Y:S01]  /*121f0*/  HMMA.16816.F32.BF16 R36, R156, R154, R36 ;  /* 0x0000009a9c24723c */ /* 0x000fe20000041824 */
[----:B------:R-:W1:Y:S07]  /*12200*/  LDSM.16.M88.4 R152, [R8+0x2800] ;  /* 0x002800000898783b */ /* 0x000e6e0000000200 */
[C---:B---3--:R-:W-:Y:S01]  /*12210*/  HMMA.16816.F32.BF16 R4, R164.reuse, R160, R4 ;  /* 0x000000a0a404723c */ /* 0x048fe20000041804 */
[----:B------:R-:W3:Y:S07]  /*12220*/  LDSM.16.M88.4 R156, [R8+0x3000] ;  /* 0x00300000089c783b */ /* 0x000eee0000000200 */
[C---:B------:R-:W-:Y:S01]  /*12230*/  HMMA.16816.F32.BF16 R12, R164.reuse, R162, R12 ;  /* 0x000000a2a40c723c */ /* 0x040fe2000004180c */
[----:B------:R-:W4:Y:S07]  /*12240*/  LDSM.16.M88.4 R160, [R8+0x3800] ;  /* 0x0038000008a0783b */ /* 0x000f2e0000000200 */
[C---:B-1----:R-:W-:Y:S08]  /*12250*/  HMMA.16816.F32.BF16 R16, R164.reuse, R152, R16 ;  /* 0x00000098a410723c */ /* 0x042ff00000041810 */
        /* <DEDUP_REMOVED lines=8> */
[----:B------:R-:W-:Y:S01]  /*122e0*/  LDSM.16.M88.4 R164, [R3+0x3800] ;  /* 0x0038000003a4783b */ /* 0x000fe20000000200 */
[C---:B-1----:R-:W-:Y:S08]  /*122f0*/  HMMA.16816.F32.BF16 R4, R152.reuse, R156, R4 ;  /* 0x0000009c9804723c */ /* 0x042ff00000041804 */
[C---:B------:R-:W-:Y:S01]  /*12300*/  HMMA.16816.F32.BF16 R12, R152.reuse, R158, R12 ;  /* 0x0000009e980c723c */ /* 0x040fe2000004180c */
[----:B------:R-:W1:Y:S07]  /*12310*/  LDSM.16.M88.4 R156, [R3+0x3000] ;  /* 0x00300000039c783b */ /* 0x000e6e0000000200 */
[C---:B---3--:R-:W-:Y:S08]  /*12320*/  HMMA.16816.F32.BF16 R16, R152.reuse, R160, R16 ;  /* 0x000000a09810723c */ /* 0x048ff00000041810 */
[C---:B------:R-:W-:Y:S01]  /*12330*/  HMMA.16816.F32.BF16 R20, R152.reuse, R162, R20 ;  /* 0x000000a29814723c */ /* 0x040fe20000041814 */
[----:B------:R-:W-:Y:S07]  /*12340*/  LDSM.16.M88.4 R160, [R9+0x2000] ;  /* 0x0020000009a0783b */ /* 0x000fee0000000200 */
[C---:B-1----:R-:W-:Y:S08]  /*12350*/  HMMA.16816.F32.BF16 R24, R152.reuse, R156, R24 ;  /* 0x0000009c9818723c */ /* 0x042ff00000041818 */
[C---:B------:R-:W-:Y:S01]  /*12360*/  HMMA.16816.F32.BF16 R28, R152.reuse, R158, R28 ;  /* 0x0000009e981c723c */ /* 0x040fe2000004181c */
[----:B------:R-:W1:Y:S07]  /*12370*/  LDSM.16.M88.4 R156, [R181+0x4000] ;  /* 0x00400000b59c783b */ /* 0x000e6e0000000200 */
[C---:B------:R-:W-:Y:S08]  /*12380*/  HMMA.16816.F32.BF16 R32, R152.reuse, R164, R32 ;  /* 0x000000a49820723c */ /* 0x040ff00000041820 */
        /* <DEDUP_REMOVED lines=28> */
[----:B------:R-:W4:Y:S01]  /*12550*/  LDSM.16.M88.4 R164, [R8+0x5000] ;  /* 0x0050000008a4783b */ /* 0x000f220000000200 */
[C---:B-1----:R-:W-:Y:S08]  /*12560*/  HMMA.16816.F32.BF16 R4, R156.reuse, R160, R4 ;  /* 0x000000a09c04723c */ /* 0x042ff00000041804 */
[C---:B------:R-:W-:Y:S01]  /*12570*/  HMMA.16816.F32.BF16 R12, R156.reuse, R162, R12 ;  /* 0x000000a29c0c723c */ /* 0x040fe2000004180c */
[----:B------:R-:W1:Y:S07]  /*12580*/  LDSM.16.M88.4 R160, [R8+0x5800] ;  /* 0x0058000008a0783b */ /* 0x000e6e0000000200 */
[C---:B---3--:R-:W-:Y:S08]  /*12590*/  HMMA.16816.F32.BF16 R16, R156.reuse, R152, R16 ;  /* 0x000000989c10723c */ /* 0x048ff00000041810 */
[C---:B------:R-:W-:Y:S01]  /*125a0*/  HMMA.16816.F32.BF16 R20, R156.reuse, R154, R20 ;  /* 0x0000009a9c14723c */ /* 0x040fe20000041814 */
[----:B------:R-:W-:Y:S07]  /*125b0*/  LDSM.16.M88.4 R152, [R179+0x8000] ;  /* 0x00800000b398783b */ /* 0x000fee0000000200 */
[C---:B----4-:R-:W-:Y:S08]  /*125c0*/  HMMA.16816.F32.BF16 R24, R156.reuse, R164, R24 ;  /* 0x000000a49c18723c */ /* 0x050ff00000041818 */
[C---:B------:R-:W-:Y:S01]  /*125d0*/  HMMA.16816.F32.BF16 R28, R156.reuse, R166, R28 ;  /* 0x000000a69c1c723c */ /* 0x040fe2000004181c */
[----:B------:R-:W3:Y:S07]  /*125e0*/  LDSM.16.M88.4 R164, [R149+0x4000] ;  /* 0x0040000095a4783b */ /* 0x000eee0000000200 */
        /* <DEDUP_REMOVED lines=9> */
[----:B------:R-:W-:Y:S07]  /*12680*/  LDSM.16.M88.4 R156, [R181+0x8000] ;  /* 0x00800000b59c783b */ /* 0x000fee0000000200 */
[C---:B----4-:R-:W-:Y:S08]  /*12690*/  HMMA.16816.F32.BF16 R24, R152.reuse, R160, R24 ;  /* 0x000000a09818723c */ /* 0x050ff00000041818 */
        /* <DEDUP_REMOVED lines=9> */
[C---:B------:R-:W-:Y:S08]  /*12730*/  HMMA.16816.F32.BF16 R16, R156.reuse, R164, R16 ;  /* 0x000000a49c10723c */ /* 0x040ff00000041810 */
[C---:B------:R-:W-:Y:S01]  /*12740*/  HMMA.16816.F32.BF16 R20, R156.reuse, R166, R20 ;  /* 0x000000a69c14723c */ /* 0x040fe20000041814 */
[----:B------:R-:W4:Y:S07]  /*12750*/  LDSM.16.M88.4 R164, [R180+0x8000] ;  /* 0x00800000b4a4783b */ /* 0x000f2e0000000200 */
[C---:B---3--:R-:W-:Y:S08]  /*12760*/  HMMA.16816.F32.BF16 R24, R156.reuse, R152, R24 ;  /* 0x000000989c18723c */ /* 0x048ff00000041818 */
[C---:B------:R-:W-:Y:S01]  /*12770*/  HMMA.16816.F32.BF16 R28, R156.reuse, R154, R28 ;  /* 0x0000009a9c1c723c */ /* 0x040fe2000004181c */
[----:B------:R-:W3:Y:S07]  /*12780*/  LDSM.16.M88.4 R152, [R2+0x4800] ;  /* 0x004800000298783b */ /* 0x000eee0000000200 */
[C---:B-1----:R-:W-:Y:S08]  /*12790*/  HMMA.16816.F32.BF16 R32, R156.reuse, R160, R32 ;  /* 0x000000a09c20723c */ /* 0x042ff00000041820 */
[----:B------:R-:W-:Y:S08]  /*127a0*/  HMMA.16816.F32.BF16 R36, R156, R162, R36 ;  /* 0x000000a29c24723c */ /* 0x000ff00000041824 */
[C---:B----4-:R-:W-:Y:S08]  /*127b0*/  HMMA.16816.F32.BF16 R4, R164.reuse, R168, R4 ;  /* 0x000000a8a404723c */ /* 0x050ff00000041804 */
[C---:B------:R-:W-:Y:S08]  /*127c0*/  HMMA.16816.F32.BF16 R12, R164.reuse, R170, R12 ;  /* 0x000000aaa40c723c */ /* 0x040ff0000004180c */
[C---:B---3--:R-:W-:Y:S08]  /*127d0*/  HMMA.16816.F32.BF16 R16, R164.reuse, R152, R16 ;  /* 0x00000098a410723c */ /* 0x048ff00000041810 */
[----:B------:R-:W-:Y:S01]  /*127e0*/  FMUL.FTZ R3, R4, c[0x0][0x320] ;  /* 0x0000c80004037a20 */ /* 0x000fe20000410000 */
[C---:B------:R-:W-:Y:S03]  /*127f0*/  HMMA.16816.F32.BF16 R20, R164.reuse, R154, R20 ;  /* 0x0000009aa414723c */ /* 0x040fe60000041814 */
[----:B------:R1:W-:Y:S04]  /*12800*/  MUFU.TANH R157, R3 ;  /* 0x00000003009d7308 */ /* 0x0003e80000002400 */
[----:B------:R-:W-:Y:S02]  /*12810*/  FMUL.FTZ R9, R13, c[0x0][0x320] ;  /* 0x0000c8000d097a20 */ /* 0x000fe40000410000 */
[----:B--2---:R-:W-:Y:S04]  /*12820*/  FMUL.FTZ R8, R15, c[0x0][0x320] ;  /* 0x0000c8000f087a20 */ /* 0x004fe80000410000 */
        /* <DEDUP_REMOVED lines=39> */
[----:B------:R-:W-:Y:S01]  /*12aa0*/  MUFU.TANH R7, R7 ;  /* 0x0000000700077308 */ /* 0x000fe20000002400 */
[----:B---3--:R-:W-:Y:S09]  /*12ab0*/  FMUL.FTZ R3, R19, c[0x0][0x320] ;  /* 0x0000c80013037a20 */ /* 0x008ff20000410000 */
[----:B------:R1:W3:Y:S01]  /*12ac0*/  MUFU.TANH R158, R3 ;  /* 0x00000003009e7308 */ /* 0x0002e20000002400 */
[----:B--2---:R-:W-:Y:S09]  /*12ad0*/  FMUL.FTZ R4, R39, c[0x0][0x320] ;  /* 0x0000c80027047a20 */ /* 0x004ff20000410000 */
[----:B------:R2:W-:Y:S10]  /*12ae0*/  MUFU.TANH R19, R2 ;  /* 0x0000000200137308 */ /* 0x0005f40000002400 */
[----:B------:R3:W-:Y:S01]  /*12af0*/  MUFU.TANH R12, R4 ;  /* 0x00000004000c7308 */ /* 0x0007e20000002400 */
[----:B-1----:R-:W-:Y:S09]  /*12b00*/  FMUL.FTZ R3, R20, c[0x0][0x320] ;  /* 0x0000c80014037a20 */ /* 0x002ff20000410000 */
[----:B------:R1:W-:Y:S01]  /*12b10*/  MUFU.TANH R150, R3 ;  /* 0x0000000300967308 */ /* 0x0003e20000002400 */
[----:B--2---:R-:W-:Y:S09]  /*12b20*/  FMUL.FTZ R2, R27, c[0x0][0x320] ;  /* 0x0000c8001b027a20 */ /* 0x004ff20000410000 */
[----:B------:R-:W-:Y:S01]  /*12b30*/  MUFU.TANH R6, R6 ;  /* 0x0000000600067308 */ /* 0x000fe20000002400 */
[----:B---3--:R-:W-:Y:S04]  /*12b40*/  IADD3 R4, R190, 0x1, RZ ;  /* 0x00000001be047810 */ /* 0x008fe80007ffe0ff */
[----:B------:R-:W-:Y:S01]  /*12b50*/  SEL R190, R4, RZ, !P0 ;  /* 0x000000ff04be7207 */ /* 0x000fe20004000000 */
[----:B-1----:R-:W-:Y:S04]  /*12b60*/  FMUL.FTZ R3, R24, c[0x0][0x320] ;  /* 0x0000c80018037a20 */ /* 0x002fe80000410000 */
[----:B------:R1:W2:Y:S10]  /*12b70*/  MUFU.TANH R24, R2 ;  /* 0x0000000200187308 */ /* 0x0002b40000002400 */
[----:B------:R3:W-:Y:S01]  /*12b80*/  MUFU.TANH R21, R3 ;  /* 0x0000000300157308 */ /* 0x0007e20000002400 */
[----:B-1----:R-:W-:Y:S09]  /*12b90*/  FMUL.FTZ R2, R28, c[0x0][0x320] ;  /* 0x0000c8001c027a20 */ /* 0x002ff20000410000 */
[----:B------:R1:W-:Y:S01]  /*12ba0*/  MUFU.TANH R18, R2 ;  /* 0x0000000200127308 */ /* 0x0003e20000002400 */
        /* <DEDUP_REMOVED lines=11> */
[----:B------:R-:W1:Y:S03]  /*12c60*/  MUFU.TANH R20, R2 ;  /* 0x0000000200147308 */ /* 0x000e660000002400 */
[----:B------:R-:W-:Y:S04]  /*12c70*/  FMNMX.FTZ R3, R155, R3, !PT ;  /* 0x000000039b037209 */ /* 0x000fe80007810000 */
[----:B------:R-:W-:Y:S04]  /*12c80*/  FMNMX.FTZ R3, R154, R3, !PT ;  /* 0x000000039a037209 */ /* 0x000fe80007810000 */
[----:B------:R-:W-:Y:S04]  /*12c90*/  FMNMX.FTZ R3, R26, R3, !PT ;  /* 0x000000031a037209 */ /* 0x000fe80007810000 */
[----:B--2---:R-:W-:Y:S04]  /*12ca0*/  FMNMX.FTZ R3, R24, R3, !PT ;  /* 0x0000000318037209 */ /* 0x004fe80007810000 */
[----:B------:R-:W-:Y:S04]  /*12cb0*/  FMNMX.FTZ R3, R23, R3, !PT ;  /* 0x0000000317037209 */ /* 0x000fe80007810000 */
[----:B-1----:R-:W-:Y:S01]  /*12cc0*/  FMNMX.FTZ R3, R20, R3, !PT ;  /* 0x0000000314037209 */ /* 0x002fe20007810000 */
[----:B------:R-:W-:Y:S04]  /*12cd0*/  FMUL.FTZ R2, R32, c[0x0][0x320] ;  /* 0x0000c80020027a20 */ /* 0x000fe80000410000 */
[----:B------:R1:W-:Y:S02]  /*12ce0*/  MUFU.TANH R13, R2 ;  /* 0x00000002000d7308 */ /* 0x0003e40000002400 */
[----:B-1----:R-:W-:Y:S08]  /*12cf0*/  FMUL.FTZ R2, R34, c[0x0][0x320] ;  /* 0x0000c80022027a20 */ /* 0x002ff00000410000 */
        /* <DEDUP_REMOVED lines=25> */
.L_x_1914:
        /* <DEDUP_REMOVED lines=11> */
[----:B------:R-:W2:Y:S01]  /*12f40*/  MUFU.EX2 R2, R0 ;  /* 0x0000000000027308 */ /* 0x000ea20000000800 */
        /* <DEDUP_REMOVED lines=15> */
[----:B------:R-:W-:Y:S02]  /*13040*/  FFMA.FTZ R192, R6, c[0x0][0x2d0], -R3 ;  /* 0x0000b40006c07a23 */ /* 0x000fe40000010803 */
[C---:B--2---:R-:W-:Y:S01]  /*13050*/  FMUL.FTZ R36, R2.reuse, R112 ;  /* 0x0000007002247220 */ /* 0x044fe20000410000 */
[----:B------:R-:W2:Y:S01]  /*13060*/  MUFU.EX2 R3, R4 ;  /* 0x0000000400037308 */ /* 0x000ea20000000800 */
[C---:B------:R-:W-:Y:S02]  /*13070*/  FMUL.FTZ R37, R2.reuse, R113 ;  /* 0x0000007102257220 */ /* 0x040fe40000410000 */
[C---:B------:R-:W-:Y:S02]  /*13080*/  FMUL.FTZ R21, R2.reuse, R129 ;  /* 0x0000008102157220 */ /* 0x040fe40000410000 */
[C---:B-1----:R-:W-:Y:S02]  /*13090*/  FFMA.FTZ R0, R2.reuse, R201, R7 ;  /* 0x000000c902007223 */ /* 0x042fe40000010007 */
[C---:B------:R-:W-:Y:S02]  /*130a0*/  FMUL.FTZ R32, R2.reuse, R116 ;  /* 0x0000007402207220 */ /* 0x040fe40000410000 */
[C---:B------:R-:W-:Y:S01]  /*130b0*/  FMUL.FTZ R33, R2.reuse, R117 ;  /* 0x0000007502217220 */ /* 0x040fe20000410000 */
[----:B------:R1:W-:Y:S01]  /*130c0*/  MUFU.EX2 R17, R28 ;  /* 0x0000001c00117308 */ /* 0x0003e20000000800 */
[C---:B------:R-:W-:Y:S02]  /*130d0*/  FMUL.FTZ R40, R2.reuse, R40 ;  /* 0x0000002802287220 */ /* 0x040fe40000410000 */
[C---:B------:R-:W-:Y:S02]  /*130e0*/  FMUL.FTZ R41, R2.reuse, R41 ;  /* 0x0000002902297220 */ /* 0x040fe40000410000 */
[C---:B---3--:R-:W-:Y:S02]  /*130f0*/  FMUL.FTZ R25, R2.reuse, R125 ;  /* 0x0000007d02197220 */ /* 0x048fe40000410000 */
[C---:B------:R-:W-:Y:S02]  /*13100*/  FMUL.FTZ R44, R2.reuse, R44 ;  /* 0x0000002c022c7220 */ /* 0x040fe40000410000 */
[C---:B------:R-:W-:Y:S01]  /*13110*/  FMUL.FTZ R45, R2.reuse, R45 ;  /* 0x0000002d022d7220 */ /* 0x040fe20000410000 */
[----:B------:R-:W-:Y:S01]  /*13120*/  MUFU.EX2 R13, R27 ;  /* 0x0000001b000d7308 */ /* 0x000fe20000000800 */
[C---:B------:R-:W-:Y:S02]  /*13130*/  FMUL.FTZ R48, R2.reuse, R48 ;  /* 0x0000003002307220 */ /* 0x040fe40000410000 */
[C---:B------:R-:W-:Y:S01]  /*13140*/  FMUL.FTZ R49, R2.reuse, R49 ;  /* 0x0000003102317220 */ /* 0x040fe20000410000 */
[C---:B--2---:R-:W-:Y:S01]  /*13150*/  F2FP.BF16.PACK_AB R152, R3.reuse, R7 ;  /* 0x000000070398723e */ /* 0x044fe200000010ff */
[----:B------:R-:W-:Y:S02]  /*13160*/  FADD.FTZ R6, R3, R0 ;  /* 0x0000000003067221 */ /* 0x000fe40000010000 */
[----:B------:R-:W2:Y:S01]  /*13170*/  SHFL.BFLY PT, R0, R5, 0x2, 0x1f ;  /* 0x0c401f0005007f89 */ /* 0x000ea200000e0000 */
[C---:B------:R-:W-:Y:S02]  /*13180*/  FMUL.FTZ R52, R2.reuse, R52 ;  /* 0x0000003402347220 */ /* 0x040fe40000410000 */
[----:B------:R3:W4:Y:S01]  /*13190*/  MUFU.EX2 R19, R29 ;  /* 0x0000001d00137308 */ /* 0x0007220000000800 */
[C---:B------:R-:W-:Y:S02]  /*131a0*/  FMUL.FTZ R53, R2.reuse, R53 ;  /* 0x0000003502357220 */ /* 0x040fe40000410000 */
[C---:B------:R-:W-:Y:S02]  /*131b0*/  FMUL.FTZ R56, R2.reuse, R56 ;  /* 0x0000003802387220 */ /* 0x040fe40000410000 */
[C---:B-1----:R-:W-:Y:S02]  /*131c0*/  FMUL.FTZ R28, R2.reuse, R120 ;  /* 0x00000078021c7220 */ /* 0x042fe40000410000 */
        /* <DEDUP_REMOVED lines=9> */
[----:B--2---:R-:W-:Y:S01]  /*13260*/  FMNMX.FTZ R0, R5, R0, !PT ;  /* 0x0000000005007209 */ /* 0x004fe20007810000 */
        /* <DEDUP_REMOVED lines=21> */
[----:B------:R-:W-:Y:S01]  /*133c0*/  FADD.FTZ R0, -R8, R106 ;  /* 0x0000006a08007221 */ /* 0x000fe20000010100 */
[----:B------:R-:W-:Y:S01]  /*133d0*/  IADD3 R106, R186, R151, RZ ;  /* 0x00000097ba6a7210 */ /* 0x000fe20007ffe0ff */
[--C-:B------:R-:W-:Y:S02]  /*133e0*/  FFMA.FTZ R4, R168, c[0x0][0x2d0], -R3.reuse ;  /* 0x0000b400a8047a23 */ /* 0x100fe40000010803 */
        /* <DEDUP_REMOVED lines=11> */
[--C-:B------:R-:W-:Y:S01]  /*134a0*/  FFMA.FTZ R161, R154, c[0x0][0x2d0], -R3.reuse ;  /* 0x0000b4009aa17a23 */ /* 0x100fe20000010803 */
[----:B------:R-:W-:Y:S01]  /*134b0*/  F2FP.BF16.PACK_AB R154, R13, R17 ;  /* 0x000000110d9a723e */ /* 0x000fe200000010ff */
[--C-:B------:R-:W-:Y:S02]  /*134c0*/  FFMA.FTZ R163, R26, c[0x0][0x2d0], -R3.reuse ;  /* 0x0000b4001aa37a23 */ /* 0x100fe40000010803 */
[--C-:B------:R-:W-:Y:S02]  /*134d0*/  FFMA.FTZ R162, R24, c[0x0][0x2d0], -R3.reuse ;  /* 0x0000b40018a27a23 */ /* 0x100fe40000010803 */
[--C-:B------:R-:W-:Y:S01]  /*134e0*/  FFMA.FTZ R166, R23, c[0x0][0x2d0], -R3.reuse ;  /* 0x0000b40017a67a23 */ /* 0x100fe20000010803 */
[----:B------:R-:W3:Y:S01]  /*134f0*/  MUFU.EX2 R0, R0 ;  /* 0x0000000000007308 */ /* 0x000ee20000000800 */
[--C-:B------:R-:W-:Y:S02]  /*13500*/  FFMA.FTZ R167, R20, c[0x0][0x2d0], -R3.reuse ;  /* 0x0000b40014a77a23 */ /* 0x100fe40000010803 */
[--C-:B------:R-:W-:Y:S02]  /*13510*/  FFMA.FTZ R168, R16, c[0x0][0x2d0], -R3.reuse ;  /* 0x0000b40010a87a23 */ /* 0x100fe40000010803 */
[----:B------:R-:W-:Y:S02]  /*13520*/  FFMA.FTZ R195, R12, c[0x0][0x2d0], -R3 ;  /* 0x0000b4000cc37a23 */ /* 0x000fe40000010803 */
[----:B------:R-:W-:Y:S02]  /*13530*/  FADD.FTZ R3, R17, R6 ;  /* 0x0000000611037221 */ /* 0x000fe40000010000 */
[C---:B-1----:R-:W-:Y:S01]  /*13540*/  FMUL.FTZ R4, R2.reuse, R140 ;  /* 0x0000008c02047220 */ /* 0x042fe20000410000 */
[----:B------:R-:W-:Y:S01]  /*13550*/  MUFU.EX2 R161, R161 ;  /* 0x000000a100a17308 */ /* 0x000fe20000000800 */
[----:B------:R-:W-:Y:S02]  /*13560*/  FADD.FTZ R3, R13, R3 ;  /* 0x000000030d037221 */ /* 0x000fe40000010000 */
[----:B------:R-:W-:Y:S01]  /*13570*/  FMUL.FTZ R13, R2, R137 ;  /* 0x00000089020d7220 */ /* 0x000fe20000410000 */
[----:B--2---:R-:W-:Y:S01]  /*13580*/  F2FP.BF16.PACK_AB R153, R14, R15 ;  /* 0x0000000f0e99723e */ /* 0x004fe200000010ff */
[C---:B------:R-:W-:Y:S02]  /*13590*/  FMUL.FTZ R5, R2.reuse, R141 ;  /* 0x0000008d02057220 */ /* 0x040fe40000410000 */
[C---:B------:R-:W-:Y:S02]  /*135a0*/  FMUL.FTZ R12, R2.reuse, R136 ;  /* 0x00000088020c7220 */ /* 0x040fe40000410000 */
[C---:B------:R-:W-:Y:S01]  /*135b0*/  FMUL.FTZ R16, R2.reuse, R132 ;  /* 0x0000008402107220 */ /* 0x040fe20000410000 */
[----:B------:R1:W-:Y:S01]  /*135c0*/  MUFU.EX2 R136, R18 ;  /* 0x0000001200887308 */ /* 0x0003e20000000800 */
[C---:B------:R-:W-:Y:S02]  /*135d0*/  FMUL.FTZ R17, R2.reuse, R133 ;  /* 0x0000008502117220 */ /* 0x040fe40000410000 */
[C---:B------:R-:W-:Y:S02]  /*135e0*/  FMUL.FTZ R20, R2.reuse, R128 ;  /* 0x0000008002147220 */ /* 0x040fe40000410000 */
[C---:B------:R-:W-:Y:S02]  /*135f0*/  FMUL.FTZ R24, R2.reuse, R124 ;  /* 0x0000007c02187220 */ /* 0x040fe40000410000 */
[----:B------:R-:W-:Y:S01]  /*13600*/  FMUL.FTZ R101, R2, R101 ;  /* 0x0000006502657220 */ /* 0x000fe20000410000 */
[----:B------:R-:W-:Y:S01]  /*13610*/  IADD3 R2, R185, R151, RZ ;  /* 0x00000097b9027210 */ /* 0x000fe20007ffe0ff */
[----:B------:R-:W-:Y:S01]  /*13620*/  FADD.FTZ R3, R22, R3 ;  /* 0x0000000316037221 */ /* 0x000fe20000010000 */
[----:B------:R-:W2:Y:S01]  /*13630*/  MUFU.EX2 R133, R7 ;  /* 0x0000000700857308 */ /* 0x000ea20000000800 */
[C---:B---3--:R-:W-:Y:S02]  /*13640*/  FMUL.FTZ R38, R0.reuse, R114 ;  /* 0x0000007200267220 */ /* 0x048fe40000410000 */
[----:B------:R-:W3:Y:S01]  /*13650*/  LDSM.16.MT88.4 R156, [R2] ;  /* 0x00000000029c783b */ /* 0x000ee20000004200 */
[----:B------:R-:W-:Y:S01]  /*13660*/  FADD.FTZ R117, R19, R3 ;  /* 0x0000000313757221 */ /* 0x000fe20000010000 */
[----:B------:R-:W-:Y:S01]  /*13670*/  IADD3 R3, R183, R2, RZ ;  /* 0x00000002b7037210 */ /* 0x000fe20007ffe0ff */
[C---:B------:R-:W-:Y:S02]  /*13680*/  FMUL.FTZ R39, R0.reuse, R115 ;  /* 0x0000007300277220 */ /* 0x040fe40000410000 */
[C---:B------:R-:W-:Y:S02]  /*13690*/  FFMA.FTZ R6, R0.reuse, R197, R15 ;  /* 0x000000c500067223 */ /* 0x040fe4000001000f */
[----:B------:R-:W-:Y:S01]  /*136a0*/  FMUL.FTZ R15, R0, R139 ;  /* 0x0000008b000f7220 */ /* 0x000fe20000410000 */
[----:B------:R-:W4:Y:S01]  /*136b0*/  LDSM.16.MT88.4 R112, [R3] ;  /* 0x000000000370783b */ /* 0x000f220000004200 */
[----:B------:R-:W-:Y:S01]  /*136c0*/  FADD.FTZ R129, R14, R6 ;  /* 0x000000060e817221 */ /* 0x000fe20000010000 */
[----:B------:R-:W-:Y:S01]  /*136d0*/  MUFU.EX2 R132, R160 ;  /* 0x000000a000847308 */ /* 0x000fe20000000800 */
[C---:B------:R-:W-:Y:S02]  /*136e0*/  FMUL.FTZ R6, R0.reuse, R142 ;  /* 0x0000008e00067220 */ /* 0x040fe40000410000 */
[C---:B------:R-:W-:Y:S02]  /*136f0*/  FMUL.FTZ R14, R0.reuse, R138 ;  /* 0x0000008a000e7220 */ /* 0x040fe40000410000 */
[C---:B-1----:R-:W-:Y:S02]  /*13700*/  FMUL.FTZ R18, R0.reuse, R134 ;  /* 0x0000008600127220 */ /* 0x042fe40000410000 */
[C---:B------:R-:W-:Y:S02]  /*13710*/  FMUL.FTZ R19, R0.reuse, R135 ;  /* 0x0000008700137220 */ /* 0x040fe40000410000 */
[----:B------:R-:W-:Y:S01]  /*13720*/  FMUL.FTZ R22, R0, R130 ;  /* 0x0000008200167220 */ /* 0x000fe20000410000 */
[----:B------:R-:W-:Y:S01]  /*13730*/  MUFU.EX2 R124, R170 ;  /* 0x000000aa007c7308 */ /* 0x000fe20000000800 */
[----:B--2---:R-:W-:Y:S01]  /*13740*/  F2FP.BF16.PACK_AB R155, R136, R133 ;  /* 0x00000085889b723e */ /* 0x004fe200000010ff */
[C---:B------:R-:W-:Y:S02]  /*13750*/  FMUL.FTZ R7, R0.reuse, R143 ;  /* 0x0000008f00077220 */ /* 0x040fe40000410000 */
[C---:B------:R-:W-:Y:S02]  /*13760*/  FMUL.FTZ R31, R0.reuse, R123 ;  /* 0x0000007b001f7220 */ /* 0x040fe40000410000 */
[----:B------:R-:W-:Y:S02]  /*13770*/  FADD.FTZ R129, R133, R129 ;  /* 0x0000008185817221 */ /* 0x000fe40000010000 */
[C---:B------:R-:W-:Y:S02]  /*13780*/  FMUL.FTZ R23, R0.reuse, R131 ;  /* 0x0000008300177220 */ /* 0x040fe40000410000 */
[----:B------:R-:W-:Y:S01]  /*13790*/  MUFU.EX2 R130, R150 ;  /* 0x0000009600827308 */ /* 0x000fe20000000800 */
[C---:B------:R-:W-:Y:S02]  /*137a0*/  FMUL.FTZ R26, R0.reuse, R126 ;  /* 0x0000007e001a7220 */ /* 0x040fe40000410000 */
[C---:B------:R-:W-:Y:S02]  /*137b0*/  FMUL.FTZ R27, R0.reuse, R127 ;  /* 0x0000007f001b7220 */ /* 0x040fe40000410000 */
[C---:B------:R-:W-:Y:S02]  /*137c0*/  FMUL.FTZ R30, R0.reuse, R122 ;  /* 0x0000007a001e7220 */ /* 0x040fe40000410000 */
[C---:B------:R-:W-:Y:S02]  /*137d0*/  FMUL.FTZ R34, R0.reuse, R118 ;  /* 0x0000007600227220 */ /* 0x040fe40000410000 */
[C---:B------:R-:W-:Y:S01]  /*137e0*/  FMUL.FTZ R35, R0.reuse, R119 ;  /* 0x0000007700237220 */ /* 0x040fe20000410000 */
[C---:B---3--:R-:W-:Y:S01]  /*137f0*/  HMMA.16816.F32.BF16 R4, R152.reuse, R156, R4 ;  /* 0x0000009c9804723c */ /* 0x048fe20000041804 */
[----:B------:R-:W-:Y:S04]  /*13800*/  MUFU.EX2 R131, R149 ;  /* 0x0000009500837308 */ /* 0x000fe80000000800 */
[C---:B------:R-:W-:Y:S02]  /*13810*/  FMUL.FTZ R42, R0.reuse, R42 ;  /* 0x0000002a002a7220 */ /* 0x040fe40000410000 */
[C---:B------:R-:W-:Y:S01]  /*13820*/  FMUL.FTZ R43, R0.reuse, R43 ;  /* 0x0000002b002b7220 */ /* 0x040fe20000410000 */
[C---:B------:R-:W-:Y:S03]  /*13830*/  HMMA.16816.F32.BF16 R12, R152.reuse, R158, R12 ;  /* 0x0000009e980c723c */ /* 0x040fe6000004180c */
[----:B------:R-:W1:Y:S01]  /*13840*/  MUFU.EX2 R119, R165 ;  /* 0x000000a500777308 */ /* 0x000e620000000800 */
[C---:B------:R-:W-:Y:S02]  /*13850*/  FMUL.FTZ R46, R0.reuse, R46 ;  /* 0x0000002e002e7220 */ /* 0x040fe40000410000 */
[C---:B------:R-:W-:Y:S02]  /*13860*/  FMUL.FTZ R47, R0.reuse, R47 ;  /* 0x0000002f002f7220 */ /* 0x040fe40000410000 */
[C---:B----4-:R-:W-:Y:S04]  /*13870*/  HMMA.16816.F32.BF16 R16, R152.reuse, R112, R16 ;  /* 0x000000709810723c */ /* 0x050fe80000041810 */
[C---:B------:R-:W-:Y:S01]  /*13880*/  FMUL.FTZ R50, R0.reuse, R50 ;  /* 0x0000003200327220 */ /* 0x040fe20000410000 */
[----:B------:R-:W2:Y:S01]  /*13890*/  MUFU.EX2 R118, R164 ;  /* 0x000000a400767308 */ /* 0x000ea20000000800 */
[C---:B------:R-:W-:Y:S02]  /*138a0*/  FMUL.FTZ R51, R0.reuse, R51 ;  /* 0x0000003300337220 */ /* 0x040fe40000410000 */
[C---:B------:R-:W-:Y:S01]  /*138b0*/  HMMA.16816.F32.BF16 R20, R152.reuse, R114, R20 ;  /* 0x000000729814723c */ /* 0x040fe20000041814 */
[----:B------:R-:W3:Y:S03]  /*138c0*/  LDSM.16.MT88.4 R112, [R106] ;  /* 0x000000006a70783b */ /* 0x000ee60000004200 */
        /* <DEDUP_REMOVED lines=22> */
[C---:B---3--:R-:W-:Y:S03]  /*13a30*/  HMMA.16816.F32.BF16 R24, R152.reuse, R112, R24 ;  /* 0x000000709818723c */ /* 0x048fe60000041818 */
[C---:B------:R-:W-:Y:S02]  /*13a40*/  FMUL.FTZ R90, R0.reuse, R90 ;  /* 0x0000005a005a7220 */ /* 0x040fe40000410000 */
[C---:B------:R-:W-:Y:S01]  /*13a50*/  FMUL.FTZ R91, R0.reuse, R91 ;  /* 0x0000005b005b7220 */ /* 0x040fe20000410000 */
[----:B------:R-:W-:Y:S01]  /*13a60*/  MUFU.EX2 R127, R174 ;  /* 0x000000ae007f7308 */ /* 0x000fe20000000800 */
[C---:B------:R-:W-:Y:S01]  /*13a70*/  FMUL.FTZ R94, R0.reuse, R94 ;  /* 0x0000005e005e7220 */ /* 0x040fe20000410000 */
[C---:B------:R-:W-:Y:S04]  /*13a80*/  HMMA.16816.F32.BF16 R28, R152.reuse, R114, R28 ;  /* 0x00000072981c723c */ /* 0x040fe8000004181c */
[C---:B------:R-:W-:Y:S02]  /*13a90*/  FMUL.FTZ R95, R0.reuse, R95 ;  /* 0x0000005f005f7220 */ /* 0x040fe40000410000 */
[C---:B------:R-:W-:Y:S02]  /*13aa0*/  FMUL.FTZ R98, R0.reuse, R98 ;  /* 0x0000006200627220 */ /* 0x040fe40000410000 */
[C---:B------:R-:W-:Y:S01]  /*13ab0*/  FMUL.FTZ R99, R0.reuse, R99 ;  /* 0x0000006300637220 */ /* 0x040fe20000410000 */
[----:B------:R-:W-:Y:S03]  /*13ac0*/  MUFU.EX2 R126, R193 ;  /* 0x000000c1007e7308 */ /* 0x000fe60000000800 */
[C---:B------:R-:W-:Y:S02]  /*13ad0*/  FMUL.FTZ R102, R0.reuse, R102 ;  /* 0x0000006600667220 */ /* 0x040fe40000410000 */
[----:B------:R-:W-:Y:S01]  /*13ae0*/  FMUL.FTZ R103, R0, R103 ;  /* 0x0000006700677220 */ /* 0x000fe20000410000 */
[----:B------:R-:W-:Y:S01]  /*13af0*/  IADD3 R0, R183, R106, RZ ;  /* 0x0000006ab7007210 */ /* 0x000fe20007ffe0ff */
[----:B-1----:R-:W-:Y:S03]  /*13b00*/  FADD.FTZ R117, R119, R117 ;  /* 0x0000007577757221 */ /* 0x002fe60000010000 */
[----:B------:R-:W-:Y:S01]  /*13b10*/  MUFU.EX2 R157, R168 ;  /* 0x000000a8009d7308 */ /* 0x000fe20000000800 */
[----:B------:R-:W1:Y:S01]  /*13b20*/  LDSM.16.MT88.4 R112, [R0] ;  /* 0x000000000070783b */ /* 0x000e620000004200 */
[C---:B--2---:R-:W-:Y:S01]  /*13b30*/  FADD.FTZ R122, R118.reuse, R117 ;  /* 0x00000075767a7221 */ /* 0x044fe20000010000 */
[----:B------:R-:W-:Y:S02]  /*13b40*/  F2FP.BF16.PACK_AB R118, R118, R119 ;  /* 0x000000777676723e */ /* 0x000fe400000010ff */
[----:B------:R-:W-:Y:S02]  /*13b50*/  F2FP.BF16.PACK_AB R117, R131, R130 ;  /* 0x000000828375723e */ /* 0x000fe400000010ff */
[----:B------:R-:W-:Y:S03]  /*13b60*/  F2FP.BF16.PACK_AB R119, R161, R132 ;  /* 0x00000084a177723e */ /* 0x000fe600000010ff */
[----:B------:R-:W2:Y:S10]  /*13b70*/  MUFU.EX2 R156, R169 ;  /* 0x000000a9009c7308 */ /* 0x000eb40000000800 */
[----:B------:R-:W-:Y:S10]  /*13b80*/  MUFU.EX2 R151, R175 ;  /* 0x000000af00977308 */ /* 0x000ff40000000800 */
[----:B------:R-:W3:Y:S01]  /*13b90*/  MUFU.EX2 R150, R195 ;  /* 0x000000c300967308 */ /* 0x000ee20000000800 */
        /* <DEDUP_REMOVED lines=27> */
[----:B--2---:R-:W-:Y:S02]  /*13d50*/  F2FP.BF16.PACK_AB R153, R156, R157 ;  /* 0x0000009d9c99723e */ /* 0x004fe400000010ff */
        /* <DEDUP_REMOVED lines=35> */
[----:B------:R-:W-:Y:S01]  /*13f90*/  FADD.FTZ R112, R121, R122 ;  /* 0x0000007a79707221 */ /* 0x000fe20000010000 */
[----:B------:R-:W-:Y:S01]  /*13fa0*/  HMMA.16816.F32.BF16 R100, R116, R114, R100 ;  /* 0x000000727464723c */ /* 0x000fe20000041864 */
[----:B------:R-:W1:Y:S03]  /*13fb0*/  LDSM.16.MT88.4 R116, [R2+0x1000] ;  /* 0x001000000274783b */ /* 0x000e660000004200 */
[C---:B------:R-:W-:Y:S01]  /*13fc0*/  FADD.FTZ R113, R120.reuse, R112 ;  /* 0x0000007078717221 */ /* 0x040fe20000010000 */
[----:B------:R-:W-:Y:S02]  /*13fd0*/  F2FP.BF16.PACK_AB R112, R120, R121 ;  /* 0x000000797870723e */ /* 0x000fe400000010ff */
[C---:B------:R-:W-:Y:S01]  /*13fe0*/  F2FP.BF16.PACK_AB R114, R124.reuse, R125 ;  /* 0x0000007d7c72723e */ /* 0x040fe200000010ff */
[----:B------:R-:W-:Y:S01]  /*13ff0*/  FADD.FTZ R113, R125, R113 ;  /* 0x000000717d717221 */ /* 0x000fe20000010000 */
[----:B------:R-:W2:Y:S01]  /*14000*/  LDSM.16.MT88.4 R120, [R3+0x1000] ;  /* 0x001000000378783b */ /* 0x000ea20000004200 */
[----:B------:R-:W3:Y:S02]  /*14010*/  MUFU.EX2 R125, R192 ;  /* 0x000000c0007d7308 */ /* 0x000ee40000000800 */
[----:B------:R-:W-:Y:S01]  /*14020*/  FADD.FTZ R128, R124, R113 ;  /* 0x000000717c807221 */ /* 0x000fe20000010000 */
[----:B------:R-:W-:Y:S02]  /*14030*/  F2FP.BF16.PACK_AB R113, R162, R163 ;  /* 0x000000a3a271723e */ /* 0x000fe400000010ff */
[----:B------:R-:W-:Y:S05]  /*14040*/  F2FP.BF16.PACK_AB R115, R159, R158 ;  /* 0x0000009e9f73723e */ /* 0x000fea00000010ff */
[----:B------:R-:W4:Y:S01]  /*14050*/  MUFU.EX2 R124, R191 ;  /* 0x000000bf007c7308 */ /* 0x000f220000000800 */
[----:B---3--:R-:W-:Y:S01]  /*14060*/  F2FP.BF16.PACK_AB R154, R125, R126 ;  /* 0x0000007e7d9a723e */ /* 0x008fe200000010ff */
[C---:B-1----:R-:W-:Y:S05]  /*14070*/  HMMA.16816.F32.BF16 R4, R112.reuse, R116, R4 ;  /* 0x000000747004723c */ /* 0x042fea0000041804 */
[----:B----4-:R-:W-:Y:S03]  /*14080*/  F2FP.BF16.PACK_AB R152, R124, R127 ;  /* 0x0000007f7c98723e */ /* 0x010fe600000010ff */
        /* <DEDUP_REMOVED lines=33> */
[----:B------:R-:W-:Y:S02]  /*142a0*/  FADD.FTZ R117, R130, R117 ;  /* 0x0000007582757221 */ /* 0x000fe40000010000 */
[----:B------:R-:W-:Y:S02]  /*142b0*/  FADD.FTZ R116, R127, R128 ;  /* 0x000000807f747221 */ /* 0x000fe40000010000 */
[C---:B--2---:R-:W-:Y:S04]  /*142c0*/  HMMA.16816.F32.BF16 R96, R112.reuse, R120, R96 ;  /* 0x000000787060723c */ /* 0x044fe80000041860 */
[----:B------:R-:W-:Y:S02]  /*142d0*/  FADD.FTZ R117, R131, R117 ;  /* 0x0000007583757221 */ /* 0x000fe40000010000 */
[----:B------:R-:W2:Y:S01]  /*142e0*/  LDSM.16.MT88.4 R128, [R3+0x1800] ;  /* 0x001800000380783b */ /* 0x000ea20000004200 */
[----:B------:R-:W-:Y:S01]  /*142f0*/  FADD.FTZ R116, R124, R116 ;  /* 0x000000747c747221 */ /* 0x000fe20000010000 */
[----:B------:R-:W-:Y:S04]  /*14300*/  HMMA.16816.F32.BF16 R100, R112, R122, R100 ;  /* 0x0000007a7064723c */ /* 0x000fe80000041864 */
[----:B------:R-:W-:Y:S02]  /*14310*/  FADD.FTZ R116, R126, R116 ;  /* 0x000000747e747221 */ /* 0x000fe40000010000 */
[----:B------:R-:W-:Y:S01]  /*14320*/  FADD.FTZ R149, R132, R117 ;  /* 0x0000007584957221 */ /* 0x000fe20000010000 */
[----:B------:R-:W-:Y:S01]  /*14330*/  LDSM.16.MT88.4 R112, [R0+0x1800] ;  /* 0x001800000070783b */ /* 0x000fe20000004200 */
[----:B------:R-:W-:Y:S07]  /*14340*/  FADD.FTZ R201, R125, R116 ;  /* 0x000000747dc97221 */ /* 0x000fee0000010000 */
[----:B------:R-:W3:Y:S01]  /*14350*/  LDSM.16.MT88.4 R116, [R106+0x1800] ;  /* 0x001800006a74783b */ /* 0x000ee20000004200 */
[C---:B-1----:R-:W-:Y:S07]  /*14360*/  HMMA.16816.F32.BF16 R140, R152.reuse, R136, R4 ;  /* 0x00000088988c723c */ /* 0x042fee0000041804 */
[----:B------:R-:W1:Y:S01]  /*14370*/  LDSM.16.MT88.4 R4, [R2+0x3800] ;  /* 0x003800000204783b */ /* 0x000e620000004200 */
[C---:B------:R-:W-:Y:S07]  /*14380*/  HMMA.16816.F32.BF16 R136, R152.reuse, R138, R12 ;  /* 0x0000008a9888723c */ /* 0x040fee000004180c */
[----:B------:R-:W4:Y:S01]  /*14390*/  LDSM.16.MT88.4 R12, [R3+0x3800] ;  /* 0x00380000030c783b */ /* 0x000f220000004200 */
[C---:B--2---:R-:W-:Y:S07]  /*143a0*/  HMMA.16816.F32.BF16 R132, R152.reuse, R128, R16 ;  /* 0x000000809884723c */ /* 0x044fee0000041810 */
[----:B------:R-:W2:Y:S01]  /*143b0*/  LDSM.16.MT88.4 R16, [R106+0x3800] ;  /* 0x003800006a10783b */ /* 0x000ea20000004200 */
[C---:B------:R-:W-:Y:S07]  /*143c0*/  HMMA.16816.F32.BF16 R128, R152.reuse, R130, R20 ;  /* 0x000000829880723c */ /* 0x040fee0000041814 */
[----:B------:R-:W-:Y:S01]  /*143d0*/  LDSM.16.MT88.4 R20, [R3+0x5800] ;  /* 0x005800000314783b */ /* 0x000fe20000004200 */
[C---:B---3--:R-:W-:Y:S07]  /*143e0*/  HMMA.16816.F32.BF16 R124, R152.reuse, R116, R24 ;  /* 0x00000074987c723c */ /* 0x048fee0000041818 */
[----:B------:R-:W-:Y:S01]  /*143f0*/  LDSM.16.MT88.4 R24, [R106+0x5800] ;  /* 0x005800006a18783b */ /* 0x000fe20000004200 */
[C---:B------:R-:W-:Y:S08]  /*14400*/  HMMA.16816.F32.BF16 R120, R152.reuse, R118, R28 ;  /* 0x000000769878723c */ /* 0x040ff0000004181c */
[C---:B------:R-:W-:Y:S08]  /*14410*/  HMMA.16816.F32.BF16 R116, R152.reuse, R112, R32 ;  /* 0x000000709874723c */ /* 0x040ff00000041820 */
[C---:B------:R-:W-:Y:S08]  /*14420*/  HMMA.16816.F32.BF16 R112, R152.reuse, R114, R36 ;  /* 0x000000729870723c */ /* 0x040ff00000041824 */
[C---:B-1----:R-:W-:Y:S08]  /*14430*/  HMMA.16816.F32.BF16 R40, R152.reuse, R4, R40 ;  /* 0x000000049828723c */ /* 0x042ff00000041828 */
[C---:B------:R-:W-:Y:S01]  /*14440*/  HMMA.16816.F32.BF16 R44, R152.reuse, R6, R44 ;  /* 0x00000006982c723c */ /* 0x040fe2000004182c */
[----:B------:R-:W1:Y:S07]  /*14450*/  LDSM.16.MT88.4 R4, [R0+0x3800] ;  /* 0x003800000004783b */ /* 0x000e6e0000004200 */
[C---:B----4-:R-:W-:Y:S08]  /*14460*/  HMMA.16816.F32.BF16 R48, R152.reuse, R12, R48 ;  /* 0x0000000c9830723c */ /* 0x050ff00000041830 */
[C---:B------:R-:W-:Y:S01]  /*14470*/  HMMA.16816.F32.BF16 R52, R152.reuse, R14, R52 ;  /* 0x0000000e9834723c */ /* 0x040fe20000041834 */
[----:B------:R3:W4:Y:S07]  /*14480*/  LDSM.16.MT88.4 R12, [R2+0x5800] ;  /* 0x00580000020c783b */ /* 0x00072e0000004200 */
[C---:B--2---:R-:W-:Y:S08]  /*14490*/  HMMA.16816.F32.BF16 R56, R152.reuse, R16, R56 ;  /* 0x000000109838723c */ /* 0x044ff00000041838 */
[C---:B------:R-:W-:Y:S01]  /*144a0*/  HMMA.16816.F32.BF16 R60, R152.reuse, R18, R60 ;  /* 0x00000012983c723c */ /* 0x040fe2000004183c */
[----:B------:R2:W5:Y:S03]  /*144b0*/  LDSM.16.MT88.4 R16, [R0+0x5800] ;  /* 0x005800000010783b */ /* 0x0005660000004200 */
[----:B---3--:R-:W-:Y:S04]  /*144c0*/  IADD3 R2, R188, -0x2, RZ ;  /* 0xfffffffebc027810 */ /* 0x008fe80007ffe0ff */
[C---:B-1----:R-:W-:Y:S03]  /*144d0*/  HMMA.16816.F32.BF16 R64, R152.reuse, R4, R64 ;  /* 0x000000049840723c */ /* 0x042fe60000041840 */
[----:B------:R-:W-:Y:S05]  /*144e0*/  ISETP.GE.AND P0, PT, R2, R207, PT ;  /* 0x000000cf0200720c */ /* 0x000fea0003f06270 */
[C---:B------:R-:W-:Y:S04]  /*144f0*/  HMMA.16816.F32.BF16 R68, R152.reuse, R6, R68 ;  /* 0x000000069844723c */ /* 0x040fe80000041844 */
[----:B--2---:R-:W-:Y:S04]  /*14500*/  FADD.FTZ R0, R161, R149 ;  /* 0x00000095a1007221 */ /* 0x004fe80000010000 */
        /* <DEDUP_REMOVED lines=12> */
[C---:B-----5:R-:W-:Y:S04]  /*145d0*/  HMMA.16816.F32.BF16 R96, R152.reuse, R16, R96 ;  /* 0x000000109860723c */ /* 0x060fe80000041860 */
[----:B------:R-:W-:Y:S04]  /*145e0*/  FADD.FTZ R0, R151, R0 ;  /* 0x0000000097007221 */ /* 0x000fe80000010000 */
[----:B------:R-:W-:Y:S04]  /*145f0*/  HMMA.16816.F32.BF16 R100, R152, R18, R100 ;  /* 0x000000129864723c */ /* 0x000fe80000041864 */
[----:B------:R-:W-:Y:S04]  /*14600*/  FADD.FTZ R197, R150, R0 ;  /* 0x0000000096c57221 */ /* 0x000fe80000010000 */
[----:B------:R-:W-:-:S11]  /*14610*/  @!P0 BRA `(.L_x_1828) ;  /* 0x000004f000008947 */ /* 0x000fd60003800000 */
[C---:B------:R-:W-:Y:S01]  /*14620*/  SHF.L.U64.HI R20, R205.reuse, 0x1, R211 ;  /* 0x00000001cd147819 */ /* 0x040fe200000102d3 */
[----:B------:R-:W-:Y:S01]  /*14630*/  IMAD.MOV.U32 R226, RZ, RZ, c[0x0][0x2b8] ;  /* 0x0000ae00ffe27624 */ /* 0x000fe200078e00ff */
[----:B------:R-:W-:Y:S01]  /*14640*/  SHF.L.U64.HI R18, R204, 0x1, R212 ;  /* 0x00000001cc127819 */ /* 0x000fe200000102d4 */
[----:B------:R-:W-:Y:S01]  /*14650*/  IMAD R2, R188, 0x40, R234 ;  /* 0x00000040bc027824 */ /* 0x000fe200078e02ea */
[----:B------:R-:W-:Y:S01]  /*14660*/  SHF.L.U32 R17, R204, 0x1, RZ ;  /* 0x00000001cc117819 */ /* 0x000fe200000006ff */
[----:B------:R-:W-:Y:S01]  /*14670*/  IMAD.MOV.U32 R189, RZ, RZ, RZ ;  /* 0x000000ffffbd7224 */ /* 0x000fe200078e00ff */
[----:B------:R-:W-:Y:S01]  /*14680*/  ISETP.NE.AND P1, PT, R226, 0x1, PT ;  /* 0x00000001e200780c */ /* 0x000fe20003f25270 */
[----:B------:R-:W-:Y:S01]  /*14690*/  IMAD.SHL.U32 R19, R205, 0x2, RZ ;  /* 0x00000002cd137824 */ /* 0x000fe200078e00ff */
[----:B------:R-:W-:Y:S01]  /*146a0*/  IADD3 R2, R2, -0x80, R216 ;  /* 0xffffff8002027810 */ /* 0x000fe20007ffe0d8 */
[C---:B------:R-:W-:Y:S01]  /*146b0*/  IMAD.SHL.U32 R13, R202.reuse, 0x2, RZ ;  /* 0x00000002ca0d7824 */ /* 0x040fe200078e00ff */
[----:B------:R-:W-:Y:S03]  /*146c0*/  SHF.L.U64.HI R16, R202, 0x1, R203 ;  /* 0x00000001ca107819 */ /* 0x000fe600000102cb */
[--C-:B------:R-:W-:Y:S06]  /*146d0*/  IMAD.MOV.U32 R0, RZ, RZ, R2.reuse ;  /* 0x000000ffff007224 */ /* 0x100fec00078e0002 */
[----:B------:R-:W-:Y:S05]  /*146e0*/  @P1 IMAD.HI.U32 R3, R2, c[0x0][0x2bc], RZ ;  /* 0x0000af0002031a27 */ /* 0x000fea00078e00ff */
[----:B------:R-:W-:Y:S04]  /*146f0*/  @P1 SHF.R.U32.HI R0, RZ, c[0x0][0x2c0], R3 ;  /* 0x0000b000ff001a19 */ /* 0x000fe80000011603 */
[C---:B------:R-:W-:Y:S04]  /*14700*/  @!P6 IADD3 R3, P0, R0.reuse, R220, RZ ;  /* 0x000000dc0003e210 */ /* 0x040fe80007f1e0ff */
[C---:B------:R-:W-:Y:S02]  /*14710*/  @!P6 LEA.HI.X.SX32 R5, R0.reuse, R232, 0x1, P0 ;  /* 0x000000e80005e211 */ /* 0x040fe400000f0eff */
[C---:B------:R-:W-:Y:S02]  /*14720*/  @!P6 LEA R4, P0, R3.reuse, c[0x0][0x2a0], 0x2 ;  /* 0x0000a8000304ea11 */ /* 0x040fe400078010ff */
[----:B------:R-:W-:Y:S02]  /*14730*/  IADD3 R0, -R0, RZ, RZ ;  /* 0x000000ff00007210 */ /* 0x000fe40007ffe1ff */
[----:B------:R-:W-:Y:S03]  /*14740*/  @!P6 LEA.HI.X R5, R3, c[0x0][0x2a4], R5, 0x2, P0 ;  /* 0x0000a9000305ea11 */ /* 0x000fe600000f1405 */
[----:B------:R-:W-:Y:S02]  /*14750*/  IMAD R194, R0, c[0x0][0x2b8], R2 ;  /* 0x0000ae0000c27a24 */ /* 0x000fe400078e0202 */
[----:B------:R-:W2:Y:S02]  /*14760*/  @!P6 LDG.E R189, [R4.64] ;  /* 0x0000000804bde981 */ /* 0x000ea4000c1e1900 */
[----:B------:R-:W-:Y:S01]  /*14770*/  IMAD.WIDE.U32 R2, R194, c[0x0][0x1e0], RZ ;  /* 0x00007800c2027a25 */ /* 0x000fe200078e00ff */
[----:B------:R-:W-:Y:S05]  /*14780*/  SHF.R.S32.HI R0, RZ, 0x1f, R194 ;  /* 0x0000001fff007819 */ /* 0x000fea00000114c2 */
        /* <DEDUP_REMOVED lines=13> */
.L_x_1915:
[----:B------:R-:W-:-:S05]  /*14860*/  BRA.DIV ~URZ, `(.L_x_1830) ;  /* 0x000066a27f007947 */ /* 0x000fca000b800000 */
[----:B------:R-:W3:Y:S01]  /*14870*/  SHFL.IDX PT, R2, R12, RZ, 0x181f ;  /* 0x00181fff0c027589 */ /* 0x000ee200000e0000 */
[----:B------:R-:W-:Y:S01]  /*14880*/  LOP3.LUT P3, RZ, R196, 0x2, RZ, 0xc0, !PT ;  /* 0x00000002c4ff7812 */ /* 0x000fe2000786c0ff */
[----:B------:R-:W-:Y:S01]  /*14890*/  IMAD R0, R190, 0x6000, R11 ;  /* 0x00006000be007824 */ /* 0x000fe200078e020b */
[C---:B------:R-:W-:Y:S02]  /*148a0*/  LOP3.LUT P2, RZ, R196.reuse, 0x1, RZ, 0xc0, !PT ;  /* 0x00000001c4ff7812 */ /* 0x040fe4000784c0ff */
[----:B------:R-:W-:Y:S02]  /*148b0*/  LOP3.LUT P1, RZ, R196, 0x4, RZ, 0xc0, !PT ;  /* 0x00000004c4ff7812 */ /* 0x000fe4000782c0ff */
[----:B------:R-:W-:Y:S02]  /*148c0*/  SEL R15, RZ, 0x10, P2 ;  /* 0x00000010ff0f7807 */ /* 0x000fe40001000000 */
[----:B------:R-:W-:Y:S02]  /*148d0*/  SEL R14, RZ, 0x10, P1 ;  /* 0x00000010ff0e7807 */ /* 0x000fe40000800000 */
[----:B---3--:R-:W-:Y:S05]  /*148e0*/  IADD3 R6, P0, R2, R13, RZ ;  /* 0x0000000d02067210 */ /* 0x008fea0007f1e0ff */
[----:B--2---:R-:W-:Y:S05]  /*148f0*/  IMAD.X R7, R4, 0x1, R16, P0 ;  /* 0x0000000104077824 */ /* 0x004fea00000e0610 */
[----:B------:R-:W-:Y:S01]  /*14900*/  @!PT LDS RZ, [RZ] ;  /* 0x00000000fffff984 */ /* 0x000fe20000000800 */
[----:B------:R-:W-:Y:S01]  /*14910*/  @!PT LDS RZ, [RZ] ;  /* 0x00000000fffff984 */ /* 0x000fe20000000800 */
[----:B------:R2:W-:Y:S02]  /*14920*/  LDGSTS.E.BYPASS.LTC128B.128 [R0], [R6.64], !P3 ;  /* 0x0000000006007fae */ /* 0x0005e4000d901d48 */
[----:B--2---:R-:W-:Y:S05]  /*14930*/  IADD3 R6, P0, R2, R17, RZ ;  /* 0x0000001102067210 */ /* 0x004fea0007f1e0ff */
[----:B------:R-:W-:Y:S01]  /*14940*/  IMAD.X R7, R4, 0x1, R18, P0 ;  /* 0x0000000104077824 */ /* 0x000fe200000e0612 */
[----:B------:R-:W-:Y:S04]  /*14950*/  IADD3 R2, P0, R2, R19, RZ ;  /* 0x0000001302027210 */ /* 0x000fe80007f1e0ff */
[----:B------:R2:W-:Y:S01]  /*14960*/  LDGSTS.E.BYPASS.LTC128B.128 [R0+0x2000], [R6.64], !P2 ;  /* 0x0200000006007fae */ /* 0x0005e2000d101d48 */
[----:B------:R-:W-:Y:S03]  /*14970*/  IMAD.X R3, R4, 0x1, R20, P0 ;  /* 0x0000000104037824 */ /* 0x000fe600000e0614 */
[----:B------:R3:W4:Y:S04]  /*14980*/  SHFL.IDX PT, R4, R5, 0x1, 0x181f ;  /* 0x00381f0005047f89 */ /* 0x00072800000e0000 */
[----:B------:R5:W-:Y:S01]  /*14990*/  LDGSTS.E.BYPASS.LTC128B.128 [R0+0x4000], [R2.64], !P1 ;  /* 0x0400000002007fae */ /* 0x000be2000c901d48 */
[----:B-1-3--:R-:W-:Y:S03]  /*149a0*/  SEL R5, RZ, 0x10, P3 ;  /* 0x00000010ff057807 */ /* 0x00afe60001800000 */
[----:B-----5:R2:W1:Y:S04]  /*149b0*/  SHFL.IDX PT, R2, R12, 0x1, 0x181f ;  /* 0x00381f000c027f89 */ /* 0x02046800000e0000 */
.L_x_1916:
[C---:B----4-:R-:W-:Y:S02]  /*149c0*/  IADD3 R3, -R5.reuse, 0x10, RZ ;  /* 0x0000001005037810 */ /* 0x050fe40007ffe1ff */
[----:B------:R-:W-:Y:S02]  /*149d0*/  ISETP.NE.U32.AND P2, PT, R5, RZ, PT ;  /* 0x000000ff0500720c */ /* 0x000fe40003f45070 */
[----:B------:R-:W-:Y:S04]  /*149e0*/  LOP3.LUT R3, R3, 0xf, RZ, 0xc0, !PT ;  /* 0x0000000f03037812 */ /* 0x000fe800078ec0ff */
[----:B-12---:R-:W-:Y:S02]  /*149f0*/  IADD3 R12, P1, P0, R3, R2, R13 ;  /* 0x00000002030c7210 */ /* 0x006fe4000783e00d */
[----:B------:R-:W-:Y:S02]  /*14a00*/  IADD3 R3, -R15, 0x10, RZ ;  /* 0x000000100f037810 */ /* 0x000fe40007ffe1ff */
[----:B------:R-:W-:Y:S02]  /*14a10*/  IADD3.X R13, RZ, R4, R16, P1, P0 ;  /* 0x00000004ff0d7210 */ /* 0x000fe40000fe0410 */
[----:B------:R-:W-:Y:S03]  /*14a20*/  LOP3.LUT R3, R3, 0xf, RZ, 0xc0, !PT ;  /* 0x0000000f03037812 */ /* 0x000fe600078ec0ff */
[----:B------:R-:W-:Y:S01]  /*14a30*/  @!PT LDS RZ, [RZ] ;  /* 0x00000000fffff984 */ /* 0x000fe20000000800 */
[----:B------:R-:W-:Y:S01]  /*14a40*/  @!PT LDS RZ, [RZ] ;  /* 0x00000000fffff984 */ /* 0x000fe20000000800 */
[----:B------:R-:W-:Y:S01]  /*14a50*/  @!PT LDS RZ, [RZ] ;  /* 0x00000000fffff984 */ /* 0x000fe20000000800 */
[----:B------:R1:W-:Y:S01]  /*14a60*/  LDGSTS.E.BYPASS.LTC128B.128.ZFILL [R0+0x1000], [R12.64], P2 ;  /* 0x010000000c007fae */ /* 0x0003e20009141d48 */
[----:B------:R-:W-:Y:S02]  /*14a70*/  IADD3 R6, P1, P0, R3, R2, R17 ;  /* 0x0000000203067210 */ /* 0x000fe4000783e011 */
[C---:B------:R-:W-:Y:S02]  /*14a80*/  IADD3 R3, -R14.reuse, 0x10, RZ ;  /* 0x000000100e037810 */ /* 0x040fe40007ffe1ff */
[----:B------:R-:W-:Y:S02]  /*14a90*/  IADD3.X R7, RZ, R4, R18, P1, P0 ;  /* 0x00000004ff077210 */ /* 0x000fe40000fe0412 */
[----:B------:R-:W-:Y:S04]  /*14aa0*/  LOP3.LUT R3, R3, 0xf, RZ, 0xc0, !PT ;  /* 0x0000000f03037812 */ /* 0x000fe800078ec0ff */
[----:B------:R-:W-:Y:S04]  /*14ab0*/  IADD3 R2, P1, P0, R3, R2, R19 ;  /* 0x0000000203027210 */ /* 0x000fe8000783e013 */
[----:B------:R-:W-:Y:S02]  /*14ac0*/  IADD3.X R3, RZ, R4, R20, P1, P0 ;  /* 0x00000004ff037210 */ /* 0x000fe40000fe0414 */
[----:B------:R-:W-:Y:S02]  /*14ad0*/  ISETP.NE.U32.AND P1, PT, R15, RZ, PT ;  /* 0x000000ff0f00720c */ /* 0x000fe40003f25070 */
[----:B------:R-:W-:Y:S11]  /*14ae0*/  ISETP.NE.U32.AND P0, PT, R14, RZ, PT ;  /* 0x000000ff0e00720c */ /* 0x000ff60003f05070 */
[----:B------:R1:W-:Y:S04]  /*14af0*/  LDGSTS.E.BYPASS.LTC128B.128.ZFILL [R0+0x3000], [R6.64], P1 ;  /* 0x0300000006007fae */ /* 0x0003e80008941d48 */
[----:B------:R1:W-:Y:S02]  /*14b00*/  LDGSTS.E.BYPASS.LTC128B.128.ZFILL [R0+0x5000], [R2.64], P0 ;  /* 0x0500000002007fae */ /* 0x0003e40008141d48 */
.L_x_1828:
[----:B------:R-:W-:Y:S05]  /*14b10*/  BSYNC B0 ;  /* 0x0000000000007941 */ /* 0x000fea0003800000 */
.L_x_1827:
        /* <DEDUP_REMOVED lines=10> */
.L_x_1821:
[----:B------:R-:W-:Y:S05]  /*14bc0*/  BRA.DIV ~URZ, `(.L_x_1832) ;  /* 0x000065927f007947 */ /* 0x000fea000b800000 */
[----:B------:R2:W3:Y:S02]  /*14bd0*/  SHFL.BFLY PT, R0, R201, 0x2, 0x1f ;  /* 0x0c401f00c9007f89 */ /* 0x0004e400000e0000 */
.L_x_1917:
[----:B---3--:R-:W-:Y:S01]  /*14be0*/  FADD.FTZ R0, R0, R201 ;  /* 0x000000c900007221 */ /* 0x008fe20000010000 */
[----:B------:R-:W-:Y:S05]  /*14bf0*/  BRA.DIV ~URZ, `(.L_x_1833) ;  /* 0x000065c27f007947 */ /* 0x000fea000b800000 */
[----:B-1----:R-:W1:Y:S04]  /*14c00*/  SHFL.BFLY PT, R2, R197, 0x2, 0x1f ;  /* 0x0c401f00c5027f89 */ /* 0x002e6800000e0000 */
[----:B------:R-:W3:Y:S01]  /*14c10*/  SHFL.BFLY PT, R5, R0, 0x1, 0x1f ;  /* 0x0c201f0000057f89 */ /* 0x000ee200000e0000 */
[----:B-1----:R-:W-:-:S02]  /*14c20*/  FADD.FTZ R4, R2, R197 ;  /* 0x000000c502047221 */ /* 0x002fc40000010000 */
[----:B---3--:R-:W-:-:S03]  /*14c30*/  FADD.FTZ R0, R0, R5 ;  /* 0x0000000500007221 */ /* 0x008fc60000010000 */
[----:B------:R1:W3:Y:S04]  /*14c40*/  SHFL.BFLY PT, R3, R4, 0x1, 0x1f ;  /* 0x0c201f0004037f89 */ /* 0x0002e800000e0000 */
.L_x_1918:
[----:B------:R-:W-:Y:S01]  /*14c50*/  FSETP.NE.FTZ.AND P1, PT, R0, RZ, PT ;  /* 0x000000ff0000720b */ /* 0x000fe20003f35000 */
[----:B---3--:R-:W-:Y:S01]  /*14c60*/  FADD.FTZ R3, R3, R4 ;  /* 0x0000000403037221 */ /* 0x008fe20000010000 */
[----:B------:R-:W-:Y:S02]  /*14c70*/  MOV R2, RZ ;  /* 0x000000ff00027202 */ /* 0x000fe40000000f00 */
[----:B------:R-:W-:Y:S02]  /*14c80*/  MOV R22, 0xff800000 ;  /* 0xff80000000167802 */ /* 0x000fe40000000f00 */
[----:B------:R-:W-:Y:S02]  /*14c90*/  FSETP.NE.FTZ.AND P0, PT, R3, RZ, PT ;  /* 0x000000ff0300720b */ /* 0x000fe40003f15000 */
[----:B-1----:R-:W-:Y:S02]  /*14ca0*/  MOV R4, 0x1 ;  /* 0x0000000100047802 */ /* 0x002fe40000000f00 */
[----:B------:R-:W-:-:S03]  /*14cb0*/  MOV R17, 0xff800000 ;  /* 0xff80000000117802 */ /* 0x000fc60000000f00 */
[----:B------:R-:W1:Y:S08]  /*14cc0*/  @P1 MUFU.LG2 R5, R0 ;  /* 0x0000000000051308 */ /* 0x000e700000000c00 */
[----:B------:R3:W4:Y:S01]  /*14cd0*/  @P1 MUFU.RCP R2, R0 ;  /* 0x0000000000021308 */ /* 0x0007220000001000 */
[----:B-1----:R-:W-:Y:S01]  /*14ce0*/  @P1 FMUL.FTZ R5, R5, 0.69314718246459960938 ;  /* 0x3f31721805051820 */ /* 0x002fe20000410000 */
[----:B---3--:R-:W-:Y:S01]  /*14cf0*/  @P1 MOV R0, 0x3f317218 ;  /* 0x3f31721800001802 */ /* 0x008fe20000000f00 */
[----:B----4-:R-:W-:-:S02]  /*14d00*/  FMUL.FTZ R38, R2, R124 ;  /* 0x0000007c02267220 */ /* 0x010fc40000410000 */
[----:B------:R-:W-:Y:S02]  /*14d10*/  FMUL.FTZ R39, R2, R125 ;  /* 0x0000007d02277220 */ /* 0x000fe40000410000 */
[----:B------:R-:W-:Y:S02]  /*14d20*/  @P1 FMUL.FTZ R0, R0, c[0x0][0x2d0] ;  /* 0x0000b40000001a20 */ /* 0x000fe40000410000 */
[----:B------:R-:W-:Y:S02]  /*14d30*/  FMUL.FTZ R124, R2, R72 ;  /* 0x00000048027c7220 */ /* 0x000fe40000410000 */
[----:B------:R-:W-:Y:S01]  /*14d40*/  @P1 FFMA.FTZ R22, R0, R9, R5 ;  /* 0x0000000900161223 */ /* 0x000fe20000010005 */
[----:B------:R-:W-:Y:S01]  /*14d50*/  MOV R0, RZ ;  /* 0x000000ff00007202 */ /* 0x000fe20000000f00 */
[C---:B------:R-:W-:Y:S02]  /*14d60*/  FMUL.FTZ R125, R2.reuse, R73 ;  /* 0x00000049027d7220 */ /* 0x040fe40000410000 */
[----:B------:R-:W-:-:S02]  /*14d70*/  FMUL.FTZ R72, R2, R76 ;  /* 0x0000004c02487220 */ /* 0x000fc40000410000 */
[C---:B------:R-:W-:Y:S01]  /*14d80*/  FMUL.FTZ R73, R2.reuse, R77 ;  /* 0x0000004d02497220 */ /* 0x040fe20000410000 */
[----:B------:R-:W1:Y:S01]  /*14d90*/  @P0 MUFU.RCP R0, R3 ;  /* 0x0000000300000308 */ /* 0x000e620000001000 */
        /* <DEDUP_REMOVED lines=43> */
[C---:B-1----:R-:W-:Y:S02]  /*15050*/  FMUL.FTZ R100, R0.reuse, R114 ;  /* 0x0000007200647220 */ /* 0x042fe40000410000 */
[C---:B------:R-:W-:Y:S02]  /*15060*/  FMUL.FTZ R101, R0.reuse, R115 ;  /* 0x0000007300657220 */ /* 0x040fe40000410000 */
[C---:B------:R-:W-:Y:S02]  /*15070*/  FMUL.FTZ R136, R0.reuse, R42 ;  /* 0x0000002a00887220 */ /* 0x040fe40000410000 */
[C---:B------:R-:W-:Y:S02]  /*15080*/  FMUL.FTZ R137, R0.reuse, R43 ;  /* 0x0000002b00897220 */ /* 0x040fe40000410000 */
[----:B------:R-:W-:-:S02]  /*15090*/  FMUL.FTZ R114, R0, R46 ;  /* 0x0000002e00727220 */ /* 0x000fc40000410000 */
[C---:B------:R-:W-:Y:S02]  /*150a0*/  FMUL.FTZ R115, R0.reuse, R47 ;  /* 0x0000002f00737220 */ /* 0x040fe40000410000 */
[C---:B------:R-:W-:Y:S02]  /*150b0*/  FMUL.FTZ R88, R0.reuse, R138 ;  /* 0x0000008a00587220 */ /* 0x040fe40000410000 */
[----:B------:R-:W-:Y:S01]  /*150c0*/  FMUL.FTZ R89, R0, R139 ;  /* 0x0000008b00597220 */ /* 0x000fe20000410000 */
[----:B---3--:R-:W-:Y:S01]  /*150d0*/  @P0 MOV R3, 0x3f317218 ;  /* 0x3f31721800030802 */ /* 0x008fe20000000f00 */
        /* <DEDUP_REMOVED lines=44> */
.L_x_1752:
        /* <DEDUP_REMOVED lines=16> */
.L_x_1835:
[----:B------:R-:W-:Y:S05]  /*154a0*/  BSYNC B0 ;  /* 0x0000000000007941 */ /* 0x000fea0003800000 */
.L_x_1834:
[----:B------:R-:W-:Y:S01]  /*154b0*/  PRMT R0, R0, 0x9910, RZ ;  /* 0x0000991000007816 */ /* 0x000fe200000000ff */
[----:B------:R-:W-:Y:S01]  /*154c0*/  BSSY B1, `(.L_x_1836) ;  /* 0x000038c000017945 */ /* 0x000fe20003800000 */
[----:B------:R-:W-:Y:S02]  /*154d0*/  IMAD.MOV.U32 R35, RZ, RZ, R236 ;  /* 0x000000ffff237224 */ /* 0x000fe400078e00ec */
[----:B------:R-:W-:-:S13]  /*154e0*/  ISETP.NE.AND P0, PT, R0, RZ, PT ;  /* 0x000000ff0000720c */ /* 0x000fda0003f05270 */
[----:B------:R-:W-:Y:S05]  /*154f0*/  @!P0 BRA `(.L_x_1837) ;  /* 0x00002cd000008947 */ /* 0x000fea0003800000 */
[----:B------:R-:W-:Y:S01]  /*15500*/  SHF.R.S32.HI R2, RZ, 0x1f, R187 ;  /* 0x0000001fff027819 */ /* 0x000fe200000114bb */
[----:B------:R-:W-:Y:S01]  /*15510*/  WARPSYNC 0xffffffff ;  /* 0xffffffff00007948 */ /* 0x000fe20003800000 */
[----:B------:R-:W-:Y:S01]  /*15520*/  BAR.SYNC.DEFER_BLOCKING 0x1, 0x100 ;  /* 0x0044000000007b1d */ /* 0x000fe20000010000 */
[----:B------:R-:W-:Y:S01]  /*15530*/  LOP3.LUT R0, R147, R208, RZ, 0xfc, !PT ;  /* 0x000000d093007212 */ /* 0x000fe200078efcff */
[----:B------:R-:W-:Y:S01]  /*15540*/  IMAD.MOV.U32 R6, RZ, RZ, 0x20 ;  /* 0x00000020ff067424 */ /* 0x000fe200078e00ff */
[----:B------:R-:W-:Y:S01]  /*15550*/  LEA.HI R2, R2, R187, RZ, 0x5 ;  /* 0x000000bb02027211 */ /* 0x000fe200078f28ff */
[----:B------:R-:W-:Y:S01]  /*15560*/  IMAD.MOV.U32 R9, RZ, RZ, 0x40 ;  /* 0x00000040ff097424 */ /* 0x000fe200078e00ff */
[----:B------:R-:W-:Y:S01]  /*15570*/  F2FP.BF16.PACK_AB R5, R89, R88 ;  /* 0x000000585905723e */ /* 0x000fe200000010ff */
[----:B------:R-:W-:Y:S01]  /*15580*/  IMAD.MOV.U32 R16, RZ, RZ, c[0x0][0x388] ;  /* 0x0000e200ff107624 */ /* 0x000fe200078e00ff */
[----:B------:R-:W-:Y:S02]  /*15590*/  SHF.R.S32.HI R2, RZ, 0x5, R2 ;  /* 0x00000005ff027819 */ /* 0x000fe40000011402 */
[----:B------:R-:W-:-:S02]  /*155a0*/  F2FP.BF16.PACK_AB R7, R39, R38 ;  /* 0x000000262707723e */ /* 0x000fc400000010ff */
[----:B------:R-:W-:Y:S01]  /*155b0*/  F2FP.BF16.PACK_AB R8, R117, R116 ;  /* 0x000000747508723e */ /* 0x000fe200000010ff */
[----:B------:R-:W-:Y:S01]  /*155c0*/  IMAD.SHL.U32 R2, R2, 0x400, RZ ;  /* 0x0000040002027824 */ /* 0x000fe200078e00ff */
[----:B------:R-:W-:-:S03]  /*155d0*/  F2FP.BF16.PACK_AB R12, R77, R76 ;  /* 0x0000004c4d0c723e */ /* 0x000fc600000010ff */
[----:B------:R-:W-:Y:S01]  /*155e0*/  IMAD R3, R235, 0x2, R2 ;  /* 0x00000002eb037824 */ /* 0x000fe200078e0202 */
[----:B------:R-:W-:-:S03]  /*155f0*/  LOP3.LUT R2, R240, 0x1, RZ, 0xc0, !PT ;  /* 0x00000001f0027812 */ /* 0x000fc600078ec0ff */
[----:B------:R-:W-:Y:S01]  /*15600*/  IMAD.IADD R0, R3, 0x1, R0 ;  /* 0x0000000103007824 */ /* 0x000fe200078e0200 */
[----:B------:R-:W-:Y:S02]  /*15610*/  ISETP.NE.U32.AND P0, PT, R2, 0x1, PT ;  /* 0x000000010200780c */ /* 0x000fe40003f05070 */
[----:B------:R-:W-:Y:S01]  /*15620*/  F2FP.BF16.PACK_AB R3, R27, R26 ;  /* 0x0000001a1b03723e */ /* 0x000fe200000010ff */
[----:B------:R-:W-:Y:S01]  /*15630*/  IMAD.SHL.U32 R0, R0, 0x2, RZ ;  /* 0x0000000200007824 */ /* 0x000fe200078e00ff */
[----:B------:R-:W-:Y:S02]  /*15640*/  R2P PR, R240, 0x6 ;  /* 0x00000006f0007804 */ /* 0x000fe40000000000 */
[----:B------:R-:W-:Y:S02]  /*15650*/  ISETP.NE.U32.AND P3, PT, RZ, c[0x0][0x500], PT ;  /* 0x00014000ff007a0c */ /* 0x000fe40003f65070 */
[C---:B------:R-:W-:Y:S01]  /*15660*/  IADD3 R4, R0.reuse, 0x80, RZ ;  /* 0x0000008000047810 */ /* 0x040fe20007ffe0ff */
[----:B------:R1:W-:Y:S01]  /*15670*/  STS [R0+0x80], R3 ;  /* 0x0000800300007388 */ /* 0x0003e20000000800 */
[----:B------:R-:W-:-:S02]  /*15680*/  IADD3 R2, R0, 0x70, RZ ;  /* 0x0000007000027810 */ /* 0x000fc40007ffe0ff */
[----:B------:R-:W-:Y:S02]  /*15690*/  SEL R6, R6, 0xffffffe0, !P1 ;  /* 0xffffffe006067807 */ /* 0x000fe40004800000 */
[----:B------:R-:W-:Y:S02]  /*156a0*/  @P0 IADD3 R2, R4, 0x10, RZ ;  /* 0x0000001004020810 */ /* 0x000fe40007ffe0ff */
[----:B------:R-:W-:Y:S02]  /*156b0*/  F2FP.BF16.PACK_AB R4, R97, R96 ;  /* 0x000000606104723e */ /* 0x000fe400000010ff */
[----:B------:R-:W-:Y:S02]  /*156c0*/  SEL R9, R9, 0xffffffc0, !P2 ;  /* 0xffffffc009097807 */ /* 0x000fe40005000000 */
[----:B------:R-:W-:Y:S01]  /*156d0*/  ISETP.NE.U32.AND P0, PT, RZ, c[0x0][0x508], PT ;  /* 0x00014200ff007a0c */ /* 0x000fe20003f05070 */
[----:B------:R3:W-:Y:S01]  /*156e0*/  STS [R0+0x480], R4 ;  /* 0x0004800400007388 */ /* 0x0007e20000000800 */
[----:B------:R-:W-:Y:S01]  /*156f0*/  ISETP.NE.AND.EX P3, PT, RZ, c[0x0][0x504], PT, P3 ;  /* 0x00014100ff007a0c */ /* 0x000fe20003f65330 */
[----:B------:R-:W-:Y:S01]  /*15700*/  IMAD.IADD R13, R9, 0x1, R2 ;  /* 0x00000001090d7824 */ /* 0x000fe200078e0202 */
[----:B------:R-:W-:Y:S01]  /*15710*/  ISETP.NE.AND.EX P2, PT, RZ, c[0x0][0x50c], PT, P0 ;  /* 0x00014300ff007a0c */ /* 0x000fe20003f45300 */
[----:B------:R4:W-:Y:S01]  /*15720*/  STS [R2+0x400], R5 ;  /* 0x0004000502007388 */ /* 0x0009e20000000800 */
[----:B-1----:R-:W-:-:S05]  /*15730*/  F2FP.BF16.PACK_AB R3, R29, R28 ;  /* 0x0000001c1d03723e */ /* 0x002fca00000010ff */
[----:B------:R1:W-:Y:S01]  /*15740*/  STS [R2], R3 ;  /* 0x0000000302007388 */ /* 0x0003e20000000800 */
[----:B---3--:R-:W-:Y:S02]  /*15750*/  F2FP.BF16.PACK_AB R4, R31, R30 ;  /* 0x0000001e1f04723e */ /* 0x008fe400000010ff */
[----:B----4-:R-:W-:Y:S01]  /*15760*/  F2FP.BF16.PACK_AB R5, R37, R36 ;  /* 0x000000242505723e */ /* 0x010fe200000010ff */
[----:B-1----:R-:W-:-:S05]  /*15770*/  IMAD.IADD R3, R0, 0x1, R6 ;  /* 0x0000000100037824 */ /* 0x002fca00078e0206 */
[----:B------:R1:W-:Y:S02]  /*15780*/  STS [R3+0x80], R4 ;  /* 0x0000800403007388 */ /* 0x0003e40000000800 */
[----:B-1----:R-:W-:Y:S01]  /*15790*/  IMAD.IADD R4, R6, 0x1, R2 ;  /* 0x0000000106047824 */ /* 0x002fe200078e0202 */
[----:B------:R-:W-:-:S05]  /*157a0*/  F2FP.BF16.PACK_AB R6, R135, R134 ;  /* 0x000000868706723e */ /* 0x000fca00000010ff */
[----:B------:R1:W-:Y:S04]  /*157b0*/  STS [R3+0x480], R6 ;  /* 0x0004800603007388 */ /* 0x0003e80000000800 */
[----:B------:R3:W-:Y:S01]  /*157c0*/  STS [R4], R5 ;  /* 0x0000000504007388 */ /* 0x0007e20000000800 */
[----:B-1----:R-:W-:Y:S01]  /*157d0*/  IMAD.IADD R6, R0, 0x1, R9 ;  /* 0x0000000100067824 */ /* 0x002fe200078e0209 */
[----:B---3--:R-:W-:-:S05]  /*157e0*/  F2FP.BF16.PACK_AB R5, R131, R130 ;  /* 0x000000828305723e */ /* 0x008fca00000010ff */
[----:B------:R1:W-:Y:S04]  /*157f0*/  STS [R4+0x400], R5 ;  /* 0x0004000504007388 */ /* 0x0003e80000000800 */
[----:B------:R3:W-:Y:S01]  /*15800*/  STS [R6+0x80], R7 ;  /* 0x0000800706007388 */ /* 0x0007e20000000800 */
[----:B-1----:R-:W-:Y:S02]  /*15810*/  F2FP.BF16.PACK_AB R5, R93, R92 ;  /* 0x0000005c5d05723e */ /* 0x002fe400000010ff */
[----:B---3--:R-:W-:-:S03]  /*15820*/  F2FP.BF16.PACK_AB R7, R121, R120 ;  /* 0x000000787907723e */ /* 0x008fc600000010ff */
[----:B------:R1:W-:Y:S04]  /*15830*/  STS [R6+0x480], R5 ;  /* 0x0004800506007388 */ /* 0x0003e80000000800 */
[----:B------:R3:W-:Y:S01]  /*15840*/  STS [R13], R7 ;  /* 0x000000070d007388 */ /* 0x0007e20000000800 */
[----:B-1----:R-:W-:Y:S02]  /*15850*/  F2FP.BF16.PACK_AB R5, R123, R122 ;  /* 0x0000007a7b05723e */ /* 0x002fe400000010ff */
[----:B---3--:R-:W-:-:S03]  /*15860*/  F2FP.BF16.PACK_AB R7, R119, R118 ;  /* 0x000000767707723e */ /* 0x008fc600000010ff */
[----:B------:R1:W-:Y:S02]  /*15870*/  STS [R13+0x400], R5 ;  /* 0x000400050d007388 */ /* 0x0003e40000000800 */
[----:B-1----:R-:W-:-:S05]  /*15880*/  IMAD.IADD R5, R9, 0x1, R3 ;  /* 0x0000000109057824 */ /* 0x002fca00078e0203 */
[----:B------:R1:W-:Y:S04]  /*15890*/  STS [R5+0x80], R8 ;  /* 0x0000800805007388 */ /* 0x0003e80000000800 */
[----:B------:R3:W-:Y:S01]  /*158a0*/  STS [R5+0x480], R7 ;  /* 0x0004800705007388 */ /* 0x0007e20000000800 */
[----:B-1----:R-:W-:Y:S01]  /*158b0*/  F2FP.BF16.PACK_AB R8, R101, R100 ;  /* 0x000000646508723e */ /* 0x002fe200000010ff */
[----:B---3--:R-:W-:Y:S01]  /*158c0*/  IMAD.IADD R7, R4, 0x1, R9 ;  /* 0x0000000104077824 */ /* 0x008fe200078e0209 */
[----:B------:R-:W-:-:S04]  /*158d0*/  F2FP.BF16.PACK_AB R9, R113, R112 ;  /* 0x000000707109723e */ /* 0x000fc800000010ff */
[----:B------:R1:W-:Y:S04]  /*158e0*/  STS [R7+0x400], R8 ;  /* 0x0004000807007388 */ /* 0x0003e80000000800 */
[----:B------:R3:W-:Y:S01]  /*158f0*/  STS [R7], R9 ;  /* 0x0000000907007388 */ /* 0x0007e20000000800 */
[----:B-1----:R-:W-:Y:S02]  /*15900*/  F2FP.BF16.PACK_AB R8, R137, R136 ;  /* 0x000000888908723e */ /* 0x002fe400000010ff */
[----:B---3--:R-:W-:-:S03]  /*15910*/  F2FP.BF16.PACK_AB R9, R41, R40 ;  /* 0x000000282909723e */ /* 0x008fc600000010ff */
[----:B------:R1:W-:Y:S04]  /*15920*/  STS [R0+0x4480], R8 ;  /* 0x0044800800007388 */ /* 0x0003e80000000800 */
[----:B------:R3:W-:Y:S01]  /*15930*/  STS [R0+0x4080], R9 ;  /* 0x0040800900007388 */ /* 0x0007e20000000800 */
        /* <DEDUP_REMOVED lines=35> */
[----:B------:R3:W-:Y:S04]  /*15b70*/  STS [R2+0x8400], R0 ;  /* 0x0084000002007388 */ /* 0x0007e80000000800 */
[----:B------:R-:W-:Y:S01]  /*15b80*/  STS [R3+0x8080], R12 ;  /* 0x0080800c03007388 */ /* 0x000fe20000000800 */
[----:B-1----:R-:W-:Y:S02]  /*15b90*/  F2FP.BF16.PACK_AB R8, R67, R66 ;  /* 0x000000424308723e */ /* 0x002fe400000010ff */
[----:B---3--:R-:W-:-:S03]  /*15ba0*/  F2FP.BF16.PACK_AB R2, R81, R80 ;  /* 0x000000505102723e */ /* 0x008fc600000010ff */
[----:B------:R1:W-:Y:S01]  /*15bb0*/  STS [R3+0x8480], R8 ;  /* 0x0084800803007388 */ /* 0x0003e20000000800 */
[----:B------:R-:W-:-:S03]  /*15bc0*/  F2FP.BF16.PACK_AB R0, R83, R82 ;  /* 0x000000525300723e */ /* 0x000fc600000010ff */
[----:B------:R3:W-:Y:S04]  /*15bd0*/  STS [R4+0x8000], R2 ;  /* 0x0080000204007388 */ /* 0x0007e80000000800 */
[----:B------:R4:W-:Y:S01]  /*15be0*/  STS [R4+0x8400], R0 ;  /* 0x0084000004007388 */ /* 0x0009e20000000800 */
[C---:B-1----:R-:W-:Y:S02]  /*15bf0*/  @P2 IADD3 R8, P0, R242.reuse, c[0x0][0x508], RZ ;  /* 0x00014200f2082a10 */ /* 0x042fe40007f1e0ff */
[----:B---3--:R-:W-:Y:S02]  /*15c00*/  F2FP.BF16.PACK_AB R2, R133, R132 ;  /* 0x000000848502723e */ /* 0x008fe400000010ff */
[----:B------:R-:W-:Y:S02]  /*15c10*/  @P2 IADD3.X R9, R243, c[0x0][0x50c], RZ, P0, !PT ;  /* 0x00014300f3092a10 */ /* 0x000fe400007fe4ff */
[----:B----4-:R-:W-:Y:S01]  /*15c20*/  F2FP.BF16.PACK_AB R0, R79, R78 ;  /* 0x0000004e4f00723e */ /* 0x010fe200000010ff */
[----:B------:R1:W-:Y:S01]  /*15c30*/  STS [R6+0x8080], R2 ;  /* 0x0080800206007388 */ /* 0x0003e20000000800 */
[----:B------:R-:W-:-:S03]  /*15c40*/  IADD3 R4, P1, R242, c[0x0][0x500], RZ ;  /* 0x00014000f2047a10 */ /* 0x000fc60007f3e0ff */
        /* <DEDUP_REMOVED lines=11> */
[----:B------:R1:W-:Y:S01]  /*15d00*/  STS [R7+0x8400], R2 ;  /* 0x0084000207007388 */ /* 0x0003e20000000800 */
[----:B------:R-:W-:-:S03]  /*15d10*/  IADD3.X R5, R243, c[0x0][0x504], RZ, P1, !PT ;  /* 0x00014100f3057a10 */ /* 0x000fc60000ffe4ff */
[----:B------:R3:W-:Y:S04]  /*15d20*/  STS [R7+0x8000], R0 ;  /* 0x0080000007007388 */ /* 0x0007e80000000800 */
[----:B------:R-:W-:Y:S01]  /*15d30*/  BAR.SYNC.DEFER_BLOCKING 0x1, 0x100 ;  /* 0x0044000000007b1d */ /* 0x000fe20000010000 */
[----:B-1----:R-:W-:-:S05]  /*15d40*/  IMAD.MOV.U32 R2, RZ, RZ, RZ ;  /* 0x000000ffff027224 */ /* 0x002fca00078e00ff */
[----:B------:R1:W5:Y:S04]  /*15d50*/  @P2 LDG.E R16, [R8.64] ;  /* 0x0000000808102981 */ /* 0x000368000c1e1900 */
[----:B------:R1:W5:Y:S01]  /*15d60*/  @P3 LDG.E R2, [R4.64] ;  /* 0x0000000804023981 */ /* 0x000362000c1e1900 */
[----:B------:R-:W-:-:S04]  /*15d70*/  ISETP.NE.AND P0, PT, R248, RZ, PT ;  /* 0x000000fff800720c */ /* 0x000fc80003f05270 */
[----:B---3--:R-:W-:Y:S01]  /*15d80*/  SEL R0, R248, c[0x0][0x3d4], P0 ;  /* 0x0000f500f8007a07 */ /* 0x008fe20000000000 */
[----:B------:R-:W-:Y:S05]  /*15d90*/  @P2 BRA `(.L_x_1838) ;  /* 0x0000004000002947 */ /* 0x000fea0003800000 */
[----:B------:R-:W-:Y:S05]  /*15da0*/  @!P3 BRA `(.L_x_1838) ;  /* 0x000000300000b947 */ /* 0x000fea0003800000 */
[----:B-----5:R3:W4:Y:S04]  /*15db0*/  LDG.E R16, [R4.64] ;  /* 0x0000000804107981 */ /* 0x020728000c1e1900 */
[----:B-1-3--:R-:W4:Y:S02]  /*15dc0*/  LDG.E R4, [R4.64+0x4] ;  /* 0x0000040804047981 */ /* 0x00af24000c1e1900 */
[----:B----4-:R-:W-:Y:S02]  /*15dd0*/  IADD3 R16, -R16, R4, RZ ;  /* 0x0000000410107210 */ /* 0x010fe40007ffe1ff */
.L_x_1838:
[----:B------:R-:W-:Y:S01]  /*15de0*/  IMAD.MOV.U32 R12, RZ, RZ, 0x368 ;  /* 0x00000368ff0c7424 */ /* 0x000fe200078e00ff */
[----:B------:R-:W-:Y:S01]  /*15df0*/  ISETP.GT.AND P2, PT, R0, 0x1, PT ;  /* 0x000000010000780c */ /* 0x000fe20003f44270 */
        /* <DEDUP_REMOVED lines=9> */
[----:B------:R-:W2:Y:S08]  /*15e90*/  LDC.64 R20, c[0x0][R12+0x178] ;  /* 0x00005e000c147b82 */ /* 0x000eb00000000a00 */
[----:B------:R1:W2:Y:S01]  /*15ea0*/  LDC.64 R18, c[0x0][R12+0x160] ;  /* 0x000058000c127b82 */ /* 0x0002a20000000a00 */
[----:B----4-:R-:W-:-:S04]  /*15eb0*/  IMAD R3, R7, R0, RZ ;  /* 0x0000000007037224 */ /* 0x010fc800078e02ff */
[C---:B------:R-:W-:Y:S02]  /*15ec0*/  IMAD R4, R6.reuse, R4, R3 ;  /* 0x0000000406047224 */ /* 0x040fe400078e0203 */
[----:B------:R-:W-:-:S04]  /*15ed0*/  IMAD.WIDE.U32 R6, R6, R0, RZ ;  /* 0x0000000006067225 */ /* 0x000fc800078e00ff */
[-C--:B-1----:R-:W-:Y:S02]  /*15ee0*/  IMAD R3, R9, R5.reuse, RZ ;  /* 0x0000000509037224 */ /* 0x082fe400078e02ff */
[----:B------:R-:W-:-:S04]  /*15ef0*/  IMAD.WIDE.U32 R8, R8, R5, RZ ;  /* 0x0000000508087225 */ /* 0x000fc800078e00ff */
[----:B------:R-:W-:Y:S01]  /*15f00*/  IMAD.IADD R13, R9, 0x1, R3 ;  /* 0x00000001090d7824 */ /* 0x000fe200078e0203 */
[----:B-----5:R-:W-:Y:S01]  /*15f10*/  IADD3 R14, P4, P3, R6, R8, R2 ;  /* 0x00000008060e7210 */ /* 0x020fe20007b9e002 */
[----:B------:R-:W-:Y:S01]  /*15f20*/  IMAD.IADD R15, R7, 0x1, R4 ;  /* 0x00000001070f7824 */ /* 0x000fe200078e0204 */
[----:B------:R-:W-:Y:S01]  /*15f30*/  SEL R6, R249, RZ, P2 ;  /* 0x000000fff9067207 */ /* 0x000fe20001000000 */
[----:B------:R-:W-:-:S04]  /*15f40*/  IMAD.MOV.U32 R3, RZ, RZ, c[0x0][0x4e8] ;  /* 0x00013a00ff037624 */ /* 0x000fc800078e00ff */
[-C--:B--2---:R-:W-:Y:S01]  /*15f50*/  IMAD R9, R21, R6.reuse, RZ ;  /* 0x0000000615097224 */ /* 0x084fe200078e02ff */
[----:B------:R-:W-:Y:S01]  /*15f60*/  ISETP.NE.AND P5, PT, R3, 0x1, PT ;  /* 0x000000010300780c */ /* 0x000fe20003fa5270 */
[----:B------:R-:W-:Y:S02]  /*15f70*/  IMAD.WIDE.U32 R6, R20, R6, RZ ;  /* 0x0000000614067225 */ /* 0x000fe400078e00ff */
[----:B------:R-:W2:Y:S02]  /*15f80*/  LDL R20, [R1+0x48] ;  /* 0x0000480001147983 */ /* 0x000ea40000100800 */
[----:B------:R-:W-:Y:S02]  /*15f90*/  IMAD.IADD R12, R7, 0x1, R9 ;  /* 0x00000001070c7824 */ /* 0x000fe400078e0209 */
[----:B---3--:R-:W-:-:S06]  /*15fa0*/  IMAD R3, R237, 0x80, R23 ;  /* 0x00000080ed037824 */ /* 0x008fcc00078e0217 */
[----:B------:R-:W-:-:S04]  /*15fb0*/  @P5 IMAD.HI.U32 R8, R3, c[0x0][0x4ec], RZ ;  /* 0x00013b0003085a27 */ /* 0x000fc800078e00ff */
[----:B------:R-:W-:Y:S01]  /*15fc0*/  IMAD.MOV.U32 R4, RZ, RZ, R3 ;  /* 0x000000ffff047224 */ /* 0x000fe200078e0003 */
[----:B------:R-:W-:Y:S02]  /*15fd0*/  @P5 SHF.R.U32.HI R4, RZ, c[0x0][0x4f0], R8 ;  /* 0x00013c00ff045a19 */ /* 0x000fe40000011608 */
[----:B------:R-:W-:Y:S02]  /*15fe0*/  SHF.R.S32.HI R8, RZ, 0x1f, R2 ;  /* 0x0000001fff087819 */ /* 0x000fe40000011402 */
[----:B------:R-:W-:Y:S02]  /*15ff0*/  IADD3 R6, P1, P0, R4, R14, R6 ;  /* 0x0000000e04067210 */ /* 0x000fe4000783e006 */
[--C-:B------:R-:W-:Y:S01]  /*16000*/  SHF.R.S32.HI R9, RZ, 0x1f, R4.reuse ;  /* 0x0000001fff097819 */ /* 0x100fe20000011404 */
[----:B------:R-:W-:Y:S01]  /*16010*/  IMAD.MOV R4, RZ, RZ, -R4 ;  /* 0x000000ffff047224 */ /* 0x000fe200078e0a04 */
[----:B------:R-:W-:-:S03]  /*16020*/  IADD3.X R7, R15, R13, R8, P4, P3 ;  /* 0x0000000d0f077210 */ /* 0x000fc600027e6408 */
[----:B------:R-:W-:Y:S01]  /*16030*/  IMAD R4, R4, c[0x0][0x4e8], R3 ;  /* 0x00013a0004047a24 */ /* 0x000fe200078e0203 */
[----:B------:R-:W-:-:S03]  /*16040*/  IADD3.X R7, R9, R7, R12, P1, P0 ;  /* 0x0000000709077210 */ /* 0x000fc60000fe040c */
[----:B------:R-:W-:Y:S01]  /*16050*/  IMAD R9, R19, R4, RZ ;  /* 0x0000000413097224 */ /* 0x000fe200078e02ff */
[----:B------:R-:W-:-:S05]  /*16060*/  SHF.R.S32.HI R12, RZ, 0x1f, R4 ;  /* 0x0000001fff0c7819 */ /* 0x000fca0000011404 */
[C---:B------:R-:W-:Y:S02]  /*16070*/  IMAD R9, R18.reuse, R12, R9 ;  /* 0x0000000c12097224 */ /* 0x040fe400078e0209 */
[----:B------:R-:W-:Y:S02]  /*16080*/  IMAD.MOV.U32 R12, RZ, RZ, c[0x0][0x4a8] ;  /* 0x00012a00ff0c7624 */ /* 0x000fe400078e00ff */
[----:B------:R-:W-:Y:S01]  /*16090*/  IMAD.WIDE.U32 R6, R18, R4, R6 ;  /* 0x0000000412067225 */ /* 0x000fe200078e0006 */
[----:B------:R-:W-:Y:S02]  /*160a0*/  SHF.R.S32.HI R23, RZ, 0x1f, R187 ;  /* 0x0000001fff177819 */ /* 0x000fe400000114bb */
[----:B------:R-:W-:Y:S01]  /*160b0*/  SEL R12, R12, c[0x0][0x450], P2 ;  /* 0x000114000c0c7a07 */ /* 0x000fe20001000000 */
[----:B------:R-:W-:Y:S02]  /*160c0*/  IMAD.MOV.U32 R13, RZ, RZ, c[0x0][0x4ac] ;  /* 0x00012b00ff0d7624 */ /* 0x000fe400078e00ff */
[----:B------:R-:W-:Y:S01]  /*160d0*/  IMAD.IADD R4, R7, 0x1, R9 ;  /* 0x0000000107047824 */ /* 0x000fe200078e0209 */
[----:B------:R-:W-:-:S02]  /*160e0*/  LEA R12, P0, R6, R12, 0x2 ;  /* 0x0000000c060c7211 */ /* 0x000fc400078010ff */
[----:B------:R-:W-:Y:S02]  /*160f0*/  SEL R13, R13, c[0x0][0x454], P2 ;  /* 0x000115000d0d7a07 */ /* 0x000fe40001000000 */
[----:B------:R-:W-:Y:S02]  /*16100*/  LEA.HI R23, R23, R187, RZ, 0x5 ;  /* 0x000000bb17177211 */ /* 0x000fe400078f28ff */
[----:B------:R-:W-:Y:S02]  /*16110*/  LEA.HI.X R6, R6, R13, R4, 0x2, P0 ;  /* 0x0000000d06067211 */ /* 0x000fe400000f1404 */
[----:B------:R-:W-:Y:S01]  /*16120*/  LOP3.LUT R23, R23, 0xffffffe0, RZ, 0xc0, !PT ;  /* 0xffffffe017177812 */ /* 0x000fe200078ec0ff */
[----:B------:R-:W-:Y:S04]  /*16130*/  SHFL.IDX PT, R14, R12, RZ, 0x1c1f ;  /* 0x001c1fff0c0e7589 */ /* 0x000fe800000e0000 */
[----:B------:R-:W1:Y:S01]  /*16140*/  SHFL.IDX PT, R15, R6, RZ, 0x1c1f ;  /* 0x001c1fff060f7589 */ /* 0x000e6200000e0000 */
[----:B------:R-:W-:-:S03]  /*16150*/  IMAD.IADD R23, R187, 0x1, -R23 ;  /* 0x00000001bb177824 */ /* 0x000fc600078e0a17 */
[----:B------:R-:W-:Y:S01]  /*16160*/  SHFL.IDX PT, R12, R12, 0x1, 0x1c1f ;  /* 0x003c1f000c0c7f89 */ /* 0x000fe200000e0000 */
[----:B------:R-:W-:-:S03]  /*16170*/  IMAD R4, R16, c[0x0][0x4e8], RZ ;  /* 0x00013a0010047a24 */ /* 0x000fc600078e02ff */
[----:B------:R2:W3:Y:S01]  /*16180*/  SHFL.IDX PT, R13, R6, 0x1, 0x1c1f ;  /* 0x003c1f00060d7f89 */ /* 0x0004e200000e0000 */
[----:B------:R-:W-:Y:S01]  /*16190*/  LOP3.LUT P0, RZ, R23, 0x3, RZ, 0xc0, !PT ;  /* 0x0000000317ff7812 */ /* 0x000fe2000780c0ff */
[----:B--2---:R-:W-:-:S05]  /*161a0*/  IMAD R6, R237, 0x80, R20 ;  /* 0x00000080ed067824 */ /* 0x004fca00078e0214 */
[C---:B------:R-:W-:Y:S02]  /*161b0*/  IADD3 R7, R6.reuse, 0x8, RZ ;  /* 0x0000000806077810 */ /* 0x040fe40007ffe0ff */
[-C--:B------:R-:W-:Y:S02]  /*161c0*/  ISETP.GE.OR P1, PT, R6, R4.reuse, P0 ;  /* 0x000000040600720c */ /* 0x080fe40000726670 */
[----:B------:R-:W-:-:S11]  /*161d0*/  ISETP.GE.OR P0, PT, R7, R4, P0 ;  /* 0x000000040700720c */ /* 0x000fd60000706670 */
[----:B-1----:R1:W-:Y:S01]  /*161e0*/  @!P1 ST.E [R14.64], R22 ;  /* 0x000000160e009985 */ /* 0x0023e2000c101908 */
[----:B------:R-:W-:-:S03]  /*161f0*/  ISETP.GE.AND P1, PT, R7, R4, PT ;  /* 0x000000040700720c */ /* 0x000fc60003f26270 */
[----:B---3--:R2:W-:Y:S01]  /*16200*/  @!P0 ST.E [R12.64], R17 ;  /* 0x000000110c008985 */ /* 0x0085e2000c101908 */
[----:B------:R-:W-:Y:S02]  /*16210*/  ISETP.GE.AND P0, PT, R6, R4, PT ;  /* 0x000000040600720c */ /* 0x000fe40003f06270 */
[----:B-1----:R-:W-:Y:S01]  /*16220*/  P2R R15, PR, RZ, 0x2 ;  /* 0x00000002ff0f7803 */ /* 0x002fe20000000000 */
[----:B------:R-:W-:Y:S05]  /*16230*/  @P2 BRA `(.L_x_1839) ;  /* 0x000007c000002947 */ /* 0x000fea0003800000 */
[----:B------:R-:W-:Y:S01]  /*16240*/  IMAD R8, R8, c[0x0][0x3a0], RZ ;  /* 0x0000e80008087a24 */ /* 0x000fe200078e02ff */
[----:B------:R-:W-:Y:S01]  /*16250*/  SHF.R.S32.HI R9, RZ, 0x1f, R0 ;  /* 0x0000001fff097819 */ /* 0x000fe20000011400 */
[C---:B------:R-:W-:Y:S01]  /*16260*/  IMAD.WIDE.U32 R6, R2.reuse, c[0x0][0x3a0], RZ ;  /* 0x0000e80002067a25 */ /* 0x040fe200078e00ff */
[----:B------:R1:W3:Y:S01]  /*16270*/  LDS.128 R24, [R107+0x80] ;  /* 0x000080006b187984 */ /* 0x0002e20000000c00 */
[C---:B--2---:R-:W-:Y:S02]  /*16280*/  LEA R12, R237.reuse, R241, 0x7 ;  /* 0x000000f1ed0c7211 */ /* 0x044fe400078e38ff */
[----:B------:R-:W-:Y:S01]  /*16290*/  IMAD R2, R2, c[0x0][0x3a4], R8 ;  /* 0x0000e90002027a24 */ /* 0x000fe200078e0208 */
[----:B------:R-:W-:Y:S01]  /*162a0*/  LEA R8, R237, R216, 0x7 ;  /* 0x000000d8ed087211 */ /* 0x000fe200078e38ff */
[----:B------:R1:W2:Y:S03]  /*162b0*/  LDS.128 R40, [R107+0x1080] ;  /* 0x001080006b287984 */ /* 0x0002a60000000c00 */
[----:B------:R-:W-:Y:S01]  /*162c0*/  IADD3 R3, R7, R2, RZ ;  /* 0x0000000207037210 */ /* 0x000fe20007ffe0ff */
[----:B------:R1:W4:Y:S01]  /*162d0*/  LDS.128 R52, [R107+0x2080] ;  /* 0x002080006b347984 */ /* 0x0003220000000c00 */
        /* <DEDUP_REMOVED lines=30> */
[----:B------:R-:W-:-:S04]  /*164c0*/  LEA R14, P0, R2, c[0x0][0x380], 0x1 ;  /* 0x0000e000020e7a11 */ /* 0x000fc800078008ff */
[----:B------:R-:W-:-:S04]  /*164d0*/  IADD3 R0, R3, R0, RZ ;  /* 0x0000000003007210 */ /* 0x000fc80007ffe0ff */
[----:B------:R-:W-:Y:S01]  /*164e0*/  LEA.HI.X R13, R2, c[0x0][0x384], R0, 0x1, P0 ;  /* 0x0000e100020d7a11 */ /* 0x000fe200000f0c00 */
[----:B------:R-:W-:Y:S05]  /*164f0*/  BRA.DIV ~URZ, `(.L_x_1840) ;  /* 0x00004db27f007947 */ /* 0x000fea000b800000 */
[----:B--234-:R2:W3:Y:S02]  /*16500*/  SHFL.IDX PT, R5, R13, RZ, 0x181f ;  /* 0x00181fff0d057589 */ /* 0x01c4e400000e0000 */
.L_x_1919:
[----:B------:R-:W-:Y:S05]  /*16510*/  BRA.DIV ~URZ, `(.L_x_1841) ;  /* 0x00004e027f007947 */ /* 0x000fea000b800000 */
[----:B------:R4:W2:Y:S02]  /*16520*/  SHFL.IDX PT, R0, R14, RZ, 0x181f ;  /* 0x00181fff0e007589 */ /* 0x0008a400000e0000 */
.L_x_1920:
[----:B------:R-:W-:Y:S01]  /*16530*/  ISETP.GE.AND P0, PT, R12, R4, PT ;  /* 0x000000040c00720c */ /* 0x000fe20003f06270 */
[----:B------:R-:W-:-:S12]  /*16540*/  BSSY B0, `(.L_x_1842) ;  /* 0x000000e000007945 */ /* 0x000fd80003800000 */
[----:B------:R-:W-:Y:S05]  /*16550*/  @P0 BRA `(.L_x_1843) ;  /* 0x000000c000000947 */ /* 0x000fea0003800000 */
[----:B------:R-:W-:Y:S02]  /*16560*/  ISETP.GE.AND P2, PT, R202, c[0x0][0x3c8], PT ;  /* 0x0000f200ca007a0c */ /* 0x000fe40003f46270 */
[----:B------:R-:W-:Y:S02]  /*16570*/  ISETP.GE.AND P1, PT, R204, c[0x0][0x3c8], PT ;  /* 0x0000f200cc007a0c */ /* 0x000fe40003f26270 */
[----:B------:R-:W-:-:S09]  /*16580*/  ISETP.GE.AND P0, PT, R205, c[0x0][0x3c8], PT ;  /* 0x0000f200cd007a0c */ /* 0x000fd20003f06270 */
        /* <DEDUP_REMOVED lines=9> */
.L_x_1843:
[----:B------:R-:W-:Y:S05]  /*16620*/  BSYNC B0 ;  /* 0x0000000000007941 */ /* 0x000fea0003800000 */
.L_x_1842:
[----:B------:R-:W-:Y:S05]  /*16630*/  BRA.DIV ~URZ, `(.L_x_1844) ;  /* 0x00004d527f007947 */ /* 0x000fea000b800000 */
[----:B---3--:R3:W4:Y:S04]  /*16640*/  SHFL.IDX PT, R5, R13, 0x1, 0x181f ;  /* 0x00381f000d057f89 */ /* 0x00872800000e0000 */
[----:B--2---:R3:W2:Y:S02]  /*16650*/  SHFL.IDX PT, R0, R14, 0x1, 0x181f ;  /* 0x00381f000e007f89 */ /* 0x0046a400000e0000 */
.L_x_1921:
        /* <DEDUP_REMOVED lines=16> */
.L_x_1846:
[----:B------:R-:W-:Y:S05]  /*16760*/  BSYNC B0 ;  /* 0x0000000000007941 */ /* 0x000fea0003800000 */
.L_x_1845:
[----:B------:R-:W-:Y:S05]  /*16770*/  BRA.DIV ~URZ, `(.L_x_1847) ;  /* 0x00004ce27f007947 */ /* 0x000fea000b800000 */
[----:B----4-:R4:W3:Y:S02]  /*16780*/  SHFL.IDX PT, R5, R13, 0x2, 0x181f ;  /* 0x00581f000d057f89 */ /* 0x0108e400000e0000 */
.L_x_1922:
[----:B------:R-:W-:Y:S05]  /*16790*/  BRA.DIV ~URZ, `(.L_x_1848) ;  /* 0x00004d327f007947 */ /* 0x000fea000b800000 */
[----:B--2---:R2:W4:Y:S02]  /*167a0*/  SHFL.IDX PT, R0, R14, 0x2, 0x181f ;  /* 0x00581f000e007f89 */ /* 0x00452400000e0000 */
.L_x_1923:
        /* <DEDUP_REMOVED lines=16> */
.L_x_1850:
[----:B------:R-:W-:Y:S05]  /*168b0*/  BSYNC B0 ;  /* 0x0000000000007941 */ /* 0x000fea0003800000 */
.L_x_1849:
[----:B------:R-:W-:Y:S05]  /*168c0*/  BRA.DIV ~URZ, `(.L_x_1851) ;  /* 0x00004c727f007947 */ /* 0x000fea000b800000 */
[----:B---3--:R3:W2:Y:S04]  /*168d0*/  SHFL.IDX PT, R6, R13, 0x3, 0x181f ;  /* 0x00781f000d067f89 */ /* 0x0086a800000e0000 */
[----:B----4-:R3:W4:Y:S02]  /*168e0*/  SHFL.IDX PT, R0, R14, 0x3, 0x181f ;  /* 0x00781f000e007f89 */ /* 0x01072400000e0000 */
.L_x_1924:
[----:B------:R-:W-:-:S04]  /*168f0*/  IADD3 R2, R12, 0x60, RZ ;  /* 0x000000600c027810 */ /* 0x000fc80007ffe0ff */
[----:B------:R-:W-:-:S13]  /*16900*/  ISETP.GE.AND P0, PT, R2, R4, PT ;  /* 0x000000040200720c */ /* 0x000fda0003f06270 */
[----:B------:R-:W-:Y:S05]  /*16910*/  @P0 BRA `(.L_x_1852) ;  /* 0x0000246000000947 */ /* 0x000fea0003800000 */
[----:B------:R-:W-:Y:S02]  /*16920*/  ISETP.GE.AND P1, PT, R202, c[0x0][0x3c8], PT ;  /* 0x0000f200ca007a0c */ /* 0x000fe40003f26270 */
[----:B------:R-:W-:-:S11]  /*16930*/  ISETP.GE.AND P0, PT, R204, c[0x0][0x3c8], PT ;  /* 0x0000f200cc007a0c */ /* 0x000fd60003f06270 */
        /* <DEDUP_REMOVED lines=12> */
.L_x_1839:
[----:B------:R-:W-:Y:S02]  /*16a00*/  IMAD R8, R8, c[0x0][0x408], RZ ;  /* 0x0001020008087a24 */ /* 0x000fe400078e02ff */
[----:B------:R-:W-:-:S04]  /*16a10*/  IMAD.WIDE.U32 R6, R2, c[0x0][0x408], RZ ;  /* 0x0001020002067a25 */ /* 0x000fc800078e00ff */
[----:B------:R-:W-:-:S05]  /*16a20*/  IMAD R2, R2, c[0x0][0x40c], R8 ;  /* 0x0001030002027a24 */ /* 0x000fca00078e0208 */
[----:B------:R-:W-:Y:S02]  /*16a30*/  IADD3 R7, R7, R2, RZ ;  /* 0x0000000207077210 */ /* 0x000fe40007ffe0ff */
[----:B------:R-:W-:-:S03]  /*16a40*/  SHF.R.S32.HI R2, RZ, 0x1f, R0 ;  /* 0x0000001fff027819 */ /* 0x000fc60000011400 */
[----:B------:R-:W-:-:S04]  /*16a50*/  IMAD.WIDE.U32 R6, R5, c[0x0][0x438], R6 ;  /* 0x00010e0005067a25 */ /* 0x000fc800078e0006 */
[----:B------:R-:W-:Y:S01]  /*16a60*/  IMAD R2, R2, c[0x0][0x440], RZ ;  /* 0x0001100002027a24 */ /* 0x000fe200078e02ff */
[----:B------:R-:W-:Y:S01]  /*16a70*/  MOV R4, R6 ;  /* 0x0000000600047202 */ /* 0x000fe20000000f00 */
[----:B------:R-:W-:Y:S02]  /*16a80*/  IMAD R5, R5, c[0x0][0x43c], R7 ;  /* 0x00010f0005057a24 */ /* 0x000fe400078e0207 */
[----:B------:R-:W-:-:S04]  /*16a90*/  @P5 IMAD.HI.U32 R7, R3, c[0x0][0x4ec], RZ ;  /* 0x00013b0003075a27 */ /* 0x000fc800078e00ff */
[C---:B------:R-:W-:Y:S02]  /*16aa0*/  IMAD R2, R0.reuse, c[0x0][0x444], R2 ;  /* 0x0001110000027a24 */ /* 0x040fe400078e0202 */
[----:B------:R-:W-:Y:S01]  /*16ab0*/  IMAD.WIDE.U32 R4, R0, c[0x0][0x440], R4 ;  /* 0x0001100000047a25 */ /* 0x000fe200078e0004 */
[----:B------:R-:W-:Y:S02]  /*16ac0*/  MOV R0, R3 ;  /* 0x0000000300007202 */ /* 0x000fe40000000f00 */
[----:B------:R-:W-:Y:S02]  /*16ad0*/  @P5 SHF.R.U32.HI R0, RZ, c[0x0][0x4f0], R7 ;  /* 0x00013c00ff005a19 */ /* 0x000fe40000011607 */
        /* <DEDUP_REMOVED lines=19> */
.L_x_1925:
[----:B------:R-:W-:Y:S05]  /*16c10*/  BRA.DIV ~URZ, `(.L_x_1854) ;  /* 0x00004a627f007947 */ /* 0x000fea000b800000 */
[----:B------:R4:W1:Y:S02]  /*16c20*/  SHFL.IDX PT, R0, R14, RZ, 0x1c1f ;  /* 0x001c1fff0e007589 */ /* 0x00086400000e0000 */
.L_x_1926:
[----:B------:R-:W-:Y:S01]  /*16c30*/  BSSY B0, `(.L_x_1855) ;  /* 0x00000a4000007945 */ /* 0x000fe20003800000 */
[----:B------:R-:W-:Y:S05]  /*16c40*/  @P0 BRA `(.L_x_1856) ;  /* 0x00000a2000000947 */ /* 0x000fea0003800000 */
[C---:B------:R-:W-:Y:S02]  /*16c50*/  IADD3 R9, R250.reuse, 0x8, RZ ;  /* 0x00000008fa097810 */ /* 0x040fe40007ffe0ff */
[C---:B------:R-:W-:Y:S02]  /*16c60*/  ISETP.GE.AND P1, PT, R250.reuse, c[0x0][0x3c8], PT ;  /* 0x0000f200fa007a0c */ /* 0x040fe40003f26270 */
[----:B------:R-:W-:Y:S02]  /*16c70*/  ISETP.GE.AND P0, PT, R9, c[0x0][0x3c8], PT ;  /* 0x0000f20009007a0c */ /* 0x000fe40003f06270 */
[C---:B--2---:R-:W-:Y:S02]  /*16c80*/  IADD3 R12, R250.reuse, 0x10, RZ ;  /* 0x00000010fa0c7810 */ /* 0x044fe40007ffe0ff */
[----:B------:R-:W-:-:S02]  /*16c90*/  IADD3 R8, R250, 0x18, RZ ;  /* 0x00000018fa087810 */ /* 0x000fc40007ffe0ff */
[----:B------:R-:W-:Y:S02]  /*16ca0*/  IADD3 R13, R250, 0x8, RZ ;  /* 0x00000008fa0d7810 */ /* 0x000fe40007ffe0ff */
[----:B------:R-:W-:Y:S02]  /*16cb0*/  ISETP.GE.AND P3, PT, R12, c[0x0][0x3c8], PT ;  /* 0x0000f2000c007a0c */ /* 0x000fe40003f66270 */
[----:B------:R-:W-:Y:S01]  /*16cc0*/  ISETP.GE.AND P4, PT, R8, c[0x0][0x3c8], PT ;  /* 0x0000f20008007a0c */ /* 0x000fe20003f86270 */
[----:B-1----:R-:W-:Y:S01]  /*16cd0*/  @!P1 IMAD.MOV.U32 R6, RZ, RZ, R0 ;  /* 0x000000ffff069224 */ /* 0x002fe200078e0000 */
[----:B------:R-:W-:Y:S01]  /*16ce0*/  SHF.R.S32.HI R13, RZ, 0x1f, R13 ;  /* 0x0000001fff0d7819 */ /* 0x000fe2000001140d */
[----:B---3--:R-:W-:Y:S01]  /*16cf0*/  @!P1 IMAD.MOV.U32 R7, RZ, RZ, R4 ;  /* 0x000000ffff079224 */ /* 0x008fe200078e0004 */
[C---:B------:R-:W-:Y:S02]  /*16d00*/  @!P0 LEA R2, P2, R9.reuse, R0, 0x2 ;  /* 0x0000000009028211 */ /* 0x040fe400078410ff */
[C---:B------:R-:W-:Y:S01]  /*16d10*/  IADD3 R16, R250.reuse, 0x20, RZ ;  /* 0x00000020fa107810 */ /* 0x040fe20007ffe0ff */
[----:B------:R-:W-:Y:S01]  /*16d20*/  @!P1 IMAD.WIDE R6, R250, 0x4, R6 ;  /* 0x00000004fa069825 */ /* 0x000fe200078e0206 */
[----:B------:R-:W-:-:S02]  /*16d30*/  @!P0 LEA.HI.X R3, R9, R4, R13, 0x2, P2 ;  /* 0x0000000409038211 */ /* 0x000fc400010f140d */
[C---:B------:R-:W-:Y:S02]  /*16d40*/  IADD3 R9, R250.reuse, 0x28, RZ ;  /* 0x00000028fa097810 */ /* 0x040fe40007ffe0ff */
[----:B------:R-:W-:Y:S01]  /*16d50*/  IADD3 R17, R250, 0x10, RZ ;  /* 0x00000010fa117810 */ /* 0x000fe20007ffe0ff */
[----:B------:R1:W-:Y:S01]  /*16d60*/  @!P1 ST.E.64 [R6.64], R26 ;  /* 0x0000001a06009985 */ /* 0x0003e2000c101b08 */
[----:B------:R-:W-:Y:S02]  /*16d70*/  ISETP.GE.AND P2, PT, R16, c[0x0][0x3c8], PT ;  /* 0x0000f20010007a0c */ /* 0x000fe40003f46270 */
[----:B------:R-:W-:Y:S01]  /*16d80*/  IADD3 R13, R250, 0x18, RZ ;  /* 0x00000018fa0d7810 */ /* 0x000fe20007ffe0ff */
[----:B------:R2:W-:Y:S01]  /*16d90*/  @!P0 ST.E.64 [R2.64], R28 ;  /* 0x0000001c02008985 */ /* 0x0005e2000c101b08 */
[----:B------:R-:W-:Y:S02]  /*16da0*/  ISETP.GE.AND P1, PT, R9, c[0x0][0x3c8], PT ;  /* 0x0000f20009007a0c */ /* 0x000fe40003f26270 */
[----:B------:R-:W-:-:S02]  /*16db0*/  SHF.R.S32.HI R17, RZ, 0x1f, R17 ;  /* 0x0000001fff117819 */ /* 0x000fc40000011411 */
[----:B------:R-:W-:Y:S02]  /*16dc0*/  SHF.R.S32.HI R13, RZ, 0x1f, R13 ;  /* 0x0000001fff0d7819 */ /* 0x000fe4000001140d */
[C---:B------:R-:W-:Y:S02]  /*16dd0*/  IADD3 R18, R250.reuse, 0x60, RZ ;  /* 0x00000060fa127810 */ /* 0x040fe40007ffe0ff */
[----:B------:R-:W-:Y:S02]  /*16de0*/  IADD3 R19, R250, 0x80, RZ ;  /* 0x00000080fa137810 */ /* 0x000fe40007ffe0ff */
[----:B------:R-:W-:Y:S02]  /*16df0*/  SHF.R.S32.HI R18, RZ, 0x1f, R18 ;  /* 0x0000001fff127819 */ /* 0x000fe40000011412 */
[----:B------:R-:W-:Y:S02]  /*16e00*/  SHF.R.S32.HI R19, RZ, 0x1f, R19 ;  /* 0x0000001fff137819 */ /* 0x000fe40000011413 */
[----:B-1----:R-:W-:-:S02]  /*16e10*/  @!P3 LEA R6, P5, R12, R0, 0x2 ;  /* 0x000000000c06b211 */ /* 0x002fc400078a10ff */
[----:B--2---:R-:W-:Y:S02]  /*16e20*/  @!P4 LEA R2, P0, R8, R0, 0x2 ;  /* 0x000000000802c211 */ /* 0x004fe400078010ff */
[-C--:B------:R-:W-:Y:S02]  /*16e30*/  @!P3 LEA.HI.X R7, R12, R4.reuse, R17, 0x2, P5 ;  /* 0x000000040c07b211 */ /* 0x080fe400028f1411 */
[----:B------:R-:W-:Y:S02]  /*16e40*/  @!P4 LEA.HI.X R3, R8, R4, R13, 0x2, P0 ;  /* 0x000000040803c211 */ /* 0x000fe400000f140d */
[C---:B------:R-:W-:Y:S01]  /*16e50*/  IADD3 R12, R250.reuse, 0x30, RZ ;  /* 0x00000030fa0c7810 */ /* 0x040fe20007ffe0ff */
[----:B------:R1:W-:Y:S01]  /*16e60*/  @!P3 ST.E.64 [R6.64], R30 ;  /* 0x0000001e0600b985 */ /* 0x0003e2000c101b08 */
[C---:B------:R-:W-:Y:S02]  /*16e70*/  IADD3 R17, R250.reuse, 0x20, RZ ;  /* 0x00000020fa117810 */ /* 0x040fe40007ffe0ff */
[C---:B------:R-:W-:Y:S01]  /*16e80*/  IADD3 R8, R250.reuse, 0x38, RZ ;  /* 0x00000038fa087810 */ /* 0x040fe20007ffe0ff */
[----:B------:R2:W-:Y:S01]  /*16e90*/  @!P4 ST.E.64 [R2.64], R36 ;  /* 0x000000240200c985 */ /* 0x0005e2000c101b08 */
[----:B------:R-:W-:-:S02]  /*16ea0*/  IADD3 R13, R250, 0x28, RZ ;  /* 0x00000028fa0d7810 */ /* 0x000fc40007ffe0ff */
[----:B------:R-:W-:Y:S02]  /*16eb0*/  ISETP.GE.AND P3, PT, R12, c[0x0][0x3c8], PT ;  /* 0x0000f2000c007a0c */ /* 0x000fe40003f66270 */
[----:B------:R-:W-:Y:S02]  /*16ec0*/  SHF.R.S32.HI R17, RZ, 0x1f, R17 ;  /* 0x0000001fff117819 */ /* 0x000fe40000011411 */
[----:B------:R-:W-:Y:S02]  /*16ed0*/  ISETP.GE.AND P4, PT, R8, c[0x0][0x3c8], PT ;  /* 0x0000f20008007a0c */ /* 0x000fe40003f86270 */
[----:B------:R-:W-:Y:S02]  /*16ee0*/  SHF.R.S32.HI R13, RZ, 0x1f, R13 ;  /* 0x0000001fff0d7819 */ /* 0x000fe4000001140d */
[-C--:B-1----:R-:W-:Y:S02]  /*16ef0*/  @!P2 LEA R6, P5, R16, R0.reuse, 0x2 ;  /* 0x000000001006a211 */ /* 0x082fe400078a10ff */
[----:B--2---:R-:W-:-:S02]  /*16f00*/  @!P1 LEA R2, P0, R9, R0, 0x2 ;  /* 0x0000000009029211 */ /* 0x004fc400078010ff */
[-C--:B------:R-:W-:Y:S02]  /*16f10*/  @!P2 LEA.HI.X R7, R16, R4.reuse, R17, 0x2, P5 ;  /* 0x000000041007a211 */ /* 0x080fe400028f1411 */
[----:B------:R-:W-:Y:S02]  /*16f20*/  @!P1 LEA.HI.X R3, R9, R4, R13, 0x2, P0 ;  /* 0x0000000409039211 */ /* 0x000fe400000f140d */
[C---:B------:R-:W-:Y:S01]  /*16f30*/  IADD3 R16, R250.reuse, 0x40, RZ ;  /* 0x00000040fa107810 */ /* 0x040fe20007ffe0ff */
[----:B------:R1:W-:Y:S01]  /*16f40*/  @!P2 ST.E.64 [R6.64], R38 ;  /* 0x000000260600a985 */ /* 0x0003e2000c101b08 */
[C---:B------:R-:W-:Y:S02]  /*16f50*/  IADD3 R9, R250.reuse, 0x48, RZ ;  /* 0x00000048fa097810 */ /* 0x040fe40007ffe0ff */
[----:B------:R-:W-:Y:S01]  /*16f60*/  IADD3 R17, R250, 0x30, RZ ;  /* 0x00000030fa117810 */ /* 0x000fe20007ffe0ff */
[----:B------:R2:W-:Y:S01]  /*16f70*/  @!P1 ST.E.64 [R2.64], R120 ;  /* 0x0000007802009985 */ /* 0x0005e2000c101b08 */
[----:B------:R-:W-:-:S02]  /*16f80*/  ISETP.GE.AND P2, PT, R16, c[0x0][0x3c8], PT ;  /* 0x0000f20010007a0c */ /* 0x000fc40003f46270 */
[----:B------:R-:W-:Y:S02]  /*16f90*/  IADD3 R13, R250, 0x38, RZ ;  /* 0x00000038fa0d7810 */ /* 0x000fe40007ffe0ff */
[----:B------:R-:W-:Y:S02]  /*16fa0*/  ISETP.GE.AND P1, PT, R9, c[0x0][0x3c8], PT ;  /* 0x0000f20009007a0c */ /* 0x000fe40003f26270 */
[----:B------:R-:W-:Y:S02]  /*16fb0*/  SHF.R.S32.HI R17, RZ, 0x1f, R17 ;  /* 0x0000001fff117819 */ /* 0x000fe40000011411 */
        /* <DEDUP_REMOVED lines=39> */
[----:B------:R-:W-:Y:S02]  /*17230*/  ISETP.GE.AND P4, PT, R8, c[0x0][0x3c8], PT ;  /* 0x0000f20008007a0c */ /* 0x000fe40003f86270 */
[----:B------:R-:W-:Y:S02]  /*17240*/  SHF.R.S32.HI R13, RZ, 0x1f, R13 ;  /* 0x0000001fff0d7819 */ /* 0x000fe4000001140d */
[----:B------:R-:W-:Y:S02]  /*17250*/  IADD3 R16, R250, 0x80, RZ ;  /* 0x00000080fa107810 */ /* 0x000fe40007ffe0ff */
[-C--:B-1----:R-:W-:Y:S02]  /*17260*/  @!P2 LEA R6, P5, R17, R0.reuse, 0x2 ;  /* 0x000000001106a211 */ /* 0x082fe400078a10ff */
[----:B--2---:R-:W-:Y:S02]  /*17270*/  @!P1 LEA R2, P0, R9, R0, 0x2 ;  /* 0x0000000009029211 */ /* 0x004fe400078010ff */
[----:B------:R-:W-:-:S02]  /*17280*/  @!P2 LEA.HI.X R7, R17, R4, R18, 0x2, P5 ;  /* 0x000000041107a211 */ /* 0x000fc400028f1412 */
[----:B------:R-:W-:Y:S02]  /*17290*/  @!P1 LEA.HI.X R3, R9, R4, R13, 0x2, P0 ;  /* 0x0000000409039211 */ /* 0x000fe400000f140d */
[C---:B------:R-:W-:Y:S01]  /*172a0*/  IADD3 R17, R250.reuse, 0x88, RZ ;  /* 0x00000088fa117810 */ /* 0x040fe20007ffe0ff */
[----:B------:R1:W-:Y:S01]  /*172b0*/  @!P2 ST.E.64 [R6.64], R56 ;  /* 0x000000380600a985 */ /* 0x0003e2000c101b08 */
[C---:B------:R-:W-:Y:S02]  /*172c0*/  IADD3 R18, R250.reuse, 0x70, RZ ;  /* 0x00000070fa127810 */ /* 0x040fe40007ffe0ff */
[----:B------:R-:W-:Y:S01]  /*172d0*/  IADD3 R9, R250, 0x78, RZ ;  /* 0x00000078fa097810 */ /* 0x000fe20007ffe0ff */
[----:B------:R2:W-:Y:S01]  /*172e0*/  @!P1 ST.E.64 [R2.64], R60 ;  /* 0x0000003c02009985 */ /* 0x0005e2000c101b08 */
[----:B------:R-:W-:Y:S02]  /*172f0*/  ISETP.GE.AND P1, PT, R17, c[0x0][0x3c8], PT ;  /* 0x0000f20011007a0c */ /* 0x000fe40003f26270 */
[----:B------:R-:W-:-:S02]  /*17300*/  ISETP.GE.AND P2, PT, R16, c[0x0][0x3c8], PT ;  /* 0x0000f20010007a0c */ /* 0x000fc40003f46270 */
[----:B------:R-:W-:Y:S02]  /*17310*/  SHF.R.S32.HI R18, RZ, 0x1f, R18 ;  /* 0x0000001fff127819 */ /* 0x000fe40000011412 */
[----:B------:R-:W-:Y:S02]  /*17320*/  SHF.R.S32.HI R9, RZ, 0x1f, R9 ;  /* 0x0000001fff097819 */ /* 0x000fe40000011409 */
[----:B------:R-:W-:-:S04]  /*17330*/  IADD3 R13, R250, 0x90, RZ ;  /* 0x00000090fa0d7810 */ /* 0x000fc80007ffe0ff */
[----:B------:R-:W-:Y:S02]  /*17340*/  ISETP.GE.AND P6, PT, R13, c[0x0][0x3c8], PT ;  /* 0x0000f2000d007a0c */ /* 0x000fe40003fc6270 */
[-C--:B-1----:R-:W-:Y:S02]  /*17350*/  @!P3 LEA R6, P5, R12, R0.reuse, 0x2 ;  /* 0x000000000c06b211 */ /* 0x082fe400078a10ff */
[----:B--2---:R-:W-:Y:S02]  /*17360*/  @!P4 LEA R2, P0, R8, R0, 0x2 ;  /* 0x000000000802c211 */ /* 0x004fe400078010ff */
[-C--:B------:R-:W-:Y:S02]  /*17370*/  @!P3 LEA.HI.X R7, R12, R4.reuse, R18, 0x2, P5 ;  /* 0x000000040c07b211 */ /* 0x080fe400028f1412 */
[----:B------:R-:W-:Y:S02]  /*17380*/  @!P4 LEA.HI.X R3, R8, R4, R9, 0x2, P0 ;  /* 0x000000040803c211 */ /* 0x000fe400000f1409 */
[C---:B------:R-:W-:Y:S01]  /*17390*/  IADD3 R18, R250.reuse, 0x88, RZ ;  /* 0x00000088fa127810 */ /* 0x040fe20007ffe0ff */
[----:B------:R1:W-:Y:S01]  /*173a0*/  @!P3 ST.E.64 [R6.64], R64 ;  /* 0x000000400600b985 */ /* 0x0003e2000c101b08 */
[----:B------:R-:W-:-:S02]  /*173b0*/  IADD3 R12, R250, 0x98, RZ ;  /* 0x00000098fa0c7810 */ /* 0x000fc40007ffe0ff */
[----:B------:R-:W-:Y:S01]  /*173c0*/  SHF.R.S32.HI R18, RZ, 0x1f, R18 ;  /* 0x0000001fff127819 */ /* 0x000fe20000011412 */
[----:B------:R2:W-:Y:S01]  /*173d0*/  @!P4 ST.E.64 [R2.64], R68 ;  /* 0x000000440200c985 */ /* 0x0005e2000c101b08 */
[----:B------:R-:W-:Y:S02]  /*173e0*/  @!P2 LEA R8, P0, R16, R0, 0x2 ;  /* 0x000000001008a211 */ /* 0x000fe400078010ff */
[----:B------:R-:W-:Y:S02]  /*173f0*/  ISETP.GE.AND P5, PT, R12, c[0x0][0x3c8], PT ;  /* 0x0000f2000c007a0c */ /* 0x000fe40003fa6270 */
[----:B------:R-:W-:Y:S02]  /*17400*/  @!P2 LEA.HI.X R9, R16, R4, R19, 0x2, P0 ;  /* 0x000000041009a211 */ /* 0x000fe400000f1413 */
[C---:B------:R-:W-:Y:S02]  /*17410*/  IADD3 R16, R250.reuse, 0xa0, RZ ;  /* 0x000000a0fa107810 */ /* 0x040fe40007ffe0ff */
[----:B------:R-:W-:Y:S01]  /*17420*/  IADD3 R19, R250, 0xa8, RZ ;  /* 0x000000a8fa137810 */ /* 0x000fe20007ffe0ff */
[----:B------:R-:W-:Y:S01]  /*17430*/  @!P2 ST.E.64 [R8.64], R124 ;  /* 0x0000007c0800a985 */ /* 0x000fe2000c101b08 */
[----:B------:R-:W-:-:S02]  /*17440*/  ISETP.GE.AND P4, PT, R16, c[0x0][0x3c8], PT ;  /* 0x0000f20010007a0c */ /* 0x000fc40003f86270 */
[----:B------:R-:W-:Y:S02]  /*17450*/  SHF.R.S32.HI R19, RZ, 0x1f, R19 ;  /* 0x0000001fff137819 */ /* 0x000fe40000011413 */
[-C--:B-1----:R-:W-:Y:S02]  /*17460*/  @!P6 LEA R6, P0, R13, R0.reuse, 0x2 ;  /* 0x000000000d06e211 */ /* 0x082fe400078010ff */
[----:B--2---:R-:W-:-:S04]  /*17470*/  @!P1 LEA R2, P3, R17, R0, 0x2 ;  /* 0x0000000011029211 */ /* 0x004fc800078610ff */
        /* <DEDUP_REMOVED lines=10> */
[----:B------:R-:W-:Y:S02]  /*17520*/  ISETP.GE.AND P0, PT, R251, c[0x0][0x3c8], PT ;  /* 0x0000f200fb007a0c */ /* 0x000fe40003f06270 */
[----:B------:R-:W-:Y:S02]  /*17530*/  SHF.R.S32.HI R13, RZ, 0x1f, R13 ;  /* 0x0000001fff0d7819 */ /* 0x000fe4000001140d */
[----:B------:R-:W-:-:S04]  /*17540*/  IADD3 R17, R250, 0xa0, RZ ;  /* 0x000000a0fa117810 */ /* 0x000fc80007ffe0ff */
[----:B------:R-:W-:Y:S02]  /*17550*/  SHF.R.S32.HI R17, RZ, 0x1f, R17 ;  /* 0x0000001fff117819 */ /* 0x000fe40000011411 */
[----:B-1----:R-:W-:-:S04]  /*17560*/  @!P5 LEA R2, P3, R12, R0, 0x2 ;  /* 0x000000000c02d211 */ /* 0x002fc800078610ff */
[----:B------:R-:W-:Y:S02]  /*17570*/  @!P5 LEA.HI.X R3, R12, R4, R13, 0x2, P3 ;  /* 0x000000040c03d211 */ /* 0x000fe400018f140d */
[-C--:B------:R-:W-:Y:S02]  /*17580*/  @!P4 LEA R12, P6, R16, R0.reuse, 0x2 ;  /* 0x00000000100cc211 */ /* 0x080fe400078c10ff */
[----:B------:R-:W-:Y:S01]  /*17590*/  @!P2 LEA R8, P3, R18, R0, 0x2 ;  /* 0x000000001208a211 */ /* 0x000fe200078610ff */
[----:B------:R1:W-:Y:S01]  /*175a0*/  @!P5 ST.E.64 [R2.64], R80 ;  /* 0x000000500200d985 */ /* 0x0003e2000c101b08 */
[----:B------:R-:W-:Y:S02]  /*175b0*/  @!P4 LEA.HI.X R13, R16, R4, R17, 0x2, P6 ;  /* 0x00000004100dc211 */ /* 0x000fe400030f1411 */
[----:B--2---:R-:W-:Y:S02]  /*175c0*/  @!P1 LEA R6, P5, R252, R0, 0x2 ;  /* 0x00000000fc069211 */ /* 0x004fe400078a10ff */
[----:B------:R-:W-:Y:S01]  /*175d0*/  SHF.R.S32.HI R17, RZ, 0x1f, R252 ;  /* 0x0000001fff117819 */ /* 0x000fe200000114fc */
[----:B------:R2:W-:Y:S01]  /*175e0*/  @!P4 ST.E.64 [R12.64], R132 ;  /* 0x000000840c00c985 */ /* 0x0005e2000c101b08 */
[----:B------:R-:W-:-:S02]  /*175f0*/  @!P2 LEA.HI.X R9, R18, R4, R19, 0x2, P3 ;  /* 0x000000041209a211 */ /* 0x000fc400018f1413 */
[----:B------:R-:W-:Y:S02]  /*17600*/  SHF.R.S32.HI R16, RZ, 0x1f, R251 ;  /* 0x0000001fff107819 */ /* 0x000fe400000114fb */
[----:B------:R-:W-:Y:S01]  /*17610*/  @!P1 LEA.HI.X R7, R252, R4, R17, 0x2, P5 ;  /* 0x00000004fc079211 */ /* 0x000fe200028f1411 */
[----:B------:R2:W-:Y:S04]  /*17620*/  @!P2 ST.E.64 [R8.64], R128 ;  /* 0x000000800800a985 */ /* 0x0005e8000c101b08 */
[----:B------:R2:W-:Y:S01]  /*17630*/  @!P1 ST.E.64 [R6.64], R84 ;  /* 0x0000005406009985 */ /* 0x0005e2000c101b08 */
[----:B-1----:R-:W-:-:S04]  /*17640*/  @!P0 LEA R2, P3, R251, R0, 0x2 ;  /* 0x00000000fb028211 */ /* 0x002fc800078610ff */
[----:B------:R-:W-:-:S05]  /*17650*/  @!P0 LEA.HI.X R3, R251, R4, R16, 0x2, P3 ;  /* 0x00000004fb038211 */ /* 0x000fca00018f1410 */
[----:B------:R2:W-:Y:S04]  /*17660*/  @!P0 ST.E.64 [R2.64], R24 ;  /* 0x0000001802008985 */ /* 0x0005e8000c101b08 */
.L_x_1856:
[----:B------:R-:W-:Y:S05]  /*17670*/  BSYNC B0 ;  /* 0x0000000000007941 */ /* 0x000fea0003800000 */
.L_x_1855:
[----:B------:R-:W-:Y:S05]  /*17680*/  BRA.DIV ~URZ, `(.L_x_1857) ;  /* 0x000040627f007947 */ /* 0x000fea000b800000 */
[----:B---3--:R3:W2:Y:S04]  /*17690*/  SHFL.IDX PT, R4, R5, 0x1, 0x1c1f ;  /* 0x003c1f0005047f89 */ /* 0x0086a800000e0000 */
[----:B-1----:R3:W1:Y:S02]  /*176a0*/  SHFL.IDX PT, R0, R14, 0x1, 0x1c1f ;  /* 0x003c1f000e007f89 */ /* 0x00266400000e0000 */
.L_x_1927:
        /* <DEDUP_REMOVED lines=8> */
[C---:B------:R-:W-:Y:S01]  /*17730*/  IADD3 R9, R250.reuse, 0x8, RZ ;  /* 0x00000008fa097810 */ /* 0x040fe20007ffe0ff */
        /* <DEDUP_REMOVED lines=46> */
[----:B------:R-:W-:-:S04]  /*17a20*/  IADD3 R13, R250, 0x50, RZ ;  /* 0x00000050fa0d7810 */ /* 0x000fc80007ffe0ff */
[----:B------:R-:W-:Y:S02]  /*17a30*/  ISETP.GE.AND P0, PT, R13, c[0x0][0x3c8], PT ;  /* 0x0000f2000d007a0c */ /* 0x000fe40003f06270 */
        /* <DEDUP_REMOVED lines=39> */
[C---:B------:R-:W-:Y:S02]  /*17cb0*/  IADD3 R13, R250.reuse, 0x70, RZ ;  /* 0x00000070fa0d7810 */ /* 0x040fe40007ffe0ff */
[----:B------:R-:W-:Y:S01]  /*17cc0*/  SHF.R.S32.HI R17, RZ, 0x1f, R17 ;  /* 0x0000001fff117819 */ /* 0x000fe20000011411 */
        /* <DEDUP_REMOVED lines=11> */
[----:B------:R-:W-:Y:S01]  /*17d80*/  ISETP.GE.AND P0, PT, R5, c[0x0][0x3c8], PT ;  /* 0x0000f20005007a0c */ /* 0x000fe20003f06270 */
[----:B------:R2:W-:Y:S01]  /*17d90*/  @!P4 ST.E.64 [R6.64], R126 ;  /* 0x0000007e0600c985 */ /* 0x0005e2000c101b08 */
[----:B------:R-:W-:-:S02]  /*17da0*/  IADD3 R16, R250, 0x70, RZ ;  /* 0x00000070fa107810 */ /* 0x000fc40007ffe0ff */
[C---:B------:R-:W-:Y:S01]  /*17db0*/  IADD3 R15, R250.reuse, 0x88, RZ ;  /* 0x00000088fa0f7810 */ /* 0x040fe20007ffe0ff */
[----:B------:R3:W-:Y:S01]  /*17dc0*/  @!P3 ST.E.64 [R2.64], R46 ;  /* 0x0000002e0200b985 */ /* 0x0007e2000c101b08 */
[----:B-1----:R-:W-:Y:S02]  /*17dd0*/  @!P2 LEA R8, P3, R13, R0, 0x2 ;  /* 0x000000000d08a211 */ /* 0x002fe400078610ff */
[----:B------:R-:W-:Y:S02]  /*17de0*/  SHF.R.S32.HI R16, RZ, 0x1f, R16 ;  /* 0x0000001fff107819 */ /* 0x000fe40000011410 */
[----:B------:R-:W-:Y:S02]  /*17df0*/  ISETP.GE.AND P5, PT, R15, c[0x0][0x3c8], PT ;  /* 0x0000f2000f007a0c */ /* 0x000fe40003fa6270 */
[----:B------:R-:W-:Y:S02]  /*17e00*/  @!P2 LEA.HI.X R9, R13, R4, R16, 0x2, P3 ;  /* 0x000000040d09a211 */ /* 0x000fe400018f1410 */
[----:B------:R-:W-:-:S02]  /*17e10*/  IADD3 R13, R250, 0x80, RZ ;  /* 0x00000080fa0d7810 */ /* 0x000fc40007ffe0ff */
[C---:B------:R-:W-:Y:S01]  /*17e20*/  IADD3 R16, R250.reuse, 0x78, RZ ;  /* 0x00000078fa107810 */ /* 0x040fe20007ffe0ff */
[----:B------:R-:W-:Y:S01]  /*17e30*/  @!P2 ST.E.64 [R8.64], R140 ;  /* 0x0000008c0800a985 */ /* 0x000fe2000c101b08 */
[C---:B------:R-:W-:Y:S02]  /*17e40*/  IADD3 R12, R250.reuse, 0x90, RZ ;  /* 0x00000090fa0c7810 */ /* 0x040fe40007ffe0ff */
[----:B------:R-:W-:Y:S02]  /*17e50*/  SHF.R.S32.HI R13, RZ, 0x1f, R13 ;  /* 0x0000001fff0d7819 */ /* 0x000fe4000001140d */
[----:B------:R-:W-:Y:S02]  /*17e60*/  SHF.R.S32.HI R16, RZ, 0x1f, R16 ;  /* 0x0000001fff107819 */ /* 0x000fe40000011410 */
[----:B------:R-:W-:-:S04]  /*17e70*/  IADD3 R17, R250, 0x88, RZ ;  /* 0x00000088fa117810 */ /* 0x000fc80007ffe0ff */
[----:B------:R-:W-:Y:S02]  /*17e80*/  SHF.R.S32.HI R17, RZ, 0x1f, R17 ;  /* 0x0000001fff117819 */ /* 0x000fe40000011411 */
        /* <DEDUP_REMOVED lines=16> */
[----:B------:R-:W-:Y:S02]  /*17f90*/  ISETP.GE.AND P1, PT, R14, c[0x0][0x3c8], PT ;  /* 0x0000f2000e007a0c */ /* 0x000fe40003f26270 */
        /* <DEDUP_REMOVED lines=18> */
[----:B------:R-:W-:Y:S02]  /*180c0*/  IADD3 R15, R250, 0xa8, RZ ;  /* 0x000000a8fa0f7810 */ /* 0x000fe40007ffe0ff */
[----:B------:R-:W-:Y:S01]  /*180d0*/  SHF.R.S32.HI R5, RZ, 0x1f, R252 ;  /* 0x0000001fff057819 */ /* 0x000fe200000114fc */
[----:B------:R1:W-:Y:S01]  /*180e0*/  @!P3 ST.E.64 [R12.64], R82 ;  /* 0x000000520c00b985 */ /* 0x0003e2000c101b08 */
[----:B------:R-:W-:Y:S02]  /*180f0*/  SHF.R.S32.HI R15, RZ, 0x1f, R15 ;  /* 0x0000001fff0f7819 */ /* 0x000fe4000001140f */
[----:B------:R-:W-:Y:S01]  /*18100*/  @!P0 LEA R2, P4, R252, R0, 0x2 ;  /* 0x00000000fc028211 */ /* 0x000fe200078810ff */
[----:B------:R1:W-:Y:S01]  /*18110*/  @!P2 ST.E.64 [R8.64], R78 ;  /* 0x0000004e0800a985 */ /* 0x0003e2000c101b08 */
[----:B------:R-:W-:-:S02]  /*18120*/  @!P1 LEA.HI.X R7, R14, R4, R15, 0x2, P5 ;  /* 0x000000040e079211 */ /* 0x000fc400028f140f */
        /* <DEDUP_REMOVED lines=10> */
.L_x_1837:
        /* <DEDUP_REMOVED lines=16> */
[----:B-1----:R1:W3:Y:S04]  /*182d0*/  LDG.E R4, [R2.64] ;  /* 0x0000000802047981 */ /* 0x0022e8000c1e1900 */
[----:B-1----:R-:W3:Y:S02]  /*182e0*/  LDG.E R2, [R2.64+0x4] ;  /* 0x0000040802027981 */ /* 0x002ee4000c1e1900 */
[----:B---3-5:R-:W-:Y:S02]  /*182f0*/  IADD3 R21, -R4, R2, RZ ;  /* 0x0000000204157210 */ /* 0x028fe40007ffe1ff */
.L_x_1858:
[----:B------:R-:W-:Y:S01]  /*18300*/  ISETP.GT.AND P0, PT, R187, 0x7f, PT ;  /* 0x0000007fbb00780c */ /* 0x000fe20003f04270 */
[----:B------:R-:W-:Y:S01]  /*18310*/  BSSY B0, `(.L_x_1859) ;  /* 0x0000035000007945 */ /* 0x000fe20003800000 */
[----:B------:R-:W-:Y:S02]  /*18320*/  LOP3.LUT R8, R238, 0xffff, RZ, 0xc0, !PT ;  /* 0x0000ffffee087812 */ /* 0x000fe400078ec0ff */
[----:B------:R-:W-:-:S02]  /*18330*/  SEL R9, R244, RZ, !P3 ;  /* 0x000000fff4097207 */ /* 0x000fc40005800000 */
[----:B------:R-:W-:Y:S02]  /*18340*/  SEL R23, R247, RZ, !P3 ;  /* 0x000000fff7177207 */ /* 0x000fe40005800000 */
[----:B-----5:R-:W-:-:S05]  /*18350*/  SHF.R.S32.HI R19, RZ, 0x1f, R0 ;  /* 0x0000001fff137819 */ /* 0x020fca0000011400 */
[----:B------:R-:W-:Y:S05]  /*18360*/  @P0 BRA `(.L_x_1860) ;  /* 0x000002f000000947 */ /* 0x000fea0003800000 */
[----:B-1----:R-:W-:Y:S01]  /*18370*/  IMAD R2, R21, c[0x0][0x4e8], RZ ;  /* 0x00013a0015027a24 */ /* 0x002fe200078e02ff */
        /* <DEDUP_REMOVED lines=9> */
[----:B------:R1:W2:Y:S02]  /*18410*/  LDC.64 R14, c[0x0][R2+0x160] ;  /* 0x00005800020e7b82 */ /* 0x0002a40000000a00 */
[----:B-1----:R-:W-:-:S02]  /*18420*/  IMAD.MOV.U32 R2, RZ, RZ, c[0x0][0x4e8] ;  /* 0x00013a00ff027624 */ /* 0x002fc400078e00ff */
[-C--:B---3--:R-:W-:Y:S02]  /*18430*/  IMAD R3, R13, R9.reuse, RZ ;  /* 0x000000090d037224 */ /* 0x088fe400078e02ff */
[----:B------:R-:W-:Y:S01]  /*18440*/  IMAD.WIDE.U32 R4, R12, R9, RZ ;  /* 0x000000090c047225 */ /* 0x000fe200078e00ff */
[----:B------:R-:W-:Y:S02]  /*18450*/  ISETP.NE.AND P0, PT, R2, 0x1, PT ;  /* 0x000000010200780c */ /* 0x000fe40003f05270 */
[----:B------:R-:W-:Y:S01]  /*18460*/  MOV R2, R18 ;  /* 0x0000001200027202 */ /* 0x000fe20000000f00 */
[----:B------:R-:W-:Y:S01]  /*18470*/  IMAD R12, R12, R23, R3 ;  /* 0x000000170c0c7224 */ /* 0x000fe200078e0203 */
[----:B------:R-:W-:Y:S01]  /*18480*/  SEL R3, R249, RZ, P2 ;  /* 0x000000fff9037207 */ /* 0x000fe20001000000 */
[-C--:B----4-:R-:W-:Y:S02]  /*18490*/  IMAD R13, R7, R8.reuse, RZ ;  /* 0x00000008070d7224 */ /* 0x090fe400078e02ff */
[----:B------:R-:W-:-:S04]  /*184a0*/  IMAD.WIDE.U32 R6, R6, R8, RZ ;  /* 0x0000000806067225 */ /* 0x000fc800078e00ff */
[----:B------:R-:W-:Y:S01]  /*184b0*/  IMAD.IADD R13, R7, 0x1, R13 ;  /* 0x00000001070d7824 */ /* 0x000fe200078e020d */
[----:B------:R-:W-:Y:S01]  /*184c0*/  IADD3 R7, R5, R12, RZ ;  /* 0x0000000c05077210 */ /* 0x000fe20007ffe0ff */
[----:B------:R-:W-:-:S04]  /*184d0*/  @P0 IMAD.HI.U32 R22, R18, c[0x0][0x4ec], RZ ;  /* 0x00013b0012160a27 */ /* 0x000fc800078e00ff */
[-C--:B-----5:R-:W-:Y:S01]  /*184e0*/  IMAD R12, R17, R3.reuse, RZ ;  /* 0x00000003110c7224 */ /* 0x0a0fe200078e02ff */
[----:B------:R-:W-:Y:S02]  /*184f0*/  @P0 SHF.R.U32.HI R2, RZ, c[0x0][0x4f0], R22 ;  /* 0x00013c00ff020a19 */ /* 0x000fe40000011616 */
[----:B------:R-:W-:Y:S01]  /*18500*/  IADD3 R22, P1, P0, R4, R6, R0 ;  /* 0x0000000604167210 */ /* 0x000fe2000783e000 */
[----:B------:R-:W-:-:S03]  /*18510*/  IMAD.WIDE.U32 R4, R16, R3, RZ ;  /* 0x0000000310047225 */ /* 0x000fc600078e00ff */
[----:B------:R-:W-:Y:S01]  /*18520*/  IADD3.X R13, R7, R13, R19, P1, P0 ;  /* 0x0000000d070d7210 */ /* 0x000fe20000fe0413 */
[----:B------:R-:W-:Y:S01]  /*18530*/  IMAD.MOV R6, RZ, RZ, -R2 ;  /* 0x000000ffff067224 */ /* 0x000fe200078e0a02 */
[----:B------:R-:W-:Y:S02]  /*18540*/  IADD3 R7, R5, R12, RZ ;  /* 0x0000000c05077210 */ /* 0x000fe40007ffe0ff */
[----:B------:R-:W-:Y:S01]  /*18550*/  IADD3 R4, P1, P0, R2, R22, R4 ;  /* 0x0000001602047210 */ /* 0x000fe2000783e004 */
[----:B------:R-:W-:Y:S01]  /*18560*/  IMAD R3, R6, c[0x0][0x4e8], R18 ;  /* 0x00013a0006037a24 */ /* 0x000fe200078e0212 */
[----:B------:R-:W-:-:S03]  /*18570*/  SHF.R.S32.HI R5, RZ, 0x1f, R2 ;  /* 0x0000001fff057819 */ /* 0x000fc60000011402 */
[----:B--2---:R-:W-:Y:S01]  /*18580*/  IMAD R2, R15, R3, RZ ;  /* 0x000000030f027224 */ /* 0x004fe200078e02ff */
[----:B------:R-:W-:Y:S02]  /*18590*/  SHF.R.S32.HI R6, RZ, 0x1f, R3 ;  /* 0x0000001fff067819 */ /* 0x000fe40000011403 */
[----:B------:R-:W-:Y:S01]  /*185a0*/  IADD3.X R5, R5, R13, R7, P1, P0 ;  /* 0x0000000d05057210 */ /* 0x000fe20000fe0407 */
[----:B------:R-:W-:Y:S02]  /*185b0*/  IMAD.MOV.U32 R7, RZ, RZ, c[0x0][0x4a8] ;  /* 0x00012a00ff077624 */ /* 0x000fe400078e00ff */
[C---:B------:R-:W-:Y:S02]  /*185c0*/  IMAD R6, R14.reuse, R6, R2 ;  /* 0x000000060e067224 */ /* 0x040fe400078e0202 */
[----:B------:R-:W-:Y:S01]  /*185d0*/  IMAD.WIDE.U32 R2, R14, R3, R4 ;  /* 0x000000030e027225 */ /* 0x000fe200078e0004 */
[----:B------:R-:W-:Y:S02]  /*185e0*/  MOV R5, c[0x0][0x4ac] ;  /* 0x00012b0000057a02 */ /* 0x000fe40000000f00 */
[----:B------:R-:W-:Y:S01]  /*185f0*/  SEL R4, R7, c[0x0][0x450], P2 ;  /* 0x0001140007047a07 */ /* 0x000fe20001000000 */
[----:B------:R-:W-:Y:S01]  /*18600*/  IMAD.IADD R3, R3, 0x1, R6 ;  /* 0x0000000103037824 */ /* 0x000fe200078e0206 */
[----:B------:R-:W-:-:S02]  /*18610*/  SEL R5, R5, c[0x0][0x454], P2 ;  /* 0x0001150005057a07 */ /* 0x000fc40001000000 */
[----:B------:R-:W-:-:S04]  /*18620*/  LEA R4, P0, R2, R4, 0x2 ;  /* 0x0000000402047211 */ /* 0x000fc800078010ff */
[----:B------:R-:W-:Y:S02]  /*18630*/  LEA.HI.X R5, R2, R5, R3, 0x2, P0 ;  /* 0x0000000502057211 */ /* 0x000fe400000f1403 */
[----:B------:R-:W-:-:S05]  /*18640*/  MOV R2, 0xff800000 ;  /* 0xff80000000027802 */ /* 0x000fca0000000f00 */
[----:B------:R1:W-:Y:S02]  /*18650*/  STG.E [R4.64], R2 ;  /* 0x0000000204007986 */ /* 0x0003e4000c101908 */
.L_x_1860:
[----:B------:R-:W-:Y:S05]  /*18660*/  BSYNC B0 ;  /* 0x0000000000007941 */ /* 0x000fea0003800000 */
.L_x_1859:
        /* <DEDUP_REMOVED lines=9> */
[----:B------:R-:W-:Y:S01]  /*18700*/  LEA R4, R237, R216, 0x7 ;  /* 0x000000d8ed047211 */ /* 0x000fe200078e38ff */
        /* <DEDUP_REMOVED lines=25> */
.L_x_1928:
[----:B------:R-:W-:Y:S05]  /*188a0*/  BRA.DIV ~URZ, `(.L_x_1862) ;  /* 0x00002f827f007947 */ /* 0x000fea000b800000 */
[----:B------:R4:W1:Y:S02]  /*188b0*/  SHFL.IDX PT, R0, R14, RZ, 0x181f ;  /* 0x00181fff0e007589 */ /* 0x00086400000e0000 */
.L_x_1929:
[----:B------:R-:W-:Y:S01]  /*188c0*/  IMAD R12, R21, c[0x0][0x4e8], RZ ;  /* 0x00013a00150c7a24 */ /* 0x000fe200078e02ff */
[----:B------:R-:W-:Y:S04]  /*188d0*/  BSSY B0, `(.L_x_1863) ;  /* 0x000000f000007945 */ /* 0x000fe80003800000 */
[----:B------:R-:W-:-:S13]  /*188e0*/  ISETP.GE.AND P0, PT, R13, R12, PT ;  /* 0x0000000c0d00720c */ /* 0x000fda0003f06270 */
[----:B------:R-:W-:Y:S05]  /*188f0*/  @P0 BRA `(.L_x_1864) ;  /* 0x000000c000000947 */ /* 0x000fea0003800000 */
[----:B------:R-:W-:Y:S02]  /*18900*/  ISETP.GE.AND P2, PT, R202, c[0x0][0x3c8], PT ;  /* 0x0000f200ca007a0c */ /* 0x000fe40003f46270 */
[----:B------:R-:W-:Y:S02]  /*18910*/  ISETP.GE.AND P1, PT, R204, c[0x0][0x3c8], PT ;  /* 0x0000f200cc007a0c */ /* 0x000fe40003f26270 */
[----:B------:R-:W-:-:S09]  /*18920*/  ISETP.GE.AND P0, PT, R205, c[0x0][0x3c8], PT ;  /* 0x0000f200cd007a0c */ /* 0x000fd20003f06270 */
        /* <DEDUP_REMOVED lines=9> */
.L_x_1864:
[----:B------:R-:W-:Y:S05]  /*189c0*/  BSYNC B0 ;  /* 0x0000000000007941 */ /* 0x000fea0003800000 */
.L_x_1863:
[----:B------:R-:W-:Y:S05]  /*189d0*/  BRA.DIV ~URZ, `(.L_x_1865) ;  /* 0x00002ec27f007947 */ /* 0x000fea000b800000 */
[----:B---3--:R3:W2:Y:S04]  /*189e0*/  SHFL.IDX PT, R4, R5, 0x1, 0x181f ;  /* 0x00381f0005047f89 */ /* 0x0086a800000e0000 */
[----:B-1----:R3:W1:Y:S02]  /*189f0*/  SHFL.IDX PT, R0, R14, 0x1, 0x181f ;  /* 0x00381f000e007f89 */ /* 0x00266400000e0000 */
.L_x_1930:
        /* <DEDUP_REMOVED lines=16> */
.L_x_1867:
[----:B------:R-:W-:Y:S05]  /*18b00*/  BSYNC B0 ;  /* 0x0000000000007941 */ /* 0x000fea0003800000 */
.L_x_1866:
[----:B------:R-:W-:Y:S05]  /*18b10*/  BRA.DIV ~URZ, `(.L_x_1868) ;  /* 0x00002e527f007947 */ /* 0x000fea000b800000 */
[----:B--2---:R2:W3:Y:S02]  /*18b20*/  SHFL.IDX PT, R4, R5, 0x2, 0x181f ;  /* 0x00581f0005047f89 */ /* 0x0044e400000e0000 */
.L_x_1931:
[----:B------:R-:W-:Y:S05]  /*18b30*/  BRA.DIV ~URZ, `(.L_x_1869) ;  /* 0x00002ea27f007947 */ /* 0x000fea000b800000 */
[----:B-1----:R1:W2:Y:S02]  /*18b40*/  SHFL.IDX PT, R0, R14, 0x2, 0x181f ;  /* 0x00581f000e007f89 */ /* 0x0022a400000e0000 */
.L_x_1932:
        /* <DEDUP_REMOVED lines=16> */
.L_x_1871:
[----:B------:R-:W-:Y:S05]  /*18c50*/  BSYNC B0 ;  /* 0x0000000000007941 */ /* 0x000fea0003800000 */
.L_x_1870:
[----:B------:R-:W-:Y:S05]  /*18c60*/  BRA.DIV ~URZ, `(.L_x_1872) ;  /* 0x00002de27f007947 */ /* 0x000fea000b800000 */
[----:B---3--:R3:W1:Y:S04]  /*18c70*/  SHFL.IDX PT, R4, R5, 0x3, 0x181f ;  /* 0x00781f0005047f89 */ /* 0x00866800000e0000 */
[----:B--2---:R3:W2:Y:S02]  /*18c80*/  SHFL.IDX PT, R0, R14, 0x3, 0x181f ;  /* 0x00781f000e007f89 */ /* 0x0046a400000e0000 */
.L_x_1933:
[----:B------:R-:W-:-:S04]  /*18c90*/  IADD3 R13, R13, 0x60, RZ ;  /* 0x000000600d0d7810 */ /* 0x000fc80007ffe0ff */
        /* <DEDUP_REMOVED lines=14> */
.L_x_1852:
[----:B------:R-:W-:Y:S05]  /*18d80*/  BSYNC B1 ;  /* 0x0000000000017941 */ /* 0x000fea0003800000 */
.L_x_1836:
        /* <DEDUP_REMOVED lines=12> */
.L_x_1934:
[----:B------:R-:W-:Y:S05]  /*18e50*/  BRA.DIV ~URZ, `(.L_x_1875) ;  /* 0x00002d327f007947 */ /* 0x000fea000b800000 */
[----:B------:R2:W3:Y:S02]  /*18e60*/  SHFL.IDX PT, R6, R35, 0x1, 0x1f ;  /* 0x00201f0023067f89 */ /* 0x0004e400000e0000 */
.L_x_1935:
[----:B-1----:R-:W-:Y:S02]  /*18e70*/  IMAD.IADD R0, R239, 0x1, R16 ;  /* 0x00000001ef007824 */ /* 0x002fe400078e0210 */
[----:B------:R-:W-:-:S03]  /*18e80*/  IMAD.MOV.U32 R7, RZ, RZ, RZ ;  /* 0x000000ffff077224 */ /* 0x000fc600078e00ff */
[----:B------:R-:W-:-:S13]  /*18e90*/  ISETP.GE.OR P0, PT, R0, c[0x0][0x53c], !P6 ;  /* 0x00014f0000007a0c */ /* 0x000fda0007706670 */
[----:B------:R-:W-:Y:S01]  /*18ea0*/  @!P0 MOV R2, 0x4 ;  /* 0x0000000400028802 */ /* 0x000fe20000000f00 */
[----:B------:R-:W-:-:S04]  /*18eb0*/  @!P0 IMAD.MOV.U32 R4, RZ, RZ, 0x4 ;  /* 0x00000004ff048424 */ /* 0x000fc800078e00ff */
        /* <DEDUP_REMOVED lines=13> */
.L_x_1936:
        /* <DEDUP_REMOVED lines=16> */
.L_x_1937:
[----:B---3--:R-:W-:Y:S01]  /*19090*/  IMAD R0, R0, c[0x0][0x538], RZ ;  /* 0x00014e0000007a24 */ /* 0x008fe200078e02ff */
[----:B------:R-:W-:Y:S04]  /*190a0*/  BSSY B1, `(.L_x_1878) ;  /* 0x000007e000017945 */ /* 0x000fe80003800000 */
[----:B------:R-:W-:-:S04]  /*190b0*/  IADD3 R6, R0, R6, RZ ;  /* 0x0000000600067210 */ /* 0x000fc80007ffe0ff */
[----:B----4-:R-:W-:-:S13]  /*190c0*/  ISETP.GT.AND P0, PT, R6, R9, PT ;  /* 0x000000090600720c */ /* 0x010fda0003f04270 */
[----:B------:R-:W-:Y:S05]  /*190d0*/  @P0 BRA `(.L_x_1879) ;  /* 0x0000025000000947 */ /* 0x000fea0003800000 */
.L_x_1883:
        /* <DEDUP_REMOVED lines=17> */
.L_x_1938:
        /* <DEDUP_REMOVED lines=16> */
.L_x_1939:
[----:B---3--:R-:W-:-:S05]  /*192f0*/  IMAD R0, R0, c[0x0][0x538], RZ ;  /* 0x00014e0000007a24 */ /* 0x008fca00078e02ff */
[----:B------:R-:W-:-:S04]  /*19300*/  IADD3 R6, R0, R6, RZ ;  /* 0x0000000600067210 */ /* 0x000fc80007ffe0ff */
[----:B------:R-:W-:-:S13]  /*19310*/  ISETP.GT.AND P0, PT, R6, R9, PT ;  /* 0x000000090600720c */ /* 0x000fda0003f04270 */
[----:B-12---:R-:W-:Y:S05]  /*19320*/  @!P0 BRA `(.L_x_1883) ;  /* 0xfffffdb000008947 */ /* 0x006fea000383ffff */
.L_x_1879:
[----:B------:R-:W-:-:S05]  /*19330*/  IADD3 R14, -R0, R6, RZ ;  /* 0x00000006000e7210 */ /* 0x000fca0007ffe1ff */
[----:B------:R-:W-:-:S05]  /*19340*/  IMAD R0, R4, c[0x0][0x538], R14 ;  /* 0x00014e0004007a24 */ /* 0x000fca00078e020e */
[----:B------:R-:W-:Y:S01]  /*19350*/  ISETP.GT.AND P0, PT, R0, R9, PT ;  /* 0x000000090000720c */ /* 0x000fe20003f04270 */
[----:B------:R-:W-:-:S12]  /*19360*/  BRA.DIV ~URZ, `(.L_x_1884) ;  /* 0x00002c827f007947 */ /* 0x000fd8000b800000 */
[----:B------:R-:W-:-:S04]  /*19370*/  VOTE.ANY R0, PT, !P0 ;  /* 0x0000000000007806 */ /* 0x000fc800040e0100 */
.L_x_1940:
[----:B------:R3:W4:Y:S01]  /*19380*/  POPC R13, R0 ;  /* 0x00000000000d7309 */ /* 0x0007220000000000 */
[----:B------:R-:W-:Y:S05]  /*19390*/  BRA.DIV ~URZ, `(.L_x_1885) ;  /* 0x00002c927f007947 */ /* 0x000fea000b800000 */
[----:B----4-:R4:W1:Y:S04]  /*193a0*/  SHFL.IDX PT, R12, R7, R13, 0x1f ;  /* 0x00001f0d070c7589 */ /* 0x01086800000e0000 */
[----:B------:R4:W2:Y:S02]  /*193b0*/  SHFL.IDX PT, R5, R8, R13, 0x1f ;  /* 0x00001f0d08057589 */ /* 0x0008a400000e0000 */
.L_x_1941:
[----:B------:R-:W-:Y:S01]  /*193c0*/  ISETP.NE.AND P0, PT, R0, RZ, PT ;  /* 0x000000ff0000720c */ /* 0x000fe20003f05270 */
[----:B------:R-:W-:-:S12]  /*193d0*/  BSSY B0, `(.L_x_1886) ;  /* 0x0000005000007945 */ /* 0x000fd80003800000 */
[----:B------:R-:W-:Y:S05]  /*193e0*/  @!P0 BRA `(.L_x_1887) ;  /* 0x0000003000008947 */ /* 0x000fea0003800000 */
[----:B---3--:R-:W-:Y:S01]  /*193f0*/  IADD3 R0, R13, -0x1, RZ ;  /* 0xffffffff0d007810 */ /* 0x008fe20007ffe0ff */
[----:B------:R-:W-:Y:S05]  /*19400*/  BRA.DIV ~URZ, `(.L_x_1888) ;  /* 0x00002cf27f007947 */ /* 0x000fea000b800000 */
[----:B------:R3:W4:Y:S02]  /*19410*/  SHFL.IDX PT, R15, R4, R0, 0x1f ;  /* 0x00001f00040f7589 */ /* 0x00072400000e0000 */
.L_x_1887:
[----:B------:R-:W-:Y:S05]  /*19420*/  BSYNC B0 ;  /* 0x0000000000007941 */ /* 0x000fea0003800000 */
.L_x_1886:
[----:B-1----:R-:W-:Y:S01]  /*19430*/  IABS R2, R12 ;  /* 0x0000000c00027213 */ /* 0x002fe20000000000 */
[----:B----4-:R-:W-:Y:S01]  /*19440*/  IMAD R236, R15, c[0x0][0x538], R14 ;  /* 0x00014e000fec7a24 */ /* 0x010fe200078e020e */
[----:B--2---:R-:W-:Y:S01]  /*19450*/  IABS R3, R5 ;  /* 0x0000000500037213 */ /* 0x004fe20000000000 */
[----:B------:R-:W-:Y:S01]  /*19460*/  IMAD.IADD R239, R13, 0x1, R239 ;  /* 0x000000010def7824 */ /* 0x000fe200078e02ef */
[----:B------:R-:W1:Y:S01]  /*19470*/  I2F.RP R6, R2 ;  /* 0x0000000200067306 */ /* 0x000e620000209400 */
[----:B------:R-:W-:Y:S01]  /*19480*/  IMAD.IADD R8, R9, 0x1, -R236 ;  /* 0x0000000109087824 */ /* 0x000fe200078e0aec */
[----:B---3--:R-:W-:-:S04]  /*19490*/  MOV R4, R3 ;  /* 0x0000000300047202 */ /* 0x008fc80000000f00 */
[----:B------:R-:W-:Y:S02]  /*194a0*/  IABS R9, R8 ;  /* 0x0000000800097213 */ /* 0x000fe40000000000 */
[----:B------:R-:W-:Y:S08]  /*194b0*/  I2F.RP R14, R4 ;  /* 0x00000004000e7306 */ /* 0x000ff00000209400 */
[----:B-1----:R-:W1:Y:S02]  /*194c0*/  MUFU.RCP R6, R6 ;  /* 0x0000000600067308 */ /* 0x002e640000001000 */
[----:B-1----:R-:W-:-:S06]  /*194d0*/  IADD3 R6, R6, 0xffffffe, RZ ;  /* 0x0ffffffe06067810 */ /* 0x002fcc0007ffe0ff */
[----:B------:R-:W1:Y:S02]  /*194e0*/  F2I.FTZ.U32.TRUNC.NTZ R7, R6 ;  /* 0x0000000600077305 */ /* 0x000e64000021f000 */
[----:B-1----:R-:W-:-:S04]  /*194f0*/  IMAD.MOV R0, RZ, RZ, -R7 ;  /* 0x000000ffff007224 */ /* 0x002fc800078e0a07 */
[----:B------:R-:W-:Y:S01]  /*19500*/  IMAD.MOV.U32 R6, RZ, RZ, R0 ;  /* 0x000000ffff067224 */ /* 0x000fe200078e0000 */
[----:B------:R-:W-:-:S03]  /*19510*/  IABS R0, R12 ;  /* 0x0000000c00007213 */ /* 0x000fc60000000000 */
[----:B------:R-:W-:Y:S02]  /*19520*/  IMAD R3, R6, R2, RZ ;  /* 0x0000000206037224 */ /* 0x000fe400078e02ff */
[----:B------:R-:W-:Y:S02]  /*19530*/  IMAD.MOV.U32 R6, RZ, RZ, RZ ;  /* 0x000000ffff067224 */ /* 0x000fe400078e00ff */
[----:B------:R-:W-:Y:S02]  /*19540*/  IMAD.MOV R0, RZ, RZ, -R0 ;  /* 0x000000ffff007224 */ /* 0x000fe400078e0a00 */
[----:B------:R-:W-:-:S03]  /*19550*/  IMAD.HI.U32 R7, R7, R3, R6 ;  /* 0x0000000307077227 */ /* 0x000fc600078e0006 */
[----:B------:R-:W-:Y:S01]  /*19560*/  MOV R6, R0 ;  /* 0x0000000000067202 */ /* 0x000fe20000000f00 */
[----:B------:R-:W-:-:S04]  /*19570*/  IMAD.MOV.U32 R3, RZ, RZ, R9 ;  /* 0x000000ffff037224 */ /* 0x000fc800078e0009 */
        /* <DEDUP_REMOVED lines=26> */
[----:B------:R-:W-:-:S05]  /*19720*/  IMAD R3, R2, R6, R3 ;  /* 0x0000000602037224 */ /* 0x000fca00078e0203 */
[----:B------:R-:W-:-:S13]  /*19730*/  ISETP.GT.U32.AND P0, PT, R4, R3, PT ;  /* 0x000000030400720c */ /* 0x000fda0003f04070 */
[----:B------:R-:W-:Y:S01]  /*19740*/  @!P0 IMAD.IADD R3, R3, 0x1, -R4 ;  /* 0x0000000103038824 */ /* 0x000fe200078e0a04 */
[----:B------:R-:W-:Y:S02]  /*19750*/  @!P0 IADD3 R2, R2, 0x1, RZ ;  /* 0x0000000102028810 */ /* 0x000fe40007ffe0ff */
[----:B------:R-:W-:Y:S02]  /*19760*/  ISETP.NE.AND P0, PT, R5, RZ, PT ;  /* 0x000000ff0500720c */ /* 0x000fe40003f05270 */
[----:B------:R-:W-:Y:S01]  /*19770*/  ISETP.GE.U32.AND P2, PT, R3, R4, PT ;  /* 0x000000040300720c */ /* 0x000fe20003f46070 */
[C---:B------:R-:W-:Y:S01]  /*19780*/  IMAD R4, R0.reuse, R12, RZ ;  /* 0x0000000c00047224 */ /* 0x040fe200078e02ff */
[----:B------:R-:W-:-:S04]  /*19790*/  LOP3.LUT R3, R0, R5, RZ, 0x3c, !PT ;  /* 0x0000000500037212 */ /* 0x000fc800078e3cff */
[----:B------:R-:W-:Y:S02]  /*197a0*/  ISETP.GE.AND P1, PT, R3, RZ, PT ;  /* 0x000000ff0300720c */ /* 0x000fe40003f26270 */
[----:B------:R-:W-:-:S05]  /*197b0*/  IADD3 R237, R8, -R4, RZ ;  /* 0x8000000408ed7210 */ /* 0x000fca0007ffe0ff */
        /* <DEDUP_REMOVED lines=8> */
.L_x_1880:
[----:B------:R-:W-:Y:S01]  /*19840*/  IMAD.MOV.U32 R236, RZ, RZ, R9 ;  /* 0x000000ffffec7224 */ /* 0x000fe200078e0009 */
[----:B------:R-:W-:Y:S01]  /*19850*/  MOV R238, RZ ;  /* 0x000000ff00ee7202 */ /* 0x000fe20000000f00 */
[----:B------:R-:W-:Y:S01]  /*19860*/  IMAD.MOV.U32 R237, RZ, RZ, RZ ;  /* 0x000000ffffed7224 */ /* 0x000fe200078e00ff */
[----:B------:R-:W-:Y:S02]  /*19870*/  MOV R239, c[0x0][0x53c] ;  /* 0x00014f0000ef7a02 */ /* 0x000fe40000000f00 */
.L_x_1889:
[----:B------:R-:W-:Y:S05]  /*19880*/  BSYNC B1 ;  /* 0x0000000000017941 */ /* 0x000fea0003800000 */
.L_x_1878:
[----:B------:R-:W-:Y:S01]  /*19890*/  WARPSYNC 0xffffffff ;  /* 0xffffffff00007948 */ /* 0x000fe20003800000 */
[----:B------:R-:W-:Y:S01]  /*198a0*/  BAR.SYNC.DEFER_BLOCKING 0x4, 0x100 ;  /* 0x0104000000007b1d */ /* 0x000fe20000010000 */
[----:B------:R-:W-:-:S13]  /*198b0*/  ISETP.NE.AND P0, PT, R16, RZ, PT ;  /* 0x000000ff1000720c */ /* 0x000fda0003f05270 */
[----:B------:R3:W-:Y:S04]  /*198c0*/  @!P0 STS.128 [0x24100], R236 ;  /* 0x024100ecff008388 */ /* 0x0007e80000000c00 */
[----:B------:R-:W-:Y:S06]  /*198d0*/  BAR.ARV 0x5, 0x100 ;  /* 0x0144000000007b1d */ /* 0x000fec0000002000 */
.L_x_1873:
[----:B-1----:R-:W-:-:S13]  /*198e0*/  ISETP.GE.AND P0, PT, R239, c[0x0][0x53c], PT ;  /* 0x00014f00ef007a0c */ /* 0x002fda0003f06270 */
[----:B--23--:R-:W-:Y:S01]  /*198f0*/  @P0 CALL.REL.NOINC `(.L_x_1890) ;  /* 0x0000001000000944 */ /* 0x00cfe20003c00000 */
[----:B------:R-:W-:Y:S05]  /*19900*/  BRA `(.L_x_1891) ;  /* 0xfffe80f000007947 */ /* 0x000fea000383ffff */
.L_x_1890:
[----:B------:R-:W-:Y:S05]  /*19910*/  EXIT ;  /* 0x000000000000794d */ /* 0x000fea0003800000 */
.L_x_1710:
[----:B------:R-:W-:Y:S01]  /*19920*/  IMAD.MOV.U32 R0, RZ, RZ, R5 ;  /* 0x000000ffff007224 */ /* 0x000fe200078e0005 */
[----:B------:R-:W-:Y:S02]  /*19930*/  MOV R3, 0x1 ;  /* 0x0000000100037802 */ /* 0x000fe40000000f00 */
[----:B------:R-:W-:Y:S02]  /*19940*/  MOV R2, 0x19960 ;  /* 0x0001996000027802 */ /* 0x000fe40000000f00 */
[----:B--2---:R-:W-:Y:S05]  /*19950*/  CALL.REL.NOINC `($__internal_32_$__cuda_sm70_shflsync_up_p) ;  /* 0x000028a000007944 */ /* 0x004fea0003c00000 */
[----:B------:R-:W-:Y:S01]  /*19960*/  MOV R0, R4 ;  /* 0x0000000400007202 */ /* 0x000fe20000000f00 */
[----:B------:R-:W-:Y:S05]  /*19970*/  BRA `(.L_x_1892) ;  /* 0xfffe6ad000007947 */ /* 0x000fea000383ffff */
.L_x_1711:
[----:B------:R-:W-:Y:S01]  /*19980*/  IMAD.MOV.U32 R0, RZ, RZ, R5 ;  /* 0x000000ffff007224 */ /* 0x000fe200078e0005 */
[----:B------:R-:W-:Y:S02]  /*19990*/  MOV R3, 0x2 ;  /* 0x0000000200037802 */ /* 0x000fe40000000f00 */
[----:B------:R-:W-:Y:S02]  /*199a0*/  MOV R2, 0x199c0 ;  /* 0x000199c000027802 */ /* 0x000fe40000000f00 */
[----:B--2---:R-:W-:Y:S05]  /*199b0*/  CALL.REL.NOINC `($__internal_32_$__cuda_sm70_shflsync_up_p) ;  /* 0x0000284000007944 */ /* 0x004fea0003c00000 */
[----:B------:R-:W-:Y:S01]  /*199c0*/  SEL R4, R4, RZ, P4 ;  /* 0x000000ff04047207 */ /* 0x000fe20002000000 */
[----:B------:R-:W-:Y:S01]  /*199d0*/  IMAD.MOV.U32 R3, RZ, RZ, 0x4 ;  /* 0x00000004ff037424 */ /* 0x000fe200078e00ff */
[----:B------:R-:W-:-:S03]  /*199e0*/  MOV R2, 0x19a10 ;  /* 0x00019a1000027802 */ /* 0x000fc60000000f00 */
[----:B------:R-:W-:Y:S02]  /*199f0*/  IMAD.IADD R0, R5, 0x1, R4 ;  /* 0x0000000105007824 */ /* 0x000fe400078e0204 */
[----:B------:R-:W-:Y:S05]  /*19a00*/  CALL.REL.NOINC `($__internal_32_$__cuda_sm70_shflsync_up_p) ;  /* 0x000027f000007944 */ /* 0x000fea0003c00000 */
        /* <DEDUP_REMOVED lines=12> */
[----:B------:R-:W-:Y:S02]  /*19ad0*/  MOV R3, 0x1f ;  /* 0x0000001f00037802 */ /* 0x000fe40000000f00 */
[----:B------:R-:W-:Y:S01]  /*19ae0*/  MOV R2, 0x19b20 ;  /* 0x00019b2000027802 */ /* 0x000fe20000000f00 */
[----:B------:R-:W-:-:S04]  /*19af0*/  IMAD.IADD R4, R0, 0x1, R4 ;  /* 0x0000000100047824 */ /* 0x000fc800078e0204 */
[----:B------:R-:W-:Y:S02]  /*19b00*/  IMAD.MOV.U32 R33, RZ, RZ, R4 ;  /* 0x000000ffff217224 */ /* 0x000fe400078e0004 */
[----:B------:R-:W-:Y:S05]  /*19b10*/  CALL.REL.NOINC `($__internal_31_$__cuda_sm70_shflsync_idx_p) ;  /* 0x0000269000007944 */ /* 0x000fea0003c00000 */
[----:B------:R-:W-:Y:S01]  /*19b20*/  MOV R0, R34 ;  /* 0x0000002200007202 */ /* 0x000fe20000000f00 */
[----:B------:R-:W-:Y:S05]  /*19b30*/  BRA `(.L_x_1893) ;  /* 0xfffe6a1000007947 */ /* 0x000fea000383ffff */
.L_x_1713:
[----:B------:R-:W-:Y:S02]  /*19b40*/  SEL R0, RZ, 0x1, P0 ;  /* 0x00000001ff007807 */ /* 0x000fe40000000000 */
[----:B------:R-:W-:Y:S02]  /*19b50*/  MOV R2, 0x19b70 ;  /* 0x00019b7000027802 */ /* 0x000fe40000000f00 */
[----:B--2---:R-:W-:Y:S05]  /*19b60*/  CALL.REL.NOINC `($__internal_33_$__cuda_sm70_votesync_ballot) ;  /* 0x000026f000007944 */ /* 0x004fea0003c00000 */
[----:B------:R-:W-:Y:S05]  /*19b70*/  BRA `(.L_x_1894) ;  /* 0xfffe6a6000007947 */ /* 0x000fea000383ffff */
.L_x_1714:
[----:B------:R-:W-:Y:S01]  /*19b80*/  IMAD.MOV.U32 R33, RZ, RZ, R8 ;  /* 0x000000ffff217224 */ /* 0x000fe200078e0008 */
[----:B---3--:R-:W-:Y:S01]  /*19b90*/  MOV R32, R12 ;  /* 0x0000000c00207202 */ /* 0x008fe20000000f00 */
[----:B------:R-:W-:Y:S01]  /*19ba0*/  IMAD.MOV.U32 R3, RZ, RZ, 0x1f ;  /* 0x0000001fff037424 */ /* 0x000fe200078e00ff */
[----:B------:R-:W-:Y:S02]  /*19bb0*/  MOV R2, 0x19bd0 ;  /* 0x00019bd000027802 */ /* 0x000fe40000000f00 */
[----:B-12---:R-:W-:Y:S05]  /*19bc0*/  CALL.REL.NOINC `($__internal_31_$__cuda_sm70_shflsync_idx_p) ;  /* 0x000025e000007944 */ /* 0x006fea0003c00000 */
[----:B------:R-:W-:Y:S01]  /*19bd0*/  IMAD.MOV.U32 R11, RZ, RZ, R34 ;  /* 0x000000ffff0b7224 */ /* 0x000fe200078e0022 */
[----:B------:R-:W-:Y:S01]  /*19be0*/  MOV R33, R7 ;  /* 0x0000000700217202 */ /* 0x000fe20000000f00 */
[----:B------:R-:W-:Y:S01]  /*19bf0*/  IMAD.MOV.U32 R5, RZ, RZ, RZ ;  /* 0x000000ffff057224 */ /* 0x000fe200078e00ff */
[----:B------:R-:W-:Y:S01]  /*19c00*/  MOV R32, R12 ;  /* 0x0000000c00207202 */ /* 0x000fe20000000f00 */
[----:B------:R-:W-:Y:S01]  /*19c10*/  IMAD.MOV.U32 R3, RZ, RZ, 0x1f ;  /* 0x0000001fff037424 */ /* 0x000fe200078e00ff */
[----:B------:R-:W-:-:S02]  /*19c20*/  MOV R2, 0x19c40 ;  /* 0x00019c4000027802 */ /* 0x000fc40000000f00 */
[----:B------:R-:W-:Y:S05]  /*19c30*/  CALL.REL.NOINC `($__internal_31_$__cuda_sm70_shflsync_idx_p) ;  /* 0x0000257000007944 */ /* 0x000fea0003c00000 */
[----:B------:R-:W-:Y:S01]  /*19c40*/  MOV R10, R34 ;  /* 0x00000022000a7202 */ /* 0x000fe20000000f00 */
[----:B------:R-:W-:Y:S05]  /*19c50*/  BRA `(.L_x_1895) ;  /* 0xfffe69d000007947 */ /* 0x000fea000383ffff */
.L_x_1717:
[----:B------:R-:W-:Y:S01]  /*19c60*/  IMAD.MOV.U32 R33, RZ, RZ, R4 ;  /* 0x000000ffff217224 */ /* 0x000fe200078e0004 */
[----:B------:R-:W-:-:S02]  /*19c70*/  MOV R3, 0x1f ;  /* 0x0000001f00037802 */ /* 0x000fc40000000f00 */
[----:B------:R-:W-:Y:S02]  /*19c80*/  MOV R2, 0x19ca0 ;  /* 0x00019ca000027802 */ /* 0x000fe40000000f00 */
[----:B-1234-:R-:W-:Y:S05]  /*19c90*/  CALL.REL.NOINC `($__internal_31_$__cuda_sm70_shflsync_idx_p) ;  /* 0x0000251000007944 */ /* 0x01efea0003c00000 */
[----:B------:R-:W-:Y:S01]  /*19ca0*/  MOV R5, R34 ;  /* 0x0000002200057202 */ /* 0x000fe20000000f00 */
[----:B------:R-:W-:Y:S05]  /*19cb0*/  BRA `(.L_x_1716) ;  /* 0xfffe69d000007947 */ /* 0x000fea000383ffff */
.L_x_1753:
[----:B------:R-:W-:Y:S01]  /*19cc0*/  IMAD.MOV.U32 R33, RZ, RZ, R12 ;  /* 0x000000ffff217224 */ /* 0x000fe200078e000c */
[----:B------:R-:W-:Y:S01]  /*19cd0*/  MOV R32, RZ ;  /* 0x000000ff00207202 */ /* 0x000fe20000000f00 */
[----:B------:R-:W-:Y:S01]  /*19ce0*/  IMAD.MOV.U32 R3, RZ, RZ, 0x181f ;  /* 0x0000181fff037424 */ /* 0x000fe200078e00ff */
[----:B------:R-:W-:Y:S02]  /*19cf0*/  MOV R2, 0x19d10 ;  /* 0x00019d1000027802 */ /* 0x000fe40000000f00 */
[----:B-----5:R-:W-:Y:S05]  /*19d00*/  CALL.REL.NOINC `($__internal_31_$__cuda_sm70_shflsync_idx_p) ;  /* 0x000024a000007944 */ /* 0x020fea0003c00000 */
[----:B------:R-:W-:Y:S01]  /*19d10*/  MOV R4, R34 ;  /* 0x0000002200047202 */ /* 0x000fe20000000f00 */
[----:B------:R-:W-:Y:S05]  /*19d20*/  BRA `(.L_x_1896) ;  /* 0xfffee31000007947 */ /* 0x000fea000383ffff */
.L_x_1754:
[----:B------:R-:W-:Y:S01]  /*19d30*/  IMAD.MOV.U32 R33, RZ, RZ, R13 ;  /* 0x000000ffff217224 */ /* 0x000fe200078e000d */
[----:B------:R-:W-:Y:S01]  /*19d40*/  MOV R32, RZ ;  /* 0x000000ff00207202 */ /* 0x000fe20000000f00 */
[----:B------:R-:W-:Y:S01]  /*19d50*/  IMAD.MOV.U32 R3, RZ, RZ, 0x181f ;  /* 0x0000181fff037424 */ /* 0x000fe200078e00ff */
[----:B------:R-:W-:Y:S02]  /*19d60*/  MOV R2, 0x19d80 ;  /* 0x00019d8000027802 */ /* 0x000fe40000000f00 */
[----:B-12--5:R-:W-:Y:S05]  /*19d70*/  CALL.REL.NOINC `($__internal_31_$__cuda_sm70_shflsync_idx_p) ;  /* 0x0000243000007944 */ /* 0x026fea0003c00000 */
[----:B------:R-:W-:Y:S01]  /*19d80*/  MOV R0, R34 ;  /* 0x0000002200007202 */ /* 0x000fe20000000f00 */
[----:B------:R-:W-:Y:S05]  /*19d90*/  BRA `(.L_x_1897) ;  /* 0xfffee2c000007947 */ /* 0x000fea000383ffff */
.L_x_1757:
[----:B------:R-:W-:Y:S01]  /*19da0*/  IMAD.MOV.U32 R33, RZ, RZ, R12 ;  /* 0x000000ffff217224 */ /* 0x000fe200078e000c */
[----:B------:R-:W-:Y:S01]  /*19db0*/  MOV R32, 0x1 ;  /* 0x0000000100207802 */ /* 0x000fe20000000f00 */
[----:B--2---:R-:W-:Y:S01]  /*19dc0*/  IMAD.MOV.U32 R3, RZ, RZ, 0x181f ;  /* 0x0000181fff037424 */ /* 0x004fe200078e00ff */
[----:B------:R-:W-:-:S02]  /*19dd0*/  MOV R2, 0x19df0 ;  /* 0x00019df000027802 */ /* 0x000fc40000000f00 */
[----:B-1-345:R-:W-:Y:S05]  /*19de0*/  CALL.REL.NOINC `($__internal_31_$__cuda_sm70_shflsync_idx_p) ;  /* 0x000023c000007944 */ /* 0x03afea0003c00000 */
[----:B------:R-:W-:Y:S01]  /*19df0*/  IMAD.MOV.U32 R4, RZ, RZ, R34 ;  /* 0x000000ffff047224 */ /* 0x000fe200078e0022 */
[----:B------:R-:W-:Y:S01]  /*19e00*/  MOV R32, 0x1 ;  /* 0x0000000100207802 */ /* 0x000fe20000000f00 */
[----:B------:R-:W-:Y:S01]  /*19e10*/  IMAD.MOV.U32 R33, RZ, RZ, R13 ;  /* 0x000000ffff217224 */ /* 0x000fe200078e000d */
[----:B------:R-:W-:-:S02]  /*19e20*/  MOV R3, 0x181f ;  /* 0x0000181f00037802 */ /* 0x000fc40000000f00 */
[----:B------:R-:W-:Y:S02]  /*19e30*/  MOV R2, 0x19e50 ;  /* 0x00019e5000027802 */ /* 0x000fe40000000f00 */
[----:B------:R-:W-:Y:S05]  /*19e40*/  CALL.REL.NOINC `($__internal_31_$__cuda_sm70_shflsync_idx_p) ;  /* 0x0000236000007944 */ /* 0x000fea0003c00000 */
[----:B------:R-:W-:Y:S01]  /*19e50*/  MOV R0, R34 ;  /* 0x0000002200007202 */ /* 0x000fe20000000f00 */
[----:B------:R-:W-:Y:S05]  /*19e60*/  BRA `(.L_x_1898) ;  /* 0xfffee33000007947 */ /* 0x000fea000383ffff */
.L_x_1760:
[----:B------:R-:W-:Y:S01]  /*19e70*/  IMAD.MOV.U32 R33, RZ, RZ, R12 ;  /* 0x000000ffff217224 */ /* 0x000fe200078e000c */
[----:B------:R-:W-:Y:S01]  /*19e80*/  MOV R32, 0x2 ;  /* 0x0000000200207802 */ /* 0x000fe20000000f00 */
[----:B-1----:R-:W-:Y:S01]  /*19e90*/  IMAD.MOV.U32 R3, RZ, RZ, 0x181f ;  /* 0x0000181fff037424 */ /* 0x002fe200078e00ff */
[----:B------:R-:W-:Y:S02]  /*19ea0*/  MOV R2, 0x19ec0 ;  /* 0x00019ec000027802 */ /* 0x000fe40000000f00 */
[----:B--2345:R-:W-:Y:S05]  /*19eb0*/  CALL.REL.NOINC `($__internal_31_$__cuda_sm70_shflsync_idx_p) ;  /* 0x000022f000007944 */ /* 0x03cfea0003c00000 */
[----:B------:R-:W-:Y:S01]  /*19ec0*/  MOV R4, R34 ;  /* 0x0000002200047202 */ /* 0x000fe20000000f00 */
[----:B------:R-:W-:Y:S05]  /*19ed0*/  BRA `(.L_x_1899) ;  /* 0xfffee3f000007947 */ /* 0x000fea000383ffff */
.L_x_1761:
[----:B------:R-:W-:Y:S01]  /*19ee0*/  IMAD.MOV.U32 R33, RZ, RZ, R13 ;  /* 0x000000ffff217224 */ /* 0x000fe200078e000d */
[----:B------:R-:W-:Y:S01]  /*19ef0*/  MOV R32, 0x2 ;  /* 0x0000000200207802 */ /* 0x000fe20000000f00 */
[----:B------:R-:W-:Y:S01]  /*19f00*/  IMAD.MOV.U32 R3, RZ, RZ, 0x181f ;  /* 0x0000181fff037424 */ /* 0x000fe200078e00ff */
[----:B------:R-:W-:Y:S02]  /*19f10*/  MOV R2, 0x19f30 ;  /* 0x00019f3000027802 */ /* 0x000fe40000000f00 */
[----:B-12345:R-:W-:Y:S05]  /*19f20*/  CALL.REL.NOINC `($__internal_31_$__cuda_sm70_shflsync_idx_p) ;  /* 0x0000228000007944 */ /* 0x03efea0003c00000 */
[----:B------:R-:W-:Y:S01]  /*19f30*/  MOV R0, R34 ;  /* 0x0000002200007202 */ /* 0x000fe20000000f00 */
[----:B------:R-:W-:Y:S05]  /*19f40*/  BRA `(.L_x_1900) ;  /* 0xfffee3a000007947 */ /* 0x000fea000383ffff */
.L_x_1764:
[----:B------:R-:W-:Y:S01]  /*19f50*/  IMAD.MOV.U32 R33, RZ, RZ, R12 ;  /* 0x000000ffff217224 */ /* 0x000fe200078e000c */
[----:B------:R-:W-:Y:S01]  /*19f60*/  MOV R32, 0x3 ;  /* 0x0000000300207802 */ /* 0x000fe20000000f00 */
[----:B-1----:R-:W-:Y:S01]  /*19f70*/  IMAD.MOV.U32 R3, RZ, RZ, 0x181f ;  /* 0x0000181fff037424 */ /* 0x002fe200078e00ff */
[----:B------:R-:W-:-:S02]  /*19f80*/  MOV R2, 0x19fa0 ;  /* 0x00019fa000027802 */ /* 0x000fc40000000f00 */
[----:B--2345:R-:W-:Y:S05]  /*19f90*/  CALL.REL.NOINC `($__internal_31_$__cuda_sm70_shflsync_idx_p) ;  /* 0x0000221000007944 */ /* 0x03cfea0003c00000 */
        /* <DEDUP_REMOVED lines=8> */
.L_x_1767:
[----:B------:R-:W-:Y:S01]  /*1a020*/  IMAD.MOV.U32 R33, RZ, RZ, R5 ;  /* 0x000000ffff217224 */ /* 0x000fe200078e0005 */
[----:B------:R-:W-:Y:S01]  /*1a030*/  MOV R32, RZ ;  /* 0x000000ff00207202 */ /* 0x000fe20000000f00 */
[----:B------:R-:W-:Y:S01]  /*1a040*/  IMAD.MOV.U32 R3, RZ, RZ, 0x181f ;  /* 0x0000181fff037424 */ /* 0x000fe200078e00ff */
[----:B------:R-:W-:Y:S02]  /*1a050*/  MOV R2, 0x1a070 ;  /* 0x0001a07000027802 */ /* 0x000fe40000000f00 */
[----:B------:R-:W-:Y:S05]  /*1a060*/  CALL.REL.NOINC `($__internal_31_$__cuda_sm70_shflsync_idx_p) ;  /* 0x0000214000007944 */ /* 0x000fea0003c00000 */
[----:B------:R-:W-:Y:S01]  /*1a070*/  MOV R4, R34 ;  /* 0x0000002200047202 */ /* 0x000fe20000000f00 */
[----:B------:R-:W-:Y:S05]  /*1a080*/  BRA `(.L_x_1902) ;  /* 0xfffeeed000007947 */ /* 0x000fea000383ffff */
.L_x_1768:
[----:B------:R-:W-:Y:S01]  /*1a090*/  IMAD.MOV.U32 R33, RZ, RZ, R14 ;  /* 0x000000ffff217224 */ /* 0x000fe200078e000e */
[----:B------:R-:W-:Y:S01]  /*1a0a0*/  MOV R32, RZ ;  /* 0x000000ff00207202 */ /* 0x000fe20000000f00 */
[----:B------:R-:W-:Y:S01]  /*1a0b0*/  IMAD.MOV.U32 R3, RZ, RZ, 0x181f ;  /* 0x0000181fff037424 */ /* 0x000fe200078e00ff */
[----:B------:R-:W-:Y:S02]  /*1a0c0*/  MOV R2, 0x1a0e0 ;  /* 0x0001a0e000027802 */ /* 0x000fe40000000f00 */
[----:B-12---:R-:W-:Y:S05]  /*1a0d0*/  CALL.REL.NOINC `($__internal_31_$__cuda_sm70_shflsync_idx_p) ;  /* 0x000020d000007944 */ /* 0x006fea0003c00000 */
[----:B------:R-:W-:Y:S01]  /*1a0e0*/  IADD3 R8, P0, R34, R21, RZ ;  /* 0x0000001522087210 */ /* 0x000fe20007f1e0ff */
[----:B------:R-:W-:Y:S01]  /*1a0f0*/  IMAD.MOV.U32 R33, RZ, RZ, R5 ;  /* 0x000000ffff217224 */ /* 0x000fe200078e0005 */
[C---:B------:R-:W-:Y:S01]  /*1a100*/  LOP3.LUT P2, RZ, R196.reuse, 0x2, RZ, 0xc0, !PT ;  /* 0x00000002c4ff7812 */ /* 0x040fe2000784c0ff */
[----:B------:R-:W-:Y:S01]  /*1a110*/  IMAD.MOV.U32 R32, RZ, RZ, 0x1 ;  /* 0x00000001ff207424 */ /* 0x000fe200078e00ff */
[----:B------:R-:W-:Y:S01]  /*1a120*/  LOP3.LUT P1, RZ, R196, 0x1, RZ, 0xc0, !PT ;  /* 0x00000001c4ff7812 */ /* 0x000fe2000782c0ff */
[----:B------:R-:W-:Y:S01]  /*1a130*/  IMAD.X R9, R4, 0x1, R20, P0 ;  /* 0x0000000104097824 */ /* 0x000fe200000e0614 */
[----:B------:R-:W-:-:S02]  /*1a140*/  IADD3 R6, P0, R34, R17, RZ ;  /* 0x0000001122067210 */ /* 0x000fc40007f1e0ff */
[----:B------:R-:W-:Y:S02]  /*1a150*/  LOP3.LUT P3, RZ, R196, 0x4, RZ, 0xc0, !PT ;  /* 0x00000004c4ff7812 */ /* 0x000fe4000786c0ff */
[----:B------:R-:W-:Y:S01]  /*1a160*/  SEL R13, RZ, 0x10, P2 ;  /* 0x00000010ff0d7807 */ /* 0x000fe20001000000 */
[----:B------:R-:W-:Y:S01]  /*1a170*/  IMAD.X R7, R4, 0x1, R18, P0 ;  /* 0x0000000104077824 */ /* 0x000fe200000e0612 */
[----:B------:R-:W-:Y:S02]  /*1a180*/  IADD3 R2, P0, R34, R19, RZ ;  /* 0x0000001322027210 */ /* 0x000fe40007f1e0ff */
[----:B------:R-:W-:Y:S01]  /*1a190*/  SEL R12, RZ, 0x10, P1 ;  /* 0x00000010ff0c7807 */ /* 0x000fe20000800000 */
[----:B------:R-:W-:Y:S01]  /*1a1a0*/  @!PT LDS RZ, [RZ] ;  /* 0x00000000fffff984 */ /* 0x000fe20000000800 */
[----:B------:R-:W-:Y:S01]  /*1a1b0*/  @!PT LDS RZ, [RZ] ;  /* 0x00000000fffff984 */ /* 0x000fe20000000800 */
[----:B------:R-:W-:Y:S01]  /*1a1c0*/  @!PT LDS RZ, [RZ] ;  /* 0x00000000fffff984 */ /* 0x000fe20000000800 */
[----:B------:R1:W-:Y:S02]  /*1a1d0*/  LDGSTS.E.BYPASS.LTC128B.128 [R107+0x12100], [R8.64], !P2 ;  /* 0x12100000086b7fae */ /* 0x0003e4000d101d48 */
[----:B------:R-:W-:Y:S02]  /*1a1e0*/  IMAD.X R3, R4, 0x1, R16, P0 ;  /* 0x0000000104037824 */ /* 0x000fe400000e0610 */
[----:B------:R2:W-:Y:S04]  /*1a1f0*/  LDGSTS.E.BYPASS.LTC128B.128 [R107+0x14100], [R6.64], !P1 ;  /* 0x14100000066b7fae */ /* 0x0005e8000c901d48 */
[----:B------:R3:W-:Y:S01]  /*1a200*/  LDGSTS.E.BYPASS.LTC128B.128 [R107+0x16100], [R2.64], !P3 ;  /* 0x16100000026b7fae */ /* 0x0007e2000d901d48 */
[----:B-1----:R-:W-:-:S02]  /*1a210*/  IMAD.MOV.U32 R9, RZ, RZ, R149 ;  /* 0x000000ffff097224 */ /* 0x002fc400078e0095 */
[----:B---3--:R-:W-:Y:S01]  /*1a220*/  IMAD.MOV.U32 R3, RZ, RZ, 0x181f ;  /* 0x0000181fff037424 */ /* 0x008fe200078e00ff */
[----:B------:R-:W-:Y:S02]  /*1a230*/  MOV R2, 0x1a250 ;  /* 0x0001a25000027802 */ /* 0x000fe40000000f00 */
[----:B--2---:R-:W-:Y:S05]  /*1a240*/  CALL.REL.NOINC `($__internal_31_$__cuda_sm70_shflsync_idx_p) ;  /* 0x00001f6000007944 */ /* 0x004fea0003c00000 */
[----:B------:R-:W-:Y:S01]  /*1a250*/  IMAD.MOV.U32 R8, RZ, RZ, R34 ;  /* 0x000000ffff087224 */ /* 0x000fe200078e0022 */
[----:B------:R-:W-:Y:S01]  /*1a260*/  MOV R32, 0x1 ;  /* 0x0000000100207802 */ /* 0x000fe20000000f00 */
[----:B------:R-:W-:Y:S01]  /*1a270*/  IMAD.MOV.U32 R33, RZ, RZ, R14 ;  /* 0x000000ffff217224 */ /* 0x000fe200078e000e */
[----:B------:R-:W-:Y:S02]  /*1a280*/  MOV R3, 0x181f ;  /* 0x0000181f00037802 */ /* 0x000fe40000000f00 */
[----:B------:R-:W-:Y:S02]  /*1a290*/  MOV R2, 0x1a2b0 ;  /* 0x0001a2b000027802 */ /* 0x000fe40000000f00 */
[----:B------:R-:W-:Y:S05]  /*1a2a0*/  CALL.REL.NOINC `($__internal_31_$__cuda_sm70_shflsync_idx_p) ;  /* 0x00001f0000007944 */ /* 0x000fea0003c00000 */
[----:B------:R-:W-:Y:S01]  /*1a2b0*/  MOV R0, R34 ;  /* 0x0000002200007202 */ /* 0x000fe20000000f00 */
[----:B------:R-:W-:Y:S05]  /*1a2c0*/  BRA `(.L_x_1903) ;  /* 0xfffeede000007947 */ /* 0x000fea000383ffff */
.L_x_1773:
[----:B------:R-:W-:Y:S01]  /*1a2d0*/  IMAD.MOV.U32 R33, RZ, RZ, R0 ;  /* 0x000000ffff217224 */ /* 0x000fe200078e0000 */
[----:B------:R-:W-:Y:S01]  /*1a2e0*/  MOV R32, RZ ;  /* 0x000000ff00207202 */ /* 0x000fe20000000f00 */
[----:B------:R-:W-:Y:S01]  /*1a2f0*/  IMAD.MOV.U32 R3, RZ, RZ, 0x1c1f ;  /* 0x00001c1fff037424 */ /* 0x000fe200078e00ff */
[----:B------:R-:W-:-:S02]  /*1a300*/  MOV R2, 0x1a320 ;  /* 0x0001a32000027802 */ /* 0x000fc40000000f00 */
[----:B------:R-:W-:Y:S05]  /*1a310*/  CALL.REL.NOINC `($__internal_31_$__cuda_sm70_shflsync_idx_p) ;  /* 0x00001e9000007944 */ /* 0x000fea0003c00000 */
[----:B------:R-:W-:Y:S01]  /*1a320*/  MOV R8, R34 ;  /* 0x0000002200087202 */ /* 0x000fe20000000f00 */
[----:B------:R-:W-:Y:S05]  /*1a330*/  BRA `(.L_x_1904) ;  /* 0xfffef06000007947 */ /* 0x000fea000383ffff */
.L_x_1774:
[----:B------:R-:W-:Y:S01]  /*1a340*/  IMAD.MOV.U32 R33, RZ, RZ, R6 ;  /* 0x000000ffff217224 */ /* 0x000fe200078e0006 */
[----:B------:R-:W-:Y:S01]  /*1a350*/  MOV R32, RZ ;  /* 0x000000ff00207202 */ /* 0x000fe20000000f00 */
[----:B------:R-:W-:Y:S01]  /*1a360*/  IMAD.MOV.U32 R3, RZ, RZ, 0x1c1f ;  /* 0x00001c1fff037424 */ /* 0x000fe200078e00ff */
[----:B------:R-:W-:-:S02]  /*1a370*/  MOV R2, 0x1a390 ;  /* 0x0001a39000027802 */ /* 0x000fc40000000f00 */
[----:B-12---:R-:W-:Y:S05]  /*1a380*/  CALL.REL.NOINC `($__internal_31_$__cuda_sm70_shflsync_idx_p) ;  /* 0x00001e2000007944 */ /* 0x006fea0003c00000 */
[----:B------:R-:W-:Y:S01]  /*1a390*/  IMAD.MOV.U32 R33, RZ, RZ, R5 ;  /* 0x000000ffff217224 */ /* 0x000fe200078e0005 */
[----:B------:R-:W-:Y:S01]  /*1a3a0*/  MOV R32, RZ ;  /* 0x000000ff00207202 */ /* 0x000fe20000000f00 */
[----:B------:R-:W-:Y:S01]  /*1a3b0*/  IMAD.MOV.U32 R3, RZ, RZ, 0x1c1f ;  /* 0x00001c1fff037424 */ /* 0x000fe200078e00ff */
[----:B------:R-:W-:Y:S01]  /*1a3c0*/  MOV R4, R34 ;  /* 0x0000002200047202 */ /* 0x000fe20000000f00 */
[----:B------:R-:W-:Y:S01]  /*1a3d0*/  IMAD.MOV.U32 R5, RZ, RZ, R8 ;  /* 0x000000ffff057224 */ /* 0x000fe200078e0008 */
[----:B------:R-:W-:-:S02]  /*1a3e0*/  MOV R2, 0x1a400 ;  /* 0x0001a40000027802 */ /* 0x000fc40000000f00 */
[----:B------:R-:W-:Y:S05]  /*1a3f0*/  CALL.REL.NOINC `($__internal_31_$__cuda_sm70_shflsync_idx_p) ;  /* 0x00001db000007944 */ /* 0x000fea0003c00000 */
[----:B------:R-:W-:Y:S01]  /*1a400*/  IMAD.MOV.U32 R30, RZ, RZ, R34 ;  /* 0x000000ffff1e7224 */ /* 0x000fe200078e0022 */
[----:B------:R-:W-:Y:S01]  /*1a410*/  MOV R32, RZ ;  /* 0x000000ff00207202 */ /* 0x000fe20000000f00 */
[----:B------:R-:W-:Y:S01]  /*1a420*/  IMAD.MOV.U32 R33, RZ, RZ, R12 ;  /* 0x000000ffff217224 */ /* 0x000fe200078e000c */
[----:B------:R-:W-:-:S02]  /*1a430*/  MOV R3, 0x1c1f ;  /* 0x00001c1f00037802 */ /* 0x000fc40000000f00 */
[----:B------:R-:W-:Y:S02]  /*1a440*/  MOV R2, 0x1a460 ;  /* 0x0001a46000027802 */ /* 0x000fe40000000f00 */
[----:B------:R-:W-:Y:S05]  /*1a450*/  CALL.REL.NOINC `($__internal_31_$__cuda_sm70_shflsync_idx_p) ;  /* 0x00001d5000007944 */ /* 0x000fea0003c00000 */
[----:B------:R-:W-:Y:S01]  /*1a460*/  MOV R0, R34 ;  /* 0x0000002200007202 */ /* 0x000fe20000000f00 */
[----:B------:R-:W-:Y:S05]  /*1a470*/  BRA `(.L_x_1905) ;  /* 0xfffeef7000007947 */ /* 0x000fea000383ffff */
.L_x_1799:
[----:B------:R-:W-:Y:S01]  /*1a480*/  IMAD.MOV.U32 R33, RZ, RZ, R0 ;  /* 0x000000ffff217224 */ /* 0x000fe200078e0000 */
[----:B------:R-:W-:Y:S01]  /*1a490*/  MOV R32, RZ ;  /* 0x000000ff00207202 */ /* 0x000fe20000000f00 */
[----:B------:R-:W-:Y:S01]  /*1a4a0*/  IMAD.MOV.U32 R3, RZ, RZ, 0x1c1f ;  /* 0x00001c1fff037424 */ /* 0x000fe200078e00ff */
[----:B------:R-:W-:Y:S02]  /*1a4b0*/  MOV R2, 0x1a4d0 ;  /* 0x0001a4d000027802 */ /* 0x000fe40000000f00 */
[----:B------:R-:W-:Y:S05]  /*1a4c0*/  CALL.REL.NOINC `($__internal_31_$__cuda_sm70_shflsync_idx_p) ;  /* 0x00001ce000007944 */ /* 0x000fea0003c00000 */
[----:B------:R-:W-:Y:S01]  /*1a4d0*/  MOV R0, R34 ;  /* 0x0000002200007202 */ /* 0x000fe20000000f00 */
[----:B------:R-:W-:Y:S05]  /*1a4e0*/  BRA `(.L_x_1906) ;  /* 0xffff194000007947 */ /* 0x000fea000383ffff */
.L_x_1800:
[----:B------:R-:W-:Y:S01]  /*1a4f0*/  IMAD.MOV.U32 R33, RZ, RZ, R6 ;  /* 0x000000ffff217224 */ /* 0x000fe200078e0006 */
[----:B------:R-:W-:Y:S01]  /*1a500*/  MOV R32, RZ ;  /* 0x000000ff00207202 */ /* 0x000fe20000000f00 */
[----:B------:R-:W-:Y:S01]  /*1a510*/  IMAD.MOV.U32 R3, RZ, RZ, 0x1c1f ;  /* 0x00001c1fff037424 */ /* 0x000fe200078e00ff */
[----:B------:R-:W-:Y:S02]  /*1a520*/  MOV R2, 0x1a540 ;  /* 0x0001a54000027802 */ /* 0x000fe40000000f00 */
[----:B-1----:R-:W-:Y:S05]  /*1a530*/  CALL.REL.NOINC `($__internal_31_$__cuda_sm70_shflsync_idx_p) ;  /* 0x00001c7000007944 */ /* 0x002fea0003c00000 */
        /* <DEDUP_REMOVED lines=15> */
.L_x_1815:
[----:B------:R-:W-:Y:S01]  /*1a630*/  IMAD.MOV.U32 R33, RZ, RZ, R20 ;  /* 0x000000ffff217224 */ /* 0x000fe200078e0014 */
[----:B------:R-:W-:Y:S01]  /*1a640*/  MOV R32, RZ ;  /* 0x000000ff00207202 */ /* 0x000fe20000000f00 */
[----:B------:R-:W-:Y:S01]  /*1a650*/  IMAD.MOV.U32 R3, RZ, RZ, 0x181f ;  /* 0x0000181fff037424 */ /* 0x000fe200078e00ff */
[----:B------:R-:W-:Y:S02]  /*1a660*/  MOV R2, 0x1a680 ;  /* 0x0001a68000027802 */ /* 0x000fe40000000f00 */
[----:B-12345:R-:W-:Y:S05]  /*1a670*/  CALL.REL.NOINC `($__internal_31_$__cuda_sm70_shflsync_idx_p) ;  /* 0x00001b3000007944 */ /* 0x03efea0003c00000 */
[----:B------:R-:W-:Y:S01]  /*1a680*/  MOV R9, R34 ;  /* 0x0000002200097202 */ /* 0x000fe20000000f00 */
[----:B------:R-:W-:Y:S05]  /*1a690*/  BRA `(.L_x_1908) ;  /* 0xffff463000007947 */ /* 0x000fea000383ffff */
.L_x_1816:
[----:B------:R-:W-:Y:S01]  /*1a6a0*/  IMAD.MOV.U32 R33, RZ, RZ, R24 ;  /* 0x000000ffff217224 */ /* 0x000fe200078e0018 */
[----:B------:R-:W-:Y:S01]  /*1a6b0*/  MOV R32, RZ ;  /* 0x000000ff00207202 */ /* 0x000fe20000000f00 */
[----:B------:R-:W-:Y:S01]  /*1a6c0*/  IMAD.MOV.U32 R3, RZ, RZ, 0x181f ;  /* 0x0000181fff037424 */ /* 0x000fe200078e00ff */
[----:B------:R-:W-:Y:S02]  /*1a6d0*/  MOV R2, 0x1a6f0 ;  /* 0x0001a6f000027802 */ /* 0x000fe40000000f00 */
[----:B-12345:R-:W-:Y:S05]  /*1a6e0*/  CALL.REL.NOINC `($__internal_31_$__cuda_sm70_shflsync_idx_p) ;  /* 0x00001ac000007944 */ /* 0x03efea0003c00000 */
[----:B------:R-:W-:Y:S01]  /*1a6f0*/  LOP3.LUT P2, RZ, R196, 0x2, RZ, 0xc0, !PT ;  /* 0x00000002c4ff7812 */ /* 0x000fe2000784c0ff */
[----:B------:R-:W-:Y:S01]  /*1a700*/  IMAD.MOV.U32 R33, RZ, RZ, R20 ;  /* 0x000000ffff217224 */ /* 0x000fe200078e0014 */
[----:B------:R-:W-:Y:S01]  /*1a710*/  IADD3 R2, P0, R34, R23, RZ ;  /* 0x0000001722027210 */ /* 0x000fe20007f1e0ff */
[----:B------:R-:W-:Y:S01]  /*1a720*/  IMAD.MOV.U32 R20, RZ, RZ, R149 ;  /* 0x000000ffff147224 */ /* 0x000fe200078e0095 */
[C---:B------:R-:W-:Y:S01]  /*1a730*/  LOP3.LUT P1, RZ, R196.reuse, 0x1, RZ, 0xc0, !PT ;  /* 0x00000001c4ff7812 */ /* 0x040fe2000782c0ff */
[----:B------:R-:W-:Y:S01]  /*1a740*/  IMAD.MOV.U32 R32, RZ, RZ, 0x1 ;  /* 0x00000001ff207424 */ /* 0x000fe200078e00ff */
[----:B------:R-:W-:Y:S01]  /*1a750*/  LOP3.LUT P3, RZ, R196, 0x4, RZ, 0xc0, !PT ;  /* 0x00000004c4ff7812 */ /* 0x000fe2000786c0ff */
[----:B------:R-:W-:Y:S01]  /*1a760*/  IMAD.X R3, R9, 0x1, R25, P0 ;  /* 0x0000000109037824 */ /* 0x000fe200000e0619 */
[----:B------:R-:W-:-:S02]  /*1a770*/  SEL R22, RZ, 0x10, P2 ;  /* 0x00000010ff167807 */ /* 0x000fc40001000000 */
[----:B------:R-:W-:-:S03]  /*1a780*/  SEL R21, RZ, 0x10, P1 ;  /* 0x00000010ff157807 */ /* 0x000fc60000800000 */
[----:B------:R-:W-:Y:S01]  /*1a790*/  @!PT LDS RZ, [RZ] ;  /* 0x00000000fffff984 */ /* 0x000fe20000000800 */
[----:B------:R-:W-:Y:S01]  /*1a7a0*/  @!PT LDS RZ, [RZ] ;  /* 0x00000000fffff984 */ /* 0x000fe20000000800 */
[----:B------:R-:W-:Y:S01]  /*1a7b0*/  @!PT LDS RZ, [RZ] ;  /* 0x00000000fffff984 */ /* 0x000fe20000000800 */
[----:B------:R1:W-:Y:S02]  /*1a7c0*/  LDGSTS.E.BYPASS.LTC128B.128 [R107+0x6100], [R2.64], !P2 ;  /* 0x06100000026b7fae */ /* 0x0003e4000d101d48 */
[----:B-1----:R-:W-:-:S05]  /*1a7d0*/  IADD3 R2, P0, R34, R26, RZ ;  /* 0x0000001a22027210 */ /* 0x002fca0007f1e0ff */
[----:B------:R-:W-:-:S05]  /*1a7e0*/  IMAD.X R3, R9, 0x1, R27, P0 ;  /* 0x0000000109037824 */ /* 0x000fca00000e061b */
[----:B------:R1:W-:Y:S02]  /*1a7f0*/  LDGSTS.E.BYPASS.LTC128B.128 [R107+0x8100], [R2.64], !P1 ;  /* 0x08100000026b7fae */ /* 0x0003e4000c901d48 */
[----:B-1----:R-:W-:-:S05]  /*1a800*/  IADD3 R2, P0, R34, R28, RZ ;  /* 0x0000001c22027210 */ /* 0x002fca0007f1e0ff */
[----:B------:R-:W-:-:S05]  /*1a810*/  IMAD.X R3, R9, 0x1, R29, P0 ;  /* 0x0000000109037824 */ /* 0x000fca00000e061d */
[----:B------:R1:W-:Y:S02]  /*1a820*/  LDGSTS.E.BYPASS.LTC128B.128 [R107+0xa100], [R2.64], !P3 ;  /* 0x0a100000026b7fae */ /* 0x0003e4000d901d48 */
[----:B-1----:R-:W-:Y:S01]  /*1a830*/  IMAD.MOV.U32 R3, RZ, RZ, 0x181f ;  /* 0x0000181fff037424 */ /* 0x002fe200078e00ff */
[----:B------:R-:W-:Y:S02]  /*1a840*/  MOV R2, 0x1a860 ;  /* 0x0001a86000027802 */ /* 0x000fe40000000f00 */
[----:B------:R-:W-:Y:S05]  /*1a850*/  CALL.REL.NOINC `($__internal_31_$__cuda_sm70_shflsync_idx_p) ;  /* 0x0000195000007944 */ /* 0x000fea0003c00000 */
        /* <DEDUP_REMOVED lines=8> */
.L_x_1819:
[----:B------:R-:W-:Y:S01]  /*1a8e0*/  IMAD.MOV.U32 R33, RZ, RZ, R5 ;  /* 0x000000ffff217224 */ /* 0x000fe200078e0005 */
[----:B------:R-:W-:Y:S01]  /*1a8f0*/  MOV R32, RZ ;  /* 0x000000ff00207202 */ /* 0x000fe20000000f00 */
[----:B------:R-:W-:Y:S01]  /*1a900*/  IMAD.MOV.U32 R3, RZ, RZ, 0x181f ;  /* 0x0000181fff037424 */ /* 0x000fe200078e00ff */
[----:B------:R-:W-:-:S02]  /*1a910*/  MOV R2, 0x1a930 ;  /* 0x0001a93000027802 */ /* 0x000fc40000000f00 */
[----:B------:R-:W-:Y:S05]  /*1a920*/  CALL.REL.NOINC `($__internal_31_$__cuda_sm70_shflsync_idx_p) ;  /* 0x0000188000007944 */ /* 0x000fea0003c00000 */
[----:B------:R-:W-:Y:S01]  /*1a930*/  MOV R4, R34 ;  /* 0x0000002200047202 */ /* 0x000fe20000000f00 */
[----:B------:R-:W-:Y:S05]  /*1a940*/  BRA `(.L_x_1910) ;  /* 0xffff6cc000007947 */ /* 0x000fea000383ffff */
.L_x_1820:
[----:B------:R-:W-:Y:S01]  /*1a950*/  IMAD.MOV.U32 R33, RZ, RZ, R6 ;  /* 0x000000ffff217224 */ /* 0x000fe200078e0006 */
[----:B------:R-:W-:Y:S01]  /*1a960*/  MOV R32, RZ ;  /* 0x000000ff00207202 */ /* 0x000fe20000000f00 */
[----:B------:R-:W-:Y:S01]  /*1a970*/  IMAD.MOV.U32 R3, RZ, RZ, 0x181f ;  /* 0x0000181fff037424 */ /* 0x000fe200078e00ff */
[----:B------:R-:W-:-:S02]  /*1a980*/  MOV R2, 0x1a9a0 ;  /* 0x0001a9a000027802 */ /* 0x000fc40000000f00 */
[----:B-12---:R-:W-:Y:S05]  /*1a990*/  CALL.REL.NOINC `($__internal_31_$__cuda_sm70_shflsync_idx_p) ;  /* 0x0000181000007944 */ /* 0x006fea0003c00000 */
[----:B------:R-:W-:Y:S01]  /*1a9a0*/  IADD3 R20, P0, R34, R7, RZ ;  /* 0x0000000722147210 */ /* 0x000fe20007f1e0ff */
[----:B------:R-:W-:Y:S01]  /*1a9b0*/  IMAD.MOV.U32 R33, RZ, RZ, R5 ;  /* 0x000000ffff217224 */ /* 0x000fe200078e0005 */
[C---:B------:R-:W-:Y:S01]  /*1a9c0*/  LOP3.LUT P2, RZ, R196.reuse, 0x2, RZ, 0xc0, !PT ;  /* 0x00000002c4ff7812 */ /* 0x040fe2000784c0ff */
[----:B------:R-:W-:Y:S01]  /*1a9d0*/  IMAD.MOV.U32 R12, RZ, RZ, R149 ;  /* 0x000000ffff0c7224 */ /* 0x000fe200078e0095 */
[----:B------:R-:W-:Y:S01]  /*1a9e0*/  LOP3.LUT P1, RZ, R196, 0x1, RZ, 0xc0, !PT ;  /* 0x00000001c4ff7812 */ /* 0x000fe2000782c0ff */
[----:B------:R-:W-:Y:S01]  /*1a9f0*/  IMAD.X R21, R4, 0x1, R14, P0 ;  /* 0x0000000104157824 */ /* 0x000fe200000e060e */
[----:B------:R-:W-:Y:S01]  /*1aa00*/  IADD3 R2, P0, R34, R15, RZ ;  /* 0x0000000f22027210 */ /* 0x000fe20007f1e0ff */
[----:B------:R-:W-:Y:S01]  /*1aa10*/  IMAD.MOV.U32 R32, RZ, RZ, 0x1 ;  /* 0x00000001ff207424 */ /* 0x000fe200078e00ff */
[----:B------:R-:W-:-:S02]  /*1aa20*/  LOP3.LUT P3, RZ, R196, 0x4, RZ, 0xc0, !PT ;  /* 0x00000004c4ff7812 */ /* 0x000fc4000786c0ff */
[----:B------:R-:W-:Y:S01]  /*1aa30*/  SEL R5, RZ, 0x10, P2 ;  /* 0x00000010ff057807 */ /* 0x000fe20001000000 */
[----:B------:R-:W-:Y:S01]  /*1aa40*/  IMAD.X R3, R4, 0x1, R16, P0 ;  /* 0x0000000104037824 */ /* 0x000fe200000e0610 */
[----:B------:R-:W-:-:S03]  /*1aa50*/  SEL R13, RZ, 0x10, P1 ;  /* 0x00000010ff0d7807 */ /* 0x000fc60000800000 */
[----:B------:R-:W-:Y:S01]  /*1aa60*/  @!PT LDS RZ, [RZ] ;  /* 0x00000000fffff984 */ /* 0x000fe20000000800 */
[----:B------:R-:W-:Y:S01]  /*1aa70*/  @!PT LDS RZ, [RZ] ;  /* 0x00000000fffff984 */ /* 0x000fe20000000800 */
[----:B------:R-:W-:Y:S01]  /*1aa80*/  @!PT LDS RZ, [RZ] ;  /* 0x00000000fffff984 */ /* 0x000fe20000000800 */
[----:B------:R1:W-:Y:S04]  /*1aa90*/  LDGSTS.E.BYPASS.LTC128B.128 [R107+0xc100], [R20.64], !P2 ;  /* 0x0c100000146b7fae */ /* 0x0003e8000d101d48 */
[----:B------:R2:W-:Y:S02]  /*1aaa0*/  LDGSTS.E.BYPASS.LTC128B.128 [R107+0xe100], [R2.64], !P1 ;  /* 0x0e100000026b7fae */ /* 0x0005e4000c901d48 */
[----:B--2---:R-:W-:-:S05]  /*1aab0*/  IADD3 R2, P0, R34, R17, RZ ;  /* 0x0000001122027210 */ /* 0x004fca0007f1e0ff */
[----:B------:R-:W-:-:S05]  /*1aac0*/  IMAD.X R3, R4, 0x1, R18, P0 ;  /* 0x0000000104037824 */ /* 0x000fca00000e0612 */
[----:B------:R2:W-:Y:S02]  /*1aad0*/  LDGSTS.E.BYPASS.LTC128B.128 [R107+0x10100], [R2.64], !P3 ;  /* 0x10100000026b7fae */ /* 0x0005e4000d901d48 */
[----:B--2---:R-:W-:Y:S01]  /*1aae0*/  IMAD.MOV.U32 R3, RZ, RZ, 0x181f ;  /* 0x0000181fff037424 */ /* 0x004fe200078e00ff */
[----:B------:R-:W-:Y:S02]  /*1aaf0*/  MOV R2, 0x1ab10 ;  /* 0x0001ab1000027802 */ /* 0x000fe40000000f00 */
[----:B-1----:R-:W-:Y:S05]  /*1ab00*/  CALL.REL.NOINC `($__internal_31_$__cuda_sm70_shflsync_idx_p) ;  /* 0x000016a000007944 */ /* 0x002fea0003c00000 */
        /* <DEDUP_REMOVED lines=8> */
.L_x_1824:
[----:B------:R-:W-:Y:S01]  /*1ab90*/  MOV R32, RZ ;  /* 0x000000ff00207202 */ /* 0x000fe20000000f00 */
[----:B------:R-:W-:Y:S01]  /*1aba0*/  IMAD.MOV.U32 R33, RZ, RZ, R9 ;  /* 0x000000ffff217224 */ /* 0x000fe200078e0009 */
[----:B------:R-:W-:Y:S01]  /*1abb0*/  MOV R2, 0x1abe0 ;  /* 0x0001abe000027802 */ /* 0x000fe20000000f00 */
[----:B------:R-:W-:Y:S02]  /*1abc0*/  IMAD.MOV.U32 R3, RZ, RZ, 0x181f ;  /* 0x0000181fff037424 */ /* 0x000fe400078e00ff */
[----:B--234-:R-:W-:Y:S05]  /*1abd0*/  CALL.REL.NOINC `($__internal_31_$__cuda_sm70_shflsync_idx_p) ;  /* 0x000015d000007944 */ /* 0x01cfea0003c00000 */
[----:B------:R-:W-:Y:S01]  /*1abe0*/  MOV R5, R34 ;  /* 0x0000002200057202 */ /* 0x000fe20000000f00 */
[----:B------:R-:W-:-:S05]  /*1abf0*/  BRA `(.L_x_1912) ;  /* 0xffff6fd000007947 */ /* 0x000fca000383ffff */
.L_x_1825:
[----:B------:R-:W-:Y:S01]  /*1ac00*/  MOV R32, RZ ;  /* 0x000000ff00207202 */ /* 0x000fe20000000f00 */
[----:B------:R-:W-:Y:S01]  /*1ac10*/  IMAD.MOV.U32 R33, RZ, RZ, R16 ;  /* 0x000000ffff217224 */ /* 0x000fe200078e0010 */
[----:B------:R-:W-:Y:S01]  /*1ac20*/  MOV R2, 0x1ac50 ;  /* 0x0001ac5000027802 */ /* 0x000fe20000000f00 */
[----:B------:R-:W-:Y:S02]  /*1ac30*/  IMAD.MOV.U32 R3, RZ, RZ, 0x181f ;  /* 0x0000181fff037424 */ /* 0x000fe400078e00ff */
[----:B-1234-:R-:W-:Y:S05]  /*1ac40*/  CALL.REL.NOINC `($__internal_31_$__cuda_sm70_shflsync_idx_p) ;  /* 0x0000156000007944 */ /* 0x01efea0003c00000 */
[----:B------:R-:W-:Y:S01]  /*1ac50*/  LOP3.LUT P3, RZ, R196, 0x2, RZ, 0xc0, !PT ;  /* 0x00000002c4ff7812 */ /* 0x000fe2000786c0ff */
[----:B------:R-:W-:Y:S01]  /*1ac60*/  IMAD R4, R190, 0x6000, R10 ;  /* 0x00006000be047824 */ /* 0x000fe200078e020a */
[----:B------:R-:W-:Y:S01]  /*1ac70*/  IADD3 R2, P0, R34, R17, RZ ;  /* 0x0000001122027210 */ /* 0x000fe20007f1e0ff */
[----:B------:R-:W-:Y:S01]  /*1ac80*/  IMAD.MOV.U32 R33, RZ, RZ, R9 ;  /* 0x000000ffff217224 */ /* 0x000fe200078e0009 */
[C---:B------:R-:W-:Y:S01]  /*1ac90*/  LOP3.LUT P2, RZ, R196.reuse, 0x1, RZ, 0xc0, !PT ;  /* 0x00000001c4ff7812 */ /* 0x040fe2000784c0ff */
[----:B------:R-:W-:Y:S01]  /*1aca0*/  IMAD.MOV.U32 R32, RZ, RZ, 0x1 ;  /* 0x00000001ff207424 */ /* 0x000fe200078e00ff */
[----:B------:R-:W-:Y:S01]  /*1acb0*/  LOP3.LUT P1, RZ, R196, 0x4, RZ, 0xc0, !PT ;  /* 0x00000004c4ff7812 */ /* 0x000fe2000782c0ff */
[C---:B------:R-:W-:Y:S01]  /*1acc0*/  IMAD.X R3, R5.reuse, 0x1, R19, P0 ;  /* 0x0000000105037824 */ /* 0x040fe200000e0613 */
[C---:B------:R-:W-:Y:S02]  /*1acd0*/  IADD3 R6, P0, R34.reuse, R24, RZ ;  /* 0x0000001822067210 */ /* 0x040fe40007f1e0ff */
[----:B------:R-:W-:Y:S02]  /*1ace0*/  SEL R18, RZ, 0x10, P2 ;  /* 0x00000010ff127807 */ /* 0x000fe40001000000 */
[----:B------:R-:W-:Y:S01]  /*1acf0*/  SEL R9, RZ, 0x10, P1 ;  /* 0x00000010ff097807 */ /* 0x000fe20000800000 */
[----:B------:R-:W-:Y:S01]  /*1ad00*/  @!PT LDS RZ, [RZ] ;  /* 0x00000000fffff984 */ /* 0x000fe20000000800 */
[----:B------:R-:W-:Y:S01]  /*1ad10*/  @!PT LDS RZ, [RZ] ;  /* 0x00000000fffff984 */ /* 0x000fe20000000800 */
[----:B------:R-:W-:Y:S01]  /*1ad20*/  @!PT LDS RZ, [RZ] ;  /* 0x00000000fffff984 */ /* 0x000fe20000000800 */
[----:B------:R1:W-:Y:S01]  /*1ad30*/  LDGSTS.E.BYPASS.LTC128B.128 [R4], [R2.64], !P3 ;  /* 0x0000000002047fae */ /* 0x0003e2000d901d48 */
[C---:B------:R-:W-:Y:S05]  /*1ad40*/  IMAD.X R7, R5.reuse, 0x1, R25, P0 ;  /* 0x0000000105077824 */ /* 0x040fea00000e0619 */
[----:B------:R2:W-:Y:S01]  /*1ad50*/  LDGSTS.E.BYPASS.LTC128B.128 [R4+0x2000], [R6.64], !P2 ;  /* 0x0200000006047fae */ /* 0x0005e2000d101d48 */
[----:B-1----:R-:W-:Y:S05]  /*1ad60*/  IADD3 R2, P0, R34, R26, RZ ;  /* 0x0000001a22027210 */ /* 0x002fea0007f1e0ff */
[----:B------:R-:W-:Y:S01]  /*1ad70*/  IMAD.X R3, R5, 0x1, R27, P0 ;  /* 0x0000000105037824 */ /* 0x000fe200000e061b */
[----:B--2---:R-:W-:Y:S04]  /*1ad80*/  SEL R6, RZ, 0x10, P3 ;  /* 0x00000010ff067807 */ /* 0x004fe80001800000 */
[----:B------:R1:W-:Y:S02]  /*1ad90*/  LDGSTS.E.BYPASS.LTC128B.128 [R4+0x4000], [R2.64], !P1 ;  /* 0x0400000002047fae */ /* 0x0003e4000c901d48 */
[----:B-1----:R-:W-:Y:S01]  /*1ada0*/  MOV R2, 0x1add0 ;  /* 0x0001add000027802 */ /* 0x002fe20000000f00 */
[----:B------:R-:W-:Y:S02]  /*1adb0*/  IMAD.MOV.U32 R3, RZ, RZ, 0x181f ;  /* 0x0000181fff037424 */ /* 0x000fe400078e00ff */
[----:B------:R-:W-:Y:S05]  /*1adc0*/  CALL.REL.NOINC `($__internal_31_$__cuda_sm70_shflsync_idx_p) ;  /* 0x000013e000007944 */ /* 0x000fea0003c00000 */
[----:B------:R-:W-:Y:S01]  /*1add0*/  MOV R32, 0x1 ;  /* 0x0000000100207802 */ /* 0x000fe20000000f00 */
[----:B------:R-:W-:Y:S01]  /*1ade0*/  IMAD.MOV.U32 R5, RZ, RZ, R34 ;  /* 0x000000ffff057224 */ /* 0x000fe200078e0022 */
[----:B------:R-:W-:Y:S01]  /*1adf0*/  MOV R3, 0x181f ;  /* 0x0000181f00037802 */ /* 0x000fe20000000f00 */
[----:B------:R-:W-:Y:S01]  /*1ae00*/  IMAD.MOV.U32 R33, RZ, RZ, R16 ;  /* 0x000000ffff217224 */ /* 0x000fe200078e0010 */
[----:B------:R-:W-:Y:S02]  /*1ae10*/  MOV R2, 0x1ae30 ;  /* 0x0001ae3000027802 */ /* 0x000fe40000000f00 */
[----:B------:R-:W-:Y:S05]  /*1ae20*/  CALL.REL.NOINC `($__internal_31_$__cuda_sm70_shflsync_idx_p) ;  /* 0x0000138000007944 */ /* 0x000fea0003c00000 */
[----:B------:R-:W-:Y:S01]  /*1ae30*/  MOV R2, R34 ;  /* 0x0000002200027202 */ /* 0x000fe20000000f00 */
[----:B------:R-:W-:-:S05]  /*1ae40*/  BRA `(.L_x_1913) ;  /* 0xffff6ee000007947 */ /* 0x000fca000383ffff */
.L_x_1826:
[----:B------:R-:W-:Y:S02]  /*1ae50*/  MOV R3, 0x2 ;  /* 0x0000000200037802 */ /* 0x000fe40000000f00 */
[----:B------:R-:W-:Y:S02]  /*1ae60*/  MOV R2, 0x1ae80 ;  /* 0x0001ae8000027802 */ /* 0x000fe40000000f00 */
[----:B------:R-:W-:Y:S05]  /*1ae70*/  CALL.REL.NOINC `($__internal_30_$__cuda_sm70_shflsync_bfly_p) ;  /* 0x000012f000007944 */ /* 0x000fea0003c00000 */
[----:B------:R-:W-:Y:S01]  /*1ae80*/  MOV R2, R22 ;  /* 0x0000001600027202 */ /* 0x000fe20000000f00 */
[----:B------:R-:W-:-:S05]  /*1ae90*/  BRA `(.L_x_1914) ;  /* 0xffff7ff000007947 */ /* 0x000fca000383ffff */
.L_x_1829:
[----:B------:R-:W-:Y:S01]  /*1aea0*/  MOV R32, RZ ;  /* 0x000000ff00207202 */ /* 0x000fe20000000f00 */
[----:B------:R-:W-:Y:S01]  /*1aeb0*/  IMAD.MOV.U32 R33, RZ, RZ, R5 ;  /* 0x000000ffff217224 */ /* 0x000fe200078e0005 */
[----:B------:R-:W-:Y:S01]  /*1aec0*/  MOV R2, 0x1aef0 ;  /* 0x0001aef000027802 */ /* 0x000fe20000000f00 */
[----:B------:R-:W-:Y:S02]  /*1aed0*/  IMAD.MOV.U32 R3, RZ, RZ, 0x181f ;  /* 0x0000181fff037424 */ /* 0x000fe400078e00ff */
[----:B------:R-:W-:Y:S05]  /*1aee0*/  CALL.REL.NOINC `($__internal_31_$__cuda_sm70_shflsync_idx_p) ;  /* 0x000012c000007944 */ /* 0x000fea0003c00000 */
[----:B------:R-:W-:Y:S01]  /*1aef0*/  MOV R4, R34 ;  /* 0x0000002200047202 */ /* 0x000fe20000000f00 */
[----:B------:R-:W-:-:S05]  /*1af00*/  BRA `(.L_x_1915) ;  /* 0xffff995000007947 */ /* 0x000fca000383ffff */
.L_x_1830:
[----:B------:R-:W-:Y:S01]  /*1af10*/  MOV R32, RZ ;  /* 0x000000ff00207202 */ /* 0x000fe20000000f00 */
[----:B------:R-:W-:Y:S01]  /*1af20*/  IMAD.MOV.U32 R33, RZ, RZ, R12 ;  /* 0x000000ffff217224 */ /* 0x000fe200078e000c */
[----:B------:R-:W-:Y:S01]  /*1af30*/  MOV R2, 0x1af60 ;  /* 0x0001af6000027802 */ /* 0x000fe20000000f00 */
[----:B------:R-:W-:Y:S02]  /*1af40*/  IMAD.MOV.U32 R3, RZ, RZ, 0x181f ;  /* 0x0000181fff037424 */ /* 0x000fe400078e00ff */
[----:B-12---:R-:W-:Y:S05]  /*1af50*/  CALL.REL.NOINC `($__internal_31_$__cuda_sm70_shflsync_idx_p) ;  /* 0x0000125000007944 */ /* 0x006fea0003c00000 */
[----:B------:R-:W-:Y:S01]  /*1af60*/  LOP3.LUT P3, RZ, R196, 0x2, RZ, 0xc0, !PT ;  /* 0x00000002c4ff7812 */ /* 0x000fe2000786c0ff */
[----:B------:R-:W-:Y:S01]  /*1af70*/  IMAD R0, R190, 0x6000, R11 ;  /* 0x00006000be007824 */ /* 0x000fe200078e020b */
[----:B------:R-:W-:Y:S01]  /*1af80*/  IADD3 R2, P0, R34, R13, RZ ;  /* 0x0000000d22027210 */ /* 0x000fe20007f1e0ff */
[----:B------:R-:W-:Y:S01]  /*1af90*/  IMAD.MOV.U32 R33, RZ, RZ, R5 ;  /* 0x000000ffff217224 */ /* 0x000fe200078e0005 */
[C---:B------:R-:W-:Y:S01]  /*1afa0*/  LOP3.LUT P2, RZ, R196.reuse, 0x1, RZ, 0xc0, !PT ;  /* 0x00000001c4ff7812 */ /* 0x040fe2000784c0ff */
[----:B------:R-:W-:Y:S01]  /*1afb0*/  IMAD.MOV.U32 R32, RZ, RZ, 0x1 ;  /* 0x00000001ff207424 */ /* 0x000fe200078e00ff */
[----:B------:R-:W-:Y:S01]  /*1afc0*/  LOP3.LUT P1, RZ, R196, 0x4, RZ, 0xc0, !PT ;  /* 0x00000004c4ff7812 */ /* 0x000fe2000782c0ff */
[----:B------:R-:W-:Y:S01]  /*1afd0*/  IMAD.X R3, R4, 0x1, R16, P0 ;  /* 0x0000000104037824 */ /* 0x000fe200000e0610 */
[----:B------:R-:W-:Y:S02]  /*1afe0*/  IADD3 R6, P0, R34, R17, RZ ;  /* 0x0000001122067210 */ /* 0x000fe40007f1e0ff */
[----:B------:R-:W-:Y:S02]  /*1aff0*/  SEL R5, RZ, 0x10, P3 ;  /* 0x00000010ff057807 */ /* 0x000fe40001800000 */
[----:B------:R-:W-:Y:S01]  /*1b000*/  SEL R15, RZ, 0x10, P2 ;  /* 0x00000010ff0f7807 */ /* 0x000fe20001000000 */
[----:B------:R-:W-:Y:S01]  /*1b010*/  @!PT LDS RZ, [RZ] ;  /* 0x00000000fffff984 */ /* 0x000fe20000000800 */
[----:B------:R-:W-:Y:S01]  /*1b020*/  @!PT LDS RZ, [RZ] ;  /* 0x00000000fffff984 */ /* 0x000fe20000000800 */
[----:B------:R-:W-:Y:S01]  /*1b030*/  @!PT LDS RZ, [RZ] ;  /* 0x00000000fffff984 */ /* 0x000fe20000000800 */
[----:B------:R1:W-:Y:S01]  /*1b040*/  LDGSTS.E.BYPASS.LTC128B.128 [R0], [R2.64], !P3 ;  /* 0x0000000002007fae */ /* 0x0003e2000d901d48 */
[----:B------:R-:W-:Y:S01]  /*1b050*/  IMAD.X R7, R4, 0x1, R18, P0 ;  /* 0x0000000104077824 */ /* 0x000fe200000e0612 */
[----:B------:R-:W-:Y:S04]  /*1b060*/  SEL R14, RZ, 0x10, P1 ;  /* 0x00000010ff0e7807 */ /* 0x000fe80000800000 */
[----:B------:R2:W-:Y:S01]  /*1b070*/  LDGSTS.E.BYPASS.LTC128B.128 [R0+0x2000], [R6.64], !P2 ;  /* 0x0200000006007fae */ /* 0x0005e2000d101d48 */
[----:B-1----:R-:W-:Y:S05]  /*1b080*/  IADD3 R2, P0, R34, R19, RZ ;  /* 0x0000001322027210 */ /* 0x002fea0007f1e0ff */
[----:B------:R-:W-:Y:S05]  /*1b090*/  IMAD.X R3, R4, 0x1, R20, P0 ;  /* 0x0000000104037824 */ /* 0x000fea00000e0614 */
[----:B------:R1:W-:Y:S02]  /*1b0a0*/  LDGSTS.E.BYPASS.LTC128B.128 [R0+0x4000], [R2.64], !P1 ;  /* 0x0400000002007fae */ /* 0x0003e4000c901d48 */
[----:B-1----:R-:W-:Y:S01]  /*1b0b0*/  MOV R2, 0x1b0e0 ;  /* 0x0001b0e000027802 */ /* 0x002fe20000000f00 */
[----:B------:R-:W-:Y:S02]  /*1b0c0*/  IMAD.MOV.U32 R3, RZ, RZ, 0x181f ;  /* 0x0000181fff037424 */ /* 0x000fe400078e00ff */
[----:B--2---:R-:W-:Y:S05]  /*1b0d0*/  CALL.REL.NOINC `($__internal_31_$__cuda_sm70_shflsync_idx_p) ;  /* 0x000010d000007944 */ /* 0x004fea0003c00000 */
        /* <DEDUP_REMOVED lines=8> */
.L_x_1832:
[----:B------:R-:W-:Y:S01]  /*1b160*/  IMAD.MOV.U32 R4, RZ, RZ, R201 ;  /* 0x000000ffff047224 */ /* 0x000fe200078e00c9 */
[----:B-1----:R-:W-:-:S02]  /*1b170*/  MOV R3, 0x2 ;  /* 0x0000000200037802 */ /* 0x002fc40000000f00 */
[----:B------:R-:W-:Y:S02]  /*1b180*/  MOV R2, 0x1b1a0 ;  /* 0x0001b1a000027802 */ /* 0x000fe40000000f00 */
[----:B------:R-:W-:Y:S05]  /*1b190*/  CALL.REL.NOINC `($__internal_30_$__cuda_sm70_shflsync_bfly_p) ;  /* 0x00000fd000007944 */ /* 0x000fea0003c00000 */
[----:B------:R-:W-:Y:S01]  /*1b1a0*/  MOV R0, R22 ;  /* 0x0000001600007202 */ /* 0x000fe20000000f00 */
[----:B------:R-:W-:Y:S05]  /*1b1b0*/  BRA `(.L_x_1917) ;  /* 0xffff9a2000007947 */ /* 0x000fea000383ffff */
.L_x_1833:
[----:B------:R-:W-:Y:S01]  /*1b1c0*/  IMAD.MOV.U32 R4, RZ, RZ, R0 ;  /* 0x000000ffff047224 */ /* 0x000fe200078e0000 */
[----:B-1----:R-:W-:Y:S02]  /*1b1d0*/  MOV R3, 0x1 ;  /* 0x0000000100037802 */ /* 0x002fe40000000f00 */
[----:B------:R-:W-:Y:S02]  /*1b1e0*/  MOV R2, 0x1b200 ;  /* 0x0001b20000027802 */ /* 0x000fe40000000f00 */
[----:B--2---:R-:W-:Y:S05]  /*1b1f0*/  CALL.REL.NOINC `($__internal_30_$__cuda_sm70_shflsync_bfly_p) ;  /* 0x00000f7000007944 */ /* 0x004fea0003c00000 */
[----:B------:R-:W-:Y:S01]  /*1b200*/  FADD.FTZ R0, R0, R22 ;  /* 0x0000001600007221 */ /* 0x000fe20000010000 */
[----:B------:R-:W-:Y:S02]  /*1b210*/  MOV R4, R197 ;  /* 0x000000c500047202 */ /* 0x000fe40000000f00 */
[----:B------:R-:W-:Y:S02]  /*1b220*/  MOV R3, 0x2 ;  /* 0x0000000200037802 */ /* 0x000fe40000000f00 */
[----:B------:R-:W-:Y:S02]  /*1b230*/  MOV R2, 0x1b250 ;  /* 0x0001b25000027802 */ /* 0x000fe40000000f00 */
[----:B------:R-:W-:Y:S05]  /*1b240*/  CALL.REL.NOINC `($__internal_30_$__cuda_sm70_shflsync_bfly_p) ;  /* 0x00000f2000007944 */ /* 0x000fea0003c00000 */
[----:B------:R-:W-:Y:S01]  /*1b250*/  FADD.FTZ R4, R197, R22 ;  /* 0x00000016c5047221 */ /* 0x000fe20000010000 */
[----:B------:R-:W-:-:S02]  /*1b260*/  MOV R3, 0x1 ;  /* 0x0000000100037802 */ /* 0x000fc40000000f00 */
[----:B------:R-:W-:Y:S02]  /*1b270*/  MOV R2, 0x1b290 ;  /* 0x0001b29000027802 */ /* 0x000fe40000000f00 */
[----:B------:R-:W-:Y:S05]  /*1b280*/  CALL.REL.NOINC `($__internal_30_$__cuda_sm70_shflsync_bfly_p) ;  /* 0x00000ee000007944 */ /* 0x000fea0003c00000 */
[----:B------:R-:W-:Y:S01]  /*1b290*/  MOV R3, R22 ;  /* 0x0000001600037202 */ /* 0x000fe20000000f00 */
[----:B------:R-:W-:Y:S05]  /*1b2a0*/  BRA `(.L_x_1918) ;  /* 0xffff99a000007947 */ /* 0x000fea000383ffff */
.L_x_1840:
[----:B--234-:R-:W-:Y:S01]  /*1b2b0*/  IMAD.MOV.U32 R33, RZ, RZ, R13 ;  /* 0x000000ffff217224 */ /* 0x01cfe200078e000d */
[----:B------:R-:W-:Y:S01]  /*1b2c0*/  MOV R32, RZ ;  /* 0x000000ff00207202 */ /* 0x000fe20000000f00 */
[----:B------:R-:W-:Y:S01]  /*1b2d0*/  IMAD.MOV.U32 R3, RZ, RZ, 0x181f ;  /* 0x0000181fff037424 */ /* 0x000fe200078e00ff */
[----:B------:R-:W-:Y:S02]  /*1b2e0*/  MOV R2, 0x1b300 ;  /* 0x0001b30000027802 */ /* 0x000fe40000000f00 */
[----:B-1----:R-:W-:Y:S05]  /*1b2f0*/  CALL.REL.NOINC `($__internal_31_$__cuda_sm70_shflsync_idx_p) ;  /* 0x00000eb000007944 */ /* 0x002fea0003c00000 */
[----:B------:R-:W-:Y:S01]  /*1b300*/  MOV R5, R34 ;  /* 0x0000002200057202 */ /* 0x000fe20000000f00 */
[----:B------:R-:W-:Y:S05]  /*1b310*/  BRA `(.L_x_1919) ;  /* 0xffffb1f000007947 */ /* 0x000fea000383ffff */
.L_x_1841:
[----:B------:R-:W-:Y:S01]  /*1b320*/  IMAD.MOV.U32 R33, RZ, RZ, R14 ;  /* 0x000000ffff217224 */ /* 0x000fe200078e000e */
[----:B------:R-:W-:Y:S01]  /*1b330*/  MOV R32, RZ ;  /* 0x000000ff00207202 */ /* 0x000fe20000000f00 */
[----:B------:R-:W-:Y:S01]  /*1b340*/  IMAD.MOV.U32 R3, RZ, RZ, 0x181f ;  /* 0x0000181fff037424 */ /* 0x000fe200078e00ff */
[----:B------:R-:W-:Y:S02]  /*1b350*/  MOV R2, 0x1b370 ;  /* 0x0001b37000027802 */ /* 0x000fe40000000f00 */
[----:B-123--:R-:W-:Y:S05]  /*1b360*/  CALL.REL.NOINC `($__internal_31_$__cuda_sm70_shflsync_idx_p) ;  /* 0x00000e4000007944 */ /* 0x00efea0003c00000 */
[----:B------:R-:W-:Y:S01]  /*1b370*/  MOV R0, R34 ;  /* 0x0000002200007202 */ /* 0x000fe20000000f00 */
[----:B------:R-:W-:Y:S05]  /*1b380*/  BRA `(.L_x_1920) ;  /* 0xffffb1a000007947 */ /* 0x000fea000383ffff */
.L_x_1844:
[----:B------:R-:W-:Y:S01]  /*1b390*/  IMAD.MOV.U32 R33, RZ, RZ, R13 ;  /* 0x000000ffff217224 */ /* 0x000fe200078e000d */
[----:B------:R-:W-:Y:S01]  /*1b3a0*/  MOV R32, 0x1 ;  /* 0x0000000100207802 */ /* 0x000fe20000000f00 */
[----:B--2---:R-:W-:Y:S01]  /*1b3b0*/  IMAD.MOV.U32 R3, RZ, RZ, 0x181f ;  /* 0x0000181fff037424 */ /* 0x004fe200078e00ff */
[----:B------:R-:W-:-:S02]  /*1b3c0*/  MOV R2, 0x1b3e0 ;  /* 0x0001b3e000027802 */ /* 0x000fc40000000f00 */
[----:B-1-34-:R-:W-:Y:S05]  /*1b3d0*/  CALL.REL.NOINC `($__internal_31_$__cuda_sm70_shflsync_idx_p) ;  /* 0x00000dd000007944 */ /* 0x01afea0003c00000 */
        /* <DEDUP_REMOVED lines=8> */
.L_x_1847:
[----:B------:R-:W-:Y:S01]  /*1b460*/  IMAD.MOV.U32 R33, RZ, RZ, R13 ;  /* 0x000000ffff217224 */ /* 0x000fe200078e000d */
[----:B------:R-:W-:Y:S01]  /*1b470*/  MOV R32, 0x2 ;  /* 0x0000000200207802 */ /* 0x000fe20000000f00 */
[----:B--2---:R-:W-:Y:S01]  /*1b480*/  IMAD.MOV.U32 R3, RZ, RZ, 0x181f ;  /* 0x0000181fff037424 */ /* 0x004fe200078e00ff */
[----:B------:R-:W-:Y:S02]  /*1b490*/  MOV R2, 0x1b4b0 ;  /* 0x0001b4b000027802 */ /* 0x000fe40000000f00 */
[----:B-1-34-:R-:W-:Y:S05]  /*1b4a0*/  CALL.REL.NOINC `($__internal_31_$__cuda_sm70_shflsync_idx_p) ;  /* 0x00000d0000007944 */ /* 0x01afea0003c00000 */
[----:B------:R-:W-:Y:S01]  /*1b4b0*/  MOV R5, R34 ;  /* 0x0000002200057202 */ /* 0x000fe20000000f00 */
[----:B------:R-:W-:Y:S05]  /*1b4c0*/  BRA `(.L_x_1922) ;  /* 0xffffb2c000007947 */ /* 0x000fea000383ffff */
.L_x_1848:
[----:B------:R-:W-:Y:S01]  /*1b4d0*/  IMAD.MOV.U32 R33, RZ, RZ, R14 ;  /* 0x000000ffff217224 */ /* 0x000fe200078e000e */
[----:B------:R-:W-:Y:S01]  /*1b4e0*/  MOV R32, 0x2 ;  /* 0x0000000200207802 */ /* 0x000fe20000000f00 */
[----:B--2---:R-:W-:Y:S01]  /*1b4f0*/  IMAD.MOV.U32 R3, RZ, RZ, 0x181f ;  /* 0x0000181fff037424 */ /* 0x004fe200078e00ff */
[----:B------:R-:W-:Y:S02]  /*1b500*/  MOV R2, 0x1b520 ;  /* 0x0001b52000027802 */ /* 0x000fe40000000f00 */
[----:B-1-34-:R-:W-:Y:S05]  /*1b510*/  CALL.REL.NOINC `($__internal_31_$__cuda_sm70_shflsync_idx_p) ;  /* 0x00000c9000007944 */ /* 0x01afea0003c00000 */
[----:B------:R-:W-:Y:S01]  /*1b520*/  MOV R0, R34 ;  /* 0x0000002200007202 */ /* 0x000fe20000000f00 */
[----:B------:R-:W-:Y:S05]  /*1b530*/  BRA `(.L_x_1923) ;  /* 0xffffb27000007947 */ /* 0x000fea000383ffff */
.L_x_1851:
[----:B------:R-:W-:Y:S01]  /*1b540*/  IMAD.MOV.U32 R33, RZ, RZ, R13 ;  /* 0x000000ffff217224 */ /* 0x000fe200078e000d */
[----:B------:R-:W-:Y:S01]  /*1b550*/  MOV R32, 0x3 ;  /* 0x0000000300207802 */ /* 0x000fe20000000f00 */
[----:B---3--:R-:W-:Y:S01]  /*1b560*/  IMAD.MOV.U32 R3, RZ, RZ, 0x181f ;  /* 0x0000181fff037424 */ /* 0x008fe200078e00ff */
        /* <DEDUP_REMOVED lines=10> */
.L_x_1853:
[----:B------:R-:W-:Y:S01]  /*1b610*/  IMAD.MOV.U32 R33, RZ, RZ, R5 ;  /* 0x000000ffff217224 */ /* 0x000fe200078e0005 */
[----:B------:R-:W-:Y:S01]  /*1b620*/  MOV R32, RZ ;  /* 0x000000ff00207202 */ /* 0x000fe20000000f00 */
[----:B------:R-:W-:Y:S01]  /*1b630*/  IMAD.MOV.U32 R3, RZ, RZ, 0x1c1f ;  /* 0x00001c1fff037424 */ /* 0x000fe200078e00ff */
[----:B------:R-:W-:Y:S02]  /*1b640*/  MOV R2, 0x1b660 ;  /* 0x0001b66000027802 */ /* 0x000fe40000000f00 */
[----:B--2---:R-:W-:Y:S05]  /*1b650*/  CALL.REL.NOINC `($__internal_31_$__cuda_sm70_shflsync_idx_p) ;  /* 0x00000b5000007944 */ /* 0x004fea0003c00000 */
[----:B------:R-:W-:Y:S01]  /*1b660*/  MOV R4, R34 ;  /* 0x0000002200047202 */ /* 0x000fe20000000f00 */
[----:B------:R-:W-:Y:S05]  /*1b670*/  BRA `(.L_x_1925) ;  /* 0xffffb59000007947 */ /* 0x000fea000383ffff */
.L_x_1854:
[----:B------:R-:W-:Y:S01]  /*1b680*/  IMAD.MOV.U32 R33, RZ, RZ, R14 ;  /* 0x000000ffff217224 */ /* 0x000fe200078e000e */
[----:B------:R-:W-:Y:S01]  /*1b690*/  MOV R32, RZ ;  /* 0x000000ff00207202 */ /* 0x000fe20000000f00 */
[----:B------:R-:W-:Y:S01]  /*1b6a0*/  IMAD.MOV.U32 R3, RZ, RZ, 0x1c1f ;  /* 0x00001c1fff037424 */ /* 0x000fe200078e00ff */
[----:B------:R-:W-:Y:S02]  /*1b6b0*/  MOV R2, 0x1b6d0 ;  /* 0x0001b6d000027802 */ /* 0x000fe40000000f00 */
[----:B-123--:R-:W-:Y:S05]  /*1b6c0*/  CALL.REL.NOINC `($__internal_31_$__cuda_sm70_shflsync_idx_p) ;  /* 0x00000ae000007944 */ /* 0x00efea0003c00000 */
[----:B------:R-:W-:Y:S01]  /*1b6d0*/  MOV R0, R34 ;  /* 0x0000002200007202 */ /* 0x000fe20000000f00 */
[----:B------:R-:W-:Y:S05]  /*1b6e0*/  BRA `(.L_x_1926) ;  /* 0xffffb54000007947 */ /* 0x000fea000383ffff */
.L_x_1857:
        /* <DEDUP_REMOVED lines=13> */
.L_x_1861:
[----:B------:R-:W-:Y:S01]  /*1b7c0*/  IMAD.MOV.U32 R33, RZ, RZ, R5 ;  /* 0x000000ffff217224 */ /* 0x000fe200078e0005 */
[----:B------:R-:W-:Y:S01]  /*1b7d0*/  MOV R32, RZ ;  /* 0x000000ff00207202 */ /* 0x000fe20000000f00 */
[----:B------:R-:W-:Y:S01]  /*1b7e0*/  IMAD.MOV.U32 R3, RZ, RZ, 0x181f ;  /* 0x0000181fff037424 */ /* 0x000fe200078e00ff */
[----:B------:R-:W-:Y:S02]  /*1b7f0*/  MOV R2, 0x1b810 ;  /* 0x0001b81000027802 */ /* 0x000fe40000000f00 */
[----:B--2---:R-:W-:Y:S05]  /*1b800*/  CALL.REL.NOINC `($__internal_31_$__cuda_sm70_shflsync_idx_p) ;  /* 0x000009a000007944 */ /* 0x004fea0003c00000 */
[----:B------:R-:W-:Y:S01]  /*1b810*/  MOV R4, R34 ;  /* 0x0000002200047202 */ /* 0x000fe20000000f00 */
[----:B------:R-:W-:Y:S05]  /*1b820*/  BRA `(.L_x_1928) ;  /* 0xffffd07000007947 */ /* 0x000fea000383ffff */
.L_x_1862:
[----:B------:R-:W-:Y:S01]  /*1b830*/  IMAD.MOV.U32 R33, RZ, RZ, R14 ;  /* 0x000000ffff217224 */ /* 0x000fe200078e000e */
[----:B------:R-:W-:Y:S01]  /*1b840*/  MOV R32, RZ ;  /* 0x000000ff00207202 */ /* 0x000fe20000000f00 */
[----:B------:R-:W-:Y:S01]  /*1b850*/  IMAD.MOV.U32 R3, RZ, RZ, 0x181f ;  /* 0x0000181fff037424 */ /* 0x000fe200078e00ff */
[----:B------:R-:W-:Y:S02]  /*1b860*/  MOV R2, 0x1b880 ;  /* 0x0001b88000027802 */ /* 0x000fe40000000f00 */
[----:B-123--:R-:W-:Y:S05]  /*1b870*/  CALL.REL.NOINC `($__internal_31_$__cuda_sm70_shflsync_idx_p) ;  /* 0x0000093000007944 */ /* 0x00efea0003c00000 */
[----:B------:R-:W-:Y:S01]  /*1b880*/  MOV R0, R34 ;  /* 0x0000002200007202 */ /* 0x000fe20000000f00 */
[----:B------:R-:W-:Y:S05]  /*1b890*/  BRA `(.L_x_1929) ;  /* 0xffffd02000007947 */ /* 0x000fea000383ffff */
.L_x_1865:
[----:B------:R-:W-:Y:S01]  /*1b8a0*/  IMAD.MOV.U32 R33, RZ, RZ, R5 ;  /* 0x000000ffff217224 */ /* 0x000fe200078e0005 */
[----:B------:R-:W-:Y:S01]  /*1b8b0*/  MOV R32, 0x1 ;  /* 0x0000000100207802 */ /* 0x000fe20000000f00 */
[----:B-1----:R-:W-:Y:S01]  /*1b8c0*/  IMAD.MOV.U32 R3, RZ, RZ, 0x181f ;  /* 0x0000181fff037424 */ /* 0x002fe200078e00ff */
[----:B------:R-:W-:-:S02]  /*1b8d0*/  MOV R2, 0x1b8f0 ;  /* 0x0001b8f000027802 */ /* 0x000fc40000000f00 */
[----:B--234-:R-:W-:Y:S05]  /*1b8e0*/  CALL.REL.NOINC `($__internal_31_$__cuda_sm70_shflsync_idx_p) ;  /* 0x000008c000007944 */ /* 0x01cfea0003c00000 */
        /* <DEDUP_REMOVED lines=8> */
.L_x_1868:
[----:B------:R-:W-:Y:S01]  /*1b970*/  IMAD.MOV.U32 R33, RZ, RZ, R5 ;  /* 0x000000ffff217224 */ /* 0x000fe200078e0005 */
[----:B------:R-:W-:Y:S01]  /*1b980*/  MOV R32, 0x2 ;  /* 0x0000000200207802 */ /* 0x000fe20000000f00 */
[----:B-1----:R-:W-:Y:S01]  /*1b990*/  IMAD.MOV.U32 R3, RZ, RZ, 0x181f ;  /* 0x0000181fff037424 */ /* 0x002fe200078e00ff */
[----:B------:R-:W-:Y:S02]  /*1b9a0*/  MOV R2, 0x1b9c0 ;  /* 0x0001b9c000027802 */ /* 0x000fe40000000f00 */
[----:B--234-:R-:W-:Y:S05]  /*1b9b0*/  CALL.REL.NOINC `($__internal_31_$__cuda_sm70_shflsync_idx_p) ;  /* 0x000007f000007944 */ /* 0x01cfea0003c00000 */
[----:B------:R-:W-:Y:S01]  /*1b9c0*/  MOV R4, R34 ;  /* 0x0000002200047202 */ /* 0x000fe20000000f00 */
[----:B------:R-:W-:Y:S05]  /*1b9d0*/  BRA `(.L_x_1931) ;  /* 0xffffd15000007947 */ /* 0x000fea000383ffff */
.L_x_1869:
[----:B------:R-:W-:Y:S01]  /*1b9e0*/  IMAD.MOV.U32 R33, RZ, RZ, R14 ;  /* 0x000000ffff217224 */ /* 0x000fe200078e000e */
[----:B------:R-:W-:Y:S01]  /*1b9f0*/  MOV R32, 0x2 ;  /* 0x0000000200207802 */ /* 0x000fe20000000f00 */
[----:B-1----:R-:W-:Y:S01]  /*1ba00*/  IMAD.MOV.U32 R3, RZ, RZ, 0x181f ;  /* 0x0000181fff037424 */ /* 0x002fe200078e00ff */
[----:B------:R-:W-:Y:S02]  /*1ba10*/  MOV R2, 0x1ba30 ;  /* 0x0001ba3000027802 */ /* 0x000fe40000000f00 */
[----:B--234-:R-:W-:Y:S05]  /*1ba20*/  CALL.REL.NOINC `($__internal_31_$__cuda_sm70_shflsync_idx_p) ;  /* 0x0000078000007944 */ /* 0x01cfea0003c00000 */
[----:B------:R-:W-:Y:S01]  /*1ba30*/  MOV R0, R34 ;  /* 0x0000002200007202 */ /* 0x000fe20000000f00 */
[----:B------:R-:W-:Y:S05]  /*1ba40*/  BRA `(.L_x_1932) ;  /* 0xffffd10000007947 */ /* 0x000fea000383ffff */
.L_x_1872:
        /* <DEDUP_REMOVED lines=13> */
.L_x_1874:
[----:B------:R-:W-:Y:S01]  /*1bb20*/  IMAD.MOV.U32 R33, RZ, RZ, R35 ;  /* 0x000000ffff217224 */ /* 0x000fe200078e0023 */
[----:B------:R-:W-:Y:S01]  /*1bb30*/  MOV R32, RZ ;  /* 0x000000ff00207202 */ /* 0x000fe20000000f00 */
[----:B------:R-:W-:Y:S01]  /*1bb40*/  IMAD.MOV.U32 R3, RZ, RZ, 0x1f ;  /* 0x0000001fff037424 */ /* 0x000fe200078e00ff */
[----:B------:R-:W-:Y:S02]  /*1bb50*/  MOV R2, 0x1bb70 ;  /* 0x0001bb7000027802 */ /* 0x000fe40000000f00 */
[----:B-1-3--:R-:W-:Y:S05]  /*1bb60*/  CALL.REL.NOINC `($__internal_31_$__cuda_sm70_shflsync_idx_p) ;  /* 0x0000064000007944 */ /* 0x00afea0003c00000 */
[----:B------:R-:W-:Y:S01]  /*1bb70*/  MOV R9, R34 ;  /* 0x0000002200097202 */ /* 0x000fe20000000f00 */
[----:B------:R-:W-:Y:S05]  /*1bb80*/  BRA `(.L_x_1934) ;  /* 0xffffd2c000007947 */ /* 0x000fea000383ffff */
.L_x_1875:
[----:B------:R-:W-:Y:S01]  /*1bb90*/  IMAD.MOV.U32 R33, RZ, RZ, R35 ;  /* 0x000000ffff217224 */ /* 0x000fe200078e0023 */
[----:B------:R-:W-:Y:S01]  /*1bba0*/  MOV R32, 0x1 ;  /* 0x0000000100207802 */ /* 0x000fe20000000f00 */
[----:B------:R-:W-:Y:S01]  /*1bbb0*/  IMAD.MOV.U32 R3, RZ, RZ, 0x1f ;  /* 0x0000001fff037424 */ /* 0x000fe200078e00ff */
[----:B------:R-:W-:Y:S02]  /*1bbc0*/  MOV R2, 0x1bbe0 ;  /* 0x0001bbe000027802 */ /* 0x000fe40000000f00 */
[----:B-1234-:R-:W-:Y:S05]  /*1bbd0*/  CALL.REL.NOINC `($__internal_31_$__cuda_sm70_shflsync_idx_p) ;  /* 0x000005d000007944 */ /* 0x01efea0003c00000 */
[----:B------:R-:W-:Y:S01]  /*1bbe0*/  MOV R6, R34 ;  /* 0x0000002200067202 */ /* 0x000fe20000000f00 */
[----:B------:R-:W-:Y:S05]  /*1bbf0*/  BRA `(.L_x_1935) ;  /* 0xffffd27000007947 */ /* 0x000fea000383ffff */
.L_x_1876:
[----:B------:R-:W-:Y:S02]  /*1bc00*/  MOV R3, 0x1 ;  /* 0x0000000100037802 */ /* 0x000fe40000000f00 */
[----:B------:R-:W-:-:S02]  /*1bc10*/  MOV R2, 0x1bc30 ;  /* 0x0001bc3000027802 */ /* 0x000fc40000000f00 */
[----:B--2-4-:R-:W-:Y:S05]  /*1bc20*/  CALL.REL.NOINC `($__internal_32_$__cuda_sm70_shflsync_up_p) ;  /* 0x000005d000007944 */ /* 0x014fea0003c00000 */
[----:B------:R-:W-:Y:S05]  /*1bc30*/  BRA `(.L_x_1936) ;  /* 0xffffd35000007947 */ /* 0x000fea000383ffff */
.L_x_1877:
[----:B------:R-:W-:Y:S02]  /*1bc40*/  MOV R3, 0x2 ;  /* 0x0000000200037802 */ /* 0x000fe40000000f00 */
[----:B------:R-:W-:-:S02]  /*1bc50*/  MOV R2, 0x1bc70 ;  /* 0x0001bc7000027802 */ /* 0x000fc40000000f00 */
[----:B--2-4-:R-:W-:Y:S05]  /*1bc60*/  CALL.REL.NOINC `($__internal_32_$__cuda_sm70_shflsync_up_p) ;  /* 0x0000059000007944 */ /* 0x014fea0003c00000 */
        /* <DEDUP_REMOVED lines=24> */
.L_x_1881:
[----:B------:R-:W-:Y:S02]  /*1bdf0*/  MOV R3, 0x1 ;  /* 0x0000000100037802 */ /* 0x000fe40000000f00 */
[----:B------:R-:W-:Y:S02]  /*1be00*/  MOV R2, 0x1be20 ;  /* 0x0001be2000027802 */ /* 0x000fe40000000f00 */
[----:B--2---:R-:W-:Y:S05]  /*1be10*/  CALL.REL.NOINC `($__internal_32_$__cuda_sm70_shflsync_up_p) ;  /* 0x000003e000007944 */ /* 0x004fea0003c00000 */
[----:B------:R-:W-:Y:S01]  /*1be20*/  MOV R2, R4 ;  /* 0x0000000400027202 */ /* 0x000fe20000000f00 */
[----:B------:R-:W-:Y:S05]  /*1be30*/  BRA `(.L_x_1938) ;  /* 0xffffd3b000007947 */ /* 0x000fea000383ffff */
.L_x_1882:
        /* <DEDUP_REMOVED lines=27> */
.L_x_1884:
[----:B------:R-:W-:Y:S02]  /*1bff0*/  SEL R0, RZ, 0x1, P0 ;  /* 0x00000001ff007807 */ /* 0x000fe40000000000 */
[----:B------:R-:W-:Y:S02]  /*1c000*/  MOV R2, 0x1c020 ;  /* 0x0001c02000027802 */ /* 0x000fe40000000f00 */
[----:B-12---:R-:W-:Y:S05]  /*1c010*/  CALL.REL.NOINC `($__internal_33_$__cuda_sm70_votesync_ballot) ;  /* 0x0000024000007944 */ /* 0x006fea0003c00000 */
[----:B------:R-:W-:Y:S05]  /*1c020*/  BRA `(.L_x_1940) ;  /* 0xffffd35000007947 */ /* 0x000fea000383ffff */
.L_x_1885:
[----:B------:R-:W-:Y:S01]  /*1c030*/  IMAD.MOV.U32 R33, RZ, RZ, R7 ;  /* 0x000000ffff217224 */ /* 0x000fe200078e0007 */
[----:B----4-:R-:W-:Y:S01]  /*1c040*/  MOV R32, R13 ;  /* 0x0000000d00207202 */ /* 0x010fe20000000f00 */
[----:B------:R-:W-:Y:S01]  /*1c050*/  IMAD.MOV.U32 R3, RZ, RZ, 0x1f ;  /* 0x0000001fff037424 */ /* 0x000fe200078e00ff */
[----:B------:R-:W-:Y:S02]  /*1c060*/  MOV R2, 0x1c080 ;  /* 0x0001c08000027802 */ /* 0x000fe40000000f00 */
[----:B-123--:R-:W-:Y:S05]  /*1c070*/  CALL.REL.NOINC `($__internal_31_$__cuda_sm70_shflsync_idx_p) ;  /* 0x0000013000007944 */ /* 0x00efea0003c00000 */
[----:B------:R-:W-:Y:S01]  /*1c080*/  IMAD.MOV.U32 R12, RZ, RZ, R34 ;  /* 0x000000ffff0c7224 */ /* 0x000fe200078e0022 */
[----:B------:R-:W-:Y:S01]  /*1c090*/  MOV R32, R13 ;  /* 0x0000000d00207202 */ /* 0x000fe20000000f00 */
[----:B------:R-:W-:Y:S01]  /*1c0a0*/  IMAD.MOV.U32 R33, RZ, RZ, R8 ;  /* 0x000000ffff217224 */ /* 0x000fe200078e0008 */
[----:B------:R-:W-:Y:S02]  /*1c0b0*/  MOV R3, 0x1f ;  /* 0x0000001f00037802 */ /* 0x000fe40000000f00 */
[----:B------:R-:W-:-:S02]  /*1c0c0*/  MOV R2, 0x1c0e0 ;  /* 0x0001c0e000027802 */ /* 0x000fc40000000f00 */
[----:B------:R-:W-:Y:S05]  /*1c0d0*/  CALL.REL.NOINC `($__internal_31_$__cuda_sm70_shflsync_idx_p) ;  /* 0x000000d000007944 */ /* 0x000fea0003c00000 */
[----:B------:R-:W-:Y:S01]  /*1c0e0*/  MOV R5, R34 ;  /* 0x0000002200057202 */ /* 0x000fe20000000f00 */
[----:B------:R-:W-:Y:S05]  /*1c0f0*/  BRA `(.L_x_1941) ;  /* 0xffffd2c000007947 */ /* 0x000fea000383ffff */
.L_x_1888:
[----:B------:R-:W-:Y:S01]  /*1c100*/  IMAD.MOV.U32 R33, RZ, RZ, R4 ;  /* 0x000000ffff217224 */ /* 0x000fe200078e0004 */
[----:B------:R-:W-:Y:S01]  /*1c110*/  MOV R32, R0 ;  /* 0x0000000000207202 */ /* 0x000fe20000000f00 */
[----:B------:R-:W-:Y:S01]  /*1c120*/  IMAD.MOV.U32 R3, RZ, RZ, 0x1f ;  /* 0x0000001fff037424 */ /* 0x000fe200078e00ff */
[----:B------:R-:W-:-:S02]  /*1c130*/  MOV R2, 0x1c150 ;  /* 0x0001c15000027802 */ /* 0x000fc40000000f00 */
[----:B-12-4-:R-:W-:Y:S05]  /*1c140*/  CALL.REL.NOINC `($__internal_31_$__cuda_sm70_shflsync_idx_p) ;  /* 0x0000006000007944 */ /* 0x016fea0003c00000 */
[----:B------:R-:W-:Y:S01]  /*1c150*/  MOV R15, R34 ;  /* 0x00000022000f7202 */ /* 0x000fe20000000f00 */
[----:B------:R-:W-:Y:S05]  /*1c160*/  BRA `(.L_x_1887) ;  /* 0xffffd2b000007947 */ /* 0x000fea000383ffff */
        .weak           $__internal_30_$__cuda_sm70_shflsync_bfly_p
        .type           $__internal_30_$__cuda_sm70_shflsync_bfly_p,@function
        .size           $__internal_30_$__cuda_sm70_shflsync_bfly_p,($__internal_31_$__cuda_sm70_shflsync_idx_p - $__internal_30_$__cuda_sm70_shflsync_bfly_p)
$__internal_30_$__cuda_sm70_shflsync_bfly_p:
[----:B------:R-:W-:Y:S04]  /*1c170*/  WARPSYNC R224 ;  /* 0x000000e000007348 */ /* 0x000fe80003800000 */
[----:B------:R1:W2:Y:S02]  /*1c180*/  SHFL.BFLY PT, R22, R4, R3, R225 ;  /* 0x0c00000304167389 */ /* 0x0002a400000e00e1 */
[----:B-1----:R-:W-:-:S04]  /*1c190*/  MOV R3, 0x0 ;  /* 0x0000000000037802 */ /* 0x002fc80000000f00 */
[----:B--2---:R-:W-:Y:S05]  /*1c1a0*/  RET.REL.NODEC R2 `(_ZN7cutlass13device_kernelIN5flash19enable_sm80_to_sm89INS1_16FlashAttnFwdSm80INS1_25CollectiveMainloopFwdSm80ILi8ELi2ELb0EN4cute5tupleIJNS5_1CILi128EEENS7_ILi64EEENS7_ILi192EEEEEELi192ENS_10bfloat16_tEfNS_4arch4Sm80ELb0ELb0ELb1ELb1ELb1ELb1ELb1ELb1EEENS1_21CollectiveEpilogueFwdINS6_IJS8_SA_S9_EEENS6_IJNS7_ILi1EEESI_SI_EEESC_SE_Li256ELb1ELb1ELb1ELb0EEENS1_36VarlenDynamicPersistentTileSchedulerILi128ELi64ELi256ELi256ELb1ELb1ELb0ELb0ELb1ELb1EEEEEEEEEvNT_6ParamsE) ;  /* 0xfffe3e5002007950 */ /* 0x004fea0003c3ffff */
        .weak           $__internal_31_$__cuda_sm70_shflsync_idx_p
        .type           $__internal_31_$__cuda_sm70_shflsync_idx_p,@function
        .size           $__internal_31_$__cuda_sm70_shflsync_idx_p,($__internal_32_$__cuda_sm70_shflsync_up_p - $__internal_31_$__cuda_sm70_shflsync_idx_p)
$__internal_31_$__cuda_sm70_shflsync_idx_p:
[----:B------:R-:W-:-:S04]  /*1c1b0*/  MOV R34, 0xffffffff ;  /* 0xffffffff00227802 */ /* 0x000fc80000000f00 */
[----:B------:R-:W-:Y:S04]  /*1c1c0*/  WARPSYNC R34 ;  /* 0x0000002200007348 */ /* 0x000fe80003800000 */
[----:B------:R1:W2:Y:S02]  /*1c1d0*/  SHFL.IDX PT, R34, R33, R32, R3 ;  /* 0x0000002021227389 */ /* 0x0002a400000e0003 */
[----:B-1----:R-:W-:-:S04]  /*1c1e0*/  MOV R3, 0x0 ;  /* 0x0000000000037802 */ /* 0x002fc80000000f00 */
[----:B--2---:R-:W-:Y:S05]  /*1c1f0*/  RET.REL.NODEC R2 `(_ZN7cutlass13device_kernelIN5flash19enable_sm80_to_sm89INS1_16FlashAttnFwdSm80INS1_25CollectiveMainloopFwdSm80ILi8ELi2ELb0EN4cute5tupleIJNS5_1CILi128EEENS7_ILi64EEENS7_ILi192EEEEEELi192ENS_10bfloat16_tEfNS_4arch4Sm80ELb0ELb0ELb1ELb1ELb1ELb1ELb1ELb1EEENS1_21CollectiveEpilogueFwdINS6_IJS8_SA_S9_EEENS6_IJNS7_ILi1EEESI_SI_EEESC_SE_Li256ELb1ELb1ELb1ELb0EEENS1_36VarlenDynamicPersistentTileSchedulerILi128ELi64ELi256ELi256ELb1ELb1ELb0ELb0ELb1ELb1EEEEEEEEEvNT_6ParamsE) ;  /* 0xfffe3e0002007950 */ /* 0x004fea0003c3ffff */
        .weak           $__internal_32_$__cuda_sm70_shflsync_up_p
        .type           $__internal_32_$__cuda_sm70_shflsync_up_p,@function
        .size           $__internal_32_$__cuda_sm70_shflsync_up_p,($__internal_33_$__cuda_sm70_votesync_ballot - $__internal_32_$__cuda_sm70_shflsync_up_p)
$__internal_32_$__cuda_sm70_shflsync_up_p:
[----:B------:R-:W-:Y:S02]  /*1c200*/  MOV R4, RZ ;  /* 0x000000ff00047202 */ /* 0x000fe40000000f00 */
[----:B------:R-:W-:-:S04]  /*1c210*/  MOV R12, 0xffffffff ;  /* 0xffffffff000c7802 */ /* 0x000fc80000000f00 */
[----:B------:R-:W-:Y:S04]  /*1c220*/  WARPSYNC R12 ;  /* 0x0000000c00007348 */ /* 0x000fe80003800000 */
[----:B------:R1:W2:Y:S02]  /*1c230*/  SHFL.UP PT, R4, R0, R3, R4 ;  /* 0x0400000300047389 */ /* 0x0002a400000e0004 */
[----:B-1----:R-:W-:-:S04]  /*1c240*/  MOV R3, 0x0 ;  /* 0x0000000000037802 */ /* 0x002fc80000000f00 */
[----:B--2---:R-:W-:Y:S05]  /*1c250*/  RET.REL.NODEC R2 `(_ZN7cutlass13device_kernelIN5flash19enable_sm80_to_sm89INS1_16FlashAttnFwdSm80INS1_25CollectiveMainloopFwdSm80ILi8ELi2ELb0EN4cute5tupleIJNS5_1CILi128EEENS7_ILi64EEENS7_ILi192EEEEEELi192ENS_10bfloat16_tEfNS_4arch4Sm80ELb0ELb0ELb1ELb1ELb1ELb1ELb1ELb1EEENS1_21CollectiveEpilogueFwdINS6_IJS8_SA_S9_EEENS6_IJNS7_ILi1EEESI_SI_EEESC_SE_Li256ELb1ELb1ELb1ELb0EEENS1_36VarlenDynamicPersistentTileSchedulerILi128ELi64ELi256ELi256ELb1ELb1ELb0ELb0ELb1ELb1EEEEEEEEEvNT_6ParamsE) ;  /* 0xfffe3da002007950 */ /* 0x004fea0003c3ffff */
        .weak           $__internal_33_$__cuda_sm70_votesync_ballot
        .type           $__internal_33_$__cuda_sm70_votesync_ballot,@function
        .size           $__internal_33_$__cuda_sm70_votesync_ballot,(.L_x_3147 - $__internal_33_$__cuda_sm70_votesync_ballot)
$__internal_33_$__cuda_sm70_votesync_ballot:
[----:B------:R-:W-:Y:S01]  /*1c260*/  ISETP.NE.U32.AND P0, PT, R0, 0x1, PT ;  /* 0x000000010000780c */ /* 0x000fe20003f05070 */
[----:B------:R-:W-:-:S04]  /*1c270*/  IMAD.MOV.U32 R3, RZ, RZ, -0x1 ;  /* 0xffffffffff037424 */ /* 0x000fc800078e00ff */
[----:B------:R-:W-:Y:S08]  /*1c280*/  WARPSYNC R3 ;  /* 0x0000000300007348 */ /* 0x000ff00003800000 */
[----:B------:R-:W-:-:S04]  /*1c290*/  VOTE.ANY R0, PT, !P0 ;  /* 0x0000000000007806 */ /* 0x000fc800040e0100 */
[----:B------:R-:W-:Y:S01]  /*1c2a0*/  LOP3.LUT R0, R0, R3, RZ, 0xc0, !PT ;  /* 0x0000000300007212 */ /* 0x000fe200078ec0ff */
[----:B------:R-:W-:-:S04]  /*1c2b0*/  IMAD.MOV.U32 R3, RZ, RZ, 0x0 ;  /* 0x00000000ff037424 */ /* 0x000fc800078e00ff */
[----:B------:R-:W-:Y:S05]  /*1c2c0*/  RET.REL.NODEC R2 `(_ZN7cutlass13device_kernelIN5flash19enable_sm80_to_sm89INS1_16FlashAttnFwdSm80INS1_25CollectiveMainloopFwdSm80ILi8ELi2ELb0EN4cute5tupleIJNS5_1CILi128EEENS7_ILi64EEENS7_ILi192EEEEEELi192ENS_10bfloat16_tEfNS_4arch4Sm80ELb0ELb0ELb1ELb1ELb1ELb1ELb1ELb1EEENS1_21CollectiveEpilogueFwdINS6_IJS8_SA_S9_EEENS6_IJNS7_ILi1EEESI_SI_EEESC_SE_Li256ELb1ELb1ELb1ELb0EEENS1_36VarlenDynamicPersistentTileSchedulerILi128ELi64ELi256ELi256ELb1ELb1ELb0ELb0ELb1ELb1EEEEEEEEEvNT_6ParamsE) ;  /* 0xfffe3d3002007950 */ /* 0x000fea0003c3ffff */
.L_x_1942:
        /* <DEDUP_REMOVED lines=11> */
.L_x_3147:


//--------------------- .text._ZN7cutlass13device_kernelIN5flash19enable_sm80_to_sm89INS1_16FlashAttnFwdSm80INS1_25CollectiveMainloopFwdSm80ILi8ELi2ELb0EN4cute5tupleIJNS5_1CILi128EEENS7_ILi64EEENS7_ILi192EEEEEELi192ENS_10bfloat16_tEfNS_4arch4Sm80ELb0ELb1ELb1ELb0ELb1ELb0ELb1ELb1EEENS1_21CollectiveEpilogueFwdINS6_IJS8_SA_S9_EEENS6_IJNS7_ILi1EEESI_SI_EEESC_SE_Li256ELb0ELb1ELb1ELb0EEENS1_19SingleTileSchedulerILb0ELb1ELb1ELi128EEEEEEEEEvNT_6ParamsE --------------------------
	.section	.text._ZN7cutlass13device_kernelIN5flash19enable_sm80_to_sm89INS1_16FlashAttnFwdSm80INS1_25CollectiveMainloopFwdSm80ILi8ELi2ELb0EN4cute5tupleIJNS5_1CILi128EEENS7_ILi64EEENS7_ILi192EEEEEELi192ENS_10bfloat16_tEfNS_4arch4Sm80ELb0ELb1ELb1ELb0ELb1ELb0ELb1ELb1EEENS1_21CollectiveEpilogueFwdINS6_IJS8_SA_S9_EEENS6_IJNS7_ILi1EEESI_SI_EEESC_SE_Li256ELb0ELb1ELb1ELb0EEENS1_19SingleTileSchedulerILb0ELb1ELb1ELi128EEEEEEEEEvNT_6ParamsE,"ax",@progbits
	.sectioninfo	@"SHI_REGISTERS=250"
	.align	128
.text._ZN7cutlass13device_kernelIN5flash19enable_sm80_to_sm89INS1_16FlashAttnFwdSm80INS1_25CollectiveMainloopFwdSm80ILi8ELi2ELb0EN4cute5tupleIJNS5_1CILi128EEENS7_ILi64EEENS7_ILi192EEEEEELi192ENS_10bfloat16_tEfNS_4arch4Sm80ELb0ELb1ELb1ELb0ELb1ELb0ELb1ELb1EEENS1_21CollectiveEpilogueFwdINS6_IJS8_SA_S9_EEENS6_IJNS7_ILi1EEESI_SI_EEESC_SE_Li256ELb0ELb1ELb1ELb0EEENS1_19SingleTileSchedulerILb0ELb1ELb1ELi128EEEEEEEEEvNT_6ParamsE:
        .type           _ZN7cutlass13device_kernelIN5flash19enable_sm80_to_sm89INS1_16FlashAttnFwdSm80INS1_25CollectiveMainloopFwdSm80ILi8ELi2ELb0EN4cute5tupleIJNS5_1CILi128EEENS7_ILi64EEENS7_ILi192EEEEEELi192ENS_10bfloat16_tEfNS_4arch4Sm80ELb0ELb1ELb1ELb0ELb1ELb0ELb1ELb1EEENS1_21CollectiveEpilogueFwdINS6_IJS8_SA_S9_EEENS6_IJNS7_ILi1EEESI_SI_EEESC_SE_Li256ELb0ELb1ELb1ELb0EEENS1_19SingleTileSchedulerILb0ELb1ELb1ELi128EEEEEEEEEvNT_6ParamsE,@function
        .size           _ZN7cutlass13device_kernelIN5flash19enable_sm80_to_sm89INS1_16FlashAttnFwdSm80INS1_25CollectiveMainloopFwdSm80ILi8ELi2ELb0EN4cute5tupleIJNS5_1CILi128EEENS7_ILi64EEENS7_ILi192EEEEEELi192ENS_10bfloat16_tEfNS_4arch4Sm80ELb0ELb1ELb1ELb0ELb1ELb0ELb1ELb1EEENS1_21CollectiveEpilogueFwdINS6_IJS8_SA_S9_EEENS6_IJNS7_ILi1EEESI_SI_EEESC_SE_Li256ELb0ELb1ELb1ELb0EEENS1_19SingleTileSchedulerILb0ELb1ELb1ELi128EEEEEEEEEvNT_6ParamsE,(.L_x_3152 - _ZN7cutlass13device_kernelIN5flash19enable_sm80_to_sm89INS1_16FlashAttnFwdSm80INS1_25CollectiveMainloopFwdSm80ILi8ELi2ELb0EN4cute5tupleIJNS5_1CILi128EEENS7_ILi64EEENS7_ILi192EEEEEELi192ENS_10bfloat16_tEfNS_4arch4Sm80ELb0ELb1ELb1ELb0ELb1ELb0ELb1ELb1EEENS1_21CollectiveEpilogueFwdINS6_IJS8_SA_S9_EEENS6_IJNS7_ILi1EEESI_SI_EEESC_SE_Li256ELb0ELb1ELb1ELb0EEENS1_19SingleTileSchedulerILb0ELb1ELb1ELi128EEEEEEEEEvNT_6ParamsE)
        .other          _ZN7cutlass13device_kernelIN5flash19enable_sm80_to_sm89INS1_16FlashAttnFwdSm80INS1_25CollectiveMainloopFwdSm80ILi8ELi2ELb0EN4cute5tupleIJNS5_1CILi128EEENS7_ILi64EEENS7_ILi192EEEEEELi192ENS_10bfloat16_tEfNS_4arch4Sm80ELb0ELb1ELb1ELb0ELb1ELb0ELb1ELb1EEENS1_21CollectiveEpilogueFwdINS6_IJS8_SA_S9_EEENS6_IJNS7_ILi1EEESI_SI_EEESC_SE_Li256ELb0ELb1ELb1ELb0EEENS1_19SingleTileSchedulerILb0ELb1ELb1ELi128EEEEEEEEEvNT_6ParamsE,@"STO_CUDA_ENTRY STV_DEFAULT"
_ZN7cutlass13device_kernelIN5flash19enable_sm80_to_sm89INS1_16FlashAttnFwdSm80INS1_25CollectiveMainloopFwdSm80ILi8ELi2ELb0EN4cute5tupleIJNS5_1CILi128EEENS7_ILi64EEENS7_ILi192EEEEEELi192ENS_10bfloat16_tEfNS_4arch4Sm80ELb0ELb1ELb1ELb0ELb1ELb0ELb1ELb1EEENS1_21CollectiveEpilogueFwdINS6_IJS8_SA_S9_EEENS6_IJNS7_ILi1EEESI_SI_EEESC_SE_Li256ELb0ELb1ELb1ELb0EEENS1_19SingleTileSchedulerILb0ELb1ELb1ELi128EEEEEEEEEvNT_6ParamsE:
        /* <DEDUP_REMOVED lines=17> */
.L_x_1943:
[----:B------:R-:W-:Y:S02]  /*0110*/  ULDC.64 UR4, c[0x0][0x550] ;  /* 0x0001540000047ab9 */ /* 0x000fe40000000a00 */
[----:B------:R-:W-:Y:S02]  /*0120*/  UISETP.NE.AND UP0, UPT, UR4, 0x1, UPT ;  /* 0x000000010400788c */ /* 0x000fe4000bf05270 */
[----:B------:R-:W-:-:S02]  /*0130*/  UIMAD.WIDE.U32 UR10, UR6, UR5, URZ ;  /* 0x00000005060a72a5 */ /* 0x000fc4000f8e003f */
[----:B------:R-:W-:Y:S02]  /*0140*/  ULDC UR4, c[0x0][0x558] ;  /* 0x0001560000047ab9 */ /* 0x000fe40000000800 */
[----:B------:R-:W-:-:S05]  /*0150*/  UMOV UR14, UR6 ;  /* 0x00000006000e7c82 */ /* 0x000fca0008000000 */
[----:B------:R-:W-:-:S03]  /*0160*/  @UP0 USHF.R.U32.HI UR14, URZ, UR4, UR11 ;  /* 0x000000043f0e0299 */ /* 0x000fc6000801160b */
.L_x_1944:
[----:B------:R-:W-:Y:S01]  /*0170*/  ISETP.LE.AND P0, PT, RZ, UR8, PT ;  /* 0x00000008ff007c0c */ /* 0x000fe2000bf03270 */
[----:B------:R-:W-:Y:S02]  /*0180*/  UIADD3 UR4, -UR14, URZ, URZ ;  /* 0x0000003f0e047290 */ /* 0x000fe4000fffe13f */
[----:B------:R-:W-:Y:S02]  /*0190*/  ULDC UR7, c[0x0][0x550] ;  /* 0x0001540000077ab9 */ /* 0x000fe40000000800 */
[----:B------:R-:W-:-:S08]  /*01a0*/  UIMAD UR7, UR4, UR7, UR6 ;  /* 0x00000007040772a4 */ /* 0x000fd0000f8e0206 */
[----:B------:R-:W-:Y:S05]  /*01b0*/  @!P0 EXIT ;  /* 0x000000000000894d */ /* 0x000fea0003800000 */
[----:B------:R-:W-:Y:S01]  /*01c0*/  ULDC.64 UR4, c[0x0][0x370] ;  /* 0x0000dc0000047ab9 */ /* 0x000fe20000000a00 */
[----:B------:R-:W-:Y:S01]  /*01d0*/  IMAD.MOV.U32 R202, RZ, RZ, RZ ;  /* 0x000000ffffca7224 */ /* 0x000fe200078e00ff */
[----:B------:R-:W-:Y:S02]  /*01e0*/  UISETP.NE.U32.AND UP0, UPT, URZ, UR4, UPT ;  /* 0x000000043f00728c */ /* 0x000fe4000bf05070 */
[----:B------:R-:W-:Y:S02]  /*01f0*/  ULDC.64 UR10, c[0x0][0x370] ;  /* 0x0000dc00000a7ab9 */ /* 0x000fe40000000a00 */
[----:B------:R-:W-:Y:S01]  /*0200*/  UISETP.NE.AND.EX UP0, UPT, URZ, UR5, UPT, UP0 ;  /* 0x000000053f00728c */ /* 0x000fe2000bf05300 */
[----:B------:R-:W1:Y:S01]  /*0210*/  S2UR UR6, SR_CTAID.X ;  /* 0x00000000000679c3 */ /* 0x000e620000002500 */
[----:B------:R-:W-:Y:S02]  /*0220*/  ULDC UR12, c[0x0][0x2ac] ;  /* 0x0000ab00000c7ab9 */ /* 0x000fe40000000800 */
[----:B------:R-:W-:-:S02]  /*0230*/  ULDC.64 UR20, c[0x0][0x118] ;  /* 0x0000460000147ab9 */ /* 0x000fc40000000a00 */
[----:B------:R-:W-:-:S05]  /*0240*/  PLOP3.LUT P0, PT, PT, PT, UP0, 0x80, 0x0 ;  /* 0x000000000000781c */ /* 0x000fca0003f0f008 */
[----:B------:R-:W-:Y:S02]  /*0250*/  @UP0 UMOV UR4, 0x4 ;  /* 0x0000000400040882 */ /* 0x000fe40000000000 */
[----:B------:R-:W-:-:S06]  /*0260*/  @UP0 UIMAD.WIDE UR4, UR8, UR4, UR10 ;  /* 0x00000004080402a5 */ /* 0x000fcc000f8e020a */
[----:B------:R-:W-:Y:S01]  /*0270*/  MOV R2, UR4 ;  /* 0x0000000400027c02 */ /* 0x000fe20008000f00 */
[----:B------:R-:W-:Y:S01]  /*0280*/  ULDC UR4, c[0x0][0x2c4] ;  /* 0x0000b10000047ab9 */ /* 0x000fe20000000800 */
[----:B------:R-:W-:Y:S01]  /*0290*/  IMAD.U32 R3, RZ, RZ, UR5 ;  /* 0x00000005ff037e24 */ /* 0x000fe2000f8e00ff */
[----:B------:R-:W-:Y:S02]  /*02a0*/  UISETP.NE.AND UP1, UPT, UR4, 0x1, UPT ;  /* 0x000000010400788c */ /* 0x000fe4000bf25270 */
[----:B-1----:R-:W-:Y:S02]  /*02b0*/  USHF.L.U32 UR24, UR6, 0x7, URZ ;  /* 0x0000000706187899 */ /* 0x002fe4000800063f */
[----:B------:R1:W5:Y:S01]  /*02c0*/  @P0 LDG.E R202, [R2.64] ;  /* 0x0000001402ca0981 */ /* 0x000362000c1e1900 */
[----:B------:R-:W-:Y:S02]  /*02d0*/  ULDC.64 UR4, c[0x0][0x2c8] ;  /* 0x0000b20000047ab9 */ /* 0x000fe40000000a00 */
[----:B------:R-:W-:-:S04]  /*02e0*/  UIADD3 UR9, UR24, 0x7f, URZ ;  /* 0x0000007f18097890 */ /* 0x000fc8000fffe03f */
[----:B------:R-:W-:-:S04]  /*02f0*/  @UP1 UIADD3 UR10, UR24, 0x7f, URZ ;  /* 0x0000007f180a1890 */ /* 0x000fc8000fffe03f */
[----:B------:R-:W-:-:S03]  /*0300*/  UIMAD.WIDE.U32 UR10, UR10, UR4, URZ ;  /* 0x000000040a0a72a5 */ /* 0x000fc6000f8e003f */
[----:B------:R-:W-:Y:S02]  /*0310*/  ULDC UR4, c[0x0][0x1d0] ;  /* 0x0000740000047ab9 */ /* 0x000fe40000000800 */
[----:B------:R-:W-:Y:S02]  /*0320*/  @UP1 USHF.R.U32.HI UR9, URZ, UR5, UR11 ;  /* 0x000000053f091299 */ /* 0x000fe4000801160b */
[----:B------:R-:W-:Y:S02]  /*0330*/  UIMAD UR12, UR12, UR4, URZ ;  /* 0x000000040c0c72a4 */ /* 0x000fe4000f8e023f */
[----:B------:R-:W-:Y:S02]  /*0340*/  UMOV UR10, 0x1 ;  /* 0x00000001000a7882 */ /* 0x000fe40000000000 */
[----:B------:R-:W-:Y:S02]  /*0350*/  ULDC.64 UR4, c[0x0][0x328] ;  /* 0x0000ca0000047ab9 */ /* 0x000fe40000000a00 */
[----:B------:R-:W-:-:S02]  /*0360*/  UISETP.LE.AND UP0, UPT, UR10, UR5, UPT ;  /* 0x000000050a00728c */ /* 0x000fc4000bf03270 */
[----:B------:R-:W-:Y:S02]  /*0370*/  ULDC UR11, c[0x0][0x168] ;  /* 0x00005a00000b7ab9 */ /* 0x000fe40000000800 */
[----:B------:R-:W-:Y:S02]  /*0380*/  UIADD3 UR11, UR12, -UR11, UR10 ;  /* 0x8000000b0c0b7290 */ /* 0x000fe4000fffe00a */
[----:B------:R-:W-:Y:S02]  /*0390*/  PLOP3.LUT P0, PT, PT, PT, UP0, 0x40, 0x0 ;  /* 0x000000000000781c */ /* 0x000fe40003f0e808 */
[----:B------:R-:W-:-:S04]  /*03a0*/  UIADD3 UR5, UR11, UR9, URZ ;  /* 0x000000090b057290 */ /* 0x000fc8000fffe03f */
[----:B------:R-:W-:-:S07]  /*03b0*/  UIADD3 UR9, UR5, UR4, URZ ;  /* 0x0000000405097290 */ /* 0x000fce000fffe03f */
[----:B------:R-:W-:Y:S05]  /*03c0*/  @P0 BRA `(.L_x_1945) ;  /* 0x0000016000000947 */ /* 0x000fea0003800000 */
[----:B-1----:R-:W-:Y:S01]  /*03d0*/  ISETP.LT.AND P0, PT, RZ, UR5, PT ;  /* 0x00000005ff007c0c */ /* 0x002fe2000bf01270 */
        /* <DEDUP_REMOVED lines=11> */
.L_x_1946:
[----:B------:R-:W-:Y:S02]  /*0490*/  ULDC UR4, c[0x0][0x32c] ;  /* 0x0000cb0000047ab9 */ /* 0x000fe40000000800 */
[----:B------:R-:W-:-:S03]  /*04a0*/  UISETP.NE.AND UP2, UPT, UR10, UR4, UPT ;  /* 0x000000040a00728c */ /* 0x000fc6000bf45270 */
[----:B------:R-:W-:Y:S02]  /*04b0*/  ULDC.64 UR4, c[0x0][0x330] ;  /* 0x0000cc0000047ab9 */ /* 0x000fe40000000a00 */
[----:B------:R-:W-:-:S07]  /*04c0*/  UIMAD.WIDE.U32 UR16, UR11, UR4, URZ ;  /* 0x000000040b1072a5 */ /* 0x000fce000f8e003f */
[----:B------:R-:W-:Y:S02]  /*04d0*/  @UP2 UMOV UR13, UR17 ;  /* 0x00000011000d2c82 */ /* 0x000fe40008000000 */
[----:B------:R-:W-:Y:S02]  /*04e0*/  @UP2 USHF.R.U32.HI UR11, URZ, UR5, UR13 ;  /* 0x000000053f0b2299 */ /* 0x000fe4000801160d */
.L_x_1947:
[----:B------:R-:W-:Y:S02]  /*04f0*/  ULDC UR4, c[0x0][0x32c] ;  /* 0x0000cb0000047ab9 */ /* 0x000fe40000000800 */
[----:B------:R-:W-:-:S04]  /*0500*/  UIMAD UR4, UR11, UR4, UR4 ;  /* 0x000000040b0472a4 */ /* 0x000fc8000f8e0204 */
[----:B------:R-:W-:-:S04]  /*0510*/  UISETP.LT.AND UP2, UPT, UR9, UR4, UPT ;  /* 0x000000040900728c */ /* 0x000fc8000bf41270 */
[----:B------:R-:W-:Y:S02]  /*0520*/  USEL UR9, UR9, UR4, UP2 ;  /* 0x0000000409097287 */ /* 0x000fe40009000000 */
.L_x_1945:
[----:B-1----:R-:W-:Y:S01]  /*0530*/  UIADD3 UR10, UR12, 0x3f, URZ ;  /* 0x0000003f0c0a7890 */ /* 0x002fe2000fffe03f */
        /* <DEDUP_REMOVED lines=33> */
.L_x_1949:
[----:B------:R-:W-:Y:S02]  /*0750*/  ULDC UR4, c[0x0][0x32c] ;  /* 0x0000cb0000047ab9 */ /* 0x000fe40000000800 */
[----:B------:R-:W-:-:S03]  /*0760*/  UISETP.NE.AND UP2, UPT, UR4, 0x1, UPT ;  /* 0x000000010400788c */ /* 0x000fc6000bf45270 */
[----:B------:R-:W-:Y:S02]  /*0770*/  ULDC.64 UR4, c[0x0][0x330] ;  /* 0x0000cc0000047ab9 */ /* 0x000fe40000000a00 */
[----:B------:R-:W-:-:S07]  /*0780*/  UIMAD.WIDE.U32 UR16, UR11, UR4, URZ ;  /* 0x000000040b1072a5 */ /* 0x000fce000f8e003f */
[----:B------:R-:W-:Y:S02]  /*0790*/  @UP2 UMOV UR13, UR17 ;  /* 0x00000011000d2c82 */ /* 0x000fe40008000000 */
[----:B------:R-:W-:Y:S02]  /*07a0*/  @UP2 USHF.R.U32.HI UR11, URZ, UR5, UR13 ;  /* 0x000000053f0b2299 */ /* 0x000fe4000801160d */
.L_x_1950:
[----:B------:R-:W-:Y:S02]  /*07b0*/  ULDC UR4, c[0x0][0x32c] ;  /* 0x0000cb0000047ab9 */ /* 0x000fe40000000800 */
[----:B------:R-:W-:-:S04]  /*07c0*/  UIMAD UR4, UR11, UR4, URZ ;  /* 0x000000040b0472a4 */ /* 0x000fc8000f8e023f */
[----:B------:R-:W-:-:S04]  /*07d0*/  UISETP.LT.AND UP2, UPT, UR10, UR4, UPT ;  /* 0x000000040a00728c */ /* 0x000fc8000bf41270 */
[----:B------:R-:W-:-:S04]  /*07e0*/  USEL UR10, UR10, UR4, !UP2 ;  /* 0x000000040a0a7287 */ /* 0x000fc8000d000000 */
.L_x_1948:
        /* <DEDUP_REMOVED lines=16> */
[-C--:B------:R-:W-:Y:S01]  /*08f0*/  IABS R2, R0.reuse ;  /* 0x0000000000027213 */ /* 0x080fe20000000000 */
[----:B------:R-:W-:Y:S01]  /*0900*/  UIADD3 UR17, -UR11, UR17, URZ ;  /* 0x000000110b117290 */ /* 0x000fe2000fffe13f */
[----:B------:R-:W-:Y:S02]  /*0910*/  IABS R0, R0 ;  /* 0x0000000000007213 */ /* 0x000fe40000000000 */
[----:B------:R1:W2:Y:S03]  /*0920*/  R2UR UR16, R2 ;  /* 0x00000000021073c2 */ /* 0x0002a600000e0000 */
[----:B------:R-:W-:Y:S01]  /*0930*/  IMAD.U32 R4, RZ, RZ, UR17 ;  /* 0x00000011ff047e24 */ /* 0x000fe2000f8e00ff */
[----:B------:R-:W-:Y:S01]  /*0940*/  ULOP3.LUT UR17, UR17, UR5, URZ, 0x3c, !UPT ;  /* 0x0000000511117292 */ /* 0x000fe2000f8e3c3f */
[----:B------:R-:W-:-:S04]  /*0950*/  IMAD.MOV R0, RZ, RZ, -R0 ;  /* 0x000000ffff007224 */ /* 0x000fc800078e0a00 */
[----:B------:R-:W3:Y:S01]  /*0960*/  R2UR UR10, R0 ;  /* 0x00000000000a73c2 */ /* 0x000ee200000e0000 */
[----:B-1----:R-:W-:Y:S01]  /*0970*/  IABS R2, R4 ;  /* 0x0000000400027213 */ /* 0x002fe20000000000 */
[----:B--2---:R-:W1:Y:S06]  /*0980*/  I2F.RP R5, UR16 ;  /* 0x0000001000057d06 */ /* 0x004e6c0008209400 */
[----:B------:R-:W2:Y:S02]  /*0990*/  R2UR UR13, R2 ;  /* 0x00000000020d73c2 */ /* 0x000ea400000e0000 */
[----:B-1----:R-:W1:Y:S02]  /*09a0*/  MUFU.RCP R3, R5 ;  /* 0x0000000500037308 */ /* 0x002e640000001000 */
[----:B-1----:R-:W-:-:S06]  /*09b0*/  IADD3 R3, R3, 0xffffffe, RZ ;  /* 0x0ffffffe03037810 */ /* 0x002fcc0007ffe0ff */
[----:B------:R-:W1:Y:S02]  /*09c0*/  F2I.FTZ.U32.TRUNC.NTZ R3, R3 ;  /* 0x0000000300037305 */ /* 0x000e64000021f000 */
[----:B-1----:R-:W1:Y:S02]  /*09d0*/  R2UR UR19, R3 ;  /* 0x00000000031373c2 */ /* 0x002e6400000e0000 */
[----:B-1----:R-:W-:-:S04]  /*09e0*/  UIADD3 UR4, URZ, -UR19, URZ ;  /* 0x800000133f047290 */ /* 0x002fc8000fffe03f */
[----:B------:R-:W-:-:S04]  /*09f0*/  UIMAD UR4, UR4, UR16, URZ ;  /* 0x00000010040472a4 */ /* 0x000fc8000f8e023f */
[----:B------:R-:W-:-:S04]  /*0a00*/  UIMAD.WIDE.U32 UR18, UR19, UR4, UR18 ;  /* 0x00000004131272a5 */ /* 0x000fc8000f8e0012 */
[----:B--2---:R-:W-:-:S04]  /*0a10*/  UIMAD.WIDE.U32 UR18, UR19, UR13, URZ ;  /* 0x0000000d131272a5 */ /* 0x004fc8000f8e003f */
[----:B---3--:R-:W-:-:S04]  /*0a20*/  UIMAD UR10, UR19, UR10, UR13 ;  /* 0x0000000a130a72a4 */ /* 0x008fc8000f8e020d */
        /* <DEDUP_REMOVED lines=10> */
.L_x_1951:
        /* <DEDUP_REMOVED lines=72> */
[----:B------:R1:W2:Y:S01]  /*0f50*/  @P2 LDG.E R4, [R4.64] ;  /* 0x0000001404042981 */ /* 0x0002a2000c1e1900 */
[-C--:B------:R-:W-:Y:S01]  /*0f60*/  LEA.HI R20, R94, R7.reuse, RZ, 0x3 ;  /* 0x000000075e147211 */ /* 0x080fe200078f18ff */
[----:B------:R-:W-:Y:S01]  /*0f70*/  UIMAD UR9, UR9, UR4, URZ ;  /* 0x00000004090972a4 */ /* 0x000fe2000f8e023f */
[----:B------:R-:W-:Y:S01]  /*0f80*/  PLOP3.LUT P0, PT, PT, PT, UP1, 0x80, 0x0 ;  /* 0x000000000000781c */ /* 0x000fe20003f0f018 */
[----:B------:R-:W-:Y:S01]  /*0f90*/  UIMAD.WIDE.U32 UR16, UR14, UR4, URZ ;  /* 0x000000040e1072a5 */ /* 0x000fe2000f8e003f */
[----:B------:R-:W-:Y:S01]  /*0fa0*/  LOP3.LUT R0, R20, 0xfffffff8, RZ, 0xc0, !PT ;  /* 0xfffffff814007812 */ /* 0x000fe200078ec0ff */
[----:B------:R-:W-:Y:S01]  /*0fb0*/  UIMAD UR9, UR14, UR5, UR9 ;  /* 0x000000050e0972a4 */ /* 0x000fe2000f8e0209 */
[----:B------:R-:W-:Y:S01]  /*0fc0*/  SHF.R.S32.HI R20, RZ, 0x3, R20 ;  /* 0x00000003ff147819 */ /* 0x000fe20000011414 */
[----:B------:R-:W-:Y:S01]  /*0fd0*/  USHF.R.S32.HI UR10, URZ, 0x1f, UR8 ;  /* 0x0000001f3f0a7899 */ /* 0x000fe20008011408 */
[-C--:B------:R-:W-:Y:S01]  /*0fe0*/  LEA.HI R21, R94, R7.reuse, RZ, 0x4 ;  /* 0x000000075e157211 */ /* 0x080fe200078f20ff */
        /* <DEDUP_REMOVED lines=10> */
[----:B------:R-:W-:Y:S01]  /*1090*/  IADD3 R2, R201, UR24, RZ ;  /* 0x00000018c9027c10 */ /* 0x000fe2000fffe0ff */
[----:B------:R-:W-:Y:S01]  /*10a0*/  ULDC UR4, c[0x0][0x168] ;  /* 0x00005a0000047ab9 */ /* 0x000fe20000000800 */
[----:B------:R-:W-:Y:S01]  /*10b0*/  IMAD.MOV.U32 R188, RZ, RZ, 0x10 ;  /* 0x00000010ffbc7424 */ /* 0x000fe200078e00ff */
[----:B------:R-:W-:Y:S01]  /*10c0*/  UIADD3 UR5, UR17, UR5, URZ ;  /* 0x0000000511057290 */ /* 0x000fe2000fffe03f */
[----:B------:R-:W-:Y:S01]  /*10d0*/  IMAD.U32 R9, RZ, RZ, UR17 ;  /* 0x00000011ff097e24 */ /* 0x000fe2000f8e00ff */
[----:B------:R-:W-:Y:S01]  /*10e0*/  LEA.HI R11, R94, R7, RZ, 0x6 ;  /* 0x000000075e0b7211 */ /* 0x000fe200078f30ff */
[----:B------:R-:W-:Y:S01]  /*10f0*/  @P1 IMAD.HI.U32 R0, R2, c[0x0][0x2c8], RZ ;  /* 0x0000b20002001a27 */ /* 0x000fe200078e00ff */
[----:B------:R-:W-:Y:S01]  /*1100*/  IADD3 R10, R207, 0x40, RZ ;  /* 0x00000040cf0a7810 */ /* 0x000fe20007ffe0ff */
[----:B------:R-:W-:Y:S01]  /*1110*/  BSSY B0, `(.L_x_1953) ;  /* 0x0000041000007945 */ /* 0x000fe20003800000 */
[----:B------:R-:W-:Y:S01]  /*1120*/  LOP3.LUT P1, RZ, R209, 0x4, RZ, 0xc0, !PT ;  /* 0x00000004d1ff7812 */ /* 0x000fe2000782c0ff */
[----:B------:R-:W-:Y:S01]  /*1130*/  IMAD.MOV.U32 R3, RZ, RZ, R2 ;  /* 0x000000ffff037224 */ /* 0x000fe200078e0002 */
[----:B------:R-:W-:Y:S01]  /*1140*/  @P0 SHF.R.U32.HI R3, RZ, c[0x0][0x2cc], R0 ;  /* 0x0000b300ff030a19 */ /* 0x000fe20000011600 */
[----:B------:R-:W-:Y:S01]  /*1150*/  IMAD.U32 R8, RZ, RZ, UR16 ;  /* 0x00000010ff087e24 */ /* 0x000fe2000f8e00ff */
[----:B------:R-:W-:Y:S01]  /*1160*/  ISETP.GE.AND P3, PT, R10, c[0x0][0x198], PT ;  /* 0x000066000a007a0c */ /* 0x000fe20003f66270 */
[----:B------:R-:W-:Y:S01]  /*1170*/  IMAD.U32 R9, RZ, RZ, UR5 ;  /* 0x00000005ff097e24 */ /* 0x000fe2000f8e00ff */
[--C-:B------:R-:W-:Y:S01]  /*1180*/  SHF.R.S32.HI R0, RZ, 0x1f, R3.reuse ;  /* 0x0000001fff007819 */ /* 0x100fe20000011403 */
[----:B-1----:R-:W-:Y:S01]  /*1190*/  IMAD.MOV R5, RZ, RZ, -R3 ;  /* 0x000000ffff057224 */ /* 0x002fe200078e0a03 */
[----:B------:R-:W-:Y:S01]  /*11a0*/  ULDC UR5, c[0x0][0x2c4] ;  /* 0x0000b10000057ab9 */ /* 0x000fe20000000800 */
[----:B------:R-:W-:Y:S01]  /*11b0*/  IMAD.WIDE.U32 R8, R3, c[0x0][0x1b0], R8 ;  /* 0x00006c0003087a25 */ /* 0x000fe200078e0008 */
[----:B------:R-:W-:-:S03]  /*11c0*/  UIMAD UR4, UR5, UR4, URZ ;  /* 0x00000004050472a4 */ /* 0x000fc6000f8e023f */
[----:B------:R-:W-:Y:S02]  /*11d0*/  IMAD R2, R5, c[0x0][0x2c4], R2 ;  /* 0x0000b10005027a24 */ /* 0x000fe400078e0202 */
[----:B------:R-:W-:Y:S02]  /*11e0*/  IMAD R0, R0, c[0x0][0x1b0], RZ ;  /* 0x00006c0000007a24 */ /* 0x000fe400078e02ff */
[----:B------:R-:W-:Y:S01]  /*11f0*/  IMAD.SHL.U32 R11, R11, 0x8, RZ ;  /* 0x000000080b0b7824 */ /* 0x000fe200078e00ff */
[----:B------:R-:W-:Y:S01]  /*1200*/  SHF.R.S32.HI R5, RZ, 0x1f, R2 ;  /* 0x0000001fff057819 */ /* 0x000fe20000011402 */
[----:B------:R-:W-:Y:S01]  /*1210*/  IMAD R3, R3, c[0x0][0x1b4], R0 ;  /* 0x00006d0003037a24 */ /* 0x000fe200078e0200 */
[----:B------:R-:W-:-:S03]  /*1220*/  LOP3.LUT R0, R21, 0xfffffff0, RZ, 0xc0, !PT ;  /* 0xfffffff015007812 */ /* 0x000fc600078ec0ff */
[----:B------:R-:W-:Y:S02]  /*1230*/  IMAD R5, R5, c[0x0][0x1a8], RZ ;  /* 0x00006a0005057a24 */ /* 0x000fe400078e02ff */
[----:B------:R-:W-:Y:S02]  /*1240*/  IMAD.IADD R9, R9, 0x1, R3 ;  /* 0x0000000109097824 */ /* 0x000fe400078e0203 */
[----:B------:R-:W-:Y:S02]  /*1250*/  IMAD.IADD R19, R7, 0x1, -R0 ;  /* 0x0000000107137824 */ /* 0x000fe400078e0a00 */
[C---:B------:R-:W-:Y:S02]  /*1260*/  IMAD R5, R2.reuse, c[0x0][0x1ac], R5 ;  /* 0x00006b0002057a24 */ /* 0x040fe400078e0205 */
[----:B------:R-:W-:Y:S01]  /*1270*/  IMAD.WIDE.U32 R2, R2, c[0x0][0x1a8], R8 ;  /* 0x00006a0002027a25 */ /* 0x000fe200078e0008 */
[----:B------:R-:W-:Y:S02]  /*1280*/  SHF.R.S32.HI R0, RZ, 0x1f, R19 ;  /* 0x0000001fff007819 */ /* 0x000fe40000011413 */
[----:B------:R-:W-:Y:S01]  /*1290*/  SHF.R.U32.HI R9, RZ, 0x3, R200 ;  /* 0x00000003ff097819 */ /* 0x000fe200000116c8 */
[----:B------:R-:W-:Y:S01]  /*12a0*/  IMAD.IADD R3, R3, 0x1, R5 ;  /* 0x0000000103037824 */ /* 0x000fe200078e0205 */
[----:B------:R-:W-:-:S02]  /*12b0*/  LEA R5, P0, R2, c[0x0][0x160], 0x1 ;  /* 0x0000580002057a11 */ /* 0x000fc400078008ff */
[----:B------:R-:W-:Y:S02]  /*12c0*/  LEA.HI R0, R0, R19, RZ, 0x3 ;  /* 0x0000001300007211 */ /* 0x000fe400078f18ff */
[----:B------:R-:W-:Y:S01]  /*12d0*/  LEA.HI.X R3, R2, c[0x0][0x164], R3, 0x1, P0 ;  /* 0x0000590002037a11 */ /* 0x000fe200000f0c03 */
[----:B------:R1:W3:Y:S01]  /*12e0*/  SHFL.IDX PT, R12, R5, RZ, 0x181f ;  /* 0x00181fff050c7589 */ /* 0x0002e200000e0000 */
[----:B------:R-:W-:Y:S02]  /*12f0*/  LOP3.LUT R2, R0, 0xfffffff8, RZ, 0xc0, !PT ;  /* 0xfffffff800027812 */ /* 0x000fe400078ec0ff */
[----:B------:R-:W-:Y:S01]  /*1300*/  LOP3.LUT P0, RZ, R209, 0x2, RZ, 0xc0, !PT ;  /* 0x00000002d1ff7812 */ /* 0x000fe2000780c0ff */
[----:B------:R1:W4:Y:S01]  /*1310*/  SHFL.IDX PT, R13, R3, RZ, 0x181f ;  /* 0x00181fff030d7589 */ /* 0x00032200000e0000 */
[----:B------:R-:W-:Y:S01]  /*1320*/  LOP3.LUT R200, R200, 0x38, R207, 0xf8, !PT ;  /* 0x00000038c8c87812 */ /* 0x000fe200078ef8cf */
[----:B------:R-:W-:Y:S01]  /*1330*/  IMAD.IADD R19, R19, 0x1, -R2 ;  /* 0x0000000113137824 */ /* 0x000fe200078e0a02 */
[----:B------:R-:W-:-:S02]  /*1340*/  IADD3 R2, R20, UR24, RZ ;  /* 0x0000001814027c10 */ /* 0x000fc4000fffe0ff */
[----:B------:R-:W-:Y:S02]  /*1350*/  LOP3.LUT R200, R200, R9, RZ, 0x3c, !PT ;  /* 0x00000009c8c87212 */ /* 0x000fe400078e3cff */
[----:B------:R-:W-:Y:S02]  /*1360*/  ISETP.GE.AND P5, PT, R2, UR4, PT ;  /* 0x0000000402007c0c */ /* 0x000fe4000bfa6270 */
[----:B------:R-:W-:Y:S02]  /*1370*/  IADD3 R9, R207, 0x80, RZ ;  /* 0x00000080cf097810 */ /* 0x000fe40007ffe0ff */
[----:B------:R-:W-:Y:S02]  /*1380*/  LOP3.LUT R200, R200, 0xfffffe00, R11, 0xf8, !PT ;  /* 0xfffffe00c8c87812 */ /* 0x000fe400078ef80b */
[----:B------:R-:W-:Y:S01]  /*1390*/  ISETP.GE.AND P4, PT, R9, c[0x0][0x198], PT ;  /* 0x0000660009007a0c */ /* 0x000fe20003f86270 */
[----:B--2---:R2:W1:Y:S02]  /*13a0*/  @P2 R2UR UR9, R4 ;  /* 0x00000000040923c2 */ /* 0x00446400000e0000 */
[----:B-1----:R-:W-:Y:S01]  /*13b0*/  @!UP2 UMOV UR9, UR8 ;  /* 0x000000080009ac82 */ /* 0x002fe20008000000 */
[----:B------:R-:W-:-:S02]  /*13c0*/  ISETP.GE.AND P2, PT, R207, c[0x0][0x198], PT ;  /* 0x00006600cf007a0c */ /* 0x000fc40003f46270 */
[----:B--2---:R-:W-:Y:S01]  /*13d0*/  P2R R4, PR, RZ, 0x1 ;  /* 0x00000001ff047803 */ /* 0x004fe20000000000 */
[----:B------:R-:W-:Y:S01]  /*13e0*/  IMAD.MOV.U32 R4, RZ, RZ, 0x20 ;  /* 0x00000020ff047424 */ /* 0x000fe200078e00ff */
[----:B------:R-:W-:-:S04]  /*13f0*/  LOP3.LUT P0, RZ, R19, 0x2, RZ, 0xc0, !PT ;  /* 0x0000000213ff7812 */ /* 0x000fc8000780c0ff */
[----:B------:R-:W-:Y:S02]  /*1400*/  SEL R188, R188, 0xfffffff0, !P0 ;  /* 0xfffffff0bcbc7807 */ /* 0x000fe40004000000 */
[----:B------:R-:W-:-:S04]  /*1410*/  LOP3.LUT P0, RZ, R19, 0x4, RZ, 0xc0, !PT ;  /* 0x0000000413ff7812 */ /* 0x000fc8000780c0ff */
[----:B------:R-:W-:Y:S01]  /*1420*/  SEL R4, R4, 0xffffffe0, !P0 ;  /* 0xffffffe004047807 */ /* 0x000fe20004000000 */
[----:B------:R-:W-:Y:S05]  /*1430*/  @P5 BRA `(.L_x_1954) ;  /* 0x000000e000005947 */ /* 0x000fea0003800000 */
[----:B---34-:R-:W-:Y:S01]  /*1440*/  SHF.R.S32.HI R11, RZ, 0x1f, R10 ;  /* 0x0000001fff0b7819 */ /* 0x018fe2000001140a */
[----:B------:R-:W-:Y:S01]  /*1450*/  IMAD.WIDE R14, R207, 0x2, R12 ;  /* 0x00000002cf0e7825 */ /* 0x000fe200078e020c */
        /* <DEDUP_REMOVED lines=12> */
.L_x_1954:
[----:B---34-:R-:W-:Y:S05]  /*1520*/  BSYNC B0 ;  /* 0x0000000000007941 */ /* 0x018fea0003800000 */
.L_x_1953:
[----:B------:R-:W-:Y:S01]  /*1530*/  IADD3 R6, R2, 0x20, RZ ;  /* 0x0000002002067810 */ /* 0x000fe20007ffe0ff */
[----:B-1----:R1:W2:Y:S01]  /*1540*/  SHFL.IDX PT, R13, R3, 0x1, 0x181f ;  /* 0x00381f00030d7f89 */ /* 0x0022a200000e0000 */
        /* <DEDUP_REMOVED lines=18> */
.L_x_1956:
[----:B------:R-:W-:Y:S05]  /*1670*/  BSYNC B0 ;  /* 0x0000000000007941 */ /* 0x000fea0003800000 */
.L_x_1955:
        /* <DEDUP_REMOVED lines=20> */
.L_x_1958:
[----:B------:R-:W-:Y:S05]  /*17c0*/  BSYNC B0 ;  /* 0x0000000000007941 */ /* 0x000fea0003800000 */
.L_x_1957:
[----:B---3--:R-:W-:Y:S01]  /*17d0*/  SHFL.IDX PT, R16, R5, 0x3, 0x181f ;  /* 0x00781f0005107f89 */ /* 0x008fe200000e0000 */
[----:B------:R-:W-:Y:S01]  /*17e0*/  IADD3 R2, R2, 0x60, RZ ;  /* 0x0000006002027810 */ /* 0x000fe20007ffe0ff */
[----:B------:R-:W-:Y:S01]  /*17f0*/  UIADD3 UR13, UR7, -0x1, URZ ;  /* 0xffffffff070d7890 */ /* 0x000fe2000fffe03f */
[----:B------:R-:W-:Y:S01]  /*1800*/  SHF.R.S32.HI R194, RZ, 0x1f, R9 ;  /* 0x0000001fffc27819 */ /* 0x000fe20000011409 */
[----:B------:R3:W1:Y:S01]  /*1810*/  SHFL.IDX PT, R17, R3, 0x3, 0x181f ;  /* 0x00781f0003117f89 */ /* 0x00066200000e0000 */
[----:B------:R-:W-:Y:S01]  /*1820*/  ISETP.GE.AND P0, PT, R2, UR4, PT ;  /* 0x0000000402007c0c */ /* 0x000fe2000bf06270 */
[----:B------:R-:W-:Y:S01]  /*1830*/  IMAD.MOV.U32 R195, RZ, RZ, c[0x0][0x2b8] ;  /* 0x0000ae00ffc37624 */ /* 0x000fe200078e00ff */
[----:B------:R-:W-:Y:S01]  /*1840*/  USHF.L.U32 UR25, UR13, 0x6, URZ ;  /* 0x000000060d197899 */ /* 0x000fe2000800063f */
[----:B------:R-:W-:Y:S01]  /*1850*/  LEA.HI R194, R194, R9, RZ, 0x3 ;  /* 0x00000009c2c27211 */ /* 0x000fe200078f18ff */
[----:B------:R-:W-:Y:S01]  /*1860*/  IMAD.SHL.U32 R133, R200, 0x2, RZ ;  /* 0x00000002c8857824 */ /* 0x000fe200078e00ff */
[----:B------:R-:W-:Y:S01]  /*1870*/  USHF.R.S32.HI UR8, URZ, 0x1f, UR9 ;  /* 0x0000001f3f087899 */ /* 0x000fe20008011409 */
[----:B------:R-:W-:Y:S01]  /*1880*/  ISETP.NE.AND P5, PT, R195, 0x1, PT ;  /* 0x00000001c300780c */ /* 0x000fe20003fa5270 */
[----:B------:R-:W-:Y:S01]  /*1890*/  ULDC.64 UR4, c[0x0][0x2b0] ;  /* 0x0000ac0000047ab9 */ /* 0x000fe20000000a00 */
[----:B------:R-:W-:Y:S01]  /*18a0*/  LOP3.LUT R194, R194, 0xfffffff8, RZ, 0xc0, !PT ;  /* 0xfffffff8c2c27812 */ /* 0x000fe200078ec0ff */
[----:B------:R-:W-:Y:S01]  /*18b0*/  UIMAD UR8, UR8, UR4, URZ ;  /* 0x00000004080872a4 */ /* 0x000fe2000f8e023f */
[----:B------:R-:W-:Y:S01]  /*18c0*/  IADD3 R199, R201, UR25, RZ ;  /* 0x00000019c9c77c10 */ /* 0x000fe2000fffe0ff */
[----:B------:R-:W-:Y:S01]  /*18d0*/  UIMAD.WIDE.U32 UR18, UR9, UR4, URZ ;  /* 0x00000004091272a5 */ /* 0x000fe2000f8e003f */
[----:B------:R-:W-:Y:S01]  /*18e0*/  P2R R2, PR, RZ, 0x20 ;  /* 0x00000020ff027803 */ /* 0x000fe20000000000 */
[----:B------:R-:W-:Y:S01]  /*18f0*/  UIMAD UR5, UR9, UR5, UR8 ;  /* 0x00000005090572a4 */ /* 0x000fe2000f8e0208 */
[----:B------:R-:W-:Y:S01]  /*1900*/  IMAD.MOV.U32 R198, RZ, RZ, RZ ;  /* 0x000000ffffc67224 */ /* 0x000fe200078e00ff */
[----:B------:R-:W-:-:S02]  /*1910*/  P2R R11, PR, RZ, 0x2 ;  /* 0x00000002ff0b7803 */ /* 0x000fc40000000000 */
[----:B------:R-:W-:Y:S01]  /*1920*/  UIADD3 UR10, UR19, UR5, URZ ;  /* 0x00000005130a7290 */ /* 0x000fe2000fffe03f */
[----:B-123--:R-:W-:Y:S01]  /*1930*/  SHF.R.S32.HI R3, RZ, 0x1f, R10 ;  /* 0x0000001fff037819 */ /* 0x00efe2000001140a */
[----:B----4-:R-:W-:Y:S01]  /*1940*/  @!P0 IMAD.WIDE R12, R207, 0x2, R16 ;  /* 0x00000002cf0c8825 */ /* 0x010fe200078e0210 */
[----:B------:R-:W-:Y:S02]  /*1950*/  USHF.R.S32.HI UR8, URZ, 0x1f, UR14 ;  /* 0x0000001f3f087899 */ /* 0x000fe4000801140e */
[----:B------:R-:W-:Y:S01]  /*1960*/  LEA.HI R192, R3, R10, RZ, 0x3 ;  /* 0x0000000a03c07211 */ /* 0x000fe200078f18ff */
[----:B------:R-:W-:Y:S01]  /*1970*/  ULDC.64 UR4, c[0x0][0x1e8] ;  /* 0x00007a0000047ab9 */ /* 0x000fe20000000a00 */
[----:B------:R-:W-:Y:S01]  /*1980*/  @!PT LDS RZ, [RZ] ;  /* 0x00000000fffff984 */ /* 0x000fe20000000800 */
[----:B------:R1:W-:Y:S01]  /*1990*/  @!P0 LDGSTS.E.BYPASS.LTC128B.128 [R133+0x1b100], [R12.64], !P2 ;  /* 0x1b1000000c858fae */ /* 0x0003e2000d101d54 */
[C---:B------:R-:W-:Y:S01]  /*19a0*/  ISETP.GE.AND P2, PT, R199.reuse, UR12, PT ;  /* 0x0000000cc7007c0c */ /* 0x040fe2000bf46270 */
[----:B-----5:R-:W-:Y:S01]  /*19b0*/  IMAD.IADD R199, R199, 0x1, R202 ;  /* 0x00000001c7c77824 */ /* 0x020fe200078e02ca */
[----:B------:R-:W-:-:S02]  /*19c0*/  LOP3.LUT R192, R192, 0xfffffff8, RZ, 0xc0, !PT ;  /* 0xfffffff8c0c07812 */ /* 0x000fc400078ec0ff */
[----:B------:R-:W-:Y:S01]  /*19d0*/  ISETP.GT.OR P2, PT, R201, 0x3f, P2 ;  /* 0x0000003fc900780c */ /* 0x000fe20001744670 */
[----:B------:R-:W-:-:S04]  /*19e0*/  @P5 IMAD.HI.U32 R3, R199, c[0x0][0x2bc], RZ ;  /* 0x0000af00c7035a27 */ /* 0x000fc800078e00ff */
[----:B------:R-:W-:-:S04]  /*19f0*/  @!P0 IMAD.WIDE R14, R192, 0x2, R16 ;  /* 0x00000002c00e8825 */ /* 0x000fc800078e0210 */
[----:B------:R-:W-:Y:S01]  /*1a00*/  @!P0 IMAD.WIDE R16, R194, 0x2, R16 ;  /* 0x00000002c2108825 */ /* 0x000fe200078e0210 */
[----:B------:R2:W-:Y:S03]  /*1a10*/  @!P0 LDGSTS.E.BYPASS.LTC128B.128 [R133+0x1f100], [R14.64], !P3 ;  /* 0x1f1000000e858fae */ /* 0x0005e6000d901d54 */
[----:B------:R-:W-:Y:S01]  /*1a20*/  IMAD.MOV.U32 R2, RZ, RZ, R199 ;  /* 0x000000ffff027224 */ /* 0x000fe200078e00c7 */
[----:B------:R3:W-:Y:S01]  /*1a30*/  @!P0 LDGSTS.E.BYPASS.LTC128B.128 [R133+0x23100], [R16.64], !P4 ;  /* 0x2310000010858fae */ /* 0x0007e2000e101d54 */
[----:B------:R-:W-:-:S03]  /*1a40*/  @P5 SHF.R.U32.HI R2, RZ, c[0x0][0x2c0], R3 ;  /* 0x0000b000ff025a19 */ /* 0x000fc60000011603 */
[----:B------:R-:W0:Y:S01]  /*1a50*/  LDGDEPBAR ;  /* 0x00000000000079af */ /* 0x000e220000000000 */
[----:B------:R-:W-:-:S04]  /*1a60*/  @!P2 IADD3 R6, P3, R2, UR18, RZ ;  /* 0x000000120206ac10 */ /* 0x000fc8000ff7e0ff */
[----:B------:R-:W-:Y:S02]  /*1a70*/  @!P2 LEA.HI.X.SX32 R3, R2, UR10, 0x1, P3 ;  /* 0x0000000a0203ac11 */ /* 0x000fe400098f0eff */
[----:B-1----:R-:W-:-:S04]  /*1a80*/  @!P2 LEA R12, P3, R6, c[0x0][0x2a0], 0x2 ;  /* 0x0000a800060caa11 */ /* 0x002fc800078610ff */
[----:B------:R-:W-:Y:S01]  /*1a90*/  @!P2 LEA.HI.X R13, R6, c[0x0][0x2a4], R3, 0x2, P3 ;  /* 0x0000a900060daa11 */ /* 0x000fe200018f1403 */
[----:B------:R-:W-:Y:S06]  /*1aa0*/  BAR.SYNC.DEFER_BLOCKING 0x0 ;  /* 0x0000000000007b1d */ /* 0x000fec0000010000 */
[----:B------:R-:W4:Y:S01]  /*1ab0*/  @!P2 LDG.E R198, [R12.64] ;  /* 0x000000140cc6a981 */ /* 0x000f22000c1e1900 */
[----:B------:R-:W-:Y:S01]  /*1ac0*/  IMAD.MOV R2, RZ, RZ, -R2 ;  /* 0x000000ffff027224 */ /* 0x000fe200078e0a02 */
[----:B------:R-:W-:Y:S01]  /*1ad0*/  UIMAD UR9, UR8, UR4, URZ ;  /* 0x00000004080972a4 */ /* 0x000fe2000f8e023f */
[----:B------:R-:W-:Y:S01]  /*1ae0*/  ISETP.GE.AND P5, PT, R207, c[0x0][0x1d4], PT ;  /* 0x00007500cf007a0c */ /* 0x000fe20003fa6270 */
[----:B------:R-:W-:Y:S01]  /*1af0*/  UIMAD.WIDE.U32 UR16, UR14, UR4, URZ ;  /* 0x000000040e1072a5 */ /* 0x000fe2000f8e003f */
[----:B------:R-:W-:Y:S01]  /*1b00*/  IMAD R199, R2, c[0x0][0x2b8], R199 ;  /* 0x0000ae0002c77a24 */ /* 0x000fe200078e02c7 */
[----:B------:R-:W-:Y:S01]  /*1b10*/  UIMAD UR9, UR14, UR5, UR9 ;  /* 0x000000050e0972a4 */ /* 0x000fe2000f8e0209 */
[----:B------:R-:W-:Y:S01]  /*1b20*/  ISETP.GE.AND P4, PT, R10, c[0x0][0x1d4], PT ;  /* 0x000075000a007a0c */ /* 0x000fe20003f86270 */
[----:B------:R-:W-:Y:S01]  /*1b30*/  UISETP.GT.AND UP2, UPT, UR13, UR11, UPT ;  /* 0x0000000b0d00728c */ /* 0x000fe2000bf44270 */
[----:B------:R-:W-:Y:S01]  /*1b40*/  IMAD.WIDE.U32 R22, R199, c[0x0][0x1e0], RZ ;  /* 0x00007800c7167a25 */ /* 0x000fe200078e00ff */
[----:B--2---:R-:W-:Y:S01]  /*1b50*/  SHF.R.S32.HI R14, RZ, 0x1f, R199 ;  /* 0x0000001fff0e7819 */ /* 0x004fe200000114c7 */
[----:B------:R-:W-:Y:S01]  /*1b60*/  UIADD3 UR9, UR17, UR9, URZ ;  /* 0x0000000911097290 */ /* 0x000fe2000fffe03f */
[----:B------:R-:W-:Y:S01]  /*1b70*/  ISETP.GE.AND P6, PT, R9, c[0x0][0x1d4], PT ;  /* 0x0000750009007a0c */ /* 0x000fe20003fc6270 */
[----:B---3--:R-:W-:Y:S01]  /*1b80*/  IMAD.MOV.U32 R16, RZ, RZ, R22 ;  /* 0x000000ffff107224 */ /* 0x008fe200078e0016 */
[----:B------:R-:W-:Y:S01]  /*1b90*/  ULDC.64 UR4, c[0x0][0x210] ;  /* 0x0000840000047ab9 */ /* 0x000fe20000000a00 */
[C---:B------:R-:W-:Y:S01]  /*1ba0*/  IMAD R2, R14.reuse, c[0x0][0x1e0], RZ ;  /* 0x000078000e027a24 */ /* 0x040fe200078e02ff */
[----:B------:R-:W-:Y:S01]  /*1bb0*/  UIMAD UR8, UR8, UR4, URZ ;  /* 0x00000004080872a4 */ /* 0x000fe2000f8e023f */
[----:B------:R-:W-:Y:S01]  /*1bc0*/  IMAD R14, R14, c[0x0][0x208], RZ ;  /* 0x000082000e0e7a24 */ /* 0x000fe200078e02ff */
[----:B------:R-:W-:Y:S01]  /*1bd0*/  UIMAD.WIDE.U32 UR22, UR14, UR4, URZ ;  /* 0x000000040e1672a5 */ /* 0x000fe2000f8e003f */
[C---:B------:R-:W-:Y:S01]  /*1be0*/  IMAD R2, R199.reuse, c[0x0][0x1e4], R2 ;  /* 0x00007900c7027a24 */ /* 0x040fe200078e0202 */
[----:B------:R-:W-:Y:S01]  /*1bf0*/  UIMAD UR8, UR14, UR5, UR8 ;  /* 0x000000050e0872a4 */ /* 0x000fe2000f8e0208 */
[----:B------:R-:W-:Y:S01]  /*1c00*/  IMAD R14, R199, c[0x0][0x20c], R14 ;  /* 0x00008300c70e7a24 */ /* 0x000fe200078e020e */
[----:B------:R-:W-:Y:S01]  /*1c10*/  ISETP.GE.AND P3, PT, R207, c[0x0][0x1d4], PT ;  /* 0x00007500cf007a0c */ /* 0x000fe20003f66270 */
[----:B------:R-:W-:Y:S01]  /*1c20*/  IMAD.IADD R17, R23, 0x1, R2 ;  /* 0x0000000117117824 */ /* 0x000fe200078e0202 */
[----:B------:R-:W-:Y:S01]  /*1c30*/  UIADD3 UR8, UR23, UR8, URZ ;  /* 0x0000000817087290 */ /* 0x000fe2000fffe03f */
[----:B------:R-:W-:Y:S01]  /*1c40*/  IMAD.WIDE.U32 R22, R199, c[0x0][0x208], RZ ;  /* 0x00008200c7167a25 */ /* 0x000fe200078e00ff */
[----:B------:R-:W-:-:S02]  /*1c50*/  LEA.HI R92, R94, R7, RZ, 0x5 ;  /* 0x000000075e5c7211 */ /* 0x000fc400078f28ff */
[----:B------:R-:W-:Y:S01]  /*1c60*/  SHF.R.S32.HI R132, RZ, 0x1f, R207 ;  /* 0x0000001fff847819 */ /* 0x000fe200000114cf */
[----:B------:R-:W-:Y:S01]  /*1c70*/  IMAD.IADD R15, R23, 0x1, R14 ;  /* 0x00000001170f7824 */ /* 0x000fe200078e020e */
[----:B------:R-:W-:Y:S01]  /*1c80*/  SEL R208, RZ, 0x10, P6 ;  /* 0x00000010ffd07807 */ /* 0x000fe20003000000 */
[----:B------:R-:W-:Y:S01]  /*1c90*/  IMAD.MOV.U32 R14, RZ, RZ, R22 ;  /* 0x000000ffff0e7224 */ /* 0x000fe200078e0016 */
[----:B------:R-:W-:Y:S02]  /*1ca0*/  IADD3 R196, R133, 0x100, RZ ;  /* 0x0000010085c47810 */ /* 0x000fe40007ffe0ff */
[----:B------:R-:W-:Y:S02]  /*1cb0*/  SHF.R.S32.HI R197, RZ, 0x1f, R194 ;  /* 0x0000001fffc57819 */ /* 0x000fe400000114c2 */
[----:B----4-:R-:W-:Y:S01]  /*1cc0*/  SHF.R.S32.HI R3, RZ, 0x1f, R198 ;  /* 0x0000001fff037819 */ /* 0x010fe200000114c6 */
[----:B------:R-:W-:-:S04]  /*1cd0*/  IMAD.WIDE.U32 R12, R198, c[0x0][0x1f0], R16 ;  /* 0x00007c00c60c7a25 */ /* 0x000fc800078e0010 */
[C---:B------:R-:W-:Y:S01]  /*1ce0*/  IMAD R5, R3.reuse, c[0x0][0x1f0], RZ ;  /* 0x00007c0003057a24 */ /* 0x040fe200078e02ff */
[----:B------:R-:W-:Y:S01]  /*1cf0*/  IADD3 R12, P0, R12, UR16, RZ ;  /* 0x000000100c0c7c10 */ /* 0x000fe2000ff1e0ff */
[----:B------:R-:W-:Y:S02]  /*1d00*/  IMAD R3, R3, c[0x0][0x218], RZ ;  /* 0x0000860003037a24 */ /* 0x000fe400078e02ff */
[C---:B------:R-:W-:Y:S02]  /*1d10*/  IMAD R2, R198.reuse, c[0x0][0x1f4], R5 ;  /* 0x00007d00c6027a24 */ /* 0x040fe400078e0205 */
[----:B------:R-:W-:-:S03]  /*1d20*/  IMAD.WIDE.U32 R14, R198, c[0x0][0x218], R14 ;  /* 0x00008600c60e7a25 */ /* 0x000fc600078e000e */
[----:B------:R-:W-:Y:S01]  /*1d30*/  IADD3.X R5, R13, UR9, R2, P0, !PT ;  /* 0x000000090d057c10 */ /* 0x000fe200087fe402 */
[----:B------:R-:W-:Y:S01]  /*1d40*/  IMAD R3, R198, c[0x0][0x21c], R3 ;  /* 0x00008700c6037a24 */ /* 0x000fe200078e0203 */
[----:B------:R-:W-:-:S04]  /*1d50*/  LEA R13, P0, R12, c[0x0][0x1c8], 0x1 ;  /* 0x000072000c0d7a11 */ /* 0x000fc800078008ff */
[----:B------:R-:W-:Y:S01]  /*1d60*/  LEA.HI.X R12, R12, c[0x0][0x1cc], R5, 0x1, P0 ;  /* 0x000073000c0c7a11 */ /* 0x000fe200000f0c05 */
[----:B------:R-:W-:Y:S01]  /*1d70*/  SHFL.IDX PT, R16, R13, RZ, 0x181f ;  /* 0x00181fff0d107589 */ /* 0x000fe200000e0000 */
[----:B------:R-:W-:-:S03]  /*1d80*/  IMAD.U32 R5, RZ, RZ, UR25 ;  /* 0x00000019ff057e24 */ /* 0x000fc6000f8e00ff */
[----:B------:R-:W1:Y:S02]  /*1d90*/  SHFL.IDX PT, R17, R12, RZ, 0x181f ;  /* 0x00181fff0c117589 */ /* 0x000e6400000e0000 */
[----:B------:R-:W-:Y:S02]  /*1da0*/  IADD3 R2, -R20, UR12, -R5 ;  /* 0x0000000c14027c10 */ /* 0x000fe4000fffe905 */
[----:B------:R-:W-:Y:S02]  /*1db0*/  SHFL.IDX PT, R28, R13, 0x1, 0x181f ;  /* 0x00381f000d1c7f89 */ /* 0x000fe400000e0000 */
[----:B------:R-:W-:Y:S02]  /*1dc0*/  ISETP.GE.AND P0, PT, R2, 0x1, PT ;  /* 0x000000010200780c */ /* 0x000fe40003f06270 */
[----:B------:R2:W3:Y:S11]  /*1dd0*/  SHFL.IDX PT, R29, R12, 0x1, 0x181f ;  /* 0x00381f000c1d7f89 */ /* 0x0004f600000e0000 */
[----:B-1----:R-:W-:-:S04]  /*1de0*/  @P0 IMAD.WIDE R24, R207, 0x2, R16 ;  /* 0x00000002cf180825 */ /* 0x002fc800078e0210 */
[--C-:B------:R-:W-:Y:S01]  /*1df0*/  @P0 IMAD.WIDE R22, R192, 0x2, R16.reuse ;  /* 0x00000002c0160825 */ /* 0x100fe200078e0210 */
[----:B------:R1:W-:Y:S03]  /*1e00*/  @P0 LDGSTS.E.BYPASS.LTC128B.128 [R133+0xc100], [R24.64], !P5 ;  /* 0x0c10000018850fae */ /* 0x0003e6000e901d54 */
[----:B------:R-:W-:Y:S01]  /*1e10*/  @P0 IMAD.WIDE R16, R194, 0x2, R16 ;  /* 0x00000002c2100825 */ /* 0x000fe200078e0210 */
[----:B------:R4:W-:Y:S03]  /*1e20*/  @P0 LDGSTS.E.BYPASS.LTC128B.128 [R133+0xe100], [R22.64], !P4 ;  /* 0x0e10000016850fae */ /* 0x0009e6000e101d54 */
[----:B--2---:R-:W-:Y:S01]  /*1e30*/  IMAD.WIDE R12, R207, 0x2, RZ ;  /* 0x00000002cf0c7825 */ /* 0x004fe200078e02ff */
[----:B------:R2:W-:Y:S01]  /*1e40*/  @P0 LDGSTS.E.BYPASS.LTC128B.128 [R133+0x10100], [R16.64], !P6 ;  /* 0x1010000010850fae */ /* 0x0005e2000f101d54 */
[----:B------:R-:W-:-:S04]  /*1e50*/  IADD3 R5, P0, R14, UR22, RZ ;  /* 0x000000160e057c10 */ /* 0x000fc8000ff1e0ff */
[----:B------:R-:W-:Y:S02]  /*1e60*/  IADD3.X R14, R15, UR8, R3, P0, !PT ;  /* 0x000000080f0e7c10 */ /* 0x000fe400087fe403 */
[----:B------:R-:W-:-:S04]  /*1e70*/  LEA R15, P0, R5, c[0x0][0x1f8], 0x1 ;  /* 0x00007e00050f7a11 */ /* 0x000fc800078008ff */
[----:B------:R-:W-:Y:S01]  /*1e80*/  LEA.HI.X R14, R5, c[0x0][0x1fc], R14, 0x1, P0 ;  /* 0x00007f00050e7a11 */ /* 0x000fe200000f0c0e */
[----:B------:R-:W2:Y:S01]  /*1e90*/  SHFL.IDX PT, R6, R15, RZ, 0x181f ;  /* 0x00181fff0f067589 */ /* 0x000ea200000e0000 */
[----:B------:R-:W-:-:S03]  /*1ea0*/  ISETP.GT.AND P0, PT, R2, 0x20, PT ;  /* 0x000000200200780c */ /* 0x000fc60003f04270 */
[----:B------:R-:W2:Y:S01]  /*1eb0*/  SHFL.IDX PT, R8, R14, RZ, 0x181f ;  /* 0x00181fff0e087589 */ /* 0x000ea200000e0000 */
[----:B-1----:R-:W-:-:S03]  /*1ec0*/  IMAD.WIDE R24, R192, 0x2, RZ ;  /* 0x00000002c0187825 */ /* 0x002fc600078e02ff */
[----:B------:R-:W1:Y:S01]  /*1ed0*/  SHFL.IDX PT, R3, R15, 0x1, 0x181f ;  /* 0x00381f000f037f89 */ /* 0x000e6200000e0000 */
[----:B----4-:R-:W-:-:S03]  /*1ee0*/  IMAD.WIDE R22, R194, 0x2, RZ ;  /* 0x00000002c2167825 */ /* 0x010fc600078e02ff */
[----:B------:R4:W1:Y:S02]  /*1ef0*/  SHFL.IDX PT, R5, R14, 0x1, 0x181f ;  /* 0x00381f000e057f89 */ /* 0x00086400000e0000 */
[----:B---3--:R-:W-:-:S04]  /*1f00*/  @P0 IMAD.WIDE R26, R207, 0x2, R28 ;  /* 0x00000002cf1a0825 */ /* 0x008fc800078e021c */
[--C-:B------:R-:W-:Y:S01]  /*1f10*/  @P0 IMAD.WIDE R30, R192, 0x2, R28.reuse ;  /* 0x00000002c01e0825 */ /* 0x100fe200078e021c */
[----:B------:R3:W-:Y:S03]  /*1f20*/  @P0 LDGSTS.E.BYPASS.LTC128B.128 [R133+0xd100], [R26.64], !P5 ;  /* 0x0d1000001a850fae */ /* 0x0007e6000e901d54 */
[----:B------:R-:W-:Y:S01]  /*1f30*/  @P0 IMAD.WIDE R28, R194, 0x2, R28 ;  /* 0x00000002c21c0825 */ /* 0x000fe200078e021c */
[----:B------:R3:W-:Y:S04]  /*1f40*/  @P0 LDGSTS.E.BYPASS.LTC128B.128 [R133+0xf100], [R30.64], !P4 ;  /* 0x0f1000001e850fae */ /* 0x0007e8000e101d54 */
[----:B------:R3:W-:Y:S01]  /*1f50*/  @P0 LDGSTS.E.BYPASS.LTC128B.128 [R133+0x11100], [R28.64], !P6 ;  /* 0x111000001c850fae */ /* 0x0007e2000f101d54 */
[----:B--2---:R-:W-:-:S03]  /*1f60*/  IADD3 R16, P0, R6, R12, RZ ;  /* 0x0000000c06107210 */ /* 0x004fc60007f1e0ff */
[----:B------:R-:W0:Y:S02]  /*1f70*/  LDGDEPBAR ;  /* 0x00000000000079af */ /* 0x000e240000000000 */
[----:B------:R-:W-:Y:S01]  /*1f80*/  IMAD.X R17, R8, 0x1, R13, P0 ;  /* 0x0000000108117824 */ /* 0x000fe200000e060d */
[----:B----4-:R-:W-:-:S05]  /*1f90*/  IADD3 R14, P0, R6, R24, RZ ;  /* 0x00000018060e7210 */ /* 0x010fca0007f1e0ff */
[----:B------:R-:W-:Y:S01]  /*1fa0*/  IMAD.X R15, R8, 0x1, R25, P0 ;  /* 0x00000001080f7824 */ /* 0x000fe200000e0619 */
[----:B-1----:R-:W-:-:S05]  /*1fb0*/  IADD3 R12, P0, R12, R3, RZ ;  /* 0x000000030c0c7210 */ /* 0x002fca0007f1e0ff */
[----:B------:R-:W-:Y:S01]  /*1fc0*/  IMAD.X R13, R13, 0x1, R5, P0 ;  /* 0x000000010d0d7824 */ /* 0x000fe200000e0605 */
[----:B---3--:R-:W-:Y:S02]  /*1fd0*/  IADD3 R26, P0, R6, R22, RZ ;  /* 0x00000016061a7210 */ /* 0x008fe40007f1e0ff */
[----:B------:R-:W-:-:S03]  /*1fe0*/  SHF.R.S32.HI R6, RZ, 0x5, R92 ;  /* 0x00000005ff067819 */ /* 0x000fc6000001145c */
[----:B------:R-:W-:Y:S01]  /*1ff0*/  IMAD.X R27, R8, 0x1, R23, P0 ;  /* 0x00000001081b7824 */ /* 0x000fe200000e0617 */
[----:B------:R-:W-:-:S05]  /*2000*/  IADD3 R24, P0, R24, R3, RZ ;  /* 0x0000000318187210 */ /* 0x000fca0007f1e0ff */
[----:B------:R-:W-:Y:S01]  /*2010*/  IMAD.X R25, R25, 0x1, R5, P0 ;  /* 0x0000000119197824 */ /* 0x000fe200000e0605 */
[----:B------:R-:W-:Y:S02]  /*2020*/  IADD3 R22, P0, R22, R3, RZ ;  /* 0x0000000316167210 */ /* 0x000fe40007f1e0ff */
[----:B------:R-:W-:-:S03]  /*2030*/  SHF.R.S32.HI R3, RZ, 0x1f, R192 ;  /* 0x0000001fff037819 */ /* 0x000fc600000114c0 */
[----:B------:R-:W-:Y:S01]  /*2040*/  IMAD.X R23, R23, 0x1, R5, P0 ;  /* 0x0000000117177824 */ /* 0x000fe200000e0605 */
[C---:B------:R-:W-:Y:S02]  /*2050*/  ISETP.LT.OR P0, PT, R2.reuse, 0x1, P3 ;  /* 0x000000010200780c */ /* 0x040fe40001f01670 */
[----:B------:R-:W-:-:S11]  /*2060*/  ISETP.LT.OR P3, PT, R2, 0x21, P3 ;  /* 0x000000210200780c */ /* 0x000fd60001f61670 */
[----:B------:R1:W-:Y:S01]  /*2070*/  LDGSTS.E.BYPASS.LTC128B.128 [R133+0x100], [R16.64], !P0 ;  /* 0x0010000010857fae */ /* 0x0003e2000c101d54 */
[----:B------:R-:W-:-:S04]  /*2080*/  ISETP.GE.AND P0, PT, R10, c[0x0][0x1d4], PT ;  /* 0x000075000a007a0c */ /* 0x000fc80003f06270 */
[C---:B------:R-:W-:Y:S02]  /*2090*/  ISETP.LT.OR P2, PT, R2.reuse, 0x1, P0 ;  /* 0x000000010200780c */ /* 0x040fe40000741670 */
[----:B------:R-:W-:-:S11]  /*20a0*/  ISETP.LT.OR P0, PT, R2, 0x21, P0 ;  /* 0x000000210200780c */ /* 0x000fd60000701670 */
[----:B------:R1:W-:Y:S01]  /*20b0*/  LDGSTS.E.BYPASS.LTC128B.128 [R133+0x2100], [R14.64], !P2 ;  /* 0x021000000e857fae */ /* 0x0003e2000d101d54 */
[----:B------:R-:W-:-:S04]  /*20c0*/  ISETP.GE.AND P2, PT, R9, c[0x0][0x1d4], PT ;  /* 0x0000750009007a0c */ /* 0x000fc80003f46270 */
[----:B------:R-:W-:-:S13]  /*20d0*/  ISETP.LT.OR P1, PT, R2, 0x1, P2 ;  /* 0x000000010200780c */ /* 0x000fda0001721670 */
[----:B------:R1:W-:Y:S01]  /*20e0*/  LDGSTS.E.BYPASS.LTC128B.128 [R133+0x4100], [R26.64], !P1 ;  /* 0x041000001a857fae */ /* 0x0003e2000c901d54 */
[----:B------:R-:W-:-:S03]  /*20f0*/  ISETP.NE.AND P1, PT, R11, RZ, PT ;  /* 0x000000ff0b00720c */ /* 0x000fc60003f25270 */
[----:B------:R1:W-:Y:S01]  /*2100*/  LDGSTS.E.BYPASS.LTC128B.128 [R133+0x1100], [R12.64], !P3 ;  /* 0x011000000c857fae */ /* 0x0003e2000d901d54 */
[----:B------:R-:W-:-:S03]  /*2110*/  ISETP.GT.AND P3, PT, R201, 0x3f, PT ;  /* 0x0000003fc900780c */ /* 0x000fc60003f64270 */
[----:B------:R1:W-:Y:S01]  /*2120*/  LDGSTS.E.BYPASS.LTC128B.128 [R133+0x3100], [R24.64], !P0 ;  /* 0x0310000018857fae */ /* 0x0003e2000c101d54 */
[----:B------:R-:W-:-:S13]  /*2130*/  ISETP.LT.OR P0, PT, R2, 0x21, P2 ;  /* 0x000000210200780c */ /* 0x000fda0001701670 */
[----:B------:R1:W-:Y:S01]  /*2140*/  LDGSTS.E.BYPASS.LTC128B.128 [R133+0x5100], [R22.64], !P0 ;  /* 0x0510000016857fae */ /* 0x0003e2000c101d54 */
[----:B------:R-:W-:-:S03]  /*2150*/  PLOP3.LUT P0, PT, PT, PT, UP2, 0x40, 0x0 ;  /* 0x000000000000781c */ /* 0x000fc60003f0e828 */
[----:B------:R-:W0:Y:S10]  /*2160*/  LDGDEPBAR ;  /* 0x00000000000079af */ /* 0x000e340000000000 */
[----:B------:R-:W-:Y:S05]  /*2170*/  @P0 BRA `(.L_x_1959) ;  /* 0x0000042000000947 */ /* 0x000fea0003800000 */
[----:B------:R-:W-:Y:S01]  /*2180*/  ISETP.NE.AND P2, PT, R195, 0x1, PT ;  /* 0x00000001c300780c */ /* 0x000fe20003f45270 */
[----:B------:R-:W-:Y:S01]  /*2190*/  IMAD.MOV.U32 R198, RZ, RZ, RZ ;  /* 0x000000ffffc67224 */ /* 0x000fe200078e00ff */
[----:B------:R-:W-:-:S04]  /*21a0*/  IADD3 R199, R201, UR25, R202 ;  /* 0x00000019c9c77c10 */ /* 0x000fc8000fffe0ca */
[----:B------:R-:W-:-:S05]  /*21b0*/  IADD3 R199, R199, -0x40, RZ ;  /* 0xffffffc0c7c77810 */ /* 0x000fca0007ffe0ff */
[----:B------:R-:W-:Y:S02]  /*21c0*/  IMAD.MOV.U32 R2, RZ, RZ, R199 ;  /* 0x000000ffff027224 */ /* 0x000fe400078e00c7 */
[----:B------:R-:W-:-:S05]  /*21d0*/  @P2 IMAD.HI.U32 R5, R199, c[0x0][0x2bc], RZ ;  /* 0x0000af00c7052a27 */ /* 0x000fca00078e00ff */
[----:B------:R-:W-:-:S04]  /*21e0*/  @P2 SHF.R.U32.HI R2, RZ, c[0x0][0x2c0], R5 ;  /* 0x0000b000ff022a19 */ /* 0x000fc80000011605 */
[----:B------:R-:W-:-:S04]  /*21f0*/  @!P3 IADD3 R10, P0, R2, UR18, RZ ;  /* 0x00000012020abc10 */ /* 0x000fc8000ff1e0ff */
[----:B------:R-:W-:Y:S02]  /*2200*/  @!P3 LEA.HI.X.SX32 R5, R2, UR10, 0x1, P0 ;  /* 0x0000000a0205bc11 */ /* 0x000fe400080f0eff */
[----:B------:R-:W-:-:S04]  /*2210*/  @!P3 LEA R8, P0, R10, c[0x0][0x2a0], 0x2 ;  /* 0x0000a8000a08ba11 */ /* 0x000fc800078010ff */
[----:B------:R-:W-:-:S05]  /*2220*/  @!P3 LEA.HI.X R9, R10, c[0x0][0x2a4], R5, 0x2, P0 ;  /* 0x0000a9000a09ba11 */ /* 0x000fca00000f1405 */
[----:B------:R-:W2:Y:S01]  /*2230*/  @!P3 LDG.E R198, [R8.64] ;  /* 0x0000001408c6b981 */ /* 0x000ea2000c1e1900 */
[----:B------:R-:W-:Y:S01]  /*2240*/  IMAD.MOV R2, RZ, RZ, -R2 ;  /* 0x000000ffff027224 */ /* 0x000fe200078e0a02 */
[C---:B-1----:R-:W-:Y:S01]  /*2250*/  SHF.L.U64.HI R13, R207.reuse, 0x1, R132 ;  /* 0x00000001cf0d7819 */ /* 0x042fe20000010284 */
[----:B------:R-:W-:Y:S01]  /*2260*/  IMAD.SHL.U32 R12, R207, 0x2, RZ ;  /* 0x00000002cf0c7824 */ /* 0x000fe200078e00ff */
        /* <DEDUP_REMOVED lines=8> */
[----:B--2---:R-:W-:-:S03]  /*22f0*/  SHF.R.S32.HI R5, RZ, 0x1f, R198 ;  /* 0x0000001fff057819 */ /* 0x004fc600000114c6 */
[----:B------:R-:W-:Y:S01]  /*2300*/  IMAD.WIDE.U32 R8, R198, c[0x0][0x1f0], R10 ;  /* 0x00007c00c6087a25 */ /* 0x000fe200078e000a */
[----:B------:R-:W-:Y:S02]  /*2310*/  SEL R11, RZ, 0x10, P5 ;  /* 0x00000010ff0b7807 */ /* 0x000fe40002800000 */
[----:B------:R-:W-:Y:S01]  /*2320*/  SHF.L.U64.HI R10, R192, 0x1, R3 ;  /* 0x00000001c00a7819 */ /* 0x000fe20000010203 */
[----:B------:R-:W-:Y:S01]  /*2330*/  IMAD R5, R5, c[0x0][0x1f0], RZ ;  /* 0x00007c0005057a24 */ /* 0x000fe200078e02ff */
[----:B------:R-:W-:Y:S02]  /*2340*/  IADD3 R14, P0, R8, UR16, RZ ;  /* 0x00000010080e7c10 */ /* 0x000fe4000ff1e0ff */
[----:B------:R-:W-:Y:S01]  /*2350*/  IADD3 R25, -R11, 0x10, RZ ;  /* 0x000000100b197810 */ /* 0x000fe20007ffe1ff */
[----:B------:R-:W-:Y:S01]  /*2360*/  IMAD R2, R198, c[0x0][0x1f4], R5 ;  /* 0x00007d00c6027a24 */ /* 0x000fe200078e0205 */
[----:B------:R-:W-:Y:S02]  /*2370*/  SEL R8, RZ, 0x10, P4 ;  /* 0x00000010ff087807 */ /* 0x000fe40002000000 */
[----:B------:R-:W-:-:S02]  /*2380*/  LOP3.LUT R25, R25, 0xf, RZ, 0xc0, !PT ;  /* 0x0000000f19197812 */ /* 0x000fc400078ec0ff */
[----:B------:R-:W-:Y:S01]  /*2390*/  IADD3.X R9, R9, UR9, R2, P0, !PT ;  /* 0x0000000909097c10 */ /* 0x000fe200087fe402 */
[----:B------:R-:W-:Y:S01]  /*23a0*/  IMAD.SHL.U32 R2, R194, 0x2, RZ ;  /* 0x00000002c2027824 */ /* 0x000fe200078e00ff */
[----:B------:R-:W-:Y:S02]  /*23b0*/  LEA R15, P0, R14, c[0x0][0x1c8], 0x1 ;  /* 0x000072000e0f7a11 */ /* 0x000fe400078008ff */
[----:B------:R-:W-:Y:S02]  /*23c0*/  IADD3 R22, -R8, 0x10, RZ ;  /* 0x0000001008167810 */ /* 0x000fe40007ffe1ff */
[----:B------:R-:W-:Y:S01]  /*23d0*/  LEA.HI.X R14, R14, c[0x0][0x1cc], R9, 0x1, P0 ;  /* 0x000073000e0e7a11 */ /* 0x000fe200000f0c09 */
[----:B------:R-:W1:Y:S01]  /*23e0*/  SHFL.IDX PT, R16, R15, 0x1, 0x181f ;  /* 0x00381f000f107f89 */ /* 0x000e6200000e0000 */
[----:B------:R-:W-:Y:S01]  /*23f0*/  IMAD.SHL.U32 R9, R192, 0x2, RZ ;  /* 0x00000002c0097824 */ /* 0x000fe200078e00ff */
[----:B------:R-:W-:Y:S02]  /*2400*/  LOP3.LUT R22, R22, 0xf, RZ, 0xc0, !PT ;  /* 0x0000000f16167812 */ /* 0x000fe400078ec0ff */
[----:B------:R-:W2:Y:S01]  /*2410*/  SHFL.IDX PT, R18, R14, 0x1, 0x181f ;  /* 0x00381f000e127f89 */ /* 0x000ea200000e0000 */
[----:B------:R-:W-:-:S03]  /*2420*/  SHF.L.U64.HI R5, R194, 0x1, R197 ;  /* 0x00000001c2057819 */ /* 0x000fc600000102c5 */
[----:B------:R-:W3:Y:S04]  /*2430*/  SHFL.IDX PT, R15, R15, RZ, 0x181f ;  /* 0x00181fff0f0f7589 */ /* 0x000ee800000e0000 */
[----:B------:R-:W4:Y:S01]  /*2440*/  SHFL.IDX PT, R14, R14, RZ, 0x181f ;  /* 0x00181fff0e0e7589 */ /* 0x000f2200000e0000 */
[----:B-1----:R-:W-:-:S04]  /*2450*/  IADD3 R24, P2, P0, R25, R16, R12 ;  /* 0x0000001019187210 */ /* 0x002fc8000785e00c */
[----:B--2---:R-:W-:Y:S02]  /*2460*/  IADD3.X R25, RZ, R18, R13, P2, P0 ;  /* 0x00000012ff197210 */ /* 0x004fe400017e040d */
[----:B------:R-:W-:-:S04]  /*2470*/  IADD3 R22, P2, P0, R22, R16, R9 ;  /* 0x0000001016167210 */ /* 0x000fc8000785e009 */
[----:B------:R-:W-:Y:S02]  /*2480*/  IADD3.X R23, RZ, R18, R10, P2, P0 ;  /* 0x00000012ff177210 */ /* 0x000fe400017e040a */
[----:B------:R-:W-:-:S04]  /*2490*/  IADD3 R16, P2, P0, R17, R16, R2 ;  /* 0x0000001011107210 */ /* 0x000fc8000785e002 */
[----:B------:R-:W-:Y:S02]  /*24a0*/  IADD3.X R17, RZ, R18, R5, P2, P0 ;  /* 0x00000012ff117210 */ /* 0x000fe400017e0405 */
[----:B---3--:R-:W-:-:S05]  /*24b0*/  IADD3 R12, P0, R15, R12, RZ ;  /* 0x0000000c0f0c7210 */ /* 0x008fca0007f1e0ff */
[----:B----4-:R-:W-:Y:S01]  /*24c0*/  IMAD.X R13, R14, 0x1, R13, P0 ;  /* 0x000000010e0d7824 */ /* 0x010fe200000e060d */
        /* <DEDUP_REMOVED lines=13> */
.L_x_1959:
[----:B------:R-:W0:Y:S01]  /*25a0*/  LDGDEPBAR ;  /* 0x00000000000079af */ /* 0x000e220000000000 */
[----:B------:R-:W-:Y:S01]  /*25b0*/  SHF.R.S32.HI R2, RZ, 0x4, R21 ;  /* 0x00000004ff027819 */ /* 0x000fe20000011415 */
[C---:B------:R-:W-:Y:S01]  /*25c0*/  IMAD.SHL.U32 R5, R209.reuse, 0x40, RZ ;  /* 0x00000040d1057824 */ /* 0x040fe200078e00ff */
[----:B------:R-:W-:Y:S01]  /*25d0*/  LOP3.LUT P0, RZ, R209, 0x2, RZ, 0xc0, !PT ;  /* 0x00000002d1ff7812 */ /* 0x000fe2000780c0ff */
[----:B------:R-:W-:Y:S01]  /*25e0*/  IMAD.SHL.U32 R20, R20, 0x8, RZ ;  /* 0x0000000814147824 */ /* 0x000fe200078e00ff */
[----:B------:R-:W-:Y:S01]  /*25f0*/  LEA.HI R21, R21, R2, RZ, 0x1 ;  /* 0x0000000215157211 */ /* 0x000fe200078f08ff */
[----:B------:R-:W-:Y:S01]  /*2600*/  IMAD.SHL.U32 R19, R19, 0x40, RZ ;  /* 0x0000004013137824 */ /* 0x000fe200078e00ff */
[----:B------:R-:W-:Y:S01]  /*2610*/  LOP3.LUT R5, R5, 0x1c0, RZ, 0xc0, !PT ;  /* 0x000001c005057812 */ /* 0x000fe200078ec0ff */
[----:B------:R-:W-:Y:S01]  /*2620*/  IMAD.MOV.U32 R186, RZ, RZ, 0x20 ;  /* 0x00000020ffba7424 */ /* 0x000fe200078e00ff */
[----:B------:R-:W-:Y:S01]  /*2630*/  LOP3.LUT R21, R21, 0xfffffffe, RZ, 0xc0, !PT ;  /* 0xfffffffe15157812 */ /* 0x000fe200078ec0ff */
[----:B------:R-:W-:Y:S01]  /*2640*/  IMAD.SHL.U32 R188, R188, 0x2, RZ ;  /* 0x00000002bcbc7824 */ /* 0x000fe200078e00ff */
[----:B------:R-:W-:-:S02]  /*2650*/  LOP3.LUT R20, R5, 0x8, R20, 0xf8, !PT ;  /* 0x0000000805147812 */ /* 0x000fc400078ef814 */
[----:B------:R-:W-:Y:S01]  /*2660*/  SHF.R.U32.HI R5, RZ, 0x3, R5 ;  /* 0x00000003ff057819 */ /* 0x000fe20000011605 */
[----:B------:R-:W-:Y:S01]  /*2670*/  IMAD.IADD R21, R2, 0x1, -R21 ;  /* 0x0000000102157824 */ /* 0x000fe200078e0a15 */
[----:B------:R-:W-:Y:S02]  /*2680*/  LOP3.LUT R19, R19, 0x1c0, RZ, 0xc0, !PT ;  /* 0x000001c013137812 */ /* 0x000fe400078ec0ff */
[----:B------:R-:W-:Y:S01]  /*2690*/  LOP3.LUT R20, R20, R5, RZ, 0x3c, !PT ;  /* 0x0000000514147212 */ /* 0x000fe200078e3cff */
[C---:B------:R-:W-:Y:S01]  /*26a0*/  IMAD.SHL.U32 R2, R21.reuse, 0x8, RZ ;  /* 0x0000000815027824 */ /* 0x040fe200078e00ff */
[----:B------:R-:W-:Y:S01]  /*26b0*/  SEL R186, R186, 0xffffffe0, !P0 ;  /* 0xffffffe0baba7807 */ /* 0x000fe20004000000 */
[----:B------:R-:W-:Y:S01]  /*26c0*/  IMAD.SHL.U32 R5, R0, 0x40, RZ ;  /* 0x0000004000057824 */ /* 0x000fe200078e00ff */
[----:B------:R-:W-:Y:S01]  /*26d0*/  PLOP3.LUT P0, PT, PT, PT, UP2, 0x40, 0x0 ;  /* 0x000000000000781c */ /* 0x000fe20003f0e828 */
[----:B------:R-:W-:Y:S01]  /*26e0*/  IMAD R189, R21, 0x200, R20 ;  /* 0x0000020015bd7824 */ /* 0x000fe200078e0214 */
[----:B------:R-:W-:Y:S01]  /*26f0*/  LOP3.LUT R2, R19, 0x8, R2, 0xf8, !PT ;  /* 0x0000000813027812 */ /* 0x000fe200078ef802 */
[----:B------:R-:W-:-:S04]  /*2700*/  DEPBAR.LE SB0, 0x3 ;  /* 0x000080c00000791a */ /* 0x000fc80000000000 */
[----:B------:R-:W-:-:S04]  /*2710*/  DEPBAR.LE SB0, 0x2 ;  /* 0x000080800000791a */ /* 0x000fc80000000000 */
[----:B------:R-:W-:Y:S01]  /*2720*/  SHF.R.U32.HI R19, RZ, 0x3, R19 ;  /* 0x00000003ff137819 */ /* 0x000fe20000011613 */
[----:B------:R-:W-:Y:S01]  /*2730*/  IMAD.SHL.U32 R189, R189, 0x2, RZ ;  /* 0x00000002bdbd7824 */ /* 0x000fe200078e00ff */
[----:B------:R-:W-:Y:S01]  /*2740*/  LOP3.LUT R5, R5, 0xfffffe00, RZ, 0xc0, !PT ;  /* 0xfffffe0005057812 */ /* 0x000fe200078ec0ff */
[----:B------:R-:W-:Y:S01]  /*2750*/  BAR.SYNC.DEFER_BLOCKING 0x0 ;  /* 0x0000000000007b1d */ /* 0x000fe20000010000 */
[----:B------:R-:W-:Y:S01]  /*2760*/  LOP3.LUT R2, R2, R19, RZ, 0x3c, !PT ;  /* 0x0000001302027212 */ /* 0x000fe200078e3cff */
[----:B------:R-:W-:Y:S02]  /*2770*/  IMAD.IADD R96, R189, 0x1, R186 ;  /* 0x00000001bd607824 */ /* 0x000fe400078e02ba */
[----:B------:R-:W-:-:S04]  /*2780*/  IMAD R9, R6, 0x400, R5 ;  /* 0x0000040006097824 */ /* 0x000fc800078e0205 */
[----:B------:R-:W-:-:S04]  /*2790*/  IMAD.IADD R0, R2, 0x1, R9 ;  /* 0x0000000102007824 */ /* 0x000fc800078e0209 */
[C---:B------:R-:W-:Y:S01]  /*27a0*/  IMAD.SHL.U32 R8, R0.reuse, 0x2, RZ ;  /* 0x0000000200087824 */ /* 0x040fe200078e00ff */
[----:B------:R-:W-:-:S05]  /*27b0*/  LEA R191, R0, 0x18100, 0x1 ;  /* 0x0001810000bf7811 */ /* 0x000fca00078e08ff */
[----:B------:R-:W-:Y:S01]  /*27c0*/  IMAD.IADD R187, R191, 0x1, R188 ;  /* 0x00000001bfbb7824 */ /* 0x000fe200078e02bc */
[----:B------:R2:W3:Y:S04]  /*27d0*/  LDSM.16.M88.4 R56, [R189+0xc100] ;  /* 0x00c10000bd38783b */ /* 0x0004e80000000200 */
[----:B-1----:R2:W1:Y:S04]  /*27e0*/  LDSM.16.M88.4 R24, [R189+0xc900] ;  /* 0x00c90000bd18783b */ /* 0x0024680000000200 */
        /* <DEDUP_REMOVED lines=8> */
[----:B------:R-:W-:Y:S05]  /*2870*/  @P0 BRA `(.L_x_1960) ;  /* 0x0000034000000947 */ /* 0x000fea0003800000 */
[----:B------:R-:W-:Y:S01]  /*2880*/  SHF.R.S32.HI R0, RZ, 0x1f, R199 ;  /* 0x0000001fff007819 */ /* 0x000fe200000114c7 */
[----:B------:R-:W-:Y:S01]  /*2890*/  IMAD.WIDE.U32 R16, R199, c[0x0][0x208], RZ ;  /* 0x00008200c7107a25 */ /* 0x000fe200078e00ff */
[----:B------:R-:W-:-:S02]  /*28a0*/  SHF.R.S32.HI R19, RZ, 0x1f, R198 ;  /* 0x0000001fff137819 */ /* 0x000fc400000114c6 */
[----:B------:R-:W-:Y:S01]  /*28b0*/  SEL R20, RZ, 0x10, P5 ;  /* 0x00000010ff147807 */ /* 0x000fe20002800000 */
[----:B------:R-:W-:Y:S01]  /*28c0*/  IMAD R0, R0, c[0x0][0x208], RZ ;  /* 0x0000820000007a24 */ /* 0x000fe200078e02ff */
[----:B------:R-:W-:Y:S01]  /*28d0*/  SHF.L.U64.HI R22, R207, 0x1, R132 ;  /* 0x00000001cf167819 */ /* 0x000fe20000010284 */
[----:B------:R-:W-:Y:S01]  /*28e0*/  IMAD R19, R19, c[0x0][0x218], RZ ;  /* 0x0000860013137a24 */ /* 0x000fe200078e02ff */
[----:B------:R-:W-:Y:S01]  /*28f0*/  IADD3 R38, -R20, 0x10, RZ ;  /* 0x0000001014267810 */ /* 0x000fe20007ffe1ff */
[----:B------:R-:W-:Y:S01]  /*2900*/  IMAD R0, R199, c[0x0][0x20c], R0 ;  /* 0x00008300c7007a24 */ /* 0x000fe200078e0200 */
[----:B------:R-:W-:Y:S01]  /*2910*/  IADD3 R29, -R208, 0x10, RZ ;  /* 0x00000010d01d7810 */ /* 0x000fe20007ffe1ff */
[----:B------:R-:W-:Y:S01]  /*2920*/  IMAD.SHL.U32 R21, R207, 0x2, RZ ;  /* 0x00000002cf157824 */ /* 0x000fe200078e00ff */
[----:B------:R-:W-:Y:S01]  /*2930*/  LOP3.LUT R38, R38, 0xf, RZ, 0xc0, !PT ;  /* 0x0000000f26267812 */ /* 0x000fe200078ec0ff */
[----:B------:R-:W-:Y:S01]  /*2940*/  IMAD.IADD R17, R17, 0x1, R0 ;  /* 0x0000000111117824 */ /* 0x000fe200078e0200 */
[----:B------:R-:W-:Y:S01]  /*2950*/  LOP3.LUT R29, R29, 0xf, RZ, 0xc0, !PT ;  /* 0x0000000f1d1d7812 */ /* 0x000fe200078ec0ff */
[----:B------:R-:W-:Y:S01]  /*2960*/  IMAD R0, R198, c[0x0][0x21c], R19 ;  /* 0x00008700c6007a24 */ /* 0x000fe200078e0213 */
[----:B------:R-:W-:Y:S01]  /*2970*/  SHF.L.U64.HI R19, R192, 0x1, R3 ;  /* 0x00000001c0137819 */ /* 0x000fe20000010203 */
[----:B------:R-:W-:-:S04]  /*2980*/  IMAD.WIDE.U32 R16, R198, c[0x0][0x218], R16 ;  /* 0x00008600c6107a25 */ /* 0x000fc800078e0010 */
[----:B------:R-:W-:Y:S01]  /*2990*/  IMAD.SHL.U32 R18, R192, 0x2, RZ ;  /* 0x00000002c0127824 */ /* 0x000fe200078e00ff */
[----:B------:R-:W-:Y:S02]  /*29a0*/  IADD3 R23, P0, R16, UR22, RZ ;  /* 0x0000001610177c10 */ /* 0x000fe4000ff1e0ff */
[C---:B------:R-:W-:Y:S02]  /*29b0*/  SHF.L.U64.HI R16, R194.reuse, 0x1, R197 ;  /* 0x00000001c2107819 */ /* 0x040fe400000102c5 */
[----:B------:R-:W-:Y:S02]  /*29c0*/  IADD3.X R0, R17, UR8, R0, P0, !PT ;  /* 0x0000000811007c10 */ /* 0x000fe400087fe400 */
[C---:B------:R-:W-:Y:S02]  /*29d0*/  LEA R28, P0, R23.reuse, c[0x0][0x1f8], 0x1 ;  /* 0x00007e00171c7a11 */ /* 0x040fe400078008ff */
[----:B------:R-:W-:Y:S02]  /*29e0*/  SEL R17, RZ, 0x10, P4 ;  /* 0x00000010ff117807 */ /* 0x000fe40002000000 */
[----:B------:R-:W-:Y:S01]  /*29f0*/  LEA.HI.X R23, R23, c[0x0][0x1fc], R0, 0x1, P0 ;  /* 0x00007f0017177a11 */ /* 0x000fe200000f0c00 */
[----:B------:R-:W5:Y:S01]  /*2a00*/  SHFL.IDX PT, R30, R28, 0x1, 0x181f ;  /* 0x00381f001c1e7f89 */ /* 0x000f6200000e0000 */
[----:B------:R-:W-:Y:S01]  /*2a10*/  IADD3 R37, -R17, 0x10, RZ ;  /* 0x0000001011257810 */ /* 0x000fe20007ffe1ff */
[----:B------:R-:W-:-:S02]  /*2a20*/  IMAD.SHL.U32 R0, R194, 0x2, RZ ;  /* 0x00000002c2007824 */ /* 0x000fc400078e00ff */
[----:B------:R-:W2:Y:S01]  /*2a30*/  SHFL.IDX PT, R31, R23, 0x1, 0x181f ;  /* 0x00381f00171f7f89 */ /* 0x000ea200000e0000 */
[----:B------:R-:W-:-:S03]  /*2a40*/  LOP3.LUT R37, R37, 0xf, RZ, 0xc0, !PT ;  /* 0x0000000f25257812 */ /* 0x000fc600078ec0ff */
[----:B------:R-:W-:Y:S01]  /*2a50*/  SHFL.IDX PT, R23, R23, RZ, 0x181f ;  /* 0x00181fff17177589 */ /* 0x000fe200000e0000 */
[----:B-----5:R-:W-:-:S04]  /*2a60*/  IADD3 R38, P2, P0, R38, R30, R21 ;  /* 0x0000001e26267210 */ /* 0x020fc8000785e015 */
[----:B--2---:R-:W-:Y:S02]  /*2a70*/  IADD3.X R39, RZ, R31, R22, P2, P0 ;  /* 0x0000001fff277210 */ /* 0x004fe400017e0416 */
[----:B------:R-:W-:-:S04]  /*2a80*/  IADD3 R36, P2, P0, R37, R30, R18 ;  /* 0x0000001e25247210 */ /* 0x000fc8000785e012 */
[-C--:B------:R-:W-:Y:S02]  /*2a90*/  IADD3.X R37, RZ, R31.reuse, R19, P2, P0 ;  /* 0x0000001fff257210 */ /* 0x080fe400017e0413 */
[----:B------:R-:W-:Y:S02]  /*2aa0*/  IADD3 R30, P2, P0, R29, R30, R0 ;  /* 0x0000001e1d1e7210 */ /* 0x000fe4000785e000 */
[----:B------:R-:W2:Y:S02]  /*2ab0*/  SHFL.IDX PT, R29, R28, RZ, 0x181f ;  /* 0x00181fff1c1d7589 */ /* 0x000ea400000e0000 */
[----:B------:R-:W-:Y:S02]  /*2ac0*/  IADD3.X R31, RZ, R31, R16, P2, P0 ;  /* 0x0000001fff1f7210 */ /* 0x000fe400017e0410 */
[----:B--2---:R-:W-:-:S05]  /*2ad0*/  IADD3 R44, P0, R29, R21, RZ ;  /* 0x000000151d2c7210 */ /* 0x004fca0007f1e0ff */
        /* <DEDUP_REMOVED lines=14> */
.L_x_1960:
[----:B------:R-:W-:Y:S01]  /*2bc0*/  IMAD.MOV.U32 R0, RZ, RZ, 0x40 ;  /* 0x00000040ff007424 */ /* 0x000fe200078e00ff */
[C---:B-123--:R-:W-:Y:S01]  /*2bd0*/  HMMA.16816.F32.BF16 R16, R8.reuse, R56, RZ ;  /* 0x000000380810723c */ /* 0x04efe200000418ff */
[C---:B------:R-:W-:Y:S01]  /*2be0*/  IMAD R185, R4.reuse, 0x2, R191 ;  /* 0x0000000204b97824 */ /* 0x040fe200078e02bf */
[----:B------:R-:W-:Y:S01]  /*2bf0*/  LDSM.16.M88.4 R76, [R191+0x8000] ;  /* 0x00800000bf4c783b */ /* 0x000fe20000000200 */
[----:B------:R-:W-:Y:S01]  /*2c00*/  IMAD R184, R4, 0x2, R187 ;  /* 0x0000000204b87824 */ /* 0x000fe200078e02bb */
[----:B------:R-:W-:Y:S01]  /*2c10*/  SEL R193, R0, 0xffffffc0, !P1 ;  /* 0xffffffc000c17807 */ /* 0x000fe20004800000 */
[----:B------:R-:W-:Y:S01]  /*2c20*/  UIADD3 UR26, UR12, 0x1, -UR25 ;  /* 0x000000010c1a7890 */ /* 0x000fe2000fffe819 */
[----:B------:R-:W-:Y:S01]  /*2c30*/  LDSM.16.M88.4 R36, [R185] ;  /* 0x00000000b924783b */ /* 0x000fe20000000200 */
[----:B------:R-:W-:Y:S01]  /*2c40*/  PLOP3.LUT P0, PT, PT, PT, UP1, 0x80, 0x0 ;  /* 0x000000000000781c */ /* 0x000fe20003f0f018 */
[C---:B------:R-:W-:Y:S01]  /*2c50*/  HMMA.16816.F32.BF16 R28, R8.reuse, R24, RZ ;  /* 0x00000018081c723c */ /* 0x040fe200000418ff */
[----:B------:R-:W-:Y:S01]  /*2c60*/  IADD3 R93, R189, R193, RZ ;  /* 0x000000c1bd5d7210 */ /* 0x000fe20007ffe0ff */
[----:B------:R-:W-:Y:S01]  /*2c70*/  IMAD.IADD R0, R193, 0x1, R96 ;  /* 0x00000001c1007824 */ /* 0x000fe200078e0260 */
[----:B------:R-:W-:Y:S01]  /*2c80*/  LDSM.16.M88.4 R80, [R189+0x11900] ;  /* 0x01190000bd50783b */ /* 0x000fe20000000200 */
[----:B------:R-:W-:Y:S01]  /*2c90*/  ULDC UR13, c[0x0][0x324] ;  /* 0x0000c900000d7ab9 */ /* 0x000fe20000000800 */
[----:B------:R-:W-:Y:S01]  /*2ca0*/  IMAD.IADD R135, R5, 0x1, R2 ;  /* 0x0000000105877824 */ /* 0x000fe200078e0202 */
[----:B------:R-:W-:Y:S01]  /*2cb0*/  ULDC UR5, c[0x0][0x2ac] ;  /* 0x0000ab0000057ab9 */ /* 0x000fe20000000800 */
[----:B------:R-:W1:Y:S01]  /*2cc0*/  LDSM.16.M88.4 R20, [R93+0xc100] ;  /* 0x00c100005d14783b */ /* 0x000e620000000200 */
[----:B----4-:R-:W-:Y:S01]  /*2cd0*/  HMMA.16816.F32.BF16 R52, R8, R48, RZ ;  /* 0x000000300834723c */ /* 0x010fe200000418ff */
[----:B------:R-:W-:-:S02]  /*2ce0*/  ULDC UR4, c[0x0][0x1d0] ;  /* 0x0000740000047ab9 */ /* 0x000fc40000000800 */
[----:B------:R-:W-:Y:S01]  /*2cf0*/  LDSM.16.M88.4 R68, [R93+0xd900] ;  /* 0x00d900005d44783b */ /* 0x000fe20000000200 */
[----:B------:R-:W-:Y:S02]  /*2d00*/  UIMAD UR4, UR5, UR4, -UR25 ;  /* 0x00000004050472a4 */ /* 0x000fe4000f8e0a19 */
[----:B------:R-:W-:Y:S01]  /*2d10*/  ULOP3.LUT UR13, URZ, UR13, URZ, 0x33, !UPT ;  /* 0x0000000d3f0d7292 */ /* 0x000fe2000f8e333f */
[----:B------:R-:W-:Y:S01]  /*2d20*/  LDSM.16.M88.4 R88, [R96+0x10100] ;  /* 0x010100006058783b */ /* 0x000fe20000000200 */
[C---:B------:R-:W-:Y:S03]  /*2d30*/  HMMA.16816.F32.BF16 R56, R8.reuse, R58, RZ ;  /* 0x0000003a0838723c */ /* 0x040fe600000418ff */
[----:B------:R-:W-:Y:S04]  /*2d40*/  LDSM.16.M88.4 R84, [R93+0x10100] ;  /* 0x010100005d54783b */ /* 0x000fe80000000200 */
[----:B------:R-:W0:Y:S01]  /*2d50*/  LDGDEPBAR ;  /* 0x00000000000079af */ /* 0x000e220000000000 */
[C---:B------:R-:W-:Y:S08]  /*2d60*/  HMMA.16816.F32.BF16 R24, R8.reuse, R26, RZ ;  /* 0x0000001a0818723c */ /* 0x040ff000000418ff */
[C---:B------:R-:W-:Y:S08]  /*2d70*/  HMMA.16816.F32.BF16 R48, R8.reuse, R50, RZ ;  /* 0x000000320830723c */ /* 0x040ff000000418ff */
[C---:B------:R-:W-:Y:S08]  /*2d80*/  HMMA.16816.F32.BF16 R44, R8.reuse, R12, RZ ;  /* 0x0000000c082c723c */ /* 0x040ff000000418ff */
[----:B------:R-:W-:Y:S01]  /*2d90*/  HMMA.16816.F32.BF16 R8, R8, R14, RZ ;  /* 0x0000000e0808723c */ /* 0x000fe200000418ff */
[----:B------:R-:W2:Y:S07]  /*2da0*/  LDSM.16.M88.4 R12, [R93+0xc900] ;  /* 0x00c900005d0c783b */ /* 0x000eae0000000200 */
        /* <DEDUP_REMOVED lines=11> */
[----:B------:R-:W3:Y:S04]  /*2e60*/  LDSM.16.M88.4 R8, [R93+0xd100] ;  /* 0x00d100005d08783b */ /* 0x000ee80000000200 */
[----:B------:R-:W4:Y:S03]  /*2e70*/  LDSM.16.M88.4 R32, [R184] ;  /* 0x00000000b820783b */ /* 0x000f260000000200 */
[C---:B-1----:R-:W-:Y:S08]  /*2e80*/  HMMA.16816.F32.BF16 R16, R36.reuse, R20, R16 ;  /* 0x000000142410723c */ /* 0x042ff00000041810 */
[C---:B------:R-:W-:Y:S01]  /*2e90*/  HMMA.16816.F32.BF16 R56, R36.reuse, R22, R56 ;  /* 0x000000162438723c */ /* 0x040fe20000041838 */
[----:B------:R-:W1:Y:S07]  /*2ea0*/  LDSM.16.M88.4 R20, [R0+0xc900] ;  /* 0x00c900000014783b */ /* 0x000e6e0000000200 */
[C---:B--2---:R-:W-:Y:S08]  /*2eb0*/  HMMA.16816.F32.BF16 R28, R36.reuse, R12, R28 ;  /* 0x0000000c241c723c */ /* 0x044ff0000004181c */
[C---:B------:R-:W-:Y:S01]  /*2ec0*/  HMMA.16816.F32.BF16 R24, R36.reuse, R14, R24 ;  /* 0x0000000e2418723c */ /* 0x040fe20000041818 */
[----:B------:R-:W-:Y:S07]  /*2ed0*/  LDSM.16.M88.4 R12, [R191+0x4000] ;  /* 0x00400000bf0c783b */ /* 0x000fee0000000200 */
[C---:B------:R-:W-:Y:S08]  /*2ee0*/  HMMA.16816.F32.BF16 R44, R36.reuse, R68, R44 ;  /* 0x00000044242c723c */ /* 0x040ff0000004182c */
[C---:B---3--:R-:W-:Y:S08]  /*2ef0*/  HMMA.16816.F32.BF16 R52, R36.reuse, R8, R52 ;  /* 0x000000082434723c */ /* 0x048ff00000041834 */
[C---:B------:R-:W-:Y:S01]  /*2f00*/  HMMA.16816.F32.BF16 R48, R36.reuse, R10, R48 ;  /* 0x0000000a2430723c */ /* 0x040fe20000041830 */
[----:B------:R-:W2:Y:S07]  /*2f10*/  LDSM.16.M88.4 R8, [R189+0xe100] ;  /* 0x00e10000bd08783b */ /* 0x000eae0000000200 */
[----:B------:R-:W-:Y:S01]  /*2f20*/  HMMA.16816.F32.BF16 R72, R36, R70, R72 ;  /* 0x000000462448723c */ /* 0x000fe20000041848 */
[----:B------:R-:W3:Y:S04]  /*2f30*/  LDSM.16.M88.4 R36, [R189+0xe900] ;  /* 0x00e90000bd24783b */ /* 0x000ee80000000200 */
[----:B------:R-:W-:Y:S03]  /*2f40*/  LDSM.16.M88.4 R68, [R187+0x8000] ;  /* 0x00800000bb44783b */ /* 0x000fe60000000200 */
[C---:B----4-:R-:W-:Y:S08]  /*2f50*/  HMMA.16816.F32.BF16 R16, R32.reuse, R40, R16 ;  /* 0x000000282010723c */ /* 0x050ff00000041810 */
[C---:B------:R-:W-:Y:S01]  /*2f60*/  HMMA.16816.F32.BF16 R56, R32.reuse, R42, R56 ;  /* 0x0000002a2038723c */ /* 0x040fe20000041838 */
[----:B------:R-:W4:Y:S07]  /*2f70*/  LDSM.16.M88.4 R40, [R189+0xf100] ;  /* 0x00f10000bd28783b */ /* 0x000f2e0000000200 */
[C---:B-1----:R-:W-:Y:S08]  /*2f80*/  HMMA.16816.F32.BF16 R28, R32.reuse, R20, R28 ;  /* 0x00000014201c723c */ /* 0x042ff0000004181c */
[C---:B------:R-:W-:Y:S01]  /*2f90*/  HMMA.16816.F32.BF16 R24, R32.reuse, R22, R24 ;  /* 0x000000162018723c */ /* 0x040fe20000041818 */
[----:B------:R-:W1:Y:S07]  /*2fa0*/  LDSM.16.M88.4 R20, [R189+0xf900] ;  /* 0x00f90000bd14783b */ /* 0x000e6e0000000200 */
[C---:B------:R-:W-:Y:S08]  /*2fb0*/  HMMA.16816.F32.BF16 R52, R32.reuse, R64, R52 ;  /* 0x000000402034723c */ /* 0x040ff00000041834 */
[C---:B------:R-:W-:Y:S01]  /*2fc0*/  HMMA.16816.F32.BF16 R48, R32.reuse, R66, R48 ;  /* 0x000000422030723c */ /* 0x040fe20000041830 */
[----:B------:R-:W-:Y:S07]  /*2fd0*/  LDSM.16.M88.4 R64, [R96+0x11100] ;  /* 0x011100006040783b */ /* 0x000fee0000000200 */
[C---:B------:R-:W-:Y:S08]  /*2fe0*/  HMMA.16816.F32.BF16 R44, R32.reuse, R60, R44 ;  /* 0x0000003c202c723c */ /* 0x040ff0000004182c */
[----:B------:R-:W-:Y:S01]  /*2ff0*/  HMMA.16816.F32.BF16 R72, R32, R62, R72 ;  /* 0x0000003e2048723c */ /* 0x000fe20000041848 */
[----:B------:R-:W-:Y:S04]  /*3000*/  LDSM.16.M88.4 R32, [R187+0x4000] ;  /* 0x00400000bb20783b */ /* 0x000fe80000000200 */
[----:B------:R-:W-:Y:S03]  /*3010*/  LDSM.16.M88.4 R60, [R96+0xe900] ;  /* 0x00e90000603c783b */ /* 0x000fe60000000200 */
[C---:B--2---:R-:W-:Y:S08]  /*3020*/  HMMA.16816.F32.BF16 R16, R12.reuse, R8, R16 ;  /* 0x000000080c10723c */ /* 0x044ff00000041810 */
[C---:B------:R-:W-:Y:S01]  /*3030*/  HMMA.16816.F32.BF16 R56, R12.reuse, R10, R56 ;  /* 0x0000000a0c38723c */ /* 0x040fe20000041838 */
[----:B------:R-:W2:Y:S07]  /*3040*/  LDSM.16.M88.4 R8, [R96+0xe100] ;  /* 0x00e100006008783b */ /* 0x000eae0000000200 */
[C---:B---3--:R-:W-:Y:S08]  /*3050*/  HMMA.16816.F32.BF16 R28, R12.reuse, R36, R28 ;  /* 0x000000240c1c723c */ /* 0x048ff0000004181c */
[C---:B------:R-:W-:Y:S01]  /*3060*/  HMMA.16816.F32.BF16 R24, R12.reuse, R38, R24 ;  /* 0x000000260c18723c */ /* 0x040fe20000041818 */
[----:B------:R-:W3:Y:S07]  /*3070*/  LDSM.16.M88.4 R36, [R96+0xf100] ;  /* 0x00f100006024783b */ /* 0x000eee0000000200 */
[C---:B----4-:R-:W-:Y:S08]  /*3080*/  HMMA.16816.F32.BF16 R52, R12.reuse, R40, R52 ;  /* 0x000000280c34723c */ /* 0x050ff00000041834 */
[C---:B------:R-:W-:Y:S01]  /*3090*/  HMMA.16816.F32.BF16 R48, R12.reuse, R42, R48 ;  /* 0x0000002a0c30723c */ /* 0x040fe20000041830 */
[----:B------:R-:W4:Y:S07]  /*30a0*/  LDSM.16.M88.4 R40, [R96+0xf900] ;  /* 0x00f900006028783b */ /* 0x000f2e0000000200 */
[C---:B-1----:R-:W-:Y:S08]  /*30b0*/  HMMA.16816.F32.BF16 R44, R12.reuse, R20, R44 ;  /* 0x000000140c2c723c */ /* 0x042ff0000004182c */
[----:B------:R-:W-:Y:S01]  /*30c0*/  HMMA.16816.F32.BF16 R72, R12, R22, R72 ;  /* 0x000000160c48723c */ /* 0x000fe20000041848 */
[----:B------:R-:W-:Y:S04]  /*30d0*/  LDSM.16.M88.4 R20, [R185+0x4000] ;  /* 0x00400000b914783b */ /* 0x000fe80000000200 */
[----:B------:R-:W1:Y:S03]  /*30e0*/  LDSM.16.M88.4 R12, [R93+0xe100] ;  /* 0x00e100005d0c783b */ /* 0x000e660000000200 */
[C---:B--2---:R-:W-:Y:S08]  /*30f0*/  HMMA.16816.F32.BF16 R16, R32.reuse, R8, R16 ;  /* 0x000000082010723c */ /* 0x044ff00000041810 */
[C---:B------:R-:W-:Y:S01]  /*3100*/  HMMA.16816.F32.BF16 R56, R32.reuse, R10, R56 ;  /* 0x0000000a2038723c */ /* 0x040fe20000041838 */
[----:B------:R-:W2:Y:S07]  /*3110*/  LDSM.16.M88.4 R8, [R93+0xe900] ;  /* 0x00e900005d08783b */ /* 0x000eae0000000200 */
[C---:B------:R-:W-:Y:S08]  /*3120*/  HMMA.16816.F32.BF16 R28, R32.reuse, R60, R28 ;  /* 0x0000003c201c723c */ /* 0x040ff0000004181c */
[C---:B------:R-:W-:Y:S01]  /*3130*/  HMMA.16816.F32.BF16 R24, R32.reuse, R62, R24 ;  /* 0x0000003e2018723c */ /* 0x040fe20000041818 */
[----:B------:R-:W5:Y:S07]  /*3140*/  LDSM.16.M88.4 R60, [R93+0xf100] ;  /* 0x00f100005d3c783b */ /* 0x000f6e0000000200 */
[C---:B---3--:R-:W-:Y:S08]  /*3150*/  HMMA.16816.F32.BF16 R52, R32.reuse, R36, R52 ;  /* 0x000000242034723c */ /* 0x048ff00000041834 */
[C---:B------:R-:W-:Y:S01]  /*3160*/  HMMA.16816.F32.BF16 R48, R32.reuse, R38, R48 ;  /* 0x000000262030723c */ /* 0x040fe20000041830 */
[----:B------:R-:W3:Y:S07]  /*3170*/  LDSM.16.M88.4 R36, [R93+0xf900] ;  /* 0x00f900005d24783b */ /* 0x000eee0000000200 */
[C---:B----4-:R-:W-:Y:S08]  /*3180*/  HMMA.16816.F32.BF16 R44, R32.reuse, R40, R44 ;  /* 0x00000028202c723c */ /* 0x050ff0000004182c */
[----:B------:R-:W-:Y:S01]  /*3190*/  HMMA.16816.F32.BF16 R72, R32, R42, R72 ;  /* 0x0000002a2048723c */ /* 0x000fe20000041848 */
[----:B------:R-:W-:Y:S04]  /*31a0*/  LDSM.16.M88.4 R32, [R184+0x4000] ;  /* 0x00400000b820783b */ /* 0x000fe80000000200 */
[----:B------:R-:W-:Y:S03]  /*31b0*/  LDSM.16.M88.4 R40, [R0+0xf100] ;  /* 0x00f100000028783b */ /* 0x000fe60000000200 */
[C---:B-1----:R-:W-:Y:S08]  /*31c0*/  HMMA.16816.F32.BF16 R16, R20.reuse, R12, R16 ;  /* 0x0000000c1410723c */ /* 0x042ff00000041810 */
[C---:B------:R-:W-:Y:S01]  /*31d0*/  HMMA.16816.F32.BF16 R56, R20.reuse, R14, R56 ;  /* 0x0000000e1438723c */ /* 0x040fe20000041838 */
[----:B------:R-:W1:Y:S07]  /*31e0*/  LDSM.16.M88.4 R12, [R0+0xe100] ;  /* 0x00e10000000c783b */ /* 0x000e6e0000000200 */
[C---:B--2---:R-:W-:Y:S08]  /*31f0*/  HMMA.16816.F32.BF16 R28, R20.reuse, R8, R28 ;  /* 0x00000008141c723c */ /* 0x044ff0000004181c */
[C---:B------:R-:W-:Y:S01]  /*3200*/  HMMA.16816.F32.BF16 R24, R20.reuse, R10, R24 ;  /* 0x0000000a1418723c */ /* 0x040fe20000041818 */
[----:B------:R-:W2:Y:S07]  /*3210*/  LDSM.16.M88.4 R8, [R0+0xe900] ;  /* 0x00e900000008783b */ /* 0x000eae0000000200 */
[C---:B-----5:R-:W-:Y:S08]  /*3220*/  HMMA.16816.F32.BF16 R52, R20.reuse, R60, R52 ;  /* 0x0000003c1434723c */ /* 0x060ff00000041834 */
[C---:B------:R-:W-:Y:S01]  /*3230*/  HMMA.16816.F32.BF16 R48, R20.reuse, R62, R48 ;  /* 0x0000003e1430723c */ /* 0x040fe20000041830 */
[----:B------:R-:W-:Y:S07]  /*3240*/  LDSM.16.M88.4 R60, [R96+0x11900] ;  /* 0x01190000603c783b */ /* 0x000fee0000000200 */
[C---:B---3--:R-:W-:Y:S08]  /*3250*/  HMMA.16816.F32.BF16 R44, R20.reuse, R36, R44 ;  /* 0x00000024142c723c */ /* 0x048ff0000004182c */
[----:B------:R-:W-:Y:S01]  /*3260*/  HMMA.16816.F32.BF16 R72, R20, R38, R72 ;  /* 0x000000261448723c */ /* 0x000fe20000041848 */
[----:B------:R-:W3:Y:S04]  /*3270*/  LDSM.16.M88.4 R20, [R189+0x10100] ;  /* 0x01010000bd14783b */ /* 0x000ee80000000200 */
[----:B------:R-:W-:Y:S03]  /*3280*/  LDSM.16.M88.4 R36, [R0+0xf900] ;  /* 0x00f900000024783b */ /* 0x000fe60000000200 */
[C---:B-1----:R-:W-:Y:S08]  /*3290*/  HMMA.16816.F32.BF16 R16, R32.reuse, R12, R16 ;  /* 0x0000000c2010723c */ /* 0x042ff00000041810 */
[C---:B------:R-:W-:Y:S01]  /*32a0*/  HMMA.16816.F32.BF16 R56, R32.reuse, R14, R56 ;  /* 0x0000000e2038723c */ /* 0x040fe20000041838 */
[----:B------:R-:W1:Y:S07]  /*32b0*/  LDSM.16.M88.4 R12, [R189+0x10900] ;  /* 0x01090000bd0c783b */ /* 0x000e6e0000000200 */
[C---:B--2---:R-:W-:Y:S08]  /*32c0*/  HMMA.16816.F32.BF16 R28, R32.reuse, R8, R28 ;  /* 0x00000008201c723c */ /* 0x044ff0000004181c */
[C---:B------:R-:W-:Y:S01]  /*32d0*/  HMMA.16816.F32.BF16 R24, R32.reuse, R10, R24 ;  /* 0x0000000a2018723c */ /* 0x040fe20000041818 */
[----:B------:R-:W2:Y:S07]  /*32e0*/  LDSM.16.M88.4 R8, [R189+0x11100] ;  /* 0x01110000bd08783b */ /* 0x000eae0000000200 */
[----:B------:R-:W-:Y:S08]  /*32f0*/  HMMA.16816.F32.BF16 R52, R32, R40, R52 ;  /* 0x000000282034723c */ /* 0x000ff00000041834 */
[C---:B---3--:R-:W-:Y:S08]  /*3300*/  HMMA.16816.F32.BF16 R16, R76.reuse, R20, R16 ;  /* 0x000000144c10723c */ /* 0x048ff00000041810 */
[----:B------:R-:W-:Y:S01]  /*3310*/  HMMA.16816.F32.BF16 R56, R76, R22, R56 ;  /* 0x000000164c38723c */ /* 0x000fe20000041838 */
[----:B------:R-:W3:Y:S07]  /*3320*/  LDSM.16.M88.4 R20, [R96+0x10900] ;  /* 0x010900006014783b */ /* 0x000eee0000000200 */
[----:B------:R-:W-:Y:S01]  /*3330*/  HMMA.16816.F32.BF16 R48, R32, R42, R48 ;  /* 0x0000002a2030723c */ /* 0x000fe20000041830 */
[----:B------:R-:W-:Y:S07]  /*3340*/  LDSM.16.M88.4 R40, [R185+0x8000] ;  /* 0x00800000b928783b */ /* 0x000fee0000000200 */
[C---:B-1----:R-:W-:Y:S08]  /*3350*/  HMMA.16816.F32.BF16 R28, R76.reuse, R12, R28 ;  /* 0x0000000c4c1c723c */ /* 0x042ff0000004181c */
[----:B------:R-:W-:Y:S01]  /*3360*/  HMMA.16816.F32.BF16 R24, R76, R14, R24 ;  /* 0x0000000e4c18723c */ /* 0x000fe20000041818 */
[----:B------:R-:W-:Y:S07]  /*3370*/  LDSM.16.M88.4 R12, [R0+0x10100] ;  /* 0x01010000000c783b */ /* 0x000fee0000000200 */
[C---:B------:R-:W-:Y:S08]  /*3380*/  HMMA.16816.F32.BF16 R44, R32.reuse, R36, R44 ;  /* 0x00000024202c723c */ /* 0x040ff0000004182c */
[----:B------:R-:W-:Y:S01]  /*3390*/  HMMA.16816.F32.BF16 R72, R32, R38, R72 ;  /* 0x000000262048723c */ /* 0x000fe20000041848 */
[----:B------:R-:W1:Y:S04]  /*33a0*/  LDSM.16.M88.4 R36, [R93+0x10900] ;  /* 0x010900005d24783b */ /* 0x000e680000000200 */
[----:B------:R-:W-:Y:S03]  /*33b0*/  LDSM.16.M88.4 R32, [R93+0x11100] ;  /* 0x011100005d20783b */ /* 0x000fe60000000200 */
[C---:B--2---:R-:W-:Y:S08]  /*33c0*/  HMMA.16816.F32.BF16 R52, R76.reuse, R8, R52 ;  /* 0x000000084c34723c */ /* 0x044ff00000041834 */
[----:B------:R-:W-:Y:S01]  /*33d0*/  HMMA.16816.F32.BF16 R48, R76, R10, R48 ;  /* 0x0000000a4c30723c */ /* 0x000fe20000041830 */
[----:B------:R-:W-:Y:S07]  /*33e0*/  LDSM.16.M88.4 R8, [R184+0x8000] ;  /* 0x00800000b808783b */ /* 0x000fee0000000200 */
[C---:B---3--:R-:W-:Y:S08]  /*33f0*/  HMMA.16816.F32.BF16 R28, R68.reuse, R20, R28 ;  /* 0x00000014441c723c */ /* 0x048ff0000004181c */
[----:B------:R-:W-:Y:S01]  /*3400*/  HMMA.16816.F32.BF16 R24, R68, R22, R24 ;  /* 0x000000164418723c */ /* 0x000fe20000041818 */
[----:B------:R-:W2:Y:S07]  /*3410*/  LDSM.16.M88.4 R20, [R0+0x10900] ;  /* 0x010900000014783b */ /* 0x000eae0000000200 */
[----:B------:R-:W-:Y:S08]  /*3420*/  HMMA.16816.F32.BF16 R44, R76, R80, R44 ;  /* 0x000000504c2c723c */ /* 0x000ff0000004182c */
[C---:B------:R-:W-:Y:S08]  /*3430*/  HMMA.16816.F32.BF16 R52, R68.reuse, R64, R52 ;  /* 0x000000404434723c */ /* 0x040ff00000041834 */
[----:B------:R-:W-:Y:S01]  /*3440*/  HMMA.16816.F32.BF16 R48, R68, R66, R48 ;  /* 0x000000424430723c */ /* 0x000fe20000041830 */
[----:B------:R-:W3:Y:S07]  /*3450*/  LDSM.16.M88.4 R64, [R93+0x11900] ;  /* 0x011900005d40783b */ /* 0x000eee0000000200 */
[C---:B-1----:R-:W-:Y:S08]  /*3460*/  HMMA.16816.F32.BF16 R28, R40.reuse, R36, R28 ;  /* 0x00000024281c723c */ /* 0x042ff0000004181c */
[----:B------:R-:W-:Y:S01]  /*3470*/  HMMA.16816.F32.BF16 R24, R40, R38, R24 ;  /* 0x000000262818723c */ /* 0x000fe20000041818 */
[----:B------:R-:W-:Y:S07]  /*3480*/  LDSM.16.M88.4 R36, [R0+0x11100] ;  /* 0x011100000024783b */ /* 0x000fee0000000200 */
[----:B------:R-:W-:Y:S08]  /*3490*/  HMMA.16816.F32.BF16 R16, R68, R88, R16 ;  /* 0x000000584410723c */ /* 0x000ff00000041810 */
[----:B------:R-:W-:Y:S08]  /*34a0*/  HMMA.16816.F32.BF16 R72, R76, R82, R72 ;  /* 0x000000524c48723c */ /* 0x000ff00000041848 */
[----:B------:R-:W-:Y:S08]  /*34b0*/  HMMA.16816.F32.BF16 R44, R68, R60, R44 ;  /* 0x0000003c442c723c */ /* 0x000ff0000004182c */
[C---:B--2---:R-:W-:Y:S08]  /*34c0*/  HMMA.16816.F32.BF16 R28, R8.reuse, R20, R28 ;  /* 0x00000014081c723c */ /* 0x044ff0000004181c */
[----:B------:R-:W-:Y:S01]  /*34d0*/  HMMA.16816.F32.BF16 R24, R8, R22, R24 ;  /* 0x000000160818723c */ /* 0x000fe20000041818 */
[----:B------:R1:W2:Y:S07]  /*34e0*/  LDSM.16.M88.4 R20, [R0+0x11900] ;  /* 0x011900000014783b */ /* 0x0002ae0000000200 */
[----:B------:R-:W-:Y:S08]  /*34f0*/  HMMA.16816.F32.BF16 R16, R40, R84, R16 ;  /* 0x000000542810723c */ /* 0x000ff00000041810 */
[----:B------:R-:W-:Y:S08]  /*3500*/  HMMA.16816.F32.BF16 R72, R68, R62, R72 ;  /* 0x0000003e4448723c */ /* 0x000ff00000041848 */
[----:B---3--:R-:W-:Y:S01]  /*3510*/  HMMA.16816.F32.BF16 R44, R40, R64, R44 ;  /* 0x00000040282c723c */ /* 0x008fe2000004182c */
[----:B-1----:R-:W-:Y:S01]  /*3520*/  FMUL.FTZ R0, R24, c[0x0][0x320] ;  /* 0x0000c80018007a20 */ /* 0x002fe20000410000 */
[----:B------:R-:W-:-:S04]  /*3530*/  LEA.HI R24, R94, R7, RZ, 0x2 ;  /* 0x000000075e187211 */ /* 0x000fc800078f10ff */
[----:B------:R-:W-:Y:S01]  /*3540*/  LOP3.LUT R24, R24, 0xfffffffc, RZ, 0xc0, !PT ;  /* 0xfffffffc18187812 */ /* 0x000fe200078ec0ff */
[----:B------:R-:W1:Y:S01]  /*3550*/  MUFU.TANH R0, R0 ;  /* 0x0000000000007308 */ /* 0x000e620000002400 */
[----:B------:R-:W-:Y:S08]  /*3560*/  HMMA.16816.F32.BF16 R16, R8, R12, R16 ;  /* 0x0000000c0810723c */ /* 0x000ff00000041810 */
[----:B------:R-:W-:Y:S08]  /*3570*/  HMMA.16816.F32.BF16 R56, R68, R90, R56 ;  /* 0x0000005a4438723c */ /* 0x000ff00000041838 */
[----:B------:R-:W-:Y:S08]  /*3580*/  HMMA.16816.F32.BF16 R72, R40, R66, R72 ;  /* 0x000000422848723c */ /* 0x000ff00000041848 */
[----:B--2---:R-:W-:Y:S01]  /*3590*/  HMMA.16816.F32.BF16 R44, R8, R20, R44 ;  /* 0x00000014082c723c */ /* 0x004fe2000004182c */
[----:B------:R-:W-:-:S02]  /*35a0*/  FMUL.FTZ R13, R18, c[0x0][0x320] ;  /* 0x0000c800120d7a20 */ /* 0x000fc40000410000 */
[----:B------:R-:W-:Y:S02]  /*35b0*/  FMUL.FTZ R18, R25, c[0x0][0x320] ;  /* 0x0000c80019127a20 */ /* 0x000fe40000410000 */
[----:B------:R-:W-:Y:S02]  /*35c0*/  FMUL.FTZ R12, R16, c[0x0][0x320] ;  /* 0x0000c800100c7a20 */ /* 0x000fe40000410000 */
[----:B------:R-:W-:Y:S01]  /*35d0*/  SHF.R.S32.HI R21, RZ, 0x1f, R6 ;  /* 0x0000001fff157819 */ /* 0x000fe20000011406 */
[----:B------:R-:W-:Y:S01]  /*35e0*/  HMMA.16816.F32.BF16 R56, R40, R86, R56 ;  /* 0x000000562838723c */ /* 0x000fe20000041838 */
[----:B------:R-:W-:Y:S01]  /*35f0*/  LOP3.LUT R20, R92, 0xffffffe0, RZ, 0xc0, !PT ;  /* 0xffffffe05c147812 */ /* 0x000fe200078ec0ff */
[----:B------:R-:W-:Y:S01]  /*3600*/  FMUL.FTZ R16, R17, c[0x0][0x320] ;  /* 0x0000c80011107a20 */ /* 0x000fe20000410000 */
[-C--:B------:R-:W-:Y:S01]  /*3610*/  LEA.HI R21, R21, R6.reuse, RZ, 0x3 ;  /* 0x0000000615157211 */ /* 0x080fe200078f18ff */
[----:B------:R-:W-:Y:S01]  /*3620*/  FMUL.FTZ R17, R29, c[0x0][0x320] ;  /* 0x0000c8001d117a20 */ /* 0x000fe20000410000 */
[----:B------:R-:W-:Y:S01]  /*3630*/  IADD3 R20, -R20, R7, RZ ;  /* 0x0000000714147210 */ /* 0x000fe20007ffe1ff */
[----:B------:R-:W-:Y:S01]  /*3640*/  IMAD.IADD R7, R7, 0x1, -R24 ;  /* 0x0000000107077824 */ /* 0x000fe200078e0a18 */
[----:B------:R-:W-:Y:S01]  /*3650*/  LOP3.LUT R21, R21, 0xffffff8, RZ, 0xc0, !PT ;  /* 0x0ffffff815157812 */ /* 0x000fe200078ec0ff */
[----:B------:R-:W-:Y:S01]  /*3660*/  HMMA.16816.F32.BF16 R72, R8, R22, R72 ;  /* 0x000000160848723c */ /* 0x000fe20000041848 */
[----:B------:R-:W-:Y:S01]  /*3670*/  SHF.R.S32.HI R25, RZ, 0x1f, R20 ;  /* 0x0000001fff197819 */ /* 0x000fe20000011414 */
[----:B------:R-:W2:Y:S01]  /*3680*/  MUFU.TANH R12, R12 ;  /* 0x0000000c000c7308 */ /* 0x000ea20000002400 */
[----:B------:R-:W-:-:S02]  /*3690*/  IADD3 R21, -R21, R6, RZ ;  /* 0x0000000615157210 */ /* 0x000fc40007ffe1ff */
[----:B------:R-:W-:Y:S02]  /*36a0*/  LEA.HI R6, R25, R20, RZ, 0x2 ;  /* 0x0000001419067211 */ /* 0x000fe400078f10ff */
[----:B------:R-:W-:Y:S01]  /*36b0*/  LEA.HI R23, R7, R7, RZ, 0x1 ;  /* 0x0000000707177211 */ /* 0x000fe200078f08ff */
[C---:B------:R-:W-:Y:S01]  /*36c0*/  HMMA.16816.F32.BF16 R52, R40.reuse, R32, R52 ;  /* 0x000000202834723c */ /* 0x040fe20000041834 */
[----:B------:R-:W-:Y:S01]  /*36d0*/  LEA.HI.SX32 R22, R6, UR24, 0x1e ;  /* 0x0000001806167c11 */ /* 0x000fe2000f8ff2ff */
[----:B------:R-:W-:Y:S01]  /*36e0*/  FMUL.FTZ R44, R44, c[0x0][0x320] ;  /* 0x0000c8002c2c7a20 */ /* 0x000fe20000410000 */
[----:B------:R-:W-:Y:S01]  /*36f0*/  LOP3.LUT R24, R23, 0x1ffffffe, RZ, 0xc0, !PT ;  /* 0x1ffffffe17187812 */ /* 0x000fe200078ec0ff */
[----:B------:R-:W-:Y:S01]  /*3700*/  FMUL.FTZ R45, R45, c[0x0][0x320] ;  /* 0x0000c8002d2d7a20 */ /* 0x000fe20000410000 */
[----:B------:R-:W3:Y:S01]  /*3710*/  MUFU.TANH R16, R16 ;  /* 0x0000001000107308 */ /* 0x000ee20000002400 */
[----:B------:R-:W-:Y:S01]  /*3720*/  IMAD R21, R21, 0x10, R22 ;  /* 0x0000001015157824 */ /* 0x000fe200078e0216 */
[----:B------:R-:W-:Y:S01]  /*3730*/  IADD3 R24, R7, -R24, RZ ;  /* 0x8000001807187210 */ /* 0x000fe20007ffe0ff */
[----:B------:R-:W-:Y:S04]  /*3740*/  HMMA.16816.F32.BF16 R48, R40, R34, R48 ;  /* 0x000000222830723c */ /* 0x000fe80000041830 */
[----:B------:R-:W-:Y:S01]  /*3750*/  IMAD R203, R24, 0x8, R21 ;  /* 0x0000000818cb7824 */ /* 0x000fe200078e0215 */
[----:B------:R-:W4:Y:S03]  /*3760*/  MUFU.TANH R13, R13 ;  /* 0x0000000d000d7308 */ /* 0x000f260000002400 */
[----:B------:R-:W-:Y:S01]  /*3770*/  @P0 IMAD.HI.U32 R7, R203, c[0x0][0x2c8], RZ ;  /* 0x0000b200cb070a27 */ /* 0x000fe200078e00ff */
[----:B------:R-:W-:Y:S01]  /*3780*/  PLOP3.LUT P0, PT, PT, PT, UP1, 0x80, 0x0 ;  /* 0x000000000000781c */ /* 0x000fe20003f0f018 */
[----:B------:R-:W-:Y:S02]  /*3790*/  HMMA.16816.F32.BF16 R56, R8, R14, R56 ;  /* 0x0000000e0838723c */ /* 0x000fe40000041838 */
[----:B------:R-:W-:Y:S01]  /*37a0*/  FMUL.FTZ R72, R72, c[0x0][0x320] ;  /* 0x0000c80048487a20 */ /* 0x000fe20000410000 */
[----:B------:R-:W1:Y:S01]  /*37b0*/  MUFU.TANH R17, R17 ;  /* 0x0000001100117308 */ /* 0x000e620000002400 */
[----:B------:R-:W-:-:S04]  /*37c0*/  FMUL.FTZ R73, R73, c[0x0][0x320] ;  /* 0x0000c80049497a20 */ /* 0x000fc80000410000 */
[C---:B------:R-:W-:Y:S03]  /*37d0*/  HMMA.16816.F32.BF16 R52, R8.reuse, R36, R52 ;  /* 0x000000240834723c */ /* 0x040fe60000041834 */
[----:B------:R-:W1:Y:S05]  /*37e0*/  MUFU.TANH R18, R18 ;  /* 0x0000001200127308 */ /* 0x000e6a0000002400 */
[----:B------:R-:W-:Y:S03]  /*37f0*/  HMMA.16816.F32.BF16 R48, R8, R38, R48 ;  /* 0x000000260830723c */ /* 0x000fe60000041830 */
[----:B------:R1:W1:Y:S04]  /*3800*/  MUFU.TANH R175, R44 ;  /* 0x0000002c00af7308 */ /* 0x0002680000002400 */
[----:B------:R-:W-:Y:S01]  /*3810*/  MOV R8, R203 ;  /* 0x000000cb00087202 */ /* 0x000fe20000000f00 */
[----:B------:R-:W-:Y:S01]  /*3820*/  FMUL.FTZ R11, R28, c[0x0][0x320] ;  /* 0x0000c8001c0b7a20 */ /* 0x000fe20000410000 */
[----:B------:R-:W-:Y:S01]  /*3830*/  @P0 SHF.R.U32.HI R8, RZ, c[0x0][0x2cc], R7 ;  /* 0x0000b300ff080a19 */ /* 0x000fe20000011607 */
[----:B------:R-:W-:Y:S01]  /*3840*/  FMUL.FTZ R15, R57, c[0x0][0x320] ;  /* 0x0000c800390f7a20 */ /* 0x000fe20000410000 */
[----:B------:R-:W-:Y:S01]  /*3850*/  LOP3.LUT R9, R6, 0x7ffffffc, RZ, 0xc0, !PT ;  /* 0x7ffffffc06097812 */ /* 0x000fe200078ec0ff */
[----:B------:R-:W-:Y:S01]  /*3860*/  FMUL.FTZ R21, R56, c[0x0][0x320] ;  /* 0x0000c80038157a20 */ /* 0x000fe20000410000 */
[----:B------:R-:W-:Y:S01]  /*3870*/  PLOP3.LUT P0, PT, PT, PT, UP0, 0x40, 0x0 ;  /* 0x000000000000781c */ /* 0x000fe20003f0e808 */
[----:B------:R-:W5:Y:S01]  /*3880*/  SHFL.IDX PT, R7, R8, RZ, 0x1c1f ;  /* 0x001c1fff08077589 */ /* 0x000f6200000e0000 */
[----:B------:R1:W1:Y:S01]  /*3890*/  MUFU.TANH R173, R45 ;  /* 0x0000002d00ad7308 */ /* 0x0002620000002400 */
[----:B------:R-:W-:Y:S01]  /*38a0*/  IMAD.IADD R204, R20, 0x1, -R9 ;  /* 0x0000000114cc7824 */ /* 0x000fe200078e0a09 */
[----:B------:R-:W-:Y:S01]  /*38b0*/  MOV R9, UR26 ;  /* 0x0000001a00097c02 */ /* 0x000fe20008000f00 */
[----:B------:R-:W-:-:S02]  /*38c0*/  FMUL.FTZ R52, R52, c[0x0][0x320] ;  /* 0x0000c80034347a20 */ /* 0x000fc40000410000 */
[----:B------:R-:W-:Y:S02]  /*38d0*/  IMAD.SHL.U32 R204, R204, 0x2, RZ ;  /* 0x00000002cccc7824 */ /* 0x000fe400078e00ff */
[----:B------:R-:W-:Y:S01]  /*38e0*/  FMUL.FTZ R53, R53, c[0x0][0x320] ;  /* 0x0000c80035357a20 */ /* 0x000fe20000410000 */
[----:B------:R1:W1:Y:S01]  /*38f0*/  MUFU.TANH R161, R52 ;  /* 0x0000003400a17308 */ /* 0x0002620000002400 */
[----:B------:R-:W-:Y:S01]  /*3900*/  FMUL.FTZ R48, R48, c[0x0][0x320] ;  /* 0x0000c80030307a20 */ /* 0x000fe20000410000 */
[----:B------:R-:W-:Y:S01]  /*3910*/  IADD3 R14, R9, -c[0x0][0x168], -R204 ;  /* 0x80005a00090e7a10 */ /* 0x000fe20007ffe8cc */
[----:B------:R-:W-:Y:S01]  /*3920*/  FMUL.FTZ R49, R49, c[0x0][0x320] ;  /* 0x0000c80031317a20 */ /* 0x000fe20000410000 */
[----:B------:R-:W-:Y:S02]  /*3930*/  IADD3 R10, -R204, UR4, RZ ;  /* 0x00000004cc0a7c10 */ /* 0x000fe4000fffe1ff */
[C---:B------:R-:W-:Y:S02]  /*3940*/  IADD3 R20, R14.reuse, c[0x0][0x328], RZ ;  /* 0x0000ca000e147a10 */ /* 0x040fe40007ffe0ff */
[----:B------:R1:W1:Y:S01]  /*3950*/  MUFU.TANH R171, R53 ;  /* 0x0000003500ab7308 */ /* 0x0002620000002400 */
[----:B------:R-:W-:-:S02]  /*3960*/  IADD3 R14, R14, UR13, RZ ;  /* 0x0000000d0e0e7c10 */ /* 0x000fc4000fffe0ff */
[----:B-----5:R-:W-:-:S05]  /*3970*/  IADD3 R9, R20, R7, RZ ;  /* 0x0000000714097210 */ /* 0x020fca0007ffe0ff */
[----:B------:R1:W1:Y:S01]  /*3980*/  MUFU.TANH R167, R48 ;  /* 0x0000003000a77308 */ /* 0x0002620000002400 */
[----:B------:R-:W-:Y:S02]  /*3990*/  IADD3 R2, R14, R7, RZ ;  /* 0x000000070e027210 */ /* 0x000fe40007ffe0ff */
[----:B------:R-:W-:-:S05]  /*39a0*/  IMNMX R22, R9, R10, PT ;  /* 0x0000000a09167217 */ /* 0x000fca0003800200 */
[----:B------:R1:W1:Y:S08]  /*39b0*/  MUFU.TANH R163, R49 ;  /* 0x0000003100a37308 */ /* 0x0002700000002400 */
[----:B------:R1:W1:Y:S08]  /*39c0*/  MUFU.TANH R143, R72 ;  /* 0x00000048008f7308 */ /* 0x0002700000002400 */
[----:B------:R1:W1:Y:S08]  /*39d0*/  MUFU.TANH R141, R73 ;  /* 0x00000049008d7308 */ /* 0x0002700000002400 */
[----:B------:R-:W1:Y:S08]  /*39e0*/  MUFU.TANH R11, R11 ;  /* 0x0000000b000b7308 */ /* 0x000e700000002400 */
[----:B------:R-:W1:Y:S08]  /*39f0*/  MUFU.TANH R15, R15 ;  /* 0x0000000f000f7308 */ /* 0x000e700000002400 */
[----:B------:R-:W1:Y:S01]  /*3a00*/  MUFU.TANH R21, R21 ;  /* 0x0000001500157308 */ /* 0x000e620000002400 */
[----:B------:R-:W-:Y:S05]  /*3a10*/  @P0 BRA `(.L_x_1961) ;  /* 0x0000017000000947 */ /* 0x000fea0003800000 */
[----:B--234-:R-:W-:Y:S01]  /*3a20*/  IMAD.U32 R6, RZ, RZ, UR12 ;  /* 0x0000000cff067e24 */ /* 0x01cfe2000f8e00ff */
        /* <DEDUP_REMOVED lines=11> */
.L_x_1963:
[----:B------:R-:W-:-:S04]  /*3ae0*/  MOV R5, c[0x0][0x32c] ;  /* 0x0000cb0000057a02 */ /* 0x000fc80000000f00 */
[----:B------:R-:W-:-:S13]  /*3af0*/  ISETP.NE.AND P0, PT, R5, 0x1, PT ;  /* 0x000000010500780c */ /* 0x000fda0003f05270 */
[----:B------:R-:W-:-:S05]  /*3b00*/  @P0 IMAD.HI.U32 R5, R6, c[0x0][0x330], RZ ;  /* 0x0000cc0006050a27 */ /* 0x000fca00078e00ff */
[----:B------:R-:W-:Y:S02]  /*3b10*/  @P0 SHF.R.U32.HI R6, RZ, c[0x0][0x334], R5 ;  /* 0x0000cd00ff060a19 */ /* 0x000fe40000011605 */
.L_x_1964:
[----:B------:R-:W-:Y:S05]  /*3b20*/  BSYNC B0 ;  /* 0x0000000000007941 */ /* 0x000fea0003800000 */
.L_x_1962:
[----:B------:R-:W-:-:S04]  /*3b30*/  IMAD.MOV.U32 R5, RZ, RZ, c[0x0][0x32c] ;  /* 0x0000cb00ff057624 */ /* 0x000fc800078e00ff */
[----:B------:R-:W-:-:S04]  /*3b40*/  IMAD R5, R6, R5, -UR25 ;  /* 0x8000001906057e24 */ /* 0x000fc8000f8e0205 */
[----:B------:R-:W-:-:S05]  /*3b50*/  IMAD.IADD R7, R5, 0x1, -R204 ;  /* 0x0000000105077824 */ /* 0x000fca00078e0acc */
[----:B------:R-:W-:Y:S02]  /*3b60*/  IADD3 R5, R7, c[0x0][0x32c], RZ ;  /* 0x0000cb0007057a10 */ /* 0x000fe40007ffe0ff */
[----:B------:R-:W-:Y:S02]  /*3b70*/  IMNMX R2, R2, R7, !PT ;  /* 0x0000000702027217 */ /* 0x000fe40007800200 */
[----:B------:R-:W-:Y:S02]  /*3b80*/  IMNMX R22, R22, R5, PT ;  /* 0x0000000516167217 */ /* 0x000fe40003800200 */
.L_x_1961:
[----:B--234-:R-:W-:Y:S01]  /*3b90*/  ISETP.LT.AND P1, PT, RZ, UR7, PT ;  /* 0x00000007ff007c0c */ /* 0x01cfe2000bf21270 */
[----:B------:R-:W2:Y:S01]  /*3ba0*/  SHFL.IDX PT, R25, R8, 0x1, 0x1c1f ;  /* 0x003c1f0008197f89 */ /* 0x000ea200000e0000 */
[----:B------:R-:W-:Y:S02]  /*3bb0*/  FMUL.FTZ R59, R59, c[0x0][0x320] ;  /* 0x0000c8003b3b7a20 */ /* 0x000fe40000410000 */
[----:B------:R-:W-:Y:S01]  /*3bc0*/  ISETP.GT.AND P0, PT, R2, RZ, P1 ;  /* 0x000000ff0200720c */ /* 0x000fe20000f04270 */
[----:B------:R-:W-:Y:S01]  /*3bd0*/  FMUL.FTZ R50, R50, c[0x0][0x320] ;  /* 0x0000c80032327a20 */ /* 0x000fe20000410000 */
[----:B------:R3:W4:Y:S01]  /*3be0*/  MUFU.TANH R152, R59 ;  /* 0x0000003b00987308 */ /* 0x0007220000002400 */
[----:B------:R-:W-:Y:S01]  /*3bf0*/  FMUL.FTZ R51, R51, c[0x0][0x320] ;  /* 0x0000c80033337a20 */ /* 0x000fe20000410000 */
[----:B------:R-:W-:Y:S01]  /*3c00*/  ISETP.LT.OR P0, PT, R22, 0x1, P0 ;  /* 0x000000011600780c */ /* 0x000fe20000701670 */
[----:B------:R-:W-:-:S02]  /*3c10*/  FMUL.FTZ R46, R46, c[0x0][0x320] ;  /* 0x0000c8002e2e7a20 */ /* 0x000fc40000410000 */
[----:B------:R-:W-:Y:S01]  /*3c20*/  FMUL.FTZ R47, R47, c[0x0][0x320] ;  /* 0x0000c8002f2f7a20 */ /* 0x000fe20000410000 */
[----:B------:R-:W-:Y:S01]  /*3c30*/  FSEL R6, R12, -INF , !P0 ;  /* 0xff8000000c067808 */ /* 0x000fe20004000000 */
[----:B------:R-:W-:Y:S01]  /*3c40*/  FMUL.FTZ R12, R31, c[0x0][0x320] ;  /* 0x0000c8001f0c7a20 */ /* 0x000fe20000410000 */
[----:B------:R-:W-:Y:S01]  /*3c50*/  ISETP.GT.AND P0, PT, R2, 0x1, P1 ;  /* 0x000000010200780c */ /* 0x000fe20000f04270 */
[----:B------:R-:W-:Y:S01]  /*3c60*/  FMUL.FTZ R74, R74, c[0x0][0x320] ;  /* 0x0000c8004a4a7a20 */ /* 0x000fe20000410000 */
[----:B------:R3:W1:Y:S01]  /*3c70*/  MUFU.TANH R170, R50 ;  /* 0x0000003200aa7308 */ /* 0x0006620000002400 */
[----:B------:R-:W-:Y:S01]  /*3c80*/  FMUL.FTZ R75, R75, c[0x0][0x320] ;  /* 0x0000c8004b4b7a20 */ /* 0x000fe20000410000 */
[----:B------:R-:W-:Y:S01]  /*3c90*/  ISETP.LT.OR P0, PT, R22, 0x2, P0 ;  /* 0x000000021600780c */ /* 0x000fe20000701670 */
[----:B------:R-:W-:Y:S02]  /*3ca0*/  FMUL.FTZ R54, R54, c[0x0][0x320] ;  /* 0x0000c80036367a20 */ /* 0x000fe40000410000 */
[----:B------:R-:W-:Y:S01]  /*3cb0*/  FMUL.FTZ R55, R55, c[0x0][0x320] ;  /* 0x0000c80037377a20 */ /* 0x000fe20000410000 */
[----:B------:R-:W-:Y:S01]  /*3cc0*/  FSEL R23, R16, -INF , !P0 ;  /* 0xff80000010177808 */ /* 0x000fe20004000000 */
[----:B------:R-:W-:Y:S01]  /*3cd0*/  FMUL.FTZ R16, R58, c[0x0][0x320] ;  /* 0x0000c8003a107a20 */ /* 0x000fe20000410000 */
[----:B------:R-:W-:Y:S01]  /*3ce0*/  ISETP.GT.AND P0, PT, R2, 0x8, P1 ;  /* 0x000000080200780c */ /* 0x000fe20000f04270 */
[----:B------:R3:W1:Y:S03]  /*3cf0*/  MUFU.TANH R176, R51 ;  /* 0x0000003300b07308 */ /* 0x0006660000002400 */
[----:B------:R-:W-:-:S04]  /*3d00*/  ISETP.LT.OR P0, PT, R22, 0x9, P0 ;  /* 0x000000091600780c */ /* 0x000fc80000701670 */
[----:B-1----:R-:W-:Y:S01]  /*3d10*/  FSEL R21, R21, -INF , !P0 ;  /* 0xff80000015157808 */ /* 0x002fe20004000000 */
        /* <DEDUP_REMOVED lines=12> */
[----:B------:R-:W-:Y:S01]  /*3de0*/  FSEL R9, R17, -INF , !P0 ;  /* 0xff80000011097808 */ /* 0x000fe20004000000 */
[----:B--2---:R-:W-:Y:S01]  /*3df0*/  IMAD.IADD R17, R20, 0x1, R25 ;  /* 0x0000000114117824 */ /* 0x004fe200078e0219 */
[----:B------:R-:W-:Y:S01]  /*3e00*/  ISETP.GT.AND P0, PT, R2, 0x18, P1 ;  /* 0x000000180200780c */ /* 0x000fe20000f04270 */
[----:B------:R3:W2:Y:S03]  /*3e10*/  MUFU.TANH R166, R75 ;  /* 0x0000004b00a67308 */ /* 0x0006a60000002400 */
[----:B------:R-:W-:Y:S02]  /*3e20*/  ISETP.LT.OR P0, PT, R22, 0x19, P0 ;  /* 0x000000191600780c */ /* 0x000fe40000701670 */
[----:B------:R-:W-:Y:S02]  /*3e30*/  IMNMX R17, R17, R10, PT ;  /* 0x0000000a11117217 */ /* 0x000fe40003800200 */
[----:B------:R-:W-:Y:S01]  /*3e40*/  FSEL R7, R0, -INF , !P0 ;  /* 0xff80000000077808 */ /* 0x000fe20004000000 */
[----:B------:R-:W-:Y:S01]  /*3e50*/  FMUL.FTZ R0, R27, c[0x0][0x320] ;  /* 0x0000c8001b007a20 */ /* 0x000fe20000410000 */
[----:B------:R-:W-:Y:S01]  /*3e60*/  ISETP.GT.AND P0, PT, R2, 0x19, P1 ;  /* 0x000000190200780c */ /* 0x000fe20000f04270 */
[----:B------:R3:W1:Y:S03]  /*3e70*/  MUFU.TANH R178, R54 ;  /* 0x0000003600b27308 */ /* 0x0006660000002400 */
[----:B------:R-:W-:-:S04]  /*3e80*/  ISETP.LT.OR P0, PT, R22, 0x1a, P0 ;  /* 0x0000001a1600780c */ /* 0x000fc80000701670 */
[----:B------:R-:W-:Y:S01]  /*3e90*/  FSEL R5, R18, -INF , !P0 ;  /* 0xff80000012057808 */ /* 0x000fe20004000000 */
[----:B------:R-:W-:Y:S01]  /*3ea0*/  FMUL.FTZ R18, R19, c[0x0][0x320] ;  /* 0x0000c80013127a20 */ /* 0x000fe20000410000 */
[----:B------:R-:W-:Y:S01]  /*3eb0*/  ISETP.GT.AND P0, PT, R2, 0x20, P1 ;  /* 0x000000200200780c */ /* 0x000fe20000f04270 */
[----:B------:R-:W1:Y:S01]  /*3ec0*/  MUFU.TANH R0, R0 ;  /* 0x0000000000007308 */ /* 0x000e620000002400 */
[----:B------:R-:W-:Y:S02]  /*3ed0*/  IMAD.IADD R19, R14, 0x1, R25 ;  /* 0x000000010e137824 */ /* 0x000fe400078e0219 */
[----:B------:R-:W-:-:S04]  /*3ee0*/  ISETP.LT.OR P0, PT, R22, 0x21, P0 ;  /* 0x000000211600780c */ /* 0x000fc80000701670 */
[----:B------:R-:W-:Y:S01]  /*3ef0*/  FSEL R161, R161, -INF , !P0 ;  /* 0xff800000a1a17808 */ /* 0x000fe20004000000 */
[----:B------:R3:W1:Y:S01]  /*3f00*/  MUFU.TANH R168, R55 ;  /* 0x0000003700a87308 */ /* 0x0006620000002400 */
[----:B------:R-:W-:-:S04]  /*3f10*/  ISETP.GT.AND P0, PT, R2, 0x21, P1 ;  /* 0x000000210200780c */ /* 0x000fc80000f04270 */
[----:B------:R-:W-:-:S03]  /*3f20*/  ISETP.LT.OR P0, PT, R22, 0x22, P0 ;  /* 0x000000221600780c */ /* 0x000fc60000701670 */
[----:B------:R-:W1:Y:S01]  /*3f30*/  MUFU.TANH R18, R18 ;  /* 0x0000001200127308 */ /* 0x000e620000002400 */
[----:B------:R-:W-:Y:S02]  /*3f40*/  FSEL R171, R171, -INF , !P0 ;  /* 0xff800000abab7808 */ /* 0x000fe40004000000 */
[----:B------:R-:W-:-:S04]  /*3f50*/  ISETP.GT.AND P0, PT, R2, 0x28, P1 ;  /* 0x000000280200780c */ /* 0x000fc80000f04270 */
[----:B------:R-:W-:Y:S01]  /*3f60*/  ISETP.LT.OR P0, PT, R22, 0x29, P0 ;  /* 0x000000291600780c */ /* 0x000fe20000701670 */
[----:B------:R-:W1:Y:S03]  /*3f70*/  MUFU.TANH R16, R16 ;  /* 0x0000001000107308 */ /* 0x000e660000002400 */
        /* <DEDUP_REMOVED lines=14> */
[----:B------:R-:W-:-:S03]  /*4060*/  FMUL.FTZ R2, R26, c[0x0][0x320] ;  /* 0x0000c8001a027a20 */ /* 0x000fc60000410000 */
[----:B------:R-:W-:Y:S01]  /*4070*/  ISETP.LT.OR P0, PT, R22, 0x3a, P0 ;  /* 0x0000003a1600780c */ /* 0x000fe20000701670 */
[----:B------:R-:W-:Y:S02]  /*4080*/  FMUL.FTZ R22, R30, c[0x0][0x320] ;  /* 0x0000c8001e167a20 */ /* 0x000fe40000410000 */
[----:B------:R-:W1:Y:S01]  /*4090*/  MUFU.TANH R2, R2 ;  /* 0x0000000200027308 */ /* 0x000e620000002400 */
[----:B------:R-:W-:Y:S02]  /*40a0*/  FSEL R141, R141, -INF , !P0 ;  /* 0xff8000008d8d7808 */ /* 0x000fe40004000000 */
[----:B------:R-:W-:-:S05]  /*40b0*/  PLOP3.LUT P0, PT, PT, PT, UP0, 0x40, 0x0 ;  /* 0x000000000000781c */ /* 0x000fca0003f0e808 */
[----:B------:R-:W1:Y:S08]  /*40c0*/  MUFU.TANH R22, R22 ;  /* 0x0000001600167308 */ /* 0x000e700000002400 */
        /* <DEDUP_REMOVED lines=13> */
.L_x_1967:
[----:B------:R-:W-:-:S04]  /*41a0*/  MOV R8, c[0x0][0x32c] ;  /* 0x0000cb0000087a02 */ /* 0x000fc80000000f00 */
[----:B------:R-:W-:-:S13]  /*41b0*/  ISETP.NE.AND P0, PT, R8, 0x1, PT ;  /* 0x000000010800780c */ /* 0x000fda0003f05270 */
[----:B------:R-:W-:-:S05]  /*41c0*/  @P0 IMAD.HI.U32 R8, R25, c[0x0][0x330], RZ ;  /* 0x0000cc0019080a27 */ /* 0x000fca00078e00ff */
[----:B------:R-:W-:Y:S02]  /*41d0*/  @P0 SHF.R.U32.HI R25, RZ, c[0x0][0x334], R8 ;  /* 0x0000cd00ff190a19 */ /* 0x000fe40000011608 */
.L_x_1968:
[----:B------:R-:W-:Y:S05]  /*41e0*/  BSYNC B0 ;  /* 0x0000000000007941 */ /* 0x000fea0003800000 */
.L_x_1966:
[----:B------:R-:W-:-:S04]  /*41f0*/  IMAD.MOV.U32 R8, RZ, RZ, c[0x0][0x32c] ;  /* 0x0000cb00ff087624 */ /* 0x000fc800078e00ff */
[----:B------:R-:W-:-:S04]  /*4200*/  IMAD R25, R25, R8, -UR25 ;  /* 0x8000001919197e24 */ /* 0x000fc8000f8e0208 */
[----:B------:R-:W-:-:S05]  /*4210*/  IMAD.IADD R10, R25, 0x1, -R204 ;  /* 0x00000001190a7824 */ /* 0x000fca00078e0acc */
[----:B------:R-:W-:Y:S02]  /*4220*/  IADD3 R8, R10, c[0x0][0x32c], RZ ;  /* 0x0000cb000a087a10 */ /* 0x000fe40007ffe0ff */
[----:B------:R-:W-:Y:S02]  /*4230*/  IMNMX R19, R19, R10, !PT ;  /* 0x0000000a13137217 */ /* 0x000fe40007800200 */
[----:B------:R-:W-:Y:S02]  /*4240*/  IMNMX R17, R17, R8, PT ;  /* 0x0000000811117217 */ /* 0x000fe40003800200 */
.L_x_1965:
[----:B--234-:R-:W-:Y:S01]  /*4250*/  ISETP.GT.AND P0, PT, R19, 0x1, P1 ;  /* 0x000000011300780c */ /* 0x01cfe20000f04270 */
[----:B------:R-:W-:-:S04]  /*4260*/  DEPBAR.LE SB0, 0x2 ;  /* 0x000080800000791a */ /* 0x000fc80000000000 */
[----:B------:R-:W-:Y:S01]  /*4270*/  BAR.SYNC.DEFER_BLOCKING 0x0 ;  /* 0x0000000000007b1d */ /* 0x000fe20000010000 */
[----:B------:R-:W-:Y:S01]  /*4280*/  ISETP.LT.OR P0, PT, R17, 0x2, P0 ;  /* 0x000000021100780c */ /* 0x000fe20000701670 */
[----:B------:R-:W-:Y:S01]  /*4290*/  IMAD.SHL.U32 R135, R135, 0x2, RZ ;  /* 0x0000000287877824 */ /* 0x000fe200078e00ff */
[----:B------:R-:W-:Y:S02]  /*42a0*/  UIADD3 UR4, UR7, -0x3, URZ ;  /* 0xfffffffd07047890 */ /* 0x000fe4000fffe03f */
[----:B-1----:R-:W-:Y:S01]  /*42b0*/  FSEL R18, R18, -INF , !P0 ;  /* 0xff80000012127808 */ /* 0x002fe20004000000 */
[--C-:B------:R-:W-:Y:S01]  /*42c0*/  IMAD R134, R4, 0x2, R135.reuse ;  /* 0x0000000204867824 */ /* 0x100fe200078e0287 */
[----:B------:R-:W-:Y:S01]  /*42d0*/  ISETP.GT.AND P0, PT, R19, 0x8, P1 ;  /* 0x000000081300780c */ /* 0x000fe20000f04270 */
[C---:B------:R-:W-:Y:S01]  /*42e0*/  IMAD.IADD R169, R188.reuse, 0x1, R135 ;  /* 0x00000001bca97824 */ /* 0x040fe200078e0287 */
[----:B------:R-:W-:Y:S01]  /*42f0*/  UISETP.GE.AND UP2, UPT, UR4, UR11, UPT ;  /* 0x0000000b0400728c */ /* 0x000fe2000bf46270 */
[----:B------:R-:W-:Y:S01]  /*4300*/  IMAD.IADD R160, R188, 0x1, R134 ;  /* 0x00000001bca07824 */ /* 0x000fe200078e0286 */
[----:B------:R-:W-:Y:S01]  /*4310*/  ISETP.LT.OR P0, PT, R17, 0x9, P0 ;  /* 0x000000091100780c */ /* 0x000fe20000701670 */
[----:B------:R-:W-:-:S03]  /*4320*/  IMAD R4, R4, 0x2, R169 ;  /* 0x0000000204047824 */ /* 0x000fc600078e02a9 */
[----:B------:R-:W-:Y:S02]  /*4330*/  FSEL R16, R16, -INF , !P0 ;  /* 0xff80000010107808 */ /* 0x000fe40004000000 */
[----:B------:R-:W-:-:S04]  /*4340*/  ISETP.GT.AND P0, PT, R19, 0x9, P1 ;  /* 0x000000091300780c */ /* 0x000fc80000f04270 */
[----:B------:R-:W-:Y:S01]  /*4350*/  ISETP.LT.OR P0, PT, R17, 0xa, P0 ;  /* 0x0000000a1100780c */ /* 0x000fe20000701670 */
[----:B------:R-:W-:Y:S03]  /*4360*/  LDSM.16.MT88.4 R40, [R135+0x2100] ;  /* 0x002100008728783b */ /* 0x000fe60000004200 */
[----:B------:R-:W-:Y:S02]  /*4370*/  FSEL R152, R152, -INF , !P0 ;  /* 0xff80000098987808 */ /* 0x000fe40004000000 */
[----:B------:R-:W-:Y:S01]  /*4380*/  ISETP.GT.AND P0, PT, R19, 0x10, P1 ;  /* 0x000000101300780c */ /* 0x000fe20000f04270 */
[----:B------:R-:W-:Y:S03]  /*4390*/  LDSM.16.MT88.4 R56, [R134+0x2100] ;  /* 0x002100008638783b */ /* 0x000fe60000004200 */
[----:B------:R-:W-:Y:S01]  /*43a0*/  ISETP.LT.OR P0, PT, R17, 0x11, P0 ;  /* 0x000000111100780c */ /* 0x000fe20000701670 */
[----:B------:R-:W-:Y:S03]  /*43b0*/  LDSM.16.MT88.4 R124, [R135+0x100] ;  /* 0x00010000877c783b */ /* 0x000fe60000004200 */
[----:B------:R-:W-:Y:S01]  /*43c0*/  FSEL R14, R22, -INF , !P0 ;  /* 0xff800000160e7808 */ /* 0x000fe20004000000 */
[----:B------:R-:W-:Y:S01]  /*43d0*/  LDSM.16.MT88.4 R116, [R169+0x100] ;  /* 0x00010000a974783b */ /* 0x000fe20000004200 */
[----:B------:R-:W-:-:S03]  /*43e0*/  ISETP.GT.AND P0, PT, R19, 0x11, P1 ;  /* 0x000000111300780c */ /* 0x000fc60000f04270 */
[----:B------:R-:W-:Y:S01]  /*43f0*/  LDSM.16.MT88.4 R108, [R134+0x100] ;  /* 0x00010000866c783b */ /* 0x000fe20000004200 */
[----:B------:R-:W-:-:S03]  /*4400*/  ISETP.LT.OR P0, PT, R17, 0x12, P0 ;  /* 0x000000121100780c */ /* 0x000fc60000701670 */
[----:B------:R-:W-:Y:S01]  /*4410*/  LDSM.16.MT88.4 R100, [R4+0x100] ;  /* 0x000100000464783b */ /* 0x000fe20000004200 */
        /* <DEDUP_REMOVED lines=13> */
[----:B------:R-:W-:Y:S01]  /*44f0*/  LDSM.16.MT88.4 R136, [R169+0x900] ;  /* 0x00090000a988783b */ /* 0x000fe20000004200 */
[----:B------:R-:W-:Y:S02]  /*4500*/  FMNMX.FTZ R0, R6, R23, !PT ;  /* 0x0000001706007209 */ /* 0x000fe40007810000 */
[----:B------:R-:W-:Y:S01]  /*4510*/  ISETP.LT.OR P0, PT, R17, 0x21, P0 ;  /* 0x000000211100780c */ /* 0x000fe20000701670 */
[----:B------:R-:W-:Y:S01]  /*4520*/  LDSM.16.MT88.4 R32, [R134+0x900] ;  /* 0x000900008620783b */ /* 0x000fe20000004200 */
[----:B------:R-:W-:Y:S02]  /*4530*/  FMNMX.FTZ R0, R21, R0, !PT ;  /* 0x0000000015007209 */ /* 0x000fe40007810000 */
[----:B------:R-:W-:Y:S01]  /*4540*/  FSEL R178, R178, -INF , !P0 ;  /* 0xff800000b2b27808 */ /* 0x000fe20004000000 */
[----:B------:R-:W-:Y:S01]  /*4550*/  LDSM.16.MT88.4 R28, [R160+0x900] ;  /* 0x00090000a01c783b */ /* 0x000fe20000004200 */
[----:B------:R-:W-:-:S02]  /*4560*/  ISETP.GT.AND P0, PT, R19, 0x21, P1 ;  /* 0x000000211300780c */ /* 0x000fc40000f04270 */
[----:B------:R-:W-:Y:S02]  /*4570*/  FMNMX.FTZ R0, R15, R0, !PT ;  /* 0x000000000f007209 */ /* 0x000fe40007810000 */
[----:B------:R-:W-:Y:S02]  /*4580*/  ISETP.LT.OR P0, PT, R17, 0x22, P0 ;  /* 0x000000221100780c */ /* 0x000fe40000701670 */
[----:B------:R-:W-:Y:S02]  /*4590*/  FMNMX.FTZ R0, R11, R0, !PT ;  /* 0x000000000b007209 */ /* 0x000fe40007810000 */
[----:B------:R-:W-:Y:S02]  /*45a0*/  FSEL R168, R168, -INF , !P0 ;  /* 0xff800000a8a87808 */ /* 0x000fe40004000000 */
[----:B------:R-:W-:Y:S02]  /*45b0*/  ISETP.GT.AND P0, PT, R19, 0x28, P1 ;  /* 0x000000281300780c */ /* 0x000fe40000f04270 */
[----:B------:R-:W-:-:S02]  /*45c0*/  FMNMX.FTZ R0, R9, R0, !PT ;  /* 0x0000000009007209 */ /* 0x000fc40007810000 */
[----:B------:R-:W-:Y:S02]  /*45d0*/  ISETP.LT.OR P0, PT, R17, 0x29, P0 ;  /* 0x000000291100780c */ /* 0x000fe40000701670 */
[----:B------:R-:W-:Y:S02]  /*45e0*/  FMNMX.FTZ R0, R7, R0, !PT ;  /* 0x0000000007007209 */ /* 0x000fe40007810000 */
[----:B------:R-:W-:Y:S02]  /*45f0*/  FSEL R170, R170, -INF , !P0 ;  /* 0xff800000aaaa7808 */ /* 0x000fe40004000000 */
[----:B------:R-:W-:Y:S02]  /*4600*/  ISETP.GT.AND P0, PT, R19, 0x29, P1 ;  /* 0x000000291300780c */ /* 0x000fe40000f04270 */
[----:B------:R-:W-:Y:S02]  /*4610*/  FMNMX.FTZ R0, R5, R0, !PT ;  /* 0x0000000005007209 */ /* 0x000fe40007810000 */
[----:B------:R-:W-:-:S02]  /*4620*/  ISETP.LT.OR P0, PT, R17, 0x2a, P0 ;  /* 0x0000002a1100780c */ /* 0x000fc40000701670 */
[----:B------:R-:W-:Y:S02]  /*4630*/  FMNMX.FTZ R0, R161, R0, !PT ;  /* 0x00000000a1007209 */ /* 0x000fe40007810000 */
[----:B------:R-:W-:Y:S02]  /*4640*/  FSEL R176, R176, -INF , !P0 ;  /* 0xff800000b0b07808 */ /* 0x000fe40004000000 */
[----:B------:R-:W-:Y:S02]  /*4650*/  ISETP.GT.AND P0, PT, R19, 0x30, P1 ;  /* 0x000000301300780c */ /* 0x000fe40000f04270 */
[----:B------:R-:W-:Y:S02]  /*4660*/  FMNMX.FTZ R0, R171, R0, !PT ;  /* 0x00000000ab007209 */ /* 0x000fe40007810000 */
[----:B------:R-:W-:Y:S02]  /*4670*/  ISETP.LT.OR P0, PT, R17, 0x31, P0 ;  /* 0x000000311100780c */ /* 0x000fe40000701670 */
[----:B------:R-:W-:-:S02]  /*4680*/  FMNMX.FTZ R0, R167, R0, !PT ;  /* 0x00000000a7007209 */ /* 0x000fc40007810000 */
[----:B------:R-:W-:Y:S02]  /*4690*/  FSEL R172, R172, -INF , !P0 ;  /* 0xff800000acac7808 */ /* 0x000fe40004000000 */
[----:B------:R-:W-:Y:S02]  /*46a0*/  ISETP.GT.AND P0, PT, R19, 0x31, P1 ;  /* 0x000000311300780c */ /* 0x000fe40000f04270 */
[----:B------:R-:W-:Y:S02]  /*46b0*/  FMNMX.FTZ R0, R163, R0, !PT ;  /* 0x00000000a3007209 */ /* 0x000fe40007810000 */
[----:B------:R-:W-:Y:S02]  /*46c0*/  ISETP.LT.OR P0, PT, R17, 0x32, P0 ;  /* 0x000000321100780c */ /* 0x000fe40000701670 */
[----:B------:R-:W-:Y:S02]  /*46d0*/  FMNMX.FTZ R0, R175, R0, !PT ;  /* 0x00000000af007209 */ /* 0x000fe40007810000 */
[----:B------:R-:W-:-:S02]  /*46e0*/  FSEL R142, R142, -INF , !P0 ;  /* 0xff8000008e8e7808 */ /* 0x000fc40004000000 */
[----:B------:R-:W-:Y:S02]  /*46f0*/  ISETP.GT.AND P0, PT, R19, 0x38, P1 ;  /* 0x000000381300780c */ /* 0x000fe40000f04270 */
[----:B------:R-:W-:Y:S02]  /*4700*/  FMNMX.FTZ R0, R173, R0, !PT ;  /* 0x00000000ad007209 */ /* 0x000fe40007810000 */
[----:B------:R-:W-:Y:S02]  /*4710*/  ISETP.LT.OR P0, PT, R17, 0x39, P0 ;  /* 0x000000391100780c */ /* 0x000fe40000701670 */
[----:B------:R-:W-:Y:S02]  /*4720*/  FMNMX.FTZ R0, R143, R0, !PT ;  /* 0x000000008f007209 */ /* 0x000fe40007810000 */
[----:B------:R-:W-:Y:S02]  /*4730*/  FSEL R140, R140, -INF , !P0 ;  /* 0xff8000008c8c7808 */ /* 0x000fe40004000000 */
[----:B------:R-:W-:-:S02]  /*4740*/  ISETP.GT.AND P0, PT, R19, RZ, P1 ;  /* 0x000000ff1300720c */ /* 0x000fc40000f04270 */
[----:B------:R-:W-:Y:S02]  /*4750*/  FMNMX.FTZ R25, R141, R0, !PT ;  /* 0x000000008d197209 */ /* 0x000fe40007810000 */
[----:B------:R-:W-:-:S03]  /*4760*/  ISETP.LT.OR P0, PT, R17, 0x1, P0 ;  /* 0x000000011100780c */ /* 0x000fc60000701670 */
[----:B------:R-:W1:Y:S01]  /*4770*/  SHFL.BFLY PT, R0, R25, 0x2, 0x1f ;  /* 0x0c401f0019007f89 */ /* 0x000e6200000e0000 */
[----:B------:R-:W-:Y:S02]  /*4780*/  FSEL R13, R13, -INF , !P0 ;  /* 0xff8000000d0d7808 */ /* 0x000fe40004000000 */
[----:B------:R-:W-:Y:S02]  /*4790*/  ISETP.GT.AND P0, PT, R19, 0x39, P1 ;  /* 0x000000391300780c */ /* 0x000fe40000f04270 */
[----:B------:R-:W-:Y:S02]  /*47a0*/  FMNMX.FTZ R27, R13, R18, !PT ;  /* 0x000000120d1b7209 */ /* 0x000fe40007810000 */
[----:B------:R-:W-:Y:S02]  /*47b0*/  ISETP.LT.OR P0, PT, R17, 0x3a, P0 ;  /* 0x0000003a1100780c */ /* 0x000fe40000701670 */
[----:B------:R-:W-:Y:S02]  /*47c0*/  FMNMX.FTZ R27, R16, R27, !PT ;  /* 0x0000001b101b7209 */ /* 0x000fe40007810000 */
[----:B------:R-:W-:-:S02]  /*47d0*/  FSEL R166, R166, -INF , !P0 ;  /* 0xff800000a6a67808 */ /* 0x000fc40004000000 */
[----:B------:R-:W-:-:S04]  /*47e0*/  FMNMX.FTZ R27, R152, R27, !PT ;  /* 0x0000001b981b7209 */ /* 0x000fc80007810000 */
        /* <DEDUP_REMOVED lines=9> */
[----:B------:R-:W-:Y:S02]  /*4880*/  FMNMX.FTZ R17, R142, R27, !PT ;  /* 0x0000001b8e117209 */ /* 0x000fe40007810000 */
[----:B-1----:R-:W-:Y:S02]  /*4890*/  FMNMX.FTZ R27, R25, R0, !PT ;  /* 0x00000000191b7209 */ /* 0x002fe40007810000 */
[----:B------:R-:W-:-:S03]  /*48a0*/  FMNMX.FTZ R17, R140, R17, !PT ;  /* 0x000000118c117209 */ /* 0x000fc60007810000 */
[----:B------:R-:W1:Y:S01]  /*48b0*/  SHFL.BFLY PT, R2, R27, 0x1, 0x1f ;  /* 0x0c201f001b027f89 */ /* 0x000e6200000e0000 */
[----:B------:R-:W-:-:S05]  /*48c0*/  FMNMX.FTZ R19, R166, R17, !PT ;  /* 0x00000011a6137209 */ /* 0x000fca0007810000 */
[----:B------:R-:W2:Y:S01]  /*48d0*/  SHFL.BFLY PT, R0, R19, 0x2, 0x1f ;  /* 0x0c401f0013007f89 */ /* 0x000ea200000e0000 */
[----:B-1----:R-:W-:-:S03]  /*48e0*/  FMNMX.FTZ R2, R27, R2, !PT ;  /* 0x000000021b027209 */ /* 0x002fc60007810000 */
[----:B------:R-:W-:Y:S01]  /*48f0*/  LDSM.16.MT88.4 R24, [R169+0x2900] ;  /* 0x00290000a918783b */ /* 0x000fe20000004200 */
[C---:B------:R-:W-:Y:S01]  /*4900*/  FSETP.NEU.FTZ.AND P0, PT, R2.reuse, -INF , PT ;  /* 0xff8000000200780b */ /* 0x040fe20003f1d000 */
[----:B------:R-:W-:Y:S01]  /*4910*/  FMUL.FTZ R174, R2, c[0x0][0x2d0] ;  /* 0x0000b40002ae7a20 */ /* 0x000fe20000410000 */
[----:B--2---:R-:W-:-:S04]  /*4920*/  FMNMX.FTZ R17, R19, R0, !PT ;  /* 0x0000000013117209 */ /* 0x004fc80007810000 */
[----:B------:R-:W-:Y:S01]  /*4930*/  FSEL R174, R174, RZ, P0 ;  /* 0x000000ffaeae7208 */ /* 0x000fe20000000000 */
[----:B------:R-:W1:Y:S04]  /*4940*/  SHFL.BFLY PT, R0, R17, 0x1, 0x1f ;  /* 0x0c201f0011007f89 */ /* 0x000e6800000e0000 */
[--C-:B------:R-:W-:Y:S02]  /*4950*/  FFMA.FTZ R156, R6, c[0x0][0x2d0], -R174.reuse ;  /* 0x0000b400069c7a23 */ /* 0x100fe400000108ae */
[--C-:B------:R-:W-:Y:S02]  /*4960*/  FFMA.FTZ R155, R23, c[0x0][0x2d0], -R174.reuse ;  /* 0x0000b400179b7a23 */ /* 0x100fe400000108ae */
[--C-:B------:R-:W-:Y:S02]  /*4970*/  FFMA.FTZ R153, R21, c[0x0][0x2d0], -R174.reuse ;  /* 0x0000b40015997a23 */ /* 0x100fe400000108ae */
[--C-:B------:R-:W-:Y:S01]  /*4980*/  FFMA.FTZ R150, R15, c[0x0][0x2d0], -R174.reuse ;  /* 0x0000b4000f967a23 */ /* 0x100fe200000108ae */
[----:B------:R-:W-:Y:S01]  /*4990*/  MUFU.EX2 R156, R156 ;  /* 0x0000009c009c7308 */ /* 0x000fe20000000800 */
[--C-:B------:R-:W-:Y:S01]  /*49a0*/  FFMA.FTZ R148, R7, c[0x0][0x2d0], -R174.reuse ;  /* 0x0000b40007947a23 */ /* 0x100fe200000108ae */
[----:B------:R-:W-:Y:S01]  /*49b0*/  LDSM.16.MT88.4 R20, [R135+0x900] ;  /* 0x000900008714783b */ /* 0x000fe20000004200 */
[----:B------:R-:W-:-:S02]  /*49c0*/  FFMA.FTZ R145, R5, c[0x0][0x2d0], -R174 ;  /* 0x0000b40005917a23 */ /* 0x000fc400000108ae */
[--C-:B------:R-:W-:Y:S01]  /*49d0*/  FFMA.FTZ R154, R11, c[0x0][0x2d0], -R174.reuse ;  /* 0x0000b4000b9a7a23 */ /* 0x100fe200000108ae */
[----:B------:R-:W2:Y:S01]  /*49e0*/  LDSM.16.MT88.4 R4, [R4+0x4100] ;  /* 0x004100000404783b */ /* 0x000ea20000004200 */
[--C-:B------:R-:W-:Y:S01]  /*49f0*/  FFMA.FTZ R149, R9, c[0x0][0x2d0], -R174.reuse ;  /* 0x0000b40009957a23 */ /* 0x100fe200000108ae */
[----:B------:R-:W3:Y:S01]  /*4a00*/  MUFU.EX2 R155, R155 ;  /* 0x0000009b009b7308 */ /* 0x000ee20000000800 */
[--C-:B------:R-:W-:Y:S02]  /*4a10*/  FFMA.FTZ R164, R171, c[0x0][0x2d0], -R174.reuse ;  /* 0x0000b400aba47a23 */ /* 0x100fe400000108ae */
[--C-:B------:R-:W-:Y:S01]  /*4a20*/  FFMA.FTZ R162, R167, c[0x0][0x2d0], -R174.reuse ;  /* 0x0000b400a7a27a23 */ /* 0x100fe200000108ae */
[----:B-1----:R-:W-:Y:S01]  /*4a30*/  FMNMX.FTZ R0, R17, R0, !PT ;  /* 0x0000000011007209 */ /* 0x002fe20007810000 */
[----:B------:R-:W-:-:S03]  /*4a40*/  FFMA.FTZ R161, R161, c[0x0][0x2d0], -R174 ;  /* 0x0000b400a1a17a23 */ /* 0x000fc600000108ae */
[----:B------:R-:W-:Y:S01]  /*4a50*/  MUFU.EX2 R153, R153 ;  /* 0x0000009900997308 */ /* 0x000fe20000000800 */
[C---:B------:R-:W-:Y:S01]  /*4a60*/  FSETP.NEU.FTZ.AND P0, PT, R0.reuse, -INF , PT ;  /* 0xff8000000000780b */ /* 0x040fe20003f1d000 */
[----:B------:R-:W-:Y:S02]  /*4a70*/  FMUL.FTZ R165, R0, c[0x0][0x2d0] ;  /* 0x0000b40000a57a20 */ /* 0x000fe40000410000 */
[--C-:B------:R-:W-:Y:S02]  /*4a80*/  FFMA.FTZ R163, R163, c[0x0][0x2d0], -R174.reuse ;  /* 0x0000b400a3a37a23 */ /* 0x100fe400000108ae */
[----:B------:R-:W-:Y:S01]  /*4a90*/  FFMA.FTZ R175, R175, c[0x0][0x2d0], -R174 ;  /* 0x0000b400afaf7a23 */ /* 0x000fe200000108ae */
[----:B------:R-:W-:Y:S01]  /*4aa0*/  FSEL R165, R165, RZ, P0 ;  /* 0x000000ffa5a57208 */ /* 0x000fe20000000000 */
[----:B------:R-:W1:Y:S01]  /*4ab0*/  MUFU.EX2 R150, R150 ;  /* 0x0000009600967308 */ /* 0x000e620000000800 */
[----:B---3--:R-:W-:Y:S01]  /*4ac0*/  F2FP.BF16.PACK_AB R96, R155, R156 ;  /* 0x0000009c9b60723e */ /* 0x008fe200000010ff */
[----:B------:R-:W-:Y:S01]  /*4ad0*/  FADD.FTZ R156, R156, R155 ;  /* 0x0000009b9c9c7221 */ /* 0x000fe20000010000 */
[----:B------:R-:W-:Y:S01]  /*4ae0*/  PLOP3.LUT P0, PT, PT, PT, UP2, 0x40, 0x0 ;  /* 0x000000000000781c */ /* 0x000fe20003f0e828 */
[----:B------:R-:W-:-:S02]  /*4af0*/  FFMA.FTZ R158, R13, c[0x0][0x2d0], -R165 ;  /* 0x0000b4000d9e7a23 */ /* 0x000fc400000108a5 */
[--C-:B------:R-:W-:Y:S02]  /*4b00*/  FFMA.FTZ R157, R18, c[0x0][0x2d0], -R165.reuse ;  /* 0x0000b400129d7a23 */ /* 0x100fe400000108a5 */
[--C-:B------:R-:W-:Y:S01]  /*4b10*/  FFMA.FTZ R159, R16, c[0x0][0x2d0], -R165.reuse ;  /* 0x0000b400109f7a23 */ /* 0x100fe200000108a5 */
[----:B------:R-:W-:Y:S01]  /*4b20*/  MUFU.EX2 R154, R154 ;  /* 0x0000009a009a7308 */ /* 0x000fe20000000800 */
[--C-:B------:R-:W-:Y:S01]  /*4b30*/  FFMA.FTZ R152, R152, c[0x0][0x2d0], -R165.reuse ;  /* 0x0000b40098987a23 */ /* 0x100fe200000108a5 */
[----:B------:R-:W-:Y:S01]  /*4b40*/  LDSM.16.MT88.4 R16, [R134+0x2900] ;  /* 0x002900008610783b */ /* 0x000fe20000004200 */
[--C-:B------:R-:W-:Y:S02]  /*4b50*/  FFMA.FTZ R147, R10, c[0x0][0x2d0], -R165.reuse ;  /* 0x0000b4000a937a23 */ /* 0x100fe400000108a5 */
[--C-:B------:R-:W-:Y:S02]  /*4b60*/  FFMA.FTZ R144, R8, c[0x0][0x2d0], -R165.reuse ;  /* 0x0000b40008907a23 */ /* 0x100fe400000108a5 */
[----:B------:R-:W3:Y:S01]  /*4b70*/  LDSM.16.MT88.4 R8, [R135+0x2900] ;  /* 0x002900008708783b */ /* 0x000ee20000004200 */
[----:B------:R-:W-:Y:S01]  /*4b80*/  MUFU.EX2 R158, R158 ;  /* 0x0000009e009e7308 */ /* 0x000fe20000000800 */
[----:B-1----:R-:W-:Y:S01]  /*4b90*/  F2FP.BF16.PACK_AB R98, R150, R153 ;  /* 0x000000999662723e */ /* 0x002fe200000010ff */
[----:B------:R-:W-:-:S02]  /*4ba0*/  FFMA.FTZ R151, R14, c[0x0][0x2d0], -R165 ;  /* 0x0000b4000e977a23 */ /* 0x000fc400000108a5 */
[--C-:B------:R-:W-:Y:S02]  /*4bb0*/  FFMA.FTZ R146, R12, c[0x0][0x2d0], -R165.reuse ;  /* 0x0000b4000c927a23 */ /* 0x100fe400000108a5 */
[----:B------:R-:W1:Y:S01]  /*4bc0*/  LDSM.16.MT88.4 R12, [R160+0x2900] ;  /* 0x00290000a00c783b */ /* 0x000e620000004200 */
[--C-:B------:R-:W-:Y:S01]  /*4bd0*/  FFMA.FTZ R167, R178, c[0x0][0x2d0], -R165.reuse ;  /* 0x0000b400b2a77a23 */ /* 0x100fe200000108a5 */
[----:B------:R-:W4:Y:S01]  /*4be0*/  MUFU.EX2 R157, R157 ;  /* 0x0000009d009d7308 */ /* 0x000f220000000800 */
[--C-:B------:R-:W-:Y:S02]  /*4bf0*/  FFMA.FTZ R168, R168, c[0x0][0x2d0], -R165.reuse ;  /* 0x0000b400a8a87a23 */ /* 0x100fe400000108a5 */
[--C-:B------:R-:W-:Y:S02]  /*4c00*/  FFMA.FTZ R170, R170, c[0x0][0x2d0], -R165.reuse ;  /* 0x0000b400aaaa7a23 */ /* 0x100fe400000108a5 */
[----:B------:R-:W-:Y:S02]  /*4c10*/  FFMA.FTZ R171, R176, c[0x0][0x2d0], -R165 ;  /* 0x0000b400b0ab7a23 */ /* 0x000fe400000108a5 */
[--C-:B------:R-:W-:Y:S01]  /*4c20*/  FFMA.FTZ R176, R173, c[0x0][0x2d0], -R174.reuse ;  /* 0x0000b400adb07a23 */ /* 0x100fe200000108ae */
[----:B------:R-:W-:Y:S01]  /*4c30*/  MUFU.EX2 R159, R159 ;  /* 0x0000009f009f7308 */ /* 0x000fe20000000800 */
[----:B------:R-:W-:-:S02]  /*4c40*/  FFMA.FTZ R173, R143, c[0x0][0x2d0], -R174 ;  /* 0x0000b4008fad7a23 */ /* 0x000fc400000108ae */
[--C-:B------:R-:W-:Y:S02]  /*4c50*/  FFMA.FTZ R172, R172, c[0x0][0x2d0], -R165.reuse ;  /* 0x0000b400acac7a23 */ /* 0x100fe400000108a5 */
[--C-:B------:R-:W-:Y:S02]  /*4c60*/  FFMA.FTZ R177, R142, c[0x0][0x2d0], -R165.reuse ;  /* 0x0000b4008eb17a23 */ /* 0x100fe400000108a5 */
[--C-:B------:R-:W-:Y:S01]  /*4c70*/  FFMA.FTZ R178, R140, c[0x0][0x2d0], -R165.reuse ;  /* 0x0000b4008cb27a23 */ /* 0x100fe200000108a5 */
[----:B------:R-:W5:Y:S01]  /*4c80*/  MUFU.EX2 R152, R152 ;  /* 0x0000009800987308 */ /* 0x000f620000000800 */
[----:B----4-:R-:W-:Y:S01]  /*4c90*/  F2FP.BF16.PACK_AB R97, R157, R158 ;  /* 0x0000009e9d61723e */ /* 0x010fe200000010ff */
[----:B------:R-:W-:Y:S02]  /*4ca0*/  FFMA.FTZ R174, R141, c[0x0][0x2d0], -R174 ;  /* 0x0000b4008dae7a23 */ /* 0x000fe400000108ae */
[----:B------:R-:W-:Y:S01]  /*4cb0*/  FFMA.FTZ R165, R166, c[0x0][0x2d0], -R165 ;  /* 0x0000b400a6a57a23 */ /* 0x000fe200000108a5 */
[----:B------:R-:W-:Y:S01]  /*4cc0*/  LDSM.16.MT88.4 R140, [R169+0x3900] ;  /* 0x00390000a98c783b */ /* 0x000fe20000004200 */
[----:B------:R-:W-:-:S02]  /*4cd0*/  FADD.FTZ R158, R158, R157 ;  /* 0x0000009d9e9e7221 */ /* 0x000fc40000010000 */
[----:B------:R-:W4:Y:S01]  /*4ce0*/  MUFU.EX2 R149, R149 ;  /* 0x0000009500957308 */ /* 0x000f220000000800 */
[----:B------:R-:W-:-:S04]  /*4cf0*/  FADD.FTZ R153, R153, R156 ;  /* 0x0000009c99997221 */ /* 0x000fc80000010000 */
[----:B------:R-:W-:Y:S01]  /*4d00*/  FADD.FTZ R153, R150, R153 ;  /* 0x0000009996997221 */ /* 0x000fe20000010000 */
[----:B-----5:R-:W-:Y:S02]  /*4d10*/  F2FP.BF16.PACK_AB R99, R152, R159 ;  /* 0x0000009f9863723e */ /* 0x020fe400000010ff */
[----:B------:R-:W-:Y:S01]  /*4d20*/  MUFU.EX2 R148, R148 ;  /* 0x0000009400947308 */ /* 0x000fe20000000800 */
[----:B------:R-:W-:-:S04]  /*4d30*/  FADD.FTZ R159, R159, R158 ;  /* 0x0000009e9f9f7221 */ /* 0x000fc80000010000 */
[----:B------:R-:W-:Y:S01]  /*4d40*/  FADD.FTZ R152, R152, R159 ;  /* 0x0000009f98987221 */ /* 0x000fe20000010000 */
        /* <DEDUP_REMOVED lines=42> */
[C---:B------:R-:W-:Y:S08]  /*4ff0*/  HMMA.16816.F32.BF16 R88, R96.reuse, R90, RZ ;  /* 0x0000005a6058723c */ /* 0x040ff000000418ff */
[C---:B--2---:R-:W-:Y:S07]  /*5000*/  HMMA.16816.F32.BF16 R92, R96.reuse, R4, RZ ;  /* 0x00000004605c723c */ /* 0x044fee00000418ff */
[----:B----4-:R-:W-:Y:S01]  /*5010*/  F2FP.BF16.PACK_AB R4, R149, R154 ;  /* 0x0000009a9504723e */ /* 0x010fe200000010ff */
[----:B------:R-:W-:Y:S01]  /*5020*/  HMMA.16816.F32.BF16 R96, R96, R6, RZ ;  /* 0x000000066060723c */ /* 0x000fe200000418ff */
[----:B-----5:R-:W-:Y:S01]  /*5030*/  F2FP.BF16.PACK_AB R5, R146, R151 ;  /* 0x000000979205723e */ /* 0x020fe200000010ff */
        /* <DEDUP_REMOVED lines=103> */
[----:B---3--:R-:W-:Y:S01]  /*56b0*/  HMMA.16816.F32.BF16 R120, R4, R12, R120 ;  /* 0x0000000c0478723c */ /* 0x008fe20000041878 */
[----:B------:R-:W-:-:S02]  /*56c0*/  FADD.FTZ R178, R178, R177 ;  /* 0x000000b1b2b27221 */ /* 0x000fc40000010000 */
[----:B------:R-:W-:Y:S02]  /*56d0*/  FADD.FTZ R205, R174, R173 ;  /* 0x000000adaecd7221 */ /* 0x000fe40000010000 */
[----:B------:R-:W-:-:S03]  /*56e0*/  FADD.FTZ R206, R165, R178 ;  /* 0x000000b2a5ce7221 */ /* 0x000fc60000010000 */
        /* <DEDUP_REMOVED lines=25> */
[----:B------:R-:W-:Y:S01]  /*5880*/  HMMA.16816.F32.BF16 R96, R4, R18, R96 ;  /* 0x000000120460723c */ /* 0x000fe20000041860 */
[----:B------:R-:W-:Y:S07]  /*5890*/  @P0 BRA `(.L_x_1969) ;  /* 0x0000043000000947 */ /* 0x000fee0003800000 */
        /* <DEDUP_REMOVED lines=13> */
[C---:B------:R-:W-:Y:S01]  /*5970*/  SHF.L.U64.HI R11, R207.reuse, 0x1, R132 ;  /* 0x00000001cf0b7819 */ /* 0x040fe20000010284 */
        /* <DEDUP_REMOVED lines=8> */
[----:B------:R-:W-:Y:S02]  /*5a00*/  IMAD.IADD R9, R5, 0x1, R8 ;  /* 0x0000000105097824 */ /* 0x000fe400078e0208 */
[----:B------:R-:W-:Y:S02]  /*5a10*/  IMAD.MOV.U32 R8, RZ, RZ, R4 ;  /* 0x000000ffff087224 */ /* 0x000fe400078e0004 */
[----:B------:R-:W-:Y:S01]  /*5a20*/  IMAD.SHL.U32 R4, R194, 0x2, RZ ;  /* 0x00000002c2047824 */ /* 0x000fe200078e00ff */
[----:B--2---:R-:W-:Y:S01]  /*5a30*/  SHF.R.S32.HI R5, RZ, 0x1f, R198 ;  /* 0x0000001fff057819 */ /* 0x004fe200000114c6 */
[----:B------:R-:W-:Y:S01]  /*5a40*/  IMAD.WIDE.U32 R6, R198, c[0x0][0x1f0], R8 ;  /* 0x00007c00c6067a25 */ /* 0x000fe200078e0008 */
[----:B------:R-:W-:Y:S02]  /*5a50*/  SEL R9, RZ, 0x10, P5 ;  /* 0x00000010ff097807 */ /* 0x000fe40002800000 */
[----:B------:R-:W-:Y:S01]  /*5a60*/  SHF.L.U64.HI R8, R192, 0x1, R3 ;  /* 0x00000001c0087819 */ /* 0x000fe20000010203 */
[----:B------:R-:W-:Y:S01]  /*5a70*/  IMAD R5, R5, c[0x0][0x1f0], RZ ;  /* 0x00007c0005057a24 */ /* 0x000fe200078e02ff */
[----:B------:R-:W-:-:S03]  /*5a80*/  IADD3 R21, -R9, 0x10, RZ ;  /* 0x0000001009157810 */ /* 0x000fc60007ffe1ff */
[----:B------:R-:W-:Y:S01]  /*5a90*/  IMAD R12, R198, c[0x0][0x1f4], R5 ;  /* 0x00007d00c60c7a24 */ /* 0x000fe200078e0205 */
[----:B------:R-:W-:Y:S02]  /*5aa0*/  IADD3 R5, P0, R6, UR16, RZ ;  /* 0x0000001006057c10 */ /* 0x000fe4000ff1e0ff */
[----:B------:R-:W-:Y:S02]  /*5ab0*/  SEL R6, RZ, 0x10, P4 ;  /* 0x00000010ff067807 */ /* 0x000fe40002000000 */
[----:B------:R-:W-:Y:S01]  /*5ac0*/  IADD3.X R12, R7, UR9, R12, P0, !PT ;  /* 0x00000009070c7c10 */ /* 0x000fe200087fe40c */
[----:B------:R-:W-:Y:S01]  /*5ad0*/  IMAD.SHL.U32 R7, R192, 0x2, RZ ;  /* 0x00000002c0077824 */ /* 0x000fe200078e00ff */
[----:B------:R-:W-:Y:S02]  /*5ae0*/  LEA R13, P0, R5, c[0x0][0x1c8], 0x1 ;  /* 0x00007200050d7a11 */ /* 0x000fe400078008ff */
[----:B------:R-:W-:Y:S02]  /*5af0*/  LOP3.LUT R21, R21, 0xf, RZ, 0xc0, !PT ;  /* 0x0000000f15157812 */ /* 0x000fe400078ec0ff */
[----:B------:R-:W-:Y:S01]  /*5b00*/  LEA.HI.X R12, R5, c[0x0][0x1cc], R12, 0x1, P0 ;  /* 0x00007300050c7a11 */ /* 0x000fe200000f0c0c */
[----:B------:R-:W1:Y:S01]  /*5b10*/  SHFL.IDX PT, R14, R13, 0x1, 0x181f ;  /* 0x00381f000d0e7f89 */ /* 0x000e6200000e0000 */
[----:B------:R-:W-:-:S02]  /*5b20*/  IADD3 R18, -R6, 0x10, RZ ;  /* 0x0000001006127810 */ /* 0x000fc40007ffe1ff */
[----:B------:R-:W-:Y:S01]  /*5b30*/  SHF.L.U64.HI R5, R194, 0x1, R197 ;  /* 0x00000001c2057819 */ /* 0x000fe200000102c5 */
[----:B------:R-:W2:Y:S01]  /*5b40*/  SHFL.IDX PT, R16, R12, 0x1, 0x181f ;  /* 0x00381f000c107f89 */ /* 0x000ea200000e0000 */
[----:B------:R-:W-:-:S03]  /*5b50*/  LOP3.LUT R18, R18, 0xf, RZ, 0xc0, !PT ;  /* 0x0000000f12127812 */ /* 0x000fc600078ec0ff */
        /* <DEDUP_REMOVED lines=23> */
.L_x_1969:
[----:B------:R-:W-:Y:S01]  /*5cd0*/  ULDC.64 UR4, c[0x0][0x2c8] ;  /* 0x0000b20000047ab9 */ /* 0x000fe20000000a00 */
[----:B------:R-:W-:Y:S01]  /*5ce0*/  PLOP3.LUT P0, PT, PT, PT, UP0, 0x40, 0x0 ;  /* 0x000000000000781c */ /* 0x000fe20003f0e808 */
[----:B------:R-:W-:Y:S01]  /*5cf0*/  UIMAD.WIDE.U32 UR26, UR24, UR4, URZ ;  /* 0x00000004181a72a5 */ /* 0x000fe2000f8e003f */
[----:B------:R-:W0:Y:S01]  /*5d00*/  LDGDEPBAR ;  /* 0x00000000000079af */ /* 0x000e220000000000 */
[----:B------:R-:W-:-:S05]  /*5d10*/  UIADD3 UR7, UR7, -0x2, URZ ;  /* 0xfffffffe07077890 */ /* 0x000fca000fffe03f */
[----:B------:R-:W-:Y:S01]  /*5d20*/  @UP1 UMOV UR25, UR27 ;  /* 0x0000001b00191c82 */ /* 0x000fe20008000000 */
[----:B------:R-:W-:Y:S01]  /*5d30*/  MOV R210, UR7 ;  /* 0x0000000700d27c02 */ /* 0x000fe20008000f00 */
[----:B------:R-:W-:-:S04]  /*5d40*/  @UP1 USHF.R.U32.HI UR24, URZ, UR5, UR25 ;  /* 0x000000053f181299 */ /* 0x000fc80008011619 */
[----:B------:R-:W-:-:S03]  /*5d50*/  UIADD3 UR4, UR15, UR24, URZ ;  /* 0x000000180f047290 */ /* 0x000fc6000fffe03f */
[----:B------:R-:W-:Y:S02]  /*5d60*/  ULDC UR15, c[0x0][0x328] ;  /* 0x0000ca00000f7ab9 */ /* 0x000fe40000000800 */
[----:B------:R-:W-:Y:S01]  /*5d70*/  UIADD3 UR15, UR4, UR15, URZ ;  /* 0x0000000f040f7290 */ /* 0x000fe2000fffe03f */
[----:B------:R-:W-:Y:S05]  /*5d80*/  @P0 BRA `(.L_x_1970) ;  /* 0x0000015000000947 */ /* 0x000fea0003800000 */
[----:B------:R-:W-:Y:S01]  /*5d90*/  ISETP.LT.AND P0, PT, RZ, UR4, PT ;  /* 0x00000004ff007c0c */ /* 0x000fe2000bf01270 */
[----:B------:R-:W-:Y:S02]  /*5da0*/  UIADD3 UR24, UR4, -0x1, URZ ;  /* 0xffffffff04187890 */ /* 0x000fe4000fffe03f */
[----:B------:R-:W-:-:S10]  /*5db0*/  ULDC UR7, c[0x0][0x32c] ;  /* 0x0000cb0000077ab9 */ /* 0x000fd40000000800 */
[----:B------:R-:W-:Y:S05]  /*5dc0*/  @P0 BRA `(.L_x_1971) ;  /* 0x0000008000000947 */ /* 0x000fea0003800000 */
[----:B------:R-:W-:Y:S02]  /*5dd0*/  UISETP.NE.AND UP2, UPT, UR7, 0x1, UPT ;  /* 0x000000010700788c */ /* 0x000fe4000bf45270 */
[----:B------:R-:W-:-:S03]  /*5de0*/  UIADD3 UR24, -UR4, URZ, URZ ;  /* 0x0000003f04187290 */ /* 0x000fc6000fffe13f */
[----:B------:R-:W-:Y:S02]  /*5df0*/  ULDC.64 UR4, c[0x0][0x330] ;  /* 0x0000cc0000047ab9 */ /* 0x000fe40000000a00 */
[----:B------:R-:W-:-:S07]  /*5e00*/  UIMAD.WIDE.U32 UR26, UR24, UR4, URZ ;  /* 0x00000004181a72a5 */ /* 0x000fce000f8e003f */
[----:B------:R-:W-:Y:S02]  /*5e10*/  @UP2 UMOV UR25, UR27 ;  /* 0x0000001b00192c82 */ /* 0x000fe40008000000 */
[----:B------:R-:W-:-:S04]  /*5e20*/  @UP2 USHF.R.U32.HI UR24, URZ, UR5, UR25 ;  /* 0x000000053f182299 */ /* 0x000fc80008011619 */
[----:B------:R-:W-:Y:S01]  /*5e30*/  ULOP3.LUT UR24, URZ, UR24, URZ, 0x33, !UPT ;  /* 0x000000183f187292 */ /* 0x000fe2000f8e333f */
[----:B------:R-:W-:Y:S05]  /*5e40*/  BRA `(.L_x_1972) ;  /* 0x0000005000007947 */ /* 0x000fea0003800000 */
.L_x_1971:
[----:B------:R-:W-:Y:S02]  /*5e50*/  UISETP.NE.AND UP2, UPT, UR7, 0x1, UPT ;  /* 0x000000010700788c */ /* 0x000fe4000bf45270 */
[----:B------:R-:W-:Y:S02]  /*5e60*/  ULDC.64 UR4, c[0x0][0x330] ;  /* 0x0000cc0000047ab9 */ /* 0x000fe40000000a00 */
[----:B------:R-:W-:-:S07]  /*5e70*/  UIMAD.WIDE.U32 UR26, UR24, UR4, URZ ;  /* 0x00000004181a72a5 */ /* 0x000fce000f8e003f */
[----:B------:R-:W-:Y:S02]  /*5e80*/  @UP2 UMOV UR25, UR27 ;  /* 0x0000001b00192c82 */ /* 0x000fe40008000000 */
[----:B------:R-:W-:Y:S02]  /*5e90*/  @UP2 USHF.R.U32.HI UR24, URZ, UR5, UR25 ;  /* 0x000000053f182299 */ /* 0x000fe40008011619 */
.L_x_1972:
[----:B------:R-:W-:Y:S02]  /*5ea0*/  ULDC UR4, c[0x0][0x32c] ;  /* 0x0000cb0000047ab9 */ /* 0x000fe40000000800 */
[----:B------:R-:W-:-:S04]  /*5eb0*/  UIMAD UR4, UR24, UR7, UR4 ;  /* 0x00000007180472a4 */ /* 0x000fc8000f8e0204 */
[----:B------:R-:W-:-:S04]  /*5ec0*/  UISETP.LT.AND UP2, UPT, UR15, UR4, UPT ;  /* 0x000000040f00728c */ /* 0x000fc8000bf41270 */
[----:B------:R-:W-:-:S04]  /*5ed0*/  USEL UR15, UR15, UR4, UP2 ;  /* 0x000000040f0f7287 */ /* 0x000fc80009000000 */
.L_x_1970:
[----:B------:R-:W-:Y:S02]  /*5ee0*/  USHF.R.S32.HI UR4, URZ, 0x1f, UR15 ;  /* 0x0000001f3f047899 */ /* 0x000fe4000801140f */
[----:B------:R-:W-:Y:S02]  /*5ef0*/  UMOV UR5, 0x1 ;  /* 0x0000000100057882 */ /* 0x000fe40000000000 */
[----:B------:R-:W-:-:S03]  /*5f00*/  ULEA.HI UR4, UR4, UR15, URZ, 0x6 ;  /* 0x0000000f04047291 */ /* 0x000fc6000f8f303f */
[----:B------:R-:W-:Y:S02]  /*5f10*/  UMOV UR15, URZ ;  /* 0x0000003f000f7c82 */ /* 0x000fe40008000000 */
[----:B------:R-:W-:-:S04]  /*5f20*/  USHF.R.S32.HI UR7, URZ, 0x6, UR4 ;  /* 0x000000063f077899 */ /* 0x000fc80008011404 */
[----:B------:R-:W-:-:S04]  /*5f30*/  UISETP.LT.AND UP2, UPT, UR11, UR7, UPT ;  /* 0x000000070b00728c */ /* 0x000fc8000bf41270 */
[----:B------:R-:W-:-:S06]  /*5f40*/  USEL UR7, UR11, UR7, !UP2 ;  /* 0x000000070b077287 */ /* 0x000fcc000d000000 */
[----:B------:R-:W-:-:S13]  /*5f50*/  ISETP.GE.AND P0, PT, R210, UR7, PT ;  /* 0x00000007d2007c0c */ /* 0x000fda000bf06270 */
[----:B------:R-:W-:Y:S05]  /*5f60*/  @!P0 BRA `(.L_x_1973) ;  /* 0x00003bd000008947 */ /* 0x000fea0003800000 */
[----:B------:R-:W-:Y:S01]  /*5f70*/  IMAD.MOV.U32 R186, RZ, RZ, 0x20 ;  /* 0x00000020ffba7424 */ /* 0x000fe200078e00ff */
[----:B------:R-:W-:Y:S01]  /*5f80*/  LOP3.LUT P1, RZ, R209, 0x2, RZ, 0xc0, !PT ;  /* 0x00000002d1ff7812 */ /* 0x000fe2000782c0ff */
[C---:B------:R-:W-:Y:S01]  /*5f90*/  IMAD.SHL.U32 R215, R207.reuse, 0x2, RZ ;  /* 0x00000002cfd77824 */ /* 0x040fe200078e00ff */
[----:B------:R-:W-:Y:S01]  /*5fa0*/  SHF.L.U64.HI R216, R207, 0x1, R132 ;  /* 0x00000001cfd87819 */ /* 0x000fe20000010284 */
[----:B------:R-:W-:Y:S01]  /*5fb0*/  IMAD.MOV.U32 R132, RZ, RZ, R2 ;  /* 0x000000ffff847224 */ /* 0x000fe200078e0002 */
[C---:B------:R-:W-:Y:S01]  /*5fc0*/  SHF.L.U64.HI R213, R192.reuse, 0x1, R3 ;  /* 0x00000001c0d57819 */ /* 0x040fe20000010203 */
[----:B------:R-:W-:Y:S01]  /*5fd0*/  IMAD.MOV.U32 R3, RZ, RZ, R0 ;  /* 0x000000ffff037224 */ /* 0x000fe200078e0000 */
[----:B------:R-:W-:Y:S01]  /*5fe0*/  SEL R214, RZ, 0x10, P5 ;  /* 0x00000010ffd67807 */ /* 0x000fe20002800000 */
[----:B------:R-:W-:Y:S01]  /*5ff0*/  IMAD.SHL.U32 R212, R192, 0x2, RZ ;  /* 0x00000002c0d47824 */ /* 0x000fe200078e00ff */
[----:B------:R-:W-:Y:S01]  /*6000*/  SEL R211, RZ, 0x10, P4 ;  /* 0x00000010ffd37807 */ /* 0x000fe20002000000 */
[----:B------:R-:W-:Y:S01]  /*6010*/  UMOV UR15, URZ ;  /* 0x0000003f000f7c82 */ /* 0x000fe20008000000 */
[----:B------:R-:W-:Y:S01]  /*6020*/  SEL R186, R186, 0xffffffe0, !P1 ;  /* 0xffffffe0baba7807 */ /* 0x000fe20004800000 */
[----:B------:R-:W-:-:S02]  /*6030*/  UMOV UR5, 0x1 ;  /* 0x0000000100057882 */ /* 0x000fc40000000000 */
.L_x_1984:
[----:B------:R-:W-:Y:S04]  /*6040*/  DEPBAR.LE SB0, 0x2 ;  /* 0x000080800000791a */ /* 0x000fe80000000000 */
[----:B------:R-:W-:Y:S01]  /*6050*/  BAR.SYNC.DEFER_BLOCKING 0x0 ;  /* 0x0000000000007b1d */ /* 0x000fe20000010000 */
[----:B------:R-:W-:Y:S01]  /*6060*/  UIMAD UR4, UR5, 0x6000, URZ ;  /* 0x00006000050478a4 */ /* 0x000fe2000f8e023f */
[----:B------:R-:W-:Y:S05]  /*6070*/  ISETP.LE.AND P0, PT, R210, UR11, PT ;  /* 0x0000000bd2007c0c */ /* 0x000fea000bf03270 */
[----:B-1----:R-:W-:Y:S05]  /*6080*/  IADD3 R133, R189, UR4, RZ ;  /* 0x00000004bd857c10 */ /* 0x002fea000fffe0ff */
[----:B------:R-:W-:Y:S01]  /*6090*/  IMAD.IADD R190, R186, 0x1, R133 ;  /* 0x00000001babe7824 */ /* 0x000fe200078e0285 */
[----:B------:R1:W2:Y:S04]  /*60a0*/  LDSM.16.M88.4 R136, [R191] ;  /* 0x00000000bf88783b */ /* 0x0002a80000000200 */
[----:B------:R1:W3:Y:S04]  /*60b0*/  LDSM.16.M88.4 R140, [R189+UR4+0xc100] ;  /* 0x00c10004bd8c783b */ /* 0x0002e80008000200 */
[----:B------:R1:W4:Y:S04]  /*60c0*/  LDSM.16.M88.4 R144, [R189+UR4+0xc900] ;  /* 0x00c90004bd90783b */ /* 0x0003280008000200 */
        /* <DEDUP_REMOVED lines=18> */
[----:B------:R-:W-:Y:S01]  /*61f0*/  IMAD R5, R198, c[0x0][0x21c], R5 ;  /* 0x00008700c6057a24 */ /* 0x000fe200078e0205 */
[----:B------:R-:W-:Y:S01]  /*6200*/  IADD3 R11, -R208, 0x10, RZ ;  /* 0x00000010d00b7810 */ /* 0x000fe20007ffe1ff */
[----:B------:R-:W-:Y:S03]  /*6210*/  IMAD.IADD R7, R7, 0x1, R9 ;  /* 0x0000000107077824 */ /* 0x000fe600078e0209 */
[----:B------:R-:W-:Y:S01]  /*6220*/  LOP3.LUT R11, R11, 0xf, RZ, 0xc0, !PT ;  /* 0x0000000f0b0b7812 */ /* 0x000fe200078ec0ff */
[----:B------:R-:W-:Y:S05]  /*6230*/  IMAD.WIDE.U32 R6, R198, c[0x0][0x218], R6 ;  /* 0x00008600c6067a25 */ /* 0x000fea00078e0006 */
[----:B------:R-:W-:Y:S04]  /*6240*/  IADD3 R0, P0, R6, UR22, RZ ;  /* 0x0000001606007c10 */ /* 0x000fe8000ff1e0ff */
[----:B------:R-:W-:Y:S02]  /*6250*/  IADD3.X R5, R7, UR8, R5, P0, !PT ;  /* 0x0000000807057c10 */ /* 0x000fe400087fe405 */
[C---:B------:R-:W-:Y:S04]  /*6260*/  LEA R4, P0, R0.reuse, c[0x0][0x1f8], 0x1 ;  /* 0x00007e0000047a11 */ /* 0x040fe800078008ff */
[----:B------:R-:W-:Y:S01]  /*6270*/  LEA.HI.X R2, R0, c[0x0][0x1fc], R5, 0x1, P0 ;  /* 0x00007f0000027a11 */ /* 0x000fe200000f0c05 */
[----:B------:R-:W5:Y:S01]  /*6280*/  SHFL.IDX PT, R10, R4, 0x1, 0x181f ;  /* 0x00381f00040a7f89 */ /* 0x000f6200000e0000 */
[----:B------:R-:W-:Y:S03]  /*6290*/  IMAD.SHL.U32 R0, R194, 0x2, RZ ;  /* 0x00000002c2007824 */ /* 0x000fe600078e00ff */
[----:B------:R-:W4:Y:S04]  /*62a0*/  SHFL.IDX PT, R5, R2, 0x1, 0x181f ;  /* 0x00381f0002057f89 */ /* 0x000f2800000e0000 */
[----:B------:R3:W-:Y:S04]  /*62b0*/  SHFL.IDX PT, R9, R2, RZ, 0x181f ;  /* 0x00181fff02097589 */ /* 0x0007e800000e0000 */
[----:B------:R-:W2:Y:S01]  /*62c0*/  SHFL.IDX PT, R7, R4, RZ, 0x181f ;  /* 0x00181fff04077589 */ /* 0x000ea200000e0000 */
[-C--:B-----5:R-:W-:Y:S04]  /*62d0*/  IADD3 R14, P1, P0, R14, R10.reuse, R215 ;  /* 0x0000000a0e0e7210 */ /* 0x0a0fe8000783e0d7 */
[-C--:B----4-:R-:W-:Y:S02]  /*62e0*/  IADD3.X R15, RZ, R5.reuse, R216, P1, P0 ;  /* 0x00000005ff0f7210 */ /* 0x090fe40000fe04d8 */
[-C--:B------:R-:W-:Y:S02]  /*62f0*/  IADD3 R12, P1, P0, R13, R10.reuse, R212 ;  /* 0x0000000a0d0c7210 */ /* 0x080fe4000783e0d4 */
[----:B---3--:R-:W-:Y:S02]  /*6300*/  SHF.L.U64.HI R2, R194, 0x1, R197 ;  /* 0x00000001c2027819 */ /* 0x008fe400000102c5 */
[-CC-:B------:R-:W-:Y:S02]  /*6310*/  IADD3.X R13, RZ, R5.reuse, R213.reuse, P1, P0 ;  /* 0x00000005ff0d7210 */ /* 0x180fe40000fe04d5 */
[----:B------:R-:W-:Y:S04]  /*6320*/  IADD3 R10, P1, P0, R11, R10, R0 ;  /* 0x0000000a0b0a7210 */ /* 0x000fe8000783e000 */
[----:B------:R-:W-:Y:S01]  /*6330*/  IADD3.X R11, RZ, R5, R2, P1, P0 ;  /* 0x00000005ff0b7210 */ /* 0x000fe20000fe0402 */
[----:B------:R-:W-:Y:S01]  /*6340*/  IMAD.U32 R5, RZ, RZ, UR15 ;  /* 0x0000000fff057e24 */ /* 0x000fe2000f8e00ff */
[C---:B--2---:R-:W-:Y:S02]  /*6350*/  IADD3 R18, P1, R7.reuse, R215, RZ ;  /* 0x000000d707127210 */ /* 0x044fe40007f3e0ff */
[----:B------:R-:W-:Y:S03]  /*6360*/  IADD3 R16, P0, R7, R212, RZ ;  /* 0x000000d407107210 */ /* 0x000fe60007f1e0ff */
[C---:B------:R-:W-:Y:S01]  /*6370*/  IMAD.X R19, R9.reuse, 0x1, R216, P1 ;  /* 0x0000000109137824 */ /* 0x040fe200008e06d8 */
[----:B------:R-:W-:Y:S01]  /*6380*/  ISETP.NE.U32.AND P1, PT, R214, RZ, PT ;  /* 0x000000ffd600720c */ /* 0x000fe20003f25070 */
[----:B------:R-:W-:Y:S01]  /*6390*/  IMAD.X R17, R9, 0x1, R213, P0 ;  /* 0x0000000109117824 */ /* 0x000fe200000e06d5 */
[----:B------:R-:W-:Y:S01]  /*63a0*/  IADD3 R8, P0, R7, R0, RZ ;  /* 0x0000000007087210 */ /* 0x000fe20007f1e0ff */
[----:B------:R-:W-:Y:S04]  /*63b0*/  IMAD R7, R5, 0x6000, R196 ;  /* 0x0000600005077824 */ /* 0x000fe800078e02c4 */
[----:B------:R-:W-:Y:S01]  /*63c0*/  IMAD.X R9, R9, 0x1, R2, P0 ;  /* 0x0000000109097824 */ /* 0x000fe200000e0602 */
[----:B------:R2:W-:Y:S01]  /*63d0*/  LDGSTS.E.BYPASS.LTC128B.128 [R7], [R18.64], !P5 ;  /* 0x0000000012077fae */ /* 0x0005e2000e901d54 */
[----:B------:R-:W-:Y:S03]  /*63e0*/  ISETP.NE.U32.AND P0, PT, R208, RZ, PT ;  /* 0x000000ffd000720c */ /* 0x000fe60003f05070 */
[----:B------:R2:W-:Y:S04]  /*63f0*/  LDGSTS.E.BYPASS.LTC128B.128 [R7+0x2000], [R16.64], !P4 ;  /* 0x0200000010077fae */ /* 0x0005e8000e101d54 */
[----:B------:R2:W-:Y:S04]  /*6400*/  LDGSTS.E.BYPASS.LTC128B.128 [R7+0x4000], [R8.64], !P6 ;  /* 0x0400000008077fae */ /* 0x0005e8000f101d54 */
[----:B------:R2:W-:Y:S01]  /*6410*/  LDGSTS.E.BYPASS.LTC128B.128.ZFILL [R7+0x1000], [R14.64], P1 ;  /* 0x010000000e077fae */ /* 0x0005e20008941d54 */
[----:B------:R-:W-:Y:S11]  /*6420*/  ISETP.NE.U32.AND P1, PT, R211, RZ, PT ;  /* 0x000000ffd300720c */ /* 0x000ff60003f25070 */
[----:B------:R-:W-:Y:S02]  /*6430*/  @!UPT UIADD3 URZ, URZ, URZ, URZ ;  /* 0x0000003f3f3ff290 */ /* 0x000fe4000fffe03f */
[----:B------:R2:W-:Y:S04]  /*6440*/  LDGSTS.E.BYPASS.LTC128B.128.ZFILL [R7+0x3000], [R12.64], P1 ;  /* 0x030000000c077fae */ /* 0x0005e80008941d54 */
[----:B------:R2:W-:Y:S02]  /*6450*/  LDGSTS.E.BYPASS.LTC128B.128.ZFILL [R7+0x5000], [R10.64], P0 ;  /* 0x050000000a077fae */ /* 0x0005e40008141d54 */
.L_x_1974:
[C---:B--23--:R-:W-:Y:S01]  /*6460*/  HMMA.16816.F32.BF16 R4, R136.reuse, R140, RZ ;  /* 0x0000008c8804723c */ /* 0x04cfe200000418ff */
[----:B------:R-:W-:Y:S01]  /*6470*/  LDSM.16.M88.4 R180, [R189+UR4+0x10100] ;  /* 0x01010004bdb4783b */ /* 0x000fe20008000200 */
[----:B------:R-:W-:Y:S01]  /*6480*/  PLOP3.LUT P1, PT, PT, PT, UP1, 0x80, 0x0 ;  /* 0x000000000000781c */ /* 0x000fe20003f2f018 */
[----:B------:R-:W-:Y:S01]  /*6490*/  UIADD3 UR24, UR15, 0x1, URZ ;  /* 0x000000010f187890 */ /* 0x000fe2000fffe03f */
[CC--:B------:R-:W-:Y:S01]  /*64a0*/  IADD3 R0, R193.reuse, R133.reuse, RZ ;  /* 0x00000085c1007210 */ /* 0x0c0fe20007ffe0ff */
[----:B------:R-:W-:Y:S01]  /*64b0*/  UISETP.GE.AND UP2, UPT, UR15, 0x1, UPT ;  /* 0x000000010f00788c */ /* 0x000fe2000bf46270 */
[----:B------:R-:W-:Y:S02]  /*64c0*/  IADD3 R2, R193, R190, RZ ;  /* 0x000000bec1027210 */ /* 0x000fe40007ffe0ff */
[C---:B------:R-:W-:Y:S01]  /*64d0*/  HMMA.16816.F32.BF16 R8, R136.reuse, R142, RZ ;  /* 0x0000008e8808723c */ /* 0x040fe200000418ff */
[----:B------:R-:W-:Y:S01]  /*64e0*/  LDSM.16.M88.4 R140, [R185] ;  /* 0x00000000b98c783b */ /* 0x000fe20000000200 */
[----:B------:R-:W-:Y:S01]  /*64f0*/  PLOP3.LUT P0, PT, PT, PT, UP1, 0x80, 0x0 ;  /* 0x000000000000781c */ /* 0x000fe20003f0f018 */
[----:B------:R-:W-:Y:S01]  /*6500*/  USEL UR15, UR24, URZ, !UP2 ;  /* 0x0000003f180f7287 */ /* 0x000fe2000d000000 */
[----:B------:R-:W-:Y:S02]  /*6510*/  IADD3 R133, R186, R133, R193 ;  /* 0x00000085ba857210 */ /* 0x000fe40007ffe0c1 */
[----:B------:R-:W-:Y:S02]  /*6520*/  MOV R245, R203 ;  /* 0x000000cb00f57202 */ /* 0x000fe40000000f00 */
[C---:B----4-:R-:W-:Y:S01]  /*6530*/  HMMA.16816.F32.BF16 R12, R136.reuse, R144, RZ ;  /* 0x00000090880c723c */ /* 0x050fe200000418ff */
[----:B------:R-:W-:Y:S03]  /*6540*/  LDSM.16.M88.4 R176, [R0+0xe100] ;  /* 0x00e1000000b0783b */ /* 0x000fe60000000200 */
[----:B------:R-:W-:Y:S04]  /*6550*/  MOV R240, c[0x0][0x2ac] ;  /* 0x0000ab0000f07a02 */ /* 0x000fe80000000f00 */
[C---:B------:R-:W-:Y:S01]  /*6560*/  HMMA.16816.F32.BF16 R16, R136.reuse, R146, RZ ;  /* 0x000000928810723c */ /* 0x040fe200000418ff */
[----:B------:R-:W2:Y:S07]  /*6570*/  LDSM.16.M88.4 R144, [R0+0xc100] ;  /* 0x00c100000090783b */ /* 0x000eae0000000200 */
[C---:B-1----:R-:W-:Y:S01]  /*6580*/  HMMA.16816.F32.BF16 R20, R136.reuse, R148, RZ ;  /* 0x000000948814723c */ /* 0x042fe200000418ff */
[----:B------:R-:W0:Y:S07]  /*6590*/  LDGDEPBAR ;  /* 0x00000000000079af */ /* 0x000e2e0000000000 */
[C---:B------:R-:W-:Y:S01]  /*65a0*/  HMMA.16816.F32.BF16 R24, R136.reuse, R150, RZ ;  /* 0x000000968818723c */ /* 0x040fe200000418ff */
[----:B------:R-:W-:Y:S07]  /*65b0*/  LDSM.16.M88.4 R148, [R0+0xd100] ;  /* 0x00d100000094783b */ /* 0x000fee0000000200 */
[C---:B------:R-:W-:Y:S08]  /*65c0*/  HMMA.16816.F32.BF16 R28, R136.reuse, R152, RZ ;  /* 0x00000098881c723c */ /* 0x040ff000000418ff */
[----:B------:R-:W-:Y:S01]  /*65d0*/  HMMA.16816.F32.BF16 R32, R136, R154, RZ ;  /* 0x0000009a8820723c */ /* 0x000fe200000418ff */
[----:B------:R-:W1:Y:S07]  /*65e0*/  LDSM.16.M88.4 R136, [R0+0xc900] ;  /* 0x00c900000088783b */ /* 0x000e6e0000000200 */
[C---:B------:R-:W-:Y:S01]  /*65f0*/  HMMA.16816.F32.BF16 R4, R156.reuse, R160, R4 ;  /* 0x000000a09c04723c */ /* 0x040fe20000041804 */
[----:B------:R-:W3:Y:S07]  /*6600*/  LDSM.16.M88.4 R152, [R0+0xd900] ;  /* 0x00d900000098783b */ /* 0x000eee0000000200 */
[C---:B------:R-:W-:Y:S01]  /*6610*/  HMMA.16816.F32.BF16 R8, R156.reuse, R162, R8 ;  /* 0x000000a29c08723c */ /* 0x040fe20000041808 */
[----:B------:R-:W-:Y:S07]  /*6620*/  LDSM.16.M88.4 R160, [R184] ;  /* 0x00000000b8a0783b */ /* 0x000fee0000000200 */
[C---:B------:R-:W-:Y:S08]  /*6630*/  HMMA.16816.F32.BF16 R12, R156.reuse, R164, R12 ;  /* 0x000000a49c0c723c */ /* 0x040ff0000004180c */
[C---:B------:R-:W-:Y:S01]  /*6640*/  HMMA.16816.F32.BF16 R16, R156.reuse, R166, R16 ;  /* 0x000000a69c10723c */ /* 0x040fe20000041810 */
[----:B------:R-:W4:Y:S07]  /*6650*/  LDSM.16.M88.4 R164, [R2+0xc100] ;  /* 0x00c1000002a4783b */ /* 0x000f2e0000000200 */
[C---:B------:R-:W-:Y:S08]  /*6660*/  HMMA.16816.F32.BF16 R20, R156.reuse, R168, R20 ;  /* 0x000000a89c14723c */ /* 0x040ff00000041814 */
[C---:B------:R-:W-:Y:S01]  /*6670*/  HMMA.16816.F32.BF16 R24, R156.reuse, R170, R24 ;  /* 0x000000aa9c18723c */ /* 0x040fe20000041818 */
[----:B------:R-:W-:Y:S07]  /*6680*/  LDSM.16.M88.4 R168, [R190+0xe100] ;  /* 0x00e10000bea8783b */ /* 0x000fee0000000200 */
[C---:B------:R-:W-:Y:S08]  /*6690*/  HMMA.16816.F32.BF16 R28, R156.reuse, R172, R28 ;  /* 0x000000ac9c1c723c */ /* 0x040ff0000004181c */
[----:B------:R-:W-:Y:S01]  /*66a0*/  HMMA.16816.F32.BF16 R32, R156, R174, R32 ;  /* 0x000000ae9c20723c */ /* 0x000fe20000041820 */
[----:B------:R-:W5:Y:S07]  /*66b0*/  LDSM.16.M88.4 R156, [R2+0xc900] ;  /* 0x00c90000029c783b */ /* 0x000f6e0000000200 */
[C---:B--2---:R-:W-:Y:S01]  /*66c0*/  HMMA.16816.F32.BF16 R4, R140.reuse, R144, R4 ;  /* 0x000000908c04723c */ /* 0x044fe20000041804 */
[----:B------:R-:W-:Y:S07]  /*66d0*/  LDSM.16.M88.4 R172, [R190+0xe900] ;  /* 0x00e90000beac783b */ /* 0x000fee0000000200 */
[C---:B------:R-:W-:Y:S01]  /*66e0*/  HMMA.16816.F32.BF16 R8, R140.reuse, R146, R8 ;  /* 0x000000928c08723c */ /* 0x040fe20000041808 */
[----:B------:R-:W2:Y:S07]  /*66f0*/  LDSM.16.M88.4 R144, [R2+0xd100] ;  /* 0x00d100000290783b */ /* 0x000eae0000000200 */
[C---:B-1----:R-:W-:Y:S08]  /*6700*/  HMMA.16816.F32.BF16 R12, R140.reuse, R136, R12 ;  /* 0x000000888c0c723c */ /* 0x042ff0000004180c */
[C---:B------:R-:W-:Y:S01]  /*6710*/  HMMA.16816.F32.BF16 R16, R140.reuse, R138, R16 ;  /* 0x0000008a8c10723c */ /* 0x040fe20000041810 */
[----:B------:R-:W1:Y:S07]  /*6720*/  LDSM.16.M88.4 R136, [R2+0xd900] ;  /* 0x00d900000288783b */ /* 0x000e6e0000000200 */
[C---:B------:R-:W-:Y:S08]  /*6730*/  HMMA.16816.F32.BF16 R20, R140.reuse, R148, R20 ;  /* 0x000000948c14723c */ /* 0x040ff00000041814 */
[C---:B------:R-:W-:Y:S01]  /*6740*/  HMMA.16816.F32.BF16 R24, R140.reuse, R150, R24 ;  /* 0x000000968c18723c */ /* 0x040fe20000041818 */
[----:B------:R-:W-:Y:S07]  /*6750*/  LDSM.16.M88.4 R148, [R189+UR4+0xe100] ;  /* 0x00e10004bd94783b */ /* 0x000fee0008000200 */
[C---:B---3--:R-:W-:Y:S08]  /*6760*/  HMMA.16816.F32.BF16 R28, R140.reuse, R152, R28 ;  /* 0x000000988c1c723c */ /* 0x048ff0000004181c */
[----:B------:R-:W-:Y:S01]  /*6770*/  HMMA.16816.F32.BF16 R32, R140, R154, R32 ;  /* 0x0000009a8c20723c */ /* 0x000fe20000041820 */
[----:B------:R-:W3:Y:S07]  /*6780*/  LDSM.16.M88.4 R140, [R191+0x4000] ;  /* 0x00400000bf8c783b */ /* 0x000eee0000000200 */
[C---:B----4-:R-:W-:Y:S01]  /*6790*/  HMMA.16816.F32.BF16 R4, R160.reuse, R164, R4 ;  /* 0x000000a4a004723c */ /* 0x050fe20000041804 */
[----:B------:R-:W4:Y:S07]  /*67a0*/  LDSM.16.M88.4 R152, [R189+UR4+0xe900] ;  /* 0x00e90004bd98783b */ /* 0x000f2e0008000200 */
[C---:B------:R-:W-:Y:S01]  /*67b0*/  HMMA.16816.F32.BF16 R8, R160.reuse, R166, R8 ;  /* 0x000000a6a008723c */ /* 0x040fe20000041808 */
[----:B------:R-:W-:Y:S07]  /*67c0*/  LDSM.16.M88.4 R164, [R189+UR4+0xf900] ;  /* 0x00f90004bda4783b */ /* 0x000fee0008000200 */
[C---:B-----5:R-:W-:Y:S08]  /*67d0*/  HMMA.16816.F32.BF16 R12, R160.reuse, R156, R12 ;  /* 0x0000009ca00c723c */ /* 0x060ff0000004180c */
[C---:B------:R-:W-:Y:S01]  /*67e0*/  HMMA.16816.F32.BF16 R16, R160.reuse, R158, R16 ;  /* 0x0000009ea010723c */ /* 0x040fe20000041810 */
[----:B------:R-:W5:Y:S07]  /*67f0*/  LDSM.16.M88.4 R156, [R189+UR4+0xf100] ;  /* 0x00f10004bd9c783b */ /* 0x000f6e0008000200 */
[C---:B--2---:R-:W-:Y:S08]  /*6800*/  HMMA.16816.F32.BF16 R20, R160.reuse, R144, R20 ;  /* 0x00000090a014723c */ /* 0x044ff00000041814 */
[C---:B------:R-:W-:Y:S01]  /*6810*/  HMMA.16816.F32.BF16 R24, R160.reuse, R146, R24 ;  /* 0x00000092a018723c */ /* 0x040fe20000041818 */
[----:B------:R-:W2:Y:S07]  /*6820*/  LDSM.16.M88.4 R144, [R187+0x4000] ;  /* 0x00400000bb90783b */ /* 0x000eae0000000200 */
[C---:B-1----:R-:W-:Y:S08]  /*6830*/  HMMA.16816.F32.BF16 R28, R160.reuse, R136, R28 ;  /* 0x00000088a01c723c */ /* 0x042ff0000004181c */
[----:B------:R-:W-:Y:S01]  /*6840*/  HMMA.16816.F32.BF16 R32, R160, R138, R32 ;  /* 0x0000008aa020723c */ /* 0x000fe20000041820 */
[----:B------:R-:W1:Y:S07]  /*6850*/  LDSM.16.M88.4 R136, [R190+0xf100] ;  /* 0x00f10000be88783b */ /* 0x000e6e0000000200 */
[C---:B---3--:R-:W-:Y:S01]  /*6860*/  HMMA.16816.F32.BF16 R4, R140.reuse, R148, R4 ;  /* 0x000000948c04723c */ /* 0x048fe20000041804 */
[----:B------:R-:W-:Y:S07]  /*6870*/  LDSM.16.M88.4 R160, [R185+0x4000] ;  /* 0x00400000b9a0783b */ /* 0x000fee0000000200 */
[C---:B------:R-:W-:Y:S01]  /*6880*/  HMMA.16816.F32.BF16 R8, R140.reuse, R150, R8 ;  /* 0x000000968c08723c */ /* 0x040fe20000041808 */
[----:B------:R-:W3:Y:S07]  /*6890*/  LDSM.16.M88.4 R148, [R190+0xf900] ;  /* 0x00f90000be94783b */ /* 0x000eee0000000200 */
[C---:B----4-:R-:W-:Y:S08]  /*68a0*/  HMMA.16816.F32.BF16 R12, R140.reuse, R152, R12 ;  /* 0x000000988c0c723c */ /* 0x050ff0000004180c */
[C---:B------:R-:W-:Y:S01]  /*68b0*/  HMMA.16816.F32.BF16 R16, R140.reuse, R154, R16 ;  /* 0x0000009a8c10723c */ /* 0x040fe20000041810 */
[----:B------:R-:W-:Y:S07]  /*68c0*/  LDSM.16.M88.4 R152, [R0+0xf100] ;  /* 0x00f100000098783b */ /* 0x000fee0000000200 */
[C---:B-----5:R-:W-:Y:S08]  /*68d0*/  HMMA.16816.F32.BF16 R20, R140.reuse, R156, R20 ;  /* 0x0000009c8c14723c */ /* 0x060ff00000041814 */
[C---:B------:R-:W-:Y:S01]  /*68e0*/  HMMA.16816.F32.BF16 R24, R140.reuse, R158, R24 ;  /* 0x0000009e8c18723c */ /* 0x040fe20000041818 */
[----:B------:R-:W-:Y:S07]  /*68f0*/  LDSM.16.M88.4 R156, [R0+0xf900] ;  /* 0x00f90000009c783b */ /* 0x000fee0000000200 */
[C---:B------:R-:W-:Y:S08]  /*6900*/  HMMA.16816.F32.BF16 R28, R140.reuse, R164, R28 ;  /* 0x000000a48c1c723c */ /* 0x040ff0000004181c */
[----:B------:R-:W-:Y:S01]  /*6910*/  HMMA.16816.F32.BF16 R32, R140, R166, R32 ;  /* 0x000000a68c20723c */ /* 0x000fe20000041820 */
[----:B------:R-:W4:Y:S07]  /*6920*/  LDSM.16.M88.4 R140, [R0+0xe900] ;  /* 0x00e90000008c783b */ /* 0x000f2e0000000200 */
[C---:B--2---:R-:W-:Y:S01]  /*6930*/  HMMA.16816.F32.BF16 R4, R144.reuse, R168, R4 ;  /* 0x000000a89004723c */ /* 0x044fe20000041804 */
[----:B------:R-:W-:Y:S07]  /*6940*/  LDSM.16.M88.4 R164, [R184+0x4000] ;  /* 0x00400000b8a4783b */ /* 0x000fee0000000200 */
[C---:B------:R-:W-:Y:S01]  /*6950*/  HMMA.16816.F32.BF16 R8, R144.reuse, R170, R8 ;  /* 0x000000aa9008723c */ /* 0x040fe20000041808 */
[----:B------:R-:W2:Y:S07]  /*6960*/  LDSM.16.M88.4 R168, [R2+0xe100] ;  /* 0x00e1000002a8783b */ /* 0x000eae0000000200 */
[C---:B------:R-:W-:Y:S08]  /*6970*/  HMMA.16816.F32.BF16 R12, R144.reuse, R172, R12 ;  /* 0x000000ac900c723c */ /* 0x040ff0000004180c */
[C---:B------:R-:W-:Y:S01]  /*6980*/  HMMA.16816.F32.BF16 R16, R144.reuse, R174, R16 ;  /* 0x000000ae9010723c */ /* 0x040fe20000041810 */
[----:B------:R-:W-:Y:S07]  /*6990*/  LDSM.16.M88.4 R172, [R191+0x8000] ;  /* 0x00800000bfac783b */ /* 0x000fee0000000200 */
[C---:B-1----:R-:W-:Y:S08]  /*69a0*/  HMMA.16816.F32.BF16 R20, R144.reuse, R136, R20 ;  /* 0x000000889014723c */ /* 0x042ff00000041814 */
[C---:B------:R-:W-:Y:S01]  /*69b0*/  HMMA.16816.F32.BF16 R24, R144.reuse, R138, R24 ;  /* 0x0000008a9018723c */ /* 0x040fe20000041818 */
[----:B------:R-:W1:Y:S07]  /*69c0*/  LDSM.16.M88.4 R136, [R133+0xe900] ;  /* 0x00e900008588783b */ /* 0x000e6e0000000200 */
[C---:B---3--:R-:W-:Y:S08]  /*69d0*/  HMMA.16816.F32.BF16 R28, R144.reuse, R148, R28 ;  /* 0x00000094901c723c */ /* 0x048ff0000004181c */
[----:B------:R-:W-:Y:S01]  /*69e0*/  HMMA.16816.F32.BF16 R32, R144, R150, R32 ;  /* 0x000000969020723c */ /* 0x000fe20000041820 */
[----:B------:R-:W3:Y:S07]  /*69f0*/  LDSM.16.M88.4 R144, [R133+0xf100] ;  /* 0x00f100008590783b */ /* 0x000eee0000000200 */
[C---:B------:R-:W-:Y:S01]  /*6a00*/  HMMA.16816.F32.BF16 R4, R160.reuse, R176, R4 ;  /* 0x000000b0a004723c */ /* 0x040fe20000041804 */
[----:B------:R-:W5:Y:S07]  /*6a10*/  LDSM.16.M88.4 R148, [R133+0xf900] ;  /* 0x00f900008594783b */ /* 0x000f6e0000000200 */
[C---:B------:R-:W-:Y:S01]  /*6a20*/  HMMA.16816.F32.BF16 R8, R160.reuse, R178, R8 ;  /* 0x000000b2a008723c */ /* 0x040fe20000041808 */
[----:B------:R-:W-:Y:S07]  /*6a30*/  LDSM.16.M88.4 R176, [R190+0x10100] ;  /* 0x01010000beb0783b */ /* 0x000fee0000000200 */
[C---:B----4-:R-:W-:Y:S08]  /*6a40*/  HMMA.16816.F32.BF16 R12, R160.reuse, R140, R12 ;  /* 0x0000008ca00c723c */ /* 0x050ff0000004180c */
[C---:B------:R-:W-:Y:S01]  /*6a50*/  HMMA.16816.F32.BF16 R16, R160.reuse, R142, R16 ;  /* 0x0000008ea010723c */ /* 0x040fe20000041810 */
[----:B------:R-:W4:Y:S07]  /*6a60*/  LDSM.16.M88.4 R140, [R189+UR4+0x10900] ;  /* 0x01090004bd8c783b */ /* 0x000f2e0008000200 */
[C---:B------:R-:W-:Y:S08]  /*6a70*/  HMMA.16816.F32.BF16 R20, R160.reuse, R152, R20 ;  /* 0x00000098a014723c */ /* 0x040ff00000041814 */
[C---:B------:R-:W-:Y:S01]  /*6a80*/  HMMA.16816.F32.BF16 R24, R160.reuse, R154, R24 ;  /* 0x0000009aa018723c */ /* 0x040fe20000041818 */
[----:B------:R-:W3:Y:S07]  /*6a90*/  LDSM.16.M88.4 R152, [R189+UR4+0x11100] ;  /* 0x01110004bd98783b */ /* 0x000eee0008000200 */
[C---:B------:R-:W-:Y:S08]  /*6aa0*/  HMMA.16816.F32.BF16 R28, R160.reuse, R156, R28 ;  /* 0x0000009ca01c723c */ /* 0x040ff0000004181c */
[----:B------:R-:W-:Y:S01]  /*6ab0*/  HMMA.16816.F32.BF16 R32, R160, R158, R32 ;  /* 0x0000009ea020723c */ /* 0x000fe20000041820 */
[----:B------:R-:W4:Y:S07]  /*6ac0*/  LDSM.16.M88.4 R156, [R189+UR4+0x11900] ;  /* 0x01190004bd9c783b */ /* 0x000f2e0008000200 */
[C---:B--2---:R-:W-:Y:S01]  /*6ad0*/  HMMA.16816.F32.BF16 R4, R164.reuse, R168, R4 ;  /* 0x000000a8a404723c */ /* 0x044fe20000041804 */
[----:B------:R-:W2:Y:S07]  /*6ae0*/  LDSM.16.M88.4 R160, [R187+0x8000] ;  /* 0x00800000bba0783b */ /* 0x000eae0000000200 */
[C---:B------:R-:W-:Y:S01]  /*6af0*/  HMMA.16816.F32.BF16 R8, R164.reuse, R170, R8 ;  /* 0x000000aaa408723c */ /* 0x040fe20000041808 */
[----:B------:R-:W-:Y:S07]  /*6b00*/  LDSM.16.M88.4 R168, [R0+0x10100] ;  /* 0x0101000000a8783b */ /* 0x000fee0000000200 */
[C---:B-1----:R-:W-:Y:S08]  /*6b10*/  HMMA.16816.F32.BF16 R12, R164.reuse, R136, R12 ;  /* 0x00000088a40c723c */ /* 0x042ff0000004180c */
[C---:B------:R-:W-:Y:S01]  /*6b20*/  HMMA.16816.F32.BF16 R16, R164.reuse, R138, R16 ;  /* 0x0000008aa410723c */ /* 0x040fe20000041810 */
[----:B------:R-:W1:Y:S07]  /*6b30*/  LDSM.16.M88.4 R136, [R190+0x10900] ;  /* 0x01090000be88783b */ /* 0x000e6e0000000200 */
[C---:B---3--:R-:W-:Y:S08]  /*6b40*/  HMMA.16816.F32.BF16 R20, R164.reuse, R144, R20 ;  /* 0x00000090a414723c */ /* 0x048ff00000041814 */
[C---:B------:R-:W-:Y:S01]  /*6b50*/  HMMA.16816.F32.BF16 R24, R164.reuse, R146, R24 ;  /* 0x00000092a418723c */ /* 0x040fe20000041818 */
[----:B------:R-:W3:Y:S07]  /*6b60*/  LDSM.16.M88.4 R144, [R190+0x11100] ;  /* 0x01110000be90783b */ /* 0x000eee0000000200 */
[C---:B-----5:R-:W-:Y:S08]  /*6b70*/  HMMA.16816.F32.BF16 R28, R164.reuse, R148, R28 ;  /* 0x00000094a41c723c */ /* 0x060ff0000004181c */
[----:B------:R-:W-:Y:S01]  /*6b80*/  HMMA.16816.F32.BF16 R32, R164, R150, R32 ;  /* 0x00000096a420723c */ /* 0x000fe20000041820 */
[----:B------:R-:W5:Y:S07]  /*6b90*/  LDSM.16.M88.4 R148, [R190+0x11900] ;  /* 0x01190000be94783b */ /* 0x000f6e0000000200 */
[C---:B------:R-:W-:Y:S01]  /*6ba0*/  HMMA.16816.F32.BF16 R4, R172.reuse, R180, R4 ;  /* 0x000000b4ac04723c */ /* 0x040fe20000041804 */
[----:B------:R-:W1:Y:S07]  /*6bb0*/  LDSM.16.M88.4 R164, [R185+0x8000] ;  /* 0x00800000b9a4783b */ /* 0x000e6e0000000200 */
        /* <DEDUP_REMOVED lines=10> */
[----:B------:R-:W4:Y:S07]  /*6c60*/  LDSM.16.M88.4 R156, [R0+0x11900] ;  /* 0x01190000009c783b */ /* 0x000f2e0000000200 */
[C---:B--2---:R-:W-:Y:S01]  /*6c70*/  HMMA.16816.F32.BF16 R4, R160.reuse, R176, R4 ;  /* 0x000000b0a004723c */ /* 0x044fe20000041804 */
[----:B------:R-:W2:Y:S07]  /*6c80*/  LDSM.16.M88.4 R172, [R184+0x8000] ;  /* 0x00800000b8ac783b */ /* 0x000eae0000000200 */
[C---:B------:R-:W-:Y:S08]  /*6c90*/  HMMA.16816.F32.BF16 R8, R160.reuse, R178, R8 ;  /* 0x000000b2a008723c */ /* 0x040ff00000041808 */
[C---:B-1----:R-:W-:Y:S08]  /*6ca0*/  HMMA.16816.F32.BF16 R12, R160.reuse, R136, R12 ;  /* 0x00000088a00c723c */ /* 0x042ff0000004180c */
[C---:B------:R-:W-:Y:S01]  /*6cb0*/  HMMA.16816.F32.BF16 R16, R160.reuse, R138, R16 ;  /* 0x0000008aa010723c */ /* 0x040fe20000041810 */
[----:B------:R-:W1:Y:S07]  /*6cc0*/  LDSM.16.M88.4 R136, [R133+0x10900] ;  /* 0x010900008588783b */ /* 0x000e6e0000000200 */
[C---:B---3--:R-:W-:Y:S08]  /*6cd0*/  HMMA.16816.F32.BF16 R20, R160.reuse, R144, R20 ;  /* 0x00000090a014723c */ /* 0x048ff00000041814 */
[C---:B------:R-:W-:Y:S08]  /*6ce0*/  HMMA.16816.F32.BF16 R24, R160.reuse, R146, R24 ;  /* 0x00000092a018723c */ /* 0x040ff00000041818 */
[C---:B-----5:R-:W-:Y:S08]  /*6cf0*/  HMMA.16816.F32.BF16 R28, R160.reuse, R148, R28 ;  /* 0x00000094a01c723c */ /* 0x060ff0000004181c */
[----:B------:R-:W-:Y:S08]  /*6d00*/  HMMA.16816.F32.BF16 R32, R160, R150, R32 ;  /* 0x00000096a020723c */ /* 0x000ff00000041820 */
[C---:B------:R-:W-:Y:S08]  /*6d10*/  HMMA.16816.F32.BF16 R4, R164.reuse, R168, R4 ;  /* 0x000000a8a404723c */ /* 0x040ff00000041804 */
[C---:B------:R-:W-:Y:S08]  /*6d20*/  HMMA.16816.F32.BF16 R8, R164.reuse, R170, R8 ;  /* 0x000000aaa408723c */ /* 0x040ff00000041808 */
[C---:B----4-:R-:W-:Y:S08]  /*6d30*/  HMMA.16816.F32.BF16 R12, R164.reuse, R140, R12 ;  /* 0x0000008ca40c723c */ /* 0x050ff0000004180c */
[C---:B------:R-:W-:Y:S01]  /*6d40*/  HMMA.16816.F32.BF16 R16, R164.reuse, R142, R16 ;  /* 0x0000008ea410723c */ /* 0x040fe20000041810 */
[----:B------:R-:W3:Y:S07]  /*6d50*/  LDSM.16.M88.4 R140, [R133+0x11100] ;  /* 0x01110000858c783b */ /* 0x000eee0000000200 */
        /* <DEDUP_REMOVED lines=8> */
[----:B------:R-:W1:Y:S03]  /*6de0*/  LDSM.16.M88.4 R136, [R133+0x11900] ;  /* 0x011900008588783b */ /* 0x000e660000000200 */
[----:B------:R-:W-:Y:S02]  /*6df0*/  FMUL.FTZ R179, R4, c[0x0][0x320] ;  /* 0x0000c80004b37a20 */ /* 0x000fe40000410000 */
[----:B------:R-:W-:Y:S02]  /*6e00*/  FMUL.FTZ R181, R5, c[0x0][0x320] ;  /* 0x0000c80005b57a20 */ /* 0x000fe40000410000 */
[C---:B---3--:R-:W-:Y:S02]  /*6e10*/  HMMA.16816.F32.BF16 R20, R172.reuse, R140, R20 ;  /* 0x0000008cac14723c */ /* 0x048fe40000041814 */
[----:B------:R-:W2:Y:S02]  /*6e20*/  MUFU.TANH R179, R179 ;  /* 0x000000b300b37308 */ /* 0x000ea40000002400 */
[----:B------:R-:W-:Y:S02]  /*6e30*/  FMUL.FTZ R176, R6, c[0x0][0x320] ;  /* 0x0000c80006b07a20 */ /* 0x000fe40000410000 */
[----:B------:R-:W-:Y:S02]  /*6e40*/  FMUL.FTZ R177, R7, c[0x0][0x320] ;  /* 0x0000c80007b17a20 */ /* 0x000fe40000410000 */
[C---:B------:R-:W-:Y:S04]  /*6e50*/  HMMA.16816.F32.BF16 R24, R172.reuse, R142, R24 ;  /* 0x0000008eac18723c */ /* 0x040fe80000041818 */
[----:B------:R-:W3:Y:S01]  /*6e60*/  MUFU.TANH R181, R181 ;  /* 0x000000b500b57308 */ /* 0x000ee20000002400 */
[----:B------:R-:W-:Y:S02]  /*6e70*/  FMUL.FTZ R182, R8, c[0x0][0x320] ;  /* 0x0000c80008b67a20 */ /* 0x000fe40000410000 */
[----:B------:R-:W-:Y:S02]  /*6e80*/  FMUL.FTZ R218, R9, c[0x0][0x320] ;  /* 0x0000c80009da7a20 */ /* 0x000fe40000410000 */
[----:B------:R-:W-:Y:S03]  /*6e90*/  FMUL.FTZ R178, R10, c[0x0][0x320] ;  /* 0x0000c8000ab27a20 */ /* 0x000fe60000410000 */
[----:B------:R-:W-:Y:S02]  /*6ea0*/  FMUL.FTZ R180, R11, c[0x0][0x320] ;  /* 0x0000c8000bb47a20 */ /* 0x000fe40000410000 */
[----:B------:R-:W4:Y:S01]  /*6eb0*/  MUFU.TANH R176, R176 ;  /* 0x000000b000b07308 */ /* 0x000f220000002400 */
[----:B------:R-:W-:Y:S02]  /*6ec0*/  FMUL.FTZ R222, R12, c[0x0][0x320] ;  /* 0x0000c8000cde7a20 */ /* 0x000fe40000410000 */
[----:B------:R-:W-:Y:S02]  /*6ed0*/  FMUL.FTZ R221, R13, c[0x0][0x320] ;  /* 0x0000c8000ddd7a20 */ /* 0x000fe40000410000 */
[----:B------:R-:W-:Y:S02]  /*6ee0*/  FMUL.FTZ R217, R14, c[0x0][0x320] ;  /* 0x0000c8000ed97a20 */ /* 0x000fe40000410000 */
[----:B------:R-:W-:Y:S02]  /*6ef0*/  FMUL.FTZ R183, R15, c[0x0][0x320] ;  /* 0x0000c8000fb77a20 */ /* 0x000fe40000410000 */
[----:B------:R-:W-:Y:S01]  /*6f00*/  FMUL.FTZ R225, R16, c[0x0][0x320] ;  /* 0x0000c80010e17a20 */ /* 0x000fe20000410000 */
[----:B------:R-:W2:Y:S01]  /*6f10*/  MUFU.TANH R177, R177 ;  /* 0x000000b100b17308 */ /* 0x000ea20000002400 */
[C---:B-1----:R-:W-:Y:S03]  /*6f20*/  HMMA.16816.F32.BF16 R28, R172.reuse, R136, R28 ;  /* 0x00000088ac1c723c */ /* 0x042fe6000004181c */
[----:B------:R-:W-:Y:S02]  /*6f30*/  FMUL.FTZ R226, R17, c[0x0][0x320] ;  /* 0x0000c80011e27a20 */ /* 0x000fe40000410000 */
[----:B------:R-:W-:Y:S02]  /*6f40*/  FMUL.FTZ R220, R18, c[0x0][0x320] ;  /* 0x0000c80012dc7a20 */ /* 0x000fe40000410000 */
[----:B------:R-:W-:Y:S01]  /*6f50*/  FMUL.FTZ R219, R19, c[0x0][0x320] ;  /* 0x0000c80013db7a20 */ /* 0x000fe20000410000 */
[----:B------:R-:W-:Y:S01]  /*6f60*/  HMMA.16816.F32.BF16 R32, R172, R138, R32 ;  /* 0x0000008aac20723c */ /* 0x000fe20000041820 */
[----:B------:R-:W1:Y:S03]  /*6f70*/  MUFU.TANH R182, R182 ;  /* 0x000000b600b67308 */ /* 0x000e660000002400 */
[----:B------:R-:W-:Y:S02]  /*6f80*/  FMUL.FTZ R230, R20, c[0x0][0x320] ;  /* 0x0000c80014e67a20 */ /* 0x000fe40000410000 */
[----:B------:R-:W-:Y:S02]  /*6f90*/  FMUL.FTZ R229, R21, c[0x0][0x320] ;  /* 0x0000c80015e57a20 */ /* 0x000fe40000410000 */
[----:B------:R-:W-:Y:S03]  /*6fa0*/  @P1 IMAD.HI.U32 R175, R203, c[0x0][0x2c8], RZ ;  /* 0x0000b200cbaf1a27 */ /* 0x000fe600078e00ff */
[----:B------:R-:W1:Y:S01]  /*6fb0*/  MUFU.TANH R218, R218 ;  /* 0x000000da00da7308 */ /* 0x000e620000002400 */
[----:B------:R-:W-:Y:S01]  /*6fc0*/  FMUL.FTZ R224, R22, c[0x0][0x320] ;  /* 0x0000c80016e07a20 */ /* 0x000fe20000410000 */
[----:B------:R-:W-:Y:S01]  /*6fd0*/  @P0 SHF.R.U32.HI R245, RZ, c[0x0][0x2cc], R175 ;  /* 0x0000b300fff50a19 */ /* 0x000fe200000116af */
[----:B------:R-:W-:Y:S01]  /*6fe0*/  FMUL.FTZ R223, R23, c[0x0][0x320] ;  /* 0x0000c80017df7a20 */ /* 0x000fe20000410000 */
[----:B------:R-:W-:Y:S01]  /*6ff0*/  SHF.L.U32 R175, R210, 0x6, RZ ;  /* 0x00000006d2af7819 */ /* 0x000fe200000006ff */
[----:B------:R-:W-:Y:S01]  /*7000*/  FMUL.FTZ R232, R24, c[0x0][0x320] ;  /* 0x0000c80018e87a20 */ /* 0x000fe20000410000 */
[----:B------:R-:W-:Y:S01]  /*7010*/  PLOP3.LUT P0, PT, PT, PT, UP0, 0x40, 0x0 ;  /* 0x000000000000781c */ /* 0x000fe20003f0e808 */
[----:B------:R-:W5:Y:S01]  /*7020*/  SHFL.IDX PT, R247, R245, RZ, 0x1c1f ;  /* 0x001c1ffff5f77589 */ /* 0x000f6200000e0000 */
[----:B------:R-:W-:Y:S01]  /*7030*/  FMUL.FTZ R231, R25, c[0x0][0x320] ;  /* 0x0000c80019e77a20 */ /* 0x000fe20000410000 */
[----:B------:R-:W-:Y:S01]  /*7040*/  IADD3 R241, -R204, 0x1, -R175 ;  /* 0x00000001ccf17810 */ /* 0x000fe20007ffe9af */
        /* <DEDUP_REMOVED lines=13> */
[----:B------:R-:W-:Y:S05]  /*7120*/  IMAD R241, R240, c[0x0][0x1d0], R241 ;  /* 0x00007400f0f17a24 */ /* 0x000fea00078e02f1 */
[----:B------:R-:W-:Y:S04]  /*7130*/  IADD3 R241, R241, -c[0x0][0x168], RZ ;  /* 0x80005a00f1f17a10 */ /* 0x000fe80007ffe0ff */
[----:B------:R-:W1:Y:S01]  /*7140*/  MUFU.TANH R221, R221 ;  /* 0x000000dd00dd7308 */ /* 0x000e620000002400 */
[C---:B------:R-:W-:Y:S02]  /*7150*/  IADD3 R242, R241.reuse, c[0x0][0x328], RZ ;  /* 0x0000ca00f1f27a10 */ /* 0x040fe40007ffe0ff */
[----:B------:R-:W-:Y:S02]  /*7160*/  IADD3 R241, R241, UR13, RZ ;  /* 0x0000000df1f17c10 */ /* 0x000fe4000fffe0ff */
[-C--:B-----5:R-:W-:Y:S02]  /*7170*/  IADD3 R244, R242, R247.reuse, RZ ;  /* 0x000000f7f2f47210 */ /* 0x0a0fe40007ffe0ff */
[----:B------:R-:W-:Y:S03]  /*7180*/  IADD3 R243, R241, R247, RZ ;  /* 0x000000f7f1f37210 */ /* 0x000fe60007ffe0ff */
        /* <DEDUP_REMOVED lines=23> */
[----:B--234-:R-:W-:Y:S01]  /*7300*/  IMAD R247, R240, c[0x0][0x1d0], R247 ;  /* 0x00007400f0f77a24 */ /* 0x01cfe200078e02f7 */
[----:B------:R-:W-:Y:S04]  /*7310*/  BSSY B0, `(.L_x_1976) ;  /* 0x0000012000007945 */ /* 0x000fe80003800000 */
        /* <DEDUP_REMOVED lines=12> */
.L_x_1977:
[----:B------:R-:W-:Y:S04]  /*73e0*/  MOV R0, 0x1 ;  /* 0x0000000100007802 */ /* 0x000fe80000000f00 */
[----:B------:R-:W-:Y:S11]  /*73f0*/  ISETP.NE.AND P0, PT, R0, c[0x0][0x32c], PT ;  /* 0x0000cb0000007a0c */ /* 0x000ff60003f05270 */
[----:B------:R-:W-:Y:S02]  /*7400*/  @!UPT UIADD3 URZ, URZ, URZ, URZ ;  /* 0x0000003f3f3ff290 */ /* 0x000fe4000fffe03f */
[----:B------:R-:W-:Y:S05]  /*7410*/  @P0 IMAD.HI.U32 R0, R2, c[0x0][0x330], RZ ;  /* 0x0000cc0002000a27 */ /* 0x000fea00078e00ff */
[----:B------:R-:W-:Y:S02]  /*7420*/  @P0 SHF.R.U32.HI R2, RZ, c[0x0][0x334], R0 ;  /* 0x0000cd00ff020a19 */ /* 0x000fe40000011600 */
.L_x_1978:
[----:B------:R-:W-:Y:S05]  /*7430*/  BSYNC B0 ;  /* 0x0000000000007941 */ /* 0x000fea0003800000 */
.L_x_1976:
[----:B------:R-:W-:Y:S04]  /*7440*/  IMAD R5, R2, c[0x0][0x32c], -R175 ;  /* 0x0000cb0002057a24 */ /* 0x000fe800078e0aaf */
[----:B------:R-:W-:Y:S05]  /*7450*/  IMAD.IADD R0, R5, 0x1, -R204 ;  /* 0x0000000105007824 */ /* 0x000fea00078e0acc */
[----:B------:R-:W-:Y:S02]  /*7460*/  IADD3 R5, R0, c[0x0][0x32c], RZ ;  /* 0x0000cb0000057a10 */ /* 0x000fe40007ffe0ff */
[----:B------:R-:W-:Y:S02]  /*7470*/  IMNMX R243, R243, R0, !PT ;  /* 0x00000000f3f37217 */ /* 0x000fe40007800200 */
[----:B------:R-:W-:Y:S02]  /*7480*/  IMNMX R244, R244, R5, PT ;  /* 0x00000005f4f47217 */ /* 0x000fe40003800200 */
.L_x_1975:
[----:B--234-:R-:W-:Y:S01]  /*7490*/  ISETP.GT.AND P2, PT, R210, -0x1, PT ;  /* 0xffffffffd200780c */ /* 0x01cfe20003f44270 */
[----:B------:R-:W2:Y:S03]  /*74a0*/  SHFL.IDX PT, R9, R245, 0x1, 0x1c1f ;  /* 0x003c1f00f5097f89 */ /* 0x000ea600000e0000 */
[----:B------:R-:W-:Y:S04]  /*74b0*/  ISETP.GT.AND P0, PT, R243, RZ, P2 ;  /* 0x000000fff300720c */ /* 0x000fe80001704270 */
[C---:B------:R-:W-:Y:S04]  /*74c0*/  ISETP.LT.OR P0, PT, R244.reuse, 0x1, P0 ;  /* 0x00000001f400780c */ /* 0x040fe80000701670 */
[----:B------:R-:W-:Y:S02]  /*74d0*/  FSEL R179, R179, -INF , !P0 ;  /* 0xff800000b3b37808 */ /* 0x000fe40004000000 */
[----:B------:R-:W-:Y:S04]  /*74e0*/  ISETP.GT.AND P0, PT, R243, 0x1, P2 ;  /* 0x00000001f300780c */ /* 0x000fe80001704270 */
[----:B------:R-:W-:Y:S04]  /*74f0*/  ISETP.LT.OR P0, PT, R244, 0x2, P0 ;  /* 0x00000002f400780c */ /* 0x000fe80000701670 */
[----:B------:R-:W-:Y:S02]  /*7500*/  FSEL R181, R181, -INF , !P0 ;  /* 0xff800000b5b57808 */ /* 0x000fe40004000000 */
[----:B------:R-:W-:Y:S01]  /*7510*/  ISETP.GT.AND P0, PT, R243, 0x8, P2 ;  /* 0x00000008f300780c */ /* 0x000fe20001704270 */
[--C-:B--2---:R-:W-:Y:S02]  /*7520*/  IMAD.IADD R242, R242, 0x1, R9.reuse ;  /* 0x00000001f2f27824 */ /* 0x104fe400078e0209 */
[----:B------:R-:W-:Y:S01]  /*7530*/  IMAD.IADD R241, R241, 0x1, R9 ;  /* 0x00000001f1f17824 */ /* 0x000fe200078e0209 */
[----:B------:R-:W-:Y:S04]  /*7540*/  ISETP.LT.OR P0, PT, R244, 0x9, P0 ;  /* 0x00000009f400780c */ /* 0x000fe80000701670 */
[----:B-1----:R-:W-:Y:S02]  /*7550*/  FSEL R5, R182, -INF , !P0 ;  /* 0xff800000b6057808 */ /* 0x002fe40004000000 */
[C---:B------:R-:W-:Y:S04]  /*7560*/  ISETP.GT.AND P0, PT, R243.reuse, 0x9, P2 ;  /* 0x00000009f300780c */ /* 0x040fe80001704270 */
[----:B------:R-:W-:Y:S04]  /*7570*/  ISETP.LT.OR P0, PT, R244, 0xa, P0 ;  /* 0x0000000af400780c */ /* 0x000fe80000701670 */
[----:B------:R-:W-:Y:S02]  /*7580*/  FSEL R7, R218, -INF , !P0 ;  /* 0xff800000da077808 */ /* 0x000fe40004000000 */
[C---:B------:R-:W-:Y:S04]  /*7590*/  ISETP.GT.AND P0, PT, R243.reuse, 0x10, P2 ;  /* 0x00000010f300780c */ /* 0x040fe80001704270 */
[----:B------:R-:W-:Y:S04]  /*75a0*/  ISETP.LT.OR P0, PT, R244, 0x11, P0 ;  /* 0x00000011f400780c */ /* 0x000fe80000701670 */
[----:B------:R-:W-:Y:S02]  /*75b0*/  FSEL R173, R222, -INF , !P0 ;  /* 0xff800000dead7808 */ /* 0x000fe40004000000 */
[----:B------:R-:W-:Y:S04]  /*75c0*/  ISETP.GT.AND P0, PT, R243, 0x11, P2 ;  /* 0x00000011f300780c */ /* 0x000fe80001704270 */
[C---:B------:R-:W-:Y:S04]  /*75d0*/  ISETP.LT.OR P0, PT, R244.reuse, 0x12, P0 ;  /* 0x00000012f400780c */ /* 0x040fe80000701670 */
[----:B------:R-:W-:Y:S02]  /*75e0*/  FSEL R163, R221, -INF , !P0 ;  /* 0xff800000dda37808 */ /* 0x000fe40004000000 */
[----:B------:R-:W-:Y:S04]  /*75f0*/  ISETP.GT.AND P0, PT, R243, 0x18, P2 ;  /* 0x00000018f300780c */ /* 0x000fe80001704270 */
[C---:B------:R-:W-:Y:S04]  /*7600*/  ISETP.LT.OR P0, PT, R244.reuse, 0x19, P0 ;  /* 0x00000019f400780c */ /* 0x040fe80000701670 */
[----:B------:R-:W-:Y:S02]  /*7610*/  FSEL R143, R225, -INF , !P0 ;  /* 0xff800000e18f7808 */ /* 0x000fe40004000000 */
        /* <DEDUP_REMOVED lines=25> */
[----:B------:R-:W-:Y:S04]  /*77b0*/  ISETP.LT.OR P0, PT, R244, 0x3a, P0 ;  /* 0x0000003af400780c */ /* 0x000fe80000701670 */
[----:B------:R-:W-:Y:S02]  /*77c0*/  FSEL R147, R238, -INF , !P0 ;  /* 0xff800000ee937808 */ /* 0x000fe40004000000 */
[----:B------:R-:W-:Y:S11]  /*77d0*/  PLOP3.LUT P0, PT, PT, PT, UP0, 0x40, 0x0 ;  /* 0x000000000000781c */ /* 0x000ff60003f0e808 */
[----:B------:R-:W-:Y:S02]  /*77e0*/  @!UPT UIADD3 URZ, URZ, URZ, URZ ;  /* 0x0000003f3f3ff290 */ /* 0x000fe4000fffe03f */
[----:B------:R-:W-:-:S05]  /*77f0*/  @P0 BRA `(.L_x_1979) ;  /* 0x0000019000000947 */ /* 0x000fca0003800000 */
[----:B------:R-:W-:Y:S01]  /*7800*/  IMAD R9, R240, c[0x0][0x1d0], R9 ;  /* 0x00007400f0097a24 */ /* 0x000fe200078e0209 */
        /* <DEDUP_REMOVED lines=13> */
.L_x_1981:
[----:B------:R-:W-:Y:S04]  /*78e0*/  MOV R0, 0x1 ;  /* 0x0000000100007802 */ /* 0x000fe80000000f00 */
[----:B------:R-:W-:Y:S11]  /*78f0*/  ISETP.NE.AND P0, PT, R0, c[0x0][0x32c], PT ;  /* 0x0000cb0000007a0c */ /* 0x000ff60003f05270 */
[----:B------:R-:W-:Y:S02]  /*7900*/  @!UPT UIADD3 URZ, URZ, URZ, URZ ;  /* 0x0000003f3f3ff290 */ /* 0x000fe4000fffe03f */
[----:B------:R-:W-:Y:S05]  /*7910*/  @P0 IMAD.HI.U32 R0, R2, c[0x0][0x330], RZ ;  /* 0x0000cc0002000a27 */ /* 0x000fea00078e00ff */
[----:B------:R-:W-:Y:S02]  /*7920*/  @P0 SHF.R.U32.HI R2, RZ, c[0x0][0x334], R0 ;  /* 0x0000cd00ff020a19 */ /* 0x000fe40000011600 */
.L_x_1982:
[----:B------:R-:W-:Y:S05]  /*7930*/  BSYNC B0 ;  /* 0x0000000000007941 */ /* 0x000fea0003800000 */
.L_x_1980:
[----:B------:R-:W-:Y:S04]  /*7940*/  IMAD R9, R2, c[0x0][0x32c], -R175 ;  /* 0x0000cb0002097a24 */ /* 0x000fe800078e0aaf */
[----:B------:R-:W-:Y:S05]  /*7950*/  IMAD.IADD R0, R9, 0x1, -R204 ;  /* 0x0000000109007824 */ /* 0x000fea00078e0acc */
[----:B------:R-:W-:Y:S02]  /*7960*/  IADD3 R9, R0, c[0x0][0x32c], RZ ;  /* 0x0000cb0000097a10 */ /* 0x000fe40007ffe0ff */
[----:B------:R-:W-:Y:S02]  /*7970*/  IMNMX R241, R241, R0, !PT ;  /* 0x00000000f1f17217 */ /* 0x000fe40007800200 */
[----:B------:R-:W-:Y:S02]  /*7980*/  IMNMX R242, R242, R9, PT ;  /* 0x00000009f2f27217 */ /* 0x000fe40003800200 */
.L_x_1979:
[----:B------:R-:W-:Y:S01]  /*7990*/  ISETP.GT.AND P0, PT, R241, RZ, P2 ;  /* 0x000000fff100720c */ /* 0x000fe20001704270 */
[----:B------:R-:W-:Y:S04]  /*79a0*/  DEPBAR.LE SB0, 0x2 ;  /* 0x000080800000791a */ /* 0x000fe80000000000 */
[----:B------:R-:W-:Y:S01]  /*79b0*/  BAR.SYNC.DEFER_BLOCKING 0x0 ;  /* 0x0000000000007b1d */ /* 0x000fe20000010000 */
[----:B------:R-:W-:Y:S02]  /*79c0*/  ISETP.LT.OR P0, PT, R242, 0x1, P0 ;  /* 0x00000001f200780c */ /* 0x000fe40000701670 */
[----:B------:R-:W-:Y:S02]  /*79d0*/  FMNMX.FTZ R0, R179, R132, !PT ;  /* 0x00000084b3007209 */ /* 0x000fe40007810000 */
[----:B------:R-:W-:Y:S02]  /*79e0*/  FSEL R176, R176, -INF , !P0 ;  /* 0xff800000b0b07808 */ /* 0x000fe40004000000 */
[----:B------:R-:W-:Y:S02]  /*79f0*/  ISETP.GT.AND P0, PT, R241, 0x1, P2 ;  /* 0x00000001f100780c */ /* 0x000fe40001704270 */
[----:B------:R-:W-:Y:S02]  /*7a00*/  FMNMX.FTZ R0, R181, R0, !PT ;  /* 0x00000000b5007209 */ /* 0x000fe40007810000 */
[C---:B------:R-:W-:Y:S02]  /*7a10*/  ISETP.LT.OR P0, PT, R242.reuse, 0x2, P0 ;  /* 0x00000002f200780c */ /* 0x040fe40000701670 */
[----:B------:R-:W-:Y:S02]  /*7a20*/  FMNMX.FTZ R0, R5, R0, !PT ;  /* 0x0000000005007209 */ /* 0x000fe40007810000 */
[----:B------:R-:W-:Y:S02]  /*7a30*/  FSEL R8, R177, -INF , !P0 ;  /* 0xff800000b1087808 */ /* 0x000fe40004000000 */
[----:B------:R-:W-:Y:S02]  /*7a40*/  ISETP.GT.AND P0, PT, R241, 0x8, P2 ;  /* 0x00000008f100780c */ /* 0x000fe40001704270 */
[----:B------:R-:W-:Y:S02]  /*7a50*/  FMNMX.FTZ R0, R7, R0, !PT ;  /* 0x0000000007007209 */ /* 0x000fe40007810000 */
[----:B------:R-:W-:Y:S02]  /*7a60*/  ISETP.LT.OR P0, PT, R242, 0x9, P0 ;  /* 0x00000009f200780c */ /* 0x000fe40000701670 */
[----:B------:R-:W-:Y:S01]  /*7a70*/  FMNMX.FTZ R0, R173, R0, !PT ;  /* 0x00000000ad007209 */ /* 0x000fe20007810000 */
[----:B------:R-:W-:Y:S01]  /*7a80*/  LDSM.16.MT88.4 R28, [R134+UR4+0x100] ;  /* 0x00010004861c783b */ /* 0x000fe20008004200 */
[----:B------:R-:W-:Y:S02]  /*7a90*/  FSEL R6, R178, -INF , !P0 ;  /* 0xff800000b2067808 */ /* 0x000fe40004000000 */
[----:B------:R-:W-:Y:S02]  /*7aa0*/  ISETP.GT.AND P0, PT, R241, 0x9, P2 ;  /* 0x00000009f100780c */ /* 0x000fe40001704270 */
[----:B------:R-:W-:Y:S02]  /*7ab0*/  FMNMX.FTZ R0, R163, R0, !PT ;  /* 0x00000000a3007209 */ /* 0x000fe40007810000 */
[----:B------:R-:W-:Y:S02]  /*7ac0*/  ISETP.LT.OR P0, PT, R242, 0xa, P0 ;  /* 0x0000000af200780c */ /* 0x000fe40000701670 */
[----:B------:R-:W-:Y:S02]  /*7ad0*/  FMNMX.FTZ R0, R143, R0, !PT ;  /* 0x000000008f007209 */ /* 0x000fe40007810000 */
        /* <DEDUP_REMOVED lines=41> */
[----:B------:R-:W-:Y:S02]  /*7d70*/  FMNMX.FTZ R11, R160, R11, !PT ;  /* 0x0000000ba00b7209 */ /* 0x000fe40007810000 */
[----:B------:R-:W-:Y:S02]  /*7d80*/  ISETP.GT.AND P0, PT, R241, 0x30, P2 ;  /* 0x00000030f100780c */ /* 0x000fe40001704270 */
[----:B------:R-:W-:Y:S02]  /*7d90*/  FMNMX.FTZ R0, R147, R2, !PT ;  /* 0x0000000293007209 */ /* 0x000fe40007810000 */
[----:B------:R-:W-:Y:S02]  /*7da0*/  FMNMX.FTZ R11, R158, R11, !PT ;  /* 0x0000000b9e0b7209 */ /* 0x000fe40007810000 */
[----:B------:R-:W-:Y:S01]  /*7db0*/  ISETP.LT.OR P0, PT, R242, 0x31, P0 ;  /* 0x00000031f200780c */ /* 0x000fe20000701670 */
[----:B------:R-:W1:Y:S01]  /*7dc0*/  SHFL.BFLY PT, R9, R0, 0x2, 0x1f ;  /* 0x0c401f0000097f89 */ /* 0x000e6200000e0000 */
[----:B------:R-:W-:Y:S02]  /*7dd0*/  FMNMX.FTZ R11, R156, R11, !PT ;  /* 0x0000000b9c0b7209 */ /* 0x000fe40007810000 */
[----:B------:R-:W-:Y:S02]  /*7de0*/  FSEL R150, R233, -INF , !P0 ;  /* 0xff800000e9967808 */ /* 0x000fe40004000000 */
[C---:B------:R-:W-:Y:S02]  /*7df0*/  ISETP.GT.AND P0, PT, R241.reuse, 0x31, P2 ;  /* 0x00000031f100780c */ /* 0x040fe40001704270 */
[----:B------:R-:W-:Y:S02]  /*7e00*/  FMNMX.FTZ R11, R154, R11, !PT ;  /* 0x0000000b9a0b7209 */ /* 0x000fe40007810000 */
[----:B------:R-:W-:Y:S02]  /*7e10*/  ISETP.LT.OR P0, PT, R242, 0x32, P0 ;  /* 0x00000032f200780c */ /* 0x000fe40000701670 */
[C---:B------:R-:W-:Y:S02]  /*7e20*/  ISETP.GT.AND P1, PT, R241.reuse, 0x38, P2 ;  /* 0x00000038f100780c */ /* 0x040fe40001724270 */
[----:B------:R-:W-:Y:S02]  /*7e30*/  FSEL R148, R174, -INF , !P0 ;  /* 0xff800000ae947808 */ /* 0x000fe40004000000 */
[----:B------:R-:W-:Y:S02]  /*7e40*/  FMNMX.FTZ R11, R150, R11, !PT ;  /* 0x0000000b960b7209 */ /* 0x000fe40007810000 */
[----:B------:R-:W-:Y:S02]  /*7e50*/  ISETP.LT.OR P1, PT, R242, 0x39, P1 ;  /* 0x00000039f200780c */ /* 0x000fe40000f21670 */
[----:B------:R-:W-:Y:S02]  /*7e60*/  ISETP.GT.AND P0, PT, R241, 0x39, P2 ;  /* 0x00000039f100780c */ /* 0x000fe40001704270 */
[----:B------:R-:W-:Y:S02]  /*7e70*/  FSEL R146, R235, -INF , !P1 ;  /* 0xff800000eb927808 */ /* 0x000fe40004800000 */
[----:B------:R-:W-:Y:S02]  /*7e80*/  FMNMX.FTZ R11, R148, R11, !PT ;  /* 0x0000000b940b7209 */ /* 0x000fe40007810000 */
[----:B------:R-:W-:Y:S02]  /*7e90*/  ISETP.LT.OR P0, PT, R242, 0x3a, P0 ;  /* 0x0000003af200780c */ /* 0x000fe40000701670 */
[----:B------:R-:W-:Y:S02]  /*7ea0*/  FMNMX.FTZ R15, R146, R11, !PT ;  /* 0x0000000b920f7209 */ /* 0x000fe40007810000 */
[----:B------:R-:W-:Y:S02]  /*7eb0*/  FSEL R144, R234, -INF , !P0 ;  /* 0xff800000ea907808 */ /* 0x000fe40004000000 */
[----:B-1----:R-:W-:Y:S02]  /*7ec0*/  FMNMX.FTZ R4, R0, R9, !PT ;  /* 0x0000000900047209 */ /* 0x002fe40007810000 */
[----:B------:R-:W-:Y:S02]  /*7ed0*/  FMNMX.FTZ R13, R144, R15, !PT ;  /* 0x0000000f900d7209 */ /* 0x000fe40007810000 */
[----:B------:R-:W-:Y:S01]  /*7ee0*/  IADD3 R17, R134, UR4, RZ ;  /* 0x0000000486117c10 */ /* 0x000fe2000fffe0ff */
[----:B------:R-:W1:Y:S03]  /*7ef0*/  SHFL.BFLY PT, R11, R4, 0x1, 0x1f ;  /* 0x0c201f00040b7f89 */ /* 0x000e6600000e0000 */
[----:B------:R-:W-:Y:S05]  /*7f00*/  IADD3 R164, R188, R17, RZ ;  /* 0x00000011bca47210 */ /* 0x000fea0007ffe0ff */
[----:B------:R-:W2:Y:S01]  /*7f10*/  SHFL.BFLY PT, R0, R13, 0x2, 0x1f ;  /* 0x0c401f000d007f89 */ /* 0x000ea200000e0000 */
[----:B-1----:R-:W-:Y:S04]  /*7f20*/  FMNMX.FTZ R2, R4, R11, !PT ;  /* 0x0000000b04027209 */ /* 0x002fe80007810000 */
[C---:B------:R-:W-:Y:S01]  /*7f30*/  FSETP.NEU.FTZ.AND P0, PT, R2.reuse, -INF , PT ;  /* 0xff8000000200780b */ /* 0x040fe20003f1d000 */
[----:B------:R-:W-:Y:S01]  /*7f40*/  FMUL.FTZ R152, R2, c[0x0][0x2d0] ;  /* 0x0000b40002987a20 */ /* 0x000fe20000410000 */
[----:B--2---:R-:W-:Y:S04]  /*7f50*/  FMNMX.FTZ R9, R13, R0, !PT ;  /* 0x000000000d097209 */ /* 0x004fe80007810000 */
[----:B------:R-:W-:Y:S01]  /*7f60*/  FSEL R152, R152, RZ, P0 ;  /* 0x000000ff98987208 */ /* 0x000fe20000000000 */
[----:B------:R-:W-:Y:S04]  /*7f70*/  LDSM.16.MT88.4 R12, [R135+UR4+0x100] ;  /* 0x00010004870c783b */ /* 0x000fe80008004200 */
[--C-:B------:R-:W-:Y:S01]  /*7f80*/  FFMA.FTZ R165, R5, c[0x0][0x2d0], -R152.reuse ;  /* 0x0000b40005a57a23 */ /* 0x100fe20000010898 */
[----:B------:R-:W-:Y:S01]  /*7f90*/  FSEL R5, R2, RZ, P0 ;  /* 0x000000ff02057208 */ /* 0x000fe20000000000 */
[--C-:B------:R-:W-:Y:S02]  /*7fa0*/  FFMA.FTZ R167, R179, c[0x0][0x2d0], -R152.reuse ;  /* 0x0000b400b3a77a23 */ /* 0x100fe40000010898 */
[----:B------:R-:W1:Y:S01]  /*7fb0*/  SHFL.BFLY PT, R0, R9, 0x1, 0x1f ;  /* 0x0c201f0009007f89 */ /* 0x000e6200000e0000 */
[----:B------:R-:W-:Y:S01]  /*7fc0*/  FFMA.FTZ R166, R181, c[0x0][0x2d0], -R152 ;  /* 0x0000b400b5a67a23 */ /* 0x000fe20000010898 */
[----:B------:R-:W-:Y:S01]  /*7fd0*/  MUFU.EX2 R165, R165 ;  /* 0x000000a500a57308 */ /* 0x000fe20000000800 */
[----:B------:R-:W-:Y:S01]  /*7fe0*/  FADD.FTZ R4, -R5, R132 ;  /* 0x0000008405047221 */ /* 0x000fe20000010100 */
[----:B------:R-:W-:Y:S01]  /*7ff0*/  IADD3 R5, R135, UR4, RZ ;  /* 0x0000000487057c10 */ /* 0x000fe2000fffe0ff */
[--C-:B------:R-:W-:Y:S02]  /*8000*/  FFMA.FTZ R168, R7, c[0x0][0x2d0], -R152.reuse ;  /* 0x0000b40007a87a23 */ /* 0x100fe40000010898 */
[----:B------:R-:W-:Y:S01]  /*8010*/  FMUL.FTZ R132, R4, c[0x0][0x2d0] ;  /* 0x0000b40004847a20 */ /* 0x000fe20000410000 */
[----:B------:R-:W-:Y:S01]  /*8020*/  IADD3 R133, R188, R5, RZ ;  /* 0x00000005bc857210 */ /* 0x000fe20007ffe0ff */
[--C-:B------:R-:W-:Y:S02]  /*8030*/  FFMA.FTZ R174, R163, c[0x0][0x2d0], -R152.reuse ;  /* 0x0000b400a3ae7a23 */ /* 0x100fe40000010898 */
[--C-:B------:R-:W-:Y:S01]  /*8040*/  FFMA.FTZ R177, R141, c[0x0][0x2d0], -R152.reuse ;  /* 0x0000b4008db17a23 */ /* 0x100fe20000010898 */
[----:B------:R-:W-:Y:S01]  /*8050*/  MUFU.EX2 R167, R167 ;  /* 0x000000a700a77308 */ /* 0x000fe20000000800 */
[----:B------:R-:W2:Y:S01]  /*8060*/  LDSM.16.MT88.4 R20, [R133+0x100] ;  /* 0x000100008514783b */ /* 0x000ea20000004200 */
[--C-:B------:R-:W-:Y:S02]  /*8070*/  FFMA.FTZ R182, R161, c[0x0][0x2d0], -R152.reuse ;  /* 0x0000b400a1b67a23 */ /* 0x100fe40000010898 */
[--C-:B------:R-:W-:Y:S02]  /*8080*/  FFMA.FTZ R183, R159, c[0x0][0x2d0], -R152.reuse ;  /* 0x0000b4009fb77a23 */ /* 0x100fe40000010898 */
[--C-:B------:R-:W-:Y:S02]  /*8090*/  FFMA.FTZ R190, R157, c[0x0][0x2d0], -R152.reuse ;  /* 0x0000b4009dbe7a23 */ /* 0x100fe40000010898 */
[--C-:B------:R-:W-:Y:S02]  /*80a0*/  FFMA.FTZ R217, R155, c[0x0][0x2d0], -R152.reuse ;  /* 0x0000b4009bd97a23 */ /* 0x100fe40000010898 */
[----:B------:R-:W3:Y:S01]  /*80b0*/  MUFU.EX2 R132, R132 ;  /* 0x0000008400847308 */ /* 0x000ee20000000800 */
[--C-:B------:R-:W-:Y:S01]  /*80c0*/  FFMA.FTZ R222, R153, c[0x0][0x2d0], -R152.reuse ;  /* 0x0000b40099de7a23 */ /* 0x100fe20000010898 */
[----:B-1----:R-:W-:Y:S01]  /*80d0*/  FMNMX.FTZ R0, R9, R0, !PT ;  /* 0x0000000009007209 */ /* 0x002fe20007810000 */
[--C-:B------:R-:W-:Y:S02]  /*80e0*/  FFMA.FTZ R223, R151, c[0x0][0x2d0], -R152.reuse ;  /* 0x0000b40097df7a23 */ /* 0x100fe40000010898 */
[--C-:B------:R-:W-:Y:S01]  /*80f0*/  FFMA.FTZ R224, R149, c[0x0][0x2d0], -R152.reuse ;  /* 0x0000b40095e07a23 */ /* 0x100fe20000010898 */
[C---:B------:R-:W-:Y:S01]  /*8100*/  FSETP.NEU.FTZ.AND P0, PT, R0.reuse, -INF , PT ;  /* 0xff8000000000780b */ /* 0x040fe20003f1d000 */
[C---:B------:R-:W-:Y:S02]  /*8110*/  FMUL.FTZ R145, R0.reuse, c[0x0][0x2d0] ;  /* 0x0000b40000917a20 */ /* 0x040fe40000410000 */
[--C-:B------:R-:W-:Y:S01]  /*8120*/  FFMA.FTZ R173, R173, c[0x0][0x2d0], -R152.reuse ;  /* 0x0000b400adad7a23 */ /* 0x100fe20000010898 */
[----:B------:R-:W-:Y:S01]  /*8130*/  FSEL R4, R0, RZ, P0 ;  /* 0x000000ff00047208 */ /* 0x000fe20000000000 */
[----:B------:R-:W1:Y:S01]  /*8140*/  MUFU.EX2 R166, R166 ;  /* 0x000000a600a67308 */ /* 0x000e620000000800 */
[----:B------:R-:W-:Y:S03]  /*8150*/  FSEL R145, R145, RZ, P0 ;  /* 0x000000ff91917208 */ /* 0x000fe60000000000 */
[----:B------:R-:W-:Y:S02]  /*8160*/  FADD.FTZ R4, -R4, R3 ;  /* 0x0000000304047221 */ /* 0x000fe40000010100 */
[--C-:B------:R-:W-:Y:S02]  /*8170*/  FFMA.FTZ R171, R176, c[0x0][0x2d0], -R145.reuse ;  /* 0x0000b400b0ab7a23 */ /* 0x100fe40000010891 */
[--C-:B------:R-:W-:Y:S02]  /*8180*/  FFMA.FTZ R170, R8, c[0x0][0x2d0], -R145.reuse ;  /* 0x0000b40008aa7a23 */ /* 0x100fe40000010891 */
[--C-:B------:R-:W-:Y:S01]  /*8190*/  FFMA.FTZ R169, R6, c[0x0][0x2d0], -R145.reuse ;  /* 0x0000b40006a97a23 */ /* 0x100fe20000010891 */
[----:B------:R-:W4:Y:S01]  /*81a0*/  MUFU.EX2 R168, R168 ;  /* 0x000000a800a87308 */ /* 0x000f220000000800 */
[--C-:B------:R-:W-:Y:S02]  /*81b0*/  FFMA.FTZ R172, R180, c[0x0][0x2d0], -R145.reuse ;  /* 0x0000b400b4ac7a23 */ /* 0x100fe40000010891 */
[----:B------:R-:W-:Y:S02]  /*81c0*/  FMUL.FTZ R3, R4, c[0x0][0x2d0] ;  /* 0x0000b40004037a20 */ /* 0x000fe40000410000 */
[C---:B---3--:R-:W-:Y:S02]  /*81d0*/  FMUL.FTZ R4, R132.reuse, R128 ;  /* 0x0000008084047220 */ /* 0x048fe40000410000 */
[C---:B------:R-:W-:Y:S02]  /*81e0*/  FMUL.FTZ R5, R132.reuse, R129 ;  /* 0x0000008184057220 */ /* 0x040fe40000410000 */
[C---:B------:R-:W-:Y:S01]  /*81f0*/  FMUL.FTZ R8, R132.reuse, R124 ;  /* 0x0000007c84087220 */ /* 0x040fe20000410000 */
[----:B------:R-:W3:Y:S01]  /*8200*/  MUFU.EX2 R3, R3 ;  /* 0x0000000300037308 */ /* 0x000ee20000000800 */
[----:B------:R-:W-:Y:S01]  /*8210*/  FMUL.FTZ R9, R132, R125 ;  /* 0x0000007d84097220 */ /* 0x000fe20000410000 */
[----:B-1----:R-:W-:Y:S01]  /*8220*/  F2FP.BF16.PACK_AB R136, R166, R167 ;  /* 0x000000a7a688723e */ /* 0x002fe200000010ff */
[C---:B------:R-:W-:Y:S02]  /*8230*/  FMUL.FTZ R16, R132.reuse, R116 ;  /* 0x0000007484107220 */ /* 0x040fe40000410000 */
[C---:B------:R-:W-:Y:S02]  /*8240*/  FMUL.FTZ R17, R132.reuse, R117 ;  /* 0x0000007584117220 */ /* 0x040fe40000410000 */
[C---:B------:R-:W-:Y:S03]  /*8250*/  FMUL.FTZ R24, R132.reuse, R108 ;  /* 0x0000006c84187220 */ /* 0x040fe60000410000 */
[----:B------:R-:W-:Y:S01]  /*8260*/  MUFU.EX2 R171, R171 ;  /* 0x000000ab00ab7308 */ /* 0x000fe20000000800 */
[C---:B------:R-:W-:Y:S02]  /*8270*/  FMUL.FTZ R25, R132.reuse, R109 ;  /* 0x0000006d84197220 */ /* 0x040fe40000410000 */
[----:B------:R-:W-:Y:S01]  /*8280*/  FMUL.FTZ R32, R132, R100 ;  /* 0x0000006484207220 */ /* 0x000fe20000410000 */
[----:B----4-:R-:W-:Y:S01]  /*8290*/  F2FP.BF16.PACK_AB R138, R168, R165 ;  /* 0x000000a5a88a723e */ /* 0x010fe200000010ff */
[----:B------:R-:W-:Y:S02]  /*82a0*/  FMUL.FTZ R33, R132, R101 ;  /* 0x0000006584217220 */ /* 0x000fe40000410000 */
[--C-:B------:R-:W-:Y:S02]  /*82b0*/  FFMA.FTZ R176, R143, c[0x0][0x2d0], -R152.reuse ;  /* 0x0000b4008fb07a23 */ /* 0x100fe40000010898 */
[--C-:B------:R-:W-:Y:S01]  /*82c0*/  FFMA.FTZ R180, R142, c[0x0][0x2d0], -R145.reuse ;  /* 0x0000b4008eb47a23 */ /* 0x100fe20000010891 */
[----:B------:R-:W1:Y:S01]  /*82d0*/  MUFU.EX2 R170, R170 ;  /* 0x000000aa00aa7308 */ /* 0x000e620000000800 */
[--C-:B------:R-:W-:Y:S02]  /*82e0*/  FFMA.FTZ R181, R140, c[0x0][0x2d0], -R145.reuse ;  /* 0x0000b4008cb57a23 */ /* 0x100fe40000010891 */
[----:B------:R-:W-:Y:S01]  /*82f0*/  LDSM.16.MT88.4 R140, [R134+UR4+0x2900] ;  /* 0x00290004868c783b */ /* 0x000fe20008004200 */
[C---:B---3--:R-:W-:Y:S02]  /*8300*/  FMUL.FTZ R6, R3.reuse, R130 ;  /* 0x0000008203067220 */ /* 0x048fe40000410000 */
[C---:B------:R-:W-:Y:S02]  /*8310*/  FMUL.FTZ R7, R3.reuse, R131 ;  /* 0x0000008303077220 */ /* 0x040fe40000410000 */
[C---:B------:R-:W-:Y:S02]  /*8320*/  FMUL.FTZ R10, R3.reuse, R126 ;  /* 0x0000007e030a7220 */ /* 0x040fe40000410000 */
[----:B------:R-:W-:Y:S01]  /*8330*/  MUFU.EX2 R169, R169 ;  /* 0x000000a900a97308 */ /* 0x000fe20000000800 */
[C---:B------:R-:W-:Y:S01]  /*8340*/  FMUL.FTZ R11, R3.reuse, R127 ;  /* 0x0000007f030b7220 */ /* 0x040fe20000410000 */
[----:B------:R-:W-:Y:S01]  /*8350*/  LDSM.16.MT88.4 R128, [R133+0x2900] ;  /* 0x002900008580783b */ /* 0x000fe20000004200 */
[C---:B------:R-:W-:Y:S02]  /*8360*/  FMUL.FTZ R18, R3.reuse, R118 ;  /* 0x0000007603127220 */ /* 0x040fe40000410000 */
[C---:B------:R-:W-:Y:S02]  /*8370*/  FMUL.FTZ R19, R3.reuse, R119 ;  /* 0x0000007703137220 */ /* 0x040fe40000410000 */
[C---:B------:R-:W-:Y:S02]  /*8380*/  FMUL.FTZ R26, R3.reuse, R110 ;  /* 0x0000006e031a7220 */ /* 0x040fe40000410000 */
[C---:B------:R-:W-:Y:S01]  /*8390*/  FMUL.FTZ R27, R3.reuse, R111 ;  /* 0x0000006f031b7220 */ /* 0x040fe20000410000 */
[----:B------:R-:W3:Y:S01]  /*83a0*/  MUFU.EX2 R172, R172 ;  /* 0x000000ac00ac7308 */ /* 0x000ee20000000800 */
[----:B------:R-:W-:Y:S01]  /*83b0*/  LDSM.16.MT88.4 R108, [R164+0x2100] ;  /* 0x00210000a46c783b */ /* 0x000fe20000004200 */
[C---:B------:R-:W-:Y:S01]  /*83c0*/  FMUL.FTZ R34, R3.reuse, R102 ;  /* 0x0000006603227220 */ /* 0x040fe20000410000 */
[----:B-1----:R-:W-:Y:S01]  /*83d0*/  F2FP.BF16.PACK_AB R137, R170, R171 ;  /* 0x000000abaa89723e */ /* 0x002fe200000010ff */
[----:B------:R-:W-:Y:S02]  /*83e0*/  FMUL.FTZ R35, R3, R103 ;  /* 0x0000006703237220 */ /* 0x000fe40000410000 */
[--C-:B------:R-:W-:Y:S03]  /*83f0*/  FFMA.FTZ R218, R160, c[0x0][0x2d0], -R145.reuse ;  /* 0x0000b400a0da7a23 */ /* 0x100fe60000010891 */
[----:B------:R-:W-:Y:S01]  /*8400*/  LDSM.16.MT88.4 R100, [R134+UR4+0x2100] ;  /* 0x002100048664783b */ /* 0x000fe20008004200 */
[--C-:B------:R-:W-:Y:S01]  /*8410*/  FFMA.FTZ R219, R158, c[0x0][0x2d0], -R145.reuse ;  /* 0x0000b4009edb7a23 */ /* 0x100fe20000010891 */
[----:B------:R-:W-:Y:S01]  /*8420*/  MUFU.EX2 R173, R173 ;  /* 0x000000ad00ad7308 */ /* 0x000fe20000000800 */
[--C-:B------:R-:W-:Y:S02]  /*8430*/  FFMA.FTZ R220, R156, c[0x0][0x2d0], -R145.reuse ;  /* 0x0000b4009cdc7a23 */ /* 0x100fe40000010891 */
[--C-:B------:R-:W-:Y:S02]  /*8440*/  FFMA.FTZ R221, R154, c[0x0][0x2d0], -R145.reuse ;  /* 0x0000b4009add7a23 */ /* 0x100fe40000010891 */
[--C-:B------:R-:W-:Y:S01]  /*8450*/  FFMA.FTZ R226, R150, c[0x0][0x2d0], -R145.reuse ;  /* 0x0000b40096e27a23 */ /* 0x100fe20000010891 */
[----:B------:R-:W-:Y:S01]  /*8460*/  LDSM.16.MT88.4 R116, [R134+UR4+0x900] ;  /* 0x000900048674783b */ /* 0x000fe20008004200 */
[--C-:B------:R-:W-:Y:S02]  /*8470*/  FFMA.FTZ R227, R148, c[0x0][0x2d0], -R145.reuse ;  /* 0x0000b40094e37a23 */ /* 0x100fe40000010891 */
[--C-:B------:R-:W-:Y:S01]  /*8480*/  FFMA.FTZ R228, R146, c[0x0][0x2d0], -R145.reuse ;  /* 0x0000b40092e47a23 */ /* 0x100fe20000010891 */
[----:B------:R-:W1:Y:S01]  /*8490*/  MUFU.EX2 R174, R174 ;  /* 0x000000ae00ae7308 */ /* 0x000e620000000800 */
[----:B------:R-:W-:Y:S01]  /*84a0*/  FFMA.FTZ R152, R147, c[0x0][0x2d0], -R152 ;  /* 0x0000b40093987a23 */ /* 0x000fe20000010898 */
[----:B---3--:R-:W-:Y:S02]  /*84b0*/  F2FP.BF16.PACK_AB R139, R172, R169 ;  /* 0x000000a9ac8b723e */ /* 0x008fe400000010ff */
[----:B------:R-:W-:Y:S01]  /*84c0*/  LDSM.16.MT88.4 R124, [R135+UR4+0x2900] ;  /* 0x00290004877c783b */ /* 0x000fe20008004200 */
[C---:B------:R-:W-:Y:S02]  /*84d0*/  FMUL.FTZ R36, R132.reuse, R36 ;  /* 0x0000002484247220 */ /* 0x040fe40000410000 */
[C---:B------:R-:W-:Y:S02]  /*84e0*/  FMUL.FTZ R37, R132.reuse, R37 ;  /* 0x0000002584257220 */ /* 0x040fe40000410000 */
[C---:B------:R-:W-:Y:S01]  /*84f0*/  FMUL.FTZ R38, R3.reuse, R38 ;  /* 0x0000002603267220 */ /* 0x040fe20000410000 */
[C---:B------:R-:W-:Y:S01]  /*8500*/  HMMA.16816.F32.BF16 R4, R136.reuse, R12, R4 ;  /* 0x0000000c8804723c */ /* 0x040fe20000041804 */
[----:B------:R3:W-:Y:S01]  /*8510*/  MUFU.EX2 R225, R152 ;  /* 0x0000009800e17308 */ /* 0x0007e20000000800 */
[----:B------:R-:W-:Y:S03]  /*8520*/  LDSM.16.MT88.4 R148, [R133+0x3900] ;  /* 0x003900008594783b */ /* 0x000fe60000004200 */
[C---:B------:R-:W-:Y:S02]  /*8530*/  FMUL.FTZ R39, R3.reuse, R39 ;  /* 0x0000002703277220 */ /* 0x040fe40000410000 */
[C---:B------:R-:W-:Y:S01]  /*8540*/  FMUL.FTZ R12, R132.reuse, R120 ;  /* 0x00000078840c7220 */ /* 0x040fe20000410000 */
[C---:B------:R-:W-:Y:S02]  /*8550*/  HMMA.16816.F32.BF16 R8, R136.reuse, R14, R8 ;  /* 0x0000000e8808723c */ /* 0x040fe40000041808 */
[----:B------:R-:W-:Y:S01]  /*8560*/  LDSM.16.MT88.4 R156, [R164+0x3900] ;  /* 0x00390000a49c783b */ /* 0x000fe20000004200 */
[----:B------:R-:W-:Y:S01]  /*8570*/  MUFU.EX2 R176, R176 ;  /* 0x000000b000b07308 */ /* 0x000fe20000000800 */
[C---:B------:R-:W-:Y:S02]  /*8580*/  FMUL.FTZ R13, R132.reuse, R121 ;  /* 0x00000079840d7220 */ /* 0x040fe40000410000 */
[C---:B------:R-:W-:Y:S02]  /*8590*/  FMUL.FTZ R40, R132.reuse, R40 ;  /* 0x0000002884287220 */ /* 0x040fe40000410000 */
[C---:B------:R-:W-:Y:S04]  /*85a0*/  FMUL.FTZ R14, R3.reuse, R122 ;  /* 0x0000007a030e7220 */ /* 0x040fe80000410000 */
[C---:B------:R-:W-:Y:S01]  /*85b0*/  FMUL.FTZ R15, R3.reuse, R123 ;  /* 0x0000007b030f7220 */ /* 0x040fe20000410000 */
[----:B------:R-:W4:Y:S01]  /*85c0*/  MUFU.EX2 R177, R177 ;  /* 0x000000b100b17308 */ /* 0x000f220000000800 */
[----:B------:R-:W5:Y:S01]  /*85d0*/  LDSM.16.MT88.4 R120, [R164+0x100] ;  /* 0x00010000a478783b */ /* 0x000f620000004200 */
[C---:B------:R-:W-:Y:S02]  /*85e0*/  FMUL.FTZ R41, R132.reuse, R41 ;  /* 0x0000002984297220 */ /* 0x040fe40000410000 */
[C---:B------:R-:W-:Y:S02]  /*85f0*/  FMUL.FTZ R42, R3.reuse, R42 ;  /* 0x0000002a032a7220 */ /* 0x040fe40000410000 */
[C---:B--2---:R-:W-:Y:S03]  /*8600*/  HMMA.16816.F32.BF16 R12, R136.reuse, R20, R12 ;  /* 0x00000014880c723c */ /* 0x044fe6000004180c */
[----:B---3--:R-:W-:Y:S01]  /*8610*/  LDSM.16.MT88.4 R152, [R134+UR4+0x3900] ;  /* 0x003900048698783b */ /* 0x008fe20008004200 */
[C---:B------:R-:W-:Y:S01]  /*8620*/  FMUL.FTZ R43, R3.reuse, R43 ;  /* 0x0000002b032b7220 */ /* 0x040fe20000410000 */
[----:B------:R-:W-:Y:S01]  /*8630*/  MUFU.EX2 R180, R180 ;  /* 0x000000b400b47308 */ /* 0x000fe20000000800 */
[C---:B------:R-:W-:Y:S02]  /*8640*/  FMUL.FTZ R44, R132.reuse, R44 ;  /* 0x0000002c842c7220 */ /* 0x040fe40000410000 */
[C---:B------:R-:W-:Y:S04]  /*8650*/  HMMA.16816.F32.BF16 R16, R136.reuse, R22, R16 ;  /* 0x000000168810723c */ /* 0x040fe80000041810 */
[C---:B------:R-:W-:Y:S02]  /*8660*/  FMUL.FTZ R20, R132.reuse, R112 ;  /* 0x0000007084147220 */ /* 0x040fe40000410000 */
[C---:B------:R-:W-:Y:S01]  /*8670*/  FMUL.FTZ R21, R132.reuse, R113 ;  /* 0x0000007184157220 */ /* 0x040fe20000410000 */
[----:B------:R-:W2:Y:S01]  /*8680*/  MUFU.EX2 R181, R181 ;  /* 0x000000b500b57308 */ /* 0x000ea20000000800 */
[C---:B------:R-:W-:Y:S04]  /*8690*/  FMUL.FTZ R22, R3.reuse, R114 ;  /* 0x0000007203167220 */ /* 0x040fe80000410000 */
[C---:B------:R-:W-:Y:S02]  /*86a0*/  FMUL.FTZ R23, R3.reuse, R115 ;  /* 0x0000007303177220 */ /* 0x040fe40000410000 */
[----:B------:R-:W3:Y:S01]  /*86b0*/  LDSM.16.MT88.4 R112, [R135+UR4+0x2100] ;  /* 0x002100048770783b */ /* 0x000ee20008004200 */
[C---:B------:R-:W-:Y:S02]  /*86c0*/  FMUL.FTZ R45, R132.reuse, R45 ;  /* 0x0000002d842d7220 */ /* 0x040fe40000410000 */
[C---:B------:R-:W-:Y:S01]  /*86d0*/  FMUL.FTZ R46, R3.reuse, R46 ;  /* 0x0000002e032e7220 */ /* 0x040fe20000410000 */
[----:B------:R-:W-:Y:S01]  /*86e0*/  MUFU.EX2 R182, R182 ;  /* 0x000000b600b67308 */ /* 0x000fe20000000800 */
        /* <DEDUP_REMOVED lines=9> */
[----:B------:R-:W-:Y:S01]  /*8780*/  MUFU.EX2 R190, R190 ;  /* 0x000000be00be7308 */ /* 0x000fe20000000800 */
[C---:B------:R-:W-:Y:S02]  /*8790*/  FMUL.FTZ R31, R3.reuse, R107 ;  /* 0x0000006b031f7220 */ /* 0x040fe40000410000 */
[----:B------:R-:W1:Y:S01]  /*87a0*/  LDSM.16.MT88.4 R104, [R133+0x2100] ;  /* 0x002100008568783b */ /* 0x000e620000004200 */
[C---:B------:R-:W-:Y:S02]  /*87b0*/  FMUL.FTZ R50, R3.reuse, R50 ;  /* 0x0000003203327220 */ /* 0x040fe40000410000 */
[C---:B------:R-:W-:Y:S02]  /*87c0*/  FMUL.FTZ R51, R3.reuse, R51 ;  /* 0x0000003303337220 */ /* 0x040fe40000410000 */
[C---:B-----5:R-:W-:Y:S02]  /*87d0*/  HMMA.16816.F32.BF16 R28, R136.reuse, R120, R28 ;  /* 0x00000078881c723c */ /* 0x060fe4000004181c */
[----:B------:R-:W-:Y:S01]  /*87e0*/  MUFU.EX2 R217, R217 ;  /* 0x000000d900d97308 */ /* 0x000fe20000000800 */
[C---:B------:R-:W-:Y:S02]  /*87f0*/  FMUL.FTZ R52, R132.reuse, R52 ;  /* 0x0000003484347220 */ /* 0x040fe40000410000 */
[C---:B------:R-:W-:Y:S02]  /*8800*/  FMUL.FTZ R53, R132.reuse, R53 ;  /* 0x0000003584357220 */ /* 0x040fe40000410000 */
[C---:B------:R-:W-:Y:S01]  /*8810*/  FMUL.FTZ R54, R3.reuse, R54 ;  /* 0x0000003603367220 */ /* 0x040fe20000410000 */
[C---:B------:R-:W-:Y:S01]  /*8820*/  HMMA.16816.F32.BF16 R32, R136.reuse, R122, R32 ;  /* 0x0000007a8820723c */ /* 0x040fe20000041820 */
[----:B------:R-:W-:Y:S03]  /*8830*/  LDSM.16.MT88.4 R120, [R164+0x900] ;  /* 0x00090000a478783b */ /* 0x000fe60000004200 */
[C---:B------:R-:W-:Y:S01]  /*8840*/  FMUL.FTZ R55, R3.reuse, R55 ;  /* 0x0000003703377220 */ /* 0x040fe20000410000 */
[----:B------:R-:W-:Y:S01]  /*8850*/  MUFU.EX2 R218, R218 ;  /* 0x000000da00da7308 */ /* 0x000fe20000000800 */
[C---:B------:R-:W-:Y:S02]  /*8860*/  FMUL.FTZ R56, R132.reuse, R56 ;  /* 0x0000003884387220 */ /* 0x040fe40000410000 */
[C---:B---3--:R-:W-:Y:S04]  /*8870*/  HMMA.16816.F32.BF16 R36, R136.reuse, R112, R36 ;  /* 0x000000708824723c */ /* 0x048fe80000041824 */
[C---:B------:R-:W-:Y:S02]  /*8880*/  FMUL.FTZ R57, R132.reuse, R57 ;  /* 0x0000003984397220 */ /* 0x040fe40000410000 */
[C---:B------:R-:W-:Y:S01]  /*8890*/  FMUL.FTZ R58, R3.reuse, R58 ;  /* 0x0000003a033a7220 */ /* 0x040fe20000410000 */
[----:B------:R-:W-:Y:S01]  /*88a0*/  MUFU.EX2 R219, R219 ;  /* 0x000000db00db7308 */ /* 0x000fe20000000800 */
[C---:B------:R-:W-:Y:S01]  /*88b0*/  HMMA.16816.F32.BF16 R40, R136.reuse, R114, R40 ;  /* 0x000000728828723c */ /* 0x040fe20000041828 */
[----:B------:R-:W-:Y:S03]  /*88c0*/  LDSM.16.MT88.4 R112, [R135+UR4+0x900] ;  /* 0x000900048770783b */ /* 0x000fe60008004200 */
[C---:B------:R-:W-:Y:S02]  /*88d0*/  FMUL.FTZ R59, R3.reuse, R59 ;  /* 0x0000003b033b7220 */ /* 0x040fe40000410000 */
[C---:B------:R-:W-:Y:S02]  /*88e0*/  FMUL.FTZ R60, R132.reuse, R60 ;  /* 0x0000003c843c7220 */ /* 0x040fe40000410000 */
[C---:B------:R-:W-:Y:S01]  /*88f0*/  FMUL.FTZ R61, R132.reuse, R61 ;  /* 0x0000003d843d7220 */ /* 0x040fe20000410000 */
[----:B------:R-:W-:Y:S01]  /*8900*/  MUFU.EX2 R220, R220 ;  /* 0x000000dc00dc7308 */ /* 0x000fe20000000800 */
[C---:B-1----:R-:W-:Y:S03]  /*8910*/  HMMA.16816.F32.BF16 R44, R136.reuse, R104, R44 ;  /* 0x00000068882c723c */ /* 0x042fe6000004182c */
[C---:B------:R-:W-:Y:S02]  /*8920*/  FMUL.FTZ R62, R3.reuse, R62 ;  /* 0x0000003e033e7220 */ /* 0x040fe40000410000 */
[C---:B------:R-:W-:Y:S02]  /*8930*/  FMUL.FTZ R63, R3.reuse, R63 ;  /* 0x0000003f033f7220 */ /* 0x040fe40000410000 */
[C---:B------:R-:W-:Y:S01]  /*8940*/  FMUL.FTZ R64, R132.reuse, R64 ;  /* 0x0000004084407220 */ /* 0x040fe20000410000 */
[C---:B------:R-:W-:Y:S01]  /*8950*/  HMMA.16816.F32.BF16 R48, R136.reuse, R106, R48 ;  /* 0x0000006a8830723c */ /* 0x040fe20000041830 */
[----:B------:R-:W1:Y:S01]  /*8960*/  LDSM.16.MT88.4 R104, [R135+UR4+0x4100] ;  /* 0x004100048768783b */ /* 0x000e620008004200 */
[----:B------:R-:W-:Y:S02]  /*8970*/  MUFU.EX2 R221, R221 ;  /* 0x000000dd00dd7308 */ /* 0x000fe40000000800 */
[C---:B------:R-:W-:Y:S02]  /*8980*/  FMUL.FTZ R65, R132.reuse, R65 ;  /* 0x0000004184417220 */ /* 0x040fe40000410000 */
[C---:B------:R-:W-:Y:S02]  /*8990*/  FMUL.FTZ R66, R3.reuse, R66 ;  /* 0x0000004203427220 */ /* 0x040fe40000410000 */
[C---:B------:R-:W-:Y:S04]  /*89a0*/  HMMA.16816.F32.BF16 R52, R136.reuse, R100, R52 ;  /* 0x000000648834723c */ /* 0x040fe80000041834 */
[C---:B------:R-:W-:Y:S01]  /*89b0*/  FMUL.FTZ R67, R3.reuse, R67 ;  /* 0x0000004303437220 */ /* 0x040fe20000410000 */
[----:B------:R-:W-:Y:S01]  /*89c0*/  MUFU.EX2 R222, R222 ;  /* 0x000000de00de7308 */ /* 0x000fe20000000800 */
[C---:B------:R-:W-:Y:S02]  /*89d0*/  FMUL.FTZ R68, R132.reuse, R68 ;  /* 0x0000004484447220 */ /* 0x040fe40000410000 */
[C---:B------:R-:W-:Y:S01]  /*89e0*/  HMMA.16816.F32.BF16 R56, R136.reuse, R102, R56 ;  /* 0x000000668838723c */ /* 0x040fe20000041838 */
[----:B------:R-:W3:Y:S03]  /*89f0*/  LDSM.16.MT88.4 R100, [R133+0x4100] ;  /* 0x004100008564783b */ /* 0x000ee60000004200 */
[C---:B------:R-:W-:Y:S02]  /*8a00*/  FMUL.FTZ R69, R132.reuse, R69 ;  /* 0x0000004584457220 */ /* 0x040fe40000410000 */
[C---:B------:R-:W-:Y:S01]  /*8a10*/  FMUL.FTZ R70, R3.reuse, R70 ;  /* 0x0000004603467220 */ /* 0x040fe20000410000 */
[----:B------:R-:W-:Y:S01]  /*8a20*/  MUFU.EX2 R223, R223 ;  /* 0x000000df00df7308 */ /* 0x000fe20000000800 */
[C---:B------:R-:W-:Y:S04]  /*8a30*/  HMMA.16816.F32.BF16 R60, R136.reuse, R108, R60 ;  /* 0x0000006c883c723c */ /* 0x040fe8000004183c */
[C---:B------:R-:W-:Y:S02]  /*8a40*/  FMUL.FTZ R71, R3.reuse, R71 ;  /* 0x0000004703477220 */ /* 0x040fe40000410000 */
[C---:B------:R-:W-:Y:S02]  /*8a50*/  FMUL.FTZ R72, R132.reuse, R72 ;  /* 0x0000004884487220 */ /* 0x040fe40000410000 */
[C---:B------:R-:W-:Y:S01]  /*8a60*/  HMMA.16816.F32.BF16 R64, R136.reuse, R110, R64 ;  /* 0x0000006e8840723c */ /* 0x040fe20000041840 */
[----:B------:R-:W5:Y:S01]  /*8a70*/  LDSM.16.MT88.4 R108, [R134+UR4+0x4100] ;  /* 0x00410004866c783b */ /* 0x000f620008004200 */
[----:B------:R-:W-:Y:S02]  /*8a80*/  MUFU.EX2 R224, R224 ;  /* 0x000000e000e07308 */ /* 0x000fe40000000800 */
[C---:B------:R-:W-:Y:S02]  /*8a90*/  FMUL.FTZ R73, R132.reuse, R73 ;  /* 0x0000004984497220 */ /* 0x040fe40000410000 */
[C---:B------:R-:W-:Y:S02]  /*8aa0*/  FMUL.FTZ R74, R3.reuse, R74 ;  /* 0x0000004a034a7220 */ /* 0x040fe40000410000 */
[C---:B------:R-:W-:Y:S01]  /*8ab0*/  FMUL.FTZ R75, R3.reuse, R75 ;  /* 0x0000004b034b7220 */ /* 0x040fe20000410000 */
[C---:B-1----:R-:W-:Y:S03]  /*8ac0*/  HMMA.16816.F32.BF16 R68, R136.reuse, R104, R68 ;  /* 0x000000688844723c */ /* 0x042fe60000041844 */
[C---:B------:R-:W-:Y:S01]  /*8ad0*/  FMUL.FTZ R84, R132.reuse, R84 ;  /* 0x0000005484547220 */ /* 0x040fe20000410000 */
[----:B------:R-:W-:Y:S01]  /*8ae0*/  MUFU.EX2 R226, R226 ;  /* 0x000000e200e27308 */ /* 0x000fe20000000800 */
[C---:B------:R-:W-:Y:S02]  /*8af0*/  FMUL.FTZ R85, R132.reuse, R85 ;  /* 0x0000005584557220 */ /* 0x040fe40000410000 */
[C---:B------:R-:W-:Y:S01]  /*8b00*/  FMUL.FTZ R86, R3.reuse, R86 ;  /* 0x0000005603567220 */ /* 0x040fe20000410000 */
[C---:B------:R-:W-:Y:S01]  /*8b10*/  HMMA.16816.F32.BF16 R72, R136.reuse, R106, R72 ;  /* 0x0000006a8848723c */ /* 0x040fe20000041848 */
[----:B------:R-:W1:Y:S03]  /*8b20*/  LDSM.16.MT88.4 R104, [R164+0x4100] ;  /* 0x00410000a468783b */ /* 0x000e660000004200 */
[C---:B------:R-:W-:Y:S02]  /*8b30*/  FMUL.FTZ R76, R132.reuse, R76 ;  /* 0x0000004c844c7220 */ /* 0x040fe40000410000 */
[----:B------:R-:W-:Y:S01]  /*8b40*/  FMUL.FTZ R77, R132, R77 ;  /* 0x0000004d844d7220 */ /* 0x000fe20000410000 */
[----:B------:R-:W-:Y:S01]  /*8b50*/  MUFU.EX2 R227, R227 ;  /* 0x000000e300e37308 */ /* 0x000fe20000000800 */
[C---:B------:R-:W-:Y:S04]  /*8b60*/  FMUL.FTZ R78, R3.reuse, R78 ;  /* 0x0000004e034e7220 */ /* 0x040fe80000410000 */
[C---:B------:R-:W-:Y:S02]  /*8b70*/  FMUL.FTZ R79, R3.reuse, R79 ;  /* 0x0000004f034f7220 */ /* 0x040fe40000410000 */
[C---:B------:R-:W-:Y:S02]  /*8b80*/  FMUL.FTZ R87, R3.reuse, R87 ;  /* 0x0000005703577220 */ /* 0x040fe40000410000 */
[--C-:B------:R-:W-:Y:S01]  /*8b90*/  FFMA.FTZ R179, R178, c[0x0][0x2d0], -R145.reuse ;  /* 0x0000b400b2b37a23 */ /* 0x100fe20000010891 */
[----:B------:R-:W-:Y:S01]  /*8ba0*/  MUFU.EX2 R228, R228 ;  /* 0x000000e400e47308 */ /* 0x000fe20000000800 */
[--C-:B------:R-:W-:Y:S01]  /*8bb0*/  FFMA.FTZ R178, R162, c[0x0][0x2d0], -R145.reuse ;  /* 0x0000b400a2b27a23 */ /* 0x100fe20000010891 */
[C---:B---3--:R-:W-:Y:S01]  /*8bc0*/  HMMA.16816.F32.BF16 R76, R136.reuse, R100, R76 ;  /* 0x00000064884c723c */ /* 0x048fe2000004184c */
[----:B------:R-:W-:Y:S02]  /*8bd0*/  LDSM.16.MT88.4 R160, [R135+UR4+0x5900] ;  /* 0x0059000487a0783b */ /* 0x000fe40008004200 */
[C---:B------:R-:W-:Y:S02]  /*8be0*/  FMUL.FTZ R80, R132.reuse, R80 ;  /* 0x0000005084507220 */ /* 0x040fe40000410000 */
[----:B------:R-:W-:Y:S02]  /*8bf0*/  FMUL.FTZ R81, R132, R81 ;  /* 0x0000005184517220 */ /* 0x000fe40000410000 */
[C---:B------:R-:W-:Y:S01]  /*8c00*/  FMUL.FTZ R82, R3.reuse, R82 ;  /* 0x0000005203527220 */ /* 0x040fe20000410000 */
[----:B------:R-:W-:Y:S01]  /*8c10*/  MUFU.EX2 R179, R179 ;  /* 0x000000b300b37308 */ /* 0x000fe20000000800 */
[C---:B------:R-:W-:Y:S03]  /*8c20*/  FMUL.FTZ R83, R3.reuse, R83 ;  /* 0x0000005303537220 */ /* 0x040fe60000410000 */
[----:B------:R-:W-:Y:S01]  /*8c30*/  FFMA.FTZ R145, R144, c[0x0][0x2d0], -R145 ;  /* 0x0000b40090917a23 */ /* 0x000fe20000010891 */
[----:B------:R-:W-:Y:S01]  /*8c40*/  F2FP.BF16.PACK_AB R100, R174, R173 ;  /* 0x000000adae64723e */ /* 0x000fe200000010ff */
[C---:B------:R-:W-:Y:S02]  /*8c50*/  FMUL.FTZ R88, R132.reuse, R88 ;  /* 0x0000005884587220 */ /* 0x040fe40000410000 */
[C---:B------:R-:W-:Y:S02]  /*8c60*/  HMMA.16816.F32.BF16 R80, R136.reuse, R102, R80 ;  /* 0x000000668850723c */ /* 0x040fe40000041850 */
[----:B------:R3:W-:Y:S01]  /*8c70*/  MUFU.EX2 R229, R145 ;  /* 0x0000009100e57308 */ /* 0x0007e20000000800 */
[C---:B------:R-:W-:Y:S02]  /*8c80*/  FMUL.FTZ R89, R132.reuse, R89 ;  /* 0x0000005984597220 */ /* 0x040fe40000410000 */
[C---:B------:R-:W-:Y:S02]  /*8c90*/  FMUL.FTZ R90, R3.reuse, R90 ;  /* 0x0000005a035a7220 */ /* 0x040fe40000410000 */
[----:B------:R-:W-:Y:S01]  /*8ca0*/  FMUL.FTZ R91, R3, R91 ;  /* 0x0000005b035b7220 */ /* 0x000fe20000410000 */
[C---:B-----5:R-:W-:Y:S04]  /*8cb0*/  HMMA.16816.F32.BF16 R84, R136.reuse, R108, R84 ;  /* 0x0000006c8854723c */ /* 0x060fe80000041854 */
[----:B------:R-:W5:Y:S01]  /*8cc0*/  MUFU.EX2 R178, R178 ;  /* 0x000000b200b27308 */ /* 0x000f620000000800 */
[C---:B------:R-:W-:Y:S01]  /*8cd0*/  FMUL.FTZ R92, R132.reuse, R92 ;  /* 0x0000005c845c7220 */ /* 0x040fe20000410000 */
[----:B----4-:R-:W-:Y:S01]  /*8ce0*/  F2FP.BF16.PACK_AB R102, R177, R176 ;  /* 0x000000b0b166723e */ /* 0x010fe200000010ff */
[C---:B------:R-:W-:Y:S01]  /*8cf0*/  FMUL.FTZ R93, R132.reuse, R93 ;  /* 0x0000005d845d7220 */ /* 0x040fe20000410000 */
[C---:B------:R-:W-:Y:S01]  /*8d00*/  HMMA.16816.F32.BF16 R88, R136.reuse, R110, R88 ;  /* 0x0000006e8858723c */ /* 0x040fe20000041858 */
[----:B------:R-:W4:Y:S03]  /*8d10*/  LDSM.16.MT88.4 R108, [R133+0x900] ;  /* 0x00090000856c783b */ /* 0x000f260000004200 */
[----:B------:R-:W-:Y:S01]  /*8d20*/  FMUL.FTZ R94, R3, R94 ;  /* 0x0000005e035e7220 */ /* 0x000fe20000410000 */
[----:B--2---:R-:W-:Y:S01]  /*8d30*/  F2FP.BF16.PACK_AB R103, R181, R180 ;  /* 0x000000b4b567723e */ /* 0x004fe200000010ff */
[C---:B------:R-:W-:Y:S02]  /*8d40*/  FMUL.FTZ R95, R3.reuse, R95 ;  /* 0x0000005f035f7220 */ /* 0x040fe40000410000 */
[C---:B------:R-:W-:Y:S01]  /*8d50*/  FMUL.FTZ R96, R132.reuse, R96 ;  /* 0x0000006084607220 */ /* 0x040fe20000410000 */
[----:B---3--:R-:W-:Y:S03]  /*8d60*/  LDSM.16.MT88.4 R144, [R135+UR4+0x3900] ;  /* 0x003900048790783b */ /* 0x008fe60008004200 */
[----:B------:R-:W-:Y:S01]  /*8d70*/  FMUL.FTZ R97, R132, R97 ;  /* 0x0000006184617220 */ /* 0x000fe20000410000 */
[C---:B-1----:R-:W-:Y:S03]  /*8d80*/  HMMA.16816.F32.BF16 R92, R136.reuse, R104, R92 ;  /* 0x00000068885c723c */ /* 0x042fe6000004185c */
[C---:B------:R-:W-:Y:S02]  /*8d90*/  FMUL.FTZ R98, R3.reuse, R98 ;  /* 0x0000006203627220 */ /* 0x040fe40000410000 */
[C---:B------:R-:W-:Y:S01]  /*8da0*/  FMUL.FTZ R99, R3.reuse, R99 ;  /* 0x0000006303637220 */ /* 0x040fe20000410000 */
[----:B-----5:R-:W-:Y:S01]  /*8db0*/  F2FP.BF16.PACK_AB R101, R178, R179 ;  /* 0x000000b3b265723e */ /* 0x020fe200000010ff */
[----:B------:R-:W-:Y:S05]  /*8dc0*/  FFMA.FTZ R167, R132, R205, R167 ;  /* 0x000000cd84a77223 */ /* 0x000fea00000100a7 */
[----:B------:R-:W-:Y:S01]  /*8dd0*/  HMMA.16816.F32.BF16 R96, R136, R106, R96 ;  /* 0x0000006a8860723c */ /* 0x000fe20000041860 */
[----:B------:R-:W1:Y:S02]  /*8de0*/  LDSM.16.MT88.4 R104, [R164+0x2900] ;  /* 0x00290000a468783b */ /* 0x000e640000004200 */
[----:B------:R-:W-:Y:S02]  /*8df0*/  FFMA.FTZ R171, R3, R206, R171 ;  /* 0x000000ce03ab7223 */ /* 0x000fe400000100ab */
[----:B------:R-:W-:Y:S02]  /*8e00*/  FADD.FTZ R166, R166, R167 ;  /* 0x000000a7a6a67221 */ /* 0x000fe40000010000 */
[----:B------:R-:W-:Y:S01]  /*8e10*/  F2FP.BF16.PACK_AB R136, R223, R222 ;  /* 0x000000dedf88723e */ /* 0x000fe200000010ff */
[C---:B------:R-:W-:Y:S05]  /*8e20*/  HMMA.16816.F32.BF16 R4, R100.reuse, R112, R4 ;  /* 0x000000706404723c */ /* 0x040fea0000041804 */
[----:B------:R-:W-:Y:S01]  /*8e30*/  F2FP.BF16.PACK_AB R138, R225, R224 ;  /* 0x000000e0e18a723e */ /* 0x000fe200000010ff */
[----:B------:R-:W-:Y:S01]  /*8e40*/  FADD.FTZ R170, R170, R171 ;  /* 0x000000abaaaa7221 */ /* 0x000fe20000010000 */
[----:B------:R-:W-:Y:S01]  /*8e50*/  F2FP.BF16.PACK_AB R137, R227, R226 ;  /* 0x000000e2e389723e */ /* 0x000fe200000010ff */
[C---:B------:R-:W-:Y:S01]  /*8e60*/  HMMA.16816.F32.BF16 R8, R100.reuse, R114, R8 ;  /* 0x000000726408723c */ /* 0x040fe20000041808 */
[----:B------:R-:W-:Y:S03]  /*8e70*/  LDSM.16.MT88.4 R112, [R133+0x4900] ;  /* 0x004900008570783b */ /* 0x000fe60000004200 */
[----:B------:R-:W-:Y:S01]  /*8e80*/  F2FP.BF16.PACK_AB R139, R229, R228 ;  /* 0x000000e4e58b723e */ /* 0x000fe200000010ff */
[----:B------:R-:W-:Y:S02]  /*8e90*/  FADD.FTZ R165, R165, R166 ;  /* 0x000000a6a5a57221 */ /* 0x000fe40000010000 */
[----:B------:R-:W-:Y:S01]  /*8ea0*/  FADD.FTZ R169, R169, R170 ;  /* 0x000000aaa9a97221 */ /* 0x000fe20000010000 */
[C---:B----4-:R-:W-:Y:S04]  /*8eb0*/  HMMA.16816.F32.BF16 R12, R100.reuse, R108, R12 ;  /* 0x0000006c640c723c */ /* 0x050fe8000004180c */
[----:B------:R-:W-:Y:S02]  /*8ec0*/  FADD.FTZ R168, R168, R165 ;  /* 0x000000a5a8a87221 */ /* 0x000fe40000010000 */
[----:B------:R-:W-:Y:S02]  /*8ed0*/  FADD.FTZ R172, R172, R169 ;  /* 0x000000a9acac7221 */ /* 0x000fe40000010000 */
[C---:B------:R-:W-:Y:S01]  /*8ee0*/  HMMA.16816.F32.BF16 R16, R100.reuse, R110, R16 ;  /* 0x0000006e6410723c */ /* 0x040fe20000041810 */
[----:B------:R-:W2:Y:S03]  /*8ef0*/  LDSM.16.MT88.4 R108, [R135+UR4+0x4900] ;  /* 0x00490004876c783b */ /* 0x000ea60008004200 */
[----:B------:R-:W-:Y:S02]  /*8f00*/  FADD.FTZ R3, R173, R168 ;  /* 0x000000a8ad037221 */ /* 0x000fe40000010000 */
[----:B------:R-:W-:Y:S02]  /*8f10*/  FADD.FTZ R179, R179, R172 ;  /* 0x000000acb3b37221 */ /* 0x000fe40000010000 */
[C---:B------:R-:W-:Y:S04]  /*8f20*/  HMMA.16816.F32.BF16 R20, R100.reuse, R116, R20 ;  /* 0x000000746414723c */ /* 0x040fe80000041814 */
[----:B------:R-:W-:Y:S02]  /*8f30*/  FADD.FTZ R3, R174, R3 ;  /* 0x00000003ae037221 */ /* 0x000fe40000010000 */
[----:B------:R-:W-:Y:S02]  /*8f40*/  FADD.FTZ R179, R178, R179 ;  /* 0x000000b3b2b37221 */ /* 0x000fe40000010000 */
[C---:B------:R-:W-:Y:S01]  /*8f50*/  HMMA.16816.F32.BF16 R24, R100.reuse, R118, R24 ;  /* 0x000000766418723c */ /* 0x040fe20000041818 */
[----:B------:R-:W-:Y:S03]  /*8f60*/  LDSM.16.MT88.4 R116, [R164+0x4900] ;  /* 0x00490000a474783b */ /* 0x000fe60000004200 */
[----:B------:R-:W-:Y:S01]  /*8f70*/  FADD.FTZ R176, R176, R3 ;  /* 0x00000003b0b07221 */ /* 0x000fe20000010000 */
[----:B------:R-:W-:Y:S01]  /*8f80*/  IADD3 R3, R210, -0x2, RZ ;  /* 0xfffffffed2037810 */ /* 0x000fe20007ffe0ff */
[----:B------:R-:W-:Y:S02]  /*8f90*/  FADD.FTZ R180, R180, R179 ;  /* 0x000000b3b4b47221 */ /* 0x000fe40000010000 */
[C---:B------:R-:W-:Y:S03]  /*8fa0*/  HMMA.16816.F32.BF16 R28, R100.reuse, R120, R28 ;  /* 0x00000078641c723c */ /* 0x040fe6000004181c */
[----:B------:R-:W-:Y:S01]  /*8fb0*/  ISETP.GE.AND P0, PT, R3, UR11, PT ;  /* 0x0000000b03007c0c */ /* 0x000fe2000bf06270 */
[----:B------:R-:W-:Y:S02]  /*8fc0*/  FADD.FTZ R177, R177, R176 ;  /* 0x000000b0b1b17221 */ /* 0x000fe40000010000 */
[----:B------:R-:W-:Y:S02]  /*8fd0*/  FADD.FTZ R181, R181, R180 ;  /* 0x000000b4b5b57221 */ /* 0x000fe40000010000 */
[C---:B------:R-:W-:Y:S01]  /*8fe0*/  HMMA.16816.F32.BF16 R32, R100.reuse, R122, R32 ;  /* 0x0000007a6420723c */ /* 0x040fe20000041820 */
[----:B------:R-:W-:Y:S07]  /*8ff0*/  LDSM.16.MT88.4 R120, [R133+0x1100] ;  /* 0x001100008578783b */ /* 0x000fee0000004200 */
[C---:B------:R-:W-:Y:S08]  /*9000*/  HMMA.16816.F32.BF16 R36, R100.reuse, R124, R36 ;  /* 0x0000007c6424723c */ /* 0x040ff00000041824 */
[C---:B------:R-:W-:Y:S01]  /*9010*/  HMMA.16816.F32.BF16 R40, R100.reuse, R126, R40 ;  /* 0x0000007e6428723c */ /* 0x040fe20000041828 */
[----:B------:R-:W-:Y:S07]  /*9020*/  LDSM.16.MT88.4 R124, [R164+0x1100] ;  /* 0x00110000a47c783b */ /* 0x000fee0000004200 */
[C---:B------:R-:W-:Y:S08]  /*9030*/  HMMA.16816.F32.BF16 R44, R100.reuse, R128, R44 ;  /* 0x00000080642c723c */ /* 0x040ff0000004182c */
[C---:B------:R-:W-:Y:S08]  /*9040*/  HMMA.16816.F32.BF16 R48, R100.reuse, R130, R48 ;  /* 0x000000826430723c */ /* 0x040ff00000041830 */
[C---:B------:R-:W-:Y:S08]  /*9050*/  HMMA.16816.F32.BF16 R52, R100.reuse, R140, R52 ;  /* 0x0000008c6434723c */ /* 0x040ff00000041834 */
[C---:B------:R-:W-:Y:S01]  /*9060*/  HMMA.16816.F32.BF16 R56, R100.reuse, R142, R56 ;  /* 0x0000008e6438723c */ /* 0x040fe20000041838 */
[----:B------:R-:W-:Y:S07]  /*9070*/  LDSM.16.MT88.4 R140, [R164+0x1900] ;  /* 0x00190000a48c783b */ /* 0x000fee0000004200 */
[C---:B-1----:R-:W-:Y:S08]  /*9080*/  HMMA.16816.F32.BF16 R60, R100.reuse, R104, R60 ;  /* 0x00000068643c723c */ /* 0x042ff0000004183c */
[C---:B------:R-:W-:Y:S01]  /*9090*/  HMMA.16816.F32.BF16 R64, R100.reuse, R106, R64 ;  /* 0x0000006a6440723c */ /* 0x040fe20000041840 */
[----:B------:R-:W1:Y:S07]  /*90a0*/  LDSM.16.MT88.4 R104, [R134+UR4+0x4900] ;  /* 0x004900048668783b */ /* 0x000e6e0008004200 */
[C---:B--2---:R-:W-:Y:S08]  /*90b0*/  HMMA.16816.F32.BF16 R68, R100.reuse, R108, R68 ;  /* 0x0000006c6444723c */ /* 0x044ff00000041844 */
[C---:B------:R-:W-:Y:S01]  /*90c0*/  HMMA.16816.F32.BF16 R72, R100.reuse, R110, R72 ;  /* 0x0000006e6448723c */ /* 0x040fe20000041848 */
[----:B------:R-:W2:Y:S07]  /*90d0*/  LDSM.16.MT88.4 R108, [R135+UR4+0x1100] ;  /* 0x00110004876c783b */ /* 0x000eae0008004200 */
[C---:B------:R-:W-:Y:S08]  /*90e0*/  HMMA.16816.F32.BF16 R76, R100.reuse, R112, R76 ;  /* 0x00000070644c723c */ /* 0x040ff0000004184c */
[C---:B------:R-:W-:Y:S01]  /*90f0*/  HMMA.16816.F32.BF16 R80, R100.reuse, R114, R80 ;  /* 0x000000726450723c */ /* 0x040fe20000041850 */
[----:B------:R-:W3:Y:S07]  /*9100*/  LDSM.16.MT88.4 R112, [R134+UR4+0x1100] ;  /* 0x001100048670783b */ /* 0x000eee0008004200 */
[C---:B-1----:R-:W-:Y:S08]  /*9110*/  HMMA.16816.F32.BF16 R84, R100.reuse, R104, R84 ;  /* 0x000000686454723c */ /* 0x042ff00000041854 */
[C---:B------:R-:W-:Y:S01]  /*9120*/  HMMA.16816.F32.BF16 R88, R100.reuse, R106, R88 ;  /* 0x0000006a6458723c */ /* 0x040fe20000041858 */
[----:B------:R-:W1:Y:S07]  /*9130*/  LDSM.16.MT88.4 R104, [R135+UR4+0x3100] ;  /* 0x003100048768783b */ /* 0x000e6e0008004200 */
[C---:B------:R-:W-:Y:S08]  /*9140*/  HMMA.16816.F32.BF16 R92, R100.reuse, R116, R92 ;  /* 0x00000074645c723c */ /* 0x040ff0000004185c */
[----:B------:R-:W-:Y:S01]  /*9150*/  HMMA.16816.F32.BF16 R96, R100, R118, R96 ;  /* 0x000000766460723c */ /* 0x000fe20000041860 */
[----:B------:R-:W4:Y:S06]  /*9160*/  LDSM.16.MT88.4 R116, [R133+0x3100] ;  /* 0x003100008574783b */ /* 0x000f2c0000004200 */
        /* <DEDUP_REMOVED lines=14> */
[----:B------:R-:W2:Y:S03]  /*9250*/  LDSM.16.MT88.4 R108, [R134+UR4+0x3100] ;  /* 0x00310004866c783b */ /* 0x000ea60008004200 */
[----:B------:R-:W-:Y:S02]  /*9260*/  FADD.FTZ R222, R222, R217 ;  /* 0x000000d9dede7221 */ /* 0x000fe40000010000 */
[----:B------:R-:W-:Y:S02]  /*9270*/  FADD.FTZ R226, R226, R221 ;  /* 0x000000dde2e27221 */ /* 0x000fe40000010000 */
[C---:B------:R-:W-:Y:S04]  /*9280*/  HMMA.16816.F32.BF16 R12, R100.reuse, R120, R12 ;  /* 0x00000078640c723c */ /* 0x040fe8000004180c */
[----:B------:R-:W-:Y:S02]  /*9290*/  FADD.FTZ R223, R223, R222 ;  /* 0x000000dedfdf7221 */ /* 0x000fe40000010000 */
[----:B------:R-:W-:Y:S02]  /*92a0*/  FADD.FTZ R227, R227, R226 ;  /* 0x000000e2e3e37221 */ /* 0x000fe40000010000 */
[C---:B------:R-:W-:Y:S04]  /*92b0*/  HMMA.16816.F32.BF16 R16, R100.reuse, R122, R16 ;  /* 0x0000007a6410723c */ /* 0x040fe80000041810 */
[----:B------:R-:W-:Y:S02]  /*92c0*/  FADD.FTZ R224, R224, R223 ;  /* 0x000000dfe0e07221 */ /* 0x000fe40000010000 */
[----:B------:R-:W-:Y:S02]  /*92d0*/  FADD.FTZ R206, R228, R227 ;  /* 0x000000e3e4ce7221 */ /* 0x000fe40000010000 */
[C---:B---3--:R-:W-:Y:S04]  /*92e0*/  HMMA.16816.F32.BF16 R20, R100.reuse, R112, R20 ;  /* 0x000000706414723c */ /* 0x048fe80000041814 */
[----:B------:R-:W-:Y:S02]  /*92f0*/  FADD.FTZ R205, R225, R224 ;  /* 0x000000e0e1cd7221 */ /* 0x000fe40000010000 */
[----:B------:R-:W-:Y:S02]  /*9300*/  FADD.FTZ R206, R229, R206 ;  /* 0x000000cee5ce7221 */ /* 0x000fe40000010000 */
[C---:B------:R-:W-:Y:S01]  /*9310*/  HMMA.16816.F32.BF16 R24, R100.reuse, R114, R24 ;  /* 0x000000726418723c */ /* 0x040fe20000041818 */
[----:B------:R-:W3:Y:S07]  /*9320*/  LDSM.16.MT88.4 R112, [R164+0x3100] ;  /* 0x00310000a470783b */ /* 0x000eee0000004200 */
[C---:B------:R-:W-:Y:S08]  /*9330*/  HMMA.16816.F32.BF16 R28, R100.reuse, R124, R28 ;  /* 0x0000007c641c723c */ /* 0x040ff0000004181c */
[C---:B------:R-:W-:Y:S01]  /*9340*/  HMMA.16816.F32.BF16 R32, R100.reuse, R126, R32 ;  /* 0x0000007e6420723c */ /* 0x040fe20000041820 */
[----:B------:R-:W-:Y:S07]  /*9350*/  LDSM.16.MT88.4 R124, [R135+UR4+0x1900] ;  /* 0x00190004877c783b */ /* 0x000fee0008004200 */
[C---:B-1----:R-:W-:Y:S08]  /*9360*/  HMMA.16816.F32.BF16 R36, R100.reuse, R104, R36 ;  /* 0x000000686424723c */ /* 0x042ff00000041824 */
[C---:B------:R-:W-:Y:S01]  /*9370*/  HMMA.16816.F32.BF16 R40, R100.reuse, R106, R40 ;  /* 0x0000006a6428723c */ /* 0x040fe20000041828 */
[----:B------:R-:W1:Y:S07]  /*9380*/  LDSM.16.MT88.4 R104, [R135+UR4+0x5100] ;  /* 0x005100048768783b */ /* 0x000e6e0008004200 */
[C---:B----4-:R-:W-:Y:S08]  /*9390*/  HMMA.16816.F32.BF16 R44, R100.reuse, R116, R44 ;  /* 0x00000074642c723c */ /* 0x050ff0000004182c */
[C---:B------:R-:W-:Y:S01]  /*93a0*/  HMMA.16816.F32.BF16 R48, R100.reuse, R118, R48 ;  /* 0x000000766430723c */ /* 0x040fe20000041830 */
[----:B------:R-:W4:Y:S07]  /*93b0*/  LDSM.16.MT88.4 R116, [R133+0x5100] ;  /* 0x005100008574783b */ /* 0x000f2e0000004200 */
[C---:B--2---:R-:W-:Y:S08]  /*93c0*/  HMMA.16816.F32.BF16 R52, R100.reuse, R108, R52 ;  /* 0x0000006c6434723c */ /* 0x044ff00000041834 */
[C---:B------:R-:W-:Y:S01]  /*93d0*/  HMMA.16816.F32.BF16 R56, R100.reuse, R110, R56 ;  /* 0x0000006e6438723c */ /* 0x040fe20000041838 */
[----:B------:R-:W2:Y:S07]  /*93e0*/  LDSM.16.MT88.4 R108, [R134+UR4+0x5100] ;  /* 0x00510004866c783b */ /* 0x000eae0008004200 */
[C---:B---3--:R-:W-:Y:S08]  /*93f0*/  HMMA.16816.F32.BF16 R60, R100.reuse, R112, R60 ;  /* 0x00000070643c723c */ /* 0x048ff0000004183c */
[C---:B------:R-:W-:Y:S01]  /*9400*/  HMMA.16816.F32.BF16 R64, R100.reuse, R114, R64 ;  /* 0x000000726440723c */ /* 0x040fe20000041840 */
[----:B------:R-:W3:Y:S07]  /*9410*/  LDSM.16.MT88.4 R112, [R164+0x5100] ;  /* 0x00510000a470783b */ /* 0x000eee0000004200 */
[C---:B-1----:R-:W-:Y:S08]  /*9420*/  HMMA.16816.F32.BF16 R68, R100.reuse, R104, R68 ;  /* 0x000000686444723c */ /* 0x042ff00000041844 */
[C---:B------:R-:W-:Y:S01]  /*9430*/  HMMA.16816.F32.BF16 R72, R100.reuse, R106, R72 ;  /* 0x0000006a6448723c */ /* 0x040fe20000041848 */
[----:B------:R-:W-:Y:S07]  /*9440*/  LDSM.16.MT88.4 R104, [R134+UR4+0x1900] ;  /* 0x001900048668783b */ /* 0x000fee0008004200 */
[C---:B----4-:R-:W-:Y:S08]  /*9450*/  HMMA.16816.F32.BF16 R76, R100.reuse, R116, R76 ;  /* 0x00000074644c723c */ /* 0x050ff0000004184c */
[C---:B------:R-:W-:Y:S01]  /*9460*/  HMMA.16816.F32.BF16 R80, R100.reuse, R118, R80 ;  /* 0x000000766450723c */ /* 0x040fe20000041850 */
[----:B------:R-:W1:Y:S07]  /*9470*/  LDSM.16.MT88.4 R116, [R133+0x1900] ;  /* 0x001900008574783b */ /* 0x000e6e0000004200 */
[C---:B--2---:R-:W-:Y:S08]  /*9480*/  HMMA.16816.F32.BF16 R84, R100.reuse, R108, R84 ;  /* 0x0000006c6454723c */ /* 0x044ff00000041854 */
[C---:B------:R-:W-:Y:S08]  /*9490*/  HMMA.16816.F32.BF16 R88, R100.reuse, R110, R88 ;  /* 0x0000006e6458723c */ /* 0x040ff00000041858 */
[C---:B---3--:R-:W-:Y:S08]  /*94a0*/  HMMA.16816.F32.BF16 R92, R100.reuse, R112, R92 ;  /* 0x00000070645c723c */ /* 0x048ff0000004185c */
[----:B------:R-:W-:Y:S08]  /*94b0*/  HMMA.16816.F32.BF16 R96, R100, R114, R96 ;  /* 0x000000726460723c */ /* 0x000ff00000041860 */
[C---:B------:R-:W-:Y:S01]  /*94c0*/  HMMA.16816.F32.BF16 R128, R136.reuse, R124, R4 ;  /* 0x0000007c8880723c */ /* 0x040fe20000041804 */
[----:B------:R-:W2:Y:S07]  /*94d0*/  LDSM.16.MT88.4 R4, [R133+0x5900] ;  /* 0x005900008504783b */ /* 0x000eae0000004200 */
[C---:B------:R-:W-:Y:S01]  /*94e0*/  HMMA.16816.F32.BF16 R124, R136.reuse, R126, R8 ;  /* 0x0000007e887c723c */ /* 0x040fe20000041808 */
[----:B------:R-:W3:Y:S07]  /*94f0*/  LDSM.16.MT88.4 R8, [R134+UR4+0x5900] ;  /* 0x005900048608783b */ /* 0x000eee0008004200 */
        /* <DEDUP_REMOVED lines=17> */
[C---:B--2---:R-:W-:Y:S08]  /*9610*/  HMMA.16816.F32.BF16 R76, R136.reuse, R4, R76 ;  /* 0x00000004884c723c */ /* 0x044ff0000004184c */
[C---:B------:R-:W-:Y:S08]  /*9620*/  HMMA.16816.F32.BF16 R80, R136.reuse, R6, R80 ;  /* 0x000000068850723c */ /* 0x040ff00000041850 */
[C---:B---3--:R-:W-:Y:S08]  /*9630*/  HMMA.16816.F32.BF16 R84, R136.reuse, R8, R84 ;  /* 0x000000088854723c */ /* 0x048ff00000041854 */
[C---:B------:R-:W-:Y:S08]  /*9640*/  HMMA.16816.F32.BF16 R88, R136.reuse, R10, R88 ;  /* 0x0000000a8858723c */ /* 0x040ff00000041858 */
[C---:B-1----:R-:W-:Y:S08]  /*9650*/  HMMA.16816.F32.BF16 R92, R136.reuse, R12, R92 ;  /* 0x0000000c885c723c */ /* 0x042ff0000004185c */
[----:B------:R-:W-:Y:S01]  /*9660*/  HMMA.16816.F32.BF16 R96, R136, R14, R96 ;  /* 0x0000000e8860723c */ /* 0x000fe20000041860 */
[----:B------:R-:W-:-:S07]  /*9670*/  @!P0 BRA `(.L_x_1983) ;  /* 0x0000040000008947 */ /* 0x000fce0003800000 */
[----:B------:R-:W-:Y:S01]  /*9680*/  ISETP.NE.AND P2, PT, R195, 0x1, PT ;  /* 0x00000001c300780c */ /* 0x000fe20003f45270 */
[----:B------:R-:W-:Y:S01]  /*9690*/  IMAD.MOV.U32 R198, RZ, RZ, RZ ;  /* 0x000000ffffc67224 */ /* 0x000fe200078e00ff */
[----:B------:R-:W-:Y:S02]  /*96a0*/  IADD3 R199, R201, R175, R202 ;  /* 0x000000afc9c77210 */ /* 0x000fe40007ffe0ca */
[----:B------:R-:W-:Y:S02]  /*96b0*/  IADD3 R12, -R214, 0x10, RZ ;  /* 0x00000010d60c7810 */ /* 0x000fe40007ffe1ff */
[----:B------:R-:W-:Y:S02]  /*96c0*/  IADD3 R199, R199, -0x80, RZ ;  /* 0xffffff80c7c77810 */ /* 0x000fe40007ffe0ff */
[----:B------:R-:W-:Y:S02]  /*96d0*/  LOP3.LUT R12, R12, 0xf, RZ, 0xc0, !PT ;  /* 0x0000000f0c0c7812 */ /* 0x000fe400078ec0ff */
[----:B------:R-:W-:Y:S01]  /*96e0*/  IADD3 R11, -R211, 0x10, RZ ;  /* 0x00000010d30b7810 */ /* 0x000fe20007ffe1ff */
[----:B------:R-:W-:Y:S02]  /*96f0*/  IMAD.MOV.U32 R3, RZ, RZ, R199 ;  /* 0x000000ffff037224 */ /* 0x000fe400078e00c7 */
[----:B------:R-:W-:Y:S01]  /*9700*/  @P2 IMAD.HI.U32 R6, R199, c[0x0][0x2bc], RZ ;  /* 0x0000af00c7062a27 */ /* 0x000fe200078e00ff */
[----:B------:R-:W-:Y:S04]  /*9710*/  LOP3.LUT R11, R11, 0xf, RZ, 0xc0, !PT ;  /* 0x0000000f0b0b7812 */ /* 0x000fe800078ec0ff */
[----:B------:R-:W-:Y:S04]  /*9720*/  @P2 SHF.R.U32.HI R3, RZ, c[0x0][0x2c0], R6 ;  /* 0x0000b000ff032a19 */ /* 0x000fe80000011606 */
[C---:B------:R-:W-:Y:S04]  /*9730*/  @!P3 IADD3 R7, P0, R3.reuse, UR18, RZ ;  /* 0x000000120307bc10 */ /* 0x040fe8000ff1e0ff */
[----:B------:R-:W-:Y:S02]  /*9740*/  @!P3 LEA.HI.X.SX32 R6, R3, UR10, 0x1, P0 ;  /* 0x0000000a0306bc11 */ /* 0x000fe400080f0eff */
[C---:B------:R-:W-:Y:S04]  /*9750*/  @!P3 LEA R4, P0, R7.reuse, c[0x0][0x2a0], 0x2 ;  /* 0x0000a8000704ba11 */ /* 0x040fe800078010ff */
[----:B------:R-:W-:Y:S01]  /*9760*/  @!P3 LEA.HI.X R5, R7, c[0x0][0x2a4], R6, 0x2, P0 ;  /* 0x0000a9000705ba11 */ /* 0x000fe200000f1406 */
[----:B------:R-:W-:Y:S04]  /*9770*/  IMAD.MOV R6, RZ, RZ, -R3 ;  /* 0x000000ffff067224 */ /* 0x000fe800078e0a03 */
[----:B------:R-:W2:Y:S01]  /*9780*/  @!P3 LDG.E R198, [R4.64] ;  /* 0x0000001404c6b981 */ /* 0x000ea2000c1e1900 */
[----:B------:R-:W-:Y:S04]  /*9790*/  IMAD R199, R6, c[0x0][0x2b8], R199 ;  /* 0x0000ae0006c77a24 */ /* 0x000fe800078e02c7 */
        /* <DEDUP_REMOVED lines=11> */
[C---:B------:R-:W-:Y:S02]  /*9850*/  LEA R5, P0, R7.reuse, c[0x0][0x1c8], 0x1 ;  /* 0x0000720007057a11 */ /* 0x040fe400078008ff */
        /* <DEDUP_REMOVED lines=8> */
[----:B-1----:R-:W-:Y:S04]  /*98e0*/  IADD3 R12, P1, P0, R12, R8, R215 ;  /* 0x000000080c0c7210 */ /* 0x002fe8000783e0d7 */
[----:B--2---:R-:W-:Y:S02]  /*98f0*/  IADD3.X R13, RZ, R14, R216, P1, P0 ;  /* 0x0000000eff0d7210 */ /* 0x004fe40000fe04d8 */
[----:B------:R-:W-:Y:S02]  /*9900*/  IADD3 R10, P1, P0, R11, R8, R212 ;  /* 0x000000080b0a7210 */ /* 0x000fe4000783e0d4 */
[----:B---3--:R-:W-:Y:S02]  /*9910*/  SHF.L.U64.HI R5, R194, 0x1, R197 ;  /* 0x00000001c2057819 */ /* 0x008fe400000102c5 */
[----:B------:R-:W-:Y:S01]  /*9920*/  IADD3.X R11, RZ, R14, R213, P1, P0 ;  /* 0x0000000eff0b7210 */ /* 0x000fe20000fe04d5 */
[----:B-----5:R-:W-:Y:S01]  /*9930*/  IMAD.U32 R3, RZ, RZ, UR15 ;  /* 0x0000000fff037e24 */ /* 0x020fe2000f8e00ff */
[----:B------:R-:W-:Y:S03]  /*9940*/  IADD3 R8, P1, P0, R9, R8, R4 ;  /* 0x0000000809087210 */ /* 0x000fe6000783e004 */
[----:B------:R-:W-:Y:S01]  /*9950*/  IMAD R3, R3, 0x3000, R200 ;  /* 0x0000300003037824 */ /* 0x000fe200078e02c8 */
[----:B------:R-:W-:Y:S02]  /*9960*/  IADD3.X R9, RZ, R14, R5, P1, P0 ;  /* 0x0000000eff097210 */ /* 0x000fe40000fe0405 */
[C---:B----4-:R-:W-:Y:S02]  /*9970*/  IADD3 R16, P1, R7.reuse, R215, RZ ;  /* 0x000000d707107210 */ /* 0x050fe40007f3e0ff */
[C---:B------:R-:W-:Y:S03]  /*9980*/  IADD3 R14, P0, R7.reuse, R212, RZ ;  /* 0x000000d4070e7210 */ /* 0x040fe60007f1e0ff */
[----:B------:R-:W-:Y:S01]  /*9990*/  IMAD.X R17, R6, 0x1, R216, P1 ;  /* 0x0000000106117824 */ /* 0x000fe200008e06d8 */
[----:B------:R-:W-:Y:S01]  /*99a0*/  ISETP.NE.U32.AND P1, PT, R214, RZ, PT ;  /* 0x000000ffd600720c */ /* 0x000fe20003f25070 */
[C---:B------:R-:W-:Y:S01]  /*99b0*/  IMAD.X R15, R6.reuse, 0x1, R213, P0 ;  /* 0x00000001060f7824 */ /* 0x040fe200000e06d5 */
[----:B------:R-:W-:Y:S01]  /*99c0*/  IADD3 R4, P0, R7, R4, RZ ;  /* 0x0000000407047210 */ /* 0x000fe20007f1e0ff */
[----:B------:R-:W-:Y:S04]  /*99d0*/  IMAD.SHL.U32 R7, R3, 0x2, RZ ;  /* 0x0000000203077824 */ /* 0x000fe800078e00ff */
[----:B------:R-:W-:Y:S01]  /*99e0*/  IMAD.X R5, R6, 0x1, R5, P0 ;  /* 0x0000000106057824 */ /* 0x000fe200000e0605 */
[----:B------:R1:W-:Y:S01]  /*99f0*/  LDGSTS.E.BYPASS.LTC128B.128 [R7+0xc100], [R16.64], !P5 ;  /* 0x0c10000010077fae */ /* 0x0003e2000e901d54 */
        /* <DEDUP_REMOVED lines=8> */
.L_x_1983:
[----:B------:R-:W-:Y:S01]  /*9a80*/  UISETP.GE.AND UP3, UPT, UR5, 0x1, UPT ;  /* 0x000000010500788c */ /* 0x000fe2000bf66270 */
[----:B------:R2:W3:Y:S01]  /*9a90*/  R2UR UR4, R210 ;  /* 0x00000000d20473c2 */ /* 0x0004e200000e0000 */
[----:B------:R-:W0:Y:S01]  /*9aa0*/  LDGDEPBAR ;  /* 0x00000000000079af */ /* 0x000e220000000000 */
[----:B------:R-:W-:Y:S02]  /*9ab0*/  IMAD.MOV.U32 R3, RZ, RZ, R0 ;  /* 0x000000ffff037224 */ /* 0x000fe400078e0000 */
[----:B------:R-:W-:Y:S01]  /*9ac0*/  IMAD.MOV.U32 R132, RZ, RZ, R2 ;  /* 0x000000ffff847224 */ /* 0x000fe200078e0002 */
[----:B--2---:R-:W-:Y:S01]  /*9ad0*/  IADD3 R210, R210, -0x1, RZ ;  /* 0xffffffffd2d27810 */ /* 0x004fe20007ffe0ff */
[----:B---3--:R-:W-:Y:S02]  /*9ae0*/  UISETP.GT.AND UP2, UPT, UR4, UR7, UPT ;  /* 0x000000070400728c */ /* 0x008fe4000bf44270 */
[----:B------:R-:W-:Y:S04]  /*9af0*/  UIADD3 UR4, UR5, 0x1, URZ ;  /* 0x0000000105047890 */ /* 0x000fe8000fffe03f */
[----:B------:R-:W-:Y:S01]  /*9b00*/  USEL UR5, UR4, URZ, !UP3 ;  /* 0x0000003f04057287 */ /* 0x000fe2000d800000 */
[----:B------:R-:W-:Y:S11]  /*9b10*/  PLOP3.LUT P0, PT, PT, PT, UP2, 0x80, 0x0 ;  /* 0x000000000000781c */ /* 0x000ff60003f0f028 */
[----:B------:R-:W-:Y:S02]  /*9b20*/  @!UPT UIADD3 URZ, URZ, URZ, URZ ;  /* 0x0000003f3f3ff290 */ /* 0x000fe4000fffe03f */
[----:B------:R-:W-:-:S05]  /*9b30*/  @P0 BRA `(.L_x_1984) ;  /* 0xffffc50000000947 */ /* 0x000fca000383ffff */
.L_x_1973:
[----:B------:R-:W-:Y:S01]  /*9b40*/  IMAD.MOV.U32 R3, RZ, RZ, 0x1 ;  /* 0x00000001ff037424 */ /* 0x000fe200078e00ff */
[----:B------:R-:W-:Y:S01]  /*9b50*/  ULEA UR4, UR6, 0x7f, 0x7 ;  /* 0x0000007f06047891 */ /* 0x000fe2000f8e383f */
[----:B------:R-:W-:Y:S01]  /*9b60*/  PLOP3.LUT P0, PT, PT, PT, UP0, 0x40, 0x0 ;  /* 0x000000000000781c */ /* 0x000fe20003f0e808 */
[----:B-1----:R-:W-:Y:S01]  /*9b70*/  IMAD.MOV.U32 R4, RZ, RZ, c[0x0][0x2ac] ;  /* 0x0000ab00ff047624 */ /* 0x002fe200078e00ff */
[----:B------:R-:W-:Y:S01]  /*9b80*/  ULDC.64 UR6, c[0x0][0x2c8] ;  /* 0x0000b20000067ab9 */ /* 0x000fe20000000a00 */
[----:B------:R-:W-:Y:S01]  /*9b90*/  IADD3 R5, R3, -c[0x0][0x168], RZ ;  /* 0x80005a0003057a10 */ /* 0x000fe20007ffe0ff */
[----:B------:R-:W-:-:S04]  /*9ba0*/  UIMAD.WIDE.U32 UR24, UR4, UR6, URZ ;  /* 0x00000006041872a5 */ /* 0x000fc8000f8e003f */
[----:B------:R-:W-:Y:S01]  /*9bb0*/  @UP1 USHF.R.U32.HI UR4, URZ, UR7, UR25 ;  /* 0x000000073f041299 */ /* 0x000fe20008011619 */
[----:B------:R-:W-:-:S05]  /*9bc0*/  IMAD R4, R4, c[0x0][0x1d0], R5 ;  /* 0x0000740004047a24 */ /* 0x000fca00078e0205 */
[----:B------:R-:W-:-:S04]  /*9bd0*/  IADD3 R4, R4, UR4, RZ ;  /* 0x0000000404047c10 */ /* 0x000fc8000fffe0ff */
[----:B------:R-:W-:Y:S01]  /*9be0*/  IADD3 R5, R4, -c[0x0][0x324], RZ ;  /* 0x8000c90004057a10 */ /* 0x000fe20007ffe0ff */
[----:B------:R-:W-:Y:S05]  /*9bf0*/  @P0 BRA `(.L_x_1985) ;  /* 0x000000d000000947 */ /* 0x000fea0003800000 */
        /* <DEDUP_REMOVED lines=8> */
.L_x_1986:
[----:B------:R-:W-:-:S13]  /*9c80*/  ISETP.NE.AND P0, PT, R3, c[0x0][0x32c], PT ;  /* 0x0000cb0003007a0c */ /* 0x000fda0003f05270 */
[----:B------:R-:W-:-:S05]  /*9c90*/  @P0 IMAD.HI.U32 R3, R4, c[0x0][0x330], RZ ;  /* 0x0000cc0004030a27 */ /* 0x000fca00078e00ff */
[----:B------:R-:W-:-:S05]  /*9ca0*/  @P0 SHF.R.U32.HI R4, RZ, c[0x0][0x334], R3 ;  /* 0x0000cd00ff040a19 */ /* 0x000fca0000011603 */
.L_x_1987:
[----:B------:R-:W-:-:S05]  /*9cb0*/  IMAD R4, R4, c[0x0][0x32c], RZ ;  /* 0x0000cb0004047a24 */ /* 0x000fca00078e02ff */
[----:B------:R-:W-:-:S04]  /*9cc0*/  IMNMX R5, R5, R4, !PT ;  /* 0x0000000405057217 */ /* 0x000fc80007800200 */
.L_x_1985:
[----:B------:R-:W-:-:S04]  /*9cd0*/  IADD3 R4, R5, 0x3f, RZ ;  /* 0x0000003f05047810 */ /* 0x000fc80007ffe0ff */
[----:B------:R-:W-:-:S04]  /*9ce0*/  SHF.R.S32.HI R3, RZ, 0x1f, R4 ;  /* 0x0000001fff037819 */ /* 0x000fc80000011404 */
[----:B------:R-:W-:-:S04]  /*9cf0*/  LEA.HI R3, R3, R4, RZ, 0x6 ;  /* 0x0000000403037211 */ /* 0x000fc800078f30ff */
[----:B------:R-:W-:-:S04]  /*9d00*/  SHF.R.S32.HI R217, RZ, 0x6, R3 ;  /* 0x00000006ffd97819 */ /* 0x000fc80000011403 */
[----:B------:R-:W-:-:S04]  /*9d10*/  IMNMX R217, R217, UR11, !PT ;  /* 0x0000000bd9d97c17 */ /* 0x000fc8000f800200 */
[----:B------:R-:W-:-:S13]  /*9d20*/  ISETP.GE.AND P0, PT, R210, R217, PT ;  /* 0x000000d9d200720c */ /* 0x000fda0003f06270 */
[----:B------:R-:W-:Y:S05]  /*9d30*/  @!P0 BRA `(.L_x_1988) ;  /* 0x000030a000008947 */ /* 0x000fea0003800000 */
[----:B------:R-:W-:Y:S01]  /*9d40*/  IMAD.MOV.U32 R186, RZ, RZ, 0x20 ;  /* 0x00000020ffba7424 */ /* 0x000fe200078e00ff */
[----:B------:R-:W-:Y:S01]  /*9d50*/  LOP3.LUT P0, RZ, R209, 0x2, RZ, 0xc0, !PT ;  /* 0x00000002d1ff7812 */ /* 0x000fe2000780c0ff */
[----:B------:R-:W-:Y:S01]  /*9d60*/  IMAD.MOV.U32 R3, RZ, RZ, R0 ;  /* 0x000000ffff037224 */ /* 0x000fe200078e0000 */
[----:B------:R-:W-:Y:S01]  /*9d70*/  SHF.R.S32.HI R216, RZ, 0x1f, R207 ;  /* 0x0000001fffd87819 */ /* 0x000fe200000114cf */
[----:B------:R-:W-:Y:S01]  /*9d80*/  IMAD.MOV.U32 R133, RZ, RZ, R2 ;  /* 0x000000ffff857224 */ /* 0x000fe200078e0002 */
[----:B------:R-:W-:Y:S01]  /*9d90*/  SHF.R.S32.HI R213, RZ, 0x1f, R192 ;  /* 0x0000001fffd57819 */ /* 0x000fe200000114c0 */
[C---:B------:R-:W-:Y:S01]  /*9da0*/  IMAD.SHL.U32 R215, R207.reuse, 0x2, RZ ;  /* 0x00000002cfd77824 */ /* 0x040fe200078e00ff */
[----:B------:R-:W-:Y:S01]  /*9db0*/  SEL R214, RZ, 0x10, P5 ;  /* 0x00000010ffd67807 */ /* 0x000fe20002800000 */
[----:B------:R-:W-:Y:S01]  /*9dc0*/  IMAD.SHL.U32 R212, R192, 0x2, RZ ;  /* 0x00000002c0d47824 */ /* 0x000fe200078e00ff */
[----:B------:R-:W-:Y:S02]  /*9dd0*/  SEL R211, RZ, 0x10, P4 ;  /* 0x00000010ffd37807 */ /* 0x000fe40002000000 */
[----:B------:R-:W-:-:S02]  /*9de0*/  SHF.L.U64.HI R216, R207, 0x1, R216 ;  /* 0x00000001cfd87819 */ /* 0x000fc400000102d8 */
[----:B------:R-:W-:Y:S02]  /*9df0*/  SHF.L.U64.HI R213, R192, 0x1, R213 ;  /* 0x00000001c0d57819 */ /* 0x000fe400000102d5 */
[----:B------:R-:W-:Y:S02]  /*9e00*/  SEL R186, R186, 0xffffffe0, !P0 ;  /* 0xffffffe0baba7807 */ /* 0x000fe40004000000 */
.L_x_1991:
[----:B------:R-:W-:Y:S04]  /*9e10*/  DEPBAR.LE SB0, 0x2 ;  /* 0x000080800000791a */ /* 0x000fe80000000000 */
[----:B------:R-:W-:Y:S01]  /*9e20*/  BAR.SYNC.DEFER_BLOCKING 0x0 ;  /* 0x0000000000007b1d */ /* 0x000fe20000010000 */
[----:B------:R-:W-:Y:S01]  /*9e30*/  UIMAD UR4, UR5, 0x6000, URZ ;  /* 0x00006000050478a4 */ /* 0x000fe2000f8e023f */
[----:B------:R-:W-:Y:S05]  /*9e40*/  ISETP.LE.AND P0, PT, R210, UR11, PT ;  /* 0x0000000bd2007c0c */ /* 0x000fea000bf03270 */
[----:B------:R-:W-:Y:S05]  /*9e50*/  IADD3 R180, R189, UR4, RZ ;  /* 0x00000004bdb47c10 */ /* 0x000fea000fffe0ff */
[----:B------:R-:W-:Y:S01]  /*9e60*/  IMAD.IADD R132, R186, 0x1, R180 ;  /* 0x00000001ba847824 */ /* 0x000fe200078e02b4 */
[----:B-1----:R1:W2:Y:S04]  /*9e70*/  LDSM.16.M88.4 R136, [R191] ;  /* 0x00000000bf88783b */ /* 0x0022a80000000200 */
        /* <DEDUP_REMOVED lines=59> */
.L_x_1989:
[C---:B--23--:R-:W-:Y:S01]  /*a230*/  HMMA.16816.F32.BF16 R4, R136.reuse, R140, RZ ;  /* 0x0000008c8804723c */ /* 0x04cfe200000418ff */
[----:B------:R-:W-:Y:S01]  /*a240*/  LDSM.16.M88.4 R172, [R132+0xe900] ;  /* 0x00e9000084ac783b */ /* 0x000fe20000000200 */
[----:B------:R-:W-:Y:S02]  /*a250*/  UIADD3 UR6, UR15, 0x1, URZ ;  /* 0x000000010f067890 */ /* 0x000fe4000fffe03f */
[C---:B------:R-:W-:Y:S01]  /*a260*/  IADD3 R0, R193.reuse, R180, RZ ;  /* 0x000000b4c1007210 */ /* 0x040fe20007ffe0ff */
[----:B------:R-:W-:Y:S01]  /*a270*/  UISETP.GE.AND UP2, UPT, UR15, 0x1, UPT ;  /* 0x000000010f00788c */ /* 0x000fe2000bf46270 */
[----:B------:R-:W-:Y:S02]  /*a280*/  IADD3 R2, R193, R132, RZ ;  /* 0x00000084c1027210 */ /* 0x000fe40007ffe0ff */
[C---:B------:R-:W-:Y:S01]  /*a290*/  HMMA.16816.F32.BF16 R8, R136.reuse, R142, RZ ;  /* 0x0000008e8808723c */ /* 0x040fe200000418ff */
[----:B------:R-:W-:Y:S01]  /*a2a0*/  LDSM.16.M88.4 R140, [R185] ;  /* 0x00000000b98c783b */ /* 0x000fe20000000200 */
[----:B------:R-:W-:Y:S02]  /*a2b0*/  USEL UR15, UR6, URZ, !UP2 ;  /* 0x0000003f060f7287 */ /* 0x000fe4000d000000 */
[----:B------:R-:W-:Y:S04]  /*a2c0*/  IADD3 R190, R186, R180, R193 ;  /* 0x000000b4babe7210 */ /* 0x000fe80007ffe0c1 */
[C---:B----4-:R-:W-:Y:S01]  /*a2d0*/  HMMA.16816.F32.BF16 R12, R136.reuse, R16, RZ ;  /* 0x00000010880c723c */ /* 0x050fe200000418ff */
[----:B------:R-:W2:Y:S07]  /*a2e0*/  LDSM.16.M88.4 R164, [R0+0xc100] ;  /* 0x00c1000000a4783b */ /* 0x000eae0000000200 */
[C---:B------:R-:W-:Y:S01]  /*a2f0*/  HMMA.16816.F32.BF16 R16, R136.reuse, R18, RZ ;  /* 0x000000128810723c */ /* 0x040fe200000418ff */
[----:B------:R-:W-:Y:S07]  /*a300*/  LDSM.16.M88.4 R168, [R2+0xc100] ;  /* 0x00c1000002a8783b */ /* 0x000fee0000000200 */
[C---:B-1----:R-:W-:Y:S01]  /*a310*/  HMMA.16816.F32.BF16 R20, R136.reuse, R24, RZ ;  /* 0x000000188814723c */ /* 0x042fe200000418ff */
[----:B------:R-:W-:Y:S07]  /*a320*/  LDSM.16.M88.4 R176, [R0+0xe100] ;  /* 0x00e1000000b0783b */ /* 0x000fee0000000200 */
[C---:B------:R-:W-:Y:S01]  /*a330*/  HMMA.16816.F32.BF16 R24, R136.reuse, R26, RZ ;  /* 0x0000001a8818723c */ /* 0x040fe200000418ff */
[----:B------:R-:W-:Y:S07]  /*a340*/  LDSM.16.M88.4 R180, [R189+UR4+0x10100] ;  /* 0x01010004bdb4783b */ /* 0x000fee0008000200 */
[C---:B------:R-:W-:Y:S01]  /*a350*/  HMMA.16816.F32.BF16 R28, R136.reuse, R32, RZ ;  /* 0x00000020881c723c */ /* 0x040fe200000418ff */
[----:B------:R-:W0:Y:S07]  /*a360*/  LDGDEPBAR ;  /* 0x00000000000079af */ /* 0x000e2e0000000000 */
[----:B------:R-:W-:Y:S01]  /*a370*/  HMMA.16816.F32.BF16 R32, R136, R34, RZ ;  /* 0x000000228820723c */ /* 0x000fe200000418ff */
[----:B------:R-:W1:Y:S07]  /*a380*/  LDSM.16.M88.4 R136, [R0+0xc900] ;  /* 0x00c900000088783b */ /* 0x000e6e0000000200 */
[C---:B------:R-:W-:Y:S08]  /*a390*/  HMMA.16816.F32.BF16 R4, R144.reuse, R148, R4 ;  /* 0x000000949004723c */ /* 0x040ff00000041804 */
[C---:B------:R-:W-:Y:S01]  /*a3a0*/  HMMA.16816.F32.BF16 R8, R144.reuse, R150, R8 ;  /* 0x000000969008723c */ /* 0x040fe20000041808 */
[----:B------:R-:W3:Y:S07]  /*a3b0*/  LDSM.16.M88.4 R148, [R0+0xd100] ;  /* 0x00d100000094783b */ /* 0x000eee0000000200 */
[C---:B------:R-:W-:Y:S08]  /*a3c0*/  HMMA.16816.F32.BF16 R12, R144.reuse, R152, R12 ;  /* 0x00000098900c723c */ /* 0x040ff0000004180c */
[C---:B------:R-:W-:Y:S01]  /*a3d0*/  HMMA.16816.F32.BF16 R16, R144.reuse, R154, R16 ;  /* 0x0000009a9010723c */ /* 0x040fe20000041810 */
[----:B------:R-:W4:Y:S07]  /*a3e0*/  LDSM.16.M88.4 R152, [R0+0xd900] ;  /* 0x00d900000098783b */ /* 0x000f2e0000000200 */
[C---:B------:R-:W-:Y:S08]  /*a3f0*/  HMMA.16816.F32.BF16 R20, R144.reuse, R156, R20 ;  /* 0x0000009c9014723c */ /* 0x040ff00000041814 */
[C---:B------:R-:W-:Y:S01]  /*a400*/  HMMA.16816.F32.BF16 R24, R144.reuse, R158, R24 ;  /* 0x0000009e9018723c */ /* 0x040fe20000041818 */
[----:B------:R-:W5:Y:S07]  /*a410*/  LDSM.16.M88.4 R156, [R184] ;  /* 0x00000000b89c783b */ /* 0x000f6e0000000200 */
[C---:B------:R-:W-:Y:S08]  /*a420*/  HMMA.16816.F32.BF16 R28, R144.reuse, R160, R28 ;  /* 0x000000a0901c723c */ /* 0x040ff0000004181c */
[----:B------:R-:W-:Y:S01]  /*a430*/  HMMA.16816.F32.BF16 R32, R144, R162, R32 ;  /* 0x000000a29020723c */ /* 0x000fe20000041820 */
[----:B------:R-:W4:Y:S07]  /*a440*/  LDSM.16.M88.4 R144, [R2+0xc900] ;  /* 0x00c900000290783b */ /* 0x000f2e0000000200 */
[C---:B--2---:R-:W-:Y:S01]  /*a450*/  HMMA.16816.F32.BF16 R4, R140.reuse, R164, R4 ;  /* 0x000000a48c04723c */ /* 0x044fe20000041804 */
[----:B------:R-:W2:Y:S07]  /*a460*/  LDSM.16.M88.4 R160, [R2+0xd100] ;  /* 0x00d1000002a0783b */ /* 0x000eae0000000200 */
[C---:B------:R-:W-:Y:S01]  /*a470*/  HMMA.16816.F32.BF16 R8, R140.reuse, R166, R8 ;  /* 0x000000a68c08723c */ /* 0x040fe20000041808 */
[----:B------:R-:W-:Y:S07]  /*a480*/  LDSM.16.M88.4 R164, [R189+UR4+0xf900] ;  /* 0x00f90004bda4783b */ /* 0x000fee0008000200 */
[C---:B-1----:R-:W-:Y:S08]  /*a490*/  HMMA.16816.F32.BF16 R12, R140.reuse, R136, R12 ;  /* 0x000000888c0c723c */ /* 0x042ff0000004180c */
[C---:B------:R-:W-:Y:S01]  /*a4a0*/  HMMA.16816.F32.BF16 R16, R140.reuse, R138, R16 ;  /* 0x0000008a8c10723c */ /* 0x040fe20000041810 */
[----:B------:R-:W1:Y:S07]  /*a4b0*/  LDSM.16.M88.4 R136, [R2+0xd900] ;  /* 0x00d900000288783b */ /* 0x000e6e0000000200 */
[C---:B---3--:R-:W-:Y:S08]  /*a4c0*/  HMMA.16816.F32.BF16 R20, R140.reuse, R148, R20 ;  /* 0x000000948c14723c */ /* 0x048ff00000041814 */
[C---:B------:R-:W-:Y:S01]  /*a4d0*/  HMMA.16816.F32.BF16 R24, R140.reuse, R150, R24 ;  /* 0x000000968c18723c */ /* 0x040fe20000041818 */
[----:B------:R-:W-:Y:S07]  /*a4e0*/  LDSM.16.M88.4 R148, [R189+UR4+0xe100] ;  /* 0x00e10004bd94783b */ /* 0x000fee0008000200 */
[C---:B----4-:R-:W-:Y:S08]  /*a4f0*/  HMMA.16816.F32.BF16 R28, R140.reuse, R152, R28 ;  /* 0x000000988c1c723c */ /* 0x050ff0000004181c */
[----:B------:R-:W-:Y:S01]  /*a500*/  HMMA.16816.F32.BF16 R32, R140, R154, R32 ;  /* 0x0000009a8c20723c */ /* 0x000fe20000041820 */
[----:B------:R-:W3:Y:S07]  /*a510*/  LDSM.16.M88.4 R140, [R191+0x4000] ;  /* 0x00400000bf8c783b */ /* 0x000eee0000000200 */
[C---:B-----5:R-:W-:Y:S01]  /*a520*/  HMMA.16816.F32.BF16 R4, R156.reuse, R168, R4 ;  /* 0x000000a89c04723c */ /* 0x060fe20000041804 */
[----:B------:R-:W4:Y:S07]  /*a530*/  LDSM.16.M88.4 R152, [R189+UR4+0xe900] ;  /* 0x00e90004bd98783b */ /* 0x000f2e0008000200 */
[C---:B------:R-:W-:Y:S01]  /*a540*/  HMMA.16816.F32.BF16 R8, R156.reuse, R170, R8 ;  /* 0x000000aa9c08723c */ /* 0x040fe20000041808 */
[----:B------:R-:W-:Y:S07]  /*a550*/  LDSM.16.M88.4 R168, [R132+0xe100] ;  /* 0x00e1000084a8783b */ /* 0x000fee0000000200 */
[C---:B------:R-:W-:Y:S08]  /*a560*/  HMMA.16816.F32.BF16 R12, R156.reuse, R144, R12 ;  /* 0x000000909c0c723c */ /* 0x040ff0000004180c */
        /* <DEDUP_REMOVED lines=95> */
[C---:B------:R-:W-:Y:S04]  /*ab60*/  HMMA.16816.F32.BF16 R16, R172.reuse, R138, R16 ;  /* 0x0000008aac10723c */ /* 0x040fe80000041810 */
[----:B------:R-:W-:Y:S02]  /*ab70*/  FMUL.FTZ R165, R4, c[0x0][0x320] ;  /* 0x0000c80004a57a20 */ /* 0x000fe40000410000 */
[----:B------:R-:W-:Y:S02]  /*ab80*/  FMUL.FTZ R145, R5, c[0x0][0x320] ;  /* 0x0000c80005917a20 */ /* 0x000fe40000410000 */
[C---:B---3--:R-:W-:Y:S02]  /*ab90*/  HMMA.16816.F32.BF16 R20, R172.reuse, R140, R20 ;  /* 0x0000008cac14723c */ /* 0x048fe40000041814 */
[----:B------:R-:W1:Y:S02]  /*aba0*/  MUFU.TANH R165, R165 ;  /* 0x000000a500a57308 */ /* 0x000e640000002400 */
[----:B------:R-:W-:Y:S02]  /*abb0*/  FMUL.FTZ R9, R9, c[0x0][0x320] ;  /* 0x0000c80009097a20 */ /* 0x000fe40000410000 */
[----:B------:R-:W-:Y:S02]  /*abc0*/  FMUL.FTZ R10, R10, c[0x0][0x320] ;  /* 0x0000c8000a0a7a20 */ /* 0x000fe40000410000 */
[C---:B------:R-:W-:Y:S04]  /*abd0*/  HMMA.16816.F32.BF16 R24, R172.reuse, R142, R24 ;  /* 0x0000008eac18723c */ /* 0x040fe80000041818 */
[----:B------:R-:W-:Y:S01]  /*abe0*/  FMUL.FTZ R11, R11, c[0x0][0x320] ;  /* 0x0000c8000b0b7a20 */ /* 0x000fe20000410000 */
[----:B------:R-:W-:Y:S01]  /*abf0*/  MUFU.TANH R169, R9 ;  /* 0x0000000900a97308 */ /* 0x000fe20000002400 */
[----:B------:R-:W-:Y:S02]  /*ac00*/  FMUL.FTZ R167, R8, c[0x0][0x320] ;  /* 0x0000c80008a77a20 */ /* 0x000fe40000410000 */
[----:B------:R-:W-:Y:S04]  /*ac10*/  FMUL.FTZ R166, R6, c[0x0][0x320] ;  /* 0x0000c80006a67a20 */ /* 0x000fe80000410000 */
[----:B------:R-:W-:Y:S02]  /*ac20*/  FMUL.FTZ R13, R13, c[0x0][0x320] ;  /* 0x0000c8000d0d7a20 */ /* 0x000fe40000410000 */
[----:B------:R-:W-:Y:S01]  /*ac30*/  FMUL.FTZ R164, R7, c[0x0][0x320] ;  /* 0x0000c80007a47a20 */ /* 0x000fe20000410000 */
[----:B------:R-:W-:Y:S01]  /*ac40*/  MUFU.TANH R218, R10 ;  /* 0x0000000a00da7308 */ /* 0x000fe20000002400 */
[----:B------:R-:W-:Y:S02]  /*ac50*/  FMUL.FTZ R181, R12, c[0x0][0x320] ;  /* 0x0000c8000cb57a20 */ /* 0x000fe40000410000 */
[----:B------:R-:W-:Y:S01]  /*ac60*/  FMUL.FTZ R14, R14, c[0x0][0x320] ;  /* 0x0000c8000e0e7a20 */ /* 0x000fe20000410000 */
[----:B-1----:R-:W-:Y:S01]  /*ac70*/  FMNMX.FTZ R0, R165, R133, !PT ;  /* 0x00000085a5007209 */ /* 0x002fe20007810000 */
[----:B------:R-:W-:Y:S02]  /*ac80*/  FMUL.FTZ R15, R15, c[0x0][0x320] ;  /* 0x0000c8000f0f7a20 */ /* 0x000fe40000410000 */
[----:B------:R-:W-:Y:S02]  /*ac90*/  FMUL.FTZ R16, R16, c[0x0][0x320] ;  /* 0x0000c80010107a20 */ /* 0x000fe40000410000 */
[----:B------:R-:W-:Y:S01]  /*aca0*/  FMUL.FTZ R17, R17, c[0x0][0x320] ;  /* 0x0000c80011117a20 */ /* 0x000fe20000410000 */
[----:B------:R1:W-:Y:S01]  /*acb0*/  MUFU.TANH R182, R11 ;  /* 0x0000000b00b67308 */ /* 0x0003e20000002400 */
[----:B------:R-:W-:Y:S02]  /*acc0*/  FMUL.FTZ R18, R18, c[0x0][0x320] ;  /* 0x0000c80012127a20 */ /* 0x000fe40000410000 */
[----:B------:R-:W-:Y:S02]  /*acd0*/  FMUL.FTZ R20, R20, c[0x0][0x320] ;  /* 0x0000c80014147a20 */ /* 0x000fe40000410000 */
[----:B------:R-:W-:Y:S02]  /*ace0*/  FMUL.FTZ R19, R19, c[0x0][0x320] ;  /* 0x0000c80013137a20 */ /* 0x000fe40000410000 */
[----:B------:R-:W-:Y:S02]  /*acf0*/  FMUL.FTZ R21, R21, c[0x0][0x320] ;  /* 0x0000c80015157a20 */ /* 0x000fe40000410000 */
[----:B------:R-:W-:Y:S01]  /*ad00*/  FMUL.FTZ R22, R22, c[0x0][0x320] ;  /* 0x0000c80016167a20 */ /* 0x000fe20000410000 */
[----:B------:R-:W2:Y:S01]  /*ad10*/  MUFU.TANH R145, R145 ;  /* 0x0000009100917308 */ /* 0x000ea20000002400 */
[----:B------:R-:W-:Y:S02]  /*ad20*/  FMUL.FTZ R23, R23, c[0x0][0x320] ;  /* 0x0000c80017177a20 */ /* 0x000fe40000410000 */
[----:B------:R-:W-:Y:S02]  /*ad30*/  FMUL.FTZ R24, R24, c[0x0][0x320] ;  /* 0x0000c80018187a20 */ /* 0x000fe40000410000 */
[----:B------:R-:W-:Y:S02]  /*ad40*/  FMUL.FTZ R25, R25, c[0x0][0x320] ;  /* 0x0000c80019197a20 */ /* 0x000fe40000410000 */
[----:B------:R-:W-:Y:S02]  /*ad50*/  FMUL.FTZ R26, R26, c[0x0][0x320] ;  /* 0x0000c8001a1a7a20 */ /* 0x000fe40000410000 */
[----:B------:R-:W-:Y:S01]  /*ad60*/  FMUL.FTZ R27, R27, c[0x0][0x320] ;  /* 0x0000c8001b1b7a20 */ /* 0x000fe20000410000 */
[----:B------:R-:W3:Y:S01]  /*ad70*/  MUFU.TANH R166, R166 ;  /* 0x000000a600a67308 */ /* 0x000ee20000002400 */
[----:B-1----:R-:W1:Y:S01]  /*ad80*/  LDSM.16.M88.4 R8, [R190+0x11900] ;  /* 0x01190000be08783b */ /* 0x002e620000000200 */
[----:B------:R-:W-:Y:S08]  /*ad90*/  DEPBAR.LE SB0, 0x2 ;  /* 0x000080800000791a */ /* 0x000ff00000000000 */
[----:B------:R3:W-:Y:S01]  /*ada0*/  MUFU.TANH R179, R13 ;  /* 0x0000000d00b37308 */ /* 0x0007e20000002400 */
[----:B------:R-:W-:Y:S01]  /*adb0*/  BAR.SYNC.DEFER_BLOCKING 0x0 ;  /* 0x0000000000007b1d */ /* 0x000fe20000010000 */
[----:B--2---:R-:W-:Y:S02]  /*adc0*/  FMNMX.FTZ R0, R145, R0, !PT ;  /* 0x0000000091007209 */ /* 0x004fe40007810000 */
[----:B---3--:R-:W-:Y:S05]  /*add0*/  FMNMX.FTZ R13, R166, R3, !PT ;  /* 0x00000003a60d7209 */ /* 0x008fea0007810000 */
[----:B------:R-:W-:Y:S01]  /*ade0*/  LDSM.16.MT88.4 R140, [R134+UR4+0x2900] ;  /* 0x00290004868c783b */ /* 0x000fe20008004200 */
[----:B------:R-:W2:Y:S01]  /*adf0*/  MUFU.TANH R164, R164 ;  /* 0x000000a400a47308 */ /* 0x000ea20000002400 */
[C---:B-1----:R-:W-:Y:S09]  /*ae00*/  HMMA.16816.F32.BF16 R28, R172.reuse, R8, R28 ;  /* 0x00000008ac1c723c */ /* 0x042ff2000004181c */
[----:B------:R-:W1:Y:S01]  /*ae10*/  MUFU.TANH R167, R167 ;  /* 0x000000a700a77308 */ /* 0x000e620000002400 */
[----:B------:R-:W-:Y:S09]  /*ae20*/  HMMA.16816.F32.BF16 R32, R172, R10, R32 ;  /* 0x0000000aac20723c */ /* 0x000ff20000041820 */
[----:B------:R-:W3:Y:S03]  /*ae30*/  MUFU.TANH R181, R181 ;  /* 0x000000b500b57308 */ /* 0x000ee60000002400 */
[----:B--2---:R-:W-:Y:S04]  /*ae40*/  FMNMX.FTZ R13, R164, R13, !PT ;  /* 0x0000000da40d7209 */ /* 0x004fe80007810000 */
[----:B------:R-:W-:Y:S03]  /*ae50*/  FMNMX.FTZ R13, R218, R13, !PT ;  /* 0x0000000dda0d7209 */ /* 0x000fe60007810000 */
[----:B------:R-:W2:Y:S01]  /*ae60*/  MUFU.TANH R178, R14 ;  /* 0x0000000e00b27308 */ /* 0x000ea20000002400 */
[----:B------:R-:W-:Y:S01]  /*ae70*/  FMUL.FTZ R28, R28, c[0x0][0x320] ;  /* 0x0000c8001c1c7a20 */ /* 0x000fe20000410000 */
[----:B------:R-:W-:Y:S01]  /*ae80*/  FMNMX.FTZ R13, R182, R13, !PT ;  /* 0x0000000db60d7209 */ /* 0x000fe20007810000 */
[----:B------:R-:W-:Y:S01]  /*ae90*/  FMUL.FTZ R29, R29, c[0x0][0x320] ;  /* 0x0000c8001d1d7a20 */ /* 0x000fe20000410000 */
[----:B-1----:R-:W-:Y:S01]  /*aea0*/  FMNMX.FTZ R0, R167, R0, !PT ;  /* 0x00000000a7007209 */ /* 0x002fe20007810000 */
[----:B------:R-:W-:Y:S02]  /*aeb0*/  FMUL.FTZ R30, R30, c[0x0][0x320] ;  /* 0x0000c8001e1e7a20 */ /* 0x000fe40000410000 */
[----:B------:R-:W-:Y:S01]  /*aec0*/  FMUL.FTZ R31, R31, c[0x0][0x320] ;  /* 0x0000c8001f1f7a20 */ /* 0x000fe20000410000 */
[----:B------:R-:W-:Y:S01]  /*aed0*/  FMNMX.FTZ R0, R169, R0, !PT ;  /* 0x00000000a9007209 */ /* 0x000fe20007810000 */
[----:B------:R-:W-:Y:S01]  /*aee0*/  FMUL.FTZ R32, R32, c[0x0][0x320] ;  /* 0x0000c80020207a20 */ /* 0x000fe20000410000 */
[----:B------:R-:W1:Y:S01]  /*aef0*/  MUFU.TANH R176, R15 ;  /* 0x0000000f00b07308 */ /* 0x000e620000002400 */
[----:B------:R-:W-:Y:S02]  /*af00*/  FMUL.FTZ R33, R33, c[0x0][0x320] ;  /* 0x0000c80021217a20 */ /* 0x000fe40000410000 */
[----:B------:R-:W-:Y:S01]  /*af10*/  FMUL.FTZ R34, R34, c[0x0][0x320] ;  /* 0x0000c80022227a20 */ /* 0x000fe20000410000 */
[----:B---3--:R-:W-:Y:S01]  /*af20*/  FMNMX.FTZ R0, R181, R0, !PT ;  /* 0x00000000b5007209 */ /* 0x008fe20007810000 */
[----:B------:R-:W-:Y:S03]  /*af30*/  FMUL.FTZ R35, R35, c[0x0][0x320] ;  /* 0x0000c80023237a20 */ /* 0x000fe60000410000 */
[----:B------:R-:W-:Y:S02]  /*af40*/  FMNMX.FTZ R0, R179, R0, !PT ;  /* 0x00000000b3007209 */ /* 0x000fe40007810000 */
[----:B------:R-:W3:Y:S01]  /*af50*/  MUFU.TANH R177, R16 ;  /* 0x0000001000b17308 */ /* 0x000ee20000002400 */
[----:B--2---:R-:W-:Y:S09]  /*af60*/  FMNMX.FTZ R13, R178, R13, !PT ;  /* 0x0000000db20d7209 */ /* 0x004ff20007810000 */
[----:B------:R-:W2:Y:S01]  /*af70*/  MUFU.TANH R163, R17 ;  /* 0x0000001100a37308 */ /* 0x000ea20000002400 */
[----:B-1----:R-:W-:Y:S09]  /*af80*/  FMNMX.FTZ R13, R176, R13, !PT ;  /* 0x0000000db00d7209 */ /* 0x002ff20007810000 */
[----:B------:R-:W1:Y:S01]  /*af90*/  MUFU.TANH R180, R18 ;  /* 0x0000001200b47308 */ /* 0x000e620000002400 */
[----:B---3--:R-:W-:Y:S09]  /*afa0*/  FMNMX.FTZ R0, R177, R0, !PT ;  /* 0x00000000b1007209 */ /* 0x008ff20007810000 */
[----:B------:R-:W3:Y:S01]  /*afb0*/  MUFU.TANH R162, R19 ;  /* 0x0000001300a27308 */ /* 0x000ee20000002400 */
[----:B--2---:R-:W-:Y:S02]  /*afc0*/  FMNMX.FTZ R0, R163, R0, !PT ;  /* 0x00000000a3007209 */ /* 0x004fe40007810000 */
[----:B------:R-:W-:Y:S07]  /*afd0*/  IADD3 R17, R134, UR4, RZ ;  /* 0x0000000486117c10 */ /* 0x000fee000fffe0ff */
        /* <DEDUP_REMOVED lines=27> */
[----:B---3--:R-:W-:Y:S01]  /*b190*/  FMNMX.FTZ R13, R150, R13, !PT ;  /* 0x0000000d960d7209 */ /* 0x008fe20007810000 */
[----:B------:R-:W-:Y:S08]  /*b1a0*/  LDSM.16.MT88.4 R28, [R134+UR4+0x100] ;  /* 0x00010004861c783b */ /* 0x000ff00008004200 */
        /* <DEDUP_REMOVED lines=11> */
[----:B------:R-:W-:Y:S01]  /*b260*/  LDSM.16.MT88.4 R12, [R135+UR4+0x100] ;  /* 0x00010004870c783b */ /* 0x000fe20008004200 */
[----:B-1----:R-:W-:Y:S07]  /*b270*/  FMNMX.FTZ R2, R11, R2, !PT ;  /* 0x000000020b027209 */ /* 0x002fee0007810000 */
[----:B------:R-:W1:Y:S01]  /*b280*/  SHFL.BFLY PT, R0, R9, 0x1, 0x1f ;  /* 0x0c201f0009007f89 */ /* 0x000e6200000e0000 */
[C---:B------:R-:W-:Y:S02]  /*b290*/  FADD.FTZ R4, -R2.reuse, R133 ;  /* 0x0000008502047221 */ /* 0x040fe40000010100 */
[----:B------:R-:W-:Y:S02]  /*b2a0*/  FMUL.FTZ R148, R2, c[0x0][0x2d0] ;  /* 0x0000b40002947a20 */ /* 0x000fe40000410000 */
[----:B------:R-:W-:Y:S02]  /*b2b0*/  FMUL.FTZ R132, R4, c[0x0][0x2d0] ;  /* 0x0000b40004847a20 */ /* 0x000fe40000410000 */
[--C-:B------:R-:W-:Y:S02]  /*b2c0*/  FFMA.FTZ R171, R145, c[0x0][0x2d0], -R148.reuse ;  /* 0x0000b40091ab7a23 */ /* 0x100fe40000010894 */
[--C-:B------:R-:W-:Y:S02]  /*b2d0*/  FFMA.FTZ R172, R165, c[0x0][0x2d0], -R148.reuse ;  /* 0x0000b400a5ac7a23 */ /* 0x100fe40000010894 */
[--C-:B------:R-:W-:Y:S01]  /*b2e0*/  FFMA.FTZ R170, R167, c[0x0][0x2d0], -R148.reuse ;  /* 0x0000b400a7aa7a23 */ /* 0x100fe20000010894 */
[----:B------:R-:W2:Y:S01]  /*b2f0*/  MUFU.EX2 R132, R132 ;  /* 0x0000008400847308 */ /* 0x000ea20000000800 */
[--C-:B------:R-:W-:Y:S02]  /*b300*/  FFMA.FTZ R169, R169, c[0x0][0x2d0], -R148.reuse ;  /* 0x0000b400a9a97a23 */ /* 0x100fe40000010894 */
[--C-:B------:R-:W-:Y:S02]  /*b310*/  FFMA.FTZ R219, R155, c[0x0][0x2d0], -R148.reuse ;  /* 0x0000b4009bdb7a23 */ /* 0x100fe40000010894 */
[--C-:B------:R-:W-:Y:S02]  /*b320*/  FFMA.FTZ R222, R153, c[0x0][0x2d0], -R148.reuse ;  /* 0x0000b40099de7a23 */ /* 0x100fe40000010894 */
[--C-:B------:R-:W-:Y:S01]  /*b330*/  FFMA.FTZ R223, R151, c[0x0][0x2d0], -R148.reuse ;  /* 0x0000b40097df7a23 */ /* 0x100fe20000010894 */
[----:B-1----:R-:W-:Y:S02]  /*b340*/  FMNMX.FTZ R0, R9, R0, !PT ;  /* 0x0000000009007209 */ /* 0x002fe40007810000 */
[----:B------:R-:W-:Y:S01]  /*b350*/  MUFU.EX2 R172, R172 ;  /* 0x000000ac00ac7308 */ /* 0x000fe20000000800 */
[----:B------:R-:W-:Y:S01]  /*b360*/  IADD3 R9, R135, UR4, RZ ;  /* 0x0000000487097c10 */ /* 0x000fe2000fffe0ff */
[--C-:B------:R-:W-:Y:S02]  /*b370*/  FFMA.FTZ R226, R149, c[0x0][0x2d0], -R148.reuse ;  /* 0x0000b40095e27a23 */ /* 0x100fe40000010894 */
[----:B------:R-:W-:Y:S01]  /*b380*/  FMUL.FTZ R145, R0, c[0x0][0x2d0] ;  /* 0x0000b40000917a20 */ /* 0x000fe20000410000 */
[----:B------:R-:W-:Y:S01]  /*b390*/  IADD3 R133, R188, R9, RZ ;  /* 0x00000009bc857210 */ /* 0x000fe20007ffe0ff */
[----:B------:R-:W-:Y:S02]  /*b3a0*/  FADD.FTZ R4, -R0, R3 ;  /* 0x0000000300047221 */ /* 0x000fe40000010100 */
[--C-:B------:R-:W-:Y:S02]  /*b3b0*/  FFMA.FTZ R168, R166, c[0x0][0x2d0], -R145.reuse ;  /* 0x0000b400a6a87a23 */ /* 0x100fe40000010891 */
[--C-:B------:R-:W-:Y:S01]  /*b3c0*/  FFMA.FTZ R167, R164, c[0x0][0x2d0], -R145.reuse ;  /* 0x0000b400a4a77a23 */ /* 0x100fe20000010891 */
[----:B------:R-:W1:Y:S01]  /*b3d0*/  MUFU.EX2 R171, R171 ;  /* 0x000000ab00ab7308 */ /* 0x000e620000000800 */
[--C-:B------:R-:W-:Y:S01]  /*b3e0*/  FFMA.FTZ R166, R218, c[0x0][0x2d0], -R145.reuse ;  /* 0x0000b400daa67a23 */ /* 0x100fe20000010891 */
[----:B------:R-:W3:Y:S01]  /*b3f0*/  LDSM.16.MT88.4 R20, [R133+0x100] ;  /* 0x000100008514783b */ /* 0x000ee20000004200 */
[--C-:B------:R-:W-:Y:S01]  /*b400*/  FFMA.FTZ R165, R182, c[0x0][0x2d0], -R145.reuse ;  /* 0x0000b400b6a57a23 */ /* 0x100fe20000010891 */
[----:B------:R-:W-:Y:S01]  /*b410*/  IADD3 R164, R188, R17, RZ ;  /* 0x00000011bca47210 */ /* 0x000fe20007ffe0ff */
[----:B------:R-:W-:Y:S02]  /*b420*/  FMUL.FTZ R3, R4, c[0x0][0x2d0] ;  /* 0x0000b40004037a20 */ /* 0x000fe40000410000 */
[C---:B--2---:R-:W-:Y:S02]  /*b430*/  FMUL.FTZ R4, R132.reuse, R128 ;  /* 0x0000008084047220 */ /* 0x044fe40000410000 */
[C---:B------:R-:W-:Y:S01]  /*b440*/  FMUL.FTZ R5, R132.reuse, R129 ;  /* 0x0000008184057220 */ /* 0x040fe20000410000 */
[----:B------:R-:W-:Y:S01]  /*b450*/  MUFU.EX2 R170, R170 ;  /* 0x000000aa00aa7308 */ /* 0x000fe20000000800 */
[C---:B------:R-:W-:Y:S01]  /*b460*/  FMUL.FTZ R8, R132.reuse, R124 ;  /* 0x0000007c84087220 */ /* 0x040fe20000410000 */
[----:B------:R-:W-:Y:S01]  /*b470*/  LDSM.16.MT88.4 R136, [R133+0x2900] ;  /* 0x002900008588783b */ /* 0x000fe20000004200 */
[C---:B------:R-:W-:Y:S02]  /*b480*/  FMUL.FTZ R9, R132.reuse, R125 ;  /* 0x0000007d84097220 */ /* 0x040fe40000410000 */
[C---:B------:R-:W-:Y:S02]  /*b490*/  FMUL.FTZ R16, R132.reuse, R116 ;  /* 0x0000007484107220 */ /* 0x040fe40000410000 */
[C---:B------:R-:W-:Y:S02]  /*b4a0*/  FMUL.FTZ R17, R132.reuse, R117 ;  /* 0x0000007584117220 */ /* 0x040fe40000410000 */
[C---:B------:R-:W-:Y:S01]  /*b4b0*/  FMUL.FTZ R24, R132.reuse, R108 ;  /* 0x0000006c84187220 */ /* 0x040fe20000410000 */
[----:B------:R-:W2:Y:S01]  /*b4c0*/  MUFU.EX2 R3, R3 ;  /* 0x0000000300037308 */ /* 0x000ea20000000800 */
[C---:B------:R-:W-:Y:S02]  /*b4d0*/  FMUL.FTZ R25, R132.reuse, R109 ;  /* 0x0000006d84197220 */ /* 0x040fe40000410000 */
[C---:B------:R-:W-:Y:S01]  /*b4e0*/  FMUL.FTZ R32, R132.reuse, R100 ;  /* 0x0000006484207220 */ /* 0x040fe20000410000 */
[----:B-1----:R-:W-:Y:S01]  /*b4f0*/  F2FP.BF16.PACK_AB R128, R171, R172 ;  /* 0x000000acab80723e */ /* 0x002fe200000010ff */
[----:B------:R-:W-:Y:S02]  /*b500*/  FMUL.FTZ R33, R132, R101 ;  /* 0x0000006584217220 */ /* 0x000fe40000410000 */
[--C-:B------:R-:W-:Y:S02]  /*b510*/  FFMA.FTZ R182, R159, c[0x0][0x2d0], -R148.reuse ;  /* 0x0000b4009fb67a23 */ /* 0x100fe40000010894 */
[--C-:B------:R-:W-:Y:S01]  /*b520*/  FFMA.FTZ R183, R160, c[0x0][0x2d0], -R145.reuse ;  /* 0x0000b400a0b77a23 */ /* 0x100fe20000010891 */
[----:B------:R-:W1:Y:S01]  /*b530*/  MUFU.EX2 R169, R169 ;  /* 0x000000a900a97308 */ /* 0x000e620000000800 */
[--C-:B------:R-:W-:Y:S02]  /*b540*/  FFMA.FTZ R190, R158, c[0x0][0x2d0], -R145.reuse ;  /* 0x0000b4009ebe7a23 */ /* 0x100fe40000010891 */
[--C-:B------:R-:W-:Y:S02]  /*b550*/  FFMA.FTZ R218, R157, c[0x0][0x2d0], -R148.reuse ;  /* 0x0000b4009dda7a23 */ /* 0x100fe40000010894 */
[--C-:B------:R-:W-:Y:S02]  /*b560*/  FFMA.FTZ R220, R156, c[0x0][0x2d0], -R145.reuse ;  /* 0x0000b4009cdc7a23 */ /* 0x100fe40000010891 */
[----:B------:R-:W-:Y:S01]  /*b570*/  LDSM.16.MT88.4 R156, [R164+0x3900] ;  /* 0x00390000a49c783b */ /* 0x000fe20000004200 */
[--C-:B------:R-:W-:Y:S02]  /*b580*/  FFMA.FTZ R221, R154, c[0x0][0x2d0], -R145.reuse ;  /* 0x0000b4009add7a23 */ /* 0x100fe40000010891 */
[----:B------:R-:W-:Y:S01]  /*b590*/  MUFU.EX2 R168, R168 ;  /* 0x000000a800a87308 */ /* 0x000fe20000000800 */
[--C-:B------:R-:W-:Y:S02]  /*b5a0*/  FFMA.FTZ R224, R152, c[0x0][0x2d0], -R145.reuse ;  /* 0x0000b40098e07a23 */ /* 0x100fe40000010891 */
[--C-:B------:R-:W-:Y:S02]  /*b5b0*/  FFMA.FTZ R225, R150, c[0x0][0x2d0], -R145.reuse ;  /* 0x0000b40096e17a23 */ /* 0x100fe40000010891 */
[C---:B--2---:R-:W-:Y:S01]  /*b5c0*/  FMUL.FTZ R6, R3.reuse, R130 ;  /* 0x0000008203067220 */ /* 0x044fe20000410000 */
[----:B------:R-:W-:Y:S01]  /*b5d0*/  LDSM.16.MT88.4 R152, [R134+UR4+0x3900] ;  /* 0x003900048698783b */ /* 0x000fe20008004200 */
[C---:B------:R-:W-:Y:S02]  /*b5e0*/  FMUL.FTZ R7, R3.reuse, R131 ;  /* 0x0000008303077220 */ /* 0x040fe40000410000 */
[C---:B------:R-:W-:Y:S01]  /*b5f0*/  FMUL.FTZ R10, R3.reuse, R126 ;  /* 0x0000007e030a7220 */ /* 0x040fe20000410000 */
[----:B------:R-:W2:Y:S01]  /*b600*/  MUFU.EX2 R167, R167 ;  /* 0x000000a700a77308 */ /* 0x000ea20000000800 */
[C---:B------:R-:W-:Y:S02]  /*b610*/  FMUL.FTZ R11, R3.reuse, R127 ;  /* 0x0000007f030b7220 */ /* 0x040fe40000410000 */
[----:B------:R-:W-:Y:S01]  /*b620*/  FMUL.FTZ R18, R3, R118 ;  /* 0x0000007603127220 */ /* 0x000fe20000410000 */
[----:B-1----:R-:W-:Y:S01]  /*b630*/  F2FP.BF16.PACK_AB R130, R169, R170 ;  /* 0x000000aaa982723e */ /* 0x002fe200000010ff */
[C---:B------:R-:W-:Y:S01]  /*b640*/  FMUL.FTZ R19, R3.reuse, R119 ;  /* 0x0000007703137220 */ /* 0x040fe20000410000 */
[----:B------:R-:W-:Y:S01]  /*b650*/  LDSM.16.MT88.4 R124, [R135+UR4+0x2900] ;  /* 0x00290004877c783b */ /* 0x000fe20008004200 */
[C---:B------:R-:W-:Y:S02]  /*b660*/  FMUL.FTZ R26, R3.reuse, R110 ;  /* 0x0000006e031a7220 */ /* 0x040fe40000410000 */
[C---:B------:R-:W-:Y:S01]  /*b670*/  FMUL.FTZ R27, R3.reuse, R111 ;  /* 0x0000006f031b7220 */ /* 0x040fe20000410000 */
[----:B------:R-:W-:Y:S01]  /*b680*/  MUFU.EX2 R166, R166 ;  /* 0x000000a600a67308 */ /* 0x000fe20000000800 */
[C---:B------:R-:W-:Y:S02]  /*b690*/  FMUL.FTZ R34, R3.reuse, R102 ;  /* 0x0000006603227220 */ /* 0x040fe40000410000 */
[C---:B------:R-:W-:Y:S01]  /*b6a0*/  FMUL.FTZ R35, R3.reuse, R103 ;  /* 0x0000006703237220 */ /* 0x040fe20000410000 */
[----:B------:R-:W-:Y:S01]  /*b6b0*/  LDSM.16.MT88.4 R108, [R164+0x2100] ;  /* 0x00210000a46c783b */ /* 0x000fe20000004200 */
[--C-:B------:R-:W-:Y:S02]  /*b6c0*/  FFMA.FTZ R228, R146, c[0x0][0x2d0], -R145.reuse ;  /* 0x0000b40092e47a23 */ /* 0x100fe40000010891 */
[C---:B------:R-:W-:Y:S02]  /*b6d0*/  FMUL.FTZ R36, R132.reuse, R36 ;  /* 0x0000002484247220 */ /* 0x040fe40000410000 */
[C---:B------:R-:W-:Y:S01]  /*b6e0*/  FMUL.FTZ R37, R132.reuse, R37 ;  /* 0x0000002584257220 */ /* 0x040fe20000410000 */
[----:B------:R-:W1:Y:S01]  /*b6f0*/  MUFU.EX2 R165, R165 ;  /* 0x000000a500a57308 */ /* 0x000e620000000800 */
[C---:B------:R-:W-:Y:S01]  /*b700*/  FMUL.FTZ R38, R3.reuse, R38 ;  /* 0x0000002603267220 */ /* 0x040fe20000410000 */
[----:B------:R-:W-:Y:S01]  /*b710*/  LDSM.16.MT88.4 R100, [R134+UR4+0x2100] ;  /* 0x002100048664783b */ /* 0x000fe20008004200 */
[----:B------:R-:W-:Y:S01]  /*b720*/  FMUL.FTZ R39, R3, R39 ;  /* 0x0000002703277220 */ /* 0x000fe20000410000 */
[----:B--2---:R-:W-:Y:S01]  /*b730*/  F2FP.BF16.PACK_AB R129, R167, R168 ;  /* 0x000000a8a781723e */ /* 0x004fe200000010ff */
[C---:B------:R-:W-:Y:S02]  /*b740*/  FMUL.FTZ R40, R132.reuse, R40 ;  /* 0x0000002884287220 */ /* 0x040fe40000410000 */
[C---:B------:R-:W-:Y:S02]  /*b750*/  FMUL.FTZ R41, R132.reuse, R41 ;  /* 0x0000002984297220 */ /* 0x040fe40000410000 */
[C---:B------:R-:W-:Y:S01]  /*b760*/  FMUL.FTZ R42, R3.reuse, R42 ;  /* 0x0000002a032a7220 */ /* 0x040fe20000410000 */
[----:B------:R-:W-:Y:S01]  /*b770*/  LDSM.16.MT88.4 R116, [R134+UR4+0x900] ;  /* 0x000900048674783b */ /* 0x000fe20008004200 */
[C---:B------:R-:W-:Y:S01]  /*b780*/  FMUL.FTZ R43, R3.reuse, R43 ;  /* 0x0000002b032b7220 */ /* 0x040fe20000410000 */
[----:B------:R-:W-:Y:S01]  /*b790*/  MUFU.EX2 R182, R182 ;  /* 0x000000b600b67308 */ /* 0x000fe20000000800 */
[C---:B------:R-:W-:Y:S02]  /*b7a0*/  FMUL.FTZ R44, R132.reuse, R44 ;  /* 0x0000002c842c7220 */ /* 0x040fe40000410000 */
[C---:B------:R-:W-:Y:S02]  /*b7b0*/  FMUL.FTZ R45, R132.reuse, R45 ;  /* 0x0000002d842d7220 */ /* 0x040fe40000410000 */
[C---:B------:R-:W-:Y:S02]  /*b7c0*/  FMUL.FTZ R46, R3.reuse, R46 ;  /* 0x0000002e032e7220 */ /* 0x040fe40000410000 */
[----:B------:R-:W-:Y:S02]  /*b7d0*/  FMUL.FTZ R47, R3, R47 ;  /* 0x0000002f032f7220 */ /* 0x000fe40000410000 */
[C---:B------:R-:W-:Y:S01]  /*b7e0*/  FMUL.FTZ R48, R132.reuse, R48 ;  /* 0x0000003084307220 */ /* 0x040fe20000410000 */
[----:B------:R-:W-:Y:S01]  /*b7f0*/  MUFU.EX2 R183, R183 ;  /* 0x000000b700b77308 */ /* 0x000fe20000000800 */
[C---:B------:R-:W-:Y:S01]  /*b800*/  FMUL.FTZ R49, R132.reuse, R49 ;  /* 0x0000003184317220 */ /* 0x040fe20000410000 */
[----:B-1----:R-:W-:Y:S01]  /*b810*/  F2FP.BF16.PACK_AB R131, R165, R166 ;  /* 0x000000a6a583723e */ /* 0x002fe200000010ff */
[C---:B------:R-:W-:Y:S02]  /*b820*/  FMUL.FTZ R50, R3.reuse, R50 ;  /* 0x0000003203327220 */ /* 0x040fe40000410000 */
[C---:B------:R-:W-:Y:S02]  /*b830*/  FMUL.FTZ R51, R3.reuse, R51 ;  /* 0x0000003303337220 */ /* 0x040fe40000410000 */
[C---:B------:R-:W-:Y:S02]  /*b840*/  FMUL.FTZ R52, R132.reuse, R52 ;  /* 0x0000003484347220 */ /* 0x040fe40000410000 */
[C---:B------:R-:W-:Y:S01]  /*b850*/  HMMA.16816.F32.BF16 R4, R128.reuse, R12, R4 ;  /* 0x0000000c8004723c */ /* 0x040fe20000041804 */
[----:B------:R-:W-:Y:S04]  /*b860*/  MUFU.EX2 R190, R190 ;  /* 0x000000be00be7308 */ /* 0x000fe80000000800 */
[C---:B------:R-:W-:Y:S02]  /*b870*/  FMUL.FTZ R53, R132.reuse, R53 ;  /* 0x0000003584357220 */ /* 0x040fe40000410000 */
[C---:B------:R-:W-:Y:S01]  /*b880*/  FMUL.FTZ R12, R132.reuse, R120 ;  /* 0x00000078840c7220 */ /* 0x040fe20000410000 */
[C---:B------:R-:W-:Y:S03]  /*b890*/  HMMA.16816.F32.BF16 R8, R128.reuse, R14, R8 ;  /* 0x0000000e8008723c */ /* 0x040fe60000041808 */
[----:B------:R-:W-:Y:S01]  /*b8a0*/  MUFU.EX2 R218, R218 ;  /* 0x000000da00da7308 */ /* 0x000fe20000000800 */
[C---:B------:R-:W-:Y:S02]  /*b8b0*/  FMUL.FTZ R13, R132.reuse, R121 ;  /* 0x00000079840d7220 */ /* 0x040fe40000410000 */
[C---:B------:R-:W-:Y:S02]  /*b8c0*/  FMUL.FTZ R54, R3.reuse, R54 ;  /* 0x0000003603367220 */ /* 0x040fe40000410000 */
[C---:B------:R-:W-:Y:S04]  /*b8d0*/  FMUL.FTZ R14, R3.reuse, R122 ;  /* 0x0000007a030e7220 */ /* 0x040fe80000410000 */
[C---:B------:R-:W-:Y:S01]  /*b8e0*/  FMUL.FTZ R15, R3.reuse, R123 ;  /* 0x0000007b030f7220 */ /* 0x040fe20000410000 */
[----:B------:R-:W-:Y:S01]  /*b8f0*/  MUFU.EX2 R219, R219 ;  /* 0x000000db00db7308 */ /* 0x000fe20000000800 */
[----:B------:R-:W1:Y:S01]  /*b900*/  LDSM.16.MT88.4 R120, [R164+0x100] ;  /* 0x00010000a478783b */ /* 0x000e620000004200 */
[C---:B------:R-:W-:Y:S02]  /*b910*/  FMUL.FTZ R55, R3.reuse, R55 ;  /* 0x0000003703377220 */ /* 0x040fe40000410000 */
[C---:B------:R-:W-:Y:S02]  /*b920*/  FMUL.FTZ R56, R132.reuse, R56 ;  /* 0x0000003884387220 */ /* 0x040fe40000410000 */
[C---:B---3--:R-:W-:Y:S03]  /*b930*/  HMMA.16816.F32.BF16 R12, R128.reuse, R20, R12 ;  /* 0x00000014800c723c */ /* 0x048fe6000004180c */
[C---:B------:R-:W-:Y:S01]  /*b940*/  FMUL.FTZ R57, R132.reuse, R57 ;  /* 0x0000003984397220 */ /* 0x040fe20000410000 */
[----:B------:R-:W-:Y:S01]  /*b950*/  MUFU.EX2 R220, R220 ;  /* 0x000000dc00dc7308 */ /* 0x000fe20000000800 */
[C---:B------:R-:W-:Y:S02]  /*b960*/  FMUL.FTZ R58, R3.reuse, R58 ;  /* 0x0000003a033a7220 */ /* 0x040fe40000410000 */
[C---:B------:R-:W-:Y:S01]  /*b970*/  FMUL.FTZ R20, R132.reuse, R112 ;  /* 0x0000007084147220 */ /* 0x040fe20000410000 */
[C---:B------:R-:W-:Y:S04]  /*b980*/  HMMA.16816.F32.BF16 R16, R128.reuse, R22, R16 ;  /* 0x000000168010723c */ /* 0x040fe80000041810 */
[C---:B------:R-:W-:Y:S02]  /*b990*/  FMUL.FTZ R21, R132.reuse, R113 ;  /* 0x0000007184157220 */ /* 0x040fe40000410000 */
[C---:B------:R-:W-:Y:S01]  /*b9a0*/  FMUL.FTZ R59, R3.reuse, R59 ;  /* 0x0000003b033b7220 */ /* 0x040fe20000410000 */
[----:B------:R-:W-:Y:S01]  /*b9b0*/  MUFU.EX2 R221, R221 ;  /* 0x000000dd00dd7308 */ /* 0x000fe20000000800 */
[C---:B------:R-:W-:Y:S04]  /*b9c0*/  FMUL.FTZ R22, R3.reuse, R114 ;  /* 0x0000007203167220 */ /* 0x040fe80000410000 */
[C---:B------:R-:W-:Y:S02]  /*b9d0*/  FMUL.FTZ R23, R3.reuse, R115 ;  /* 0x0000007303177220 */ /* 0x040fe40000410000 */
[----:B------:R-:W2:Y:S01]  /*b9e0*/  LDSM.16.MT88.4 R112, [R135+UR4+0x2100] ;  /* 0x002100048770783b */ /* 0x000ea20008004200 */
        /* <DEDUP_REMOVED lines=14> */
[----:B------:R-:W3:Y:S01]  /*bad0*/  LDSM.16.MT88.4 R104, [R133+0x2100] ;  /* 0x002100008568783b */ /* 0x000ee20000004200 */
[C---:B------:R-:W-:Y:S02]  /*bae0*/  FMUL.FTZ R65, R132.reuse, R65 ;  /* 0x0000004184417220 */ /* 0x040fe40000410000 */
[C---:B------:R-:W-:Y:S02]  /*baf0*/  FMUL.FTZ R66, R3.reuse, R66 ;  /* 0x0000004203427220 */ /* 0x040fe40000410000 */
[C---:B-1----:R-:W-:Y:S02]  /*bb00*/  HMMA.16816.F32.BF16 R28, R128.reuse, R120, R28 ;  /* 0x00000078801c723c */ /* 0x042fe4000004181c */
        /* <DEDUP_REMOVED lines=9> */
[C---:B--2---:R-:W-:Y:S04]  /*bba0*/  HMMA.16816.F32.BF16 R36, R128.reuse, R112, R36 ;  /* 0x000000708024723c */ /* 0x044fe80000041824 */
        /* <DEDUP_REMOVED lines=8> */
[C---:B---3--:R-:W-:Y:S03]  /*bc30*/  HMMA.16816.F32.BF16 R44, R128.reuse, R104, R44 ;  /* 0x00000068802c723c */ /* 0x048fe6000004182c */
[----:B------:R-:W-:Y:S02]  /*bc40*/  FMUL.FTZ R85, R132, R85 ;  /* 0x0000005584557220 */ /* 0x000fe40000410000 */
[C---:B------:R-:W-:Y:S02]  /*bc50*/  FMUL.FTZ R86, R3.reuse, R86 ;  /* 0x0000005603567220 */ /* 0x040fe40000410000 */
[----:B------:R-:W-:Y:S01]  /*bc60*/  FMUL.FTZ R87, R3, R87 ;  /* 0x0000005703577220 */ /* 0x000fe20000410000 */
[C---:B------:R-:W-:Y:S01]  /*bc70*/  HMMA.16816.F32.BF16 R48, R128.reuse, R106, R48 ;  /* 0x0000006a8030723c */ /* 0x040fe20000041830 */
[----:B------:R-:W1:Y:S03]  /*bc80*/  LDSM.16.MT88.4 R104, [R135+UR4+0x4100] ;  /* 0x004100048768783b */ /* 0x000e660008004200 */
[--C-:B------:R-:W-:Y:S02]  /*bc90*/  FFMA.FTZ R173, R181, c[0x0][0x2d0], -R148.reuse ;  /* 0x0000b400b5ad7a23 */ /* 0x100fe40000010894 */
[--C-:B------:R-:W-:Y:S02]  /*bca0*/  FFMA.FTZ R181, R161, c[0x0][0x2d0], -R148.reuse ;  /* 0x0000b400a1b57a23 */ /* 0x100fe40000010894 */
[C---:B------:R-:W-:Y:S02]  /*bcb0*/  HMMA.16816.F32.BF16 R52, R128.reuse, R100, R52 ;  /* 0x000000648034723c */ /* 0x040fe40000041834 */
[----:B------:R-:W-:Y:S02]  /*bcc0*/  MUFU.EX2 R173, R173 ;  /* 0x000000ad00ad7308 */ /* 0x000fe40000000800 */
[--C-:B------:R-:W-:Y:S02]  /*bcd0*/  FFMA.FTZ R174, R179, c[0x0][0x2d0], -R148.reuse ;  /* 0x0000b400b3ae7a23 */ /* 0x100fe40000010894 */
[--C-:B------:R-:W-:Y:S02]  /*bce0*/  FFMA.FTZ R175, R178, c[0x0][0x2d0], -R145.reuse ;  /* 0x0000b400b2af7a23 */ /* 0x100fe40000010891 */
[C---:B------:R-:W-:Y:S01]  /*bcf0*/  HMMA.16816.F32.BF16 R56, R128.reuse, R102, R56 ;  /* 0x000000668038723c */ /* 0x040fe20000041838 */
[----:B------:R-:W2:Y:S03]  /*bd00*/  LDSM.16.MT88.4 R100, [R133+0x4100] ;  /* 0x004100008564783b */ /* 0x000ea60000004200 */
[--C-:B------:R-:W-:Y:S01]  /*bd10*/  FFMA.FTZ R178, R163, c[0x0][0x2d0], -R148.reuse ;  /* 0x0000b400a3b27a23 */ /* 0x100fe20000010894 */
[----:B------:R-:W3:Y:S01]  /*bd20*/  MUFU.EX2 R174, R174 ;  /* 0x000000ae00ae7308 */ /* 0x000ee20000000800 */
[--C-:B------:R-:W-:Y:S02]  /*bd30*/  FFMA.FTZ R176, R176, c[0x0][0x2d0], -R145.reuse ;  /* 0x0000b400b0b07a23 */ /* 0x100fe40000010891 */
[C---:B------:R-:W-:Y:S04]  /*bd40*/  HMMA.16816.F32.BF16 R60, R128.reuse, R108, R60 ;  /* 0x0000006c803c723c */ /* 0x040fe8000004183c */
[--C-:B------:R-:W-:Y:S02]  /*bd50*/  FFMA.FTZ R177, R177, c[0x0][0x2d0], -R148.reuse ;  /* 0x0000b400b1b17a23 */ /* 0x100fe40000010894 */
[----:B------:R-:W-:Y:S01]  /*bd60*/  FFMA.FTZ R148, R147, c[0x0][0x2d0], -R148 ;  /* 0x0000b40093947a23 */ /* 0x000fe20000010894 */
[----:B------:R-:W-:Y:S01]  /*bd70*/  MUFU.EX2 R175, R175 ;  /* 0x000000af00af7308 */ /* 0x000fe20000000800 */
[C---:B------:R-:W-:Y:S01]  /*bd80*/  HMMA.16816.F32.BF16 R64, R128.reuse, R110, R64 ;  /* 0x0000006e8040723c */ /* 0x040fe20000041840 */
[----:B------:R-:W4:Y:S03]  /*bd90*/  LDSM.16.MT88.4 R108, [R134+UR4+0x4100] ;  /* 0x00410004866c783b */ /* 0x000f260008004200 */
[--C-:B------:R-:W-:Y:S02]  /*bda0*/  FFMA.FTZ R179, R180, c[0x0][0x2d0], -R145.reuse ;  /* 0x0000b400b4b37a23 */ /* 0x100fe40000010891 */
[--C-:B------:R-:W-:Y:S02]  /*bdb0*/  FFMA.FTZ R180, R162, c[0x0][0x2d0], -R145.reuse ;  /* 0x0000b400a2b47a23 */ /* 0x100fe40000010891 */
[----:B------:R-:W-:Y:S01]  /*bdc0*/  FFMA.FTZ R145, R144, c[0x0][0x2d0], -R145 ;  /* 0x0000b40090917a23 */ /* 0x000fe20000010891 */
[C---:B-1----:R-:W-:Y:S01]  /*bdd0*/  HMMA.16816.F32.BF16 R68, R128.reuse, R104, R68 ;  /* 0x000000688044723c */ /* 0x042fe20000041844 */
[----:B------:R-:W-:Y:S01]  /*bde0*/  LDSM.16.MT88.4 R160, [R135+UR4+0x5900] ;  /* 0x0059000487a0783b */ /* 0x000fe20008004200 */
[----:B------:R1:W-:Y:S01]  /*bdf0*/  MUFU.EX2 R227, R148 ;  /* 0x0000009400e37308 */ /* 0x0003e20000000800 */
[C---:B------:R-:W-:Y:S02]  /*be00*/  FMUL.FTZ R88, R132.reuse, R88 ;  /* 0x0000005884587220 */ /* 0x040fe40000410000 */
[C---:B------:R-:W-:Y:S02]  /*be10*/  FMUL.FTZ R89, R132.reuse, R89 ;  /* 0x0000005984597220 */ /* 0x040fe40000410000 */
[C---:B------:R-:W-:Y:S01]  /*be20*/  FMUL.FTZ R90, R3.reuse, R90 ;  /* 0x0000005a035a7220 */ /* 0x040fe20000410000 */
[C---:B------:R-:W-:Y:S01]  /*be30*/  HMMA.16816.F32.BF16 R72, R128.reuse, R106, R72 ;  /* 0x0000006a8048723c */ /* 0x040fe20000041848 */
[----:B------:R-:W5:Y:S03]  /*be40*/  LDSM.16.MT88.4 R104, [R164+0x4100] ;  /* 0x00410000a468783b */ /* 0x000f660000004200 */
[C---:B------:R-:W-:Y:S01]  /*be50*/  FMUL.FTZ R76, R132.reuse, R76 ;  /* 0x0000004c844c7220 */ /* 0x040fe20000410000 */
[----:B------:R-:W4:Y:S01]  /*be60*/  MUFU.EX2 R176, R176 ;  /* 0x000000b000b07308 */ /* 0x000f220000000800 */
[C---:B------:R-:W-:Y:S02]  /*be70*/  FMUL.FTZ R77, R132.reuse, R77 ;  /* 0x0000004d844d7220 */ /* 0x040fe40000410000 */
[C---:B------:R-:W-:Y:S04]  /*be80*/  FMUL.FTZ R78, R3.reuse, R78 ;  /* 0x0000004e034e7220 */ /* 0x040fe80000410000 */
[C---:B------:R-:W-:Y:S02]  /*be90*/  FMUL.FTZ R79, R3.reuse, R79 ;  /* 0x0000004f034f7220 */ /* 0x040fe40000410000 */
[C---:B------:R-:W-:Y:S01]  /*bea0*/  FMUL.FTZ R91, R3.reuse, R91 ;  /* 0x0000005b035b7220 */ /* 0x040fe20000410000 */
[----:B------:R5:W-:Y:S01]  /*beb0*/  MUFU.EX2 R229, R145 ;  /* 0x0000009100e57308 */ /* 0x000be20000000800 */
[C---:B------:R-:W-:Y:S01]  /*bec0*/  FMUL.FTZ R92, R132.reuse, R92 ;  /* 0x0000005c845c7220 */ /* 0x040fe20000410000 */
[----:B-1----:R-:W-:Y:S02]  /*bed0*/  LDSM.16.MT88.4 R148, [R133+0x3900] ;  /* 0x003900008594783b */ /* 0x002fe40000004200 */
[C---:B--2---:R-:W-:Y:S03]  /*bee0*/  HMMA.16816.F32.BF16 R76, R128.reuse, R100, R76 ;  /* 0x00000064804c723c */ /* 0x044fe6000004184c */
[C---:B------:R-:W-:Y:S02]  /*bef0*/  FMUL.FTZ R80, R132.reuse, R80 ;  /* 0x0000005084507220 */ /* 0x040fe40000410000 */
[----:B------:R-:W-:Y:S01]  /*bf00*/  FMUL.FTZ R81, R132, R81 ;  /* 0x0000005184517220 */ /* 0x000fe20000410000 */
[----:B------:R-:W-:Y:S01]  /*bf10*/  MUFU.EX2 R177, R177 ;  /* 0x000000b100b17308 */ /* 0x000fe20000000800 */
[C---:B------:R-:W-:Y:S01]  /*bf20*/  FMUL.FTZ R82, R3.reuse, R82 ;  /* 0x0000005203527220 */ /* 0x040fe20000410000 */
[----:B---3--:R-:W-:Y:S01]  /*bf30*/  F2FP.BF16.PACK_AB R100, R174, R173 ;  /* 0x000000adae64723e */ /* 0x008fe200000010ff */
[C---:B------:R-:W-:Y:S03]  /*bf40*/  FMUL.FTZ R83, R3.reuse, R83 ;  /* 0x0000005303537220 */ /* 0x040fe60000410000 */
[----:B------:R-:W-:Y:S01]  /*bf50*/  FMUL.FTZ R93, R132, R93 ;  /* 0x0000005d845d7220 */ /* 0x000fe20000410000 */
[----:B----4-:R-:W-:Y:S01]  /*bf60*/  F2FP.BF16.PACK_AB R101, R176, R175 ;  /* 0x000000afb065723e */ /* 0x010fe200000010ff */
[C---:B------:R-:W-:Y:S02]  /*bf70*/  FMUL.FTZ R94, R3.reuse, R94 ;  /* 0x0000005e035e7220 */ /* 0x040fe40000410000 */
[C---:B------:R-:W-:Y:S01]  /*bf80*/  HMMA.16816.F32.BF16 R80, R128.reuse, R102, R80 ;  /* 0x000000668050723c */ /* 0x040fe20000041850 */
[----:B------:R-:W1:Y:S02]  /*bf90*/  MUFU.EX2 R178, R178 ;  /* 0x000000b200b27308 */ /* 0x000e640000000800 */
[C---:B------:R-:W-:Y:S01]  /*bfa0*/  FMUL.FTZ R95, R3.reuse, R95 ;  /* 0x0000005f035f7220 */ /* 0x040fe20000410000 */
[----:B-----5:R-:W-:Y:S01]  /*bfb0*/  LDSM.16.MT88.4 R144, [R135+UR4+0x3900] ;  /* 0x003900048790783b */ /* 0x020fe20008004200 */
[C---:B------:R-:W-:Y:S02]  /*bfc0*/  FMUL.FTZ R96, R132.reuse, R96 ;  /* 0x0000006084607220 */ /* 0x040fe40000410000 */
[C---:B------:R-:W-:Y:S01]  /*bfd0*/  FMUL.FTZ R97, R132.reuse, R97 ;  /* 0x0000006184617220 */ /* 0x040fe20000410000 */
[C---:B------:R-:W-:Y:S03]  /*bfe0*/  HMMA.16816.F32.BF16 R84, R128.reuse, R108, R84 ;  /* 0x0000006c8054723c */ /* 0x040fe60000041854 */
[----:B------:R-:W-:Y:S01]  /*bff0*/  MUFU.EX2 R179, R179 ;  /* 0x000000b300b37308 */ /* 0x000fe20000000800 */
[C---:B------:R-:W-:Y:S02]  /*c000*/  FMUL.FTZ R98, R3.reuse, R98 ;  /* 0x0000006203627220 */ /* 0x040fe40000410000 */
[C---:B------:R-:W-:Y:S02]  /*c010*/  FMUL.FTZ R99, R3.reuse, R99 ;  /* 0x0000006303637220 */ /* 0x040fe40000410000 */
[C---:B------:R-:W-:Y:S01]  /*c020*/  HMMA.16816.F32.BF16 R88, R128.reuse, R110, R88 ;  /* 0x0000006e8058723c */ /* 0x040fe20000041858 */
[----:B------:R-:W2:Y:S03]  /*c030*/  LDSM.16.MT88.4 R108, [R133+0x900] ;  /* 0x00090000856c783b */ /* 0x000ea60000004200 */
[----:B------:R-:W-:Y:S01]  /*c040*/  FFMA.FTZ R172, R132, R205, R172 ;  /* 0x000000cd84ac7223 */ /* 0x000fe200000100ac */
[----:B------:R-:W3:Y:S01]  /*c050*/  MUFU.EX2 R180, R180 ;  /* 0x000000b400b47308 */ /* 0x000ee20000000800 */
[----:B------:R-:W-:Y:S02]  /*c060*/  FFMA.FTZ R168, R3, R206, R168 ;  /* 0x000000ce03a87223 */ /* 0x000fe400000100a8 */
[C---:B------:R-:W-:Y:S04]  /*c070*/  HMMA.16816.F32.BF16 R92, R128.reuse, R104, R92 ;  /* 0x00000068805c723c */ /* 0x040fe8000004185c */
[----:B-1----:R-:W-:Y:S01]  /*c080*/  F2FP.BF16.PACK_AB R102, R178, R177 ;  /* 0x000000b1b266723e */ /* 0x002fe200000010ff */
[----:B------:R-:W-:Y:S02]  /*c090*/  FADD.FTZ R171, R171, R172 ;  /* 0x000000acabab7221 */ /* 0x000fe40000010000 */
[----:B------:R-:W1:Y:S01]  /*c0a0*/  MUFU.EX2 R181, R181 ;  /* 0x000000b500b57308 */ /* 0x000e620000000800 */
[----:B------:R-:W-:Y:S01]  /*c0b0*/  HMMA.16816.F32.BF16 R96, R128, R106, R96 ;  /* 0x0000006a8060723c */ /* 0x000fe20000041860 */
[----:B------:R-:W4:Y:S03]  /*c0c0*/  LDSM.16.MT88.4 R104, [R164+0x2900] ;  /* 0x00290000a468783b */ /* 0x000f260000004200 */
[----:B------:R-:W-:Y:S01]  /*c0d0*/  FADD.FTZ R167, R167, R168 ;  /* 0x000000a8a7a77221 */ /* 0x000fe20000010000 */
[----:B---3--:R-:W-:Y:S07]  /*c0e0*/  F2FP.BF16.PACK_AB R103, R180, R179 ;  /* 0x000000b3b467723e */ /* 0x008fee00000010ff */
[C---:B------:R-:W-:Y:S08]  /*c0f0*/  HMMA.16816.F32.BF16 R4, R100.reuse, R112, R4 ;  /* 0x000000706404723c */ /* 0x040ff00000041804 */
[C---:B------:R-:W-:Y:S01]  /*c100*/  HMMA.16816.F32.BF16 R8, R100.reuse, R114, R8 ;  /* 0x000000726408723c */ /* 0x040fe20000041808 */
[----:B------:R-:W-:Y:S07]  /*c110*/  LDSM.16.MT88.4 R112, [R133+0x4900] ;  /* 0x004900008570783b */ /* 0x000fee0000004200 */
[C---:B--2---:R-:W-:Y:S08]  /*c120*/  HMMA.16816.F32.BF16 R12, R100.reuse, R108, R12 ;  /* 0x0000006c640c723c */ /* 0x044ff0000004180c */
[C---:B------:R-:W-:Y:S01]  /*c130*/  HMMA.16816.F32.BF16 R16, R100.reuse, R110, R16 ;  /* 0x0000006e6410723c */ /* 0x040fe20000041810 */
[----:B------:R-:W2:Y:S07]  /*c140*/  LDSM.16.MT88.4 R108, [R135+UR4+0x4900] ;  /* 0x00490004876c783b */ /* 0x000eae0008004200 */
        /* <DEDUP_REMOVED lines=13> */
[----:B------:R-:W-:Y:S01]  /*c220*/  F2FP.BF16.PACK_AB R138, R227, R226 ;  /* 0x000000e2e38a723e */ /* 0x000fe200000010ff */
[C---:B------:R-:W-:Y:S04]  /*c230*/  HMMA.16816.F32.BF16 R52, R100.reuse, R140, R52 ;  /* 0x0000008c6434723c */ /* 0x040fe80000041834 */
[----:B------:R-:W-:Y:S04]  /*c240*/  F2FP.BF16.PACK_AB R139, R229, R228 ;  /* 0x000000e4e58b723e */ /* 0x000fe800000010ff */
[C---:B------:R-:W-:Y:S01]  /*c250*/  HMMA.16816.F32.BF16 R56, R100.reuse, R142, R56 ;  /* 0x0000008e6438723c */ /* 0x040fe20000041838 */
[----:B------:R-:W-:Y:S07]  /*c260*/  LDSM.16.MT88.4 R140, [R164+0x1900] ;  /* 0x00190000a48c783b */ /* 0x000fee0000004200 */
[C---:B----4-:R-:W-:Y:S08]  /*c270*/  HMMA.16816.F32.BF16 R60, R100.reuse, R104, R60 ;  /* 0x00000068643c723c */ /* 0x050ff0000004183c */
[C---:B------:R-:W-:Y:S01]  /*c280*/  HMMA.16816.F32.BF16 R64, R100.reuse, R106, R64 ;  /* 0x0000006a6440723c */ /* 0x040fe20000041840 */
[----:B------:R-:W3:Y:S07]  /*c290*/  LDSM.16.MT88.4 R104, [R134+UR4+0x4900] ;  /* 0x004900048668783b */ /* 0x000eee0008004200 */
[C---:B--2---:R-:W-:Y:S08]  /*c2a0*/  HMMA.16816.F32.BF16 R68, R100.reuse, R108, R68 ;  /* 0x0000006c6444723c */ /* 0x044ff00000041844 */
[C---:B------:R-:W-:Y:S01]  /*c2b0*/  HMMA.16816.F32.BF16 R72, R100.reuse, R110, R72 ;  /* 0x0000006e6448723c */ /* 0x040fe20000041848 */
[----:B------:R-:W2:Y:S07]  /*c2c0*/  LDSM.16.MT88.4 R108, [R135+UR4+0x1100] ;  /* 0x00110004876c783b */ /* 0x000eae0008004200 */
[C---:B------:R-:W-:Y:S08]  /*c2d0*/  HMMA.16816.F32.BF16 R76, R100.reuse, R112, R76 ;  /* 0x00000070644c723c */ /* 0x040ff0000004184c */
[C---:B------:R-:W-:Y:S01]  /*c2e0*/  HMMA.16816.F32.BF16 R80, R100.reuse, R114, R80 ;  /* 0x000000726450723c */ /* 0x040fe20000041850 */
[----:B------:R-:W4:Y:S07]  /*c2f0*/  LDSM.16.MT88.4 R112, [R134+UR4+0x1100] ;  /* 0x001100048670783b */ /* 0x000f2e0008004200 */
[C---:B---3--:R-:W-:Y:S08]  /*c300*/  HMMA.16816.F32.BF16 R84, R100.reuse, R104, R84 ;  /* 0x000000686454723c */ /* 0x048ff00000041854 */
[C---:B------:R-:W-:Y:S01]  /*c310*/  HMMA.16816.F32.BF16 R88, R100.reuse, R106, R88 ;  /* 0x0000006a6458723c */ /* 0x040fe20000041858 */
[----:B------:R-:W3:Y:S07]  /*c320*/  LDSM.16.MT88.4 R104, [R135+UR4+0x3100] ;  /* 0x003100048768783b */ /* 0x000eee0008004200 */
[C---:B------:R-:W-:Y:S08]  /*c330*/  HMMA.16816.F32.BF16 R92, R100.reuse, R116, R92 ;  /* 0x00000074645c723c */ /* 0x040ff0000004185c */
[----:B------:R-:W-:Y:S01]  /*c340*/  HMMA.16816.F32.BF16 R96, R100, R118, R96 ;  /* 0x000000766460723c */ /* 0x000fe20000041860 */
[----:B------:R-:W5:Y:S06]  /*c350*/  LDSM.16.MT88.4 R116, [R133+0x3100] ;  /* 0x003100008574783b */ /* 0x000f6c0000004200 */
[----:B-1----:R-:W-:Y:S02]  /*c360*/  F2FP.BF16.PACK_AB R100, R182, R181 ;  /* 0x000000b5b664723e */ /* 0x002fe400000010ff */
[----:B------:R-:W-:Y:S03]  /*c370*/  F2FP.BF16.PACK_AB R101, R190, R183 ;  /* 0x000000b7be65723e */ /* 0x000fe600000010ff */
[----:B------:R-:W-:Y:S02]  /*c380*/  F2FP.BF16.PACK_AB R102, R219, R218 ;  /* 0x000000dadb66723e */ /* 0x000fe400000010ff */
[----:B------:R-:W-:Y:S07]  /*c390*/  F2FP.BF16.PACK_AB R103, R221, R220 ;  /* 0x000000dcdd67723e */ /* 0x000fee00000010ff */
[C---:B--2---:R-:W-:Y:S08]  /*c3a0*/  HMMA.16816.F32.BF16 R4, R100.reuse, R108, R4 ;  /* 0x0000006c6404723c */ /* 0x044ff00000041804 */
[C---:B------:R-:W-:Y:S01]  /*c3b0*/  HMMA.16816.F32.BF16 R8, R100.reuse, R110, R8 ;  /* 0x0000006e6408723c */ /* 0x040fe20000041808 */
[----:B------:R-:W1:Y:S07]  /*c3c0*/  LDSM.16.MT88.4 R108, [R134+UR4+0x3100] ;  /* 0x00310004866c783b */ /* 0x000e6e0008004200 */
[C---:B------:R-:W-:Y:S08]  /*c3d0*/  HMMA.16816.F32.BF16 R12, R100.reuse, R120, R12 ;  /* 0x00000078640c723c */ /* 0x040ff0000004180c */
[C---:B------:R-:W-:Y:S08]  /*c3e0*/  HMMA.16816.F32.BF16 R16, R100.reuse, R122, R16 ;  /* 0x0000007a6410723c */ /* 0x040ff00000041810 */
[C---:B----4-:R-:W-:Y:S08]  /*c3f0*/  HMMA.16816.F32.BF16 R20, R100.reuse, R112, R20 ;  /* 0x000000706414723c */ /* 0x050ff00000041814 */
[C---:B------:R-:W-:Y:S01]  /*c400*/  HMMA.16816.F32.BF16 R24, R100.reuse, R114, R24 ;  /* 0x000000726418723c */ /* 0x040fe20000041818 */
[----:B------:R-:W2:Y:S07]  /*c410*/  LDSM.16.MT88.4 R112, [R164+0x3100] ;  /* 0x00310000a470783b */ /* 0x000eae0000004200 */
[C---:B------:R-:W-:Y:S08]  /*c420*/  HMMA.16816.F32.BF16 R28, R100.reuse, R124, R28 ;  /* 0x0000007c641c723c */ /* 0x040ff0000004181c */
[C---:B------:R-:W-:Y:S01]  /*c430*/  HMMA.16816.F32.BF16 R32, R100.reuse, R126, R32 ;  /* 0x0000007e6420723c */ /* 0x040fe20000041820 */
[----:B------:R-:W-:Y:S07]  /*c440*/  LDSM.16.MT88.4 R124, [R135+UR4+0x1900] ;  /* 0x00190004877c783b */ /* 0x000fee0008004200 */
[C---:B---3--:R-:W-:Y:S08]  /*c450*/  HMMA.16816.F32.BF16 R36, R100.reuse, R104, R36 ;  /* 0x000000686424723c */ /* 0x048ff00000041824 */
[C---:B------:R-:W-:Y:S01]  /*c460*/  HMMA.16816.F32.BF16 R40, R100.reuse, R106, R40 ;  /* 0x0000006a6428723c */ /* 0x040fe20000041828 */
[----:B------:R-:W3:Y:S07]  /*c470*/  LDSM.16.MT88.4 R104, [R135+UR4+0x5100] ;  /* 0x005100048768783b */ /* 0x000eee0008004200 */
[C---:B-----5:R-:W-:Y:S08]  /*c480*/  HMMA.16816.F32.BF16 R44, R100.reuse, R116, R44 ;  /* 0x00000074642c723c */ /* 0x060ff0000004182c */
[C---:B------:R-:W-:Y:S01]  /*c490*/  HMMA.16816.F32.BF16 R48, R100.reuse, R118, R48 ;  /* 0x000000766430723c */ /* 0x040fe20000041830 */
[----:B------:R-:W4:Y:S07]  /*c4a0*/  LDSM.16.MT88.4 R116, [R133+0x5100] ;  /* 0x005100008574783b */ /* 0x000f2e0000004200 */
[C---:B-1----:R-:W-:Y:S08]  /*c4b0*/  HMMA.16816.F32.BF16 R52, R100.reuse, R108, R52 ;  /* 0x0000006c6434723c */ /* 0x042ff00000041834 */
[C---:B------:R-:W-:Y:S01]  /*c4c0*/  HMMA.16816.F32.BF16 R56, R100.reuse, R110, R56 ;  /* 0x0000006e6438723c */ /* 0x040fe20000041838 */
[----:B------:R-:W1:Y:S07]  /*c4d0*/  LDSM.16.MT88.4 R108, [R134+UR4+0x5100] ;  /* 0x00510004866c783b */ /* 0x000e6e0008004200 */
[C---:B--2---:R-:W-:Y:S08]  /*c4e0*/  HMMA.16816.F32.BF16 R60, R100.reuse, R112, R60 ;  /* 0x00000070643c723c */ /* 0x044ff0000004183c */
[C---:B------:R-:W-:Y:S01]  /*c4f0*/  HMMA.16816.F32.BF16 R64, R100.reuse, R114, R64 ;  /* 0x000000726440723c */ /* 0x040fe20000041840 */
[----:B------:R-:W2:Y:S07]  /*c500*/  LDSM.16.MT88.4 R112, [R164+0x5100] ;  /* 0x00510000a470783b */ /* 0x000eae0000004200 */
[C---:B---3--:R-:W-:Y:S08]  /*c510*/  HMMA.16816.F32.BF16 R68, R100.reuse, R104, R68 ;  /* 0x000000686444723c */ /* 0x048ff00000041844 */
[C---:B------:R-:W-:Y:S01]  /*c520*/  HMMA.16816.F32.BF16 R72, R100.reuse, R106, R72 ;  /* 0x0000006a6448723c */ /* 0x040fe20000041848 */
[----:B------:R-:W-:Y:S07]  /*c530*/  LDSM.16.MT88.4 R104, [R134+UR4+0x1900] ;  /* 0x001900048668783b */ /* 0x000fee0008004200 */
[C---:B----4-:R-:W-:Y:S08]  /*c540*/  HMMA.16816.F32.BF16 R76, R100.reuse, R116, R76 ;  /* 0x00000074644c723c */ /* 0x050ff0000004184c */
[C---:B------:R-:W-:Y:S01]  /*c550*/  HMMA.16816.F32.BF16 R80, R100.reuse, R118, R80 ;  /* 0x000000766450723c */ /* 0x040fe20000041850 */
[----:B------:R-:W3:Y:S07]  /*c560*/  LDSM.16.MT88.4 R116, [R133+0x1900] ;  /* 0x001900008574783b */ /* 0x000eee0000004200 */
[C---:B-1----:R-:W-:Y:S08]  /*c570*/  HMMA.16816.F32.BF16 R84, R100.reuse, R108, R84 ;  /* 0x0000006c6454723c */ /* 0x042ff00000041854 */
[C---:B------:R-:W-:Y:S08]  /*c580*/  HMMA.16816.F32.BF16 R88, R100.reuse, R110, R88 ;  /* 0x0000006e6458723c */ /* 0x040ff00000041858 */
[C---:B--2---:R-:W-:Y:S08]  /*c590*/  HMMA.16816.F32.BF16 R92, R100.reuse, R112, R92 ;  /* 0x00000070645c723c */ /* 0x044ff0000004185c */
[----:B------:R-:W-:Y:S08]  /*c5a0*/  HMMA.16816.F32.BF16 R96, R100, R114, R96 ;  /* 0x000000726460723c */ /* 0x000ff00000041860 */
[C---:B------:R-:W-:Y:S08]  /*c5b0*/  HMMA.16816.F32.BF16 R128, R136.reuse, R124, R4 ;  /* 0x0000007c8880723c */ /* 0x040ff00000041804 */
[C---:B------:R-:W-:Y:S01]  /*c5c0*/  HMMA.16816.F32.BF16 R124, R136.reuse, R126, R8 ;  /* 0x0000007e887c723c */ /* 0x040fe20000041808 */
[----:B------:R-:W1:Y:S07]  /*c5d0*/  LDSM.16.MT88.4 R8, [R133+0x5900] ;  /* 0x005900008508783b */ /* 0x000e6e0000004200 */
[C---:B---3--:R-:W-:Y:S01]  /*c5e0*/  HMMA.16816.F32.BF16 R120, R136.reuse, R116, R12 ;  /* 0x000000748878723c */ /* 0x048fe2000004180c */
[----:B------:R-:W2:Y:S07]  /*c5f0*/  LDSM.16.MT88.4 R12, [R134+UR4+0x5900] ;  /* 0x00590004860c783b */ /* 0x000eae0008004200 */
[C---:B------:R-:W-:Y:S01]  /*c600*/  HMMA.16816.F32.BF16 R116, R136.reuse, R118, R16 ;  /* 0x000000768874723c */ /* 0x040fe20000041810 */
[----:B------:R-:W3:Y:S07]  /*c610*/  LDSM.16.MT88.4 R16, [R164+0x5900] ;  /* 0x00590000a410783b */ /* 0x000eee0000004200 */
[C---:B------:R-:W-:Y:S07]  /*c620*/  HMMA.16816.F32.BF16 R112, R136.reuse, R104, R20 ;  /* 0x000000688870723c */ /* 0x040fee0000041814 */
[----:B------:R-:W-:Y:S01]  /*c630*/  FADD.FTZ R20, R166, R167 ;  /* 0x000000a7a6147221 */ /* 0x000fe20000010000 */
        /* <DEDUP_REMOVED lines=21> */
[----:B------:R-:W-:Y:S02]  /*c790*/  FADD.FTZ R8, R169, R8 ;  /* 0x00000008a9087221 */ /* 0x000fe40000010000 */
[----:B------:R-:W-:Y:S02]  /*c7a0*/  FADD.FTZ R9, R183, R180 ;  /* 0x000000b4b7097221 */ /* 0x000fe40000010000 */
[----:B------:R-:W-:Y:S01]  /*c7b0*/  FADD.FTZ R173, R173, R8 ;  /* 0x00000008adad7221 */ /* 0x000fe20000010000 */
[C---:B--2---:R-:W-:Y:S03]  /*c7c0*/  HMMA.16816.F32.BF16 R84, R136.reuse, R12, R84 ;  /* 0x0000000c8854723c */ /* 0x044fe60000041854 */
[----:B------:R-:W-:Y:S02]  /*c7d0*/  FADD.FTZ R174, R174, R173 ;  /* 0x000000adaeae7221 */ /* 0x000fe40000010000 */
[----:B------:R-:W-:Y:S02]  /*c7e0*/  FADD.FTZ R9, R190, R9 ;  /* 0x00000009be097221 */ /* 0x000fe40000010000 */
[----:B------:R-:W-:Y:S01]  /*c7f0*/  FADD.FTZ R177, R177, R174 ;  /* 0x000000aeb1b17221 */ /* 0x000fe20000010000 */
[C---:B------:R-:W-:Y:S04]  /*c800*/  HMMA.16816.F32.BF16 R88, R136.reuse, R14, R88 ;  /* 0x0000000e8858723c */ /* 0x040fe80000041858 */
[----:B------:R-:W-:Y:S02]  /*c810*/  FADD.FTZ R178, R178, R177 ;  /* 0x000000b1b2b27221 */ /* 0x000fe40000010000 */
[----:B------:R-:W-:Y:S02]  /*c820*/  FADD.FTZ R220, R220, R9 ;  /* 0x00000009dcdc7221 */ /* 0x000fe40000010000 */
[----:B------:R-:W-:Y:S01]  /*c830*/  FADD.FTZ R3, R181, R178 ;  /* 0x000000b2b5037221 */ /* 0x000fe20000010000 */
[C---:B---3--:R-:W-:Y:S03]  /*c840*/  HMMA.16816.F32.BF16 R92, R136.reuse, R16, R92 ;  /* 0x00000010885c723c */ /* 0x048fe6000004185c */
[----:B------:R-:W-:Y:S02]  /*c850*/  FADD.FTZ R3, R182, R3 ;  /* 0x00000003b6037221 */ /* 0x000fe40000010000 */
[----:B------:R-:W-:Y:S02]  /*c860*/  FADD.FTZ R221, R221, R220 ;  /* 0x000000dcdddd7221 */ /* 0x000fe40000010000 */
[----:B------:R-:W-:Y:S01]  /*c870*/  FADD.FTZ R218, R218, R3 ;  /* 0x00000003dada7221 */ /* 0x000fe20000010000 */
[----:B------:R-:W-:Y:S01]  /*c880*/  IADD3 R3, R210, -0x2, RZ ;  /* 0xfffffffed2037810 */ /* 0x000fe20007ffe0ff */
[----:B------:R-:W-:Y:S01]  /*c890*/  FADD.FTZ R224, R224, R221 ;  /* 0x000000dde0e07221 */ /* 0x000fe20000010000 */
[----:B------:R-:W-:Y:S03]  /*c8a0*/  HMMA.16816.F32.BF16 R96, R136, R18, R96 ;  /* 0x000000128860723c */ /* 0x000fe60000041860 */
[----:B------:R-:W-:Y:S01]  /*c8b0*/  FADD.FTZ R219, R219, R218 ;  /* 0x000000dadbdb7221 */ /* 0x000fe20000010000 */
[----:B------:R-:W-:Y:S01]  /*c8c0*/  ISETP.GE.AND P0, PT, R3, UR11, PT ;  /* 0x0000000b03007c0c */ /* 0x000fe2000bf06270 */
[----:B------:R-:W-:Y:S02]  /*c8d0*/  FADD.FTZ R225, R225, R224 ;  /* 0x000000e0e1e17221 */ /* 0x000fe40000010000 */
[----:B------:R-:W-:Y:S02]  /*c8e0*/  FADD.FTZ R222, R222, R219 ;  /* 0x000000dbdede7221 */ /* 0x000fe40000010000 */
[----:B------:R-:W-:Y:S03]  /*c8f0*/  FADD.FTZ R206, R228, R225 ;  /* 0x000000e1e4ce7221 */ /* 0x000fe60000010000 */
[----:B------:R-:W-:Y:S02]  /*c900*/  FADD.FTZ R223, R223, R222 ;  /* 0x000000dedfdf7221 */ /* 0x000fe40000010000 */
[----:B------:R-:W-:Y:S02]  /*c910*/  FADD.FTZ R206, R229, R206 ;  /* 0x000000cee5ce7221 */ /* 0x000fe40000010000 */
[----:B------:R-:W-:Y:S04]  /*c920*/  FADD.FTZ R226, R226, R223 ;  /* 0x000000dfe2e27221 */ /* 0x000fe80000010000 */
[----:B------:R-:W-:Y:S01]  /*c930*/  FADD.FTZ R205, R227, R226 ;  /* 0x000000e2e3cd7221 */ /* 0x000fe20000010000 */
[----:B------:R-:W-:-:S05]  /*c940*/  @!P0 BRA `(.L_x_1990) ;  /* 0x0000040000008947 */ /* 0x000fca0003800000 */
[----:B------:R-:W-:Y:S01]  /*c950*/  ISETP.NE.AND P1, PT, R195, 0x1, PT ;  /* 0x00000001c300780c */ /* 0x000fe20003f25270 */
[----:B------:R-:W-:Y:S01]  /*c960*/  IMAD R6, R210, 0x40, R202 ;  /* 0x00000040d2067824 */ /* 0x000fe200078e02ca */
[----:B------:R-:W-:Y:S01]  /*c970*/  IADD3 R12, -R214, 0x10, RZ ;  /* 0x00000010d60c7810 */ /* 0x000fe20007ffe1ff */
[----:B------:R-:W-:Y:S01]  /*c980*/  IMAD.MOV.U32 R198, RZ, RZ, RZ ;  /* 0x000000ffffc67224 */ /* 0x000fe200078e00ff */
[----:B------:R-:W-:Y:S02]  /*c990*/  IADD3 R11, -R211, 0x10, RZ ;  /* 0x00000010d30b7810 */ /* 0x000fe40007ffe1ff */
[----:B------:R-:W-:Y:S02]  /*c9a0*/  IADD3 R199, R6, -0x80, R201 ;  /* 0xffffff8006c77810 */ /* 0x000fe40007ffe0c9 */
[----:B------:R-:W-:Y:S02]  /*c9b0*/  LOP3.LUT R12, R12, 0xf, RZ, 0xc0, !PT ;  /* 0x0000000f0c0c7812 */ /* 0x000fe400078ec0ff */
[----:B------:R-:W-:Y:S01]  /*c9c0*/  LOP3.LUT R11, R11, 0xf, RZ, 0xc0, !PT ;  /* 0x0000000f0b0b7812 */ /* 0x000fe200078ec0ff */
[----:B------:R-:W-:Y:S02]  /*c9d0*/  IMAD.MOV.U32 R3, RZ, RZ, R199 ;  /* 0x000000ffff037224 */ /* 0x000fe400078e00c7 */
[----:B------:R-:W-:Y:S05]  /*c9e0*/  @P1 IMAD.HI.U32 R6, R199, c[0x0][0x2bc], RZ ;  /* 0x0000af00c7061a27 */ /* 0x000fea00078e00ff */
        /* <DEDUP_REMOVED lines=54> */
.L_x_1990:
[----:B------:R-:W-:Y:S01]  /*cd50*/  UIADD3 UR4, UR5, 0x1, URZ ;  /* 0x0000000105047890 */ /* 0x000fe2000fffe03f */
[----:B------:R-:W0:Y:S01]  /*cd60*/  LDGDEPBAR ;  /* 0x00000000000079af */ /* 0x000e220000000000 */
[----:B------:R-:W-:Y:S01]  /*cd70*/  UISETP.GE.AND UP2, UPT, UR5, 0x1, UPT ;  /* 0x000000010500788c */ /* 0x000fe2000bf46270 */
[C---:B------:R-:W-:Y:S01]  /*cd80*/  ISETP.GT.AND P0, PT, R210.reuse, R217, PT ;  /* 0x000000d9d200720c */ /* 0x040fe20003f04270 */
[----:B------:R-:W-:Y:S01]  /*cd90*/  IMAD.MOV.U32 R3, RZ, RZ, R0 ;  /* 0x000000ffff037224 */ /* 0x000fe200078e0000 */
[----:B------:R-:W-:Y:S01]  /*cda0*/  IADD3 R210, R210, -0x1, RZ ;  /* 0xffffffffd2d27810 */ /* 0x000fe20007ffe0ff */
[----:B------:R-:W-:Y:S01]  /*cdb0*/  USEL UR5, UR4, URZ, !UP2 ;  /* 0x0000003f04057287 */ /* 0x000fe2000d000000 */
[----:B------:R-:W-:Y:S09]  /*cdc0*/  IMAD.MOV.U32 R133, RZ, RZ, R2 ;  /* 0x000000ffff857224 */ /* 0x000ff200078e0002 */
[----:B------:R-:W-:-:S05]  /*cdd0*/  @P0 BRA `(.L_x_1991) ;  /* 0xffffd03000000947 */ /* 0x000fca000383ffff */
.L_x_1988:
[----:B------:R-:W-:-:S13]  /*cde0*/  ISETP.GE.AND P0, PT, R210, UR11, PT ;  /* 0x0000000bd2007c0c */ /* 0x000fda000bf06270 */
[----:B------:R-:W-:Y:S05]  /*cdf0*/  @!P0 BRA `(.L_x_1992) ;  /* 0x00003a6000008947 */ /* 0x000fea0003800000 */
[----:B------:R-:W-:Y:S01]  /*ce00*/  IMAD.MOV.U32 R3, RZ, RZ, R0 ;  /* 0x000000ffff037224 */ /* 0x000fe200078e0000 */
[----:B------:R-:W-:Y:S01]  /*ce10*/  SHF.R.S32.HI R0, RZ, 0x1f, R207 ;  /* 0x0000001fff007819 */ /* 0x000fe200000114cf */
[----:B------:R-:W-:Y:S01]  /*ce20*/  IMAD.MOV.U32 R190, RZ, RZ, 0x40 ;  /* 0x00000040ffbe7424 */ /* 0x000fe200078e00ff */
[----:B------:R-:W-:Y:S01]  /*ce30*/  LOP3.LUT P0, RZ, R209, 0x4, RZ, 0xc0, !PT ;  /* 0x00000004d1ff7812 */ /* 0x000fe2000780c0ff */
[C---:B------:R-:W-:Y:S01]  /*ce40*/  IMAD.SHL.U32 R208, R207.reuse, 0x2, RZ ;  /* 0x00000002cfd07824 */ /* 0x040fe200078e00ff */
[----:B-1----:R-:W-:Y:S01]  /*ce50*/  SHF.R.S32.HI R5, RZ, 0x1f, R192 ;  /* 0x0000001fff057819 */ /* 0x002fe200000114c0 */
[----:B------:R-:W-:Y:S01]  /*ce60*/  IMAD.MOV.U32 R132, RZ, RZ, R2 ;  /* 0x000000ffff847224 */ /* 0x000fe200078e0002 */
[----:B------:R-:W-:Y:S01]  /*ce70*/  SHF.L.U64.HI R193, R207, 0x1, R0 ;  /* 0x00000001cfc17819 */ /* 0x000fe20000010200 */
[C---:B------:R-:W-:Y:S01]  /*ce80*/  IMAD.SHL.U32 R209, R192.reuse, 0x2, RZ ;  /* 0x00000002c0d17824 */ /* 0x040fe200078e00ff */
[----:B------:R-:W-:Y:S02]  /*ce90*/  SHF.L.U64.HI R207, R192, 0x1, R5 ;  /* 0x00000001c0cf7819 */ /* 0x000fe40000010205 */
[----:B------:R-:W-:-:S02]  /*cea0*/  SEL R190, R190, 0xffffffc0, !P0 ;  /* 0xffffffc0bebe7807 */ /* 0x000fc40004000000 */
.L_x_2003:
        /* <DEDUP_REMOVED lines=31> */
[----:B------:R-:W5:Y:S01]  /*d0a0*/  SHFL.IDX PT, R9, R21, RZ, 0x181f ;  /* 0x00181fff15097589 */ /* 0x000f6200000e0000 */
[----:B------:R-:W-:Y:S02]  /*d0b0*/  IMAD.U32 R5, RZ, RZ, UR15 ;  /* 0x0000000fff057e24 */ /* 0x000fe4000f8e00ff */
[----:B------:R-:W-:Y:S01]  /*d0c0*/  IMAD.SHL.U32 R0, R194, 0x2, RZ ;  /* 0x00000002c2007824 */ /* 0x000fe200078e00ff */
[----:B------:R-:W4:Y:S01]  /*d0d0*/  SHFL.IDX PT, R6, R20, RZ, 0x181f ;  /* 0x00181fff14067589 */ /* 0x000f2200000e0000 */
[----:B------:R-:W-:Y:S03]  /*d0e0*/  IMAD R5, R5, 0x6000, R196 ;  /* 0x0000600005057824 */ /* 0x000fe600078e02c4 */
[----:B------:R-:W3:Y:S04]  /*d0f0*/  SHFL.IDX PT, R7, R21, 0x1, 0x181f ;  /* 0x00381f0015077f89 */ /* 0x000ee800000e0000 */
[----:B------:R-:W2:Y:S01]  /*d100*/  SHFL.IDX PT, R4, R20, 0x1, 0x181f ;  /* 0x00381f0014047f89 */ /* 0x000ea200000e0000 */
[C---:B-----5:R-:W-:Y:S02]  /*d110*/  IADD3 R10, P0, R9.reuse, R208, RZ ;  /* 0x000000d0090a7210 */ /* 0x060fe40007f1e0ff */
[C---:B------:R-:W-:Y:S02]  /*d120*/  IADD3 R8, P2, R9.reuse, R209, RZ ;  /* 0x000000d109087210 */ /* 0x040fe40007f5e0ff */
[C---:B----4-:R-:W-:Y:S02]  /*d130*/  IADD3.X R11, R6.reuse, R193, RZ, P0, !PT ;  /* 0x000000c1060b7210 */ /* 0x050fe400007fe4ff */
[-C--:B------:R-:W-:Y:S01]  /*d140*/  IADD3 R12, P1, R9, R0.reuse, RZ ;  /* 0x00000000090c7210 */ /* 0x080fe20007f3e0ff */
[C---:B------:R-:W-:Y:S01]  /*d150*/  IMAD.X R9, R6.reuse, 0x1, R207, P2 ;  /* 0x0000000106097824 */ /* 0x040fe200010e06cf */
[C---:B---3--:R-:W-:Y:S01]  /*d160*/  IADD3 R14, P0, R7.reuse, R0, RZ ;  /* 0x00000000070e7210 */ /* 0x048fe20007f1e0ff */
[----:B------:R3:W-:Y:S02]  /*d170*/  LDGSTS.E.BYPASS.LTC128B.128 [R5], [R10.64], !P5 ;  /* 0x000000000a057fae */ /* 0x0007e4000e901d54 */
[----:B------:R-:W-:Y:S01]  /*d180*/  IMAD.X R13, R6, 0x1, R2, P1 ;  /* 0x00000001060d7824 */ /* 0x000fe200008e0602 */
[C---:B------:R-:W-:Y:S01]  /*d190*/  IADD3 R6, P1, R7.reuse, R208, RZ ;  /* 0x000000d007067210 */ /* 0x040fe20007f3e0ff */
[----:B------:R3:W-:Y:S01]  /*d1a0*/  LDGSTS.E.BYPASS.LTC128B.128 [R5+0x2000], [R8.64], !P4 ;  /* 0x0200000008057fae */ /* 0x0007e2000e101d54 */
[C---:B--2---:R-:W-:Y:S02]  /*d1b0*/  IADD3.X R15, R4.reuse, R2, RZ, P0, !PT ;  /* 0x00000002040f7210 */ /* 0x044fe400007fe4ff */
[----:B------:R-:W-:Y:S01]  /*d1c0*/  IADD3 R20, P0, R7, R209, RZ ;  /* 0x000000d107147210 */ /* 0x000fe20007f1e0ff */
[----:B------:R3:W-:Y:S01]  /*d1d0*/  LDGSTS.E.BYPASS.LTC128B.128 [R5+0x4000], [R12.64], !P6 ;  /* 0x040000000c057fae */ /* 0x0007e2000f101d54 */
[C---:B------:R-:W-:Y:S02]  /*d1e0*/  IMAD.X R7, R4.reuse, 0x1, R193, P1 ;  /* 0x0000000104077824 */ /* 0x040fe400008e06c1 */
[----:B------:R-:W-:Y:S03]  /*d1f0*/  IADD3.X R21, R4, R207, RZ, P0, !PT ;  /* 0x000000cf04157210 */ /* 0x000fe600007fe4ff */
[----:B------:R3:W-:Y:S04]  /*d200*/  LDGSTS.E.BYPASS.LTC128B.128 [R5+0x1000], [R6.64], !P5 ;  /* 0x0100000006057fae */ /* 0x0007e8000e901d54 */
[----:B------:R3:W-:Y:S04]  /*d210*/  LDGSTS.E.BYPASS.LTC128B.128 [R5+0x3000], [R20.64], !P4 ;  /* 0x0300000014057fae */ /* 0x0007e8000e101d54 */
[----:B------:R3:W-:Y:S02]  /*d220*/  LDGSTS.E.BYPASS.LTC128B.128 [R5+0x5000], [R14.64], !P6 ;  /* 0x050000000e057fae */ /* 0x0007e4000f101d54 */
.L_x_1993:
[C---:B--23--:R-:W-:Y:S01]  /*d230*/  HMMA.16816.F32.BF16 R4, R136.reuse, R140, RZ ;  /* 0x0000008c8804723c */ /* 0x04cfe200000418ff */
[----:B------:R-:W-:Y:S01]  /*d240*/  LDSM.16.M88.4 R172, [R133+0xf900] ;  /* 0x00f9000085ac783b */ /* 0x000fe20000000200 */
[----:B------:R-:W-:Y:S01]  /*d250*/  PLOP3.LUT P1, PT, PT, PT, UP1, 0x80, 0x0 ;  /* 0x000000000000781c */ /* 0x000fe20003f2f018 */
[----:B------:R-:W-:Y:S01]  /*d260*/  UIADD3 UR6, UR15, 0x1, URZ ;  /* 0x000000010f067890 */ /* 0x000fe2000fffe03f */
[C---:B------:R-:W-:Y:S01]  /*d270*/  IADD3 R0, R190.reuse, R165, RZ ;  /* 0x000000a5be007210 */ /* 0x040fe20007ffe0ff */
[----:B------:R-:W-:Y:S01]  /*d280*/  UISETP.GE.AND UP2, UPT, UR15, 0x1, UPT ;  /* 0x000000010f00788c */ /* 0x000fe2000bf46270 */
[C---:B------:R-:W-:Y:S02]  /*d290*/  IADD3 R2, R190.reuse, R133, RZ ;  /* 0x00000085be027210 */ /* 0x040fe40007ffe0ff */
[C---:B------:R-:W-:Y:S01]  /*d2a0*/  HMMA.16816.F32.BF16 R8, R136.reuse, R142, RZ ;  /* 0x0000008e8808723c */ /* 0x040fe200000418ff */
[----:B------:R-:W-:Y:S01]  /*d2b0*/  LDSM.16.M88.4 R140, [R0+0xc100] ;  /* 0x00c10000008c783b */ /* 0x000fe20000000200 */
[----:B------:R-:W-:Y:S01]  /*d2c0*/  PLOP3.LUT P0, PT, PT, PT, UP1, 0x80, 0x0 ;  /* 0x000000000000781c */ /* 0x000fe20003f0f018 */
[----:B------:R-:W-:Y:S05]  /*d2d0*/  USEL UR15, UR6, URZ, !UP2 ;  /* 0x0000003f060f7287 */ /* 0x000fea000d000000 */
[C---:B----4-:R-:W-:Y:S01]  /*d2e0*/  HMMA.16816.F32.BF16 R12, R136.reuse, R16, RZ ;  /* 0x00000010880c723c */ /* 0x050fe200000418ff */
[----:B------:R-:W-:Y:S07]  /*d2f0*/  LDSM.16.M88.4 R164, [R0+0xc900] ;  /* 0x00c9000000a4783b */ /* 0x000fee0000000200 */
        /* <DEDUP_REMOVED lines=9> */
[----:B------:R-:W1:Y:S07]  /*d390*/  LDSM.16.M88.4 R136, [R185] ;  /* 0x00000000b988783b */ /* 0x000e6e0000000200 */
[C---:B------:R-:W-:Y:S08]  /*d3a0*/  HMMA.16816.F32.BF16 R4, R144.reuse, R148, R4 ;  /* 0x000000949004723c */ /* 0x040ff00000041804 */
[C---:B------:R-:W-:Y:S01]  /*d3b0*/  HMMA.16816.F32.BF16 R8, R144.reuse, R150, R8 ;  /* 0x000000969008723c */ /* 0x040fe20000041808 */
[----:B------:R-:W2:Y:S07]  /*d3c0*/  LDSM.16.M88.4 R148, [R0+0xd100] ;  /* 0x00d100000094783b */ /* 0x000eae0000000200 */
[C---:B------:R-:W-:Y:S08]  /*d3d0*/  HMMA.16816.F32.BF16 R12, R144.reuse, R152, R12 ;  /* 0x00000098900c723c */ /* 0x040ff0000004180c */
[C---:B------:R-:W-:Y:S01]  /*d3e0*/  HMMA.16816.F32.BF16 R16, R144.reuse, R154, R16 ;  /* 0x0000009a9010723c */ /* 0x040fe20000041810 */
[----:B------:R-:W3:Y:S07]  /*d3f0*/  LDSM.16.M88.4 R152, [R0+0xd900] ;  /* 0x00d900000098783b */ /* 0x000eee0000000200 */
[C---:B------:R-:W-:Y:S08]  /*d400*/  HMMA.16816.F32.BF16 R20, R144.reuse, R156, R20 ;  /* 0x0000009c9014723c */ /* 0x040ff00000041814 */
[C---:B------:R-:W-:Y:S01]  /*d410*/  HMMA.16816.F32.BF16 R24, R144.reuse, R158, R24 ;  /* 0x0000009e9018723c */ /* 0x040fe20000041818 */
[----:B------:R-:W4:Y:S07]  /*d420*/  LDSM.16.M88.4 R156, [R184] ;  /* 0x00000000b89c783b */ /* 0x000f2e0000000200 */
[C---:B------:R-:W-:Y:S08]  /*d430*/  HMMA.16816.F32.BF16 R28, R144.reuse, R160, R28 ;  /* 0x000000a0901c723c */ /* 0x040ff0000004181c */
[----:B------:R-:W-:Y:S01]  /*d440*/  HMMA.16816.F32.BF16 R32, R144, R162, R32 ;  /* 0x000000a29020723c */ /* 0x000fe20000041820 */
[----:B------:R-:W-:Y:S07]  /*d450*/  LDSM.16.M88.4 R144, [R2+0xd100] ;  /* 0x00d100000290783b */ /* 0x000fee0000000200 */
[C---:B-1----:R-:W-:Y:S01]  /*d460*/  HMMA.16816.F32.BF16 R4, R136.reuse, R140, R4 ;  /* 0x0000008c8804723c */ /* 0x042fe20000041804 */
[----:B------:R-:W-:Y:S07]  /*d470*/  LDSM.16.M88.4 R160, [R2+0xd900] ;  /* 0x00d9000002a0783b */ /* 0x000fee0000000200 */
[C---:B------:R-:W-:Y:S01]  /*d480*/  HMMA.16816.F32.BF16 R8, R136.reuse, R142, R8 ;  /* 0x0000008e8808723c */ /* 0x040fe20000041808 */
[----:B------:R-:W1:Y:S07]  /*d490*/  LDSM.16.M88.4 R140, [R2+0xc900] ;  /* 0x00c90000028c783b */ /* 0x000e6e0000000200 */
[C---:B------:R-:W-:Y:S08]  /*d4a0*/  HMMA.16816.F32.BF16 R12, R136.reuse, R164, R12 ;  /* 0x000000a4880c723c */ /* 0x040ff0000004180c */
[C---:B------:R-:W-:Y:S01]  /*d4b0*/  HMMA.16816.F32.BF16 R16, R136.reuse, R166, R16 ;  /* 0x000000a68810723c */ /* 0x040fe20000041810 */
[----:B------:R-:W-:Y:S07]  /*d4c0*/  LDSM.16.M88.4 R164, [R189+UR4+0xe100] ;  /* 0x00e10004bda4783b */ /* 0x000fee0008000200 */
[C---:B--2---:R-:W-:Y:S08]  /*d4d0*/  HMMA.16816.F32.BF16 R20, R136.reuse, R148, R20 ;  /* 0x000000948814723c */ /* 0x044ff00000041814 */
[C---:B------:R-:W-:Y:S01]  /*d4e0*/  HMMA.16816.F32.BF16 R24, R136.reuse, R150, R24 ;  /* 0x000000968818723c */ /* 0x040fe20000041818 */
[----:B------:R-:W2:Y:S07]  /*d4f0*/  LDSM.16.M88.4 R148, [R191+0x4000] ;  /* 0x00400000bf94783b */ /* 0x000eae0000000200 */
[C---:B---3--:R-:W-:Y:S08]  /*d500*/  HMMA.16816.F32.BF16 R28, R136.reuse, R152, R28 ;  /* 0x00000098881c723c */ /* 0x048ff0000004181c */
[----:B------:R-:W-:Y:S01]  /*d510*/  HMMA.16816.F32.BF16 R32, R136, R154, R32 ;  /* 0x0000009a8820723c */ /* 0x000fe20000041820 */
[----:B------:R-:W3:Y:S07]  /*d520*/  LDSM.16.M88.4 R136, [R189+UR4+0xe900] ;  /* 0x00e90004bd88783b */ /* 0x000eee0008000200 */
[C---:B----4-:R-:W-:Y:S01]  /*d530*/  HMMA.16816.F32.BF16 R4, R156.reuse, R168, R4 ;  /* 0x000000a89c04723c */ /* 0x050fe20000041804 */
[----:B------:R-:W4:Y:S07]  /*d540*/  LDSM.16.M88.4 R152, [R189+UR4+0xf100] ;  /* 0x00f10004bd98783b */ /* 0x000f2e0008000200 */
[C---:B------:R-:W-:Y:S01]  /*d550*/  HMMA.16816.F32.BF16 R8, R156.reuse, R170, R8 ;  /* 0x000000aa9c08723c */ /* 0x040fe20000041808 */
[----:B------:R-:W5:Y:S07]  /*d560*/  LDSM.16.M88.4 R168, [R189+UR4+0xf900] ;  /* 0x00f90004bda8783b */ /* 0x000f6e0008000200 */
[C---:B-1----:R-:W-:Y:S08]  /*d570*/  HMMA.16816.F32.BF16 R12, R156.reuse, R140, R12 ;  /* 0x0000008c9c0c723c */ /* 0x042ff0000004180c */
[C---:B------:R-:W-:Y:S01]  /*d580*/  HMMA.16816.F32.BF16 R16, R156.reuse, R142, R16 ;  /* 0x0000008e9c10723c */ /* 0x040fe20000041810 */
[----:B------:R-:W-:Y:S07]  /*d590*/  LDSM.16.M88.4 R140, [R187+0x4000] ;  /* 0x00400000bb8c783b */ /* 0x000fee0000000200 */
[C---:B------:R-:W-:Y:S08]  /*d5a0*/  HMMA.16816.F32.BF16 R20, R156.reuse, R144, R20 ;  /* 0x000000909c14723c */ /* 0x040ff00000041814 */
[C---:B------:R-:W-:Y:S01]  /*d5b0*/  HMMA.16816.F32.BF16 R24, R156.reuse, R146, R24 ;  /* 0x000000929c18723c */ /* 0x040fe20000041818 */
[----:B------:R-:W1:Y:S07]  /*d5c0*/  LDSM.16.M88.4 R144, [R133+0xe100] ;  /* 0x00e100008590783b */ /* 0x000e6e0000000200 */
[C---:B------:R-:W-:Y:S08]  /*d5d0*/  HMMA.16816.F32.BF16 R28, R156.reuse, R160, R28 ;  /* 0x000000a09c1c723c */ /* 0x040ff0000004181c */
[----:B------:R-:W-:Y:S01]  /*d5e0*/  HMMA.16816.F32.BF16 R32, R156, R162, R32 ;  /* 0x000000a29c20723c */ /* 0x000fe20000041820 */
[----:B------:R-:W1:Y:S07]  /*d5f0*/  LDSM.16.M88.4 R156, [R133+0xe900] ;  /* 0x00e90000859c783b */ /* 0x000e6e0000000200 */
[C---:B--2---:R-:W-:Y:S01]  /*d600*/  HMMA.16816.F32.BF16 R4, R148.reuse, R164, R4 ;  /* 0x000000a49404723c */ /* 0x044fe20000041804 */
[----:B------:R-:W2:Y:S07]  /*d610*/  LDSM.16.M88.4 R160, [R133+0xf100] ;  /* 0x00f1000085a0783b */ /* 0x000eae0000000200 */
[C---:B------:R-:W-:Y:S01]  /*d620*/  HMMA.16816.F32.BF16 R8, R148.reuse, R166, R8 ;  /* 0x000000a69408723c */ /* 0x040fe20000041808 */
[----:B------:R-:W-:Y:S07]  /*d630*/  LDSM.16.M88.4 R164, [R2+0xe100] ;  /* 0x00e1000002a4783b */ /* 0x000fee0000000200 */
[C---:B---3--:R-:W-:Y:S08]  /*d640*/  HMMA.16816.F32.BF16 R12, R148.reuse, R136, R12 ;  /* 0x00000088940c723c */ /* 0x048ff0000004180c */
[C---:B------:R-:W-:Y:S01]  /*d650*/  HMMA.16816.F32.BF16 R16, R148.reuse, R138, R16 ;  /* 0x0000008a9410723c */ /* 0x040fe20000041810 */
[----:B------:R-:W-:Y:S07]  /*d660*/  LDSM.16.M88.4 R136, [R185+0x4000] ;  /* 0x00400000b988783b */ /* 0x000fee0000000200 */
[C---:B----4-:R-:W-:Y:S08]  /*d670*/  HMMA.16816.F32.BF16 R20, R148.reuse, R152, R20 ;  /* 0x000000989414723c */ /* 0x050ff00000041814 */
[C---:B------:R-:W-:Y:S01]  /*d680*/  HMMA.16816.F32.BF16 R24, R148.reuse, R154, R24 ;  /* 0x0000009a9418723c */ /* 0x040fe20000041818 */
[----:B------:R-:W3:Y:S07]  /*d690*/  LDSM.16.M88.4 R152, [R0+0xe100] ;  /* 0x00e100000098783b */ /* 0x000eee0000000200 */
[C---:B-----5:R-:W-:Y:S08]  /*d6a0*/  HMMA.16816.F32.BF16 R28, R148.reuse, R168, R28 ;  /* 0x000000a8941c723c */ /* 0x060ff0000004181c */
[----:B------:R-:W-:Y:S01]  /*d6b0*/  HMMA.16816.F32.BF16 R32, R148, R170, R32 ;  /* 0x000000aa9420723c */ /* 0x000fe20000041820 */
[----:B------:R-:W-:Y:S07]  /*d6c0*/  LDSM.16.M88.4 R148, [R0+0xf100] ;  /* 0x00f100000094783b */ /* 0x000fee0000000200 */
[C---:B-1----:R-:W-:Y:S08]  /*d6d0*/  HMMA.16816.F32.BF16 R4, R140.reuse, R144, R4 ;  /* 0x000000908c04723c */ /* 0x042ff00000041804 */
[C---:B------:R-:W-:Y:S01]  /*d6e0*/  HMMA.16816.F32.BF16 R8, R140.reuse, R146, R8 ;  /* 0x000000928c08723c */ /* 0x040fe20000041808 */
[----:B------:R-:W1:Y:S07]  /*d6f0*/  LDSM.16.M88.4 R144, [R0+0xe900] ;  /* 0x00e900000090783b */ /* 0x000e6e0000000200 */
[C---:B------:R-:W-:Y:S08]  /*d700*/  HMMA.16816.F32.BF16 R12, R140.reuse, R156, R12 ;  /* 0x0000009c8c0c723c */ /* 0x040ff0000004180c */
[C---:B------:R-:W-:Y:S01]  /*d710*/  HMMA.16816.F32.BF16 R16, R140.reuse, R158, R16 ;  /* 0x0000009e8c10723c */ /* 0x040fe20000041810 */
[----:B------:R-:W4:Y:S07]  /*d720*/  LDSM.16.M88.4 R156, [R0+0xf900] ;  /* 0x00f90000009c783b */ /* 0x000f2e0000000200 */
[C---:B--2---:R-:W-:Y:S08]  /*d730*/  HMMA.16816.F32.BF16 R20, R140.reuse, R160, R20 ;  /* 0x000000a08c14723c */ /* 0x044ff00000041814 */
[C---:B------:R-:W-:Y:S01]  /*d740*/  HMMA.16816.F32.BF16 R24, R140.reuse, R162, R24 ;  /* 0x000000a28c18723c */ /* 0x040fe20000041818 */
[----:B------:R-:W2:Y:S07]  /*d750*/  LDSM.16.M88.4 R160, [R184+0x4000] ;  /* 0x00400000b8a0783b */ /* 0x000eae0000000200 */
[C---:B------:R-:W-:Y:S08]  /*d760*/  HMMA.16816.F32.BF16 R28, R140.reuse, R172, R28 ;  /* 0x000000ac8c1c723c */ /* 0x040ff0000004181c */
[----:B------:R-:W-:Y:S07]  /*d770*/  HMMA.16816.F32.BF16 R32, R140, R174, R32 ;  /* 0x000000ae8c20723c */ /* 0x000fee0000041820 */
[----:B------:R-:W-:Y:S01]  /*d780*/  IADD3 R141, R190, UR4, R189 ;  /* 0x00000004be8d7c10 */ /* 0x000fe2000fffe0bd */
[C---:B---3--:R-:W-:Y:S05]  /*d790*/  HMMA.16816.F32.BF16 R4, R136.reuse, R152, R4 ;  /* 0x000000988804723c */ /* 0x048fea0000041804 */
[----:B------:R-:W-:Y:S03]  /*d7a0*/  IADD3 R192, R186, R141, RZ ;  /* 0x0000008dbac07210 */ /* 0x000fe60007ffe0ff */
[C---:B------:R-:W-:Y:S01]  /*d7b0*/  HMMA.16816.F32.BF16 R8, R136.reuse, R154, R8 ;  /* 0x0000009a8808723c */ /* 0x040fe20000041808 */
[----:B------:R-:W-:Y:S07]  /*d7c0*/  LDSM.16.M88.4 R152, [R187+0x8000] ;  /* 0x00800000bb98783b */ /* 0x000fee0000000200 */
[C---:B-1----:R-:W-:Y:S01]  /*d7d0*/  HMMA.16816.F32.BF16 R12, R136.reuse, R144, R12 ;  /* 0x00000090880c723c */ /* 0x042fe2000004180c */
[----:B------:R-:W1:Y:S07]  /*d7e0*/  LDSM.16.M88.4 R140, [R192+0xe900] ;  /* 0x00e90000c08c783b */ /* 0x000e6e0000000200 */
[C---:B------:R-:W-:Y:S01]  /*d7f0*/  HMMA.16816.F32.BF16 R16, R136.reuse, R146, R16 ;  /* 0x000000928810723c */ /* 0x040fe20000041810 */
[----:B------:R-:W3:Y:S07]  /*d800*/  LDSM.16.M88.4 R168, [R192+0xf100] ;  /* 0x00f10000c0a8783b */ /* 0x000eee0000000200 */
[C---:B------:R-:W-:Y:S01]  /*d810*/  HMMA.16816.F32.BF16 R20, R136.reuse, R148, R20 ;  /* 0x000000948814723c */ /* 0x040fe20000041814 */
[----:B------:R-:W5:Y:S07]  /*d820*/  LDSM.16.M88.4 R172, [R192+0xf900] ;  /* 0x00f90000c0ac783b */ /* 0x000f6e0000000200 */
[C---:B------:R-:W-:Y:S01]  /*d830*/  HMMA.16816.F32.BF16 R24, R136.reuse, R150, R24 ;  /* 0x000000968818723c */ /* 0x040fe20000041818 */
[----:B------:R-:W-:Y:S07]  /*d840*/  LDSM.16.M88.4 R144, [R189+UR4+0x11100] ;  /* 0x01110004bd90783b */ /* 0x000fee0008000200 */
[C---:B----4-:R-:W-:Y:S01]  /*d850*/  HMMA.16816.F32.BF16 R28, R136.reuse, R156, R28 ;  /* 0x0000009c881c723c */ /* 0x050fe2000004181c */
[----:B------:R-:W-:Y:S07]  /*d860*/  LDSM.16.M88.4 R148, [R189+UR4+0x11900] ;  /* 0x01190004bd94783b */ /* 0x000fee0008000200 */
        /* <DEDUP_REMOVED lines=11> */
[----:B------:R-:W-:Y:S07]  /*d920*/  LDSM.16.M88.4 R168, [R185+0x8000] ;  /* 0x00800000b9a8783b */ /* 0x000fee0000000200 */
[C---:B-----5:R-:W-:Y:S08]  /*d930*/  HMMA.16816.F32.BF16 R28, R160.reuse, R172, R28 ;  /* 0x000000aca01c723c */ /* 0x060ff0000004181c */
        /* <DEDUP_REMOVED lines=20> */
[----:B------:R-:W-:Y:S07]  /*da80*/  LDSM.16.M88.4 R140, [R192+0x11100] ;  /* 0x01110000c08c783b */ /* 0x000fee0000000200 */
[C---:B---3--:R-:W-:Y:S08]  /*da90*/  HMMA.16816.F32.BF16 R20, R152.reuse, R160, R20 ;  /* 0x000000a09814723c */ /* 0x048ff00000041814 */
[C---:B------:R-:W-:Y:S08]  /*daa0*/  HMMA.16816.F32.BF16 R24, R152.reuse, R162, R24 ;  /* 0x000000a29818723c */ /* 0x040ff00000041818 */
[C---:B------:R-:W-:Y:S07]  /*dab0*/  HMMA.16816.F32.BF16 R28, R152.reuse, R164, R28 ;  /* 0x000000a4981c723c */ /* 0x040fee000004181c */
[----:B------:R-:W-:Y:S01]  /*dac0*/  SHF.L.U32 R165, R210, 0x6, RZ ;  /* 0x00000006d2a57819 */ /* 0x000fe200000006ff */
[----:B------:R-:W-:Y:S08]  /*dad0*/  HMMA.16816.F32.BF16 R32, R152, R166, R32 ;  /* 0x000000a69820723c */ /* 0x000ff00000041820 */
[C---:B-----5:R-:W-:Y:S08]  /*dae0*/  HMMA.16816.F32.BF16 R4, R168.reuse, R172, R4 ;  /* 0x000000aca804723c */ /* 0x060ff00000041804 */
[C---:B------:R-:W-:Y:S08]  /*daf0*/  HMMA.16816.F32.BF16 R8, R168.reuse, R174, R8 ;  /* 0x000000aea808723c */ /* 0x040ff00000041808 */
[C---:B----4-:R-:W-:Y:S08]  /*db00*/  HMMA.16816.F32.BF16 R12, R168.reuse, R136, R12 ;  /* 0x00000088a80c723c */ /* 0x050ff0000004180c */
[C---:B------:R-:W-:Y:S01]  /*db10*/  HMMA.16816.F32.BF16 R16, R168.reuse, R138, R16 ;  /* 0x0000008aa810723c */ /* 0x040fe20000041810 */
[----:B------:R-:W1:Y:S07]  /*db20*/  LDSM.16.M88.4 R136, [R192+0x10900] ;  /* 0x01090000c088783b */ /* 0x000e6e0000000200 */
        /* <DEDUP_REMOVED lines=10> */
[----:B------:R-:W-:Y:S01]  /*dbd0*/  FMUL.FTZ R9, R9, c[0x0][0x320] ;  /* 0x0000c80009097a20 */ /* 0x000fe20000410000 */
[C---:B------:R-:W-:Y:S01]  /*dbe0*/  HMMA.16816.F32.BF16 R20, R176.reuse, R140, R20 ;  /* 0x0000008cb014723c */ /* 0x040fe20000041814 */
        /* <DEDUP_REMOVED lines=25> */
[----:B------:R-:W-:Y:S05]  /*dd80*/  FMUL.FTZ R27, R27, c[0x0][0x320] ;  /* 0x0000c8001b1b7a20 */ /* 0x000fea0000410000 */
[----:B------:R1:W1:Y:S01]  /*dd90*/  MUFU.TANH R163, R13 ;  /* 0x0000000d00a37308 */ /* 0x0002620000002400 */
[----:B----4-:R-:W4:Y:S09]  /*dda0*/  LDSM.16.M88.4 R8, [R192+0x11900] ;  /* 0x01190000c008783b */ /* 0x010f320000000200 */
[----:B------:R2:W2:Y:S01]  /*ddb0*/  MUFU.TANH R161, R20 ;  /* 0x0000001400a17308 */ /* 0x0004a20000002400 */
[----:B-----5:R-:W-:Y:S09]  /*ddc0*/  MOV R23, R203 ;  /* 0x000000cb00177202 */ /* 0x020ff20000000f00 */
[----:B------:R-:W3:Y:S01]  /*ddd0*/  MUFU.TANH R159, R21 ;  /* 0x00000015009f7308 */ /* 0x000ee20000002400 */
[----:B-1----:R-:W-:Y:S01]  /*dde0*/  FMUL.FTZ R13, R19, c[0x0][0x320] ;  /* 0x0000c800130d7a20 */ /* 0x002fe20000410000 */
[----:B------:R-:W-:Y:S08]  /*ddf0*/  MOV R19, UR12 ;  /* 0x0000000c00137c02 */ /* 0x000ff00008000f00 */
[----:B------:R1:W1:Y:S01]  /*de00*/  MUFU.TANH R160, R22 ;  /* 0x0000001600a07308 */ /* 0x0002620000002400 */
[----:B--2---:R-:W-:Y:S04]  /*de10*/  IADD3 R20, -R204, 0x1, -R165 ;  /* 0x00000001cc147810 */ /* 0x004fe80007ffe9a5 */
[----:B------:R-:W-:Y:S05]  /*de20*/  IADD3 R19, R20, -c[0x0][0x168], R19 ;  /* 0x80005a0014137a10 */ /* 0x000fea0007ffe013 */
[----:B------:R-:W2:Y:S01]  /*de30*/  MUFU.TANH R146, R146 ;  /* 0x0000009200927308 */ /* 0x000ea20000002400 */
[C---:B------:R-:W-:Y:S01]  /*de40*/  IADD3 R20, R19.reuse, c[0x0][0x328], RZ ;  /* 0x0000ca0013147a10 */ /* 0x040fe20007ffe0ff */
[C---:B----4-:R-:W-:Y:S03]  /*de50*/  HMMA.16816.F32.BF16 R28, R176.reuse, R8, R28 ;  /* 0x00000008b01c723c */ /* 0x050fe6000004181c */
[----:B------:R-:W-:Y:S05]  /*de60*/  IADD3 R19, R19, UR13, RZ ;  /* 0x0000000d13137c10 */ /* 0x000fea000fffe0ff */
[----:B------:R-:W4:Y:S01]  /*de70*/  MUFU.TANH R0, R0 ;  /* 0x0000000000007308 */ /* 0x000f220000002400 */
[----:B------:R-:W-:Y:S01]  /*de80*/  @P1 IMAD.HI.U32 R9, R203, c[0x0][0x2c8], RZ ;  /* 0x0000b200cb091a27 */ /* 0x000fe200078e00ff */
[----:B------:R-:W-:Y:S04]  /*de90*/  HMMA.16816.F32.BF16 R32, R176, R10, R32 ;  /* 0x0000000ab020723c */ /* 0x000fe80000041820 */
[----:B------:R-:W-:Y:S02]  /*dea0*/  @P0 SHF.R.U32.HI R23, RZ, c[0x0][0x2cc], R9 ;  /* 0x0000b300ff170a19 */ /* 0x000fe40000011609 */
[----:B------:R-:W-:Y:S02]  /*deb0*/  PLOP3.LUT P0, PT, PT, PT, UP0, 0x40, 0x0 ;  /* 0x000000000000781c */ /* 0x000fe40003f0e808 */
[----:B------:R-:W1:Y:S01]  /*dec0*/  MUFU.TANH R2, R2 ;  /* 0x0000000200027308 */ /* 0x000e620000002400 */
[----:B------:R-:W1:Y:S05]  /*ded0*/  SHFL.IDX PT, R9, R23, RZ, 0x1c1f ;  /* 0x001c1fff17097589 */ /* 0x000e6a00000e0000 */
[----:B------:R-:W-:Y:S04]  /*dee0*/  FMUL.FTZ R8, R31, c[0x0][0x320] ;  /* 0x0000c8001f087a20 */ /* 0x000fe80000410000 */
[----:B------:R-:W2:Y:S01]  /*def0*/  MUFU.TANH R147, R147 ;  /* 0x0000009300937308 */ /* 0x000ea20000002400 */
[----:B------:R-:W-:Y:S02]  /*df00*/  FMUL.FTZ R28, R28, c[0x0][0x320] ;  /* 0x0000c8001c1c7a20 */ /* 0x000fe40000410000 */
[----:B------:R-:W-:Y:S02]  /*df10*/  FMUL.FTZ R29, R29, c[0x0][0x320] ;  /* 0x0000c8001d1d7a20 */ /* 0x000fe40000410000 */
[----:B------:R-:W-:Y:S02]  /*df20*/  FMUL.FTZ R30, R30, c[0x0][0x320] ;  /* 0x0000c8001e1e7a20 */ /* 0x000fe40000410000 */
[----:B------:R-:W-:Y:S02]  /*df30*/  FMUL.FTZ R10, R33, c[0x0][0x320] ;  /* 0x0000c800210a7a20 */ /* 0x000fe40000410000 */
[----:B------:R-:W-:Y:S01]  /*df40*/  FMUL.FTZ R18, R34, c[0x0][0x320] ;  /* 0x0000c80022127a20 */ /* 0x000fe20000410000 */
[----:B------:R-:W2:Y:S01]  /*df50*/  MUFU.TANH R175, R175 ;  /* 0x000000af00af7308 */ /* 0x000ea20000002400 */
[----:B------:R-:W-:Y:S02]  /*df60*/  FMUL.FTZ R17, R35, c[0x0][0x320] ;  /* 0x0000c80023117a20 */ /* 0x000fe40000410000 */
[----:B------:R-:W-:Y:S01]  /*df70*/  FMUL.FTZ R32, R32, c[0x0][0x320] ;  /* 0x0000c80020207a20 */ /* 0x000fe20000410000 */
[-C--:B-1----:R-:W-:Y:S02]  /*df80*/  IADD3 R22, R20, R9.reuse, RZ ;  /* 0x0000000914167210 */ /* 0x082fe40007ffe0ff */
[----:B------:R-:W-:Y:S04]  /*df90*/  IADD3 R21, R19, R9, RZ ;  /* 0x0000000913157210 */ /* 0x000fe80007ffe0ff */
[----:B------:R-:W1:Y:S10]  /*dfa0*/  MUFU.TANH R12, R12 ;  /* 0x0000000c000c7308 */ /* 0x000e740000002400 */
[----:B------:R-:W1:Y:S10]  /*dfb0*/  MUFU.TANH R162, R162 ;  /* 0x000000a200a27308 */ /* 0x000e740000002400 */
[----:B------:R-:W1:Y:S10]  /*dfc0*/  MUFU.TANH R15, R15 ;  /* 0x0000000f000f7308 */ /* 0x000e740000002400 */
[----:B------:R-:W1:Y:S10]  /*dfd0*/  MUFU.TANH R16, R16 ;  /* 0x0000001000107308 */ /* 0x000e740000002400 */
[----:B------:R-:W1:Y:S10]  /*dfe0*/  MUFU.TANH R14, R14 ;  /* 0x0000000e000e7308 */ /* 0x000e740000002400 */
[----:B------:R-:W1:Y:S10]  /*dff0*/  MUFU.TANH R13, R13 ;  /* 0x0000000d000d7308 */ /* 0x000e740000002400 */
[----:B------:R1:W1:Y:S10]  /*e000*/  MUFU.TANH R157, R24 ;  /* 0x00000018009d7308 */ /* 0x0002740000002400 */
[----:B------:R1:W1:Y:S10]  /*e010*/  MUFU.TANH R155, R25 ;  /* 0x00000019009b7308 */ /* 0x0002740000002400 */
[----:B------:R1:W1:Y:S10]  /*e020*/  MUFU.TANH R156, R26 ;  /* 0x0000001a009c7308 */ /* 0x0002740000002400 */
[----:B------:R1:W1:Y:S10]  /*e030*/  MUFU.TANH R154, R27 ;  /* 0x0000001b009a7308 */ /* 0x0002740000002400 */
[----:B------:R1:W1:Y:S10]  /*e040*/  MUFU.TANH R153, R28 ;  /* 0x0000001c00997308 */ /* 0x0002740000002400 */
[----:B------:R1:W1:Y:S10]  /*e050*/  MUFU.TANH R151, R29 ;  /* 0x0000001d00977308 */ /* 0x0002740000002400 */
[----:B------:R1:W1:Y:S10]  /*e060*/  MUFU.TANH R150, R30 ;  /* 0x0000001e00967308 */ /* 0x0002740000002400 */
[----:B------:R-:W1:Y:S10]  /*e070*/  MUFU.TANH R8, R8 ;  /* 0x0000000800087308 */ /* 0x000e740000002400 */
[----:B------:R1:W1:Y:S10]  /*e080*/  MUFU.TANH R149, R32 ;  /* 0x0000002000957308 */ /* 0x0002740000002400 */
[----:B------:R-:W1:Y:S10]  /*e090*/  MUFU.TANH R10, R10 ;  /* 0x0000000a000a7308 */ /* 0x000e740000002400 */
[----:B------:R-:W1:Y:S10]  /*e0a0*/  MUFU.TANH R18, R18 ;  /* 0x0000001200127308 */ /* 0x000e740000002400 */
[----:B------:R-:W1:Y:S01]  /*e0b0*/  MUFU.TANH R17, R17 ;  /* 0x0000001100117308 */ /* 0x000e620000002400 */
[----:B------:R-:W-:-:S05]  /*e0c0*/  @P0 BRA `(.L_x_1994) ;  /* 0x000001a000000947 */ /* 0x000fca0003800000 */
[----:B--234-:R-:W-:Y:S01]  /*e0d0*/  MOV R4, c[0x0][0x2ac] ;  /* 0x0000ab0000047a02 */ /* 0x01cfe20000000f00 */
        /* <DEDUP_REMOVED lines=14> */
.L_x_1996:
[----:B------:R-:W-:Y:S04]  /*e1c0*/  MOV R4, 0x1 ;  /* 0x0000000100047802 */ /* 0x000fe80000000f00 */
[----:B------:R-:W-:Y:S11]  /*e1d0*/  ISETP.NE.AND P0, PT, R4, c[0x0][0x32c], PT ;  /* 0x0000cb0004007a0c */ /* 0x000ff60003f05270 */
[----:B------:R-:W-:Y:S02]  /*e1e0*/  @!UPT UIADD3 URZ, URZ, URZ, URZ ;  /* 0x0000003f3f3ff290 */ /* 0x000fe4000fffe03f */
[----:B------:R-:W-:Y:S05]  /*e1f0*/  @P0 IMAD.HI.U32 R4, R6, c[0x0][0x330], RZ ;  /* 0x0000cc0006040a27 */ /* 0x000fea00078e00ff */
[----:B------:R-:W-:Y:S02]  /*e200*/  @P0 SHF.R.U32.HI R6, RZ, c[0x0][0x334], R4 ;  /* 0x0000cd00ff060a19 */ /* 0x000fe40000011604 */
.L_x_1997:
[----:B------:R-:W-:Y:S05]  /*e210*/  BSYNC B0 ;  /* 0x0000000000007941 */ /* 0x000fea0003800000 */
.L_x_1995:
[----:B------:R-:W-:Y:S04]  /*e220*/  IMAD R5, R6, c[0x0][0x32c], -R165 ;  /* 0x0000cb0006057a24 */ /* 0x000fe800078e0aa5 */
[----:B------:R-:W-:Y:S05]  /*e230*/  IMAD.IADD R4, R5, 0x1, -R204 ;  /* 0x0000000105047824 */ /* 0x000fea00078e0acc */
[----:B------:R-:W-:Y:S02]  /*e240*/  IADD3 R5, R4, c[0x0][0x32c], RZ ;  /* 0x0000cb0004057a10 */ /* 0x000fe40007ffe0ff */
[----:B------:R-:W-:Y:S02]  /*e250*/  IMNMX R21, R21, R4, !PT ;  /* 0x0000000415157217 */ /* 0x000fe40007800200 */
[----:B------:R-:W-:Y:S02]  /*e260*/  IMNMX R22, R22, R5, PT ;  /* 0x0000000516167217 */ /* 0x000fe40003800200 */
.L_x_1994:
[----:B--234-:R-:W-:Y:S01]  /*e270*/  ISETP.GT.AND P2, PT, R210, -0x1, PT ;  /* 0xffffffffd200780c */ /* 0x01cfe20003f44270 */
[----:B------:R-:W2:Y:S03]  /*e280*/  SHFL.IDX PT, R6, R23, 0x1, 0x1c1f ;  /* 0x003c1f0017067f89 */ /* 0x000ea600000e0000 */
[C---:B------:R-:W-:Y:S04]  /*e290*/  ISETP.GT.AND P0, PT, R21.reuse, RZ, P2 ;  /* 0x000000ff1500720c */ /* 0x040fe80001704270 */
[----:B------:R-:W-:Y:S04]  /*e2a0*/  ISETP.LT.OR P0, PT, R22, 0x1, P0 ;  /* 0x000000011600780c */ /* 0x000fe80000701670 */
[----:B------:R-:W-:Y:S02]  /*e2b0*/  FSEL R11, R144, -INF , !P0 ;  /* 0xff800000900b7808 */ /* 0x000fe40004000000 */
[C---:B------:R-:W-:Y:S04]  /*e2c0*/  ISETP.GT.AND P0, PT, R21.reuse, 0x1, P2 ;  /* 0x000000011500780c */ /* 0x040fe80001704270 */
[----:B------:R-:W-:Y:S04]  /*e2d0*/  ISETP.LT.OR P0, PT, R22, 0x2, P0 ;  /* 0x000000021600780c */ /* 0x000fe80000701670 */
[----:B------:R-:W-:Y:S02]  /*e2e0*/  FSEL R9, R146, -INF , !P0 ;  /* 0xff80000092097808 */ /* 0x000fe40004000000 */
[----:B------:R-:W-:Y:S01]  /*e2f0*/  ISETP.GT.AND P0, PT, R21, 0x8, P2 ;  /* 0x000000081500780c */ /* 0x000fe20001704270 */
[--C-:B--2---:R-:W-:Y:S02]  /*e300*/  IMAD.IADD R4, R20, 0x1, R6.reuse ;  /* 0x0000000114047824 */ /* 0x104fe400078e0206 */
[----:B------:R-:W-:Y:S01]  /*e310*/  IMAD.IADD R19, R19, 0x1, R6 ;  /* 0x0000000113137824 */ /* 0x000fe200078e0206 */
        /* <DEDUP_REMOVED lines=11> */
[----:B------:R-:W-:Y:S04]  /*e3d0*/  ISETP.GT.AND P0, PT, R21, 0x18, P2 ;  /* 0x000000181500780c */ /* 0x000fe80001704270 */
[C---:B------:R-:W-:Y:S04]  /*e3e0*/  ISETP.LT.OR P0, PT, R22.reuse, 0x19, P0 ;  /* 0x000000191600780c */ /* 0x040fe80000701670 */
[----:B-1----:R-:W-:Y:S02]  /*e3f0*/  FSEL R143, R15, -INF , !P0 ;  /* 0xff8000000f8f7808 */ /* 0x002fe40004000000 */
        /* <DEDUP_REMOVED lines=45> */
.L_x_2000:
[----:B------:R-:W-:Y:S04]  /*e6d0*/  MOV R6, 0x1 ;  /* 0x0000000100067802 */ /* 0x000fe80000000f00 */
[----:B------:R-:W-:Y:S11]  /*e6e0*/  ISETP.NE.AND P0, PT, R6, c[0x0][0x32c], PT ;  /* 0x0000cb0006007a0c */ /* 0x000ff60003f05270 */
[----:B------:R-:W-:Y:S02]  /*e6f0*/  @!UPT UIADD3 URZ, URZ, URZ, URZ ;  /* 0x0000003f3f3ff290 */ /* 0x000fe4000fffe03f */
[----:B------:R-:W-:Y:S05]  /*e700*/  @P0 IMAD.HI.U32 R6, R10, c[0x0][0x330], RZ ;  /* 0x0000cc000a060a27 */ /* 0x000fea00078e00ff */
[----:B------:R-:W-:Y:S02]  /*e710*/  @P0 SHF.R.U32.HI R10, RZ, c[0x0][0x334], R6 ;  /* 0x0000cd00ff0a0a19 */ /* 0x000fe40000011606 */
.L_x_2001:
[----:B------:R-:W-:Y:S05]  /*e720*/  BSYNC B0 ;  /* 0x0000000000007941 */ /* 0x000fea0003800000 */
.L_x_1999:
[----:B------:R-:W-:Y:S04]  /*e730*/  IMAD R15, R10, c[0x0][0x32c], -R165 ;  /* 0x0000cb000a0f7a24 */ /* 0x000fe800078e0aa5 */
[----:B------:R-:W-:Y:S05]  /*e740*/  IMAD.IADD R6, R15, 0x1, -R204 ;  /* 0x000000010f067824 */ /* 0x000fea00078e0acc */
[----:B------:R-:W-:Y:S02]  /*e750*/  IADD3 R15, R6, c[0x0][0x32c], RZ ;  /* 0x0000cb00060f7a10 */ /* 0x000fe40007ffe0ff */
[----:B------:R-:W-:Y:S02]  /*e760*/  IMNMX R19, R19, R6, !PT ;  /* 0x0000000613137217 */ /* 0x000fe40007800200 */
[----:B------:R-:W-:Y:S02]  /*e770*/  IMNMX R4, R4, R15, PT ;  /* 0x0000000f04047217 */ /* 0x000fe40003800200 */
.L_x_1998:
[C---:B------:R-:W-:Y:S01]  /*e780*/  ISETP.GT.AND P0, PT, R19.reuse, RZ, P2 ;  /* 0x000000ff1300720c */ /* 0x040fe20001704270 */
[----:B------:R-:W-:Y:S04]  /*e790*/  DEPBAR.LE SB0, 0x2 ;  /* 0x000080800000791a */ /* 0x000fe80000000000 */
[----:B------:R-:W-:Y:S01]  /*e7a0*/  BAR.SYNC.DEFER_BLOCKING 0x0 ;  /* 0x0000000000007b1d */ /* 0x000fe20000010000 */
[----:B------:R-:W-:Y:S02]  /*e7b0*/  ISETP.LT.OR P0, PT, R4, 0x1, P0 ;  /* 0x000000010400780c */ /* 0x000fe40000701670 */
[C---:B------:R-:W-:Y:S02]  /*e7c0*/  ISETP.GT.AND P1, PT, R19.reuse, 0x38, P2 ;  /* 0x000000381300780c */ /* 0x040fe40001724270 */
        /* <DEDUP_REMOVED lines=8> */
[C---:B------:R-:W-:Y:S02]  /*e850*/  ISETP.LT.OR P0, PT, R4.reuse, 0x9, P0 ;  /* 0x000000090400780c */ /* 0x040fe40000701670 */
[----:B------:R-:W-:Y:S01]  /*e860*/  FMNMX.FTZ R0, R7, R0, !PT ;  /* 0x0000000007007209 */ /* 0x000fe20007810000 */
[----:B------:R-:W-:Y:S01]  /*e870*/  LDSM.16.MT88.4 R28, [R134+UR4+0x100] ;  /* 0x00010004861c783b */ /* 0x000fe20008004200 */
        /* <DEDUP_REMOVED lines=58> */
[----:B------:R-:W-:Y:S02]  /*ec20*/  FMNMX.FTZ R15, R150, R15, !PT ;  /* 0x0000000f960f7209 */ /* 0x000fe40007810000 */
[----:B------:R-:W-:Y:S02]  /*ec30*/  FSEL R148, R8, -INF , !P0 ;  /* 0xff80000008947808 */ /* 0x000fe40004000000 */
[----:B------:R-:W-:Y:S02]  /*ec40*/  ISETP.GT.AND P0, PT, R19, 0x39, P2 ;  /* 0x000000391300780c */ /* 0x000fe40001704270 */
[----:B------:R-:W-:Y:S02]  /*ec50*/  ISETP.LT.OR P1, PT, R4, 0x39, P1 ;  /* 0x000000390400780c */ /* 0x000fe40000f21670 */
[----:B------:R-:W-:Y:S02]  /*ec60*/  FMNMX.FTZ R15, R148, R15, !PT ;  /* 0x0000000f940f7209 */ /* 0x000fe40007810000 */
[----:B------:R-:W-:Y:S02]  /*ec70*/  FSEL R146, R18, -INF , !P1 ;  /* 0xff80000012927808 */ /* 0x000fe40004800000 */
[----:B------:R-:W-:Y:S02]  /*ec80*/  ISETP.LT.OR P0, PT, R4, 0x3a, P0 ;  /* 0x0000003a0400780c */ /* 0x000fe40000701670 */
[----:B------:R-:W-:Y:S02]  /*ec90*/  FMNMX.FTZ R19, R146, R15, !PT ;  /* 0x0000000f92137209 */ /* 0x000fe40007810000 */
[----:B------:R-:W-:Y:S02]  /*eca0*/  FSEL R144, R17, -INF , !P0 ;  /* 0xff80000011907808 */ /* 0x000fe40004000000 */
[----:B-1----:R-:W-:Y:S02]  /*ecb0*/  FMNMX.FTZ R4, R0, R13, !PT ;  /* 0x0000000d00047209 */ /* 0x002fe40007810000 */
[----:B------:R-:W-:Y:S03]  /*ecc0*/  FMNMX.FTZ R17, R144, R19, !PT ;  /* 0x0000001390117209 */ /* 0x000fe60007810000 */
[----:B------:R-:W1:Y:S08]  /*ecd0*/  SHFL.BFLY PT, R15, R4, 0x1, 0x1f ;  /* 0x0c201f00040f7f89 */ /* 0x000e7000000e0000 */
[----:B------:R-:W2:Y:S01]  /*ece0*/  SHFL.BFLY PT, R0, R17, 0x2, 0x1f ;  /* 0x0c401f0011007f89 */ /* 0x000ea200000e0000 */
[----:B-1----:R-:W-:Y:S04]  /*ecf0*/  FMNMX.FTZ R2, R4, R15, !PT ;  /* 0x0000000f04027209 */ /* 0x002fe80007810000 */
[C---:B------:R-:W-:Y:S01]  /*ed00*/  FSETP.NEU.FTZ.AND P0, PT, R2.reuse, -INF , PT ;  /* 0xff8000000200780b */ /* 0x040fe20003f1d000 */
[----:B------:R-:W-:Y:S01]  /*ed10*/  FMUL.FTZ R152, R2, c[0x0][0x2d0] ;  /* 0x0000b40002987a20 */ /* 0x000fe20000410000 */
[----:B--2---:R-:W-:Y:S04]  /*ed20*/  FMNMX.FTZ R13, R17, R0, !PT ;  /* 0x00000000110d7209 */ /* 0x004fe80007810000 */
[----:B------:R-:W-:Y:S02]  /*ed30*/  FSEL R152, R152, RZ, P0 ;  /* 0x000000ff98987208 */ /* 0x000fe40000000000 */
[----:B------:R-:W-:Y:S01]  /*ed40*/  IADD3 R17, R134, UR4, RZ ;  /* 0x0000000486117c10 */ /* 0x000fe2000fffe0ff */
[----:B------:R-:W1:Y:S02]  /*ed50*/  SHFL.BFLY PT, R0, R13, 0x1, 0x1f ;  /* 0x0c201f000d007f89 */ /* 0x000e6400000e0000 */
[--C-:B------:R-:W-:Y:S01]  /*ed60*/  FFMA.FTZ R166, R5, c[0x0][0x2d0], -R152.reuse ;  /* 0x0000b40005a67a23 */ /* 0x100fe20000010898 */
[----:B------:R-:W-:Y:S01]  /*ed70*/  FSEL R5, R2, RZ, P0 ;  /* 0x000000ff02057208 */ /* 0x000fe20000000000 */
[--C-:B------:R-:W-:Y:S01]  /*ed80*/  FFMA.FTZ R168, R11, c[0x0][0x2d0], -R152.reuse ;  /* 0x0000b4000ba87a23 */ /* 0x100fe20000010898 */
[----:B------:R-:W-:Y:S01]  /*ed90*/  IADD3 R164, R188, R17, RZ ;  /* 0x00000011bca47210 */ /* 0x000fe20007ffe0ff */
[----:B------:R-:W-:Y:S02]  /*eda0*/  FFMA.FTZ R167, R9, c[0x0][0x2d0], -R152 ;  /* 0x0000b40009a77a23 */ /* 0x000fe40000010898 */
[----:B------:R-:W-:Y:S01]  /*edb0*/  FADD.FTZ R4, -R5, R132 ;  /* 0x0000008405047221 */ /* 0x000fe20000010100 */
[----:B------:R-:W-:Y:S01]  /*edc0*/  MUFU.EX2 R166, R166 ;  /* 0x000000a600a67308 */ /* 0x000fe20000000800 */
[--C-:B------:R-:W-:Y:S01]  /*edd0*/  FFMA.FTZ R169, R7, c[0x0][0x2d0], -R152.reuse ;  /* 0x0000b40007a97a23 */ /* 0x100fe20000010898 */
[----:B------:R-:W-:Y:S01]  /*ede0*/  IADD3 R5, R135, UR4, RZ ;  /* 0x0000000487057c10 */ /* 0x000fe2000fffe0ff */
[----:B------:R-:W-:Y:S02]  /*edf0*/  FMUL.FTZ R132, R4, c[0x0][0x2d0] ;  /* 0x0000b40004847a20 */ /* 0x000fe40000410000 */
[--C-:B------:R-:W-:Y:S01]  /*ee00*/  FFMA.FTZ R176, R143, c[0x0][0x2d0], -R152.reuse ;  /* 0x0000b4008fb07a23 */ /* 0x100fe20000010898 */
[----:B------:R-:W-:Y:S01]  /*ee10*/  IADD3 R133, R188, R5, RZ ;  /* 0x00000005bc857210 */ /* 0x000fe20007ffe0ff */
[--C-:B------:R-:W-:Y:S02]  /*ee20*/  FFMA.FTZ R177, R141, c[0x0][0x2d0], -R152.reuse ;  /* 0x0000b4008db17a23 */ /* 0x100fe40000010898 */
[--C-:B------:R-:W-:Y:S01]  /*ee30*/  FFMA.FTZ R182, R161, c[0x0][0x2d0], -R152.reuse ;  /* 0x0000b400a1b67a23 */ /* 0x100fe20000010898 */
[----:B------:R-:W2:Y:S01]  /*ee40*/  MUFU.EX2 R132, R132 ;  /* 0x0000008400847308 */ /* 0x000ea20000000800 */
[--C-:B------:R-:W-:Y:S02]  /*ee50*/  FFMA.FTZ R183, R159, c[0x0][0x2d0], -R152.reuse ;  /* 0x0000b4009fb77a23 */ /* 0x100fe40000010898 */
[--C-:B------:R-:W-:Y:S01]  /*ee60*/  FFMA.FTZ R192, R157, c[0x0][0x2d0], -R152.reuse ;  /* 0x0000b4009dc07a23 */ /* 0x100fe20000010898 */
[----:B-1----:R-:W-:Y:S01]  /*ee70*/  FMNMX.FTZ R0, R13, R0, !PT ;  /* 0x000000000d007209 */ /* 0x002fe20007810000 */
[--C-:B------:R-:W-:Y:S01]  /*ee80*/  FFMA.FTZ R211, R155, c[0x0][0x2d0], -R152.reuse ;  /* 0x0000b4009bd37a23 */ /* 0x100fe20000010898 */
[----:B------:R-:W1:Y:S01]  /*ee90*/  LDSM.16.MT88.4 R12, [R135+UR4+0x100] ;  /* 0x00010004870c783b */ /* 0x000e620008004200 */
[--C-:B------:R-:W-:Y:S01]  /*eea0*/  FFMA.FTZ R216, R153, c[0x0][0x2d0], -R152.reuse ;  /* 0x0000b40099d87a23 */ /* 0x100fe20000010898 */
[C---:B------:R-:W-:Y:S01]  /*eeb0*/  FSETP.NEU.FTZ.AND P0, PT, R0.reuse, -INF , PT ;  /* 0xff8000000000780b */ /* 0x040fe20003f1d000 */
[C---:B------:R-:W-:Y:S01]  /*eec0*/  FMUL.FTZ R145, R0.reuse, c[0x0][0x2d0] ;  /* 0x0000b40000917a20 */ /* 0x040fe20000410000 */
[----:B------:R-:W-:Y:S01]  /*eed0*/  MUFU.EX2 R168, R168 ;  /* 0x000000a800a87308 */ /* 0x000fe20000000800 */
[--C-:B------:R-:W-:Y:S01]  /*eee0*/  FFMA.FTZ R217, R151, c[0x0][0x2d0], -R152.reuse ;  /* 0x0000b40097d97a23 */ /* 0x100fe20000010898 */
[----:B------:R-:W-:Y:S01]  /*eef0*/  FSEL R4, R0, RZ, P0 ;  /* 0x000000ff00047208 */ /* 0x000fe20000000000 */
[--C-:B------:R-:W-:Y:S01]  /*ef00*/  FFMA.FTZ R218, R149, c[0x0][0x2d0], -R152.reuse ;  /* 0x0000b40095da7a23 */ /* 0x100fe20000010898 */
[----:B------:R-:W-:Y:S01]  /*ef10*/  FSEL R145, R145, RZ, P0 ;  /* 0x000000ff91917208 */ /* 0x000fe20000000000 */
[--C-:B------:R-:W-:Y:S02]  /*ef20*/  FFMA.FTZ R174, R175, c[0x0][0x2d0], -R152.reuse ;  /* 0x0000b400afae7a23 */ /* 0x100fe40000010898 */
[----:B------:R-:W-:Y:S02]  /*ef30*/  FADD.FTZ R4, -R4, R3 ;  /* 0x0000000304047221 */ /* 0x000fe40000010100 */
[--C-:B------:R-:W-:Y:S01]  /*ef40*/  FFMA.FTZ R172, R20, c[0x0][0x2d0], -R145.reuse ;  /* 0x0000b40014ac7a23 */ /* 0x100fe20000010891 */
[----:B------:R-:W3:Y:S01]  /*ef50*/  MUFU.EX2 R167, R167 ;  /* 0x000000a700a77308 */ /* 0x000ee20000000800 */
[--C-:B------:R-:W-:Y:S01]  /*ef60*/  FFMA.FTZ R171, R16, c[0x0][0x2d0], -R145.reuse ;  /* 0x0000b40010ab7a23 */ /* 0x100fe20000010891 */
[----:B------:R-:W4:Y:S01]  /*ef70*/  LDSM.16.MT88.4 R20, [R133+0x100] ;  /* 0x000100008514783b */ /* 0x000f220000004200 */
[--C-:B------:R-:W-:Y:S02]  /*ef80*/  FFMA.FTZ R170, R10, c[0x0][0x2d0], -R145.reuse ;  /* 0x0000b4000aaa7a23 */ /* 0x100fe40000010891 */
[--C-:B------:R-:W-:Y:S02]  /*ef90*/  FFMA.FTZ R173, R6, c[0x0][0x2d0], -R145.reuse ;  /* 0x0000b40006ad7a23 */ /* 0x100fe40000010891 */
[----:B------:R-:W-:Y:S02]  /*efa0*/  FMUL.FTZ R3, R4, c[0x0][0x2d0] ;  /* 0x0000b40004037a20 */ /* 0x000fe40000410000 */
[C---:B--2---:R-:W-:Y:S01]  /*efb0*/  FMUL.FTZ R4, R132.reuse, R128 ;  /* 0x0000008084047220 */ /* 0x044fe20000410000 */
[----:B------:R-:W2:Y:S01]  /*efc0*/  MUFU.EX2 R169, R169 ;  /* 0x000000a900a97308 */ /* 0x000ea20000000800 */
[C---:B------:R-:W-:Y:S02]  /*efd0*/  FMUL.FTZ R5, R132.reuse, R129 ;  /* 0x0000008184057220 */ /* 0x040fe40000410000 */
[C---:B------:R-:W-:Y:S02]  /*efe0*/  FMUL.FTZ R8, R132.reuse, R124 ;  /* 0x0000007c84087220 */ /* 0x040fe40000410000 */
[C---:B------:R-:W-:Y:S02]  /*eff0*/  FMUL.FTZ R9, R132.reuse, R125 ;  /* 0x0000007d84097220 */ /* 0x040fe40000410000 */
[C---:B------:R-:W-:Y:S02]  /*f000*/  FMUL.FTZ R16, R132.reuse, R116 ;  /* 0x0000007484107220 */ /* 0x040fe40000410000 */
[C---:B------:R-:W-:Y:S01]  /*f010*/  FMUL.FTZ R17, R132.reuse, R117 ;  /* 0x0000007584117220 */ /* 0x040fe20000410000 */
[----:B------:R-:W5:Y:S01]  /*f020*/  MUFU.EX2 R3, R3 ;  /* 0x0000000300037308 */ /* 0x000f620000000800 */
[C---:B------:R-:W-:Y:S02]  /*f030*/  FMUL.FTZ R24, R132.reuse, R108 ;  /* 0x0000006c84187220 */ /* 0x040fe40000410000 */
[C---:B------:R-:W-:Y:S01]  /*f040*/  FMUL.FTZ R25, R132.reuse, R109 ;  /* 0x0000006d84197220 */ /* 0x040fe20000410000 */
[----:B---3--:R-:W-:Y:S01]  /*f050*/  F2FP.BF16.PACK_AB R136, R167, R168 ;  /* 0x000000a8a788723e */ /* 0x008fe200000010ff */
[C---:B------:R-:W-:Y:S02]  /*f060*/  FMUL.FTZ R32, R132.reuse, R100 ;  /* 0x0000006484207220 */ /* 0x040fe40000410000 */
[----:B------:R-:W-:Y:S02]  /*f070*/  FMUL.FTZ R33, R132, R101 ;  /* 0x0000006584217220 */ /* 0x000fe40000410000 */
[--C-:B------:R-:W-:Y:S01]  /*f080*/  FFMA.FTZ R175, R163, c[0x0][0x2d0], -R152.reuse ;  /* 0x0000b400a3af7a23 */ /* 0x100fe20000010898 */
[----:B------:R-:W-:Y:S01]  /*f090*/  MUFU.EX2 R172, R172 ;  /* 0x000000ac00ac7308 */ /* 0x000fe20000000800 */
[--C-:B------:R-:W-:Y:S02]  /*f0a0*/  FFMA.FTZ R180, R142, c[0x0][0x2d0], -R145.reuse ;  /* 0x0000b4008eb47a23 */ /* 0x100fe40000010891 */
[--C-:B------:R-:W-:Y:S01]  /*f0b0*/  FFMA.FTZ R181, R140, c[0x0][0x2d0], -R145.reuse ;  /* 0x0000b4008cb57a23 */ /* 0x100fe20000010891 */
[----:B--2---:R-:W-:Y:S01]  /*f0c0*/  F2FP.BF16.PACK_AB R138, R169, R166 ;  /* 0x000000a6a98a723e */ /* 0x004fe200000010ff */
[----:B------:R-:W-:Y:S01]  /*f0d0*/  LDSM.16.MT88.4 R140, [R134+UR4+0x2900] ;  /* 0x00290004868c783b */ /* 0x000fe20008004200 */
[--C-:B------:R-:W-:Y:S02]  /*f0e0*/  FFMA.FTZ R212, R160, c[0x0][0x2d0], -R145.reuse ;  /* 0x0000b400a0d47a23 */ /* 0x100fe40000010891 */
[--C-:B------:R-:W-:Y:S02]  /*f0f0*/  FFMA.FTZ R213, R158, c[0x0][0x2d0], -R145.reuse ;  /* 0x0000b4009ed57a23 */ /* 0x100fe40000010891 */
[----:B------:R-:W2:Y:S01]  /*f100*/  MUFU.EX2 R171, R171 ;  /* 0x000000ab00ab7308 */ /* 0x000ea20000000800 */
[--C-:B------:R-:W-:Y:S02]  /*f110*/  FFMA.FTZ R214, R156, c[0x0][0x2d0], -R145.reuse ;  /* 0x0000b4009cd67a23 */ /* 0x100fe40000010891 */
[----:B------:R-:W-:Y:S01]  /*f120*/  LDSM.16.MT88.4 R156, [R164+0x3900] ;  /* 0x00390000a49c783b */ /* 0x000fe20000004200 */
[C---:B-----5:R-:W-:Y:S02]  /*f130*/  FMUL.FTZ R6, R3.reuse, R130 ;  /* 0x0000008203067220 */ /* 0x060fe40000410000 */
        /* <DEDUP_REMOVED lines=11> */
[----:B------:R-:W-:Y:S01]  /*f1f0*/  FMUL.FTZ R34, R3, R102 ;  /* 0x0000006603227220 */ /* 0x000fe20000410000 */
[----:B--2---:R-:W-:Y:S01]  /*f200*/  F2FP.BF16.PACK_AB R137, R171, R172 ;  /* 0x000000acab89723e */ /* 0x004fe200000010ff */
[----:B------:R-:W-:Y:S02]  /*f210*/  FMUL.FTZ R35, R3, R103 ;  /* 0x0000006703237220 */ /* 0x000fe40000410000 */
[--C-:B------:R-:W-:Y:S03]  /*f220*/  FFMA.FTZ R215, R154, c[0x0][0x2d0], -R145.reuse ;  /* 0x0000b4009ad77a23 */ /* 0x100fe60000010891 */
[----:B------:R-:W-:Y:S01]  /*f230*/  LDSM.16.MT88.4 R100, [R134+UR4+0x2100] ;  /* 0x002100048664783b */ /* 0x000fe20008004200 */
[--C-:B------:R-:W-:Y:S01]  /*f240*/  FFMA.FTZ R220, R150, c[0x0][0x2d0], -R145.reuse ;  /* 0x0000b40096dc7a23 */ /* 0x100fe20000010891 */
[----:B------:R-:W-:Y:S01]  /*f250*/  MUFU.EX2 R174, R174 ;  /* 0x000000ae00ae7308 */ /* 0x000fe20000000800 */
[--C-:B------:R-:W-:Y:S02]  /*f260*/  FFMA.FTZ R221, R148, c[0x0][0x2d0], -R145.reuse ;  /* 0x0000b40094dd7a23 */ /* 0x100fe40000010891 */
[--C-:B------:R-:W-:Y:S02]  /*f270*/  FFMA.FTZ R222, R146, c[0x0][0x2d0], -R145.reuse ;  /* 0x0000b40092de7a23 */ /* 0x100fe40000010891 */
[----:B------:R-:W-:Y:S01]  /*f280*/  FFMA.FTZ R152, R147, c[0x0][0x2d0], -R152 ;  /* 0x0000b40093987a23 */ /* 0x000fe20000010898 */
[----:B------:R-:W-:Y:S01]  /*f290*/  LDSM.16.MT88.4 R116, [R134+UR4+0x900] ;  /* 0x000900048674783b */ /* 0x000fe20008004200 */
[C---:B------:R-:W-:Y:S02]  /*f2a0*/  FMUL.FTZ R36, R132.reuse, R36 ;  /* 0x0000002484247220 */ /* 0x040fe40000410000 */
[C---:B------:R-:W-:Y:S01]  /*f2b0*/  FMUL.FTZ R37, R132.reuse, R37 ;  /* 0x0000002584257220 */ /* 0x040fe20000410000 */
[----:B------:R2:W-:Y:S01]  /*f2c0*/  MUFU.EX2 R219, R152 ;  /* 0x0000009800db7308 */ /* 0x0005e20000000800 */
[----:B------:R-:W-:Y:S01]  /*f2d0*/  FMUL.FTZ R38, R3, R38 ;  /* 0x0000002603267220 */ /* 0x000fe20000410000 */
[----:B---3--:R-:W-:Y:S02]  /*f2e0*/  F2FP.BF16.PACK_AB R139, R173, R170 ;  /* 0x000000aaad8b723e */ /* 0x008fe400000010ff */
[----:B------:R-:W-:Y:S01]  /*f2f0*/  LDSM.16.MT88.4 R124, [R135+UR4+0x2900] ;  /* 0x00290004877c783b */ /* 0x000fe20008004200 */
[C---:B------:R-:W-:Y:S02]  /*f300*/  FMUL.FTZ R39, R3.reuse, R39 ;  /* 0x0000002703277220 */ /* 0x040fe40000410000 */
[C---:B------:R-:W-:Y:S02]  /*f310*/  FMUL.FTZ R40, R132.reuse, R40 ;  /* 0x0000002884287220 */ /* 0x040fe40000410000 */
[C---:B------:R-:W-:Y:S01]  /*f320*/  FMUL.FTZ R41, R132.reuse, R41 ;  /* 0x0000002984297220 */ /* 0x040fe20000410000 */
[C---:B-1----:R-:W-:Y:S01]  /*f330*/  HMMA.16816.F32.BF16 R4, R136.reuse, R12, R4 ;  /* 0x0000000c8804723c */ /* 0x042fe20000041804 */
[----:B------:R-:W1:Y:S01]  /*f340*/  MUFU.EX2 R175, R175 ;  /* 0x000000af00af7308 */ /* 0x000e620000000800 */
[----:B------:R-:W-:Y:S03]  /*f350*/  LDSM.16.MT88.4 R148, [R133+0x3900] ;  /* 0x003900008594783b */ /* 0x000fe60000004200 */
[C---:B------:R-:W-:Y:S02]  /*f360*/  FMUL.FTZ R42, R3.reuse, R42 ;  /* 0x0000002a032a7220 */ /* 0x040fe40000410000 */
[C---:B------:R-:W-:Y:S01]  /*f370*/  FMUL.FTZ R12, R132.reuse, R120 ;  /* 0x00000078840c7220 */ /* 0x040fe20000410000 */
[C---:B------:R-:W-:Y:S03]  /*f380*/  HMMA.16816.F32.BF16 R8, R136.reuse, R14, R8 ;  /* 0x0000000e8808723c */ /* 0x040fe60000041808 */
[----:B------:R-:W-:Y:S01]  /*f390*/  MUFU.EX2 R176, R176 ;  /* 0x000000b000b07308 */ /* 0x000fe20000000800 */
[C---:B------:R-:W-:Y:S01]  /*f3a0*/  FMUL.FTZ R13, R132.reuse, R121 ;  /* 0x00000079840d7220 */ /* 0x040fe20000410000 */
[----:B--2---:R-:W-:Y:S02]  /*f3b0*/  LDSM.16.MT88.4 R152, [R134+UR4+0x3900] ;  /* 0x003900048698783b */ /* 0x004fe40008004200 */
[C---:B------:R-:W-:Y:S02]  /*f3c0*/  FMUL.FTZ R14, R3.reuse, R122 ;  /* 0x0000007a030e7220 */ /* 0x040fe40000410000 */
[C---:B------:R-:W-:Y:S03]  /*f3d0*/  FMUL.FTZ R15, R3.reuse, R123 ;  /* 0x0000007b030f7220 */ /* 0x040fe60000410000 */
[C---:B------:R-:W-:Y:S01]  /*f3e0*/  FMUL.FTZ R43, R3.reuse, R43 ;  /* 0x0000002b032b7220 */ /* 0x040fe20000410000 */
[----:B------:R-:W2:Y:S01]  /*f3f0*/  MUFU.EX2 R177, R177 ;  /* 0x000000b100b17308 */ /* 0x000ea20000000800 */
[----:B------:R-:W3:Y:S01]  /*f400*/  LDSM.16.MT88.4 R120, [R164+0x100] ;  /* 0x00010000a478783b */ /* 0x000ee20000004200 */
[C---:B------:R-:W-:Y:S01]  /*f410*/  FMUL.FTZ R44, R132.reuse, R44 ;  /* 0x0000002c842c7220 */ /* 0x040fe20000410000 */
[C---:B----4-:R-:W-:Y:S03]  /*f420*/  HMMA.16816.F32.BF16 R12, R136.reuse, R20, R12 ;  /* 0x00000014880c723c */ /* 0x050fe6000004180c */
        /* <DEDUP_REMOVED lines=10> */
[----:B------:R-:W4:Y:S01]  /*f4d0*/  LDSM.16.MT88.4 R112, [R135+UR4+0x2100] ;  /* 0x002100048770783b */ /* 0x000f220008004200 */
        /* <DEDUP_REMOVED lines=9> */
[----:B------:R-:W-:Y:S01]  /*f570*/  MUFU.EX2 R183, R183 ;  /* 0x000000b700b77308 */ /* 0x000fe20000000800 */
[C---:B------:R-:W-:Y:S02]  /*f580*/  FMUL.FTZ R52, R132.reuse, R52 ;  /* 0x0000003484347220 */ /* 0x040fe40000410000 */
[C---:B------:R-:W-:Y:S04]  /*f590*/  FMUL.FTZ R30, R3.reuse, R106 ;  /* 0x0000006a031e7220 */ /* 0x040fe80000410000 */
[C---:B------:R-:W-:Y:S02]  /*f5a0*/  FMUL.FTZ R31, R3.reuse, R107 ;  /* 0x0000006b031f7220 */ /* 0x040fe40000410000 */
[----:B------:R-:W5:Y:S01]  /*f5b0*/  LDSM.16.MT88.4 R104, [R133+0x2100] ;  /* 0x002100008568783b */ /* 0x000f620000004200 */
        /* <DEDUP_REMOVED lines=12> */
[C---:B----4-:R-:W-:Y:S04]  /*f680*/  HMMA.16816.F32.BF16 R36, R136.reuse, R112, R36 ;  /* 0x000000708824723c */ /* 0x050fe80000041824 */
[C---:B------:R-:W-:Y:S01]  /*f690*/  FMUL.FTZ R60, R132.reuse, R60 ;  /* 0x0000003c843c7220 */ /* 0x040fe20000410000 */
[----:B------:R-:W-:Y:S01]  /*f6a0*/  MUFU.EX2 R212, R212 ;  /* 0x000000d400d47308 */ /* 0x000fe20000000800 */
[C---:B------:R-:W-:Y:S02]  /*f6b0*/  FMUL.FTZ R61, R132.reuse, R61 ;  /* 0x0000003d843d7220 */ /* 0x040fe40000410000 */
[C---:B------:R-:W-:Y:S01]  /*f6c0*/  HMMA.16816.F32.BF16 R40, R136.reuse, R114, R40 ;  /* 0x000000728828723c */ /* 0x040fe20000041828 */
[----:B------:R-:W-:Y:S03]  /*f6d0*/  LDSM.16.MT88.4 R112, [R135+UR4+0x900] ;  /* 0x000900048770783b */ /* 0x000fe60008004200 */
[C---:B------:R-:W-:Y:S02]  /*f6e0*/  FMUL.FTZ R62, R3.reuse, R62 ;  /* 0x0000003e033e7220 */ /* 0x040fe40000410000 */
[C---:B------:R-:W-:Y:S01]  /*f6f0*/  FMUL.FTZ R63, R3.reuse, R63 ;  /* 0x0000003f033f7220 */ /* 0x040fe20000410000 */
[----:B------:R-:W-:Y:S01]  /*f700*/  MUFU.EX2 R213, R213 ;  /* 0x000000d500d57308 */ /* 0x000fe20000000800 */
[C---:B------:R-:W-:Y:S01]  /*f710*/  FMUL.FTZ R64, R132.reuse, R64 ;  /* 0x0000004084407220 */ /* 0x040fe20000410000 */
[C---:B-----5:R-:W-:Y:S03]  /*f720*/  HMMA.16816.F32.BF16 R44, R136.reuse, R104, R44 ;  /* 0x00000068882c723c */ /* 0x060fe6000004182c */
[C---:B------:R-:W-:Y:S02]  /*f730*/  FMUL.FTZ R65, R132.reuse, R65 ;  /* 0x0000004184417220 */ /* 0x040fe40000410000 */
[C---:B------:R-:W-:Y:S03]  /*f740*/  FMUL.FTZ R66, R3.reuse, R66 ;  /* 0x0000004203427220 */ /* 0x040fe60000410000 */
[----:B------:R-:W-:Y:S01]  /*f750*/  MUFU.EX2 R214, R214 ;  /* 0x000000d600d67308 */ /* 0x000fe20000000800 */
[C---:B------:R-:W-:Y:S01]  /*f760*/  FMUL.FTZ R67, R3.reuse, R67 ;  /* 0x0000004303437220 */ /* 0x040fe20000410000 */
[C---:B------:R-:W-:Y:S01]  /*f770*/  HMMA.16816.F32.BF16 R48, R136.reuse, R106, R48 ;  /* 0x0000006a8830723c */ /* 0x040fe20000041830 */
[----:B------:R-:W3:Y:S02]  /*f780*/  LDSM.16.MT88.4 R104, [R135+UR4+0x4100] ;  /* 0x004100048768783b */ /* 0x000ee40008004200 */
[C---:B------:R-:W-:Y:S02]  /*f790*/  FMUL.FTZ R68, R132.reuse, R68 ;  /* 0x0000004484447220 */ /* 0x040fe40000410000 */
[C---:B------:R-:W-:Y:S03]  /*f7a0*/  FMUL.FTZ R69, R132.reuse, R69 ;  /* 0x0000004584457220 */ /* 0x040fe60000410000 */
[C---:B------:R-:W-:Y:S01]  /*f7b0*/  HMMA.16816.F32.BF16 R52, R136.reuse, R100, R52 ;  /* 0x000000648834723c */ /* 0x040fe20000041834 */
[----:B------:R-:W-:Y:S03]  /*f7c0*/  MUFU.EX2 R215, R215 ;  /* 0x000000d700d77308 */ /* 0x000fe60000000800 */
[C---:B------:R-:W-:Y:S02]  /*f7d0*/  FMUL.FTZ R70, R3.reuse, R70 ;  /* 0x0000004603467220 */ /* 0x040fe40000410000 */
[C---:B------:R-:W-:Y:S02]  /*f7e0*/  FMUL.FTZ R71, R3.reuse, R71 ;  /* 0x0000004703477220 */ /* 0x040fe40000410000 */
[C---:B------:R-:W-:Y:S01]  /*f7f0*/  HMMA.16816.F32.BF16 R56, R136.reuse, R102, R56 ;  /* 0x000000668838723c */ /* 0x040fe20000041838 */
[----:B------:R-:W4:Y:S02]  /*f800*/  LDSM.16.MT88.4 R100, [R133+0x4100] ;  /* 0x004100008564783b */ /* 0x000f240000004200 */
[----:B------:R-:W-:Y:S01]  /*f810*/  MUFU.EX2 R216, R216 ;  /* 0x000000d800d87308 */ /* 0x000fe20000000800 */
[C---:B------:R-:W-:Y:S02]  /*f820*/  FMUL.FTZ R72, R132.reuse, R72 ;  /* 0x0000004884487220 */ /* 0x040fe40000410000 */
[C---:B------:R-:W-:Y:S02]  /*f830*/  FMUL.FTZ R73, R132.reuse, R73 ;  /* 0x0000004984497220 */ /* 0x040fe40000410000 */
[C---:B------:R-:W-:Y:S04]  /*f840*/  HMMA.16816.F32.BF16 R60, R136.reuse, R108, R60 ;  /* 0x0000006c883c723c */ /* 0x040fe8000004183c */
[C---:B------:R-:W-:Y:S01]  /*f850*/  FMUL.FTZ R74, R3.reuse, R74 ;  /* 0x0000004a034a7220 */ /* 0x040fe20000410000 */
[----:B------:R-:W-:Y:S01]  /*f860*/  MUFU.EX2 R217, R217 ;  /* 0x000000d900d97308 */ /* 0x000fe20000000800 */
[C---:B------:R-:W-:Y:S02]  /*f870*/  FMUL.FTZ R75, R3.reuse, R75 ;  /* 0x0000004b034b7220 */ /* 0x040fe40000410000 */
[C---:B------:R-:W-:Y:S01]  /*f880*/  HMMA.16816.F32.BF16 R64, R136.reuse, R110, R64 ;  /* 0x0000006e8840723c */ /* 0x040fe20000041840 */
[----:B------:R-:W5:Y:S03]  /*f890*/  LDSM.16.MT88.4 R108, [R134+UR4+0x4100] ;  /* 0x00410004866c783b */ /* 0x000f660008004200 */
[C---:B------:R-:W-:Y:S02]  /*f8a0*/  FMUL.FTZ R84, R132.reuse, R84 ;  /* 0x0000005484547220 */ /* 0x040fe40000410000 */
[----:B------:R-:W-:Y:S01]  /*f8b0*/  FMUL.FTZ R85, R132, R85 ;  /* 0x0000005584557220 */ /* 0x000fe20000410000 */
[----:B------:R-:W-:Y:S01]  /*f8c0*/  MUFU.EX2 R218, R218 ;  /* 0x000000da00da7308 */ /* 0x000fe20000000800 */
[C---:B------:R-:W-:Y:S01]  /*f8d0*/  FMUL.FTZ R86, R3.reuse, R86 ;  /* 0x0000005603567220 */ /* 0x040fe20000410000 */
[C---:B---3--:R-:W-:Y:S03]  /*f8e0*/  HMMA.16816.F32.BF16 R68, R136.reuse, R104, R68 ;  /* 0x000000688844723c */ /* 0x048fe60000041844 */
[C---:B------:R-:W-:Y:S02]  /*f8f0*/  FMUL.FTZ R87, R3.reuse, R87 ;  /* 0x0000005703577220 */ /* 0x040fe40000410000 */
[--C-:B------:R-:W-:Y:S02]  /*f900*/  FFMA.FTZ R179, R178, c[0x0][0x2d0], -R145.reuse ;  /* 0x0000b400b2b37a23 */ /* 0x100fe40000010891 */
[--C-:B------:R-:W-:Y:S01]  /*f910*/  FFMA.FTZ R178, R162, c[0x0][0x2d0], -R145.reuse ;  /* 0x0000b400a2b27a23 */ /* 0x100fe20000010891 */
[C---:B------:R-:W-:Y:S01]  /*f920*/  HMMA.16816.F32.BF16 R72, R136.reuse, R106, R72 ;  /* 0x0000006a8848723c */ /* 0x040fe20000041848 */
[----:B------:R-:W3:Y:S01]  /*f930*/  LDSM.16.MT88.4 R104, [R164+0x4100] ;  /* 0x00410000a468783b */ /* 0x000ee20000004200 */
[----:B------:R-:W-:Y:S02]  /*f940*/  MUFU.EX2 R220, R220 ;  /* 0x000000dc00dc7308 */ /* 0x000fe40000000800 */
[C---:B------:R-:W-:Y:S02]  /*f950*/  FMUL.FTZ R76, R132.reuse, R76 ;  /* 0x0000004c844c7220 */ /* 0x040fe40000410000 */
[----:B------:R-:W-:Y:S02]  /*f960*/  FMUL.FTZ R77, R132, R77 ;  /* 0x0000004d844d7220 */ /* 0x000fe40000410000 */
[C---:B------:R-:W-:Y:S01]  /*f970*/  FMUL.FTZ R78, R3.reuse, R78 ;  /* 0x0000004e034e7220 */ /* 0x040fe20000410000 */
[----:B------:R-:W-:Y:S03]  /*f980*/  LDSM.16.MT88.4 R160, [R135+UR4+0x5900] ;  /* 0x0059000487a0783b */ /* 0x000fe60008004200 */
[C---:B------:R-:W-:Y:S01]  /*f990*/  FMUL.FTZ R79, R3.reuse, R79 ;  /* 0x0000004f034f7220 */ /* 0x040fe20000410000 */
[----:B------:R-:W-:Y:S01]  /*f9a0*/  MUFU.EX2 R179, R179 ;  /* 0x000000b300b37308 */ /* 0x000fe20000000800 */
[----:B------:R-:W-:Y:S02]  /*f9b0*/  FFMA.FTZ R145, R144, c[0x0][0x2d0], -R145 ;  /* 0x0000b40090917a23 */ /* 0x000fe40000010891 */
[C---:B------:R-:W-:Y:S02]  /*f9c0*/  FMUL.FTZ R88, R132.reuse, R88 ;  /* 0x0000005884587220 */ /* 0x040fe40000410000 */
[C---:B------:R-:W-:Y:S01]  /*f9d0*/  FMUL.FTZ R89, R132.reuse, R89 ;  /* 0x0000005984597220 */ /* 0x040fe20000410000 */
[C---:B----4-:R-:W-:Y:S03]  /*f9e0*/  HMMA.16816.F32.BF16 R76, R136.reuse, R100, R76 ;  /* 0x00000064884c723c */ /* 0x050fe6000004184c */
[C---:B------:R-:W-:Y:S01]  /*f9f0*/  FMUL.FTZ R80, R132.reuse, R80 ;  /* 0x0000005084507220 */ /* 0x040fe20000410000 */
[----:B------:R-:W4:Y:S01]  /*fa00*/  MUFU.EX2 R178, R178 ;  /* 0x000000b200b27308 */ /* 0x000f220000000800 */
[C---:B------:R-:W-:Y:S02]  /*fa10*/  FMUL.FTZ R81, R132.reuse, R81 ;  /* 0x0000005184517220 */ /* 0x040fe40000410000 */
[----:B------:R-:W-:Y:S01]  /*fa20*/  FMUL.FTZ R82, R3, R82 ;  /* 0x0000005203527220 */ /* 0x000fe20000410000 */
[----:B-1----:R-:W-:Y:S01]  /*fa30*/  F2FP.BF16.PACK_AB R100, R175, R174 ;  /* 0x000000aeaf64723e */ /* 0x002fe200000010ff */
[C---:B------:R-:W-:Y:S03]  /*fa40*/  FMUL.FTZ R83, R3.reuse, R83 ;  /* 0x0000005303537220 */ /* 0x040fe60000410000 */
[C---:B------:R-:W-:Y:S02]  /*fa50*/  FMUL.FTZ R90, R3.reuse, R90 ;  /* 0x0000005a035a7220 */ /* 0x040fe40000410000 */
[----:B------:R1:W-:Y:S01]  /*fa60*/  MUFU.EX2 R223, R145 ;  /* 0x0000009100df7308 */ /* 0x0003e20000000800 */
[C---:B------:R-:W-:Y:S01]  /*fa70*/  FMUL.FTZ R91, R3.reuse, R91 ;  /* 0x0000005b035b7220 */ /* 0x040fe20000410000 */
[C---:B------:R-:W-:Y:S03]  /*fa80*/  HMMA.16816.F32.BF16 R80, R136.reuse, R102, R80 ;  /* 0x000000668850723c */ /* 0x040fe60000041850 */
[C---:B------:R-:W-:Y:S02]  /*fa90*/  FMUL.FTZ R92, R132.reuse, R92 ;  /* 0x0000005c845c7220 */ /* 0x040fe40000410000 */
[C---:B------:R-:W-:Y:S02]  /*faa0*/  FMUL.FTZ R93, R132.reuse, R93 ;  /* 0x0000005d845d7220 */ /* 0x040fe40000410000 */
[C---:B------:R-:W-:Y:S01]  /*fab0*/  FMUL.FTZ R94, R3.reuse, R94 ;  /* 0x0000005e035e7220 */ /* 0x040fe20000410000 */
[C---:B-----5:R-:W-:Y:S01]  /*fac0*/  HMMA.16816.F32.BF16 R84, R136.reuse, R108, R84 ;  /* 0x0000006c8854723c */ /* 0x060fe20000041854 */
[----:B------:R-:W5:Y:S03]  /*fad0*/  MUFU.EX2 R221, R221 ;  /* 0x000000dd00dd7308 */ /* 0x000f660000000800 */
[----:B------:R-:W-:Y:S01]  /*fae0*/  FMUL.FTZ R95, R3, R95 ;  /* 0x0000005f035f7220 */ /* 0x000fe20000410000 */
[----:B--2---:R-:W-:Y:S01]  /*faf0*/  F2FP.BF16.PACK_AB R102, R177, R176 ;  /* 0x000000b0b166723e */ /* 0x004fe200000010ff */
[----:B------:R-:W-:Y:S01]  /*fb00*/  FMUL.FTZ R96, R132, R96 ;  /* 0x0000006084607220 */ /* 0x000fe20000410000 */
[----:B----4-:R-:W-:Y:S01]  /*fb10*/  F2FP.BF16.PACK_AB R101, R178, R179 ;  /* 0x000000b3b265723e */ /* 0x010fe200000010ff */
[C---:B------:R-:W-:Y:S01]  /*fb20*/  HMMA.16816.F32.BF16 R88, R136.reuse, R110, R88 ;  /* 0x0000006e8858723c */ /* 0x040fe20000041858 */
[----:B------:R-:W2:Y:S02]  /*fb30*/  LDSM.16.MT88.4 R108, [R133+0x900] ;  /* 0x00090000856c783b */ /* 0x000ea40000004200 */
[----:B------:R-:W4:Y:S01]  /*fb40*/  MUFU.EX2 R222, R222 ;  /* 0x000000de00de7308 */ /* 0x000f220000000800 */
[C---:B------:R-:W-:Y:S01]  /*fb50*/  FMUL.FTZ R97, R132.reuse, R97 ;  /* 0x0000006184617220 */ /* 0x040fe20000410000 */
[----:B------:R-:W-:Y:S01]  /*fb60*/  F2FP.BF16.PACK_AB R103, R181, R180 ;  /* 0x000000b4b567723e */ /* 0x000fe200000010ff */
[C---:B------:R-:W-:Y:S02]  /*fb70*/  FMUL.FTZ R98, R3.reuse, R98 ;  /* 0x0000006203627220 */ /* 0x040fe40000410000 */
[C---:B---3--:R-:W-:Y:S01]  /*fb80*/  HMMA.16816.F32.BF16 R92, R136.reuse, R104, R92 ;  /* 0x00000068885c723c */ /* 0x048fe2000004185c */
[----:B-1----:R-:W-:Y:S03]  /*fb90*/  LDSM.16.MT88.4 R144, [R135+UR4+0x3900] ;  /* 0x003900048790783b */ /* 0x002fe60008004200 */
[C---:B------:R-:W-:Y:S02]  /*fba0*/  FMUL.FTZ R99, R3.reuse, R99 ;  /* 0x0000006303637220 */ /* 0x040fe40000410000 */
[----:B------:R-:W-:Y:S02]  /*fbb0*/  FFMA.FTZ R168, R132, R205, R168 ;  /* 0x000000cd84a87223 */ /* 0x000fe400000100a8 */
[----:B------:R-:W-:Y:S01]  /*fbc0*/  FFMA.FTZ R172, R3, R206, R172 ;  /* 0x000000ce03ac7223 */ /* 0x000fe200000100ac */
[----:B------:R-:W-:Y:S02]  /*fbd0*/  IADD3 R3, R210, -0x2, RZ ;  /* 0xfffffffed2037810 */ /* 0x000fe40007ffe0ff */
[----:B------:R-:W-:Y:S01]  /*fbe0*/  HMMA.16816.F32.BF16 R96, R136, R106, R96 ;  /* 0x0000006a8860723c */ /* 0x000fe20000041860 */
[----:B------:R-:W1:Y:S02]  /*fbf0*/  LDSM.16.MT88.4 R104, [R164+0x2900] ;  /* 0x00290000a468783b */ /* 0x000e640000004200 */
[----:B------:R-:W-:Y:S01]  /*fc00*/  FADD.FTZ R167, R167, R168 ;  /* 0x000000a8a7a77221 */ /* 0x000fe20000010000 */
[----:B------:R-:W-:Y:S01]  /*fc10*/  ISETP.GE.AND P0, PT, R3, UR11, PT ;  /* 0x0000000b03007c0c */ /* 0x000fe2000bf06270 */
[----:B------:R-:W-:Y:S02]  /*fc20*/  FADD.FTZ R171, R171, R172 ;  /* 0x000000acabab7221 */ /* 0x000fe40000010000 */
[----:B------:R-:W-:Y:S01]  /*fc30*/  F2FP.BF16.PACK_AB R136, R217, R216 ;  /* 0x000000d8d988723e */ /* 0x000fe200000010ff */
[C---:B------:R-:W-:Y:S05]  /*fc40*/  HMMA.16816.F32.BF16 R4, R100.reuse, R112, R4 ;  /* 0x000000706404723c */ /* 0x040fea0000041804 */
[----:B------:R-:W-:Y:S01]  /*fc50*/  F2FP.BF16.PACK_AB R138, R219, R218 ;  /* 0x000000dadb8a723e */ /* 0x000fe200000010ff */
[----:B------:R-:W-:Y:S01]  /*fc60*/  FADD.FTZ R166, R166, R167 ;  /* 0x000000a7a6a67221 */ /* 0x000fe20000010000 */
[----:B-----5:R-:W-:Y:S01]  /*fc70*/  F2FP.BF16.PACK_AB R137, R221, R220 ;  /* 0x000000dcdd89723e */ /* 0x020fe200000010ff */
[C---:B------:R-:W-:Y:S01]  /*fc80*/  HMMA.16816.F32.BF16 R8, R100.reuse, R114, R8 ;  /* 0x000000726408723c */ /* 0x040fe20000041808 */
[----:B------:R-:W-:Y:S03]  /*fc90*/  LDSM.16.MT88.4 R112, [R133+0x4900] ;  /* 0x004900008570783b */ /* 0x000fe60000004200 */
[----:B----4-:R-:W-:Y:S01]  /*fca0*/  F2FP.BF16.PACK_AB R139, R223, R222 ;  /* 0x000000dedf8b723e */ /* 0x010fe200000010ff */
[----:B------:R-:W-:Y:S02]  /*fcb0*/  FADD.FTZ R170, R170, R171 ;  /* 0x000000abaaaa7221 */ /* 0x000fe40000010000 */
[----:B------:R-:W-:Y:S01]  /*fcc0*/  FADD.FTZ R169, R169, R166 ;  /* 0x000000a6a9a97221 */ /* 0x000fe20000010000 */
[C---:B--2---:R-:W-:Y:S04]  /*fcd0*/  HMMA.16816.F32.BF16 R12, R100.reuse, R108, R12 ;  /* 0x0000006c640c723c */ /* 0x044fe8000004180c */
        /* <DEDUP_REMOVED lines=121> */
[----:B------:R-:W-:Y:S01]  /*10470*/  IMAD.MOV.U32 R198, RZ, RZ, RZ ;  /* 0x000000ffffc67224 */ /* 0x000fe200078e00ff */
[----:B------:R-:W-:Y:S02]  /*10480*/  ISETP.NE.AND P2, PT, R195, 0x1, PT ;  /* 0x00000001c300780c */ /* 0x000fe40003f45270 */
[----:B------:R-:W-:Y:S04]  /*10490*/  IADD3 R199, R201, R165, R202 ;  /* 0x000000a5c9c77210 */ /* 0x000fe80007ffe0ca */
[----:B------:R-:W-:Y:S05]  /*104a0*/  IADD3 R199, R199, -0x80, RZ ;  /* 0xffffff80c7c77810 */ /* 0x000fea0007ffe0ff */
        /* <DEDUP_REMOVED lines=8> */
[----:B------:R1:W2:Y:S01]  /*10530*/  @!P3 LDG.E R198, [R4.64] ;  /* 0x0000001404c6b981 */ /* 0x0002a2000c1e1900 */
[----:B------:R-:W-:Y:S05]  /*10540*/  IMAD R199, R6, c[0x0][0x2b8], R199 ;  /* 0x0000ae0006c77a24 */ /* 0x000fea00078e02c7 */
[----:B------:R-:W-:Y:S05]  /*10550*/  SHF.R.S32.HI R3, RZ, 0x1f, R199 ;  /* 0x0000001fff037819 */ /* 0x000fea00000114c7 */
        /* <DEDUP_REMOVED lines=10> */
[----:B------:R-:W-:Y:S02]  /*10600*/  LEA R17, P0, R4, c[0x0][0x1c8], 0x1 ;  /* 0x0000720004117a11 */ /* 0x000fe400078008ff */
[----:B------:R-:W-:Y:S02]  /*10610*/  SHF.L.U64.HI R5, R194, 0x1, R197 ;  /* 0x00000001c2057819 */ /* 0x000fe400000102c5 */
[----:B------:R-:W-:Y:S01]  /*10620*/  LEA.HI.X R16, R4, c[0x0][0x1cc], R3, 0x1, P0 ;  /* 0x0000730004107a11 */ /* 0x000fe200000f0c03 */
[----:B------:R-:W1:Y:S01]  /*10630*/  SHFL.IDX PT, R9, R17, RZ, 0x181f ;  /* 0x00181fff11097589 */ /* 0x000e6200000e0000 */
[----:B------:R-:W-:Y:S02]  /*10640*/  IMAD.SHL.U32 R4, R194, 0x2, RZ ;  /* 0x00000002c2047824 */ /* 0x000fe400078e00ff */
[----:B------:R-:W-:Y:S01]  /*10650*/  IMAD.U32 R3, RZ, RZ, UR15 ;  /* 0x0000000fff037e24 */ /* 0x000fe2000f8e00ff */
[----:B------:R-:W2:Y:S03]  /*10660*/  SHFL.IDX PT, R8, R16, RZ, 0x181f ;  /* 0x00181fff10087589 */ /* 0x000ea600000e0000 */
[----:B------:R-:W-:Y:S01]  /*10670*/  IMAD R3, R3, 0x3000, R200 ;  /* 0x0000300003037824 */ /* 0x000fe200078e02c8 */
[----:B------:R-:W3:Y:S04]  /*10680*/  SHFL.IDX PT, R7, R17, 0x1, 0x181f ;  /* 0x00381f0011077f89 */ /* 0x000ee800000e0000 */
[----:B------:R4:W5:Y:S01]  /*10690*/  SHFL.IDX PT, R6, R16, 0x1, 0x181f ;  /* 0x00381f0010067f89 */ /* 0x00096200000e0000 */
[C---:B-1----:R-:W-:Y:S02]  /*106a0*/  IADD3 R12, P0, R9.reuse, R208, RZ ;  /* 0x000000d0090c7210 */ /* 0x042fe40007f1e0ff */
[C---:B------:R-:W-:Y:S02]  /*106b0*/  IADD3 R10, P2, R9.reuse, R209, RZ ;  /* 0x000000d1090a7210 */ /* 0x040fe40007f5e0ff */
[C---:B--2---:R-:W-:Y:S02]  /*106c0*/  IADD3.X R13, R8.reuse, R193, RZ, P0, !PT ;  /* 0x000000c1080d7210 */ /* 0x044fe400007fe4ff */
[-C--:B------:R-:W-:Y:S01]  /*106d0*/  IADD3 R14, P1, R9, R4.reuse, RZ ;  /* 0x00000004090e7210 */ /* 0x080fe20007f3e0ff */
[----:B------:R-:W-:Y:S01]  /*106e0*/  IMAD.SHL.U32 R9, R3, 0x2, RZ ;  /* 0x0000000203097824 */ /* 0x000fe200078e00ff */
[C---:B---3--:R-:W-:Y:S01]  /*106f0*/  IADD3 R4, P0, R7.reuse, R4, RZ ;  /* 0x0000000407047210 */ /* 0x048fe20007f1e0ff */
[C---:B------:R-:W-:Y:S02]  /*10700*/  IMAD.X R11, R8.reuse, 0x1, R207, P2 ;  /* 0x00000001080b7824 */ /* 0x040fe400010e06cf */
[----:B------:R-:W-:Y:S01]  /*10710*/  IMAD.X R15, R8, 0x1, R5, P1 ;  /* 0x00000001080f7824 */ /* 0x000fe200008e0605 */
[----:B------:R1:W-:Y:S01]  /*10720*/  LDGSTS.E.BYPASS.LTC128B.128 [R9+0xc100], [R12.64], !P5 ;  /* 0x0c1000000c097fae */ /* 0x0003e2000e901d54 */
[C---:B----4-:R-:W-:Y:S02]  /*10730*/  IADD3 R16, P1, R7.reuse, R208, RZ ;  /* 0x000000d007107210 */ /* 0x050fe40007f3e0ff */
[C---:B-----5:R-:W-:Y:S01]  /*10740*/  IADD3.X R5, R6.reuse, R5, RZ, P0, !PT ;  /* 0x0000000506057210 */ /* 0x060fe200007fe4ff */
[----:B------:R1:W-:Y:S01]  /*10750*/  LDGSTS.E.BYPASS.LTC128B.128 [R9+0xe100], [R10.64], !P4 ;  /* 0x0e1000000a097fae */ /* 0x0003e2000e101d54 */
[----:B------:R-:W-:Y:S01]  /*10760*/  IADD3 R18, P0, R7, R209, RZ ;  /* 0x000000d107127210 */ /* 0x000fe20007f1e0ff */
[C---:B------:R-:W-:Y:S02]  /*10770*/  IMAD.X R17, R6.reuse, 0x1, R193, P1 ;  /* 0x0000000106117824 */ /* 0x040fe400008e06c1 */
[----:B------:R1:W-:Y:S02]  /*10780*/  LDGSTS.E.BYPASS.LTC128B.128 [R9+0x10100], [R14.64], !P6 ;  /* 0x101000000e097fae */ /* 0x0003e4000f101d54 */
[----:B------:R-:W-:Y:S02]  /*10790*/  IMAD.X R19, R6, 0x1, R207, P0 ;  /* 0x0000000106137824 */ /* 0x000fe400000e06cf */
[----:B------:R1:W-:Y:S04]  /*107a0*/  LDGSTS.E.BYPASS.LTC128B.128 [R9+0xd100], [R16.64], !P5 ;  /* 0x0d10000010097fae */ /* 0x0003e8000e901d54 */
[----:B------:R1:W-:Y:S04]  /*107b0*/  LDGSTS.E.BYPASS.LTC128B.128 [R9+0xf100], [R18.64], !P4 ;  /* 0x0f10000012097fae */ /* 0x0003e8000e101d54 */
[----:B------:R1:W-:Y:S02]  /*107c0*/  LDGSTS.E.BYPASS.LTC128B.128 [R9+0x11100], [R4.64], !P6 ;  /* 0x1110000004097fae */ /* 0x0003e4000f101d54 */
.L_x_2002:
[----:B------:R-:W-:Y:S01]  /*107d0*/  UIADD3 UR4, UR5, 0x1, URZ ;  /* 0x0000000105047890 */ /* 0x000fe2000fffe03f */
[----:B------:R-:W0:Y:S01]  /*107e0*/  LDGDEPBAR ;  /* 0x00000000000079af */ /* 0x000e220000000000 */
[----:B------:R-:W-:Y:S01]  /*107f0*/  UISETP.GE.AND UP2, UPT, UR5, 0x1, UPT ;  /* 0x000000010500788c */ /* 0x000fe2000bf46270 */
[C---:B------:R-:W-:Y:S01]  /*10800*/  ISETP.LE.AND P0, PT, R210.reuse, UR11, PT ;  /* 0x0000000bd2007c0c */ /* 0x040fe2000bf03270 */
[----:B------:R-:W-:Y:S01]  /*10810*/  IMAD.MOV.U32 R3, RZ, RZ, R0 ;  /* 0x000000ffff037224 */ /* 0x000fe200078e0000 */
[----:B------:R-:W-:Y:S01]  /*10820*/  IADD3 R210, R210, -0x1, RZ ;  /* 0xffffffffd2d27810 */ /* 0x000fe20007ffe0ff */
[----:B------:R-:W-:Y:S01]  /*10830*/  USEL UR5, UR4, URZ, !UP2 ;  /* 0x0000003f04057287 */ /* 0x000fe2000d000000 */
[----:B------:R-:W-:Y:S09]  /*10840*/  IMAD.MOV.U32 R132, RZ, RZ, R2 ;  /* 0x000000ffff847224 */ /* 0x000ff200078e0002 */
[----:B------:R-:W-:-:S05]  /*10850*/  @!P0 BRA `(.L_x_2003) ;  /* 0xffffc65000008947 */ /* 0x000fca000383ffff */
.L_x_1992:
[----:B-1----:R-:W1:Y:S01]  /*10860*/  SHFL.BFLY PT, R8, R205, 0x2, 0x1f ;  /* 0x0c401f00cd087f89 */ /* 0x002e6200000e0000 */
        /* <DEDUP_REMOVED lines=14> */
[----:B------:R-:W-:-:S03]  /*10950*/  @P0 MOV R10, 0x3f317218 ;  /* 0x3f317218000a0802 */ /* 0x000fc60000000f00 */
[----:B------:R-:W-:Y:S02]  /*10960*/  @P1 FMUL.FTZ R8, R8, c[0x0][0x2d0] ;  /* 0x0000b40008081a20 */ /* 0x000fe40000410000 */
[----:B------:R-:W2:Y:S08]  /*10970*/  @P0 MUFU.LG2 R7, R4 ;  /* 0x0000000400070308 */ /* 0x000eb00000000c00 */
[----:B------:R-:W3:Y:S01]  /*10980*/  @P1 MUFU.LG2 R5, R5 ;  /* 0x0000000500051308 */ /* 0x000ee20000000c00 */
[----:B-1----:R-:W-:-:S02]  /*10990*/  FMUL.FTZ R128, R6, R128 ;  /* 0x0000008006807220 */ /* 0x002fc40000410000 */
[C---:B------:R-:W-:Y:S02]  /*109a0*/  FMUL.FTZ R129, R6.reuse, R129 ;  /* 0x0000008106817220 */ /* 0x040fe40000410000 */
[C---:B------:R-:W-:Y:S02]  /*109b0*/  FMUL.FTZ R124, R6.reuse, R124 ;  /* 0x0000007c067c7220 */ /* 0x040fe40000410000 */
[----:B------:R-:W-:Y:S01]  /*109c0*/  FMUL.FTZ R125, R6, R125 ;  /* 0x0000007d067d7220 */ /* 0x000fe20000410000 */
[----:B------:R1:W4:Y:S01]  /*109d0*/  @P0 MUFU.RCP R3, R4 ;  /* 0x0000000400030308 */ /* 0x0003220000001000 */
[----:B--2---:R-:W-:Y:S02]  /*109e0*/  @P0 FMUL.FTZ R9, R7, 0.69314718246459960938 ;  /* 0x3f31721807090820 */ /* 0x004fe40000410000 */
[----:B------:R-:W-:Y:S02]  /*109f0*/  @P0 FMUL.FTZ R7, R10, c[0x0][0x2d0] ;  /* 0x0000b4000a070a20 */ /* 0x000fe40000410000 */
[----:B------:R-:W-:-:S02]  /*10a00*/  FMUL.FTZ R120, R6, R120 ;  /* 0x0000007806787220 */ /* 0x000fc40000410000 */
        /* <DEDUP_REMOVED lines=96> */
.L_x_1952:
[----:B------:R-:W-:Y:S05]  /*11010*/  @P2 BRA `(.L_x_2004) ;  /* 0x0000198000002947 */ /* 0x000fea0003800000 */
[----:B------:R-:W1:Y:S01]  /*11020*/  S2R R2, SR_TID.X ;  /* 0x0000000000027919 */ /* 0x000e620000002100 */
[----:B------:R-:W-:Y:S01]  /*11030*/  IMAD R7, RZ, RZ, -UR14 ;  /* 0x8000000eff077e24 */ /* 0x000fe2000f8e02ff */
[----:B------:R-:W-:Y:S01]  /*11040*/  USHF.R.S32.HI UR6, URZ, 0x1f, UR14 ;  /* 0x0000001f3f067899 */ /* 0x000fe2000801140e */
[----:B------:R-:W-:Y:S01]  /*11050*/  IMAD.MOV.U32 R11, RZ, RZ, c[0x0][0x4e8] ;  /* 0x00013a00ff0b7624 */ /* 0x000fe200078e00ff */
[----:B------:R-:W2:Y:S01]  /*11060*/  S2R R0, SR_CTAID.Y ;  /* 0x0000000000007919 */ /* 0x000ea20000002600 */
[----:B------:R-:W-:Y:S01]  /*11070*/  ULDC.64 UR4, c[0x0][0x4d0] ;  /* 0x0001340000047ab9 */ /* 0x000fe20000000a00 */
[----:B------:R-:W-:Y:S01]  /*11080*/  BSSY B0, `(.L_x_2005) ;  /* 0x00000fe000007945 */ /* 0x000fe20003800000 */
[----:B------:R-:W-:Y:S01]  /*11090*/  UIMAD UR7, UR6, UR4, URZ ;  /* 0x00000004060772a4 */ /* 0x000fe2000f8e023f */
[----:B------:R-:W3:Y:S01]  /*110a0*/  S2R R9, SR_CTAID.Z ;  /* 0x0000000000097919 */ /* 0x000ee20000002700 */
[----:B------:R-:W-:Y:S01]  /*110b0*/  UIMAD.WIDE.U32 UR8, UR14, UR4, URZ ;  /* 0x000000040e0872a5 */ /* 0x000fe2000f8e003f */
[C---:B------:R-:W-:Y:S01]  /*110c0*/  ISETP.NE.AND P1, PT, R11.reuse, 0x1, PT ;  /* 0x000000010b00780c */ /* 0x040fe20003f25270 */
[----:B------:R-:W-:Y:S01]  /*110d0*/  UIMAD UR7, UR14, UR5, UR7 ;  /* 0x000000050e0772a4 */ /* 0x000fe2000f8e0207 */
[----:B------:R-:W4:Y:S01]  /*110e0*/  S2R R10, SR_CTAID.X ;  /* 0x00000000000a7919 */ /* 0x000f220000002500 */
[----:B------:R-:W-:Y:S01]  /*110f0*/  IMAD R11, R11, c[0x0][0x388], RZ ;  /* 0x0000e2000b0b7a24 */ /* 0x000fe200078e02ff */
        /* <DEDUP_REMOVED lines=8> */
[----:B------:R-:W-:Y:S01]  /*11180*/  IMAD.U32 R15, RZ, RZ, UR11 ;  /* 0x0000000bff0f7e24 */ /* 0x000fe2000f8e00ff */
[----:B-1----:R-:W-:Y:S01]  /*11190*/  SHF.R.S32.HI R3, RZ, 0x1f, R2 ;  /* 0x0000001fff037819 */ /* 0x002fe20000011402 */
[----:B------:R-:W-:Y:S01]  /*111a0*/  UIADD3 UR4, UR11, UR4, URZ ;  /* 0x000000040b047290 */ /* 0x000fe2000fffe03f */
[----:B------:R-:W-:Y:S02]  /*111b0*/  IMAD.U32 R17, RZ, RZ, UR7 ;  /* 0x00000007ff117e24 */ /* 0x000fe4000f8e00ff */
[----:B--2---:R-:W-:Y:S01]  /*111c0*/  IMAD R7, R7, c[0x0][0x550], R0 ;  /* 0x0001540007077a24 */ /* 0x004fe200078e0200 */
[----:B------:R-:W-:-:S02]  /*111d0*/  LEA.HI R0, R3, R2, RZ, 0x5 ;  /* 0x0000000203007211 */ /* 0x000fc400078f28ff */
[----:B------:R-:W-:Y:S01]  /*111e0*/  LEA.HI R3, R3, R2, RZ, 0x2 ;  /* 0x0000000203037211 */ /* 0x000fe200078f10ff */
[----:B------:R-:W-:Y:S01]  /*111f0*/  IMAD.U32 R15, RZ, RZ, UR4 ;  /* 0x00000004ff0f7e24 */ /* 0x000fe2000f8e00ff */
[----:B------:R-:W-:Y:S01]  /*11200*/  LOP3.LUT R5, R0, 0xffffffe0, RZ, 0xc0, !PT ;  /* 0xffffffe000057812 */ /* 0x000fe200078ec0ff */
[----:B---3--:R-:W-:Y:S01]  /*11210*/  IMAD.WIDE.U32 R16, R9, c[0x0][0x4d8], R16 ;  /* 0x0001360009107a25 */ /* 0x008fe200078e0010 */
[--C-:B------:R-:W-:Y:S02]  /*11220*/  SHF.R.S32.HI R13, RZ, 0x5, R0.reuse ;  /* 0x00000005ff0d7819 */ /* 0x100fe40000011400 */
[----:B------:R-:W-:Y:S01]  /*11230*/  SHF.R.S32.HI R0, RZ, 0x1f, R0 ;  /* 0x0000001fff007819 */ /* 0x000fe20000011400 */
[----:B------:R-:W-:Y:S01]  /*11240*/  IMAD.IADD R5, R2, 0x1, -R5 ;  /* 0x0000000102057824 */ /* 0x000fe200078e0a05 */
[----:B------:R-:W-:Y:S01]  /*11250*/  LOP3.LUT R3, R3, 0xfffffffc, RZ, 0xc0, !PT ;  /* 0xfffffffc03037812 */ /* 0x000fe200078ec0ff */
[----:B------:R-:W-:Y:S01]  /*11260*/  IMAD.WIDE.U32 R14, R9, c[0x0][0x440], R14 ;  /* 0x00011000090e7a25 */ /* 0x000fe200078e000e */
[----:B------:R-:W-:-:S02]  /*11270*/  LEA.HI R0, R0, R13, RZ, 0x3 ;  /* 0x0000000d00007211 */ /* 0x000fc400078f18ff */
[----:B------:R-:W-:Y:S02]  /*11280*/  IADD3 R3, -R3, R2, RZ ;  /* 0x0000000203037210 */ /* 0x000fe40007ffe1ff */
[----:B------:R-:W-:Y:S02]  /*11290*/  LOP3.LUT R0, R0, 0xffffff8, RZ, 0xc0, !PT ;  /* 0x0ffffff800007812 */ /* 0x000fe400078ec0ff */
[----:B------:R-:W-:Y:S02]  /*112a0*/  SHF.R.S32.HI R2, RZ, 0x1f, R5 ;  /* 0x0000001fff027819 */ /* 0x000fe40000011405 */
[----:B------:R-:W-:Y:S01]  /*112b0*/  SHF.R.S32.HI R8, RZ, 0x1f, R9 ;  /* 0x0000001fff087819 */ /* 0x000fe20000011409 */
[----:B------:R-:W-:Y:S01]  /*112c0*/  IMAD.IADD R13, R13, 0x1, -R0 ;  /* 0x000000010d0d7824 */ /* 0x000fe200078e0a00 */
[----:B------:R-:W-:Y:S02]  /*112d0*/  LEA.HI R0, R3, R3, RZ, 0x1 ;  /* 0x0000000303007211 */ /* 0x000fe400078f08ff */
[----:B------:R-:W-:-:S02]  /*112e0*/  LEA.HI R2, R2, R5, RZ, 0x2 ;  /* 0x0000000502027211 */ /* 0x000fc400078f10ff */
[----:B------:R-:W-:Y:S02]  /*112f0*/  LOP3.LUT R0, R0, 0x1ffffffe, RZ, 0xc0, !PT ;  /* 0x1ffffffe00007812 */ /* 0x000fe400078ec0ff */
[----:B------:R-:W-:Y:S02]  /*11300*/  SHF.R.S32.HI R12, RZ, 0x2, R2 ;  /* 0x00000002ff0c7819 */ /* 0x000fe40000011402 */
[----:B------:R-:W-:Y:S02]  /*11310*/  IADD3 R0, R3, -R0, RZ ;  /* 0x8000000003007210 */ /* 0x000fe40007ffe0ff */
[----:B------:R-:W-:Y:S01]  /*11320*/  LOP3.LUT R2, R2, 0x7ffffffc, RZ, 0xc0, !PT ;  /* 0x7ffffffc02027812 */ /* 0x000fe200078ec0ff */
[----:B------:R-:W-:Y:S02]  /*11330*/  IMAD R13, R13, 0x10, R12 ;  /* 0x000000100d0d7824 */ /* 0x000fe400078e020c */
[----:B------:R-:W-:Y:S02]  /*11340*/  IMAD R12, R8, c[0x0][0x4d8], RZ ;  /* 0x00013600080c7a24 */ /* 0x000fe400078e02ff */
[----:B------:R-:W-:Y:S01]  /*11350*/  IMAD R3, R0, 0x8, R13 ;  /* 0x0000000800037824 */ /* 0x000fe200078e020d */
[----:B------:R-:W-:Y:S01]  /*11360*/  SHF.R.S32.HI R0, RZ, 0x1f, R7 ;  /* 0x0000001fff007819 */ /* 0x000fe20000011407 */
[----:B------:R-:W-:-:S02]  /*11370*/  IMAD R8, R8, c[0x0][0x440], RZ ;  /* 0x0001100008087a24 */ /* 0x000fc400078e02ff */
[C---:B------:R-:W-:Y:S01]  /*11380*/  IMAD R12, R9.reuse, c[0x0][0x4dc], R12 ;  /* 0x00013700090c7a24 */ /* 0x040fe200078e020c */
[C---:B----4-:R-:W-:Y:S01]  /*11390*/  LEA R3, R10.reuse, R3, 0x7 ;  /* 0x000000030a037211 */ /* 0x050fe200078e38ff */
        /* <DEDUP_REMOVED lines=8> */
[----:B------:R-:W-:Y:S02]  /*11420*/  IMAD R0, R0, c[0x0][0x448], RZ ;  /* 0x0001120000007a24 */ /* 0x000fe400078e02ff */
[C---:B------:R-:W-:Y:S02]  /*11430*/  IMAD R12, R7.reuse, c[0x0][0x4e4], R12 ;  /* 0x00013900070c7a24 */ /* 0x040fe400078e020c */
[C---:B------:R-:W-:Y:S02]  /*11440*/  IMAD R8, R7.reuse, c[0x0][0x44c], R0 ;  /* 0x0001130007087a24 */ /* 0x040fe400078e0200 */
[----:B------:R-:W-:Y:S02]  /*11450*/  IMAD.MOV R0, RZ, RZ, -R9 ;  /* 0x000000ffff007224 */ /* 0x000fe400078e0a09 */
[----:B------:R-:W-:-:S04]  /*11460*/  IMAD.WIDE.U32 R14, R7, c[0x0][0x448], R14 ;  /* 0x00011200070e7a25 */ /* 0x000fc800078e000e */
[----:B------:R-:W-:Y:S01]  /*11470*/  IMAD.WIDE.U32 R18, R7, c[0x0][0x4e0], R16 ;  /* 0x0001380007127a25 */ /* 0x000fe200078e0010 */
[----:B------:R-:W-:Y:S02]  /*11480*/  IADD3 R21, R15, R8, RZ ;  /* 0x000000080f157210 */ /* 0x000fe40007ffe0ff */
[----:B------:R-:W-:Y:S01]  /*11490*/  SHF.R.S32.HI R15, RZ, 0x1f, R9 ;  /* 0x0000001fff0f7819 */ /* 0x000fe20000011409 */
[----:B------:R-:W-:Y:S01]  /*114a0*/  @P1 IMAD.HI.U32 R7, R3, c[0x0][0x4ec], RZ ;  /* 0x00013b0003071a27 */ /* 0x000fe200078e00ff */
[----:B------:R-:W-:Y:S01]  /*114b0*/  BAR.SYNC.DEFER_BLOCKING 0x1, 0x100 ;  /* 0x0044000000007b1d */ /* 0x000fe20000010000 */
[----:B------:R-:W-:Y:S02]  /*114c0*/  IADD3 R8, P0, R9, R18, RZ ;  /* 0x0000001209087210 */ /* 0x000fe40007f1e0ff */
[--C-:B------:R-:W-:Y:S02]  /*114d0*/  IMAD R0, R0, c[0x0][0x4e8], R3.reuse ;  /* 0x00013a0000007a24 */ /* 0x100fe400078e0203 */
[----:B------:R-:W-:Y:S01]  /*114e0*/  IMAD.MOV.U32 R16, RZ, RZ, R3 ;  /* 0x000000ffff107224 */ /* 0x000fe200078e0003 */
[----:B------:R-:W-:Y:S01]  /*114f0*/  @P1 SHF.R.U32.HI R16, RZ, c[0x0][0x4f0], R7 ;  /* 0x00013c00ff101a19 */ /* 0x000fe20000011607 */
[----:B------:R-:W-:Y:S01]  /*11500*/  IMAD.MOV.U32 R20, RZ, RZ, R14 ;  /* 0x000000ffff147224 */ /* 0x000fe200078e000e */
[----:B------:R-:W-:Y:S01]  /*11510*/  SHF.R.S32.HI R7, RZ, 0x1f, R0 ;  /* 0x0000001fff077819 */ /* 0x000fe20000011400 */
[----:B------:R-:W-:Y:S01]  /*11520*/  IMAD.IADD R2, R5, 0x1, -R2 ;  /* 0x0000000105027824 */ /* 0x000fe200078e0a02 */
[----:B------:R-:W-:Y:S01]  /*11530*/  IADD3.X R9, R15, R19, R12, P0, !PT ;  /* 0x000000130f097210 */ /* 0x000fe200007fe40c */
[C---:B------:R-:W-:Y:S01]  /*11540*/  IMAD.WIDE.U32 R20, R16.reuse, c[0x0][0x430], R20 ;  /* 0x00010c0010147a25 */ /* 0x040fe200078e0014 */
[----:B------:R-:W-:-:S02]  /*11550*/  IADD3 R12, -R16, RZ, RZ ;  /* 0x000000ff100c7210 */ /* 0x000fc40007ffe1ff */
[----:B------:R-:W-:Y:S01]  /*11560*/  SHF.R.S32.HI R14, RZ, 0x1f, R16 ;  /* 0x0000001fff0e7819 */ /* 0x000fe20000011410 */
[----:B------:R-:W-:Y:S02]  /*11570*/  IMAD R7, R7, c[0x0][0x4c8], RZ ;  /* 0x0001320007077a24 */ /* 0x000fe400078e02ff */
[----:B------:R-:W-:-:S04]  /*11580*/  IMAD.WIDE.U32 R8, R0, c[0x0][0x4c8], R8 ;  /* 0x0001320000087a25 */ /* 0x000fc800078e0008 */
[----:B------:R-:W-:Y:S01]  /*11590*/  IMAD R7, R0, c[0x0][0x4cc], R7 ;  /* 0x0001330000077a24 */ /* 0x000fe200078e0207 */
[----:B------:R-:W-:Y:S01]  /*115a0*/  LEA R0, P0, R8, c[0x0][0x4a8], 0x2 ;  /* 0x00012a0008007a11 */ /* 0x000fe200078010ff */
[----:B------:R-:W-:Y:S02]  /*115b0*/  IMAD R12, R12, c[0x0][0x4e8], R3 ;  /* 0x00013a000c0c7a24 */ /* 0x000fe400078e0203 */
[----:B------:R-:W-:Y:S02]  /*115c0*/  IMAD.IADD R7, R9, 0x1, R7 ;  /* 0x0000000109077824 */ /* 0x000fe400078e0207 */
[----:B------:R-:W-:Y:S01]  /*115d0*/  IMAD R3, R14, c[0x0][0x430], RZ ;  /* 0x00010c000e037a24 */ /* 0x000fe200078e02ff */
[----:B------:R-:W-:Y:S01]  /*115e0*/  SHF.R.S32.HI R9, RZ, 0x1f, R12 ;  /* 0x0000001fff097819 */ /* 0x000fe2000001140c */
[----:B------:R-:W-:Y:S01]  /*115f0*/  SHFL.IDX PT, R14, R0, RZ, 0x1c1f ;  /* 0x001c1fff000e7589 */ /* 0x000fe200000e0000 */
[----:B------:R-:W-:Y:S01]  /*11600*/  LEA.HI.X R7, R8, c[0x0][0x4ac], R7, 0x2, P0 ;  /* 0x00012b0008077a11 */ /* 0x000fe200000f1407 */
[----:B------:R-:W-:Y:S01]  /*11610*/  IMAD R3, R16, c[0x0][0x434], R3 ;  /* 0x00010d0010037a24 */ /* 0x000fe200078e0203 */
[----:B------:R-:W-:Y:S01]  /*11620*/  LOP3.LUT P0, RZ, R5, 0x3, RZ, 0xc0, !PT ;  /* 0x0000000305ff7812 */ /* 0x000fe2000780c0ff */
[----:B------:R-:W-:Y:S01]  /*11630*/  SHFL.IDX PT, R16, R0, 0x1, 0x1c1f ;  /* 0x003c1f0000107f89 */ /* 0x000fe200000e0000 */
[----:B------:R-:W-:-:S02]  /*11640*/  IMAD R9, R9, c[0x0][0x428], RZ ;  /* 0x00010a0009097a24 */ /* 0x000fc400078e02ff */
[----:B------:R-:W-:Y:S01]  /*11650*/  IMAD.IADD R21, R21, 0x1, R3 ;  /* 0x0000000115157824 */ /* 0x000fe200078e0203 */
[----:B------:R-:W1:Y:S01]  /*11660*/  SHFL.IDX PT, R15, R7, RZ, 0x1c1f ;  /* 0x001c1fff070f7589 */ /* 0x000e6200000e0000 */
[----:B------:R-:W-:Y:S01]  /*11670*/  IADD3 R3, R10, 0x8, RZ ;  /* 0x000000080a037810 */ /* 0x000fe20007ffe0ff */
[----:B------:R-:W-:Y:S01]  /*11680*/  IMAD R9, R12, c[0x0][0x42c], R9 ;  /* 0x00010b000c097a24 */ /* 0x000fe200078e0209 */
[-C--:B------:R-:W-:Y:S01]  /*11690*/  ISETP.GE.OR P2, PT, R10, R11.reuse, P0 ;  /* 0x0000000b0a00720c */ /* 0x080fe20000746670 */
[----:B------:R2:W3:Y:S01]  /*116a0*/  SHFL.IDX PT, R17, R7, 0x1, 0x1c1f ;  /* 0x003c1f0007117f89 */ /* 0x0004e200000e0000 */
[----:B------:R-:W-:Y:S01]  /*116b0*/  ISETP.GE.OR P0, PT, R3, R11, P0 ;  /* 0x0000000b0300720c */ /* 0x000fe20000706670 */
[----:B------:R-:W-:-:S05]  /*116c0*/  IMAD.WIDE.U32 R12, R12, c[0x0][0x428], R20 ;  /* 0x00010a000c0c7a25 */ /* 0x000fca00078e0014 */
[----:B------:R-:W-:Y:S02]  /*116d0*/  IADD3 R9, R13, R9, RZ ;  /* 0x000000090d097210 */ /* 0x000fe40007ffe0ff */
[----:B------:R-:W-:-:S04]  /*116e0*/  LEA R8, P1, R12, c[0x0][0x400], 0x2 ;  /* 0x000100000c087a11 */ /* 0x000fc800078210ff */
[----:B------:R-:W-:Y:S02]  /*116f0*/  LEA.HI.X R9, R12, c[0x0][0x404], R9, 0x2, P1 ;  /* 0x000101000c097a11 */ /* 0x000fe400008f1409 */
[----:B------:R-:W-:Y:S01]  /*11700*/  ISETP.GE.AND P1, PT, R3, R11, PT ;  /* 0x0000000b0300720c */ /* 0x000fe20003f26270 */
[----:B------:R4:W4:Y:S01]  /*11710*/  SHFL.IDX PT, R12, R8, RZ, 0x1c1f ;  /* 0x001c1fff080c7589 */ /* 0x00092200000e0000 */
[----:B------:R-:W-:-:S03]  /*11720*/  SHF.L.U32 R3, R2, 0x1, RZ ;  /* 0x0000000102037819 */ /* 0x000fc600000006ff */
[----:B-1----:R1:W-:Y:S01]  /*11730*/  @!P2 ST.E [R14.64], R4 ;  /* 0x000000040e00a985 */ /* 0x0023e2000c101914 */
[----:B--2---:R-:W-:-:S03]  /*11740*/  P2R R7, PR, RZ, 0x2 ;  /* 0x00000002ff077803 */ /* 0x004fc60000000000 */
[----:B---3--:R1:W-:Y:S01]  /*11750*/  @!P0 ST.E [R16.64], R6 ;  /* 0x0000000610008985 */ /* 0x0083e2000c101914 */
[----:B------:R-:W-:-:S03]  /*11760*/  ISETP.GE.AND P0, PT, R10, R11, PT ;  /* 0x0000000b0a00720c */ /* 0x000fc60003f06270 */
[----:B------:R1:W2:Y:S10]  /*11770*/  SHFL.IDX PT, R13, R9, RZ, 0x1c1f ;  /* 0x001c1fff090d7589 */ /* 0x0002b400000e0000 */
[----:B------:R-:W-:Y:S05]  /*11780*/  @P0 BRA `(.L_x_2006) ;  /* 0x000008d000000947 */ /* 0x000fea0003800000 */
[C---:B-1----:R-:W-:Y:S02]  /*11790*/  IADD3 R6, R3.reuse, 0x8, RZ ;  /* 0x0000000803067810 */ /* 0x042fe40007ffe0ff */
[----:B------:R-:W-:-:S02]  /*117a0*/  IADD3 R5, R3, 0x10, RZ ;  /* 0x0000001003057810 */ /* 0x000fc40007ffe0ff */
[----:B------:R-:W-:Y:S02]  /*117b0*/  IADD3 R4, R3, 0x18, RZ ;  /* 0x0000001803047810 */ /* 0x000fe40007ffe0ff */
[----:B------:R-:W-:Y:S02]  /*117c0*/  ISETP.GE.AND P3, PT, R6, c[0x0][0x3c8], PT ;  /* 0x0000f20006007a0c */ /* 0x000fe40003f66270 */
[----:B------:R-:W-:Y:S02]  /*117d0*/  ISETP.GE.AND P2, PT, R5, c[0x0][0x3c8], PT ;  /* 0x0000f20005007a0c */ /* 0x000fe40003f46270 */
[----:B------:R-:W-:Y:S02]  /*117e0*/  ISETP.GE.AND P1, PT, R4, c[0x0][0x3c8], PT ;  /* 0x0000f20004007a0c */ /* 0x000fe40003f26270 */
[C---:B------:R-:W-:Y:S02]  /*117f0*/  ISETP.GE.AND P4, PT, R3.reuse, c[0x0][0x3c8], PT ;  /* 0x0000f20003007a0c */ /* 0x040fe40003f86270 */
[----:B------:R-:W-:-:S02]  /*11800*/  IADD3 R2, R3, 0x20, RZ ;  /* 0x0000002003027810 */ /* 0x000fc40007ffe0ff */
[----:B------:R-:W-:Y:S02]  /*11810*/  IADD3 R0, R3, 0x28, RZ ;  /* 0x0000002803007810 */ /* 0x000fe40007ffe0ff */
[----:B------:R-:W-:Y:S02]  /*11820*/  ISETP.GE.AND P0, PT, R2, c[0x0][0x3c8], PT ;  /* 0x0000f20002007a0c */ /* 0x000fe40003f06270 */
[----:B------:R-:W-:Y:S02]  /*11830*/  ISETP.GE.AND P5, PT, R0, c[0x0][0x3c8], PT ;  /* 0x0000f20000007a0c */ /* 0x000fe40003fa6270 */
[----:B------:R-:W-:Y:S02]  /*11840*/  @!P3 LEA.HI R6, R6, R6, RZ, 0x1 ;  /* 0x000000060606b211 */ /* 0x000fe400078f08ff */
[----:B------:R-:W-:Y:S01]  /*11850*/  @!P2 LEA.HI R5, R5, R5, RZ, 0x1 ;  /* 0x000000050505a211 */ /* 0x000fe200078f08ff */
[----:B--2-4-:R-:W-:Y:S01]  /*11860*/  @!P4 IMAD.WIDE R10, R3, 0x4, R12 ;  /* 0x00000004030ac825 */ /* 0x014fe200078e020c */
[----:B------:R-:W-:-:S02]  /*11870*/  @!P1 LEA.HI R4, R4, R4, RZ, 0x1 ;  /* 0x0000000404049211 */ /* 0x000fc400078f08ff */
[----:B------:R-:W-:Y:S02]  /*11880*/  @!P3 LOP3.LUT R15, R6, 0xfffffffe, RZ, 0xc0, !PT ;  /* 0xfffffffe060fb812 */ /* 0x000fe400078ec0ff */
[----:B------:R-:W-:Y:S01]  /*11890*/  @!P2 LOP3.LUT R5, R5, 0xfffffffe, RZ, 0xc0, !PT ;  /* 0xfffffffe0505a812 */ /* 0x000fe200078ec0ff */
[----:B------:R1:W-:Y:S01]  /*118a0*/  @!P4 ST.E.64 [R10.64], R128 ;  /* 0x000000800a00c985 */ /* 0x0003e2000c101b14 */
[----:B------:R-:W-:Y:S02]  /*118b0*/  @!P1 LOP3.LUT R17, R4, 0xfffffffe, RZ, 0xc0, !PT ;  /* 0xfffffffe04119812 */ /* 0x000fe400078ec0ff */
[----:B------:R-:W-:Y:S01]  /*118c0*/  IADD3 R14, R3, 0x30, RZ ;  /* 0x00000030030e7810 */ /* 0x000fe20007ffe0ff */
[--C-:B------:R-:W-:Y:S01]  /*118d0*/  @!P2 IMAD.WIDE R4, R5, 0x4, R12.reuse ;  /* 0x000000040504a825 */ /* 0x100fe200078e020c */
[----:B------:R-:W-:Y:S02]  /*118e0*/  @!P0 LEA.HI R2, R2, R2, RZ, 0x1 ;  /* 0x0000000202028211 */ /* 0x000fe400078f08ff */
[----:B------:R-:W-:Y:S01]  /*118f0*/  ISETP.GE.AND P4, PT, R14, c[0x0][0x3c8], PT ;  /* 0x0000f2000e007a0c */ /* 0x000fe20003f86270 */
[----:B------:R-:W-:Y:S01]  /*11900*/  @!P1 IMAD.WIDE R16, R17, 0x4, R12 ;  /* 0x0000000411109825 */ /* 0x000fe200078e020c */
[----:B------:R-:W-:-:S02]  /*11910*/  @!P0 LOP3.LUT R19, R2, 0xfffffffe, RZ, 0xc0, !PT ;  /* 0xfffffffe02138812 */ /* 0x000fc400078ec0ff */
[C---:B------:R-:W-:Y:S02]  /*11920*/  IADD3 R20, R3.reuse, 0x38, RZ ;  /* 0x0000003803147810 */ /* 0x040fe40007ffe0ff */
[----:B------:R-:W-:Y:S01]  /*11930*/  IADD3 R6, R3, 0x48, RZ ;  /* 0x0000004803067810 */ /* 0x000fe20007ffe0ff */
[----:B------:R-:W-:Y:S01]  /*11940*/  @!P0 IMAD.WIDE R18, R19, 0x4, R12 ;  /* 0x0000000413128825 */ /* 0x000fe200078e020c */
[----:B------:R-:W-:Y:S02]  /*11950*/  @!P5 LEA.HI R0, R0, R0, RZ, 0x1 ;  /* 0x000000000000d211 */ /* 0x000fe400078f08ff */
[----:B------:R-:W-:-:S03]  /*11960*/  IADD3 R2, R3, 0x50, RZ ;  /* 0x0000005003027810 */ /* 0x000fc60007ffe0ff */
[----:B------:R-:W-:Y:S01]  /*11970*/  @!P4 LEA.HI R14, R14, R14, RZ, 0x1 ;  /* 0x0000000e0e0ec211 */ /* 0x000fe200078f08ff */
[----:B-1----:R-:W-:Y:S01]  /*11980*/  @!P3 IMAD.WIDE R10, R15, 0x4, R12 ;  /* 0x000000040f0ab825 */ /* 0x002fe200078e020c */
[----:B------:R-:W-:-:S04]  /*11990*/  IADD3 R15, R3, 0x40, RZ ;  /* 0x00000040030f7810 */ /* 0x000fc80007ffe0ff */
[----:B------:R1:W-:Y:S01]  /*119a0*/  @!P3 ST.E.64 [R10.64], R124 ;  /* 0x0000007c0a00b985 */ /* 0x0003e2000c101b14 */
[----:B------:R-:W-:-:S03]  /*119b0*/  ISETP.GE.AND P3, PT, R20, c[0x0][0x3c8], PT ;  /* 0x0000f20014007a0c */ /* 0x000fc60003f66270 */
[----:B------:R2:W-:Y:S01]  /*119c0*/  @!P2 ST.E.64 [R4.64], R120 ;  /* 0x000000780400a985 */ /* 0x0005e2000c101b14 */
[----:B------:R-:W-:-:S03]  /*119d0*/  ISETP.GE.AND P2, PT, R15, c[0x0][0x3c8], PT ;  /* 0x0000f2000f007a0c */ /* 0x000fc60003f46270 */
[----:B------:R3:W-:Y:S01]  /*119e0*/  @!P1 ST.E.64 [R16.64], R116 ;  /* 0x0000007410009985 */ /* 0x0007e2000c101b14 */
        /* <DEDUP_REMOVED lines=9> */
[----:B------:R-:W-:Y:S01]  /*11a80*/  @!P2 IMAD.WIDE R14, R15, 0x4, R12 ;  /* 0x000000040f0ea825 */ /* 0x000fe200078e020c */
[----:B--2---:R-:W-:-:S03]  /*11a90*/  @!P5 LOP3.LUT R5, R0, 0xfffffffe, RZ, 0xc0, !PT ;  /* 0xfffffffe0005d812 */ /* 0x004fc600078ec0ff */
[--C-:B------:R-:W-:Y:S01]  /*11aa0*/  @!P4 IMAD.WIDE R10, R11, 0x4, R12.reuse ;  /* 0x000000040b0ac825 */ /* 0x100fe200078e020c */
[----:B------:R-:W-:Y:S02]  /*11ab0*/  IADD3 R0, R3, 0x58, RZ ;  /* 0x0000005803007810 */ /* 0x000fe40007ffe0ff */
[----:B---3--:R-:W-:Y:S01]  /*11ac0*/  @!P3 LOP3.LUT R17, R20, 0xfffffffe, RZ, 0xc0, !PT ;  /* 0xfffffffe1411b812 */ /* 0x008fe200078ec0ff */
[----:B------:R-:W-:Y:S01]  /*11ad0*/  @!P5 IMAD.WIDE R4, R5, 0x4, R12 ;  /* 0x000000040504d825 */ /* 0x000fe200078e020c */
[----:B------:R-:W-:Y:S02]  /*11ae0*/  IADD3 R20, R3, 0x80, RZ ;  /* 0x0000008003147810 */ /* 0x000fe40007ffe0ff */
[----:B----4-:R-:W-:Y:S02]  /*11af0*/  @!P1 LOP3.LUT R19, R6, 0xfffffffe, RZ, 0xc0, !PT ;  /* 0xfffffffe06139812 */ /* 0x010fe400078ec0ff */
[----:B------:R1:W-:Y:S01]  /*11b00*/  @!P5 ST.E.64 [R4.64], R108 ;  /* 0x0000006c0400d985 */ /* 0x0003e2000c101b14 */
[----:B------:R-:W-:-:S02]  /*11b10*/  ISETP.GE.AND P5, PT, R0, c[0x0][0x3c8], PT ;  /* 0x0000f20000007a0c */ /* 0x000fc40003fa6270 */
[C---:B------:R-:W-:Y:S01]  /*11b20*/  IADD3 R6, R3.reuse, 0x60, RZ ;  /* 0x0000006003067810 */ /* 0x040fe20007ffe0ff */
[----:B------:R2:W-:Y:S01]  /*11b30*/  @!P4 ST.E.64 [R10.64], R104 ;  /* 0x000000680a00c985 */ /* 0x0005e2000c101b14 */
[----:B------:R-:W-:Y:S02]  /*11b40*/  IADD3 R18, R3, 0x70, RZ ;  /* 0x0000007003127810 */ /* 0x000fe40007ffe0ff */
[----:B------:R-:W-:-:S07]  /*11b50*/  ISETP.GE.AND P6, PT, R6, c[0x0][0x3c8], PT ;  /* 0x0000f20006007a0c */ /* 0x000fce0003fc6270 */
[----:B------:R-:W-:-:S04]  /*11b60*/  @!P5 LEA.HI R0, R0, R0, RZ, 0x1 ;  /* 0x000000000000d211 */ /* 0x000fc800078f08ff */
[----:B------:R-:W-:Y:S02]  /*11b70*/  @!P5 LOP3.LUT R21, R0, 0xfffffffe, RZ, 0xc0, !PT ;  /* 0xfffffffe0015d812 */ /* 0x000fe400078ec0ff */
[C---:B------:R-:W-:Y:S02]  /*11b80*/  IADD3 R0, R3.reuse, 0x88, RZ ;  /* 0x0000008803007810 */ /* 0x040fe40007ffe0ff */
[----:B------:R-:W-:Y:S02]  /*11b90*/  @!P6 LEA.HI R6, R6, R6, RZ, 0x1 ;  /* 0x000000060606e211 */ /* 0x000fe400078f08ff */
[----:B-1----:R-:W-:Y:S02]  /*11ba0*/  @!P0 LOP3.LUT R5, R2, 0xfffffffe, RZ, 0xc0, !PT ;  /* 0xfffffffe02058812 */ /* 0x002fe400078ec0ff */
[----:B------:R-:W-:Y:S01]  /*11bb0*/  IADD3 R2, R3, 0x78, RZ ;  /* 0x0000007803027810 */ /* 0x000fe20007ffe0ff */
[----:B--2---:R-:W-:-:S04]  /*11bc0*/  @!P3 IMAD.WIDE R10, R17, 0x4, R12 ;  /* 0x00000004110ab825 */ /* 0x004fc800078e020c */
[--C-:B------:R-:W-:Y:S01]  /*11bd0*/  @!P1 IMAD.WIDE R16, R19, 0x4, R12.reuse ;  /* 0x0000000413109825 */ /* 0x100fe200078e020c */
[----:B------:R-:W-:Y:S01]  /*11be0*/  IADD3 R19, R3, 0x68, RZ ;  /* 0x0000006803137810 */ /* 0x000fe20007ffe0ff */
[----:B------:R1:W-:Y:S01]  /*11bf0*/  @!P3 ST.E.64 [R10.64], R100 ;  /* 0x000000640a00b985 */ /* 0x0003e2000c101b14 */
[----:B------:R-:W-:Y:S01]  /*11c00*/  ISETP.GE.AND P3, PT, R18, c[0x0][0x3c8], PT ;  /* 0x0000f20012007a0c */ /* 0x000fe20003f66270 */
[----:B------:R-:W-:Y:S01]  /*11c10*/  @!P0 IMAD.WIDE R4, R5, 0x4, R12 ;  /* 0x0000000405048825 */ /* 0x000fe200078e020c */
[----:B------:R-:W-:Y:S01]  /*11c20*/  ISETP.GE.AND P4, PT, R19, c[0x0][0x3c8], PT ;  /* 0x0000f20013007a0c */ /* 0x000fe20003f86270 */
[----:B------:R2:W-:Y:S01]  /*11c30*/  @!P2 ST.E.64 [R14.64], R36 ;  /* 0x000000240e00a985 */ /* 0x0005e2000c101b14 */
[----:B------:R-:W-:-:S03]  /*11c40*/  ISETP.GE.AND P2, PT, R2, c[0x0][0x3c8], PT ;  /* 0x0000f20002007a0c */ /* 0x000fc60003f46270 */
[----:B------:R3:W-:Y:S01]  /*11c50*/  @!P1 ST.E.64 [R16.64], R40 ;  /* 0x0000002810009985 */ /* 0x0007e2000c101b14 */
[----:B------:R-:W-:-:S03]  /*11c60*/  ISETP.GE.AND P1, PT, R20, c[0x0][0x3c8], PT ;  /* 0x0000f20014007a0c */ /* 0x000fc60003f26270 */
[----:B------:R4:W-:Y:S01]  /*11c70*/  @!P0 ST.E.64 [R4.64], R44 ;  /* 0x0000002c04008985 */ /* 0x0009e2000c101b14 */
[----:B------:R-:W-:Y:S02]  /*11c80*/  ISETP.GE.AND P0, PT, R0, c[0x0][0x3c8], PT ;  /* 0x0000f20000007a0c */ /* 0x000fe40003f06270 */
[----:B------:R-:W-:Y:S02]  /*11c90*/  @!P3 LEA.HI R18, R18, R18, RZ, 0x1 ;  /* 0x000000121212b211 */ /* 0x000fe400078f08ff */
[----:B------:R-:W-:Y:S02]  /*11ca0*/  @!P4 LEA.HI R19, R19, R19, RZ, 0x1 ;  /* 0x000000131313c211 */ /* 0x000fe400078f08ff */
[----:B------:R-:W-:Y:S02]  /*11cb0*/  @!P2 LEA.HI R2, R2, R2, RZ, 0x1 ;  /* 0x000000020202a211 */ /* 0x000fe400078f08ff */
[----:B------:R-:W-:Y:S02]  /*11cc0*/  @!P4 LOP3.LUT R19, R19, 0xfffffffe, RZ, 0xc0, !PT ;  /* 0xfffffffe1313c812 */ /* 0x000fe400078ec0ff */
[----:B------:R-:W-:-:S03]  /*11cd0*/  @!P1 LEA.HI R20, R20, R20, RZ, 0x1 ;  /* 0x0000001414149211 */ /* 0x000fc600078f08ff */
[----:B------:R-:W-:Y:S01]  /*11ce0*/  @!P0 LEA.HI R0, R0, R0, RZ, 0x1 ;  /* 0x0000000000008211 */ /* 0x000fe200078f08ff */
[--C-:B-1----:R-:W-:Y:S01]  /*11cf0*/  @!P5 IMAD.WIDE R10, R21, 0x4, R12.reuse ;  /* 0x00000004150ad825 */ /* 0x102fe200078e020c */
[----:B------:R-:W-:Y:S02]  /*11d00*/  IADD3 R21, R3, 0xa0, RZ ;  /* 0x000000a003157810 */ /* 0x000fe40007ffe0ff */
[----:B--2---:R-:W-:Y:S02]  /*11d10*/  @!P3 LOP3.LUT R15, R18, 0xfffffffe, RZ, 0xc0, !PT ;  /* 0xfffffffe120fb812 */ /* 0x004fe400078ec0ff */
[----:B------:R1:W-:Y:S01]  /*11d20*/  @!P5 ST.E.64 [R10.64], R48 ;  /* 0x000000300a00d985 */ /* 0x0003e2000c101b14 */
[----:B------:R-:W-:Y:S01]  /*11d30*/  @!P4 IMAD.WIDE R18, R19, 0x4, R12 ;  /* 0x000000041312c825 */ /* 0x000fe200078e020c */
[----:B---3--:R-:W-:-:S03]  /*11d40*/  @!P1 LOP3.LUT R17, R20, 0xfffffffe, RZ, 0xc0, !PT ;  /* 0xfffffffe14119812 */ /* 0x008fc600078ec0ff */
[--C-:B------:R-:W-:Y:S01]  /*11d50*/  @!P3 IMAD.WIDE R14, R15, 0x4, R12.reuse ;  /* 0x000000040f0eb825 */ /* 0x100fe200078e020c */
[----:B------:R-:W-:Y:S02]  /*11d60*/  IADD3 R20, R3, 0xa8, RZ ;  /* 0x000000a803147810 */ /* 0x000fe40007ffe0ff */
[----:B----4-:R-:W-:Y:S01]  /*11d70*/  @!P6 LOP3.LUT R5, R6, 0xfffffffe, RZ, 0xc0, !PT ;  /* 0xfffffffe0605e812 */ /* 0x010fe200078ec0ff */
[----:B------:R-:W-:Y:S01]  /*11d80*/  @!P1 IMAD.WIDE R16, R17, 0x4, R12 ;  /* 0x0000000411109825 */ /* 0x000fe200078e020c */
[----:B------:R-:W-:-:S03]  /*11d90*/  IADD3 R6, R3, 0xb8, RZ ;  /* 0x000000b803067810 */ /* 0x000fc60007ffe0ff */
[----:B------:R-:W-:-:S05]  /*11da0*/  @!P6 IMAD.WIDE R4, R5, 0x4, R12 ;  /* 0x000000040504e825 */ /* 0x000fca00078e020c */
[----:B------:R2:W-:Y:S04]  /*11db0*/  @!P6 ST.E.64 [R4.64], R52 ;  /* 0x000000340400e985 */ /* 0x0005e8000c101b14 */
[----:B------:R3:W-:Y:S04]  /*11dc0*/  @!P4 ST.E.64 [R18.64], R56 ;  /* 0x000000381200c985 */ /* 0x0007e8000c101b14 */
[----:B------:R-:W-:Y:S01]  /*11dd0*/  @!P3 ST.E.64 [R14.64], R60 ;  /* 0x0000003c0e00b985 */ /* 0x000fe2000c101b14 */
[----:B------:R-:W-:Y:S02]  /*11de0*/  ISETP.GE.AND P3, PT, R21, c[0x0][0x3c8], PT ;  /* 0x0000f20015007a0c */ /* 0x000fe40003f66270 */
[----:B-1----:R-:W-:-:S02]  /*11df0*/  @!P2 LOP3.LUT R11, R2, 0xfffffffe, RZ, 0xc0, !PT ;  /* 0xfffffffe020ba812 */ /* 0x002fc400078ec0ff */
[----:B------:R-:W-:-:S03]  /*11e00*/  IADD3 R2, R3, 0x98, RZ ;  /* 0x0000009803027810 */ /* 0x000fc60007ffe0ff */
[----:B------:R-:W-:Y:S01]  /*11e10*/  @!P2 IMAD.WIDE R10, R11, 0x4, R12 ;  /* 0x000000040b0aa825 */ /* 0x000fe200078e020c */
[----:B------:R-:W-:-:S04]  /*11e20*/  ISETP.GE.AND P4, PT, R2, c[0x0][0x3c8], PT ;  /* 0x0000f20002007a0c */ /* 0x000fc80003f86270 */
[----:B------:R1:W-:Y:S01]  /*11e30*/  @!P2 ST.E.64 [R10.64], R64 ;  /* 0x000000400a00a985 */ /* 0x0003e2000c101b14 */
[----:B------:R-:W-:Y:S02]  /*11e40*/  ISETP.GE.AND P2, PT, R20, c[0x0][0x3c8], PT ;  /* 0x0000f20014007a0c */ /* 0x000fe40003f46270 */
[----:B------:R-:W-:Y:S01]  /*11e50*/  @!P3 LEA.HI R21, R21, R21, RZ, 0x1 ;  /* 0x000000151515b211 */ /* 0x000fe200078f08ff */
[----:B------:R4:W-:Y:S03]  /*11e60*/  @!P1 ST.E.64 [R16.64], R68 ;  /* 0x0000004410009985 */ /* 0x0009e6000c101b14 */
[----:B------:R-:W-:Y:S02]  /*11e70*/  @!P3 LOP3.LUT R21, R21, 0xfffffffe, RZ, 0xc0, !PT ;  /* 0xfffffffe1515b812 */ /* 0x000fe400078ec0ff */
[----:B--2---:R-:W-:Y:S02]  /*11e80*/  @!P0 LOP3.LUT R5, R0, 0xfffffffe, RZ, 0xc0, !PT ;  /* 0xfffffffe00058812 */ /* 0x004fe400078ec0ff */
[----:B------:R-:W-:-:S02]  /*11e90*/  IADD3 R0, R3, 0x90, RZ ;  /* 0x0000009003007810 */ /* 0x000fc40007ffe0ff */
[----:B---3--:R-:W-:Y:S01]  /*11ea0*/  IADD3 R18, R3, 0xb0, RZ ;  /* 0x000000b003127810 */ /* 0x008fe20007ffe0ff */
[----:B------:R-:W-:Y:S01]  /*11eb0*/  @!P0 IMAD.WIDE R4, R5, 0x4, R12 ;  /* 0x0000000405048825 */ /* 0x000fe200078e020c */
[----:B------:R-:W-:Y:S02]  /*11ec0*/  ISETP.GE.AND P5, PT, R0, c[0x0][0x3c8], PT ;  /* 0x0000f20000007a0c */ /* 0x000fe40003fa6270 */
[----:B------:R-:W-:Y:S02]  /*11ed0*/  ISETP.GE.AND P1, PT, R18, c[0x0][0x3c8], PT ;  /* 0x0000f20012007a0c */ /* 0x000fe40003f26270 */
[----:B------:R2:W-:Y:S01]  /*11ee0*/  @!P0 ST.E.64 [R4.64], R72 ;  /* 0x0000004804008985 */ /* 0x0005e2000c101b14 */
[----:B------:R-:W-:Y:S02]  /*11ef0*/  ISETP.GE.AND P0, PT, R6, c[0x0][0x3c8], PT ;  /* 0x0000f20006007a0c */ /* 0x000fe40003f06270 */
[----:B------:R-:W-:Y:S02]  /*11f00*/  @!P4 LEA.HI R2, R2, R2, RZ, 0x1 ;  /* 0x000000020202c211 */ /* 0x000fe400078f08ff */
[----:B------:R-:W-:-:S04]  /*11f10*/  @!P2 LEA.HI R20, R20, R20, RZ, 0x1 ;  /* 0x000000141414a211 */ /* 0x000fc800078f08ff */
[----:B------:R-:W-:Y:S02]  /*11f20*/  @!P5 LEA.HI R0, R0, R0, RZ, 0x1 ;  /* 0x000000000000d211 */ /* 0x000fe400078f08ff */
[----:B------:R-:W-:Y:S02]  /*11f30*/  @!P1 LEA.HI R18, R18, R18, RZ, 0x1 ;  /* 0x0000001212129211 */ /* 0x000fe400078f08ff */
[----:B-1----:R-:W-:Y:S02]  /*11f40*/  @!P4 LOP3.LUT R11, R2, 0xfffffffe, RZ, 0xc0, !PT ;  /* 0xfffffffe020bc812 */ /* 0x002fe400078ec0ff */
[----:B------:R-:W-:Y:S02]  /*11f50*/  @!P0 LEA.HI R6, R6, R6, RZ, 0x1 ;  /* 0x0000000606068211 */ /* 0x000fe400078f08ff */
[----:B------:R-:W-:Y:S01]  /*11f60*/  @!P2 LOP3.LUT R15, R20, 0xfffffffe, RZ, 0xc0, !PT ;  /* 0xfffffffe140fa812 */ /* 0x000fe200078ec0ff */
[----:B------:R-:W-:Y:S01]  /*11f70*/  @!P4 IMAD.WIDE R10, R11, 0x4, R12 ;  /* 0x000000040b0ac825 */ /* 0x000fe200078e020c */
[----:B----4-:R-:W-:-:S02]  /*11f80*/  @!P1 LOP3.LUT R17, R18, 0xfffffffe, RZ, 0xc0, !PT ;  /* 0xfffffffe12119812 */ /* 0x010fc400078ec0ff */
[----:B------:R-:W-:Y:S01]  /*11f90*/  @!P0 LOP3.LUT R19, R6, 0xfffffffe, RZ, 0xc0, !PT ;  /* 0xfffffffe06138812 */ /* 0x000fe200078ec0ff */
[----:B------:R-:W-:-:S04]  /*11fa0*/  @!P3 IMAD.WIDE R20, R21, 0x4, R12 ;  /* 0x000000041514b825 */ /* 0x000fc800078e020c */
[----:B------:R-:W-:Y:S01]  /*11fb0*/  @!P2 IMAD.WIDE R14, R15, 0x4, R12 ;  /* 0x000000040f0ea825 */ /* 0x000fe200078e020c */
[----:B--2---:R-:W-:-:S03]  /*11fc0*/  @!P5 LOP3.LUT R5, R0, 0xfffffffe, RZ, 0xc0, !PT ;  /* 0xfffffffe0005d812 */ /* 0x004fc600078ec0ff */
        /* <DEDUP_REMOVED lines=9> */
.L_x_2006:
[----:B------:R-:W-:Y:S05]  /*12060*/  BSYNC B0 ;  /* 0x0000000000007941 */ /* 0x000fea0003800000 */
.L_x_2005:
[----:B------:R-:W-:Y:S01]  /*12070*/  ISETP.NE.AND P0, PT, R7, RZ, PT ;  /* 0x000000ff0700720c */ /* 0x000fe20003f05270 */
[----:B-1----:R1:W3:Y:S04]  /*12080*/  SHFL.IDX PT, R5, R9, 0x1, 0x1c1f ;  /* 0x003c1f0009057f89 */ /* 0x0022e800000e0000 */
        /* <DEDUP_REMOVED lines=10> */
[C---:B--234-:R-:W-:Y:S01]  /*12130*/  @!P1 IMAD.WIDE R12, R3.reuse, 0x4, R4 ;  /* 0x00000004030c9825 */ /* 0x05cfe200078e0204 */
[----:B-1----:R-:W-:-:S02]  /*12140*/  IADD3 R9, R3, 0x28, RZ ;  /* 0x0000002803097810 */ /* 0x002fc40007ffe0ff */
        /* <DEDUP_REMOVED lines=21> */
[----:B------:R-:W-:Y:S01]  /*122a0*/  @!P1 LEA.HI R7, R7, R7, RZ, 0x1 ;  /* 0x0000000707079211 */ /* 0x000fe200078f08ff */
[--C-:B------:R-:W-:Y:S01]  /*122b0*/  @!P5 IMAD.WIDE R12, R13, 0x4, R4.reuse ;  /* 0x000000040d0cd825 */ /* 0x100fe200078e0204 */
[----:B------:R-:W-:Y:S02]  /*122c0*/  IADD3 R0, R3, 0x50, RZ ;  /* 0x0000005003007810 */ /* 0x000fe40007ffe0ff */
        /* <DEDUP_REMOVED lines=8> */
[C---:B------:R-:W-:Y:S01]  /*12350*/  IADD3 R20, R3.reuse, 0x58, RZ ;  /* 0x0000005803147810 */ /* 0x040fe20007ffe0ff */
        /* <DEDUP_REMOVED lines=10> */
[----:B------:R-:W-:Y:S02]  /*12400*/  @!P4 LEA.HI R20, R20, R20, RZ, 0x1 ;  /* 0x000000141414c211 */ /* 0x000fe400078f08ff */
[----:B-1----:R-:W-:Y:S01]  /*12410*/  @!P2 LOP3.LUT R15, R8, 0xfffffffe, RZ, 0xc0, !PT ;  /* 0xfffffffe080fa812 */ /* 0x002fe200078ec0ff */
[----:B------:R-:W-:Y:S01]  /*12420*/  @!P3 IMAD.WIDE R8, R9, 0x4, R4 ;  /* 0x000000040908b825 */ /* 0x000fe200078e0204 */
        /* <DEDUP_REMOVED lines=8> */
[----:B------:R4:W-:Y:S01]  /*124b0*/  @!P1 ST.E.64 [R6.64], R102 ;  /* 0x0000006606009985 */ /* 0x0009e2000c101b14 */
[----:B------:R-:W-:-:S02]  /*124c0*/  ISETP.GE.AND P1, PT, R17, c[0x0][0x3c8], PT ;  /* 0x0000f20011007a0c */ /* 0x000fc40003f26270 */
[----:B---3--:R-:W-:Y:S01]  /*124d0*/  @!P4 LOP3.LUT R11, R20, 0xfffffffe, RZ, 0xc0, !PT ;  /* 0xfffffffe140bc812 */ /* 0x008fe200078ec0ff */
[----:B------:R3:W-:Y:S01]  /*124e0*/  @!P0 ST.E.64 [R12.64], R38 ;  /* 0x000000260c008985 */ /* 0x0007e2000c101b14 */
[----:B------:R-:W-:Y:S02]  /*124f0*/  ISETP.GE.AND P0, PT, R16, c[0x0][0x3c8], PT ;  /* 0x0000f20010007a0c */ /* 0x000fe40003f06270 */
[----:B------:R-:W-:Y:S01]  /*12500*/  @!P3 LEA.HI R19, R19, R19, RZ, 0x1 ;  /* 0x000000131313b211 */ /* 0x000fe200078f08ff */
[----:B------:R-:W-:Y:S01]  /*12510*/  @!P4 IMAD.WIDE R10, R11, 0x4, R4 ;  /* 0x000000040b0ac825 */ /* 0x000fe200078e0204 */
[----:B------:R-:W-:Y:S02]  /*12520*/  IADD3 R20, R3, 0x90, RZ ;  /* 0x0000009003147810 */ /* 0x000fe40007ffe0ff */
[----:B------:R-:W-:Y:S02]  /*12530*/  @!P2 LEA.HI R18, R18, R18, RZ, 0x1 ;  /* 0x000000121212a211 */ /* 0x000fe400078f08ff */
[----:B------:R-:W-:-:S02]  /*12540*/  @!P3 LOP3.LUT R19, R19, 0xfffffffe, RZ, 0xc0, !PT ;  /* 0xfffffffe1313b812 */ /* 0x000fc400078ec0ff */
[----:B------:R-:W-:-:S03]  /*12550*/  @!P1 LEA.HI R17, R17, R17, RZ, 0x1 ;  /* 0x0000001111119211 */ /* 0x000fc600078f08ff */
[----:B------:R-:W-:Y:S02]  /*12560*/  @!P0 LEA.HI R16, R16, R16, RZ, 0x1 ;  /* 0x0000001010108211 */ /* 0x000fe400078f08ff */
[----:B------:R-:W-:Y:S02]  /*12570*/  @!P1 LOP3.LUT R17, R17, 0xfffffffe, RZ, 0xc0, !PT ;  /* 0xfffffffe11119812 */ /* 0x000fe400078ec0ff */
[----:B-1----:R-:W-:Y:S02]  /*12580*/  @!P5 LOP3.LUT R9, R0, 0xfffffffe, RZ, 0xc0, !PT ;  /* 0xfffffffe0009d812 */ /* 0x002fe400078ec0ff */
[----:B------:R-:W-:Y:S01]  /*12590*/  IADD3 R0, R3, 0x88, RZ ;  /* 0x0000008803007810 */ /* 0x000fe20007ffe0ff */
[--C-:B--2---:R-:W-:Y:S01]  /*125a0*/  @!P1 IMAD.WIDE R14, R17, 0x4, R4.reuse ;  /* 0x00000004110e9825 */ /* 0x104fe200078e0204 */
[----:B------:R-:W-:Y:S02]  /*125b0*/  IADD3 R17, R3, 0xa8, RZ ;  /* 0x000000a803117810 */ /* 0x000fe40007ffe0ff */
[----:B----4-:R-:W-:Y:S01]  /*125c0*/  @!P6 LOP3.LUT R7, R2, 0xfffffffe, RZ, 0xc0, !PT ;  /* 0xfffffffe0207e812 */ /* 0x010fe200078ec0ff */
[----:B------:R-:W-:Y:S01]  /*125d0*/  @!P5 IMAD.WIDE R8, R9, 0x4, R4 ;  /* 0x000000040908d825 */ /* 0x000fe200078e0204 */
[----:B------:R-:W-:-:S03]  /*125e0*/  IADD3 R2, R3, 0x80, RZ ;  /* 0x0000008003027810 */ /* 0x000fc60007ffe0ff */
[----:B------:R-:W-:-:S04]  /*125f0*/  @!P6 IMAD.WIDE R6, R7, 0x4, R4 ;  /* 0x000000040706e825 */ /* 0x000fc800078e0204 */
[----:B---3--:R-:W-:Y:S01]  /*12600*/  @!P3 IMAD.WIDE R12, R19, 0x4, R4 ;  /* 0x00000004130cb825 */ /* 0x008fe200078e0204 */
[----:B------:R1:W-:Y:S01]  /*12610*/  @!P6 ST.E.64 [R6.64], R42 ;  /* 0x0000002a0600e985 */ /* 0x0003e2000c101b14 */
[----:B------:R-:W-:Y:S02]  /*12620*/  ISETP.GE.AND P6, PT, R2, c[0x0][0x3c8], PT ;  /* 0x0000f20002007a0c */ /* 0x000fe40003fc6270 */
[----:B------:R-:W-:Y:S01]  /*12630*/  IADD3 R19, R3, 0x98, RZ ;  /* 0x0000009803137810 */ /* 0x000fe20007ffe0ff */
        /* <DEDUP_REMOVED lines=28> */
[----:B------:R-:W-:Y:S02]  /*12800*/  @!P0 LEA.HI R16, R16, R16, RZ, 0x1 ;  /* 0x0000001010108211 */ /* 0x000fe400078f08ff */
[----:B------:R-:W-:Y:S01]  /*12810*/  @!P1 LOP3.LUT R17, R17, 0xfffffffe, RZ, 0xc0, !PT ;  /* 0xfffffffe11119812 */ /* 0x000fe200078ec0ff */
[----:B------:R-:W-:Y:S01]  /*12820*/  @!P2 IMAD.WIDE R12, R13, 0x4, R4 ;  /* 0x000000040d0ca825 */ /* 0x000fe200078e0204 */
[----:B-1----:R-:W-:-:S03]  /*12830*/  @!P6 LOP3.LUT R7, R2, 0xfffffffe, RZ, 0xc0, !PT ;  /* 0xfffffffe0207e812 */ /* 0x002fc600078ec0ff */
[----:B--2---:R-:W-:Y:S01]  /*12840*/  @!P1 IMAD.WIDE R14, R17, 0x4, R4 ;  /* 0x00000004110e9825 */ /* 0x004fe200078e0204 */
[----:B---3--:R-:W-:-:S03]  /*12850*/  @!P5 LOP3.LUT R9, R0, 0xfffffffe, RZ, 0xc0, !PT ;  /* 0xfffffffe0009d812 */ /* 0x008fc600078ec0ff */
[----:B------:R-:W-:-:S04]  /*12860*/  @!P6 IMAD.WIDE R6, R7, 0x4, R4 ;  /* 0x000000040706e825 */ /* 0x000fc800078e0204 */
[--C-:B------:R-:W-:Y:S01]  /*12870*/  @!P5 IMAD.WIDE R8, R9, 0x4, R4.reuse ;  /* 0x000000040908d825 */ /* 0x100fe200078e0204 */
[----:B------:R1:W-:Y:S04]  /*12880*/  @!P6 ST.E.64 [R6.64], R70 ;  /* 0x000000460600e985 */ /* 0x0003e8000c101b14 */
[----:B------:R2:W-:Y:S01]  /*12890*/  @!P5 ST.E.64 [R8.64], R74 ;  /* 0x0000004a0800d985 */ /* 0x0005e2000c101b14 */
[----:B-1----:R-:W-:Y:S01]  /*128a0*/  @!P0 LOP3.LUT R7, R16, 0xfffffffe, RZ, 0xc0, !PT ;  /* 0xfffffffe10078812 */ /* 0x002fe200078ec0ff */
[----:B--2---:R-:W-:-:S04]  /*128b0*/  @!P4 IMAD.WIDE R8, R11, 0x4, R4 ;  /* 0x000000040b08c825 */ /* 0x004fc800078e0204 */
[--C-:B------:R-:W-:Y:S01]  /*128c0*/  @!P3 IMAD.WIDE R10, R19, 0x4, R4.reuse ;  /* 0x00000004130ab825 */ /* 0x100fe200078e0204 */
[----:B------:R1:W-:Y:S03]  /*128d0*/  @!P4 ST.E.64 [R8.64], R78 ;  /* 0x0000004e0800c985 */ /* 0x0003e6000c101b14 */
[----:B------:R-:W-:Y:S01]  /*128e0*/  @!P0 IMAD.WIDE R6, R7, 0x4, R4 ;  /* 0x0000000407068825 */ /* 0x000fe200078e0204 */
[----:B------:R1:W-:Y:S04]  /*128f0*/  @!P3 ST.E.64 [R10.64], R82 ;  /* 0x000000520a00b985 */ /* 0x0003e8000c101b14 */
[----:B------:R1:W-:Y:S04]  /*12900*/  @!P2 ST.E.64 [R12.64], R86 ;  /* 0x000000560c00a985 */ /* 0x0003e8000c101b14 */
[----:B------:R1:W-:Y:S04]  /*12910*/  @!P1 ST.E.64 [R14.64], R90 ;  /* 0x0000005a0e009985 */ /* 0x0003e8000c101b14 */
[----:B------:R1:W-:Y:S01]  /*12920*/  @!P0 ST.E.64 [R6.64], R94 ;  /* 0x0000005e06008985 */ /* 0x0003e2000c101b14 */
[----:B------:R-:W-:-:S13]  /*12930*/  ISETP.GE.AND P0, PT, R3, c[0x0][0x3c8], PT ;  /* 0x0000f20003007a0c */ /* 0x000fda0003f06270 */
[----:B------:R-:W-:Y:S05]  /*12940*/  @P0 EXIT ;  /* 0x000000000000094d */ /* 0x000fea0003800000 */
[----:B------:R-:W-:-:S04]  /*12950*/  LEA.HI R3, R3, R3, RZ, 0x1 ;  /* 0x0000000303037211 */ /* 0x000fc800078f08ff */
[----:B------:R-:W-:-:S05]  /*12960*/  LOP3.LUT R3, R3, 0xfffffffe, RZ, 0xc0, !PT ;  /* 0xfffffffe03037812 */ /* 0x000fca00078ec0ff */
[----:B------:R-:W-:-:S05]  /*12970*/  IMAD.WIDE R4, R3, 0x4, R4 ;  /* 0x0000000403047825 */ /* 0x000fca00078e0204 */
[----:B------:R-:W-:Y:S01]  /*12980*/  ST.E.64 [R4.64], R98 ;  /* 0x0000006204007985 */ /* 0x000fe2000c101b14 */
[----:B------:R-:W-:Y:S05]  /*12990*/  EXIT ;  /* 0x000000000000794d */ /* 0x000fea0003800000 */
.L_x_2004:
        /* <DEDUP_REMOVED lines=13> */
[----:B------:R-:W2:Y:S01]  /*12a70*/  S2R R3, SR_CTAID.Y ;  /* 0x0000000000037919 */ /* 0x000ea20000002600 */
        /* <DEDUP_REMOVED lines=15> */
[----:B--2---:R-:W-:Y:S02]  /*12b70*/  IMAD R2, R2, c[0x0][0x550], R3 ;  /* 0x0001540002027a24 */ /* 0x004fe400078e0203 */
        /* <DEDUP_REMOVED lines=20> */
.L_x_2007:
        /* <DEDUP_REMOVED lines=12> */
.L_x_3152:


//--------------------- .text._ZN7cutlass13device_kernelIN5flash19enable_sm80_to_sm89INS1_16FlashAttnFwdSm80INS1_25CollectiveMainloopFwdSm80ILi8ELi2ELb0EN4cute5tupleIJNS5_1CILi128EEENS7_ILi64EEENS7_ILi192EEEEEELi192ENS_10bfloat16_tEfNS_4arch4Sm80ELb0ELb1ELb1ELb1ELb1ELb0ELb1ELb1EEENS1_21CollectiveEpilogueFwdINS6_IJS8_SA_S9_EEENS6_IJNS7_ILi1EEESI_SI_EEESC_SE_Li256ELb1ELb1ELb1ELb0EEENS1_36VarlenDynamicPersistentTileSchedulerILi128ELi64ELi256ELi256ELb1ELb1ELb0ELb1ELb0ELb1EEEEEEEEEvNT_6ParamsE --------------------------
	.section	.text._ZN7cutlass13device_kernelIN5flash19enable_sm80_to_sm89INS1_16FlashAttnFwdSm80INS1_25CollectiveMainloopFwdSm80ILi8ELi2ELb0EN4cute5tupleIJNS5_1CILi128EEENS7_ILi64EEENS7_ILi192EEEEEELi192ENS_10bfloat16_tEfNS_4arch4Sm80ELb0ELb1ELb1ELb1ELb1ELb0ELb1ELb1EEENS1_21CollectiveEpilogueFwdINS6_IJS8_SA_S9_EEENS6_IJNS7_ILi1EEESI_SI_EEESC_SE_Li256ELb1ELb1ELb1ELb0EEENS1_36VarlenDynamicPersistentTileSchedulerILi128ELi64ELi256ELi256ELb1ELb1ELb0ELb1ELb0ELb1EEEEEEEEEvNT_6ParamsE,"ax",@progbits
	.sectioninfo	@"SHI_REGISTERS=255"
	.align	128
.text._ZN7cutlass13device_kernelIN5flash19enable_sm80_to_sm89INS1_16FlashAttnFwdSm80INS1_25CollectiveMainloopFwdSm80ILi8ELi2ELb0EN4cute5tupleIJNS5_1CILi128EEENS7_ILi64EEENS7_ILi192EEEEEELi192ENS_10bfloat16_tEfNS_4arch4Sm80ELb0ELb1ELb1ELb1ELb1ELb0ELb1ELb1EEENS1_21CollectiveEpilogueFwdINS6_IJS8_SA_S9_EEENS6_IJNS7_ILi1EEESI_SI_EEESC_SE_Li256ELb1ELb1ELb1ELb0EEENS1_36VarlenDynamicPersistentTileSchedulerILi128ELi64ELi256ELi256ELb1ELb1ELb0ELb1ELb0ELb1EEEEEEEEEvNT_6ParamsE:
        .type           _ZN7cutlass13device_kernelIN5flash19enable_sm80_to_sm89INS1_16FlashAttnFwdSm80INS1_25CollectiveMainloopFwdSm80ILi8ELi2ELb0EN4cute5tupleIJNS5_1CILi128EEENS7_ILi64EEENS7_ILi192EEEEEELi192ENS_10bfloat16_tEfNS_4arch4Sm80ELb0ELb1ELb1ELb1ELb1ELb0ELb1ELb1EEENS1_21CollectiveEpilogueFwdINS6_IJS8_SA_S9_EEENS6_IJNS7_ILi1EEESI_SI_EEESC_SE_Li256ELb1ELb1ELb1ELb0EEENS1_36VarlenDynamicPersistentTileSchedulerILi128ELi64ELi256ELi256ELb1ELb1ELb0ELb1ELb0ELb1EEEEEEEEEvNT_6ParamsE,@function
        .size           _ZN7cutlass13device_kernelIN5flash19enable_sm80_to_sm89INS1_16FlashAttnFwdSm80INS1_25CollectiveMainloopFwdSm80ILi8ELi2ELb0EN4cute5tupleIJNS5_1CILi128EEENS7_ILi64EEENS7_ILi192EEEEEELi192ENS_10bfloat16_tEfNS_4arch4Sm80ELb0ELb1ELb1ELb1ELb1ELb0ELb1ELb1EEENS1_21CollectiveEpilogueFwdINS6_IJS8_SA_S9_EEENS6_IJNS7_ILi1EEESI_SI_EEESC_SE_Li256ELb1ELb1ELb1ELb0EEENS1_36VarlenDynamicPersistentTileSchedulerILi128ELi64ELi256ELi256ELb1ELb1ELb0ELb1ELb0ELb1EEEEEEEEEvNT_6ParamsE,(.L_x_3153 - _ZN7cutlass13device_kernelIN5flash19enable_sm80_to_sm89INS1_16FlashAttnFwdSm80INS1_25CollectiveMainloopFwdSm80ILi8ELi2ELb0EN4cute5tupleIJNS5_1CILi128EEENS7_ILi64EEENS7_ILi192EEEEEELi192ENS_10bfloat16_tEfNS_4arch4Sm80ELb0ELb1ELb1ELb1ELb1ELb0ELb1ELb1EEENS1_21CollectiveEpilogueFwdINS6_IJS8_SA_S9_EEENS6_IJNS7_ILi1EEESI_SI_EEESC_SE_Li256ELb1ELb1ELb1ELb0EEENS1_36VarlenDynamicPersistentTileSchedulerILi128ELi64ELi256ELi256ELb1ELb1ELb0ELb1ELb0ELb1EEEEEEEEEvNT_6ParamsE)
        .other          _ZN7cutlass13device_kernelIN5flash19enable_sm80_to_sm89INS1_16FlashAttnFwdSm80INS1_25CollectiveMainloopFwdSm80ILi8ELi2ELb0EN4cute5tupleIJNS5_1CILi128EEENS7_ILi64EEENS7_ILi192EEEEEELi192ENS_10bfloat16_tEfNS_4arch4Sm80ELb0ELb1ELb1ELb1ELb1ELb0ELb1ELb1EEENS1_21CollectiveEpilogueFwdINS6_IJS8_SA_S9_EEENS6_IJNS7_ILi1EEESI_SI_EEESC_SE_Li256ELb1ELb1ELb1ELb0EEENS1_36VarlenDynamicPersistentTileSchedulerILi128ELi64ELi256ELi256ELb1ELb1ELb0ELb1ELb0ELb1EEEEEEEEEvNT_6ParamsE,@"STO_CUDA_ENTRY STV_DEFAULT"
_ZN7cutlass13device_kernelIN5flash19enable_sm80_to_sm89INS1_16FlashAttnFwdSm80INS1_25CollectiveMainloopFwdSm80ILi8ELi2ELb0EN4cute5tupleIJNS5_1CILi128EEENS7_ILi64EEENS7_ILi192EEEEEELi192ENS_10bfloat16_tEfNS_4arch4Sm80ELb0ELb1ELb1ELb1ELb1ELb0ELb1ELb1EEENS1_21CollectiveEpilogueFwdINS6_IJS8_SA_S9_EEENS6_IJNS7_ILi1EEESI_SI_EEESC_SE_Li256ELb1ELb1ELb1ELb0EEENS1_36VarlenDynamicPersistentTileSchedulerILi128ELi64ELi256ELi256ELb1ELb1ELb0ELb1ELb0ELb1EEEEEEEEEvNT_6ParamsE:
        /* <DEDUP_REMOVED lines=52> */
.L_x_2013:
        /* <DEDUP_REMOVED lines=16> */
.L_x_2187:
        /* <DEDUP_REMOVED lines=16> */
.L_x_2188:
[----:B---3--:R-:W-:-:S05]  /*0540*/  IMAD R0, R0, c[0x0][0x538], RZ ;  /* 0x00014e0000007a24 */ /* 0x008fca00078e02ff */
[----:B------:R-:W-:-:S04]  /*0550*/  IADD3 R6, R0, R6, RZ ;  /* 0x0000000600067210 */ /* 0x000fc80007ffe0ff */
[----:B------:R-:W-:-:S13]  /*0560*/  ISETP.GT.AND P0, PT, R6, UR4, PT ;  /* 0x0000000406007c0c */ /* 0x000fda000bf04270 */
[----:B-12---:R-:W-:Y:S05]  /*0570*/  @!P0 BRA `(.L_x_2013) ;  /* 0xfffffdc000008947 */ /* 0x006fea000383ffff */
.L_x_2009:
[----:B------:R-:W-:-:S05]  /*0580*/  IADD3 R10, -R0, R6, RZ ;  /* 0x00000006000a7210 */ /* 0x000fca0007ffe1ff */
[----:B------:R-:W-:-:S05]  /*0590*/  IMAD R0, R4, c[0x0][0x538], R10 ;  /* 0x00014e0004007a24 */ /* 0x000fca00078e020a */
[----:B------:R-:W-:Y:S01]  /*05a0*/  ISETP.GT.AND P0, PT, R0, UR4, PT ;  /* 0x0000000400007c0c */ /* 0x000fe2000bf04270 */
[----:B------:R-:W-:-:S12]  /*05b0*/  BRA.DIV ~URZ, `(.L_x_2014) ;  /* 0x000170f27f007947 */ /* 0x000fd8000b800000 */
[----:B------:R-:W-:-:S04]  /*05c0*/  VOTE.ANY R6, PT, !P0 ;  /* 0x0000000000067806 */ /* 0x000fc800040e0100 */
.L_x_2189:
[----:B------:R-:W1:Y:S02]  /*05d0*/  POPC R0, R6 ;  /* 0x0000000600007309 */ /* 0x000e640000000000 */
[----:B-12---:R-:W-:Y:S01]  /*05e0*/  IADD3 R211, R0, R7, RZ ;  /* 0x0000000700d37210 */ /* 0x006fe20007ffe0ff */
[----:B------:R-:W-:Y:S05]  /*05f0*/  BRA.DIV ~URZ, `(.L_x_2015) ;  /* 0x000171027f007947 */ /* 0x000fea000b800000 */
[----:B------:R1:W2:Y:S01]  /*0600*/  SHFL.IDX PT, R12, R9, R0, 0x1f ;  /* 0x00001f00090c7589 */ /* 0x0002a200000e0000 */
[----:B------:R-:W-:-:S03]  /*0610*/  MOV R5, RZ ;  /* 0x000000ff00057202 */ /* 0x000fc60000000f00 */
[----:B------:R1:W3:Y:S04]  /*0620*/  SHFL.IDX PT, R9, R8, R0, 0x1f ;  /* 0x00001f0008097589 */ /* 0x0002e800000e0000 */
.L_x_2190:
[----:B------:R-:W-:Y:S01]  /*0630*/  ISETP.NE.AND P0, PT, R6, RZ, PT ;  /* 0x000000ff0600720c */ /* 0x000fe20003f05270 */
[----:B------:R-:W-:-:S12]  /*0640*/  BSSY B0, `(.L_x_2016) ;  /* 0x0000005000007945 */ /* 0x000fd80003800000 */
[----:B------:R-:W-:Y:S05]  /*0650*/  @!P0 BRA `(.L_x_2017) ;  /* 0x0000003000008947 */ /* 0x000fea0003800000 */
[----:B-1----:R-:W-:Y:S01]  /*0660*/  IADD3 R0, R0, -0x1, RZ ;  /* 0xffffffff00007810 */ /* 0x002fe20007ffe0ff */
[----:B------:R-:W-:Y:S05]  /*0670*/  BRA.DIV ~URZ, `(.L_x_2018) ;  /* 0x000171627f007947 */ /* 0x000fea000b800000 */
[----:B------:R1:W4:Y:S02]  /*0680*/  SHFL.IDX PT, R5, R4, R0, 0x1f ;  /* 0x00001f0004057589 */ /* 0x00032400000e0000 */
.L_x_2017:
[----:B------:R-:W-:Y:S05]  /*0690*/  BSYNC B0 ;  /* 0x0000000000007941 */ /* 0x000fea0003800000 */
.L_x_2016:
        /* <DEDUP_REMOVED lines=67> */
.L_x_2020:
        /* <DEDUP_REMOVED lines=68> */
.L_x_2021:
[----:B------:R-:W-:Y:S05]  /*0f10*/  BSYNC B0 ;  /* 0x0000000000007941 */ /* 0x000fea0003800000 */
.L_x_2019:
[----:B------:R-:W-:-:S04]  /*0f20*/  LOP3.LUT R0, RZ, R0, RZ, 0x33, !PT ;  /* 0x00000000ff007212 */ /* 0x000fc800078e33ff */
[----:B------:R-:W-:Y:S01]  /*0f30*/  IADD3 R209, R0, R12, RZ ;  /* 0x0000000c00d17210 */ /* 0x000fe20007ffe0ff */
[----:B------:R-:W-:Y:S05]  /*0f40*/  BRA `(.L_x_2022) ;  /* 0x0000004000007947 */ /* 0x000fea0003800000 */
.L_x_2010:
[----:B--2---:R-:W-:Y:S01]  /*0f50*/  IMAD.MOV.U32 R209, RZ, RZ, RZ ;  /* 0x000000ffffd17224 */ /* 0x004fe200078e00ff */
[----:B------:R-:W-:Y:S01]  /*0f60*/  MOV R210, RZ ;  /* 0x000000ff00d27202 */ /* 0x000fe20000000f00 */
[----:B------:R-:W-:Y:S01]  /*0f70*/  IMAD.U32 R208, RZ, RZ, UR4 ;  /* 0x00000004ffd07e24 */ /* 0x000fe2000f8e00ff */
[----:B------:R-:W-:Y:S02]  /*0f80*/  MOV R211, c[0x0][0x53c] ;  /* 0x00014f0000d37a02 */ /* 0x000fe40000000f00 */
.L_x_2022:
[----:B------:R-:W-:Y:S01]  /*0f90*/  ISETP.NE.AND P0, PT, R13, RZ, PT ;  /* 0x000000ff0d00720c */ /* 0x000fe20003f05270 */
[----:B------:R-:W-:-:S12]  /*0fa0*/  WARPSYNC 0xffffffff ;  /* 0xffffffff00007948 */ /* 0x000fd80003800000 */
[----:B------:R1:W-:Y:S04]  /*0fb0*/  @!P0 STS.128 [0x24100], R208 ;  /* 0x024100d0ff008388 */ /* 0x0003e80000000c00 */
[----:B------:R-:W-:Y:S06]  /*0fc0*/  BAR.ARV 0x5, 0x100 ;  /* 0x0144000000007b1d */ /* 0x000fec0000002000 */
.L_x_2008:
        /* <DEDUP_REMOVED lines=14> */
[--C-:B------:R-:W-:Y:S01]  /*10b0*/  SHF.R.S32.HI R7, RZ, 0x2, R13.reuse ;  /* 0x00000002ff077819 */ /* 0x100fe2000001140d */
[----:B------:R-:W-:Y:S01]  /*10c0*/  IMAD.SHL.U32 R4, R205, 0x40, RZ ;  /* 0x00000040cd047824 */ /* 0x000fe200078e00ff */
[----:B------:R-:W-:Y:S01]  /*10d0*/  LEA.HI R6, R9, R15, RZ, 0x5 ;  /* 0x0000000f09067211 */ /* 0x000fe200078f28ff */
[----:B------:R-:W-:Y:S01]  /*10e0*/  IMAD.IADD R14, R3, 0x1, -R0 ;  /* 0x00000001030e7824 */ /* 0x000fe200078e0a00 */
[----:B------:R-:W-:Y:S02]  /*10f0*/  LOP3.LUT R0, R2, 0xfffffff0, RZ, 0xc0, !PT ;  /* 0xfffffff002007812 */ /* 0x000fe400078ec0ff */
        /* <DEDUP_REMOVED lines=9> */
[----:B------:R-:W-:Y:S01]  /*1190*/  LOP3.LUT R2, R4, 0x1c0, RZ, 0xc0, !PT ;  /* 0x000001c004027812 */ /* 0x000fe200078ec0ff */
[----:B------:R-:W-:Y:S01]  /*11a0*/  IMAD.SHL.U32 R9, R9, 0x8, RZ ;  /* 0x0000000809097824 */ /* 0x000fe200078e00ff */
[----:B------:R-:W-:Y:S01]  /*11b0*/  LEA.HI R10, R5, R0, RZ, 0x3 ;  /* 0x00000000050a7211 */ /* 0x000fe200078f18ff */
[----:B------:R-:W-:Y:S01]  /*11c0*/  IMAD.IADD R7, R7, 0x1, -R3 ;  /* 0x0000000107077824 */ /* 0x000fe200078e0a03 */
[----:B------:R-:W-:-:S02]  /*11d0*/  SHF.R.U32.HI R4, RZ, 0x3, R2 ;  /* 0x00000003ff047819 */ /* 0x000fc40000011602 */
[----:B------:R-:W-:Y:S02]  /*11e0*/  LOP3.LUT R2, R2, 0x38, R177, 0xf8, !PT ;  /* 0x0000003802027812 */ /* 0x000fe400078ef8b1 */
[----:B------:R-:W-:Y:S02]  /*11f0*/  LOP3.LUT R3, R10, 0xfffffff8, RZ, 0xc0, !PT ;  /* 0xfffffff80a037812 */ /* 0x000fe400078ec0ff */
[----:B------:R-:W-:Y:S02]  /*1200*/  LOP3.LUT R11, R2, R4, RZ, 0x3c, !PT ;  /* 0x00000004020b7212 */ /* 0x000fe400078e3cff */
[--C-:B------:R-:W-:Y:S01]  /*1210*/  SHF.R.S32.HI R4, RZ, 0x1f, R6.reuse ;  /* 0x0000001fff047819 */ /* 0x100fe20000011406 */
[----:B------:R-:W-:Y:S01]  /*1220*/  IMAD.IADD R2, R0, 0x1, -R3 ;  /* 0x0000000100027824 */ /* 0x000fe200078e0a03 */
[----:B------:R-:W-:Y:S02]  /*1230*/  LOP3.LUT R3, R6, 0xffffffe0, RZ, 0xc0, !PT ;  /* 0xffffffe006037812 */ /* 0x000fe400078ec0ff */
[----:B------:R-:W-:-:S02]  /*1240*/  SHF.R.S32.HI R0, RZ, 0x5, R6 ;  /* 0x00000005ff007819 */ /* 0x000fc40000011406 */
[----:B------:R-:W-:Y:S01]  /*1250*/  LOP3.LUT R5, R7, 0x1, RZ, 0xc0, !PT ;  /* 0x0000000107057812 */ /* 0x000fe200078ec0ff */
[----:B------:R-:W-:Y:S01]  /*1260*/  IMAD.IADD R16, R15, 0x1, -R3 ;  /* 0x000000010f107824 */ /* 0x000fe200078e0a03 */
[----:B------:R-:W-:Y:S01]  /*1270*/  LEA.HI R4, R4, R0, RZ, 0x3 ;  /* 0x0000000004047211 */ /* 0x000fe200078f18ff */
[----:B------:R-:W-:Y:S01]  /*1280*/  IMAD.SHL.U32 R3, R187, 0x40, RZ ;  /* 0x00000040bb037824 */ /* 0x000fe200078e00ff */
[----:B------:R-:W-:Y:S02]  /*1290*/  ISETP.NE.U32.AND P3, PT, R5, 0x1, PT ;  /* 0x000000010500780c */ /* 0x000fe40003f65070 */
[----:B------:R-:W-:Y:S02]  /*12a0*/  SHF.R.S32.HI R12, RZ, 0x1f, R16 ;  /* 0x0000001fff0c7819 */ /* 0x000fe40000011410 */
[----:B------:R-:W-:Y:S02]  /*12b0*/  LOP3.LUT R3, R3, 0x1c0, RZ, 0xc0, !PT ;  /* 0x000001c003037812 */ /* 0x000fe400078ec0ff */
[----:B------:R-:W-:-:S02]  /*12c0*/  LOP3.LUT R4, R4, 0xffffff8, RZ, 0xc0, !PT ;  /* 0x0ffffff804047812 */ /* 0x000fc400078ec0ff */
[----:B------:R-:W-:Y:S02]  /*12d0*/  LOP3.LUT R8, R3, 0x8, R8, 0xf8, !PT ;  /* 0x0000000803087812 */ /* 0x000fe400078ef808 */
[----:B------:R-:W-:Y:S01]  /*12e0*/  SHF.R.U32.HI R6, RZ, 0x3, R3 ;  /* 0x00000003ff067819 */ /* 0x000fe20000011603 */
[----:B------:R-:W-:Y:S01]  /*12f0*/  IMAD.IADD R5, R0, 0x1, -R4 ;  /* 0x0000000100057824 */ /* 0x000fe200078e0a04 */
[----:B------:R-:W-:Y:S02]  /*1300*/  LEA.HI R12, R12, R16, RZ, 0x2 ;  /* 0x000000100c0c7211 */ /* 0x000fe400078f10ff */
[----:B------:R-:W-:Y:S02]  /*1310*/  LOP3.LUT R3, R13, 0xfffffffc, RZ, 0xc0, !PT ;  /* 0xfffffffc0d037812 */ /* 0x000fe400078ec0ff */
[----:B------:R-:W-:Y:S02]  /*1320*/  SHF.R.S32.HI R4, RZ, 0x2, R12 ;  /* 0x00000002ff047819 */ /* 0x000fe4000001140c */
[----:B------:R-:W-:Y:S01]  /*1330*/  LOP3.LUT R13, R8, R6, RZ, 0x3c, !PT ;  /* 0x00000006080d7212 */ /* 0x000fe200078e3cff */
[----:B------:R-:W-:Y:S01]  /*1340*/  IMAD.IADD R3, R15, 0x1, -R3 ;  /* 0x000000010f037824 */ /* 0x000fe200078e0a03 */
[C---:B------:R-:W-:Y:S01]  /*1350*/  LOP3.LUT P0, RZ, R2.reuse, 0x2, RZ, 0xc0, !PT ;  /* 0x0000000202ff7812 */ /* 0x040fe2000780c0ff */
[----:B------:R-:W-:Y:S01]  /*1360*/  IMAD R15, R5, 0x10, R4 ;  /* 0x00000010050f7824 */ /* 0x000fe200078e0204 */
[----:B------:R-:W-:Y:S01]  /*1370*/  LOP3.LUT P4, RZ, R2, 0x4, RZ, 0xc0, !PT ;  /* 0x0000000402ff7812 */ /* 0x000fe2000788c0ff */
[----:B------:R-:W-:Y:S01]  /*1380*/  IMAD.SHL.U32 R5, R7, 0x40, RZ ;  /* 0x0000004007057824 */ /* 0x000fe200078e00ff */
[----:B------:R-:W-:Y:S01]  /*1390*/  LEA.HI R4, R3, R3, RZ, 0x1 ;  /* 0x0000000303047211 */ /* 0x000fe200078f08ff */
[----:B------:R-:W-:Y:S01]  /*13a0*/  IMAD.SHL.U32 R8, R0, 0x400, RZ ;  /* 0x0000040000087824 */ /* 0x000fe200078e00ff */
[----:B------:R-:W-:Y:S01]  /*13b0*/  LOP3.LUT R11, R11, 0x7ffffe00, R9, 0xf8, !PT ;  /* 0x7ffffe000b0b7812 */ /* 0x000fe200078ef809 */
[----:B------:R-:W-:Y:S01]  /*13c0*/  IMAD.SHL.U32 R0, R2, 0x40, RZ ;  /* 0x0000004002007824 */ /* 0x000fe200078e00ff */
[----:B------:R-:W-:Y:S01]  /*13d0*/  LOP3.LUT R2, R4, 0x1ffffffe, RZ, 0xc0, !PT ;  /* 0x1ffffffe04027812 */ /* 0x000fe200078ec0ff */
[----:B------:R-:W-:Y:S01]  /*13e0*/  IMAD.SHL.U32 R6, R14, 0x8, RZ ;  /* 0x000000080e067824 */ /* 0x000fe200078e00ff */
[----:B------:R-:W-:Y:S01]  /*13f0*/  LOP3.LUT R4, R5, 0x1c0, RZ, 0xc0, !PT ;  /* 0x000001c005047812 */ /* 0x000fe200078ec0ff */
[C---:B------:R-:W-:Y:S01]  /*1400*/  IMAD R5, R3.reuse, 0x2, R8 ;  /* 0x0000000203057824 */ /* 0x040fe200078e0208 */
[----:B------:R-:W-:Y:S01]  /*1410*/  LOP3.LUT R0, R0, 0x1c0, RZ, 0xc0, !PT ;  /* 0x000001c000007812 */ /* 0x000fe200078ec0ff */
[----:B------:R-:W-:Y:S01]  /*1420*/  IMAD.IADD R212, R3, 0x1, -R2 ;  /* 0x0000000103d47824 */ /* 0x000fe200078e0a02 */
[----:B------:R-:W-:Y:S01]  /*1430*/  LEA.HI R2, R4, R4, RZ, 0x1d ;  /* 0x0000000404027211 */ /* 0x000fe200078fe8ff */
[----:B------:R1:W-:Y:S01]  /*1440*/  STL [R1+0xc], R15 ;  /* 0x00000c0f01007387 */ /* 0x0003e20000100800 */
[----:B------:R-:W-:Y:S01]  /*1450*/  R2P PR, R7, 0x6 ;  /* 0x0000000607007804 */ /* 0x000fe20000000000 */
[----:B------:R-:W-:Y:S01]  /*1460*/  IMAD.SHL.U32 R7, R10, 0x40, RZ ;  /* 0x000000400a077824 */ /* 0x000fe200078e00ff */
[----:B------:R-:W-:Y:S01]  /*1470*/  LOP3.LUT R6, R0, 0x8, R6, 0xf8, !PT ;  /* 0x0000000800067812 */ /* 0x000fe200078ef806 */
[----:B------:R-:W-:Y:S01]  /*1480*/  IMAD.IADD R9, R5, 0x1, R2 ;  /* 0x0000000105097824 */ /* 0x000fe200078e0202 */
[----:B------:R-:W-:Y:S01]  /*1490*/  SHF.R.U32.HI R0, RZ, 0x3, R0 ;  /* 0x00000003ff007819 */ /* 0x000fe20000011600 */
[----:B------:R-:W-:Y:S01]  /*14a0*/  IMAD R5, R187, 0x20, R205 ;  /* 0x00000020bb057824 */ /* 0x000fe200078e02cd */
[----:B------:R-:W-:Y:S01]  /*14b0*/  LOP3.LUT R5, R12, 0x7ffffffc, RZ, 0xc0, !PT ;  /* 0x7ffffffc0c057812 */ /* 0x000fe200078ec0ff */
[----:B------:R-:W-:Y:S01]  /*14c0*/  IMAD.SHL.U32 R204, R11, 0x2, RZ ;  /* 0x000000020bcc7824 */ /* 0x000fe200078e00ff */
[----:B------:R-:W-:Y:S01]  /*14d0*/  LOP3.LUT R4, R7, 0xfffffe00, RZ, 0xc0, !PT ;  /* 0xfffffe0007047812 */ /* 0x000fe200078ec0ff */
[----:B------:R-:W-:Y:S01]  /*14e0*/  IMAD R212, R212, 0x8, R15 ;  /* 0x00000008d4d47824 */ /* 0x000fe200078e020f */
[----:B------:R-:W-:Y:S01]  /*14f0*/  SHF.R.S32.HI R7, RZ, 0x1f, R177 ;  /* 0x0000001fff077819 */ /* 0x000fe200000114b1 */
[----:B------:R-:W-:Y:S01]  /*1500*/  IMAD.IADD R7, R16, 0x1, -R5 ;  /* 0x0000000110077824 */ /* 0x000fe200078e0a05 */
[----:B------:R-:W-:Y:S01]  /*1510*/  LOP3.LUT R3, R6, R0, RZ, 0x3c, !PT ;  /* 0x0000000006037212 */ /* 0x000fe200078e3cff */
[----:B------:R-:W-:Y:S01]  /*1520*/  IMAD R0, R14, 0x200, R13 ;  /* 0x000002000e007824 */ /* 0x000fe200078e020d */
[----:B------:R-:W-:Y:S01]  /*1530*/  IADD3 R186, R177, 0x40, RZ ;  /* 0x00000040b1ba7810 */ /* 0x000fe20007ffe0ff */
[----:B------:R-:W-:Y:S01]  /*1540*/  IMAD.SHL.U32 R191, R7, 0x2, RZ ;  /* 0x0000000207bf7824 */ /* 0x000fe200078e00ff */
[CC--:B------:R-:W-:Y:S01]  /*1550*/  IADD3 R2, R3.reuse, R4.reuse, R8 ;  /* 0x0000000403027210 */ /* 0x0c0fe20007ffe008 */
[----:B------:R-:W-:Y:S01]  /*1560*/  IMAD.MOV.U32 R8, RZ, RZ, 0x40 ;  /* 0x00000040ff087424 */ /* 0x000fe200078e00ff */
[----:B------:R-:W-:Y:S01]  /*1570*/  LOP3.LUT R3, R3, R4, RZ, 0xfc, !PT ;  /* 0x0000000403037212 */ /* 0x000fe200078efcff */
[----:B------:R-:W-:Y:S01]  /*1580*/  IMAD.MOV.U32 R4, RZ, RZ, 0x20 ;  /* 0x00000020ff047424 */ /* 0x000fe200078e00ff */
[----:B------:R-:W-:-:S02]  /*1590*/  IADD3 R248, R191, 0x10, RZ ;  /* 0x00000010bff87810 */ /* 0x000fc40007ffe0ff */
[----:B------:R-:W-:Y:S02]  /*15a0*/  SHF.R.S32.HI R6, RZ, 0x1f, R186 ;  /* 0x0000001fff067819 */ /* 0x000fe400000114ba */
[C---:B------:R-:W-:Y:S02]  /*15b0*/  IADD3 R245, R191.reuse, 0x28, RZ ;  /* 0x00000028bff57810 */ /* 0x040fe40007ffe0ff */
[C---:B------:R-:W-:Y:S02]  /*15c0*/  SEL R6, R4.reuse, 0xffffffe0, !P1 ;  /* 0xffffffe004067807 */ /* 0x040fe40004800000 */
[----:B------:R-:W-:Y:S02]  /*15d0*/  SEL R169, R4, 0xffffffe0, !P0 ;  /* 0xffffffe004a97807 */ /* 0x000fe40004000000 */
[----:B------:R-:W-:Y:S02]  /*15e0*/  IADD3 R242, R191, 0x40, RZ ;  /* 0x00000040bff27810 */ /* 0x000fe40007ffe0ff */
[----:B------:R-:W-:-:S02]  /*15f0*/  SHF.R.S32.HI R4, RZ, 0x1f, R191 ;  /* 0x0000001fff047819 */ /* 0x000fc400000114bf */
[C---:B------:R-:W-:Y:S02]  /*1600*/  IADD3 R239, R191.reuse, 0x58, RZ ;  /* 0x00000058bfef7810 */ /* 0x040fe40007ffe0ff */
[----:B------:R-:W-:Y:S02]  /*1610*/  LEA R164, R2, 0x18100, 0x1 ;  /* 0x0001810002a47811 */ /* 0x000fe400078e08ff */
[----:B------:R-:W-:Y:S02]  /*1620*/  IADD3 R236, R191, 0x70, RZ ;  /* 0x00000070bfec7810 */ /* 0x000fe40007ffe0ff */
[----:B------:R-:W-:Y:S01]  /*1630*/  SHF.R.S32.HI R4, RZ, 0x1f, R248 ;  /* 0x0000001fff047819 */ /* 0x000fe200000114f8 */
[----:B------:R-:W-:Y:S01]  /*1640*/  IMAD.IADD R165, R164, 0x1, R169 ;  /* 0x00000001a4a57824 */ /* 0x000fe200078e02a9 */
[----:B------:R-:W-:Y:S02]  /*1650*/  LEA R171, R3, 0x100, 0x1 ;  /* 0x0000010003ab7811 */ /* 0x000fe400078e08ff */
[----:B------:R-:W-:-:S02]  /*1660*/  IADD3 R233, R191, 0x88, RZ ;  /* 0x00000088bfe97810 */ /* 0x000fc40007ffe0ff */
[----:B------:R-:W-:Y:S01]  /*1670*/  SHF.R.S32.HI R4, RZ, 0x1f, R245 ;  /* 0x0000001fff047819 */ /* 0x000fe200000114f5 */
[----:B------:R-:W-:Y:S01]  /*1680*/  IMAD.IADD R218, R169, 0x1, R171 ;  /* 0x00000001a9da7824 */ /* 0x000fe200078e02ab */
[----:B------:R-:W-:Y:S02]  /*1690*/  LEA R170, R0, 0xc100, 0x1 ;  /* 0x0000c10000aa7811 */ /* 0x000fe400078e08ff */
[----:B------:R-:W-:Y:S02]  /*16a0*/  IADD3 R230, R191, 0xa0, RZ ;  /* 0x000000a0bfe67810 */ /* 0x000fe40007ffe0ff */
[----:B------:R-:W-:Y:S02]  /*16b0*/  SHF.R.S32.HI R4, RZ, 0x1f, R242 ;  /* 0x0000001fff047819 */ /* 0x000fe400000114f2 */
[C---:B------:R-:W-:Y:S02]  /*16c0*/  SEL R5, R8.reuse, 0xffffffc0, !P2 ;  /* 0xffffffc008057807 */ /* 0x040fe40005000000 */
[----:B------:R-:W-:-:S02]  /*16d0*/  SEL R0, R8, 0xffffffc0, !P4 ;  /* 0xffffffc008007807 */ /* 0x000fc40006000000 */
[----:B------:R-:W-:Y:S02]  /*16e0*/  IADD3 R228, R191, 0xb0, RZ ;  /* 0x000000b0bfe47810 */ /* 0x000fe40007ffe0ff */
[----:B------:R-:W-:Y:S01]  /*16f0*/  LEA R223, R9, 0x80, 0x1 ;  /* 0x0000008009df7811 */ /* 0x000fe200078e08ff */
[----:B------:R-:W-:Y:S01]  /*1700*/  IMAD.IADD R172, R0, 0x1, R171 ;  /* 0x0000000100ac7824 */ /* 0x000fe200078e02ab */
[----:B------:R-:W-:Y:S01]  /*1710*/  SHF.R.S32.HI R4, RZ, 0x1f, R239 ;  /* 0x0000001fff047819 */ /* 0x000fe200000114ef */
[----:B------:R-:W-:Y:S01]  /*1720*/  IMAD.IADD R167, R164, 0x1, R0 ;  /* 0x00000001a4a77824 */ /* 0x000fe200078e0200 */
[----:B------:R-:W-:Y:S01]  /*1730*/  SHF.R.S32.HI R4, RZ, 0x1f, R236 ;  /* 0x0000001fff047819 */ /* 0x000fe200000114ec */
[----:B------:R-:W-:Y:S01]  /*1740*/  IMAD.IADD R166, R165, 0x1, R0 ;  /* 0x00000001a5a67824 */ /* 0x000fe200078e0200 */
[----:B------:R-:W-:Y:S01]  /*1750*/  SHF.R.S32.HI R4, RZ, 0x1f, R233 ;  /* 0x0000001fff047819 */ /* 0x000fe200000114e9 */
[----:B------:R-:W-:Y:S01]  /*1760*/  IMAD.IADD R0, R0, 0x1, R218 ;  /* 0x0000000100007824 */ /* 0x000fe200078e02da */
[----:B------:R-:W-:Y:S01]  /*1770*/  SHF.R.S32.HI R4, RZ, 0x1f, R230 ;  /* 0x0000001fff047819 */ /* 0x000fe200000114e6 */
[C---:B------:R-:W-:Y:S01]  /*1780*/  IMAD.IADD R226, R223.reuse, 0x1, R6 ;  /* 0x00000001dfe27824 */ /* 0x040fe200078e0206 */
[----:B------:R-:W-:Y:S01]  /*1790*/  SHF.R.S32.HI R4, RZ, 0x1f, R228 ;  /* 0x0000001fff047819 */ /* 0x000fe200000114e4 */
[--C-:B------:R-:W-:Y:S01]  /*17a0*/  IMAD.IADD R4, R223, 0x1, R5.reuse ;  /* 0x00000001df047824 */ /* 0x100fe200078e0205 */
[C---:B------:R-:W-:Y:S01]  /*17b0*/  IADD3 R249, R191.reuse, 0x8, RZ ;  /* 0x00000008bff97810 */ /* 0x040fe20007ffe0ff */
[----:B------:R-:W-:Y:S01]  /*17c0*/  IMAD.IADD R252, R226, 0x1, R5 ;  /* 0x00000001e2fc7824 */ /* 0x000fe200078e0205 */
[----:B------:R-:W-:Y:S01]  /*17d0*/  IADD3 R246, R191, 0x20, RZ ;  /* 0x00000020bff67810 */ /* 0x000fe20007ffe0ff */
[----:B------:R-:W-:Y:S01]  /*17e0*/  IMAD.IADD R220, R169, 0x1, R172 ;  /* 0x00000001a9dc7824 */ /* 0x000fe200078e02ac */
[----:B------:R1:W-:Y:S01]  /*17f0*/  STL [R1], R4 ;  /* 0x0000000401007387 */ /* 0x0003e20000100800 */
[----:B------:R-:W-:-:S02]  /*1800*/  IADD3 R243, R191, 0x38, RZ ;  /* 0x00000038bff37810 */ /* 0x000fc40007ffe0ff */
[----:B------:R-:W-:Y:S01]  /*1810*/  IADD3 R224, R223, -0x10, RZ ;  /* 0xfffffff0dfe07810 */ /* 0x000fe20007ffe0ff */
[----:B------:R1:W-:Y:S01]  /*1820*/  STL [R1+0x4], R0 ;  /* 0x0000040001007387 */ /* 0x0003e20000100800 */
[C---:B------:R-:W-:Y:S02]  /*1830*/  IADD3 R247, R191.reuse, 0x18, RZ ;  /* 0x00000018bff77810 */ /* 0x040fe40007ffe0ff */
[----:B------:R-:W-:Y:S02]  /*1840*/  IADD3 R240, R191, 0x50, RZ ;  /* 0x00000050bff07810 */ /* 0x000fe40007ffe0ff */
[----:B------:R-:W-:Y:S02]  /*1850*/  @P3 IADD3 R224, R223, 0x10, RZ ;  /* 0x00000010dfe03810 */ /* 0x000fe40007ffe0ff */
[C---:B------:R-:W-:Y:S02]  /*1860*/  IADD3 R244, R191.reuse, 0x30, RZ ;  /* 0x00000030bff47810 */ /* 0x040fe40007ffe0ff */
[----:B------:R-:W-:Y:S01]  /*1870*/  IADD3 R237, R191, 0x68, RZ ;  /* 0x00000068bfed7810 */ /* 0x000fe20007ffe0ff */
[--C-:B------:R-:W-:Y:S01]  /*1880*/  IMAD.IADD R225, R6, 0x1, R224.reuse ;  /* 0x0000000106e17824 */ /* 0x100fe200078e02e0 */
[----:B------:R-:W-:Y:S01]  /*1890*/  SHF.R.S32.HI R7, RZ, 0x1f, R249 ;  /* 0x0000001fff077819 */ /* 0x000fe200000114f9 */
[----:B------:R-:W-:Y:S01]  /*18a0*/  IMAD.IADD R251, R5, 0x1, R224 ;  /* 0x0000000105fb7824 */ /* 0x000fe200078e02e0 */
[----:B------:R-:W-:Y:S01]  /*18b0*/  IADD3 R241, R191, 0x48, RZ ;  /* 0x00000048bff17810 */ /* 0x000fe20007ffe0ff */
[----:B------:R-:W-:Y:S01]  /*18c0*/  IMAD.IADD R250, R225, 0x1, R5 ;  /* 0x00000001e1fa7824 */ /* 0x000fe200078e0205 */
[----:B------:R-:W-:-:S02]  /*18d0*/  IADD3 R234, R191, 0x80, RZ ;  /* 0x00000080bfea7810 */ /* 0x000fc40007ffe0ff */
[----:B------:R-:W-:Y:S02]  /*18e0*/  SHF.R.S32.HI R7, RZ, 0x1f, R246 ;  /* 0x0000001fff077819 */ /* 0x000fe400000114f6 */
[C---:B------:R-:W-:Y:S02]  /*18f0*/  IADD3 R238, R191.reuse, 0x60, RZ ;  /* 0x00000060bfee7810 */ /* 0x040fe40007ffe0ff */
[C---:B------:R-:W-:Y:S02]  /*1900*/  IADD3 R231, R191.reuse, 0x98, RZ ;  /* 0x00000098bfe77810 */ /* 0x040fe40007ffe0ff */
[----:B------:R-:W-:Y:S02]  /*1910*/  SHF.R.S32.HI R7, RZ, 0x1f, R243 ;  /* 0x0000001fff077819 */ /* 0x000fe400000114f3 */
[C---:B------:R-:W-:Y:S02]  /*1920*/  IADD3 R235, R191.reuse, 0x78, RZ ;  /* 0x00000078bfeb7810 */ /* 0x040fe40007ffe0ff */
[----:B------:R-:W-:-:S02]  /*1930*/  IADD3 R229, R191, 0xa8, RZ ;  /* 0x000000a8bfe57810 */ /* 0x000fc40007ffe0ff */
[----:B------:R-:W-:Y:S02]  /*1940*/  SHF.R.S32.HI R8, RZ, 0x1f, R247 ;  /* 0x0000001fff087819 */ /* 0x000fe400000114f7 */
[----:B------:R-:W-:Y:S02]  /*1950*/  SHF.R.S32.HI R7, RZ, 0x1f, R240 ;  /* 0x0000001fff077819 */ /* 0x000fe400000114f0 */
[----:B------:R-:W-:Y:S02]  /*1960*/  IADD3 R185, R177, 0x80, RZ ;  /* 0x00000080b1b97810 */ /* 0x000fe40007ffe0ff */
[C---:B------:R-:W-:Y:S02]  /*1970*/  IADD3 R232, R191.reuse, 0x90, RZ ;  /* 0x00000090bfe87810 */ /* 0x040fe40007ffe0ff */
[----:B------:R-:W-:Y:S02]  /*1980*/  IADD3 R227, R191, 0xb8, RZ ;  /* 0x000000b8bfe37810 */ /* 0x000fe40007ffe0ff */
        /* <DEDUP_REMOVED lines=9> */
[C---:B------:R-:W-:Y:S02]  /*1a20*/  IADD3 R207, R204.reuse, 0xc100, RZ ;  /* 0x0000c100cccf7810 */ /* 0x040fe40007ffe0ff */
[----:B------:R-:W-:Y:S02]  /*1a30*/  IADD3 R206, R204, 0x100, RZ ;  /* 0x00000100ccce7810 */ /* 0x000fe40007ffe0ff */
[----:B------:R-:W-:Y:S02]  /*1a40*/  SHF.R.S32.HI R8, RZ, 0x1f, R232 ;  /* 0x0000001fff087819 */ /* 0x000fe400000114e8 */
[----:B-1----:R-:W-:-:S02]  /*1a50*/  SHF.R.S32.HI R7, RZ, 0x1f, R227 ;  /* 0x0000001fff077819 */ /* 0x002fc400000114e3 */
.L_x_2186:
[----:B------:R-:W-:Y:S01]  /*1a60*/  ISETP.NE.U32.AND P0, PT, RZ, c[0x0][0x370], PT ;  /* 0x0000dc00ff007a0c */ /* 0x000fe20003f05070 */
[----:B------:R-:W-:Y:S01]  /*1a70*/  IMAD.MOV.U32 R13, RZ, RZ, 0x4 ;  /* 0x00000004ff0d7424 */ /* 0x000fe200078e00ff */
[----:B------:R-:W-:Y:S01]  /*1a80*/  ISETP.NE.U32.AND P2, PT, RZ, c[0x0][0x360], PT ;  /* 0x0000d800ff007a0c */ /* 0x000fe20003f45070 */
[----:B------:R-:W-:Y:S01]  /*1a90*/  IMAD.MOV.U32 R193, RZ, RZ, RZ ;  /* 0x000000ffffc17224 */ /* 0x000fe200078e00ff */
[----:B------:R-:W-:Y:S01]  /*1aa0*/  ISETP.NE.AND.EX P1, PT, RZ, c[0x0][0x374], PT, P0 ;  /* 0x0000dd00ff007a0c */ /* 0x000fe20003f25300 */
[----:B------:R-:W-:Y:S01]  /*1ab0*/  IMAD.MOV.U32 R12, RZ, RZ, RZ ;  /* 0x000000ffff0c7224 */ /* 0x000fe200078e00ff */
[----:B------:R-:W-:Y:S01]  /*1ac0*/  ISETP.NE.AND.EX P0, PT, RZ, c[0x0][0x364], PT, P2 ;  /* 0x0000d900ff007a0c */ /* 0x000fe20003f05320 */
[----:B------:R-:W-:Y:S01]  /*1ad0*/  IMAD.WIDE R2, R211, R13, c[0x0][0x348] ;  /* 0x0000d200d3027625 */ /* 0x000fe200078e020d */
        /* <DEDUP_REMOVED lines=14> */
.L_x_2023:
[----:B------:R-:W-:-:S04]  /*1bc0*/  ISETP.NE.U32.AND P0, PT, RZ, c[0x0][0x368], PT ;  /* 0x0000da00ff007a0c */ /* 0x000fc80003f05070 */
[----:B------:R-:W-:-:S13]  /*1bd0*/  ISETP.NE.AND.EX P0, PT, RZ, c[0x0][0x36c], PT, P0 ;  /* 0x0000db00ff007a0c */ /* 0x000fda0003f05300 */
[----:B------:R-:W-:Y:S05]  /*1be0*/  @!P0 BRA `(.L_x_2024) ;  /* 0x0000003000008947 */ /* 0x000fea0003800000 */
[----:B-1----:R-:W-:-:S05]  /*1bf0*/  IMAD.WIDE R2, R211, R13, c[0x0][0x368] ;  /* 0x0000da00d3027625 */ /* 0x002fca00078e020d */
[----:B------:R1:W5:Y:S01]  /*1c00*/  LDG.E R0, [R2.64] ;  /* 0x0000000602007981 */ /* 0x000362000c1e1900 */
[----:B------:R-:W-:Y:S05]  /*1c10*/  BRA `(.L_x_2025) ;  /* 0x0000008000007947 */ /* 0x000fea0003800000 */
.L_x_2024:
        /* <DEDUP_REMOVED lines=8> */
.L_x_2025:
        /* <DEDUP_REMOVED lines=28> */
.L_x_2028:
[----:B------:R-:W-:-:S13]  /*1e60*/  ISETP.NE.AND P0, PT, R7, 0x1, PT ;  /* 0x000000010700780c */ /* 0x000fda0003f05270 */
[----:B------:R-:W-:-:S05]  /*1e70*/  @P0 IMAD.HI.U32 R0, R2, c[0x0][0x330], RZ ;  /* 0x0000cc0002000a27 */ /* 0x000fca00078e00ff */
[----:B------:R-:W-:Y:S02]  /*1e80*/  @P0 SHF.R.U32.HI R2, RZ, c[0x0][0x334], R0 ;  /* 0x0000cd00ff020a19 */ /* 0x000fe40000011600 */
.L_x_2029:
[----:B------:R-:W-:Y:S05]  /*1e90*/  BSYNC B0 ;  /* 0x0000000000007941 */ /* 0x000fea0003800000 */
.L_x_2027:
[----:B------:R-:W-:-:S05]  /*1ea0*/  IMAD R2, R2, R7, c[0x0][0x32c] ;  /* 0x0000cb0002027624 */ /* 0x000fca00078e0207 */
[----:B------:R-:W-:-:S04]  /*1eb0*/  IMNMX R3, R3, R2, PT ;  /* 0x0000000203037217 */ /* 0x000fc80003800200 */
.L_x_2026:
        /* <DEDUP_REMOVED lines=25> */
.L_x_2032:
[----:B------:R-:W-:-:S13]  /*2050*/  ISETP.NE.AND P0, PT, R7, 0x1, PT ;  /* 0x000000010700780c */ /* 0x000fda0003f05270 */
[----:B------:R-:W-:-:S05]  /*2060*/  @P0 IMAD.HI.U32 R3, R0, c[0x0][0x330], RZ ;  /* 0x0000cc0000030a27 */ /* 0x000fca00078e00ff */
[----:B------:R-:W-:Y:S02]  /*2070*/  @P0 SHF.R.U32.HI R0, RZ, c[0x0][0x334], R3 ;  /* 0x0000cd00ff000a19 */ /* 0x000fe40000011603 */
.L_x_2033:
[----:B------:R-:W-:Y:S05]  /*2080*/  BSYNC B0 ;  /* 0x0000000000007941 */ /* 0x000fea0003800000 */
.L_x_2031:
[----:B------:R-:W-:-:S05]  /*2090*/  IMAD R0, R0, c[0x0][0x32c], RZ ;  /* 0x0000cb0000007a24 */ /* 0x000fca00078e02ff */
[----:B------:R-:W-:-:S04]  /*20a0*/  IMNMX R2, R2, R0, !PT ;  /* 0x0000000002027217 */ /* 0x000fc80007800200 */
.L_x_2030:
        /* <DEDUP_REMOVED lines=45> */
.L_x_2035:
[----:B------:R-:W-:Y:S05]  /*2380*/  BSYNC B0 ;  /* 0x0000000000007941 */ /* 0x000fea0003800000 */
.L_x_2034:
[----:B------:R-:W-:Y:S01]  /*2390*/  IMAD R188, R222, R2, R8 ;  /* 0x00000002debc7224 */ /* 0x000fe200078e0208 */
[----:B------:R-:W-:Y:S01]  /*23a0*/  PRMT R0, RZ, 0x7610, R0 ;  /* 0x00007610ff007816 */ /* 0x000fe20000000000 */
[----:B------:R-:W-:Y:S01]  /*23b0*/  IMAD.MOV.U32 R22, RZ, RZ, RZ ;  /* 0x000000ffff167224 */ /* 0x000fe200078e00ff */
[----:B------:R-:W-:Y:S01]  /*23c0*/  MOV R17, RZ ;  /* 0x000000ff00117202 */ /* 0x000fe20000000f00 */
        /* <DEDUP_REMOVED lines=56> */
[----:B------:R-:W-:Y:S02]  /*2750*/  SHF.R.S32.HI R0, RZ, 0x1f, R12 ;  /* 0x0000001fff007819 */ /* 0x000fe4000001140c */
[----:B------:R-:W-:Y:S02]  /*2760*/  LEA R4, R187, R205, 0x5 ;  /* 0x000000cdbb047211 */ /* 0x000fe400078e28ff */
[----:B------:R-:W-:Y:S01]  /*2770*/  LOP3.LUT R14, R210, 0xffff, RZ, 0xc0, !PT ;  /* 0x0000ffffd20e7812 */ /* 0x000fe200078ec0ff */
[----:B------:R-:W-:Y:S01]  /*2780*/  IMAD R0, R0, c[0x0][0x178], RZ ;  /* 0x00005e0000007a24 */ /* 0x000fe200078e02ff */
[----:B------:R-:W-:Y:S01]  /*2790*/  ISETP.GE.AND P2, PT, R185, c[0x0][0x198], PT ;  /* 0x00006600b9007a0c */ /* 0x000fe20003f46270 */
[----:B------:R-:W-:Y:S01]  /*27a0*/  IMAD.IADD R5, R4, 0x1, R203 ;  /* 0x0000000104057824 */ /* 0x000fe200078e02cb */
[----:B------:R-:W-:Y:S01]  /*27b0*/  SEL R4, R211, RZ, !P3 ;  /* 0x000000ffd3047207 */ /* 0x000fe20005800000 */
[----:B------:R-:W-:Y:S01]  /*27c0*/  IMAD R0, R12, c[0x0][0x17c], R0 ;  /* 0x00005f000c007a24 */ /* 0x000fe200078e0200 */
[----:B------:R-:W-:Y:S01]  /*27d0*/  IADD3 R16, R181, -0x1, RZ ;  /* 0xffffffffb5107810 */ /* 0x000fe20007ffe0ff */
[----:B------:R-:W-:-:S04]  /*27e0*/  @P4 IMAD.HI.U32 R7, R5, c[0x0][0x2c8], RZ ;  /* 0x0000b20005074a27 */ /* 0x000fc800078e00ff */
        /* <DEDUP_REMOVED lines=31> */
.L_x_2191:
[----:B------:R-:W-:Y:S05]  /*29e0*/  BRA.DIV ~URZ, `(.L_x_2038) ;  /* 0x00014ed27f007947 */ /* 0x000fea000b800000 */
[----:B------:R3:W4:Y:S02]  /*29f0*/  SHFL.IDX PT, R0, R12, RZ, 0x181f ;  /* 0x00181fff0c007589 */ /* 0x00072400000e0000 */
.L_x_2192:
[----:B------:R-:W-:Y:S01]  /*2a00*/  IMAD R11, R190, c[0x0][0x2c4], RZ ;  /* 0x0000b100be0b7a24 */ /* 0x000fe200078e02ff */
[----:B------:R-:W-:Y:S01]  /*2a10*/  IADD3 R10, R205, R203, RZ ;  /* 0x000000cbcd0a7210 */ /* 0x000fe20007ffe0ff */
[----:B------:R-:W-:Y:S03]  /*2a20*/  BSSY B0, `(.L_x_2039) ;  /* 0x0000012000007945 */ /* 0x000fe60003800000 */
[----:B------:R-:W-:-:S13]  /*2a30*/  ISETP.GE.AND P0, PT, R10, R11, PT ;  /* 0x0000000b0a00720c */ /* 0x000fda0003f06270 */
[----:B------:R-:W-:Y:S05]  /*2a40*/  @P0 BRA `(.L_x_2040) ;  /* 0x000000f000000947 */ /* 0x000fea0003800000 */
[CC--:B----4-:R-:W-:Y:S02]  /*2a50*/  LEA R6, P0, R177.reuse, R0.reuse, 0x1 ;  /* 0x00000000b1067211 */ /* 0x0d0fe400078008ff */
        /* <DEDUP_REMOVED lines=14> */
.L_x_2040:
[----:B------:R-:W-:Y:S05]  /*2b40*/  BSYNC B0 ;  /* 0x0000000000007941 */ /* 0x000fea0003800000 */
.L_x_2039:
[----:B------:R-:W-:Y:S05]  /*2b50*/  BRA.DIV ~URZ, `(.L_x_2041) ;  /* 0x00014dd27f007947 */ /* 0x000fea000b800000 */
[----:B--2---:R2:W1:Y:S04]  /*2b60*/  SHFL.IDX PT, R8, R9, 0x1, 0x181f ;  /* 0x00381f0009087f89 */ /* 0x00446800000e0000 */
[----:B----4-:R2:W4:Y:S02]  /*2b70*/  SHFL.IDX PT, R0, R12, 0x1, 0x181f ;  /* 0x00381f000c007f89 */ /* 0x01052400000e0000 */
.L_x_2193:
[----:B------:R-:W-:Y:S01]  /*2b80*/  IADD3 R2, R10, 0x20, RZ ;  /* 0x000000200a027810 */ /* 0x000fe20007ffe0ff */
[----:B------:R-:W-:Y:S03]  /*2b90*/  BSSY B0, `(.L_x_2042) ;  /* 0x0000012000007945 */ /* 0x000fe60003800000 */
[----:B------:R-:W-:-:S13]  /*2ba0*/  ISETP.GE.AND P0, PT, R2, R11, PT ;  /* 0x0000000b0200720c */ /* 0x000fda0003f06270 */
[----:B------:R-:W-:Y:S05]  /*2bb0*/  @P0 BRA `(.L_x_2043) ;  /* 0x000000f000000947 */ /* 0x000fea0003800000 */
[CC--:B----4-:R-:W-:Y:S02]  /*2bc0*/  LEA R6, P0, R177.reuse, R0.reuse, 0x1 ;  /* 0x00000000b1067211 */ /* 0x0d0fe400078008ff */
        /* <DEDUP_REMOVED lines=14> */
.L_x_2043:
[----:B------:R-:W-:Y:S05]  /*2cb0*/  BSYNC B0 ;  /* 0x0000000000007941 */ /* 0x000fea0003800000 */
.L_x_2042:
[----:B------:R-:W-:Y:S05]  /*2cc0*/  BRA.DIV ~URZ, `(.L_x_2044) ;  /* 0x00014d327f007947 */ /* 0x000fea000b800000 */
[----:B-1----:R1:W2:Y:S02]  /*2cd0*/  SHFL.IDX PT, R8, R9, 0x2, 0x181f ;  /* 0x00581f0009087f89 */ /* 0x0022a400000e0000 */
.L_x_2194:
[----:B------:R-:W-:Y:S05]  /*2ce0*/  BRA.DIV ~URZ, `(.L_x_2045) ;  /* 0x00014d827f007947 */ /* 0x000fea000b800000 */
[----:B----4-:R4:W1:Y:S02]  /*2cf0*/  SHFL.IDX PT, R0, R12, 0x2, 0x181f ;  /* 0x00581f000c007f89 */ /* 0x01086400000e0000 */
.L_x_2195:
[----:B------:R-:W-:Y:S01]  /*2d00*/  IADD3 R2, R10, 0x40, RZ ;  /* 0x000000400a027810 */ /* 0x000fe20007ffe0ff */
[----:B------:R-:W-:Y:S03]  /*2d10*/  BSSY B0, `(.L_x_2046) ;  /* 0x0000012000007945 */ /* 0x000fe60003800000 */
[----:B------:R-:W-:-:S13]  /*2d20*/  ISETP.GE.AND P0, PT, R2, R11, PT ;  /* 0x0000000b0200720c */ /* 0x000fda0003f06270 */
[----:B------:R-:W-:Y:S05]  /*2d30*/  @P0 BRA `(.L_x_2047) ;  /* 0x000000f000000947 */ /* 0x000fea0003800000 */
[CC--:B-1----:R-:W-:Y:S02]  /*2d40*/  LEA R6, P0, R177.reuse, R0.reuse, 0x1 ;  /* 0x00000000b1067211 */ /* 0x0c2fe400078008ff */
        /* <DEDUP_REMOVED lines=14> */
.L_x_2047:
[----:B------:R-:W-:Y:S05]  /*2e30*/  BSYNC B0 ;  /* 0x0000000000007941 */ /* 0x000fea0003800000 */
.L_x_2046:
[----:B------:R-:W-:Y:S05]  /*2e40*/  BRA.DIV ~URZ, `(.L_x_2048) ;  /* 0x00014c927f007947 */ /* 0x000fea000b800000 */
[----:B--2---:R2:W3:Y:S04]  /*2e50*/  SHFL.IDX PT, R8, R9, 0x3, 0x181f ;  /* 0x00781f0009087f89 */ /* 0x0044e800000e0000 */
[----:B-1----:R2:W1:Y:S02]  /*2e60*/  SHFL.IDX PT, R0, R12, 0x3, 0x181f ;  /* 0x00781f000c007f89 */ /* 0x00246400000e0000 */
.L_x_2196:
        /* <DEDUP_REMOVED lines=26> */
[----:B------:R-:W-:Y:S01]  /*3010*/  IMAD R20, R187, 0x20, R205 ;  /* 0x00000020bb147824 */ /* 0x000fe200078e02cd */
[----:B------:R-:W-:Y:S01]  /*3020*/  LOP3.LUT R213, R213, 0xfffffff7, RZ, 0xc0, !PT ;  /* 0xfffffff7d5d57812 */ /* 0x000fe200078ec0ff */
[----:B------:R-:W-:Y:S01]  /*3030*/  IMAD.SHL.U32 R178, R16, 0x40, RZ ;  /* 0x0000004010b27824 */ /* 0x000fe200078e00ff */
[----:B------:R-:W-:Y:S01]  /*3040*/  ISETP.NE.AND P6, PT, R0, 0x1, PT ;  /* 0x000000010000780c */ /* 0x000fe20003fc5270 */
[----:B------:R-:W-:-:S02]  /*3050*/  IMAD.MOV.U32 R174, RZ, RZ, RZ ;  /* 0x000000ffffae7224 */ /* 0x000fc400078e00ff */
[----:B-1----:R-:W-:-:S05]  /*3060*/  IMAD.IADD R2, R20, 0x1, R178 ;  /* 0x0000000114027824 */ /* 0x002fca00078e02b2 */
[C---:B------:R-:W-:Y:S01]  /*3070*/  ISETP.GE.AND P0, PT, R2.reuse, R189, PT ;  /* 0x000000bd0200720c */ /* 0x040fe20003f06270 */
[----:B------:R-:W-:-:S03]  /*3080*/  IMAD.IADD R2, R2, 0x1, R193 ;  /* 0x0000000102027824 */ /* 0x000fc600078e02c1 */
[----:B------:R-:W-:Y:S01]  /*3090*/  ISETP.GT.OR P0, PT, R20, 0x3f, P0 ;  /* 0x0000003f1400780c */ /* 0x000fe20000704670 */
[----:B------:R-:W-:-:S04]  /*30a0*/  @P6 IMAD.HI.U32 R3, R2, c[0x0][0x2bc], RZ ;  /* 0x0000af0002036a27 */ /* 0x000fc800078e00ff */
[----:B------:R-:W-:-:S04]  /*30b0*/  IMAD.WIDE.U32 R194, R14, c[0x0][0x1e8], RZ ;  /* 0x00007a000ec27a25 */ /* 0x000fc800078e00ff */
[----:B------:R-:W-:-:S04]  /*30c0*/  IMAD.WIDE.U32 R198, R14, c[0x0][0x210], RZ ;  /* 0x000084000ec67a25 */ /* 0x000fc800078e00ff */
[----:B------:R-:W-:Y:S02]  /*30d0*/  IMAD.SHL.U32 R17, R177, 0x2, RZ ;  /* 0x00000002b1117824 */ /* 0x000fe400078e00ff */
[----:B------:R-:W-:Y:S01]  /*30e0*/  IMAD.SHL.U32 R19, R185, 0x2, RZ ;  /* 0x00000002b9137824 */ /* 0x000fe200078e00ff */
[----:B------:R-:W-:Y:S01]  /*30f0*/  ISETP.GT.AND P5, PT, R20, 0x3f, PT ;  /* 0x0000003f1400780c */ /* 0x000fe20003fa4270 */
[----:B------:R-:W-:Y:S01]  /*3100*/  IMAD.MOV.U32 R0, RZ, RZ, R2 ;  /* 0x000000ffff007224 */ /* 0x000fe200078e0002 */
[----:B------:R-:W-:Y:S01]  /*3110*/  @P6 SHF.R.U32.HI R0, RZ, c[0x0][0x2c0], R3 ;  /* 0x0000b000ff006a19 */ /* 0x000fe20000011603 */
[----:B------:R-:W-:Y:S01]  /*3120*/  IMAD.IADD R92, R189, 0x1, -R178 ;  /* 0x00000001bd5c7824 */ /* 0x000fe200078e0ab2 */
[----:B------:R-:W-:Y:S02]  /*3130*/  @P6 LOP3.LUT R213, R213, 0x8, RZ, 0xfc, !PT ;  /* 0x00000008d5d56812 */ /* 0x000fe400078efcff */
[----:B------:R-:W-:-:S04]  /*3140*/  @!P0 IADD3 R3, P1, R0, R196, RZ ;  /* 0x000000c400038210 */ /* 0x000fc80007f3e0ff */
[----:B------:R-:W-:Y:S02]  /*3150*/  @!P0 LEA.HI.X.SX32 R5, R0, R201, 0x1, P1 ;  /* 0x000000c900058211 */ /* 0x000fe400008f0eff */
[----:B------:R-:W-:-:S04]  /*3160*/  @!P0 LEA R4, P1, R3, c[0x0][0x2a0], 0x2 ;  /* 0x0000a80003048a11 */ /* 0x000fc800078210ff */
[----:B------:R-:W-:-:S05]  /*3170*/  @!P0 LEA.HI.X R5, R3, c[0x0][0x2a4], R5, 0x2, P1 ;  /* 0x0000a90003058a11 */ /* 0x000fca00008f1405 */
[----:B------:R1:W3:Y:S01]  /*3180*/  @!P0 LDG.E R174, [R4.64] ;  /* 0x0000000604ae8981 */ /* 0x0002e2000c1e1900 */
[----:B------:R-:W-:Y:S01]  /*3190*/  IMAD.MOV R0, RZ, RZ, -R0 ;  /* 0x000000ffff007224 */ /* 0x000fe200078e0a00 */
[----:B------:R-:W-:Y:S01]  /*31a0*/  LOP3.LUT R213, R213, 0xfffffffe, RZ, 0xc0, !PT ;  /* 0xfffffffed5d57812 */ /* 0x000fe200078ec0ff */
[----:B------:R-:W-:Y:S01]  /*31b0*/  IMAD R200, R14, c[0x0][0x1ec], R195 ;  /* 0x00007b000ec87a24 */ /* 0x000fe200078e02c3 */
[----:B------:R-:W-:Y:S01]  /*31c0*/  BSSY B0, `(.L_x_2049) ;  /* 0x00000a8000007945 */ /* 0x000fe20003800000 */
[----:B------:R-:W-:Y:S01]  /*31d0*/  IMAD R175, R0, c[0x0][0x2b8], R2 ;  /* 0x0000ae0000af7a24 */ /* 0x000fe200078e0202 */
[----:B------:R-:W-:Y:S01]  /*31e0*/  @P5 LOP3.LUT R213, R213, 0x1, RZ, 0xfc, !PT ;  /* 0x00000001d5d55812 */ /* 0x000fe200078efcff */
[----:B--2-4-:R-:W-:Y:S02]  /*31f0*/  IMAD.IADD R12, R92, 0x1, -R205 ;  /* 0x000000015c0c7824 */ /* 0x014fe400078e0acd */
[----:B------:R-:W-:-:S03]  /*3200*/  IMAD.WIDE.U32 R2, R175, c[0x0][0x1e0], RZ ;  /* 0x00007800af027a25 */ /* 0x000fc600078e00ff */
[----:B------:R-:W-:Y:S01]  /*3210*/  ISETP.GE.AND P1, PT, R12, 0x1, PT ;  /* 0x000000010c00780c */ /* 0x000fe20003f26270 */
[----:B------:R-:W-:Y:S01]  /*3220*/  IMAD R202, R14, c[0x0][0x214], R199 ;  /* 0x000085000eca7a24 */ /* 0x000fe200078e02c7 */
[----:B------:R-:W-:Y:S02]  /*3230*/  SHF.L.U64.HI R14, R185, 0x1, R21 ;  /* 0x00000001b90e7819 */ /* 0x000fe40000010215 */
[----:B-1----:R-:W-:-:S09]  /*3240*/  SHF.R.S32.HI R4, RZ, 0x1f, R175 ;  /* 0x0000001fff047819 */ /* 0x002fd200000114af */
[----:B------:R-:W-:Y:S02]  /*3250*/  @P1 ISETP.GE.AND P4, PT, R177, c[0x0][0x1d4], PT ;  /* 0x00007500b1001a0c */ /* 0x000fe40003f86270 */
[----:B------:R-:W-:Y:S01]  /*3260*/  @P1 ISETP.GE.AND P3, PT, R186, c[0x0][0x1d4], PT ;  /* 0x00007500ba001a0c */ /* 0x000fe20003f66270 */
[C---:B------:R-:W-:Y:S02]  /*3270*/  IMAD R0, R4.reuse, c[0x0][0x1e0], RZ ;  /* 0x0000780004007a24 */ /* 0x040fe400078e02ff */
[----:B------:R-:W-:Y:S02]  /*3280*/  IMAD R5, R4, c[0x0][0x208], RZ ;  /* 0x0000820004057a24 */ /* 0x000fe400078e02ff */
[----:B------:R-:W-:-:S04]  /*3290*/  IMAD R0, R175, c[0x0][0x1e4], R0 ;  /* 0x00007900af007a24 */ /* 0x000fc800078e0200 */
[----:B------:R-:W-:Y:S01]  /*32a0*/  IMAD.IADD R3, R3, 0x1, R0 ;  /* 0x0000000103037824 */ /* 0x000fe200078e0200 */
[----:B---3--:R-:W-:-:S03]  /*32b0*/  SHF.R.S32.HI R13, RZ, 0x1f, R174 ;  /* 0x0000001fff0d7819 */ /* 0x008fc600000114ae */
        /* <DEDUP_REMOVED lines=8> */
[----:B------:R-:W-:-:S03]  /*3340*/  IMAD.WIDE.U32 R2, R175, c[0x0][0x208], RZ ;  /* 0x00008200af027a25 */ /* 0x000fc600078e00ff */
[----:B------:R-:W2:Y:S04]  /*3350*/  SHFL.IDX PT, R9, R6, RZ, 0x181f ;  /* 0x00181fff06097589 */ /* 0x000ea800000e0000 */
[----:B------:R3:W4:Y:S04]  /*3360*/  SHFL.IDX PT, R10, R0, 0x1, 0x181f ;  /* 0x00381f00000a7f89 */ /* 0x00072800000e0000 */
[----:B------:R5:W4:Y:S01]  /*3370*/  SHFL.IDX PT, R11, R6, 0x1, 0x181f ;  /* 0x00381f00060b7f89 */ /* 0x000b2200000e0000 */
[----:B-1----:R-:W-:Y:S01]  /*3380*/  @P1 LEA R4, P0, R177, R8, 0x1 ;  /* 0x00000008b1041211 */ /* 0x002fe200078008ff */
[----:B---3--:R-:W-:-:S03]  /*3390*/  IMAD R0, R175, c[0x0][0x20c], R5 ;  /* 0x00008300af007a24 */ /* 0x008fc600078e0205 */
[-C--:B--2---:R-:W-:Y:S02]  /*33a0*/  @P1 LEA.HI.X R5, R177, R9.reuse, R18, 0x1, P0 ;  /* 0x00000009b1051211 */ /* 0x084fe400000f0c12 */
[----:B------:R-:W-:Y:S01]  /*33b0*/  ISETP.GE.AND P0, PT, R12, 0x21, PT ;  /* 0x000000210c00780c */ /* 0x000fe20003f06270 */
[----:B------:R-:W-:Y:S01]  /*33c0*/  IMAD.IADD R3, R3, 0x1, R0 ;  /* 0x0000000103037824 */ /* 0x000fe200078e0200 */
[----:B-----5:R-:W-:Y:S01]  /*33d0*/  @P1 LEA R6, P2, R186, R8, 0x1 ;  /* 0x00000008ba061211 */ /* 0x020fe200078408ff */
[----:B------:R1:W-:Y:S01]  /*33e0*/  @P1 LDGSTS.E.BYPASS.LTC128B.128 [R204+0xc100], [R4.64], !P4 ;  /* 0x0c10000004cc1fae */ /* 0x0003e2000e101d46 */
[----:B------:R-:W-:Y:S01]  /*33f0*/  IMAD R0, R13, c[0x0][0x218], RZ ;  /* 0x000086000d007a24 */ /* 0x000fe200078e02ff */
[C---:B------:R-:W-:Y:S01]  /*3400*/  ISETP.GE.AND P4, PT, R177.reuse, c[0x0][0x1d4], PT ;  /* 0x00007500b1007a0c */ /* 0x040fe20003f86270 */
[----:B------:R-:W-:Y:S01]  /*3410*/  IMAD.WIDE.U32 R2, R174, c[0x0][0x218], R2 ;  /* 0x00008600ae027a25 */ /* 0x000fe200078e0002 */
[----:B------:R-:W-:Y:S02]  /*3420*/  @P1 LEA.HI.X R7, R186, R9, R15, 0x1, P2 ;  /* 0x00000009ba071211 */ /* 0x000fe400010f0c0f */
[----:B------:R-:W-:-:S03]  /*3430*/  SHF.L.U64.HI R13, R177, 0x1, R18 ;  /* 0x00000001b10d7819 */ /* 0x000fc60000010212 */
[----:B------:R2:W-:Y:S01]  /*3440*/  @P1 LDGSTS.E.BYPASS.LTC128B.128 [R204+0xe100], [R6.64], !P3 ;  /* 0x0e10000006cc1fae */ /* 0x0005e2000d901d46 */
[----:B-1----:R-:W-:-:S04]  /*3450*/  @P1 LEA R4, P2, R185, R8, 0x1 ;  /* 0x00000008b9041211 */ /* 0x002fc800078408ff */
[----:B------:R-:W-:Y:S01]  /*3460*/  @P1 LEA.HI.X R5, R185, R9, R21, 0x1, P2 ;  /* 0x00000009b9051211 */ /* 0x000fe200010f0c15 */
[----:B--2---:R-:W-:Y:S01]  /*3470*/  IMAD R6, R174, c[0x0][0x21c], R0 ;  /* 0x00008700ae067a24 */ /* 0x004fe200078e0200 */
[----:B------:R-:W-:Y:S02]  /*3480*/  IADD3 R0, P3, R2, R198, RZ ;  /* 0x000000c602007210 */ /* 0x000fe40007f7e0ff */
[C---:B----4-:R-:W-:Y:S02]  /*3490*/  @P0 LEA R2, P2, R177.reuse, R10, 0x1 ;  /* 0x0000000ab1020211 */ /* 0x050fe400078408ff */
[----:B------:R-:W-:Y:S02]  /*34a0*/  IADD3.X R6, R202, R3, R6, P3, !PT ;  /* 0x00000003ca067210 */ /* 0x000fe40001ffe406 */
[----:B------:R-:W-:Y:S01]  /*34b0*/  @P0 LEA.HI.X R3, R177, R11, R18, 0x1, P2 ;  /* 0x0000000bb1030211 */ /* 0x000fe200010f0c12 */
[----:B------:R-:W-:Y:S01]  /*34c0*/  IMAD.SHL.U32 R18, R186, 0x2, RZ ;  /* 0x00000002ba127824 */ /* 0x000fe200078e00ff */
[----:B------:R-:W-:-:S02]  /*34d0*/  LEA R8, P2, R0, c[0x0][0x1f8], 0x1 ;  /* 0x00007e0000087a11 */ /* 0x000fc400078408ff */
[----:B------:R-:W-:Y:S02]  /*34e0*/  @P1 ISETP.GE.AND P3, PT, R185, c[0x0][0x1d4], PT ;  /* 0x00007500b9001a0c */ /* 0x000fe40003f66270 */
[----:B------:R-:W-:Y:S02]  /*34f0*/  LEA.HI.X R9, R0, c[0x0][0x1fc], R6, 0x1, P2 ;  /* 0x00007f0000097a11 */ /* 0x000fe400010f0c06 */
[----:B------:R-:W-:Y:S01]  /*3500*/  @P0 ISETP.GE.AND P2, PT, R177, c[0x0][0x1d4], PT ;  /* 0x00007500b1000a0c */ /* 0x000fe20003f46270 */
[----:B------:R-:W1:Y:S04]  /*3510*/  SHFL.IDX PT, R6, R8, RZ, 0x181f ;  /* 0x00181fff08067589 */ /* 0x000e6800000e0000 */
[----:B------:R-:W2:Y:S04]  /*3520*/  SHFL.IDX PT, R7, R9, RZ, 0x181f ;  /* 0x00181fff09077589 */ /* 0x000ea800000e0000 */
[----:B------:R3:W-:Y:S01]  /*3530*/  @P1 LDGSTS.E.BYPASS.LTC128B.128 [R204+0x10100], [R4.64], !P3 ;  /* 0x1010000004cc1fae */ /* 0x0007e2000d901d46 */
[----:B------:R-:W-:-:S03]  /*3540*/  @P0 ISETP.GE.AND P3, PT, R186, c[0x0][0x1d4], PT ;  /* 0x00007500ba000a0c */ /* 0x000fc60003f66270 */
[----:B------:R4:W-:Y:S01]  /*3550*/  @P0 LDGSTS.E.BYPASS.LTC128B.128 [R204+0xd100], [R2.64], !P2 ;  /* 0x0d10000002cc0fae */ /* 0x0009e2000d101d46 */
[----:B------:R-:W-:-:S03]  /*3560*/  @P0 ISETP.GE.AND P2, PT, R185, c[0x0][0x1d4], PT ;  /* 0x00007500b9000a0c */ /* 0x000fc60003f46270 */
[----:B------:R-:W5:Y:S04]  /*3570*/  SHFL.IDX PT, R0, R8, 0x1, 0x181f ;  /* 0x00381f0008007f89 */ /* 0x000f6800000e0000 */
[----:B------:R-:W1:Y:S01]  /*3580*/  SHFL.IDX PT, R8, R9, 0x1, 0x181f ;  /* 0x00381f0009087f89 */ /* 0x000e6200000e0000 */
[----:B---3--:R-:W-:-:S04]  /*3590*/  @P0 LEA R4, P1, R186, R10, 0x1 ;  /* 0x0000000aba040211 */ /* 0x008fc800078208ff */
[CCC-:B------:R-:W-:Y:S02]  /*35a0*/  @P0 LEA.HI.X R5, R186.reuse, R11.reuse, R15.reuse, 0x1, P1 ;  /* 0x0000000bba050211 */ /* 0x1c0fe400008f0c0f */
[C---:B----4-:R-:W-:Y:S02]  /*35b0*/  @P0 LEA R2, P1, R185.reuse, R10, 0x1 ;  /* 0x0000000ab9020211 */ /* 0x050fe400078208ff */
[C---:B------:R-:W-:Y:S01]  /*35c0*/  SHF.L.U64.HI R15, R186.reuse, 0x1, R15 ;  /* 0x00000001ba0f7819 */ /* 0x040fe2000001020f */
[----:B------:R3:W-:Y:S01]  /*35d0*/  @P0 LDGSTS.E.BYPASS.LTC128B.128 [R204+0xf100], [R4.64], !P3 ;  /* 0x0f10000004cc0fae */ /* 0x0007e2000d901d46 */
[----:B------:R-:W-:Y:S02]  /*35e0*/  @P0 LEA.HI.X R3, R185, R11, R21, 0x1, P1 ;  /* 0x0000000bb9030211 */ /* 0x000fe400008f0c15 */
[----:B------:R-:W-:-:S03]  /*35f0*/  ISETP.GE.AND P3, PT, R186, c[0x0][0x1d4], PT ;  /* 0x00007500ba007a0c */ /* 0x000fc60003f66270 */
[----:B------:R1:W-:Y:S01]  /*3600*/  @P0 LDGSTS.E.BYPASS.LTC128B.128 [R204+0x11100], [R2.64], !P2 ;  /* 0x1110000002cc0fae */ /* 0x0003e2000d101d46 */
[C---:B------:R-:W-:Y:S02]  /*3610*/  ISETP.LT.OR P2, PT, R12.reuse, 0x1, P4 ;  /* 0x000000010c00780c */ /* 0x040fe40002741670 */
[C---:B------:R-:W-:Y:S01]  /*3620*/  ISETP.LT.OR P1, PT, R12.reuse, 0x1, P3 ;  /* 0x000000010c00780c */ /* 0x040fe20001f21670 */
[----:B------:R-:W0:Y:S01]  /*3630*/  LDGDEPBAR ;  /* 0x00000000000079af */ /* 0x000e220000000000 */
[----:B------:R-:W-:Y:S02]  /*3640*/  ISETP.LT.OR P4, PT, R12, 0x21, P4 ;  /* 0x000000210c00780c */ /* 0x000fe40002781670 */
[----:B-1----:R-:W-:-:S05]  /*3650*/  IADD3 R2, P0, R6, R17, RZ ;  /* 0x0000001106027210 */ /* 0x002fca0007f1e0ff */
[----:B--2---:R-:W-:-:S05]  /*3660*/  IMAD.X R3, R7, 0x1, R13, P0 ;  /* 0x0000000107037824 */ /* 0x004fca00000e060d */
[----:B------:R1:W-:Y:S01]  /*3670*/  LDGSTS.E.BYPASS.LTC128B.128 [R204+0x100], [R2.64], !P2 ;  /* 0x0010000002cc7fae */ /* 0x0003e2000d101d46 */
[----:B------:R-:W-:Y:S02]  /*3680*/  ISETP.LT.OR P2, PT, R12, 0x21, P3 ;  /* 0x000000210c00780c */ /* 0x000fe40001f41670 */
[----:B------:R-:W-:Y:S02]  /*3690*/  ISETP.GT.AND P3, PT, R16, R188, PT ;  /* 0x000000bc1000720c */ /* 0x000fe40003f64270 */
[----:B-1----:R-:W-:-:S05]  /*36a0*/  IADD3 R2, P0, R6, R18, RZ ;  /* 0x0000001206027210 */ /* 0x002fca0007f1e0ff */
[----:B------:R-:W-:-:S05]  /*36b0*/  IMAD.X R3, R7, 0x1, R15, P0 ;  /* 0x0000000107037824 */ /* 0x000fca00000e060f */
[----:B------:R1:W-:Y:S01]  /*36c0*/  LDGSTS.E.BYPASS.LTC128B.128 [R204+0x2100], [R2.64], !P1 ;  /* 0x0210000002cc7fae */ /* 0x0003e2000c901d46 */
[----:B------:R-:W-:Y:S02]  /*36d0*/  ISETP.GE.AND P1, PT, R185, c[0x0][0x1d4], PT ;  /* 0x00007500b9007a0c */ /* 0x000fe40003f26270 */
[----:B-1----:R-:W-:-:S05]  /*36e0*/  IADD3 R2, P0, R6, R19, RZ ;  /* 0x0000001306027210 */ /* 0x002fca0007f1e0ff */
[----:B------:R-:W-:Y:S01]  /*36f0*/  IMAD.X R3, R7, 0x1, R14, P0 ;  /* 0x0000000107037824 */ /* 0x000fe200000e060e */
[C---:B------:R-:W-:Y:S02]  /*3700*/  ISETP.LT.OR P0, PT, R12.reuse, 0x1, P1 ;  /* 0x000000010c00780c */ /* 0x040fe40000f01670 */
[----:B------:R-:W-:-:S11]  /*3710*/  ISETP.LT.OR P1, PT, R12, 0x21, P1 ;  /* 0x000000210c00780c */ /* 0x000fd60000f21670 */
[----:B------:R1:W-:Y:S01]  /*3720*/  LDGSTS.E.BYPASS.LTC128B.128 [R204+0x4100], [R2.64], !P0 ;  /* 0x0410000002cc7fae */ /* 0x0003e2000c101d46 */
[----:B-----5:R-:W-:-:S05]  /*3730*/  IADD3 R6, P0, R0, R17, RZ ;  /* 0x0000001100067210 */ /* 0x020fca0007f1e0ff */
[----:B------:R-:W-:Y:S01]  /*3740*/  IMAD.X R7, R8, 0x1, R13, P0 ;  /* 0x0000000108077824 */ /* 0x000fe200000e060d */
[----:B---3--:R-:W-:-:S04]  /*3750*/  IADD3 R4, P0, R0, R18, RZ ;  /* 0x0000001200047210 */ /* 0x008fc80007f1e0ff */
[----:B------:R2:W-:Y:S01]  /*3760*/  LDGSTS.E.BYPASS.LTC128B.128 [R204+0x1100], [R6.64], !P4 ;  /* 0x0110000006cc7fae */ /* 0x0005e2000e101d46 */
[----:B------:R-:W-:-:S05]  /*3770*/  IMAD.X R5, R8, 0x1, R15, P0 ;  /* 0x0000000108057824 */ /* 0x000fca00000e060f */
[----:B------:R2:W-:Y:S01]  /*3780*/  LDGSTS.E.BYPASS.LTC128B.128 [R204+0x3100], [R4.64], !P2 ;  /* 0x0310000004cc7fae */ /* 0x0005e2000d101d46 */
[----:B-1----:R-:W-:-:S05]  /*3790*/  IADD3 R2, P0, R0, R19, RZ ;  /* 0x0000001300027210 */ /* 0x002fca0007f1e0ff */
[----:B------:R-:W-:-:S05]  /*37a0*/  IMAD.X R3, R8, 0x1, R14, P0 ;  /* 0x0000000108037824 */ /* 0x000fca00000e060e */
[----:B------:R2:W-:Y:S04]  /*37b0*/  LDGSTS.E.BYPASS.LTC128B.128 [R204+0x5100], [R2.64], !P1 ;  /* 0x0510000002cc7fae */ /* 0x0005e8000c901d46 */
[----:B------:R-:W0:Y:S01]  /*37c0*/  LDGDEPBAR ;  /* 0x00000000000079af */ /* 0x000e220000000000 */
[----:B------:R-:W-:Y:S05]  /*37d0*/  @!P3 BRA `(.L_x_2050) ;  /* 0x000004600000b947 */ /* 0x000fea0003800000 */
[----:B--2---:R-:W-:Y:S01]  /*37e0*/  IADD3 R2, R20, R178, R193 ;  /* 0x000000b214027210 */ /* 0x004fe20007ffe0c1 */
[----:B------:R-:W-:-:S03]  /*37f0*/  IMAD.MOV.U32 R174, RZ, RZ, RZ ;  /* 0x000000ffffae7224 */ /* 0x000fc600078e00ff */
[----:B------:R-:W-:-:S05]  /*3800*/  IADD3 R2, R2, -0x40, RZ ;  /* 0xffffffc002027810 */ /* 0x000fca0007ffe0ff */
        /* <DEDUP_REMOVED lines=25> */
.L_x_2197:
[----:B------:R-:W-:Y:S05]  /*39a0*/  BRA.DIV ~URZ, `(.L_x_2052) ;  /* 0x000142727f007947 */ /* 0x000fea000b800000 */
[----:B------:R-:W3:Y:S01]  /*39b0*/  SHFL.IDX PT, R0, R11, RZ, 0x181f ;  /* 0x00181fff0b007589 */ /* 0x000ee200000e0000 */
[----:B------:R-:W-:Y:S02]  /*39c0*/  ISETP.GE.AND P2, PT, R177, c[0x0][0x1d4], PT ;  /* 0x00007500b1007a0c */ /* 0x000fe40003f46270 */
[----:B------:R-:W-:Y:S02]  /*39d0*/  ISETP.GE.AND P1, PT, R186, c[0x0][0x1d4], PT ;  /* 0x00007500ba007a0c */ /* 0x000fe40003f26270 */
        /* <DEDUP_REMOVED lines=10> */
[----:B------:R-:W3:Y:S03]  /*3a80*/  SHFL.IDX PT, R0, R11, 0x1, 0x181f ;  /* 0x00381f000b007f89 */ /* 0x000ee600000e0000 */
[----:B------:R-:W-:Y:S01]  /*3a90*/  IMAD.X R3, R8, 0x1, R14, P0 ;  /* 0x0000000108037824 */ /* 0x000fe200000e060e */
[----:B------:R-:W-:Y:S01]  /*3aa0*/  ISETP.GE.AND P0, PT, R185, c[0x0][0x1d4], PT ;  /* 0x00007500b9007a0c */ /* 0x000fe20003f06270 */
[----:B------:R2:W-:Y:S04]  /*3ab0*/  LDGSTS.E.BYPASS.LTC128B.128 [R204+0x14100], [R4.64], !P1 ;  /* 0x1410000004cc7fae */ /* 0x0005e8000c901d46 */
[----:B------:R4:W1:Y:S08]  /*3ac0*/  SHFL.IDX PT, R8, R9, 0x1, 0x181f ;  /* 0x00381f0009087f89 */ /* 0x00087000000e0000 */
[----:B------:R2:W-:Y:S01]  /*3ad0*/  LDGSTS.E.BYPASS.LTC128B.128 [R204+0x16100], [R2.64], !P0 ;  /* 0x1610000002cc7fae */ /* 0x0005e2000c101d46 */
[----:B-1--4-:R-:W-:-:S03]  /*3ae0*/  SEL R9, RZ, 0x10, P0 ;  /* 0x00000010ff097807 */ /* 0x012fc60000000000 */
.L_x_2198:
        /* <DEDUP_REMOVED lines=21> */
.L_x_2050:
[----:B------:R-:W-:Y:S05]  /*3c40*/  BSYNC B0 ;  /* 0x0000000000007941 */ /* 0x000fea0003800000 */
.L_x_2049:
        /* <DEDUP_REMOVED lines=10> */
[----:B-12---:R1:W2:Y:S04]  /*3cf0*/  LDSM.16.M88.4 R4, [R164] ;  /* 0x00000000a404783b */ /* 0x0062a80000000200 */
        /* <DEDUP_REMOVED lines=33> */
[----:B------:R4:W3:Y:S02]  /*3f10*/  SHFL.IDX PT, R12, R13, RZ, 0x181f ;  /* 0x00181fff0d0c7589 */ /* 0x0008e400000e0000 */
.L_x_2199:
[----:B------:R-:W-:Y:S05]  /*3f20*/  BRA.DIV ~URZ, `(.L_x_2056) ;  /* 0x00013fa27f007947 */ /* 0x000fea000b800000 */
[----:B------:R-:W5:Y:S01]  /*3f30*/  SHFL.IDX PT, R0, R19, RZ, 0x181f ;  /* 0x00181fff13007589 */ /* 0x000f6200000e0000 */
[----:B------:R-:W-:Y:S02]  /*3f40*/  ISETP.GE.AND P3, PT, R177, c[0x0][0x1d4], PT ;  /* 0x00007500b1007a0c */ /* 0x000fe40003f66270 */
[----:B------:R-:W-:Y:S02]  /*3f50*/  ISETP.GE.AND P1, PT, R186, c[0x0][0x1d4], PT ;  /* 0x00007500ba007a0c */ /* 0x000fe40003f26270 */
[----:B------:R-:W-:Y:S02]  /*3f60*/  SEL R20, RZ, 0x10, P3 ;  /* 0x00000010ff147807 */ /* 0x000fe40001800000 */
[----:B------:R-:W-:Y:S02]  /*3f70*/  SEL R18, RZ, 0x10, P1 ;  /* 0x00000010ff127807 */ /* 0x000fe40000800000 */
[----:B-----5:R-:W-:-:S05]  /*3f80*/  IADD3 R16, P0, R0, R25, RZ ;  /* 0x0000001900107210 */ /* 0x020fca0007f1e0ff */
[----:B---3--:R-:W-:Y:S01]  /*3f90*/  IMAD.X R17, R12, 0x1, R21, P0 ;  /* 0x000000010c117824 */ /* 0x008fe200000e0615 */
[----:B------:R-:W-:-:S04]  /*3fa0*/  IADD3 R14, P0, R0, R26, RZ ;  /* 0x0000001a000e7210 */ /* 0x000fc80007f1e0ff */
[----:B------:R-:W-:Y:S01]  /*3fb0*/  @!PT LDS RZ, [RZ] ;  /* 0x00000000fffff984 */ /* 0x000fe20000000800 */
[----:B------:R-:W-:Y:S01]  /*3fc0*/  @!PT LDS RZ, [RZ] ;  /* 0x00000000fffff984 */ /* 0x000fe20000000800 */
[----:B------:R3:W-:Y:S01]  /*3fd0*/  LDGSTS.E.BYPASS.LTC128B.128 [R204+0x6100], [R16.64], !P3 ;  /* 0x0610000010cc7fae */ /* 0x0007e2000d901d46 */
[----:B------:R-:W-:Y:S01]  /*3fe0*/  IMAD.X R15, R12, 0x1, R22, P0 ;  /* 0x000000010c0f7824 */ /* 0x000fe200000e0616 */
[----:B------:R-:W-:Y:S02]  /*3ff0*/  IADD3 R2, P0, R0, R27, RZ ;  /* 0x0000001b00027210 */ /* 0x000fe40007f1e0ff */
[----:B------:R-:W4:Y:S03]  /*4000*/  SHFL.IDX PT, R0, R19, 0x1, 0x181f ;  /* 0x00381f0013007f89 */ /* 0x000f2600000e0000 */
[----:B------:R-:W-:Y:S01]  /*4010*/  IMAD.X R3, R12, 0x1, R23, P0 ;  /* 0x000000010c037824 */ /* 0x000fe200000e0617 */
[----:B------:R-:W-:Y:S01]  /*4020*/  ISETP.GE.AND P0, PT, R185, c[0x0][0x1d4], PT ;  /* 0x00007500b9007a0c */ /* 0x000fe20003f06270 */
[----:B------:R3:W-:Y:S04]  /*4030*/  LDGSTS.E.BYPASS.LTC128B.128 [R204+0x8100], [R14.64], !P1 ;  /* 0x081000000ecc7fae */ /* 0x0007e8000c901d46 */
[----:B------:R5:W2:Y:S08]  /*4040*/  SHFL.IDX PT, R12, R13, 0x1, 0x181f ;  /* 0x00381f000d0c7f89 */ /* 0x000ab000000e0000 */
[----:B------:R3:W-:Y:S01]  /*4050*/  LDGSTS.E.BYPASS.LTC128B.128 [R204+0xa100], [R2.64], !P0 ;  /* 0x0a10000002cc7fae */ /* 0x0007e2000c101d46 */
[----:B----45:R-:W-:-:S03]  /*4060*/  SEL R13, RZ, 0x10, P0 ;  /* 0x00000010ff0d7807 */ /* 0x030fc60000000000 */
.L_x_2200:
[----:B---3--:R-:W-:Y:S02]  /*4070*/  IADD3 R2, -R20, 0x10, RZ ;  /* 0x0000001014027810 */ /* 0x008fe40007ffe1ff */
[----:B------:R-:W-:-:S02]  /*4080*/  IADD3 R3, -R18, 0x10, RZ ;  /* 0x0000001012037810 */ /* 0x000fc40007ffe1ff */
[----:B------:R-:W-:-:S04]  /*4090*/  LOP3.LUT R2, R2, 0xf, RZ, 0xc0, !PT ;  /* 0x0000000f02027812 */ /* 0x000fc800078ec0ff */
[----:B------:R-:W-:Y:S02]  /*40a0*/  IADD3 R16, P1, P0, R2, R0, R25 ;  /* 0x0000000002107210 */ /* 0x000fe4000783e019 */
[----:B------:R-:W-:Y:S02]  /*40b0*/  LOP3.LUT R2, R3, 0xf, RZ, 0xc0, !PT ;  /* 0x0000000f03027812 */ /* 0x000fe400078ec0ff */
[----:B------:R-:W-:Y:S02]  /*40c0*/  IADD3 R3, -R13, 0x10, RZ ;  /* 0x000000100d037810 */ /* 0x000fe40007ffe1ff */
[----:B--2---:R-:W-:Y:S02]  /*40d0*/  IADD3.X R17, RZ, R12, R21, P1, P0 ;  /* 0x0000000cff117210 */ /* 0x004fe40000fe0415 */
        /* <DEDUP_REMOVED lines=14> */
.L_x_2054:
[----:B------:R-:W-:Y:S05]  /*41c0*/  BSYNC B0 ;  /* 0x0000000000007941 */ /* 0x000fea0003800000 */
.L_x_2053:
[----:B------:R-:W-:Y:S01]  /*41d0*/  LOP3.LUT P1, RZ, R187, 0x4, RZ, 0xc0, !PT ;  /* 0x00000004bbff7812 */ /* 0x000fe2000782c0ff */
[----:B------:R-:W0:Y:S01]  /*41e0*/  LDGDEPBAR ;  /* 0x00000000000079af */ /* 0x000e220000000000 */
[----:B------:R-:W-:Y:S01]  /*41f0*/  MOV R0, 0x40 ;  /* 0x0000004000007802 */ /* 0x000fe20000000f00 */
[----:B------:R-:W-:Y:S01]  /*4200*/  WARPSYNC 0xffffffff ;  /* 0xffffffff00007948 */ /* 0x000fe20003800000 */
[----:B--23--:R-:W-:Y:S01]  /*4210*/  HMMA.16816.F32.BF16 R12, R4, R32, RZ ;  /* 0x00000020040c723c */ /* 0x00cfe200000418ff */
[----:B------:R-:W-:Y:S01]  /*4220*/  MOV R93, c[0x0][0x2c4] ;  /* 0x0000b100005d7a02 */ /* 0x000fe20000000f00 */
[----:B------:R-:W-:Y:S01]  /*4230*/  ULDC UR4, c[0x0][0x324] ;  /* 0x0000c90000047ab9 */ /* 0x000fe20000000800 */
[----:B------:R-:W-:Y:S01]  /*4240*/  SEL R162, R0, 0xffffffc0, !P1 ;  /* 0xffffffc000a27807 */ /* 0x000fe20004800000 */
[----:B------:R-:W-:Y:S01]  /*4250*/  ULOP3.LUT UR4, URZ, UR4, URZ, 0x33, !UPT ;  /* 0x000000043f047292 */ /* 0x000fe2000f8e333f */
[----:B------:R-:W-:-:S02]  /*4260*/  ISETP.NE.AND P0, PT, R93, 0x1, PT ;  /* 0x000000015d00780c */ /* 0x000fc40003f05270 */
[----:B------:R-:W-:Y:S01]  /*4270*/  IADD3 R2, R170, R162, RZ ;  /* 0x000000a2aa027210 */ /* 0x000fe20007ffe0ff */
[C---:B------:R-:W-:Y:S01]  /*4280*/  HMMA.16816.F32.BF16 R20, R4.reuse, R34, RZ ;  /* 0x000000220414723c */ /* 0x040fe200000418ff */
[----:B------:R-:W-:Y:S02]  /*4290*/  IADD3 R0, R162, R170, R168 ;  /* 0x000000aaa2007210 */ /* 0x000fe40007ffe0a8 */
[----:B------:R-:W-:Y:S01]  /*42a0*/  MOV R93, c[0x0][0x32c] ;  /* 0x0000cb00005d7a02 */ /* 0x000fe20000000f00 */
[----:B------:R-:W-:Y:S03]  /*42b0*/  LDSM.16.M88.4 R56, [R2] ;  /* 0x000000000238783b */ /* 0x000fe60000000200 */
[----:B------:R-:W-:Y:S01]  /*42c0*/  ISETP.GE.AND P4, PT, R93, 0x1, PT ;  /* 0x000000015d00780c */ /* 0x000fe20003f86270 */
[C---:B----4-:R-:W-:Y:S01]  /*42d0*/  HMMA.16816.F32.BF16 R16, R4.reuse, R36, RZ ;  /* 0x000000240410723c */ /* 0x050fe200000418ff */
[----:B------:R-:W-:Y:S04]  /*42e0*/  LDSM.16.M88.4 R60, [R2+0x800] ;  /* 0x00080000023c783b */ /* 0x000fe80000000200 */
[----:B------:R-:W-:Y:S03]  /*42f0*/  LDSM.16.M88.4 R68, [R2+0x1000] ;  /* 0x001000000244783b */ /* 0x000fe60000000200 */
[C---:B-1----:R-:W-:Y:S01]  /*4300*/  HMMA.16816.F32.BF16 R40, R4.reuse, R44, RZ ;  /* 0x0000002c0428723c */ /* 0x042fe200000418ff */
[----:B------:R-:W-:Y:S04]  /*4310*/  LDSM.16.M88.4 R84, [R0] ;  /* 0x000000000054783b */ /* 0x000fe80000000200 */
[----:B------:R-:W-:Y:S03]  /*4320*/  LDSM.16.M88.4 R88, [R0+0x1000] ;  /* 0x001000000058783b */ /* 0x000fe60000000200 */
[C---:B------:R-:W-:Y:S08]  /*4330*/  HMMA.16816.F32.BF16 R52, R4.reuse, R48, RZ ;  /* 0x000000300434723c */ /* 0x040ff000000418ff */
[C---:B------:R-:W-:Y:S08]  /*4340*/  HMMA.16816.F32.BF16 R36, R4.reuse, R38, RZ ;  /* 0x000000260424723c */ /* 0x040ff000000418ff */
[C---:B------:R-:W-:Y:S08]  /*4350*/  HMMA.16816.F32.BF16 R44, R4.reuse, R46, RZ ;  /* 0x0000002e042c723c */ /* 0x040ff000000418ff */
[----:B------:R-:W-:Y:S01]  /*4360*/  HMMA.16816.F32.BF16 R48, R4, R50, RZ ;  /* 0x000000320430723c */ /* 0x000fe200000418ff */
[----:B------:R-:W1:Y:S07]  /*4370*/  LDSM.16.M88.4 R4, [R167] ;  /* 0x00000000a704783b */ /* 0x000e6e0000000200 */
[C---:B------:R-:W-:Y:S01]  /*4380*/  HMMA.16816.F32.BF16 R28, R8.reuse, R64, R12 ;  /* 0x00000040081c723c */ /* 0x040fe2000004180c */
[----:B------:R-:W-:Y:S07]  /*4390*/  LDSM.16.M88.4 R12, [R166] ;  /* 0x00000000a60c783b */ /* 0x000fee0000000200 */
[C---:B------:R-:W-:Y:S01]  /*43a0*/  HMMA.16816.F32.BF16 R20, R8.reuse, R66, R20 ;  /* 0x000000420814723c */ /* 0x040fe20000041814 */
[----:B------:R-:W2:Y:S07]  /*43b0*/  LDSM.16.M88.4 R64, [R2+0x1800] ;  /* 0x001800000240783b */ /* 0x000eae0000000200 */
[C---:B------:R-:W-:Y:S08]  /*43c0*/  HMMA.16816.F32.BF16 R16, R8.reuse, R72, R16 ;  /* 0x000000480810723c */ /* 0x040ff00000041810 */
[C---:B------:R-:W-:Y:S01]  /*43d0*/  HMMA.16816.F32.BF16 R36, R8.reuse, R74, R36 ;  /* 0x0000004a0824723c */ /* 0x040fe20000041824 */
[----:B------:R-:W-:Y:S07]  /*43e0*/  LDSM.16.M88.4 R72, [R170+0x2000] ;  /* 0x00200000aa48783b */ /* 0x000fee0000000200 */
[C---:B------:R-:W-:Y:S08]  /*43f0*/  HMMA.16816.F32.BF16 R40, R8.reuse, R76, R40 ;  /* 0x0000004c0828723c */ /* 0x040ff00000041828 */
[C---:B------:R-:W-:Y:S01]  /*4400*/  HMMA.16816.F32.BF16 R44, R8.reuse, R78, R44 ;  /* 0x0000004e082c723c */ /* 0x040fe2000004182c */
[----:B------:R-:W3:Y:S07]  /*4410*/  LDSM.16.M88.4 R76, [R0+0x800] ;  /* 0x00080000004c783b */ /* 0x000eee0000000200 */
[C---:B------:R-:W-:Y:S08]  /*4420*/  HMMA.16816.F32.BF16 R52, R8.reuse, R80, R52 ;  /* 0x000000500834723c */ /* 0x040ff00000041834 */
[----:B------:R-:W-:Y:S01]  /*4430*/  HMMA.16816.F32.BF16 R48, R8, R82, R48 ;  /* 0x000000520830723c */ /* 0x000fe20000041830 */
[----:B------:R-:W4:Y:S07]  /*4440*/  LDSM.16.M88.4 R80, [R0+0x1800] ;  /* 0x001800000050783b */ /* 0x000f2e0000000200 */
[C---:B-1----:R-:W-:Y:S08]  /*4450*/  HMMA.16816.F32.BF16 R32, R4.reuse, R56, R28 ;  /* 0x000000380420723c */ /* 0x042ff0000004181c */
[C---:B------:R-:W-:Y:S08]  /*4460*/  HMMA.16816.F32.BF16 R28, R4.reuse, R58, R20 ;  /* 0x0000003a041c723c */ /* 0x040ff00000041814 */
[C---:B------:R-:W-:Y:S08]  /*4470*/  HMMA.16816.F32.BF16 R20, R4.reuse, R60, R16 ;  /* 0x0000003c0414723c */ /* 0x040ff00000041810 */
[C---:B------:R-:W-:Y:S01]  /*4480*/  HMMA.16816.F32.BF16 R16, R4.reuse, R62, R36 ;  /* 0x0000003e0410723c */ /* 0x040fe20000041824 */
[----:B------:R-:W-:Y:S07]  /*4490*/  LDSM.16.M88.4 R36, [R170+0x3000] ;  /* 0x00300000aa24783b */ /* 0x000fee0000000200 */
[C---:B------:R-:W-:Y:S01]  /*44a0*/  HMMA.16816.F32.BF16 R8, R4.reuse, R68, R40 ;  /* 0x000000440408723c */ /* 0x040fe20000041828 */
[----:B------:R-:W-:Y:S07]  /*44b0*/  LDSM.16.M88.4 R40, [R170+0x2800] ;  /* 0x00280000aa28783b */ /* 0x000fee0000000200 */
[C---:B------:R-:W-:Y:S08]  /*44c0*/  HMMA.16816.F32.BF16 R44, R4.reuse, R70, R44 ;  /* 0x00000046042c723c */ /* 0x040ff0000004182c */
[C---:B--2---:R-:W-:Y:S08]  /*44d0*/  HMMA.16816.F32.BF16 R68, R4.reuse, R64, R52 ;  /* 0x000000400444723c */ /* 0x044ff00000041834 */
[----:B------:R-:W-:Y:S01]  /*44e0*/  HMMA.16816.F32.BF16 R64, R4, R66, R48 ;  /* 0x000000420440723c */ /* 0x000fe20000041830 */
[----:B------:R-:W1:Y:S07]  /*44f0*/  LDSM.16.M88.4 R4, [R164+0x4000] ;  /* 0x00400000a404783b */ /* 0x000e6e0000000200 */
[C---:B------:R-:W-:Y:S01]  /*4500*/  HMMA.16816.F32.BF16 R60, R12.reuse, R84, R32 ;  /* 0x000000540c3c723c */ /* 0x040fe20000041820 */
[----:B------:R-:W2:Y:S07]  /*4510*/  LDSM.16.M88.4 R32, [R170+0x3800] ;  /* 0x00380000aa20783b */ /* 0x000eae0000000200 */
[C---:B------:R-:W-:Y:S01]  /*4520*/  HMMA.16816.F32.BF16 R56, R12.reuse, R86, R28 ;  /* 0x000000560c38723c */ /* 0x040fe2000004181c */
[----:B------:R-:W-:Y:S07]  /*4530*/  LDSM.16.M88.4 R84, [R0+0x2000] ;  /* 0x002000000054783b */ /* 0x000fee0000000200 */
[C---:B---3--:R-:W-:Y:S08]  /*4540*/  HMMA.16816.F32.BF16 R52, R12.reuse, R76, R20 ;  /* 0x0000004c0c34723c */ /* 0x048ff00000041814 */
[C---:B------:R-:W-:Y:S01]  /*4550*/  HMMA.16816.F32.BF16 R48, R12.reuse, R78, R16 ;  /* 0x0000004e0c30723c */ /* 0x040fe20000041810 */
[----:B------:R-:W-:Y:S07]  /*4560*/  LDSM.16.M88.4 R76, [R24+0x2000] ;  /* 0x00200000184c783b */ /* 0x000fee0000000200 */
[C---:B------:R-:W-:Y:S01]  /*4570*/  HMMA.16816.F32.BF16 R28, R12.reuse, R88, R8 ;  /* 0x000000580c1c723c */ /* 0x040fe20000041808 */
[----:B------:R-:W3:Y:S07]  /*4580*/  LDSM.16.M88.4 R8, [R165+0x4000] ;  /* 0x00400000a508783b */ /* 0x000eee0000000200 */
[C---:B------:R-:W-:Y:S08]  /*4590*/  HMMA.16816.F32.BF16 R20, R12.reuse, R90, R44 ;  /* 0x0000005a0c14723c */ /* 0x040ff0000004182c */
[C---:B----4-:R-:W-:Y:S08]  /*45a0*/  HMMA.16816.F32.BF16 R16, R12.reuse, R80, R68 ;  /* 0x000000500c10723c */ /* 0x050ff00000041844 */
[----:B------:R-:W-:Y:S01]  /*45b0*/  HMMA.16816.F32.BF16 R12, R12, R82, R64 ;  /* 0x000000520c0c723c */ /* 0x000fe20000041840 */
[----:B------:R-:W4:Y:S07]  /*45c0*/  LDSM.16.M88.4 R80, [R24+0x2800] ;  /* 0x002800001850783b */ /* 0x000f2e0000000200 */
[C---:B-1----:R-:W-:Y:S08]  /*45d0*/  HMMA.16816.F32.BF16 R44, R4.reuse, R72, R60 ;  /* 0x00000048042c723c */ /* 0x042ff0000004183c */
[C---:B------:R-:W-:Y:S08]  /*45e0*/  HMMA.16816.F32.BF16 R64, R4.reuse, R74, R56 ;  /* 0x0000004a0440723c */ /* 0x040ff00000041838 */
[C---:B--2---:R-:W-:Y:S08]  /*45f0*/  HMMA.16816.F32.BF16 R56, R4.reuse, R32, R16 ;  /* 0x000000200438723c */ /* 0x044ff00000041810 */
[C---:B------:R-:W-:Y:S01]  /*4600*/  HMMA.16816.F32.BF16 R16, R4.reuse, R34, R12 ;  /* 0x000000220410723c */ /* 0x040fe2000004180c */
[----:B------:R-:W1:Y:S07]  /*4610*/  LDSM.16.M88.4 R32, [R24+0x3000] ;  /* 0x003000001820783b */ /* 0x000e6e0000000200 */
[C---:B------:R-:W-:Y:S08]  /*4620*/  HMMA.16816.F32.BF16 R72, R4.reuse, R40, R52 ;  /* 0x000000280448723c */ /* 0x040ff00000041834 */
[C---:B------:R-:W-:Y:S01]  /*4630*/  HMMA.16816.F32.BF16 R68, R4.reuse, R36, R28 ;  /* 0x000000240444723c */ /* 0x040fe2000004181c */
[----:B------:R-:W2:Y:S07]  /*4640*/  LDSM.16.M88.4 R28, [R24+0x3800] ;  /* 0x00380000181c783b */ /* 0x000eae0000000200 */
[C---:B------:R-:W-:Y:S01]  /*4650*/  HMMA.16816.F32.BF16 R52, R4.reuse, R42, R48 ;  /* 0x0000002a0434723c */ /* 0x040fe20000041830 */
[----:B------:R-:W-:Y:S07]  /*4660*/  LDSM.16.M88.4 R48, [R2+0x2800] ;  /* 0x002800000230783b */ /* 0x000fee0000000200 */
[----:B------:R-:W-:Y:S01]  /*4670*/  HMMA.16816.F32.BF16 R60, R4, R38, R20 ;  /* 0x00000026043c723c */ /* 0x000fe20000041814 */
[----:B------:R-:W-:Y:S04]  /*4680*/  LDSM.16.M88.4 R4, [R167+0x4000] ;  /* 0x00400000a704783b */ /* 0x000fe80000000200 */
[----:B------:R-:W5:Y:S03]  /*4690*/  LDSM.16.M88.4 R36, [R2+0x2000] ;  /* 0x002000000224783b */ /* 0x000f660000000200 */
[C---:B---3--:R-:W-:Y:S01]  /*46a0*/  HMMA.16816.F32.BF16 R12, R8.reuse, R76, R44 ;  /* 0x0000004c080c723c */ /* 0x048fe2000004182c */
[----:B------:R-:W3:Y:S07]  /*46b0*/  LDSM.16.M88.4 R20, [R166+0x4000] ;  /* 0x00400000a614783b */ /* 0x000eee0000000200 */
[C---:B------:R-:W-:Y:S01]  /*46c0*/  HMMA.16816.F32.BF16 R40, R8.reuse, R78, R64 ;  /* 0x0000004e0828723c */ /* 0x040fe20000041840 */
[----:B------:R-:W3:Y:S07]  /*46d0*/  LDSM.16.M88.4 R76, [R2+0x3000] ;  /* 0x00300000024c783b */ /* 0x000eee0000000200 */
[C---:B----4-:R-:W-:Y:S08]  /*46e0*/  HMMA.16816.F32.BF16 R44, R8.reuse, R80, R72 ;  /* 0x00000050082c723c */ /* 0x050ff00000041848 */
[C---:B------:R-:W-:Y:S01]  /*46f0*/  HMMA.16816.F32.BF16 R52, R8.reuse, R82, R52 ;  /* 0x000000520834723c */ /* 0x040fe20000041834 */
[----:B------:R-:W4:Y:S07]  /*4700*/  LDSM.16.M88.4 R80, [R2+0x3800] ;  /* 0x003800000250783b */ /* 0x000f2e0000000200 */
[C---:B-1----:R-:W-:Y:S08]  /*4710*/  HMMA.16816.F32.BF16 R72, R8.reuse, R34, R60 ;  /* 0x000000220848723c */ /* 0x042ff0000004183c */
[C---:B------:R-:W-:Y:S08]  /*4720*/  HMMA.16816.F32.BF16 R68, R8.reuse, R32, R68 ;  /* 0x000000200844723c */ /* 0x040ff00000041844 */
[C---:B--2---:R-:W-:Y:S08]  /*4730*/  HMMA.16816.F32.BF16 R64, R8.reuse, R28, R56 ;  /* 0x0000001c0840723c */ /* 0x044ff00000041838 */
[----:B------:R-:W-:Y:S01]  /*4740*/  HMMA.16816.F32.BF16 R60, R8, R30, R16 ;  /* 0x0000001e083c723c */ /* 0x000fe20000041810 */
[----:B------:R-:W-:Y:S07]  /*4750*/  LDSM.16.M88.4 R16, [R164+0x8000] ;  /* 0x00800000a410783b */ /* 0x000fee0000000200 */
[C---:B-----5:R-:W-:Y:S01]  /*4760*/  HMMA.16816.F32.BF16 R8, R4.reuse, R36, R12 ;  /* 0x000000240408723c */ /* 0x060fe2000004180c */
[----:B------:R-:W-:Y:S07]  /*4770*/  LDSM.16.M88.4 R12, [R165+0x8000] ;  /* 0x00800000a50c783b */ /* 0x000fee0000000200 */
[C---:B------:R-:W-:Y:S01]  /*4780*/  HMMA.16816.F32.BF16 R28, R4.reuse, R38, R40 ;  /* 0x00000026041c723c */ /* 0x040fe20000041828 */
[----:B------:R-:W-:Y:S07]  /*4790*/  LDSM.16.M88.4 R40, [R0+0x2800] ;  /* 0x002800000028783b */ /* 0x000fee0000000200 */
[C---:B------:R-:W-:Y:S08]  /*47a0*/  HMMA.16816.F32.BF16 R36, R4.reuse, R48, R44 ;  /* 0x000000300424723c */ /* 0x040ff0000004182c */
[----:B------:R-:W-:Y:S01]  /*47b0*/  HMMA.16816.F32.BF16 R32, R4, R50, R52 ;  /* 0x000000320420723c */ /* 0x000fe20000041834 */
[----:B------:R-:W1:Y:S04]  /*47c0*/  LDSM.16.M88.4 R48, [R170+0x4000] ;  /* 0x00400000aa30783b */ /* 0x000e680000000200 */
[----:B------:R-:W2:Y:S03]  /*47d0*/  LDSM.16.M88.4 R52, [R0+0x3000] ;  /* 0x003000000034783b */ /* 0x000ea60000000200 */
[----:B---3--:R-:W-:Y:S08]  /*47e0*/  HMMA.16816.F32.BF16 R8, R20, R84, R8 ;  /* 0x000000541408723c */ /* 0x008ff00000041808 */
[C---:B------:R-:W-:Y:S08]  /*47f0*/  HMMA.16816.F32.BF16 R44, R4.reuse, R76, R68 ;  /* 0x0000004c042c723c */ /* 0x040ff00000041844 */
[C---:B------:R-:W-:Y:S01]  /*4800*/  HMMA.16816.F32.BF16 R56, R4.reuse, R78, R72 ;  /* 0x0000004e0438723c */ /* 0x040fe20000041848 */
[----:B------:R-:W3:Y:S07]  /*4810*/  LDSM.16.M88.4 R72, [R24+0x4000] ;  /* 0x004000001848783b */ /* 0x000eee0000000200 */
[C---:B----4-:R-:W-:Y:S01]  /*4820*/  HMMA.16816.F32.BF16 R68, R4.reuse, R80, R64 ;  /* 0x000000500444723c */ /* 0x050fe20000041840 */
[----:B------:R-:W4:Y:S07]  /*4830*/  LDSM.16.M88.4 R64, [R0+0x3800] ;  /* 0x003800000040783b */ /* 0x000f2e0000000200 */
[----:B------:R-:W-:Y:S08]  /*4840*/  HMMA.16816.F32.BF16 R80, R4, R82, R60 ;  /* 0x000000520450723c */ /* 0x000ff0000004183c */
[----:B------:R-:W-:Y:S08]  /*4850*/  HMMA.16816.F32.BF16 R28, R20, R86, R28 ;  /* 0x00000056141c723c */ /* 0x000ff0000004181c */
[----:B-1----:R-:W-:Y:S01]  /*4860*/  HMMA.16816.F32.BF16 R4, R16, R48, R8 ;  /* 0x000000301004723c */ /* 0x002fe20000041808 */
[----:B------:R-:W-:Y:S07]  /*4870*/  LDSM.16.M88.4 R8, [R167+0x8000] ;  /* 0x00800000a708783b */ /* 0x000fee0000000200 */
[C---:B--2---:R-:W-:Y:S01]  /*4880*/  HMMA.16816.F32.BF16 R60, R20.reuse, R52, R44 ;  /* 0x00000034143c723c */ /* 0x044fe2000004182c */
[----:B------:R-:W1:Y:S07]  /*4890*/  LDSM.16.M88.4 R44, [R2+0x4000] ;  /* 0x00400000022c783b */ /* 0x000e6e0000000200 */
[C---:B------:R-:W-:Y:S08]  /*48a0*/  HMMA.16816.F32.BF16 R36, R20.reuse, R40, R36 ;  /* 0x000000281424723c */ /* 0x040ff00000041824 */
[----:B------:R-:W-:Y:S01]  /*48b0*/  HMMA.16816.F32.BF16 R76, R20, R42, R32 ;  /* 0x0000002a144c723c */ /* 0x000fe20000041820 */
[----:B------:R-:W2:Y:S07]  /*48c0*/  LDSM.16.M88.4 R40, [R170+0x4800] ;  /* 0x00480000aa28783b */ /* 0x000eae0000000200 */
[----:B------:R-:W-:Y:S01]  /*48d0*/  HMMA.16816.F32.BF16 R28, R16, R50, R28 ;  /* 0x00000032101c723c */ /* 0x000fe2000004181c */
[----:B------:R-:W-:Y:S07]  /*48e0*/  LDSM.16.M88.4 R48, [R24+0x4800] ;  /* 0x004800001830783b */ /* 0x000fee0000000200 */
[----:B---3--:R-:W-:Y:S01]  /*48f0*/  HMMA.16816.F32.BF16 R32, R12, R72, R4 ;  /* 0x000000480c20723c */ /* 0x008fe20000041804 */
[----:B------:R-:W-:Y:S07]  /*4900*/  LDSM.16.M88.4 R4, [R166+0x8000] ;  /* 0x00800000a604783b */ /* 0x000fee0000000200 */
[C---:B------:R-:W-:Y:S01]  /*4910*/  HMMA.16816.F32.BF16 R84, R20.reuse, R54, R56 ;  /* 0x000000361454723c */ /* 0x040fe20000041838 */
[----:B------:R-:W3:Y:S04]  /*4920*/  LDSM.16.M88.4 R52, [R170+0x5000] ;  /* 0x00500000aa34783b */ /* 0x000ee80000000200 */
[----:B------:R-:W-:Y:S03]  /*4930*/  LDSM.16.M88.4 R56, [R24+0x5000] ;  /* 0x005000001838783b */ /* 0x000fe60000000200 */
[C---:B----4-:R-:W-:Y:S01]  /*4940*/  HMMA.16816.F32.BF16 R88, R20.reuse, R64, R68 ;  /* 0x000000401458723c */ /* 0x050fe20000041844 */
[----:B------:R-:W4:Y:S07]  /*4950*/  LDSM.16.M88.4 R68, [R0+0x4000] ;  /* 0x004000000044783b */ /* 0x000f2e0000000200 */
[----:B------:R-:W-:Y:S08]  /*4960*/  HMMA.16816.F32.BF16 R80, R20, R66, R80 ;  /* 0x000000421450723c */ /* 0x000ff00000041850 */
[----:B------:R-:W-:Y:S08]  /*4970*/  HMMA.16816.F32.BF16 R28, R12, R74, R28 ;  /* 0x0000004a0c1c723c */ /* 0x000ff0000004181c */
[----:B-1----:R-:W-:Y:S08]  /*4980*/  HMMA.16816.F32.BF16 R20, R8, R44, R32 ;  /* 0x0000002c0814723c */ /* 0x002ff00000041820 */
[C---:B--2---:R-:W-:Y:S08]  /*4990*/  HMMA.16816.F32.BF16 R36, R16.reuse, R40, R36 ;  /* 0x000000281024723c */ /* 0x044ff00000041824 */
[C---:B------:R-:W-:Y:S01]  /*49a0*/  HMMA.16816.F32.BF16 R40, R16.reuse, R42, R76 ;  /* 0x0000002a1028723c */ /* 0x040fe2000004184c */
[----:B------:R-:W1:Y:S07]  /*49b0*/  LDSM.16.M88.4 R76, [R170+0x5800] ;  /* 0x00580000aa4c783b */ /* 0x000e6e0000000200 */
[----:B---3--:R-:W-:Y:S01]  /*49c0*/  HMMA.16816.F32.BF16 R72, R16, R52, R60 ;  /* 0x000000341048723c */ /* 0x008fe2000004183c */
[----:B------:R-:W2:Y:S07]  /*49d0*/  LDSM.16.M88.4 R60, [R2+0x4800] ;  /* 0x00480000023c783b */ /* 0x000eae0000000200 */
[----:B------:R-:W-:Y:S01]  /*49e0*/  HMMA.16816.F32.BF16 R32, R8, R46, R28 ;  /* 0x0000002e0820723c */ /* 0x000fe2000004181c */
[----:B------:R-:W3:Y:S07]  /*49f0*/  LDSM.16.M88.4 R44, [R0+0x4800] ;  /* 0x00480000002c783b */ /* 0x000eee0000000200 */
[----:B----4-:R-:W-:Y:S08]  /*4a00*/  HMMA.16816.F32.BF16 R28, R4, R68, R20 ;  /* 0x00000044041c723c */ /* 0x010ff00000041814 */
[C---:B------:R-:W-:Y:S08]  /*4a10*/  HMMA.16816.F32.BF16 R20, R12.reuse, R48, R36 ;  /* 0x000000300c14723c */ /* 0x040ff00000041824 */
[----:B------:R-:W-:Y:S01]  /*4a20*/  HMMA.16816.F32.BF16 R36, R12, R50, R40 ;  /* 0x000000320c24723c */ /* 0x000fe20000041828 */
[----:B------:R-:W4:Y:S07]  /*4a30*/  LDSM.16.M88.4 R48, [R2+0x5000] ;  /* 0x005000000230783b */ /* 0x000f2e0000000200 */
[----:B------:R-:W-:Y:S01]  /*4a40*/  HMMA.16816.F32.BF16 R52, R16, R54, R84 ;  /* 0x000000361034723c */ /* 0x000fe20000041854 */
[----:B------:R-:W-:-:S07]  /*4a50*/  FMUL.FTZ R3, R28, c[0x0][0x320] ;  /* 0x0000c8001c037a20 */ /* 0x000fce0000410000 */
[----:B------:R-:W-:Y:S01]  /*4a60*/  HMMA.16816.F32.BF16 R40, R4, R70, R32 ;  /* 0x000000460428723c */ /* 0x000fe20000041820 */
[----:B------:R5:W3:Y:S07]  /*4a70*/  MUFU.TANH R71, R3 ;  /* 0x0000000300477308 */ /* 0x000aee0000002400 */
[----:B-1----:R-:W-:Y:S08]  /*4a80*/  HMMA.16816.F32.BF16 R64, R16, R76, R88 ;  /* 0x0000004c1040723c */ /* 0x002ff00000041858 */
[----:B--2---:R-:W-:Y:S01]  /*4a90*/  HMMA.16816.F32.BF16 R20, R8, R60, R20 ;  /* 0x0000003c0814723c */ /* 0x004fe20000041814 */
[----:B-----5:R-:W-:-:S04]  /*4aa0*/  FMUL.FTZ R3, R29, c[0x0][0x320] ;  /* 0x0000c8001d037a20 */ /* 0x020fc80000410000 */
[----:B------:R1:W2:Y:S03]  /*4ab0*/  MUFU.TANH R70, R3 ;  /* 0x0000000300467308 */ /* 0x0002a60000002400 */
[----:B------:R-:W-:Y:S08]  /*4ac0*/  HMMA.16816.F32.BF16 R32, R12, R56, R72 ;  /* 0x000000380c20723c */ /* 0x000ff00000041848 */
[----:B------:R-:W-:Y:S01]  /*4ad0*/  HMMA.16816.F32.BF16 R16, R16, R78, R80 ;  /* 0x0000004e1010723c */ /* 0x000fe20000041850 */
[----:B-1----:R-:W-:-:S07]  /*4ae0*/  FMUL.FTZ R3, R30, c[0x0][0x320] ;  /* 0x0000c8001e037a20 */ /* 0x002fce0000410000 */
[----:B---3--:R-:W-:Y:S01]  /*4af0*/  HMMA.16816.F32.BF16 R20, R4, R44, R20 ;  /* 0x0000002c0414723c */ /* 0x008fe20000041814 */
[----:B------:R1:W3:Y:S07]  /*4b00*/  MUFU.TANH R76, R3 ;  /* 0x00000003004c7308 */ /* 0x0002ee0000002400 */
[----:B----4-:R-:W-:Y:S01]  /*4b10*/  HMMA.16816.F32.BF16 R32, R8, R48, R32 ;  /* 0x000000300820723c */ /* 0x010fe20000041820 */
[----:B-1----:R-:W-:-:S07]  /*4b20*/  FMUL.FTZ R3, R31, c[0x0][0x320] ;  /* 0x0000c8001f037a20 */ /* 0x002fce0000410000 */
[----:B------:R-:W-:Y:S01]  /*4b30*/  HMMA.16816.F32.BF16 R28, R8, R62, R36 ;  /* 0x0000003e081c723c */ /* 0x000fe20000041824 */
[----:B------:R-:W1:Y:S01]  /*4b40*/  LDSM.16.M88.4 R60, [R24+0x5800] ;  /* 0x00580000183c783b */ /* 0x000e620000000200 */
[----:B------:R4:W1:Y:S06]  /*4b50*/  MUFU.TANH R74, R3 ;  /* 0x00000003004a7308 */ /* 0x00086c0000002400 */
[----:B------:R-:W-:Y:S01]  /*4b60*/  HMMA.16816.F32.BF16 R36, R12, R58, R52 ;  /* 0x0000003a0c24723c */ /* 0x000fe20000041834 */
[----:B------:R-:W5:Y:S01]  /*4b70*/  LDSM.16.M88.4 R52, [R0+0x5000] ;  /* 0x005000000034783b */ /* 0x000f620000000200 */
[----:B----4-:R-:W-:-:S04]  /*4b80*/  FMUL.FTZ R3, R40, c[0x0][0x320] ;  /* 0x0000c80028037a20 */ /* 0x010fc80000410000 */
[----:B------:R4:W1:Y:S02]  /*4b90*/  MUFU.TANH R69, R3 ;  /* 0x0000000300457308 */ /* 0x0008640000002400 */
[----:B----4-:R-:W-:Y:S01]  /*4ba0*/  FMUL.FTZ R3, R41, c[0x0][0x320] ;  /* 0x0000c80029037a20 */ /* 0x010fe20000410000 */
[----:B-1----:R-:W-:Y:S05]  /*4bb0*/  HMMA.16816.F32.BF16 R24, R12, R60, R64 ;  /* 0x0000003c0c18723c */ /* 0x002fea0000041840 */
[----:B------:R1:W4:Y:S03]  /*4bc0*/  MUFU.TANH R68, R3 ;  /* 0x0000000300447308 */ /* 0x0003260000002400 */
[----:B-----5:R-:W-:Y:S08]  /*4bd0*/  HMMA.16816.F32.BF16 R32, R4, R52, R32 ;  /* 0x000000340420723c */ /* 0x020ff00000041820 */
[----:B------:R-:W-:Y:S01]  /*4be0*/  HMMA.16816.F32.BF16 R16, R12, R62, R16 ;  /* 0x0000003e0c10723c */ /* 0x000fe20000041810 */
[----:B-1----:R-:W-:-:S04]  /*4bf0*/  FMUL.FTZ R3, R42, c[0x0][0x320] ;  /* 0x0000c8002a037a20 */ /* 0x002fc80000410000 */
[----:B------:R1:W1:Y:S02]  /*4c00*/  MUFU.TANH R59, R3 ;  /* 0x00000003003b7308 */ /* 0x0002640000002400 */
[----:B-1----:R-:W-:Y:S02]  /*4c10*/  FMUL.FTZ R3, R43, c[0x0][0x320] ;  /* 0x0000c8002b037a20 */ /* 0x002fe40000410000 */
[----:B------:R-:W-:Y:S01]  /*4c20*/  HMMA.16816.F32.BF16 R40, R4, R46, R28 ;  /* 0x0000002e0428723c */ /* 0x000fe2000004181c */
[----:B------:R1:W5:Y:S03]  /*4c30*/  LDSM.16.M88.4 R44, [R2+0x5800] ;  /* 0x00580000022c783b */ /* 0x0003660000000200 */
[----:B------:R-:W1:Y:S04]  /*4c40*/  MUFU.TANH R58, R3 ;  /* 0x00000003003a7308 */ /* 0x000e680000002400 */
[----:B------:R-:W-:Y:S01]  /*4c50*/  HMMA.16816.F32.BF16 R28, R8, R50, R36 ;  /* 0x00000032081c723c */ /* 0x000fe20000041824 */
[----:B------:R2:W3:Y:S01]  /*4c60*/  LDSM.16.M88.4 R36, [R0+0x5800] ;  /* 0x005800000024783b */ /* 0x0004e20000000200 */
[----:B-1----:R-:W-:-:S04]  /*4c70*/  FMUL.FTZ R2, R20, c[0x0][0x320] ;  /* 0x0000c80014027a20 */ /* 0x002fc80000410000 */
[----:B------:R1:W1:Y:S10]  /*4c80*/  MUFU.TANH R56, R2 ;  /* 0x0000000200387308 */ /* 0x0002740000002400 */
[----:B--2---:R-:W-:-:S04]  /*4c90*/  FMUL.FTZ R0, R40, c[0x0][0x320] ;  /* 0x0000c80028007a20 */ /* 0x004fc80000410000 */
[----:B------:R2:W2:Y:S01]  /*4ca0*/  MUFU.TANH R48, R0 ;  /* 0x0000000000307308 */ /* 0x0004a20000002400 */
[----:B-----5:R-:W-:Y:S01]  /*4cb0*/  HMMA.16816.F32.BF16 R12, R8, R44, R24 ;  /* 0x0000002c080c723c */ /* 0x020fe20000041818 */
[----:B-1----:R-:W-:-:S06]  /*4cc0*/  FMUL.FTZ R2, R21, c[0x0][0x320] ;  /* 0x0000c80015027a20 */ /* 0x002fcc0000410000 */
[----:B------:R1:W1:Y:S01]  /*4cd0*/  MUFU.TANH R49, R2 ;  /* 0x0000000200317308 */ /* 0x0002620000002400 */
[----:B------:R-:W-:Y:S01]  /*4ce0*/  HMMA.16816.F32.BF16 R8, R8, R46, R16 ;  /* 0x0000002e0808723c */ /* 0x000fe20000041810 */
[----:B--2---:R-:W-:-:S06]  /*4cf0*/  FMUL.FTZ R0, R41, c[0x0][0x320] ;  /* 0x0000c80029007a20 */ /* 0x004fcc0000410000 */
[----:B------:R2:W2:Y:S01]  /*4d00*/  MUFU.TANH R41, R0 ;  /* 0x0000000000297308 */ /* 0x0004a20000002400 */
[----:B-1----:R-:W-:-:S08]  /*4d10*/  FMUL.FTZ R2, R22, c[0x0][0x320] ;  /* 0x0000c80016027a20 */ /* 0x002fd00000410000 */
[----:B---3--:R-:W-:Y:S01]  /*4d20*/  HMMA.16816.F32.BF16 R12, R4, R36, R12 ;  /* 0x00000024040c723c */ /* 0x008fe2000004180c */
[----:B------:R1:W3:Y:S01]  /*4d30*/  MUFU.TANH R57, R2 ;  /* 0x0000000200397308 */ /* 0x0002e20000002400 */
[----:B--2---:R-:W-:-:S06]  /*4d40*/  FMUL.FTZ R0, R42, c[0x0][0x320] ;  /* 0x0000c8002a007a20 */ /* 0x004fcc0000410000 */
[----:B------:R-:W-:Y:S01]  /*4d50*/  HMMA.16816.F32.BF16 R8, R4, R38, R8 ;  /* 0x000000260408723c */ /* 0x000fe20000041808 */
[----:B------:R2:W2:Y:S01]  /*4d60*/  MUFU.TANH R42, R0 ;  /* 0x00000000002a7308 */ /* 0x0004a20000002400 */
[----:B-1----:R-:W-:-:S06]  /*4d70*/  FMUL.FTZ R2, R23, c[0x0][0x320] ;  /* 0x0000c80017027a20 */ /* 0x002fcc0000410000 */
[----:B------:R-:W-:Y:S01]  /*4d80*/  HMMA.16816.F32.BF16 R20, R4, R54, R28 ;  /* 0x000000360414723c */ /* 0x000fe2000004181c */
[----:B------:R-:W1:Y:S07]  /*4d90*/  MUFU.TANH R50, R2 ;  /* 0x0000000200327308 */ /* 0x000e6e0000002400 */
[----:B------:R-:W-:Y:S02]  /*4da0*/  FMUL.FTZ R3, R14, c[0x0][0x320] ;  /* 0x0000c8000e037a20 */ /* 0x000fe40000410000 */
[----:B--2---:R-:W-:-:S04]  /*4db0*/  FMUL.FTZ R0, R43, c[0x0][0x320] ;  /* 0x0000c8002b007a20 */ /* 0x004fc80000410000 */
[----:B------:R2:W1:Y:S08]  /*4dc0*/  MUFU.TANH R40, R0 ;  /* 0x0000000000287308 */ /* 0x0004700000002400 */
[----:B------:R-:W1:Y:S01]  /*4dd0*/  MUFU.TANH R19, R3 ;  /* 0x0000000300137308 */ /* 0x000e620000002400 */
[----:B--2---:R-:W-:-:S07]  /*4de0*/  FMUL.FTZ R0, R32, c[0x0][0x320] ;  /* 0x0000c80020007a20 */ /* 0x004fce0000410000 */
[----:B------:R2:W1:Y:S02]  /*4df0*/  MUFU.TANH R31, R0 ;  /* 0x00000000001f7308 */ /* 0x0004640000002400 */
[----:B--2---:R-:W-:-:S06]  /*4e00*/  FMUL.FTZ R0, R33, c[0x0][0x320] ;  /* 0x0000c80021007a20 */ /* 0x004fcc0000410000 */
        /* <DEDUP_REMOVED lines=17> */
[----:B--2---:R-:W-:-:S04]  /*4f20*/  IADD3 R0, R212, R203, RZ ;  /* 0x000000cbd4007210 */ /* 0x004fc80007ffe0ff */
[----:B------:R-:W-:Y:S01]  /*4f30*/  MOV R4, R0 ;  /* 0x0000000000047202 */ /* 0x000fe20000000f00 */
[----:B------:R-:W-:-:S04]  /*4f40*/  @P0 IMAD.HI.U32 R2, R0, c[0x0][0x2c8], RZ ;  /* 0x0000b20000020a27 */ /* 0x000fc800078e00ff */
[----:B------:R-:W-:Y:S01]  /*4f50*/  FMUL.FTZ R0, R15, c[0x0][0x320] ;  /* 0x0000c8000f007a20 */ /* 0x000fe20000410000 */
[----:B------:R-:W-:Y:S01]  /*4f60*/  @P0 SHF.R.U32.HI R4, RZ, c[0x0][0x2cc], R2 ;  /* 0x0000b300ff040a19 */ /* 0x000fe20000011602 */
[----:B------:R-:W-:Y:S02]  /*4f70*/  FMUL.FTZ R2, R10, c[0x0][0x320] ;  /* 0x0000c8000a027a20 */ /* 0x000fe40000410000 */
[----:B------:R2:W1:Y:S02]  /*4f80*/  MUFU.TANH R18, R0 ;  /* 0x0000000000127308 */ /* 0x0004640000002400 */
[----:B------:R-:W5:Y:S06]  /*4f90*/  SHFL.IDX PT, R3, R4, RZ, 0x1c1f ;  /* 0x001c1fff04037589 */ /* 0x000f6c00000e0000 */
[----:B------:R1:W1:Y:S01]  /*4fa0*/  MUFU.TANH R10, R2 ;  /* 0x00000002000a7308 */ /* 0x0002620000002400 */
[----:B--2---:R-:W-:Y:S01]  /*4fb0*/  FMUL.FTZ R0, R8, c[0x0][0x320] ;  /* 0x0000c80008007a20 */ /* 0x004fe20000410000 */
[----:B------:R-:W-:-:S06]  /*4fc0*/  IADD3 R8, -R191, R92, RZ ;  /* 0x0000005cbf087210 */ /* 0x000fcc0007ffe1ff */
[----:B------:R2:W2:Y:S01]  /*4fd0*/  MUFU.TANH R12, R0 ;  /* 0x00000000000c7308 */ /* 0x0004a20000002400 */
[----:B-1----:R-:W-:-:S07]  /*4fe0*/  FMUL.FTZ R2, R11, c[0x0][0x320] ;  /* 0x0000c8000b027a20 */ /* 0x002fce0000410000 */
[----:B------:R-:W1:Y:S01]  /*4ff0*/  MUFU.TANH R28, R2 ;  /* 0x00000002001c7308 */ /* 0x000e620000002400 */
[----:B--2---:R-:W-:-:S07]  /*5000*/  FMUL.FTZ R0, R9, c[0x0][0x320] ;  /* 0x0000c80009007a20 */ /* 0x004fce0000410000 */
[----:B------:R2:W1:Y:S02]  /*5010*/  MUFU.TANH R9, R0 ;  /* 0x0000000000097308 */ /* 0x0004640000002400 */
[----:B--2---:R-:W-:-:S04]  /*5020*/  IADD3 R0, R189, 0x1, -R178 ;  /* 0x00000001bd007810 */ /* 0x004fc80007ffe8b2 */
[----:B------:R-:W-:-:S04]  /*5030*/  IADD3 R0, -R190, R0, -R191 ;  /* 0x00000000be007210 */ /* 0x000fc80007ffe9bf */
[C---:B------:R-:W-:Y:S02]  /*5040*/  IADD3 R6, R0.reuse, c[0x0][0x328], RZ ;  /* 0x0000ca0000067a10 */ /* 0x040fe40007ffe0ff */
[----:B------:R-:W-:Y:S02]  /*5050*/  IADD3 R7, R0, UR4, RZ ;  /* 0x0000000400077c10 */ /* 0x000fe4000fffe0ff */
[-C--:B-----5:R-:W-:Y:S02]  /*5060*/  IADD3 R2, R6, R3.reuse, RZ ;  /* 0x0000000306027210 */ /* 0x0a0fe40007ffe0ff */
[----:B------:R-:W-:Y:S02]  /*5070*/  IADD3 R0, R7, R3, RZ ;  /* 0x0000000307007210 */ /* 0x000fe40007ffe0ff */
[----:B------:R-:W-:Y:S01]  /*5080*/  IMNMX R2, R8, R2, PT ;  /* 0x0000000208027217 */ /* 0x000fe20003800200 */
[----:B------:R-:W-:Y:S05]  /*5090*/  @!P4 BRA `(.L_x_2057) ;  /* 0x000001500000c947 */ /* 0x000fea0003800000 */
[----:B-1-34-:R-:W-:Y:S01]  /*50a0*/  IADD3 R3, -R190, R189, R3 ;  /* 0x000000bdbe037210 */ /* 0x01afe20007ffe103 */
        /* <DEDUP_REMOVED lines=10> */
.L_x_2059:
[----:B------:R-:W-:-:S04]  /*5150*/  MOV R5, 0x1 ;  /* 0x0000000100057802 */ /* 0x000fc80000000f00 */
[----:B------:R-:W-:-:S13]  /*5160*/  ISETP.NE.AND P0, PT, R5, c[0x0][0x32c], PT ;  /* 0x0000cb0005007a0c */ /* 0x000fda0003f05270 */
[----:B------:R-:W-:-:S05]  /*5170*/  @P0 IMAD.HI.U32 R5, R3, c[0x0][0x330], RZ ;  /* 0x0000cc0003050a27 */ /* 0x000fca00078e00ff */
[----:B------:R-:W-:Y:S02]  /*5180*/  @P0 SHF.R.U32.HI R3, RZ, c[0x0][0x334], R5 ;  /* 0x0000cd00ff030a19 */ /* 0x000fe40000011605 */
.L_x_2060:
[----:B------:R-:W-:Y:S05]  /*5190*/  BSYNC B0 ;  /* 0x0000000000007941 */ /* 0x000fea0003800000 */
.L_x_2058:
[----:B------:R-:W-:-:S04]  /*51a0*/  IMAD R3, R3, c[0x0][0x32c], -R178 ;  /* 0x0000cb0003037a24 */ /* 0x000fc800078e0ab2 */
[----:B------:R-:W-:-:S05]  /*51b0*/  IMAD.IADD R3, R3, 0x1, -R191 ;  /* 0x0000000103037824 */ /* 0x000fca00078e0abf */
[----:B------:R-:W-:Y:S02]  /*51c0*/  IADD3 R5, R3, c[0x0][0x32c], RZ ;  /* 0x0000cb0003057a10 */ /* 0x000fe40007ffe0ff */
[----:B------:R-:W-:Y:S02]  /*51d0*/  IMNMX R0, R0, R3, !PT ;  /* 0x0000000300007217 */ /* 0x000fe40007800200 */
[----:B------:R-:W-:Y:S02]  /*51e0*/  IMNMX R2, R2, R5, PT ;  /* 0x0000000502027217 */ /* 0x000fe40003800200 */
.L_x_2057:
[----:B-1-34-:R-:W-:Y:S01]  /*51f0*/  ISETP.GT.AND P3, PT, R181, RZ, PT ;  /* 0x000000ffb500720c */ /* 0x01afe20003f64270 */
[----:B------:R-:W1:Y:S03]  /*5200*/  SHFL.IDX PT, R3, R4, 0x1, 0x1c1f ;  /* 0x003c1f0004037f89 */ /* 0x000e6600000e0000 */
        /* <DEDUP_REMOVED lines=46> */
[----:B-1----:R-:W-:-:S03]  /*54f0*/  IMAD.IADD R0, R7, 0x1, R3 ;  /* 0x0000000107007824 */ /* 0x002fc600078e0203 */
[----:B------:R-:W-:Y:S01]  /*5500*/  ISETP.LT.OR P0, PT, R2, 0x3a, P0 ;  /* 0x0000003a0200780c */ /* 0x000fe20000701670 */
[----:B------:R-:W-:-:S03]  /*5510*/  IMAD.IADD R2, R6, 0x1, R3 ;  /* 0x0000000106027824 */ /* 0x000fc600078e0203 */
[----:B------:R-:W-:Y:S02]  /*5520*/  FSEL R75, R9, -INF , !P0 ;  /* 0xff800000094b7808 */ /* 0x000fe40004000000 */
        /* <DEDUP_REMOVED lines=13> */
.L_x_2063:
[----:B------:R-:W-:-:S04]  /*5600*/  MOV R4, 0x1 ;  /* 0x0000000100047802 */ /* 0x000fc80000000f00 */
[----:B------:R-:W-:-:S13]  /*5610*/  ISETP.NE.AND P0, PT, R4, c[0x0][0x32c], PT ;  /* 0x0000cb0004007a0c */ /* 0x000fda0003f05270 */
[----:B------:R-:W-:-:S05]  /*5620*/  @P0 IMAD.HI.U32 R4, R3, c[0x0][0x330], RZ ;  /* 0x0000cc0003040a27 */ /* 0x000fca00078e00ff */
[----:B------:R-:W-:Y:S02]  /*5630*/  @P0 SHF.R.U32.HI R3, RZ, c[0x0][0x334], R4 ;  /* 0x0000cd00ff030a19 */ /* 0x000fe40000011604 */
.L_x_2064:
[----:B------:R-:W-:Y:S05]  /*5640*/  BSYNC B0 ;  /* 0x0000000000007941 */ /* 0x000fea0003800000 */
.L_x_2062:
[----:B------:R-:W-:-:S04]  /*5650*/  IMAD R3, R3, c[0x0][0x32c], -R178 ;  /* 0x0000cb0003037a24 */ /* 0x000fc800078e0ab2 */
[----:B------:R-:W-:-:S05]  /*5660*/  IMAD.IADD R3, R3, 0x1, -R191 ;  /* 0x0000000103037824 */ /* 0x000fca00078e0abf */
[----:B------:R-:W-:Y:S02]  /*5670*/  IADD3 R4, R3, c[0x0][0x32c], RZ ;  /* 0x0000cb0003047a10 */ /* 0x000fe40007ffe0ff */
[----:B------:R-:W-:Y:S02]  /*5680*/  IMNMX R0, R0, R3, !PT ;  /* 0x0000000300007217 */ /* 0x000fe40007800200 */
[----:B------:R-:W-:Y:S02]  /*5690*/  IMNMX R2, R2, R4, PT ;  /* 0x0000000402027217 */ /* 0x000fe40003800200 */
.L_x_2061:
[----:B------:R-:W-:Y:S01]  /*56a0*/  ISETP.GT.AND P0, PT, R0, 0x1, P3 ;  /* 0x000000010000780c */ /* 0x000fe20001f04270 */
[----:B------:R-:W2:Y:S01]  /*56b0*/  LDL R92, [R1+0x4] ;  /* 0x00000400015c7983 */ /* 0x000ea20000100800 */
[----:B------:R-:W-:Y:S01]  /*56c0*/  FMNMX.FTZ R3, R11, R14, !PT ;  /* 0x0000000e0b037209 */ /* 0x000fe20007810000 */
[----:B------:R-:W-:-:S04]  /*56d0*/  DEPBAR.LE SB0, 0x2 ;  /* 0x000080800000791a */ /* 0x000fc80000000000 */
[----:B------:R-:W-:Y:S01]  /*56e0*/  BAR.SYNC.DEFER_BLOCKING 0x0 ;  /* 0x0000000000007b1d */ /* 0x000fe20000010000 */
[----:B------:R-:W-:Y:S02]  /*56f0*/  ISETP.LT.OR P0, PT, R2, 0x2, P0 ;  /* 0x000000020200780c */ /* 0x000fe40000701670 */
[----:B------:R-:W-:Y:S02]  /*5700*/  FMNMX.FTZ R3, R15, R3, !PT ;  /* 0x000000030f037209 */ /* 0x000fe40007810000 */
[----:B------:R-:W-:Y:S01]  /*5710*/  FSEL R7, R74, -INF , !P0 ;  /* 0xff8000004a077808 */ /* 0x000fe20004000000 */
[----:B------:R-:W-:Y:S01]  /*5720*/  BSSY B0, `(.L_x_2065) ;  /* 0x00001af000007945 */ /* 0x000fe20003800000 */
        /* <DEDUP_REMOVED lines=8> */
[----:B------:R-:W-:Y:S01]  /*57b0*/  FMNMX.FTZ R3, R23, R3, !PT ;  /* 0x0000000317037209 */ /* 0x000fe20007810000 */
[----:B------:R-:W-:Y:S01]  /*57c0*/  LDSM.16.MT88.4 R36, [R172] ;  /* 0x00000000ac24783b */ /* 0x000fe20000004200 */
[----:B------:R-:W-:-:S02]  /*57d0*/  FSEL R9, R58, -INF , !P0 ;  /* 0xff8000003a097808 */ /* 0x000fc40004000000 */
[----:B------:R-:W-:Y:S01]  /*57e0*/  ISETP.GT.AND P0, PT, R0, 0x10, P3 ;  /* 0x000000100000780c */ /* 0x000fe20001f04270 */
[----:B------:R-:W-:Y:S01]  /*57f0*/  LDSM.16.MT88.4 R60, [R171+0x2000] ;  /* 0x00200000ab3c783b */ /* 0x000fe20000004200 */
[----:B------:R-:W-:Y:S02]  /*5800*/  FMNMX.FTZ R3, R25, R3, !PT ;  /* 0x0000000319037209 */ /* 0x000fe40007810000 */
[----:B------:R-:W-:Y:S02]  /*5810*/  ISETP.LT.OR P0, PT, R2, 0x11, P0 ;  /* 0x000000110200780c */ /* 0x000fe40000701670 */
[----:B------:R-:W-:Y:S02]  /*5820*/  FMNMX.FTZ R3, R73, R3, !PT ;  /* 0x0000000349037209 */ /* 0x000fe40007810000 */
[----:B------:R-:W-:Y:S02]  /*5830*/  FSEL R16, R57, -INF , !P0 ;  /* 0xff80000039107808 */ /* 0x000fe40004000000 */
[----:B------:R-:W-:Y:S01]  /*5840*/  ISETP.GT.AND P0, PT, R0, 0x11, P3 ;  /* 0x000000110000780c */ /* 0x000fe20001f04270 */
[----:B------:R-:W-:Y:S01]  /*5850*/  LDSM.16.MT88.4 R56, [R220+0x2000] ;  /* 0x00200000dc38783b */ /* 0x000fe20000004200 */
        /* <DEDUP_REMOVED lines=14> */
[----:B------:R-:W-:Y:S01]  /*5940*/  ISETP.GT.AND P0, PT, R0, 0x20, P3 ;  /* 0x000000200000780c */ /* 0x000fe20001f04270 */
[----:B------:R-:W-:Y:S01]  /*5950*/  LDSM.16.MT88.4 R40, [R172+0x800] ;  /* 0x00080000ac28783b */ /* 0x000fe20000004200 */
[----:B------:R-:W-:Y:S02]  /*5960*/  FMNMX.FTZ R3, R75, R3, !PT ;  /* 0x000000034b037209 */ /* 0x000fe40007810000 */
[----:B------:R-:W-:-:S03]  /*5970*/  ISETP.LT.OR P0, PT, R2, 0x21, P0 ;  /* 0x000000210200780c */ /* 0x000fc60000701670 */
[----:B------:R-:W1:Y:S01]  /*5980*/  SHFL.BFLY PT, R5, R3, 0x2, 0x1f ;  /* 0x0c401f0003057f89 */ /* 0x000e6200000e0000 */
[----:B------:R-:W-:Y:S02]  /*5990*/  FSEL R66, R33, -INF , !P0 ;  /* 0xff80000021427808 */ /* 0x000fe40004000000 */
[----:B------:R-:W-:-:S04]  /*59a0*/  ISETP.GT.AND P0, PT, R0, 0x21, P3 ;  /* 0x000000210000780c */ /* 0x000fc80001f04270 */
[----:B------:R-:W-:-:S04]  /*59b0*/  ISETP.LT.OR P0, PT, R2, 0x22, P0 ;  /* 0x000000220200780c */ /* 0x000fc80000701670 */
[----:B------:R-:W-:Y:S02]  /*59c0*/  FSEL R67, R32, -INF , !P0 ;  /* 0xff80000020437808 */ /* 0x000fe40004000000 */
[----:B------:R-:W-:Y:S01]  /*59d0*/  ISETP.GT.AND P0, PT, R0, 0x28, P3 ;  /* 0x000000280000780c */ /* 0x000fe20001f04270 */
[----:B------:R-:W-:Y:S03]  /*59e0*/  LDSM.16.MT88.4 R32, [R171+0x800] ;  /* 0x00080000ab20783b */ /* 0x000fe60000004200 */
        /* <DEDUP_REMOVED lines=17> */
[----:B------:R-:W-:Y:S02]  /*5b00*/  ISETP.GT.AND P0, PT, R0, 0x39, P3 ;  /* 0x000000390000780c */ /* 0x000fe40001f04270 */
[----:B------:R-:W-:Y:S02]  /*5b10*/  FMNMX.FTZ R4, R6, R7, !PT ;  /* 0x0000000706047209 */ /* 0x000fe40007810000 */
[----:B------:R-:W-:Y:S02]  /*5b20*/  ISETP.LT.OR P0, PT, R2, 0x3a, P0 ;  /* 0x0000003a0200780c */ /* 0x000fe40000701670 */
[----:B------:R-:W-:Y:S02]  /*5b30*/  FMNMX.FTZ R4, R8, R4, !PT ;  /* 0x0000000408047209 */ /* 0x000fe40007810000 */
[----:B------:R-:W-:-:S02]  /*5b40*/  FSEL R161, R28, -INF , !P0 ;  /* 0xff8000001ca17808 */ /* 0x000fc40004000000 */
[----:B------:R-:W-:Y:S01]  /*5b50*/  FMNMX.FTZ R4, R9, R4, !PT ;  /* 0x0000000409047209 */ /* 0x000fe20007810000 */
[----:B------:R-:W-:Y:S03]  /*5b60*/  LDSM.16.MT88.4 R28, [R218+0x800] ;  /* 0x00080000da1c783b */ /* 0x000fe60000004200 */
        /* <DEDUP_REMOVED lines=14> */
[----:B------:R-:W3:Y:S01]  /*5c50*/  SHFL.BFLY PT, R3, R2, 0x2, 0x1f ;  /* 0x0c401f0002037f89 */ /* 0x000ee200000e0000 */
[----:B-1----:R-:W-:-:S04]  /*5c60*/  FMNMX.FTZ R101, R0, R4, !PT ;  /* 0x0000000400657209 */ /* 0x002fc80007810000 */
[C---:B------:R-:W-:Y:S01]  /*5c70*/  FSETP.NEU.FTZ.AND P0, PT, R101.reuse, -INF , PT ;  /* 0xff8000006500780b */ /* 0x040fe20003f1d000 */
[----:B------:R-:W-:Y:S01]  /*5c80*/  FMUL.FTZ R0, R101, c[0x0][0x2d0] ;  /* 0x0000b40065007a20 */ /* 0x000fe20000410000 */
[----:B---3--:R-:W-:-:S04]  /*5c90*/  FMNMX.FTZ R2, R2, R3, !PT ;  /* 0x0000000302027209 */ /* 0x008fc80007810000 */
[----:B------:R-:W-:Y:S01]  /*5ca0*/  FSEL R0, R0, RZ, P0 ;  /* 0x000000ff00007208 */ /* 0x000fe20000000000 */
[----:B------:R-:W1:Y:S04]  /*5cb0*/  SHFL.BFLY PT, R4, R2, 0x1, 0x1f ;  /* 0x0c201f0002047f89 */ /* 0x000e6800000e0000 */
[----:B------:R-:W-:-:S04]  /*5cc0*/  FFMA.FTZ R3, R11, c[0x0][0x2d0], -R0 ;  /* 0x0000b4000b037a23 */ /* 0x000fc80000010800 */
[----:B------:R3:W-:Y:S01]  /*5cd0*/  MUFU.EX2 R102, R3 ;  /* 0x0000000300667308 */ /* 0x0007e20000000800 */
[----:B-1----:R-:W-:Y:S01]  /*5ce0*/  FMNMX.FTZ R100, R2, R4, !PT ;  /* 0x0000000402647209 */ /* 0x002fe20007810000 */
[--C-:B------:R-:W-:Y:S02]  /*5cf0*/  FFMA.FTZ R2, R15, c[0x0][0x2d0], -R0.reuse ;  /* 0x0000b4000f027a23 */ /* 0x100fe40000010800 */
[----:B---3--:R-:W-:Y:S01]  /*5d00*/  FFMA.FTZ R3, R14, c[0x0][0x2d0], -R0 ;  /* 0x0000b4000e037a23 */ /* 0x008fe20000010800 */
[----:B------:R-:W-:-:S03]  /*5d10*/  FSETP.NEU.FTZ.AND P0, PT, R100, -INF , PT ;  /* 0xff8000006400780b */ /* 0x000fc60003f1d000 */
[----:B------:R1:W-:Y:S01]  /*5d20*/  MUFU.EX2 R156, R2 ;  /* 0x00000002009c7308 */ /* 0x0003e20000000800 */
[----:B------:R-:W3:Y:S07]  /*5d30*/  LDSM.16.MT88.4 R12, [R171] ;  /* 0x00000000ab0c783b */ /* 0x000eee0000004200 */
[----:B------:R4:W-:Y:S01]  /*5d40*/  MUFU.EX2 R74, R3 ;  /* 0x00000003004a7308 */ /* 0x0009e20000000800 */
[----:B-1----:R-:W-:-:S05]  /*5d50*/  FMUL.FTZ R2, R100, c[0x0][0x2d0] ;  /* 0x0000b40064027a20 */ /* 0x002fca0000410000 */
[----:B------:R-:W-:Y:S01]  /*5d60*/  FSEL R2, R2, RZ, P0 ;  /* 0x000000ff02027208 */ /* 0x000fe20000000000 */
[----:B----4-:R-:W-:-:S04]  /*5d70*/  FFMA.FTZ R3, R17, c[0x0][0x2d0], -R0 ;  /* 0x0000b40011037a23 */ /* 0x010fc80000010800 */
[----:B------:R1:W4:Y:S02]  /*5d80*/  MUFU.EX2 R157, R3 ;  /* 0x00000003009d7308 */ /* 0x0003240000000800 */
[----:B-1----:R-:W-:Y:S01]  /*5d90*/  FFMA.FTZ R3, R6, c[0x0][0x2d0], -R2 ;  /* 0x0000b40006037a23 */ /* 0x002fe20000010802 */
[----:B----4-:R-:W-:-:S05]  /*5da0*/  F2FP.BF16.PACK_AB R10, R157, R156 ;  /* 0x0000009c9d0a723e */ /* 0x010fca00000010ff */
[----:B------:R1:W-:Y:S02]  /*5db0*/  MUFU.EX2 R65, R3 ;  /* 0x0000000300417308 */ /* 0x0003e40000000800 */
[--C-:B-1----:R-:W-:Y:S02]  /*5dc0*/  FFMA.FTZ R3, R7, c[0x0][0x2d0], -R2.reuse ;  /* 0x0000b40007037a23 */ /* 0x102fe40000010802 */
[----:B------:R-:W1:Y:S04]  /*5dd0*/  LDSM.16.MT88.4 R4, [R218] ;  /* 0x00000000da04783b */ /* 0x000e680000004200 */
[----:B------:R4:W5:Y:S02]  /*5de0*/  MUFU.EX2 R64, R3 ;  /* 0x0000000300407308 */ /* 0x0009640000000800 */
[----:B----4-:R-:W-:Y:S01]  /*5df0*/  FFMA.FTZ R3, R8, c[0x0][0x2d0], -R2 ;  /* 0x0000b40008037a23 */ /* 0x010fe20000010802 */
[----:B------:R-:W-:-:S05]  /*5e00*/  F2FP.BF16.PACK_AB R8, R74, R102 ;  /* 0x000000664a08723e */ /* 0x000fca00000010ff */
[----:B------:R4:W-:Y:S02]  /*5e10*/  MUFU.EX2 R137, R3 ;  /* 0x0000000300897308 */ /* 0x0009e40000000800 */
[----:B----4-:R-:W-:Y:S01]  /*5e20*/  FFMA.FTZ R3, R9, c[0x0][0x2d0], -R2 ;  /* 0x0000b40009037a23 */ /* 0x010fe20000010802 */
[----:B-----5:R-:W-:-:S05]  /*5e30*/  F2FP.BF16.PACK_AB R9, R64, R65 ;  /* 0x000000414009723e */ /* 0x020fca00000010ff */
[----:B------:R4:W5:Y:S02]  /*5e40*/  MUFU.EX2 R139, R3 ;  /* 0x00000003008b7308 */ /* 0x0009640000000800 */
[----:B----4-:R-:W-:Y:S01]  /*5e50*/  FFMA.FTZ R3, R20, c[0x0][0x2d0], -R0 ;  /* 0x0000b40014037a23 */ /* 0x010fe20000010800 */
[----:B-----5:R-:W-:-:S05]  /*5e60*/  F2FP.BF16.PACK_AB R11, R139, R137 ;  /* 0x000000898b0b723e */ /* 0x020fca00000010ff */
[----:B------:R4:W-:Y:S02]  /*5e70*/  MUFU.EX2 R214, R3 ;  /* 0x0000000300d67308 */ /* 0x0009e40000000800 */
[C---:B---3--:R-:W-:Y:S08]  /*5e80*/  HMMA.16816.F32.BF16 R52, R8.reuse, R12, RZ ;  /* 0x0000000c0834723c */ /* 0x048ff000000418ff */
[----:B------:R-:W-:Y:S01]  /*5e90*/  HMMA.16816.F32.BF16 R44, R8, R14, RZ ;  /* 0x0000000e082c723c */ /* 0x000fe200000418ff */
[----:B----4-:R-:W-:-:S04]  /*5ea0*/  FFMA.FTZ R3, R21, c[0x0][0x2d0], -R0 ;  /* 0x0000b40015037a23 */ /* 0x010fc80000010800 */
[----:B------:R3:W4:Y:S03]  /*5eb0*/  MUFU.EX2 R216, R3 ;  /* 0x0000000300d87308 */ /* 0x0007260000000800 */
[----:B------:R-:W-:Y:S01]  /*5ec0*/  HMMA.16816.F32.BF16 R12, R8, R38, RZ ;  /* 0x00000026080c723c */ /* 0x000fe200000418ff */
[----:B---3--:R-:W-:-:S04]  /*5ed0*/  FFMA.FTZ R3, R23, c[0x0][0x2d0], -R0 ;  /* 0x0000b40017037a23 */ /* 0x008fc80000010800 */
[----:B------:R3:W-:Y:S02]  /*5ee0*/  MUFU.EX2 R215, R3 ;  /* 0x0000000300d77308 */ /* 0x0007e40000000800 */
[----:B---3--:R-:W-:Y:S02]  /*5ef0*/  FFMA.FTZ R3, R25, c[0x0][0x2d0], -R0 ;  /* 0x0000b40019037a23 */ /* 0x008fe40000010800 */
[----:B-1----:R-:W-:Y:S04]  /*5f00*/  HMMA.16816.F32.BF16 R24, R8, R4, RZ ;  /* 0x000000040818723c */ /* 0x002fe800000418ff */
[----:B------:R1:W3:Y:S03]  /*5f10*/  MUFU.EX2 R217, R3 ;  /* 0x0000000300d97308 */ /* 0x0002e60000000800 */
[----:B----4-:R-:W-:Y:S01]  /*5f20*/  F2FP.BF16.PACK_AB R4, R216, R214 ;  /* 0x000000d6d804723e */ /* 0x010fe200000010ff */
[----:B-1----:R-:W-:-:S02]  /*5f30*/  FFMA.FTZ R3, R16, c[0x0][0x2d0], -R2 ;  /* 0x0000b40010037a23 */ /* 0x002fc40000010802 */
[----:B------:R-:W-:Y:S01]  /*5f40*/  HMMA.16816.F32.BF16 R16, R8, R36, RZ ;  /* 0x000000240810723c */ /* 0x000fe200000418ff */
[----:B------:R-:W-:Y:S01]  /*5f50*/  LDSM.16.MT88.4 R36, [R218+0x2800] ;  /* 0x00280000da24783b */ /* 0x000fe20000004200 */
[----:B------:R1:W-:Y:S02]  /*5f60*/  MUFU.EX2 R160, R3 ;  /* 0x0000000300a07308 */ /* 0x0003e40000000800 */
[----:B-1----:R-:W-:-:S04]  /*5f70*/  FFMA.FTZ R3, R22, c[0x0][0x2d0], -R2 ;  /* 0x0000b40016037a23 */ /* 0x002fc80000010802 */
[----:B------:R-:W-:Y:S02]  /*5f80*/  HMMA.16816.F32.BF16 R20, R8, R6, RZ ;  /* 0x000000060814723c */ /* 0x000fe400000418ff */
[----:B------:R1:W4:Y:S05]  /*5f90*/  MUFU.EX2 R138, R3 ;  /* 0x00000003008a7308 */ /* 0x00032a0000000800 */
[----:B---3--:R-:W-:Y:S01]  /*5fa0*/  F2FP.BF16.PACK_AB R6, R217, R215 ;  /* 0x000000d7d906723e */ /* 0x008fe200000010ff */
[----:B-1----:R-:W-:Y:S01]  /*5fb0*/  FFMA.FTZ R3, R48, c[0x0][0x2d0], -R2 ;  /* 0x0000b40030037a23 */ /* 0x002fe20000010802 */
[----:B----4-:R-:W-:-:S03]  /*5fc0*/  F2FP.BF16.PACK_AB R5, R138, R160 ;  /* 0x000000a08a05723e */ /* 0x010fc600000010ff */
[----:B------:R1:W-:Y:S02]  /*5fd0*/  MUFU.EX2 R179, R3 ;  /* 0x0000000300b37308 */ /* 0x0003e40000000800 */
[----:B-1----:R-:W-:Y:S02]  /*5fe0*/  FFMA.FTZ R3, R49, c[0x0][0x2d0], -R2 ;  /* 0x0000b40031037a23 */ /* 0x002fe40000010802 */
[----:B--2---:R-:W1:Y:S04]  /*5ff0*/  LDSM.16.MT88.4 R48, [R92] ;  /* 0x000000005c30783b */ /* 0x004e680000004200 */
        /* <DEDUP_REMOVED lines=26> */
[----:B--2---:R-:W-:-:S07]  /*61a0*/  FFMA.FTZ R3, R66, c[0x0][0x2d0], -R2 ;  /* 0x0000b40042037a23 */ /* 0x004fce0000010802 */
[C---:B------:R-:W-:Y:S01]  /*61b0*/  HMMA.16816.F32.BF16 R28, R8.reuse, R62, RZ ;  /* 0x0000003e081c723c */ /* 0x040fe200000418ff */
[----:B------:R-:W2:Y:S07]  /*61c0*/  LDSM.16.MT88.4 R60, [R171+0x4000] ;  /* 0x00400000ab3c783b */ /* 0x000eae0000004200 */
[----:B----4-:R-:W-:Y:S08]  /*61d0*/  HMMA.16816.F32.BF16 R16, R8, R20, RZ ;  /* 0x000000140810723c */ /* 0x010ff000000418ff */
[C---:B------:R-:W-:Y:S08]  /*61e0*/  HMMA.16816.F32.BF16 R140, R4.reuse, R26, R12 ;  /* 0x0000001a048c723c */ /* 0x040ff0000004180c */
[----:B-----5:R-:W-:Y:S01]  /*61f0*/  HMMA.16816.F32.BF16 R128, R4, R40, R32 ;  /* 0x000000280480723c */ /* 0x020fe20000041820 */
[----:B------:R-:W3:Y:S07]  /*6200*/  LDSM.16.MT88.4 R32, [R218+0x4000] ;  /* 0x00400000da20783b */ /* 0x000eee0000004200 */
        /* <DEDUP_REMOVED lines=10> */
[----:B--2---:R-:W-:Y:S08]  /*62b0*/  HMMA.16816.F32.BF16 R12, R8, R60, RZ ;  /* 0x0000003c080c723c */ /* 0x004ff000000418ff */
[C---:B------:R-:W-:Y:S08]  /*62c0*/  HMMA.16816.F32.BF16 R80, R4.reuse, R46, R16 ;  /* 0x0000002e0450723c */ /* 0x040ff00000041810 */
[----:B------:R-:W-:Y:S01]  /*62d0*/  HMMA.16816.F32.BF16 R96, R4, R48, R28 ;  /* 0x000000300460723c */ /* 0x000fe2000004181c */
[----:B------:R-:W2:Y:S07]  /*62e0*/  LDSM.16.MT88.4 R28, [R172+0x4000] ;  /* 0x00400000ac1c783b */ /* 0x000eae0000004200 */
[C---:B---3--:R-:W-:Y:S08]  /*62f0*/  HMMA.16816.F32.BF16 R16, R8.reuse, R32, RZ ;  /* 0x000000200810723c */ /* 0x048ff000000418ff */
        /* <DEDUP_REMOVED lines=8> */
[----:B--2---:R-:W-:Y:S08]  /*6380*/  HMMA.16816.F32.BF16 R12, R8, R28, RZ ;  /* 0x0000001c080c723c */ /* 0x004ff000000418ff */
        /* <DEDUP_REMOVED lines=8> */
[----:B-1----:R1:W-:Y:S02]  /*6410*/  MUFU.EX2 R92, R3 ;  /* 0x00000003005c7308 */ /* 0x0023e40000000800 */
        /* <DEDUP_REMOVED lines=13> */
[--C-:B------:R-:W-:Y:S02]  /*64f0*/  FFMA.FTZ R14, R95, c[0x0][0x2d0], -R0.reuse ;  /* 0x0000b4005f0e7a23 */ /* 0x100fe40000010800 */
[----:B------:R-:W-:Y:S02]  /*6500*/  FFMA.FTZ R0, R75, c[0x0][0x2d0], -R0 ;  /* 0x0000b4004b007a23 */ /* 0x000fe40000010800 */
[----:B------:R2:W3:Y:S08]  /*6510*/  MUFU.EX2 R102, R3 ;  /* 0x0000000300667308 */ /* 0x0004f00000000800 */
[----:B------:R4:W-:Y:S01]  /*6520*/  MUFU.EX2 R183, R0 ;  /* 0x0000000000b77308 */ /* 0x0009e20000000800 */
[----:B--2---:R-:W-:Y:S01]  /*6530*/  FFMA.FTZ R3, R68, c[0x0][0x2d0], -R2 ;  /* 0x0000b40044037a23 */ /* 0x004fe20000010802 */
[----:B---3--:R-:W-:-:S06]  /*6540*/  F2FP.BF16.PACK_AB R5, R102, R92 ;  /* 0x0000005c6605723e */ /* 0x008fcc00000010ff */
[----:B------:R-:W-:Y:S01]  /*6550*/  MUFU.EX2 R14, R14 ;  /* 0x0000000e000e7308 */ /* 0x000fe20000000800 */
[----:B----4-:R-:W-:-:S07]  /*6560*/  FFMA.FTZ R0, R163, c[0x0][0x2d0], -R2 ;  /* 0x0000b400a3007a23 */ /* 0x010fce0000010802 */
[----:B------:R2:W-:Y:S08]  /*6570*/  MUFU.EX2 R103, R3 ;  /* 0x0000000300677308 */ /* 0x0005f00000000800 */
[----:B------:R-:W-:Y:S01]  /*6580*/  MUFU.EX2 R12, R12 ;  /* 0x0000000c000c7308 */ /* 0x000fe20000000800 */
[----:B--2---:R-:W-:-:S07]  /*6590*/  FFMA.FTZ R3, R69, c[0x0][0x2d0], -R2 ;  /* 0x0000b40045037a23 */ /* 0x004fce0000010802 */
[----:B------:R2:W3:Y:S02]  /*65a0*/  MUFU.EX2 R136, R3 ;  /* 0x0000000300887308 */ /* 0x0004e40000000800 */
[----:B--2---:R-:W-:Y:S01]  /*65b0*/  FADD.FTZ R3, R156, R4 ;  /* 0x000000049c037221 */ /* 0x004fe20000010000 */
[----:B------:R-:W-:Y:S02]  /*65c0*/  F2FP.BF16.PACK_AB R4, R192, R182 ;  /* 0x000000b6c004723e */ /* 0x000fe400000010ff */
[----:B---3--:R-:W-:Y:S01]  /*65d0*/  F2FP.BF16.PACK_AB R7, R136, R103 ;  /* 0x000000678807723e */ /* 0x008fe200000010ff */
[----:B------:R-:W-:Y:S02]  /*65e0*/  FADD.FTZ R15, R157, R3 ;  /* 0x000000039d0f7221 */ /* 0x000fe40000010000 */
[----:B------:R-:W-:-:S04]  /*65f0*/  FADD.FTZ R3, R65, R64 ;  /* 0x0000004041037221 */ /* 0x000fc80000010000 */
        /* <DEDUP_REMOVED lines=26> */
[----:B------:R-:W-:-:S06]  /*67a0*/  F2FP.BF16.PACK_AB R98, R183, R12 ;  /* 0x0000000cb762723e */ /* 0x000fcc00000010ff */
        /* <DEDUP_REMOVED lines=17> */
[----:B------:R-:W-:-:S02]  /*68c0*/  FFMA.FTZ R4, R176, c[0x0][0x2d0], -R2 ;  /* 0x0000b400b0047a23 */ /* 0x000fc40000010802 */
[--C-:B-1----:R-:W-:Y:S02]  /*68d0*/  FFMA.FTZ R0, R173, c[0x0][0x2d0], -R2.reuse ;  /* 0x0000b400ad007a23 */ /* 0x102fe40000010802 */
[----:B------:R-:W-:Y:S01]  /*68e0*/  FFMA.FTZ R2, R161, c[0x0][0x2d0], -R2 ;  /* 0x0000b400a1027a23 */ /* 0x000fe20000010802 */
[----:B------:R1:W-:Y:S08]  /*68f0*/  MUFU.EX2 R8, R4 ;  /* 0x0000000400087308 */ /* 0x0003f00000000800 */
[----:B------:R-:W2:Y:S08]  /*6900*/  MUFU.EX2 R11, R0 ;  /* 0x00000000000b7308 */ /* 0x000eb00000000800 */
[----:B------:R-:W3:Y:S01]  /*6910*/  MUFU.EX2 R9, R2 ;  /* 0x0000000200097308 */ /* 0x000ee20000000800 */
[----:B-1----:R-:W-:Y:S01]  /*6920*/  LDSM.16.MT88.4 R4, [R220+0x5800] ;  /* 0x00580000dc04783b */ /* 0x002fe20000004200 */
[----:B--2---:R-:W-:Y:S01]  /*6930*/  F2FP.BF16.PACK_AB R97, R11, R10 ;  /* 0x0000000a0b61723e */ /* 0x004fe200000010ff */
[----:B------:R-:W-:-:S02]  /*6940*/  FADD.FTZ R0, R137, R3 ;  /* 0x0000000389007221 */ /* 0x000fc40000010000 */
[----:B------:R-:W-:Y:S02]  /*6950*/  FADD.FTZ R3, R214, R15 ;  /* 0x0000000fd6037221 */ /* 0x000fe40000010000 */
        /* <DEDUP_REMOVED lines=18> */
[----:B------:R-:W-:Y:S01]  /*6a80*/  FADD.FTZ R0, R209, R3 ;  /* 0x00000003d1007221 */ /* 0x000fe20000010000 */
[----:B------:R-:W-:Y:S01]  /*6a90*/  IADD3 R3, R181, -0x3, RZ ;  /* 0xfffffffdb5037810 */ /* 0x000fe20007ffe0ff */
[----:B------:R-:W-:Y:S01]  /*6aa0*/  FADD.FTZ R2, R136, R2 ;  /* 0x0000000288027221 */ /* 0x000fe20000010000 */
[----:B------:R-:W-:Y:S01]  /*6ab0*/  HMMA.16816.F32.BF16 R44, R96, R48, R68 ;  /* 0x00000030602c723c */ /* 0x000fe20000041844 */
[----:B------:R-:W-:Y:S01]  /*6ac0*/  FADD.FTZ R0, R14, R0 ;  /* 0x000000000e007221 */ /* 0x000fe20000010000 */
[----:B------:R-:W-:Y:S01]  /*6ad0*/  ISETP.GE.AND P0, PT, R3, R188, PT ;  /* 0x000000bc0300720c */ /* 0x000fe20003f06270 */
[----:B------:R-:W-:Y:S02]  /*6ae0*/  FADD.FTZ R2, R10, R2 ;  /* 0x000000020a027221 */ /* 0x000fe40000010000 */
[----:B------:R-:W-:-:S02]  /*6af0*/  FADD.FTZ R0, R13, R0 ;  /* 0x000000000d007221 */ /* 0x000fc40000010000 */
[----:B------:R-:W-:Y:S01]  /*6b00*/  FADD.FTZ R2, R11, R2 ;  /* 0x000000020b027221 */ /* 0x000fe20000010000 */
[C---:B------:R-:W-:Y:S01]  /*6b10*/  HMMA.16816.F32.BF16 R40, R96.reuse, R42, R64 ;  /* 0x0000002a6028723c */ /* 0x040fe20000041840 */
[----:B------:R-:W1:Y:S01]  /*6b20*/  LDSM.16.MT88.4 R64, [R220+0x3800] ;  /* 0x00380000dc40783b */ /* 0x000e620000004200 */
[----:B------:R-:W-:Y:S02]  /*6b30*/  FADD.FTZ R0, R12, R0 ;  /* 0x000000000c007221 */ /* 0x000fe40000010000 */
[----:B------:R-:W-:Y:S02]  /*6b40*/  FADD.FTZ R2, R8, R2 ;  /* 0x0000000208027221 */ /* 0x000fe40000010000 */
[----:B------:R-:W-:Y:S02]  /*6b50*/  FADD.FTZ R183, R183, R0 ;  /* 0x00000000b7b77221 */ /* 0x000fe40000010000 */
[----:B------:R-:W-:Y:S01]  /*6b60*/  HMMA.16816.F32.BF16 R48, R96, R50, R72 ;  /* 0x000000326030723c */ /* 0x000fe20000041848 */
[----:B------:R-:W2:Y:S01]  /*6b70*/  LDSM.16.MT88.4 R72, [R171+0x5800] ;  /* 0x00580000ab48783b */ /* 0x000ea20000004200 */
[----:B------:R-:W-:-:S06]  /*6b80*/  FADD.FTZ R184, R9, R2 ;  /* 0x0000000209b87221 */ /* 0x000fcc0000010000 */
        /* <DEDUP_REMOVED lines=23> */
[----:B------:R-:W-:Y:S02]  /*6d00*/  IMAD.MOV.U32 R173, RZ, RZ, c[0x0][0x2b8] ;  /* 0x0000ae00ffad7624 */ /* 0x000fe400078e00ff */
[----:B------:R-:W-:-:S02]  /*6d10*/  IMAD R163, R187, 0x20, R205 ;  /* 0x00000020bba37824 */ /* 0x000fc400078e02cd */
[----:B------:R-:W-:Y:S01]  /*6d20*/  IMAD.MOV.U32 R174, RZ, RZ, RZ ;  /* 0x000000ffffae7224 */ /* 0x000fe200078e00ff */
[----:B------:R-:W-:Y:S02]  /*6d30*/  ISETP.NE.AND P5, PT, R173, 0x1, PT ;  /* 0x00000001ad00780c */ /* 0x000fe40003fa5270 */
[C---:B------:R-:W-:Y:S02]  /*6d40*/  IADD3 R2, R163.reuse, R178, R193 ;  /* 0x000000b2a3027210 */ /* 0x040fe40007ffe0c1 */
[----:B------:R-:W-:Y:S02]  /*6d50*/  ISETP.GT.AND P4, PT, R163, 0x3f, PT ;  /* 0x0000003fa300780c */ /* 0x000fe40003f84270 */
[----:B------:R-:W-:-:S05]  /*6d60*/  IADD3 R2, R2, -0x80, RZ ;  /* 0xffffff8002027810 */ /* 0x000fca0007ffe0ff */
        /* <DEDUP_REMOVED lines=10> */
[C---:B------:R-:W-:Y:S01]  /*6e10*/  IMAD.SHL.U32 R18, R185.reuse, 0x2, RZ ;  /* 0x00000002b9127824 */ /* 0x040fe200078e00ff */
        /* <DEDUP_REMOVED lines=23> */
.L_x_2201:
[----:B------:R-:W-:Y:S05]  /*6f90*/  BRA.DIV ~URZ, `(.L_x_2068) ;  /* 0x000111e27f007947 */ /* 0x000fea000b800000 */
[----:B------:R-:W3:Y:S02]  /*6fa0*/  SHFL.IDX PT, R0, R12, RZ, 0x181f ;  /* 0x00181fff0c007589 */ /* 0x000ee400000e0000 */
[----:B---3--:R-:W-:-:S05]  /*6fb0*/  IADD3 R8, P0, R0, R17, RZ ;  /* 0x0000001100087210 */ /* 0x008fca0007f1e0ff */
[----:B--2---:R-:W-:Y:S01]  /*6fc0*/  IMAD.X R9, R4, 0x1, R14, P0 ;  /* 0x0000000104097824 */ /* 0x004fe200000e060e */
[----:B------:R-:W-:-:S05]  /*6fd0*/  IADD3 R6, P0, R0, R16, RZ ;  /* 0x0000001000067210 */ /* 0x000fca0007f1e0ff */
[----:B------:R-:W-:Y:S01]  /*6fe0*/  IMAD.X R7, R4, 0x1, R13, P0 ;  /* 0x0000000104077824 */ /* 0x000fe200000e060d */
[----:B------:R-:W-:Y:S02]  /*6ff0*/  IADD3 R2, P0, R0, R18, RZ ;  /* 0x0000001200027210 */ /* 0x000fe40007f1e0ff */
[----:B------:R-:W2:Y:S03]  /*7000*/  SHFL.IDX PT, R0, R12, 0x1, 0x181f ;  /* 0x00381f000c007f89 */ /* 0x000ea600000e0000 */
[----:B------:R-:W-:Y:S01]  /*7010*/  IMAD.X R3, R4, 0x1, R15, P0 ;  /* 0x0000000104037824 */ /* 0x000fe200000e060f */
[----:B------:R-:W-:Y:S01]  /*7020*/  ISETP.GE.AND P0, PT, R177, c[0x0][0x1d4], PT ;  /* 0x00007500b1007a0c */ /* 0x000fe20003f06270 */
[----:B------:R3:W4:Y:S03]  /*7030*/  SHFL.IDX PT, R4, R5, 0x1, 0x181f ;  /* 0x00381f0005047f89 */ /* 0x00072600000e0000 */
[----:B------:R-:W-:-:S09]  /*7040*/  SEL R11, RZ, 0x10, P0 ;  /* 0x00000010ff0b7807 */ /* 0x000fd20000000000 */
[----:B------:R1:W-:Y:S01]  /*7050*/  LDGSTS.E.BYPASS.LTC128B.128 [R204+0xc100], [R8.64], !P0 ;  /* 0x0c10000008cc7fae */ /* 0x0003e2000c101d46 */
[----:B------:R-:W-:-:S04]  /*7060*/  ISETP.GE.AND P0, PT, R186, c[0x0][0x1d4], PT ;  /* 0x00007500ba007a0c */ /* 0x000fc80003f06270 */
[----:B------:R-:W-:-:S09]  /*7070*/  SEL R10, RZ, 0x10, P0 ;  /* 0x00000010ff0a7807 */ /* 0x000fd20000000000 */
[----:B------:R1:W-:Y:S01]  /*7080*/  LDGSTS.E.BYPASS.LTC128B.128 [R204+0xe100], [R6.64], !P0 ;  /* 0x0e10000006cc7fae */ /* 0x0003e2000c101d46 */
[----:B------:R-:W-:-:S04]  /*7090*/  ISETP.GE.AND P0, PT, R185, c[0x0][0x1d4], PT ;  /* 0x00007500b9007a0c */ /* 0x000fc80003f06270 */
[----:B-1-3--:R-:W-:-:S09]  /*70a0*/  SEL R5, RZ, 0x10, P0 ;  /* 0x00000010ff057807 */ /* 0x00afd20000000000 */
[----:B------:R1:W-:Y:S02]  /*70b0*/  LDGSTS.E.BYPASS.LTC128B.128 [R204+0x10100], [R2.64], !P0 ;  /* 0x1010000002cc7fae */ /* 0x0003e4000c101d46 */
.L_x_2202:
[----:B-12-4-:R-:W-:-:S04]  /*70c0*/  IADD3 R2, -R10, 0x10, RZ ;  /* 0x000000100a027810 */ /* 0x016fc80007ffe1ff */
[----:B------:R-:W-:-:S04]  /*70d0*/  LOP3.LUT R2, R2, 0xf, RZ, 0xc0, !PT ;  /* 0x0000000f02027812 */ /* 0x000fc800078ec0ff */
[----:B------:R-:W-:Y:S02]  /*70e0*/  IADD3 R6, P3, P0, R2, R0, R16 ;  /* 0x0000000002067210 */ /* 0x000fe4000787e010 */
[----:B------:R-:W-:Y:S02]  /*70f0*/  IADD3 R2, -R11, 0x10, RZ ;  /* 0x000000100b027810 */ /* 0x000fe40007ffe1ff */
[----:B------:R-:W-:Y:S02]  /*7100*/  IADD3.X R7, RZ, R4, R13, P3, P0 ;  /* 0x00000004ff077210 */ /* 0x000fe40001fe040d */
        /* <DEDUP_REMOVED lines=16> */
.L_x_2066:
[----:B------:R-:W-:Y:S05]  /*7210*/  BSYNC B0 ;  /* 0x0000000000007941 */ /* 0x000fea0003800000 */
.L_x_2065:
[----:B------:R-:W-:Y:S01]  /*7220*/  IMAD.MOV.U32 R0, RZ, RZ, c[0x0][0x2c4] ;  /* 0x0000b100ff007624 */ /* 0x000fe200078e00ff */
[----:B------:R-:W0:Y:S01]  /*7230*/  LDGDEPBAR ;  /* 0x00000000000079af */ /* 0x000e220000000000 */
[----:B-1----:R-:W-:Y:S01]  /*7240*/  IMAD.MOV.U32 R3, RZ, RZ, c[0x0][0x32c] ;  /* 0x0000cb00ff037624 */ /* 0x002fe200078e00ff */
[----:B------:R-:W-:Y:S02]  /*7250*/  IADD3 R173, R181, -0x2, RZ ;  /* 0xfffffffeb5ad7810 */ /* 0x000fe40007ffe0ff */
[----:B------:R-:W-:Y:S01]  /*7260*/  ISETP.NE.AND P0, PT, R0, 0x1, PT ;  /* 0x000000010000780c */ /* 0x000fe20003f05270 */
[----:B------:R-:W-:-:S12]  /*7270*/  IMAD.MOV.U32 R0, RZ, RZ, R203 ;  /* 0x000000ffff007224 */ /* 0x000fd800078e00cb */
[----:B------:R-:W-:-:S05]  /*7280*/  @P0 IMAD.HI.U32 R2, R203, c[0x0][0x2c8], RZ ;  /* 0x0000b200cb020a27 */ /* 0x000fca00078e00ff */
[----:B------:R-:W-:Y:S02]  /*7290*/  @P0 SHF.R.U32.HI R0, RZ, c[0x0][0x2cc], R2 ;  /* 0x0000b300ff000a19 */ /* 0x000fe40000011602 */
[----:B------:R-:W-:-:S03]  /*72a0*/  ISETP.GE.AND P0, PT, R3, 0x1, PT ;  /* 0x000000010300780c */ /* 0x000fc60003f06270 */
[----:B------:R-:W-:-:S05]  /*72b0*/  IMAD.IADD R2, R219, 0x1, R0 ;  /* 0x00000001db027824 */ /* 0x000fca00078e0200 */
[----:B------:R-:W-:-:S05]  /*72c0*/  IADD3 R0, R2, c[0x0][0x328], RZ ;  /* 0x0000ca0002007a10 */ /* 0x000fca0007ffe0ff */
[----:B------:R-:W-:Y:S05]  /*72d0*/  @!P0 BRA `(.L_x_2069) ;  /* 0x0000013000008947 */ /* 0x000fea0003800000 */
        /* <DEDUP_REMOVED lines=11> */
.L_x_2071:
[----:B------:R-:W-:-:S04]  /*7390*/  MOV R2, 0x1 ;  /* 0x0000000100027802 */ /* 0x000fc80000000f00 */
[----:B------:R-:W-:-:S13]  /*73a0*/  ISETP.NE.AND P0, PT, R2, c[0x0][0x32c], PT ;  /* 0x0000cb0002007a0c */ /* 0x000fda0003f05270 */
[----:B------:R-:W-:-:S05]  /*73b0*/  @P0 IMAD.HI.U32 R2, R3, c[0x0][0x330], RZ ;  /* 0x0000cc0003020a27 */ /* 0x000fca00078e00ff */
[----:B------:R-:W-:Y:S02]  /*73c0*/  @P0 SHF.R.U32.HI R3, RZ, c[0x0][0x334], R2 ;  /* 0x0000cd00ff030a19 */ /* 0x000fe40000011602 */
.L_x_2072:
[----:B------:R-:W-:Y:S05]  /*73d0*/  BSYNC B0 ;  /* 0x0000000000007941 */ /* 0x000fea0003800000 */
.L_x_2070:
[----:B------:R-:W-:-:S05]  /*73e0*/  MOV R2, c[0x0][0x32c] ;  /* 0x0000cb0000027a02 */ /* 0x000fca0000000f00 */
[----:B------:R-:W-:-:S05]  /*73f0*/  IMAD R3, R3, R2, c[0x0][0x32c] ;  /* 0x0000cb0003037624 */ /* 0x000fca00078e0202 */
[----:B------:R-:W-:-:S04]  /*7400*/  IMNMX R0, R0, R3, PT ;  /* 0x0000000300007217 */ /* 0x000fc80003800200 */
.L_x_2069:
[----:B------:R-:W-:Y:S01]  /*7410*/  SHF.R.S32.HI R2, RZ, 0x1f, R0 ;  /* 0x0000001fff027819 */ /* 0x000fe20000011400 */
[----:B------:R-:W-:Y:S02]  /*7420*/  IMAD.MOV.U32 R163, RZ, RZ, 0x1 ;  /* 0x00000001ffa37424 */ /* 0x000fe400078e00ff */
[----:B------:R-:W-:Y:S01]  /*7430*/  IMAD.MOV.U32 R178, RZ, RZ, RZ ;  /* 0x000000ffffb27224 */ /* 0x000fe200078e00ff */
[----:B------:R-:W-:-:S04]  /*7440*/  LEA.HI R0, R2, R0, RZ, 0x6 ;  /* 0x0000000002007211 */ /* 0x000fc800078f30ff */
[----:B------:R-:W-:-:S04]  /*7450*/  SHF.R.S32.HI R0, RZ, 0x6, R0 ;  /* 0x00000006ff007819 */ /* 0x000fc80000011400 */
[----:B------:R-:W-:-:S04]  /*7460*/  IMNMX R192, R188, R0, !PT ;  /* 0x00000000bcc07217 */ /* 0x000fc80007800200 */
[----:B------:R-:W-:-:S13]  /*7470*/  ISETP.GE.AND P0, PT, R173, R192, PT ;  /* 0x000000c0ad00720c */ /* 0x000fda0003f06270 */
[----:B------:R-:W-:Y:S05]  /*7480*/  @!P0 BRA `(.L_x_2073) ;  /* 0x00003eb000008947 */ /* 0x000fea0003800000 */
[----:B------:R-:W-:Y:S01]  /*7490*/  ISETP.GE.AND P0, PT, R177, c[0x0][0x1d4], PT ;  /* 0x00007500b1007a0c */ /* 0x000fe20003f06270 */
[----:B------:R-:W-:Y:S01]  /*74a0*/  IMAD.MOV.U32 R103, RZ, RZ, R100 ;  /* 0x000000ffff677224 */ /* 0x000fe200078e0064 */
[----:B------:R-:W-:Y:S01]  /*74b0*/  LOP3.LUT R213, R213, 0xfffffffb, RZ, 0xc0, !PT ;  /* 0xfffffffbd5d57812 */ /* 0x000fe200078ec0ff */
[----:B------:R-:W-:Y:S02]  /*74c0*/  IMAD.MOV.U32 R102, RZ, RZ, R101 ;  /* 0x000000ffff667224 */ /* 0x000fe400078e0065 */
[----:B------:R-:W-:Y:S02]  /*74d0*/  IMAD.MOV.U32 R176, RZ, RZ, R173 ;  /* 0x000000ffffb07224 */ /* 0x000fe400078e00ad */
[----:B------:R-:W-:Y:S02]  /*74e0*/  IMAD.MOV.U32 R178, RZ, RZ, RZ ;  /* 0x000000ffffb27224 */ /* 0x000fe400078e00ff */
[----:B------:R-:W-:-:S04]  /*74f0*/  IMAD.MOV.U32 R163, RZ, RZ, 0x1 ;  /* 0x00000001ffa37424 */ /* 0x000fc800078e00ff */
[----:B------:R-:W-:Y:S02]  /*7500*/  @P0 LOP3.LUT R213, R213, 0x4, RZ, 0xfc, !PT ;  /* 0x00000004d5d50812 */ /* 0x000fe400078efcff */
[----:B------:R-:W-:Y:S02]  /*7510*/  ISETP.GE.AND P0, PT, R186, c[0x0][0x1d4], PT ;  /* 0x00007500ba007a0c */ /* 0x000fe40003f06270 */
[----:B------:R-:W-:-:S11]  /*7520*/  LOP3.LUT R213, R213, 0xfffffffd, RZ, 0xc0, !PT ;  /* 0xfffffffdd5d57812 */ /* 0x000fd600078ec0ff */
[----:B------:R-:W-:Y:S02]  /*7530*/  @P0 LOP3.LUT R213, R213, 0x2, RZ, 0xfc, !PT ;  /* 0x00000002d5d50812 */ /* 0x000fe400078efcff */
.L_x_2090:
[----:B------:R-:W-:Y:S04]  /*7540*/  DEPBAR.LE SB0, 0x2 ;  /* 0x000080800000791a */ /* 0x000fe80000000000 */
[----:B------:R-:W-:Y:S01]  /*7550*/  WARPSYNC 0xffffffff ;  /* 0xffffffff00007948 */ /* 0x000fe20003800000 */
[----:B------:R-:W-:Y:S01]  /*7560*/  BAR.SYNC.DEFER_BLOCKING 0x0 ;  /* 0x0000000000007b1d */ /* 0x000fe20000010000 */
[----:B------:R-:W-:Y:S01]  /*7570*/  IMAD R161, R163, 0x6000, RZ ;  /* 0x00006000a3a17824 */ /* 0x000fe200078e02ff */
[----:B------:R-:W-:Y:S04]  /*7580*/  ISETP.GE.AND P0, PT, R188, R176, PT ;  /* 0x000000b0bc00720c */ /* 0x000fe80003f06270 */
[----:B------:R-:W-:Y:S04]  /*7590*/  IADD3 R0, R170, R161, RZ ;  /* 0x000000a1aa007210 */ /* 0x000fe80007ffe0ff */
[----:B------:R-:W-:Y:S01]  /*75a0*/  IADD3 R100, R168, R0, RZ ;  /* 0x00000000a8647210 */ /* 0x000fe20007ffe0ff */
        /* <DEDUP_REMOVED lines=35> */
[----:B------:R4:W3:Y:S02]  /*77e0*/  SHFL.IDX PT, R5, R12, RZ, 0x181f ;  /* 0x00181fff0c057589 */ /* 0x0008e400000e0000 */
.L_x_2203:
[----:B------:R-:W-:-:S05]  /*77f0*/  BRA.DIV ~URZ, `(.L_x_2077) ;  /* 0x00010c327f007947 */ /* 0x000fca000b800000 */
[----:B------:R-:W5:Y:S01]  /*7800*/  SHFL.IDX PT, R2, R13, RZ, 0x181f ;  /* 0x00181fff0d027589 */ /* 0x000f6200000e0000 */
[----:B------:R-:W-:Y:S01]  /*7810*/  ISETP.GE.AND P4, PT, R177, c[0x0][0x1d4], PT ;  /* 0x00007500b1007a0c */ /* 0x000fe20003f86270 */
[----:B------:R-:W-:Y:S01]  /*7820*/  IMAD R4, R178, 0x6000, R206 ;  /* 0x00006000b2047824 */ /* 0x000fe200078e02ce */
[----:B------:R-:W-:Y:S04]  /*7830*/  ISETP.GE.AND P3, PT, R186, c[0x0][0x1d4], PT ;  /* 0x00007500ba007a0c */ /* 0x000fe80003f66270 */
[----:B------:R-:W-:Y:S02]  /*7840*/  SEL R15, RZ, 0x10, P3 ;  /* 0x00000010ff0f7807 */ /* 0x000fe40001800000 */
[C---:B-----5:R-:W-:Y:S05]  /*7850*/  IADD3 R6, P0, R2.reuse, R28, RZ ;  /* 0x0000001c02067210 */ /* 0x060fea0007f1e0ff */
[C---:B---3--:R-:W-:Y:S05]  /*7860*/  IMAD.X R7, R5.reuse, 0x1, R20, P0 ;  /* 0x0000000105077824 */ /* 0x048fea00000e0614 */
[----:B------:R-:W-:Y:S01]  /*7870*/  @!PT LDS RZ, [RZ] ;  /* 0x00000000fffff984 */ /* 0x000fe20000000800 */
[----:B------:R-:W-:Y:S01]  /*7880*/  @!PT LDS RZ, [RZ] ;  /* 0x00000000fffff984 */ /* 0x000fe20000000800 */
[----:B------:R3:W-:Y:S02]  /*7890*/  LDGSTS.E.BYPASS.LTC128B.128 [R4], [R6.64], !P4 ;  /* 0x0000000006047fae */ /* 0x0007e4000e101d46 */
[C---:B---3--:R-:W-:Y:S05]  /*78a0*/  IADD3 R6, P0, R2.reuse, R23, RZ ;  /* 0x0000001702067210 */ /* 0x048fea0007f1e0ff */
[C---:B------:R-:W-:Y:S01]  /*78b0*/  IMAD.X R7, R5.reuse, 0x1, R21, P0 ;  /* 0x0000000105077824 */ /* 0x040fe200000e0615 */
[----:B------:R-:W-:Y:S04]  /*78c0*/  IADD3 R2, P0, R2, R29, RZ ;  /* 0x0000001d02027210 */ /* 0x000fe80007f1e0ff */
[----:B------:R3:W-:Y:S01]  /*78d0*/  LDGSTS.E.BYPASS.LTC128B.128 [R4+0x2000], [R6.64], !P3 ;  /* 0x0200000006047fae */ /* 0x0007e2000d901d46 */
[----:B------:R-:W-:Y:S01]  /*78e0*/  IMAD.X R3, R5, 0x1, R22, P0 ;  /* 0x0000000105037824 */ /* 0x000fe200000e0616 */
[----:B------:R-:W-:Y:S02]  /*78f0*/  ISETP.GE.AND P0, PT, R185, c[0x0][0x1d4], PT ;  /* 0x00007500b9007a0c */ /* 0x000fe40003f06270 */
[----:B------:R4:W2:Y:S02]  /*7900*/  SHFL.IDX PT, R5, R12, 0x1, 0x181f ;  /* 0x00381f000c057f89 */ /* 0x0008a400000e0000 */
[----:B------:R-:W-:Y:S09]  /*7910*/  SEL R14, RZ, 0x10, P0 ;  /* 0x00000010ff0e7807 */ /* 0x000ff20000000000 */
[----:B------:R5:W-:Y:S01]  /*7920*/  LDGSTS.E.BYPASS.LTC128B.128 [R4+0x4000], [R2.64], !P0 ;  /* 0x0400000002047fae */ /* 0x000be2000c101d46 */
[----:B---3--:R-:W-:Y:S03]  /*7930*/  SEL R7, RZ, 0x10, P4 ;  /* 0x00000010ff077807 */ /* 0x008fe60002000000 */
[----:B-----5:R4:W3:Y:S04]  /*7940*/  SHFL.IDX PT, R2, R13, 0x1, 0x181f ;  /* 0x00381f000d027f89 */ /* 0x0208e800000e0000 */
.L_x_2204:
[----:B--2---:R-:W-:Y:S02]  /*7950*/  IADD3 R3, -R15, 0x10, RZ ;  /* 0x000000100f037810 */ /* 0x004fe40007ffe1ff */
[----:B------:R-:W-:Y:S02]  /*7960*/  ISETP.NE.U32.AND P6, PT, R7, RZ, PT ;  /* 0x000000ff0700720c */ /* 0x000fe40003fc5070 */
[----:B------:R-:W-:Y:S04]  /*7970*/  LOP3.LUT R3, R3, 0xf, RZ, 0xc0, !PT ;  /* 0x0000000f03037812 */ /* 0x000fe800078ec0ff */
[-C--:B---3--:R-:W-:Y:S02]  /*7980*/  IADD3 R6, P3, P0, R3, R2.reuse, R23 ;  /* 0x0000000203067210 */ /* 0x088fe4000787e017 */
[----:B------:R-:W-:Y:S02]  /*7990*/  IADD3 R3, -R7, 0x10, RZ ;  /* 0x0000001007037810 */ /* 0x000fe40007ffe1ff */
[-C--:B------:R-:W-:Y:S02]  /*79a0*/  IADD3.X R7, RZ, R5.reuse, R21, P3, P0 ;  /* 0x00000005ff077210 */ /* 0x080fe40001fe0415 */
[----:B------:R-:W-:Y:S04]  /*79b0*/  LOP3.LUT R3, R3, 0xf, RZ, 0xc0, !PT ;  /* 0x0000000f03037812 */ /* 0x000fe800078ec0ff */
[-C--:B----4-:R-:W-:Y:S02]  /*79c0*/  IADD3 R12, P5, P4, R3, R2.reuse, R28 ;  /* 0x00000002030c7210 */ /* 0x090fe40007cbe01c */
[C---:B------:R-:W-:Y:S02]  /*79d0*/  IADD3 R3, -R14.reuse, 0x10, RZ ;  /* 0x000000100e037810 */ /* 0x040fe40007ffe1ff */
[-C--:B------:R-:W-:Y:S02]  /*79e0*/  IADD3.X R13, RZ, R5.reuse, R20, P5, P4 ;  /* 0x00000005ff0d7210 */ /* 0x080fe40002fe8414 */
[----:B------:R-:W-:Y:S03]  /*79f0*/  LOP3.LUT R3, R3, 0xf, RZ, 0xc0, !PT ;  /* 0x0000000f03037812 */ /* 0x000fe600078ec0ff */
[----:B------:R-:W-:Y:S01]  /*7a00*/  @!PT LDS RZ, [RZ] ;  /* 0x00000000fffff984 */ /* 0x000fe20000000800 */
[----:B------:R-:W-:Y:S01]  /*7a10*/  @!PT LDS RZ, [RZ] ;  /* 0x00000000fffff984 */ /* 0x000fe20000000800 */
[----:B------:R-:W-:Y:S01]  /*7a20*/  @!PT LDS RZ, [RZ] ;  /* 0x00000000fffff984 */ /* 0x000fe20000000800 */
[----:B------:R2:W-:Y:S01]  /*7a30*/  LDGSTS.E.BYPASS.LTC128B.128.ZFILL [R4+0x1000], [R12.64], P6 ;  /* 0x010000000c047fae */ /* 0x0005e2000b141d46 */
[----:B------:R-:W-:Y:S04]  /*7a40*/  IADD3 R2, P3, P0, R3, R2, R29 ;  /* 0x0000000203027210 */ /* 0x000fe8000787e01d */
[----:B------:R-:W-:Y:S02]  /*7a50*/  IADD3.X R3, RZ, R5, R22, P3, P0 ;  /* 0x00000005ff037210 */ /* 0x000fe40001fe0416 */
[----:B------:R-:W-:Y:S11]  /*7a60*/  ISETP.NE.U32.AND P0, PT, R15, RZ, PT ;  /* 0x000000ff0f00720c */ /* 0x000ff60003f05070 */
[----:B------:R-:W-:Y:S02]  /*7a70*/  @!UPT UIADD3 URZ, URZ, URZ, URZ ;  /* 0x0000003f3f3ff290 */ /* 0x000fe4000fffe03f */
[----:B------:R2:W-:Y:S01]  /*7a80*/  LDGSTS.E.BYPASS.LTC128B.128.ZFILL [R4+0x3000], [R6.64], P0 ;  /* 0x0300000006047fae */ /* 0x0005e20008141d46 */
[----:B------:R-:W-:Y:S11]  /*7a90*/  ISETP.NE.U32.AND P0, PT, R14, RZ, PT ;  /* 0x000000ff0e00720c */ /* 0x000ff60003f05070 */
[----:B------:R-:W-:Y:S02]  /*7aa0*/  @!UPT UIADD3 URZ, URZ, URZ, URZ ;  /* 0x0000003f3f3ff290 */ /* 0x000fe4000fffe03f */
[----:B------:R2:W-:Y:S02]  /*7ab0*/  LDGSTS.E.BYPASS.LTC128B.128.ZFILL [R4+0x5000], [R2.64], P0 ;  /* 0x0500000002047fae */ /* 0x0005e40008141d46 */
.L_x_2075:
[----:B------:R-:W-:Y:S05]  /*7ac0*/  BSYNC B0 ;  /* 0x0000000000007941 */ /* 0x000fea0003800000 */
.L_x_2074:
[----:B------:R-:W0:Y:S01]  /*7ad0*/  LDGDEPBAR ;  /* 0x00000000000079af */ /* 0x000e220000000000 */
[----:B------:R-:W-:Y:S01]  /*7ae0*/  WARPSYNC 0xffffffff ;  /* 0xffffffff00007948 */ /* 0x000fe20003800000 */
[C---:B--23--:R-:W-:Y:S01]  /*7af0*/  HMMA.16816.F32.BF16 R4, R32.reuse, R8, RZ ;  /* 0x000000082004723c */ /* 0x04cfe200000418ff */
[----:B------:R-:W-:Y:S01]  /*7b00*/  MOV R173, c[0x0][0x2c4] ;  /* 0x0000b10000ad7a02 */ /* 0x000fe20000000f00 */
[----:B------:R-:W-:Y:S01]  /*7b10*/  ULDC UR4, c[0x0][0x324] ;  /* 0x0000c90000047ab9 */ /* 0x000fe20000000800 */
[----:B------:R-:W-:Y:S01]  /*7b20*/  ISETP.GE.AND P0, PT, R178, 0x1, PT ;  /* 0x00000001b200780c */ /* 0x000fe20003f06270 */
[----:B------:R-:W-:Y:S01]  /*7b30*/  ULOP3.LUT UR4, URZ, UR4, URZ, 0x33, !UPT ;  /* 0x000000043f047292 */ /* 0x000fe2000f8e333f */
[C---:B------:R-:W-:Y:S02]  /*7b40*/  IADD3 R160, R162.reuse, R0, RZ ;  /* 0x00000000a2a07210 */ /* 0x040fe40007ffe0ff */
[----:B------:R-:W-:Y:S01]  /*7b50*/  IADD3 R101, R162, R100, RZ ;  /* 0x00000064a2657210 */ /* 0x000fe20007ffe0ff */
[C---:B------:R-:W-:Y:S01]  /*7b60*/  HMMA.16816.F32.BF16 R8, R32.reuse, R10, RZ ;  /* 0x0000000a2008723c */ /* 0x040fe200000418ff */
[-C--:B------:R-:W-:Y:S02]  /*7b70*/  IADD3 R3, R168, R0.reuse, RZ ;  /* 0x00000000a8037210 */ /* 0x080fe40007ffe0ff */
[----:B------:R-:W-:Y:S02]  /*7b80*/  ISETP.NE.AND P3, PT, R173, 0x1, PT ;  /* 0x00000001ad00780c */ /* 0x000fe40003f65270 */
[----:B------:R-:W-:Y:S02]  /*7b90*/  IADD3 R2, R178, 0x1, RZ ;  /* 0x00000001b2027810 */ /* 0x000fe40007ffe0ff */
[----:B------:R-:W-:Y:S01]  /*7ba0*/  MOV R173, c[0x0][0x32c] ;  /* 0x0000cb0000ad7a02 */ /* 0x000fe20000000f00 */
[C---:B----4-:R-:W-:Y:S01]  /*7bb0*/  HMMA.16816.F32.BF16 R12, R32.reuse, R16, RZ ;  /* 0x00000010200c723c */ /* 0x050fe200000418ff */
[----:B------:R-:W-:Y:S02]  /*7bc0*/  SEL R178, R2, RZ, !P0 ;  /* 0x000000ff02b27207 */ /* 0x000fe40004000000 */
[----:B------:R-:W-:Y:S02]  /*7bd0*/  ISETP.GE.AND P4, PT, R173, 0x1, PT ;  /* 0x00000001ad00780c */ /* 0x000fe40003f86270 */
[----:B------:R-:W-:Y:S03]  /*7be0*/  IADD3 R2, R168, R0, R162 ;  /* 0x00000000a8027210 */ /* 0x000fe60007ffe0a2 */
        /* <DEDUP_REMOVED lines=30> */
[----:B------:R-:W-:Y:S01]  /*7dd0*/  LDSM.16.M88.4 R152, [R3+0x5800] ;  /* 0x005800000398783b */ /* 0x000fe20000000200 */
[C---:B-1----:R-:W-:Y:S08]  /*7de0*/  HMMA.16816.F32.BF16 R4, R140.reuse, R144, R4 ;  /* 0x000000908c04723c */ /* 0x042ff00000041804 */
[C---:B------:R-:W-:Y:S01]  /*7df0*/  HMMA.16816.F32.BF16 R8, R140.reuse, R146, R8 ;  /* 0x000000928c08723c */ /* 0x040fe20000041808 */
[----:B------:R-:W-:Y:S07]  /*7e00*/  LDSM.16.M88.4 R144, [R164+0x4000] ;  /* 0x00400000a490783b */ /* 0x000fee0000000200 */
[C---:B--2---:R-:W-:Y:S08]  /*7e10*/  HMMA.16816.F32.BF16 R12, R140.reuse, R136, R12 ;  /* 0x000000888c0c723c */ /* 0x044ff0000004180c */
[C---:B------:R-:W-:Y:S01]  /*7e20*/  HMMA.16816.F32.BF16 R16, R140.reuse, R138, R16 ;  /* 0x0000008a8c10723c */ /* 0x040fe20000041810 */
[----:B------:R-:W1:Y:S07]  /*7e30*/  LDSM.16.M88.4 R136, [R101+0x1800] ;  /* 0x001800006588783b */ /* 0x000e6e0000000200 */
[C---:B------:R-:W-:Y:S08]  /*7e40*/  HMMA.16816.F32.BF16 R20, R140.reuse, R148, R20 ;  /* 0x000000948c14723c */ /* 0x040ff00000041814 */
        /* <DEDUP_REMOVED lines=34> */
[----:B------:R-:W2:Y:S07]  /*8070*/  LDSM.16.M88.4 R148, [R160+0x3800] ;  /* 0x00380000a094783b */ /* 0x000eae0000000200 */
[C---:B-1----:R-:W-:Y:S08]  /*8080*/  HMMA.16816.F32.BF16 R12, R144.reuse, R136, R12 ;  /* 0x00000088900c723c */ /* 0x042ff0000004180c */
[C---:B------:R-:W-:Y:S01]  /*8090*/  HMMA.16816.F32.BF16 R16, R144.reuse, R138, R16 ;  /* 0x0000008a9010723c */ /* 0x040fe20000041810 */
[----:B------:R-:W-:Y:S07]  /*80a0*/  LDSM.16.M88.4 R136, [R166+0x4000] ;  /* 0x00400000a688783b */ /* 0x000fee0000000200 */
[C---:B---3--:R-:W-:Y:S08]  /*80b0*/  HMMA.16816.F32.BF16 R20, R144.reuse, R140, R20 ;  /* 0x0000008c9014723c */ /* 0x048ff00000041814 */
[C---:B------:R-:W-:Y:S01]  /*80c0*/  HMMA.16816.F32.BF16 R24, R144.reuse, R142, R24 ;  /* 0x0000008e9018723c */ /* 0x040fe20000041818 */
[----:B------:R-:W1:Y:S07]  /*80d0*/  LDSM.16.M88.4 R140, [R101+0x2000] ;  /* 0x00200000658c783b */ /* 0x000e6e0000000200 */
[C---:B--2---:R-:W-:Y:S08]  /*80e0*/  HMMA.16816.F32.BF16 R28, R144.reuse, R148, R28 ;  /* 0x00000094901c723c */ /* 0x044ff0000004181c */
        /* <DEDUP_REMOVED lines=58> */
[----:B------:R1:W2:Y:S04]  /*8490*/  MUFU.TANH R142, R0 ;  /* 0x00000000008e7308 */ /* 0x0002a80000002400 */
[----:B------:R-:W-:Y:S02]  /*84a0*/  FMUL.FTZ R10, R10, c[0x0][0x320] ;  /* 0x0000c8000a0a7a20 */ /* 0x000fe40000410000 */
[----:B------:R-:W-:Y:S04]  /*84b0*/  FMUL.FTZ R3, R11, c[0x0][0x320] ;  /* 0x0000c8000b037a20 */ /* 0x000fe80000410000 */
[----:B------:R-:W3:Y:S10]  /*84c0*/  MUFU.TANH R153, R10 ;  /* 0x0000000a00997308 */ /* 0x000ef40000002400 */
[----:B------:R4:W2:Y:S01]  /*84d0*/  MUFU.TANH R152, R3 ;  /* 0x0000000300987308 */ /* 0x0008a20000002400 */
[----:B-1----:R-:W-:Y:S09]  /*84e0*/  FMUL.FTZ R0, R5, c[0x0][0x320] ;  /* 0x0000c80005007a20 */ /* 0x002ff20000410000 */
[----:B------:R1:W1:Y:S01]  /*84f0*/  MUFU.TANH R141, R0 ;  /* 0x00000000008d7308 */ /* 0x0002620000002400 */
        /* <DEDUP_REMOVED lines=9> */
[C---:B-1----:R-:W-:Y:S07]  /*8590*/  HMMA.16816.F32.BF16 R20, R148.reuse, R4, R20 ;  /* 0x000000049414723c */ /* 0x042fee0000041814 */
[----:B------:R-:W-:Y:S01]  /*85a0*/  FMUL.FTZ R4, R18, c[0x0][0x320] ;  /* 0x0000c80012047a20 */ /* 0x000fe20000410000 */
[C---:B------:R-:W-:Y:S03]  /*85b0*/  HMMA.16816.F32.BF16 R24, R148.reuse, R6, R24 ;  /* 0x000000069418723c */ /* 0x040fe60000041818 */
[----:B------:R1:W1:Y:S01]  /*85c0*/  MUFU.TANH R145, R4 ;  /* 0x0000000400917308 */ /* 0x0002620000002400 */
[----:B-----5:R-:W-:Y:S02]  /*85d0*/  FMUL.FTZ R0, R9, c[0x0][0x320] ;  /* 0x0000c80009007a20 */ /* 0x020fe40000410000 */
[----:B------:R-:W5:Y:S07]  /*85e0*/  LDSM.16.M88.4 R8, [R2+0x5800] ;  /* 0x005800000208783b */ /* 0x000f6e0000000200 */
[----:B------:R2:W2:Y:S01]  /*85f0*/  MUFU.TANH R137, R0 ;  /* 0x0000000000897308 */ /* 0x0004a20000002400 */
[----:B-1----:R-:W-:Y:S01]  /*8600*/  IADD3 R4, R212, R203, RZ ;  /* 0x000000cbd4047210 */ /* 0x002fe20007ffe0ff */
[----:B--2---:R-:W-:Y:S08]  /*8610*/  FMUL.FTZ R0, R12, c[0x0][0x320] ;  /* 0x0000c8000c007a20 */ /* 0x004ff00000410000 */
[----:B------:R1:W2:Y:S01]  /*8620*/  MUFU.TANH R136, R0 ;  /* 0x0000000000887308 */ /* 0x0002a20000002400 */
[C---:B-----5:R-:W-:Y:S08]  /*8630*/  HMMA.16816.F32.BF16 R28, R148.reuse, R8, R28 ;  /* 0x00000008941c723c */ /* 0x060ff0000004181c */
[----:B------:R-:W-:Y:S07]  /*8640*/  HMMA.16816.F32.BF16 R32, R148, R10, R32 ;  /* 0x0000000a9420723c */ /* 0x000fee0000041820 */
[----:B------:R-:W-:Y:S01]  /*8650*/  SHF.L.U32 R150, R176, 0x6, RZ ;  /* 0x00000006b0967819 */ /* 0x000fe200000006ff */
[----:B-1----:R-:W-:Y:S04]  /*8660*/  FMUL.FTZ R0, R13, c[0x0][0x320] ;  /* 0x0000c8000d007a20 */ /* 0x002fe80000410000 */
[----:B------:R1:W1:Y:S11]  /*8670*/  MUFU.TANH R101, R0 ;  /* 0x0000000000657308 */ /* 0x0002760000002400 */
[----:B------:R-:W-:Y:S01]  /*8680*/  @!UPT UIADD3 URZ, URZ, URZ, URZ ;  /* 0x0000003f3f3ff290 */ /* 0x000fe2000fffe03f */
[----:B------:R-:W-:Y:S04]  /*8690*/  FMUL.FTZ R2, R33, c[0x0][0x320] ;  /* 0x0000c80021027a20 */ /* 0x000fe80000410000 */
[----:B------:R-:W2:Y:S01]  /*86a0*/  MUFU.TANH R8, R2 ;  /* 0x0000000200087308 */ /* 0x000ea20000002400 */
[----:B-1----:R-:W-:Y:S09]  /*86b0*/  FMUL.FTZ R0, R14, c[0x0][0x320] ;  /* 0x0000c8000e007a20 */ /* 0x002ff20000410000 */
        /* <DEDUP_REMOVED lines=33> */
[----:B-1----:R-:W-:Y:S05]  /*88d0*/  @P3 IMAD.HI.U32 R0, R4, c[0x0][0x2c8], RZ ;  /* 0x0000b20004003a27 */ /* 0x002fea00078e00ff */
[----:B------:R-:W-:Y:S01]  /*88e0*/  @P3 SHF.R.U32.HI R4, RZ, c[0x0][0x2cc], R0 ;  /* 0x0000b300ff043a19 */ /* 0x000fe20000011600 */
[----:B------:R-:W-:Y:S04]  /*88f0*/  FMUL.FTZ R0, R34, c[0x0][0x320] ;  /* 0x0000c80022007a20 */ /* 0x000fe80000410000 */
[----:B------:R1:W1:Y:S01]  /*8900*/  MUFU.TANH R24, R0 ;  /* 0x0000000000187308 */ /* 0x0002620000002400 */
[----:B------:R-:W5:Y:S01]  /*8910*/  SHFL.IDX PT, R3, R4, RZ, 0x1c1f ;  /* 0x001c1fff04037589 */ /* 0x000f6200000e0000 */
[----:B-1----:R-:W-:Y:S08]  /*8920*/  FMUL.FTZ R0, R35, c[0x0][0x320] ;  /* 0x0000c80023007a20 */ /* 0x002ff00000410000 */
[----:B------:R1:W1:Y:S02]  /*8930*/  MUFU.TANH R23, R0 ;  /* 0x0000000000177308 */ /* 0x0002640000002400 */
[----:B-1----:R-:W-:Y:S04]  /*8940*/  IADD3 R0, -R191, 0x1, -R150 ;  /* 0x00000001bf007810 */ /* 0x002fe80007ffe996 */
[----:B------:R-:W-:Y:S04]  /*8950*/  IADD3 R0, -R190, R0, R189 ;  /* 0x00000000be007210 */ /* 0x000fe80007ffe1bd */
[C---:B------:R-:W-:Y:S02]  /*8960*/  IADD3 R6, R0.reuse, c[0x0][0x328], RZ ;  /* 0x0000ca0000067a10 */ /* 0x040fe40007ffe0ff */
[----:B------:R-:W-:Y:S02]  /*8970*/  IADD3 R5, R0, UR4, RZ ;  /* 0x0000000400057c10 */ /* 0x000fe4000fffe0ff */
[-C--:B-----5:R-:W-:Y:S02]  /*8980*/  IADD3 R2, R6, R3.reuse, RZ ;  /* 0x0000000306027210 */ /* 0x0a0fe40007ffe0ff */
[----:B------:R-:W-:Y:S01]  /*8990*/  IADD3 R0, R5, R3, RZ ;  /* 0x0000000305007210 */ /* 0x000fe20007ffe0ff */
[----:B------:R-:W-:-:S05]  /*89a0*/  @!P4 BRA `(.L_x_2078) ;  /* 0x000001800000c947 */ /* 0x000fca0003800000 */
[----:B--234-:R-:W-:Y:S01]  /*89b0*/  IADD3 R3, -R190, R189, R3 ;  /* 0x000000bdbe037210 */ /* 0x01cfe20007ffe103 */
[----:B------:R-:W-:Y:S03]  /*89c0*/  BSSY B0, `(.L_x_2079) ;  /* 0x0000011000007945 */ /* 0x000fe60003800000 */
        /* <DEDUP_REMOVED lines=11> */
.L_x_2080:
[----:B------:R-:W-:Y:S04]  /*8a80*/  MOV R7, c[0x0][0x32c] ;  /* 0x0000cb0000077a02 */ /* 0x000fe80000000f00 */
[----:B------:R-:W-:Y:S11]  /*8a90*/  ISETP.NE.AND P0, PT, R7, 0x1, PT ;  /* 0x000000010700780c */ /* 0x000ff60003f05270 */
[----:B------:R-:W-:Y:S02]  /*8aa0*/  @!UPT UIADD3 URZ, URZ, URZ, URZ ;  /* 0x0000003f3f3ff290 */ /* 0x000fe4000fffe03f */
[----:B------:R-:W-:Y:S05]  /*8ab0*/  @P0 IMAD.HI.U32 R7, R3, c[0x0][0x330], RZ ;  /* 0x0000cc0003070a27 */ /* 0x000fea00078e00ff */
[----:B------:R-:W-:Y:S02]  /*8ac0*/  @P0 SHF.R.U32.HI R3, RZ, c[0x0][0x334], R7 ;  /* 0x0000cd00ff030a19 */ /* 0x000fe40000011607 */
.L_x_2081:
[----:B------:R-:W-:Y:S05]  /*8ad0*/  BSYNC B0 ;  /* 0x0000000000007941 */ /* 0x000fea0003800000 */
.L_x_2079:
[----:B------:R-:W-:Y:S04]  /*8ae0*/  IMAD R3, R3, c[0x0][0x32c], -R150 ;  /* 0x0000cb0003037a24 */ /* 0x000fe800078e0a96 */
[----:B------:R-:W-:Y:S05]  /*8af0*/  IMAD.IADD R3, R3, 0x1, -R191 ;  /* 0x0000000103037824 */ /* 0x000fea00078e0abf */
[----:B------:R-:W-:Y:S02]  /*8b00*/  IMNMX R0, R0, R3, !PT ;  /* 0x0000000300007217 */ /* 0x000fe40007800200 */
[----:B------:R-:W-:Y:S04]  /*8b10*/  IADD3 R3, R3, c[0x0][0x32c], RZ ;  /* 0x0000cb0003037a10 */ /* 0x000fe80007ffe0ff */
[----:B------:R-:W-:Y:S02]  /*8b20*/  IMNMX R2, R2, R3, PT ;  /* 0x0000000302027217 */ /* 0x000fe40003800200 */
.L_x_2078:
[----:B--234-:R-:W-:Y:S04]  /*8b30*/  ISETP.GT.AND P3, PT, R176, -0x1, PT ;  /* 0xffffffffb000780c */ /* 0x01cfe80003f64270 */
        /* <DEDUP_REMOVED lines=46> */
[----:B------:R-:W1:Y:S02]  /*8e20*/  SHFL.IDX PT, R0, R4, 0x1, 0x1c1f ;  /* 0x003c1f0004007f89 */ /* 0x000e6400000e0000 */
[----:B------:R-:W-:Y:S04]  /*8e30*/  ISETP.LT.OR P0, PT, R2, 0x3a, P0 ;  /* 0x0000003a0200780c */ /* 0x000fe80000701670 */
[----:B------:R-:W-:Y:S01]  /*8e40*/  FSEL R8, R8, -INF , !P0 ;  /* 0xff80000008087808 */ /* 0x000fe20004000000 */
[--C-:B-1----:R-:W-:Y:S02]  /*8e50*/  IMAD.IADD R3, R6, 0x1, R0.reuse ;  /* 0x0000000106037824 */ /* 0x102fe400078e0200 */
[----:B------:R-:W-:Y:S01]  /*8e60*/  IMAD.IADD R2, R5, 0x1, R0 ;  /* 0x0000000105027824 */ /* 0x000fe200078e0200 */
[----:B------:R-:W-:-:S05]  /*8e70*/  @!P4 BRA `(.L_x_2082) ;  /* 0x000001800000c947 */ /* 0x000fca0003800000 */
[----:B------:R-:W-:Y:S01]  /*8e80*/  IADD3 R0, -R190, R189, R0 ;  /* 0x000000bdbe007210 */ /* 0x000fe20007ffe100 */
        /* <DEDUP_REMOVED lines=12> */
.L_x_2084:
[----:B------:R-:W-:Y:S04]  /*8f50*/  MOV R4, c[0x0][0x32c] ;  /* 0x0000cb0000047a02 */ /* 0x000fe80000000f00 */
[----:B------:R-:W-:Y:S11]  /*8f60*/  ISETP.NE.AND P0, PT, R4, 0x1, PT ;  /* 0x000000010400780c */ /* 0x000ff60003f05270 */
[----:B------:R-:W-:Y:S02]  /*8f70*/  @!UPT UIADD3 URZ, URZ, URZ, URZ ;  /* 0x0000003f3f3ff290 */ /* 0x000fe4000fffe03f */
[----:B------:R-:W-:Y:S05]  /*8f80*/  @P0 IMAD.HI.U32 R4, R0, c[0x0][0x330], RZ ;  /* 0x0000cc0000040a27 */ /* 0x000fea00078e00ff */
[----:B------:R-:W-:Y:S02]  /*8f90*/  @P0 SHF.R.U32.HI R0, RZ, c[0x0][0x334], R4 ;  /* 0x0000cd00ff000a19 */ /* 0x000fe40000011604 */
.L_x_2085:
[----:B------:R-:W-:Y:S05]  /*8fa0*/  BSYNC B0 ;  /* 0x0000000000007941 */ /* 0x000fea0003800000 */
.L_x_2083:
[----:B------:R-:W-:Y:S04]  /*8fb0*/  IMAD R0, R0, c[0x0][0x32c], -R150 ;  /* 0x0000cb0000007a24 */ /* 0x000fe800078e0a96 */
[----:B------:R-:W-:Y:S05]  /*8fc0*/  IMAD.IADD R0, R0, 0x1, -R191 ;  /* 0x0000000100007824 */ /* 0x000fea00078e0abf */
[----:B------:R-:W-:Y:S02]  /*8fd0*/  IMNMX R2, R2, R0, !PT ;  /* 0x0000000002027217 */ /* 0x000fe40007800200 */
[----:B------:R-:W-:Y:S04]  /*8fe0*/  IADD3 R0, R0, c[0x0][0x32c], RZ ;  /* 0x0000cb0000007a10 */ /* 0x000fe80007ffe0ff */
[----:B------:R-:W-:Y:S02]  /*8ff0*/  IMNMX R3, R3, R0, PT ;  /* 0x0000000003037217 */ /* 0x000fe40003800200 */
.L_x_2082:
[----:B------:R-:W-:Y:S01]  /*9000*/  FMNMX.FTZ R0, R7, R102, !PT ;  /* 0x0000006607007209 */ /* 0x000fe20007810000 */
[----:B------:R-:W-:Y:S04]  /*9010*/  DEPBAR.LE SB0, 0x2 ;  /* 0x000080800000791a */ /* 0x000fe80000000000 */
[----:B------:R-:W-:Y:S01]  /*9020*/  FMNMX.FTZ R0, R22, R0, !PT ;  /* 0x0000000016007209 */ /* 0x000fe20007810000 */
[----:B------:R-:W-:Y:S03]  /*9030*/  BAR.SYNC.DEFER_BLOCKING 0x0 ;  /* 0x0000000000007b1d */ /* 0x000fe60000010000 */
        /* <DEDUP_REMOVED lines=14> */
[----:B------:R-:W1:Y:S01]  /*9120*/  SHFL.BFLY PT, R4, R0, 0x2, 0x1f ;  /* 0x0c401f0000047f89 */ /* 0x000e6200000e0000 */
[----:B------:R-:W-:Y:S01]  /*9130*/  BSSY B0, `(.L_x_2086) ;  /* 0x0000215000007945 */ /* 0x000fe20003800000 */
[----:B-1----:R-:W-:Y:S06]  /*9140*/  FMNMX.FTZ R0, R0, R4, !PT ;  /* 0x0000000400007209 */ /* 0x002fec0007810000 */
[----:B------:R-:W1:Y:S02]  /*9150*/  SHFL.BFLY PT, R4, R0, 0x1, 0x1f ;  /* 0x0c201f0000047f89 */ /* 0x000e6400000e0000 */
[----:B-1----:R-:W-:Y:S04]  /*9160*/  FMNMX.FTZ R101, R0, R4, !PT ;  /* 0x0000000400657209 */ /* 0x002fe80007810000 */
[C---:B------:R-:W-:Y:S01]  /*9170*/  FSETP.NEU.FTZ.AND P0, PT, R101.reuse, -INF , PT ;  /* 0xff8000006500780b */ /* 0x040fe20003f1d000 */
[C---:B------:R-:W-:Y:S03]  /*9180*/  FMUL.FTZ R4, R101.reuse, c[0x0][0x2d0] ;  /* 0x0000b40065047a20 */ /* 0x040fe60000410000 */
[----:B------:R-:W-:Y:S02]  /*9190*/  FSEL R0, R101, RZ, P0 ;  /* 0x000000ff65007208 */ /* 0x000fe40000000000 */
[----:B------:R-:W-:Y:S02]  /*91a0*/  FSEL R4, R4, RZ, P0 ;  /* 0x000000ff04047208 */ /* 0x000fe40000000000 */
[----:B------:R-:W-:Y:S01]  /*91b0*/  ISETP.GT.AND P0, PT, R2, RZ, P3 ;  /* 0x000000ff0200720c */ /* 0x000fe20001f04270 */
[----:B------:R-:W-:Y:S02]  /*91c0*/  FADD.FTZ R0, -R0, R102 ;  /* 0x0000006600007221 */ /* 0x000fe40000010100 */
[--C-:B------:R-:W-:Y:S01]  /*91d0*/  FFMA.FTZ R182, R11, c[0x0][0x2d0], -R4.reuse ;  /* 0x0000b4000bb67a23 */ /* 0x100fe20000010804 */
[----:B------:R-:W-:Y:S01]  /*91e0*/  ISETP.LT.OR P0, PT, R3, 0x1, P0 ;  /* 0x000000010300780c */ /* 0x000fe20000701670 */
[--C-:B------:R-:W-:Y:S02]  /*91f0*/  FFMA.FTZ R181, R10, c[0x0][0x2d0], -R4.reuse ;  /* 0x0000b4000ab57a23 */ /* 0x100fe40000010804 */
        /* <DEDUP_REMOVED lines=13> */
[----:B------:R-:W-:Y:S01]  /*92d0*/  FFMA.FTZ R7, R7, c[0x0][0x2d0], -R4 ;  /* 0x0000b40007077a23 */ /* 0x000fe20000010804 */
[----:B------:R-:W-:Y:S01]  /*92e0*/  FSEL R4, R155, -INF , !P0 ;  /* 0xff8000009b047808 */ /* 0x000fe20004000000 */
[----:B------:R-:W-:Y:S01]  /*92f0*/  FMUL.FTZ R0, R0, c[0x0][0x2d0] ;  /* 0x0000b40000007a20 */ /* 0x000fe20000410000 */
[----:B------:R-:W-:Y:S01]  /*9300*/  ISETP.GT.AND P0, PT, R2, 0x1, P3 ;  /* 0x000000010200780c */ /* 0x000fe20001f04270 */
[----:B------:R-:W-:Y:S03]  /*9310*/  MUFU.EX2 R8, R21 ;  /* 0x0000001500087308 */ /* 0x000fe60000000800 */
[C---:B------:R-:W-:Y:S04]  /*9320*/  ISETP.LT.OR P0, PT, R3.reuse, 0x2, P0 ;  /* 0x000000020300780c */ /* 0x040fe80000701670 */
[----:B------:R-:W-:Y:S02]  /*9330*/  FSEL R5, R154, -INF , !P0 ;  /* 0xff8000009a057808 */ /* 0x000fe40004000000 */
[C---:B------:R-:W-:Y:S01]  /*9340*/  ISETP.GT.AND P0, PT, R2.reuse, 0x8, P3 ;  /* 0x000000080200780c */ /* 0x040fe20001f04270 */
[----:B------:R-:W1:Y:S03]  /*9350*/  MUFU.EX2 R0, R0 ;  /* 0x0000000000007308 */ /* 0x000e660000000800 */
[----:B------:R-:W-:Y:S04]  /*9360*/  ISETP.LT.OR P0, PT, R3, 0x9, P0 ;  /* 0x000000090300780c */ /* 0x000fe80000701670 */
[----:B------:R-:W-:Y:S02]  /*9370*/  FSEL R102, R153, -INF , !P0 ;  /* 0xff80000099667808 */ /* 0x000fe40004000000 */
[----:B------:R-:W-:Y:S01]  /*9380*/  ISETP.GT.AND P0, PT, R2, 0x9, P3 ;  /* 0x000000090200780c */ /* 0x000fe20001f04270 */
[----:B------:R-:W2:Y:S03]  /*9390*/  MUFU.EX2 R7, R7 ;  /* 0x0000000700077308 */ /* 0x000ea60000000800 */
[C---:B------:R-:W-:Y:S04]  /*93a0*/  ISETP.LT.OR P0, PT, R3.reuse, 0xa, P0 ;  /* 0x0000000a0300780c */ /* 0x040fe80000701670 */
[----:B------:R-:W-:Y:S02]  /*93b0*/  FSEL R137, R152, -INF , !P0 ;  /* 0xff80000098897808 */ /* 0x000fe40004000000 */
[----:B------:R-:W-:Y:S01]  /*93c0*/  ISETP.GT.AND P0, PT, R2, 0x10, P3 ;  /* 0x000000100200780c */ /* 0x000fe20001f04270 */
[----:B------:R-:W-:Y:S03]  /*93d0*/  MUFU.EX2 R158, R158 ;  /* 0x0000009e009e7308 */ /* 0x000fe60000000800 */
[----:B------:R-:W-:Y:S01]  /*93e0*/  ISETP.LT.OR P0, PT, R3, 0x11, P0 ;  /* 0x000000110300780c */ /* 0x000fe20000701670 */
[C---:B-1----:R-:W-:Y:S02]  /*93f0*/  FMUL.FTZ R17, R0.reuse, R121 ;  /* 0x0000007900117220 */ /* 0x042fe40000410000 */
[C---:B------:R-:W-:Y:S01]  /*9400*/  FMUL.FTZ R9, R0.reuse, R129 ;  /* 0x0000008100097220 */ /* 0x040fe20000410000 */
[----:B------:R-:W-:Y:S01]  /*9410*/  FSEL R141, R147, -INF , !P0 ;  /* 0xff800000938d7808 */ /* 0x000fe20004000000 */
[----:B------:R-:W-:Y:S01]  /*9420*/  FMUL.FTZ R32, R0, R104 ;  /* 0x0000006800207220 */ /* 0x000fe20000410000 */
[----:B------:R-:W-:Y:S01]  /*9430*/  ISETP.GT.AND P0, PT, R2, 0x11, P3 ;  /* 0x000000110200780c */ /* 0x000fe20001f04270 */
[C---:B------:R-:W-:Y:S02]  /*9440*/  FMUL.FTZ R33, R0.reuse, R105 ;  /* 0x0000006900217220 */ /* 0x040fe40000410000 */
[C---:B------:R-:W-:Y:S01]  /*9450*/  FMUL.FTZ R12, R0.reuse, R124 ;  /* 0x0000007c000c7220 */ /* 0x040fe20000410000 */
[C---:B------:R-:W-:Y:S01]  /*9460*/  ISETP.LT.OR P0, PT, R3.reuse, 0x12, P0 ;  /* 0x000000120300780c */ /* 0x040fe20000701670 */
[C---:B------:R-:W-:Y:S01]  /*9470*/  FMUL.FTZ R13, R0.reuse, R125 ;  /* 0x0000007d000d7220 */ /* 0x040fe20000410000 */
[----:B------:R-:W-:Y:S01]  /*9480*/  MUFU.EX2 R124, R173 ;  /* 0x000000ad007c7308 */ /* 0x000fe20000000800 */
[----:B------:R-:W-:Y:S01]  /*9490*/  FMUL.FTZ R16, R0, R120 ;  /* 0x0000007800107220 */ /* 0x000fe20000410000 */
[----:B------:R-:W-:Y:S01]  /*94a0*/  FSEL R142, R146, -INF , !P0 ;  /* 0xff800000928e7808 */ /* 0x000fe20004000000 */
[----:B------:R-:W-:Y:S01]  /*94b0*/  FMUL.FTZ R21, R0, R117 ;  /* 0x0000007500157220 */ /* 0x000fe20000410000 */
[----:B------:R-:W-:Y:S01]  /*94c0*/  ISETP.GT.AND P0, PT, R2, 0x18, P3 ;  /* 0x000000180200780c */ /* 0x000fe20001f04270 */
[C---:B------:R-:W-:Y:S02]  /*94d0*/  FMUL.FTZ R28, R0.reuse, R108 ;  /* 0x0000006c001c7220 */ /* 0x040fe40000410000 */
[C---:B------:R-:W-:Y:S01]  /*94e0*/  FMUL.FTZ R29, R0.reuse, R109 ;  /* 0x0000006d001d7220 */ /* 0x040fe20000410000 */
[----:B------:R-:W-:Y:S01]  /*94f0*/  ISETP.LT.OR P0, PT, R3, 0x19, P0 ;  /* 0x000000190300780c */ /* 0x000fe20000701670 */
[C---:B------:R-:W-:Y:S01]  /*9500*/  FMUL.FTZ R36, R0.reuse, R36 ;  /* 0x0000002400247220 */ /* 0x040fe20000410000 */
[----:B------:R-:W-:Y:S01]  /*9510*/  MUFU.EX2 R125, R160 ;  /* 0x000000a0007d7308 */ /* 0x000fe20000000800 */
[C---:B------:R-:W-:Y:S01]  /*9520*/  FMUL.FTZ R37, R0.reuse, R37 ;  /* 0x0000002500257220 */ /* 0x040fe20000410000 */
[----:B------:R-:W-:Y:S01]  /*9530*/  FSEL R145, R145, -INF , !P0 ;  /* 0xff80000091917808 */ /* 0x000fe20004000000 */
[----:B------:R-:W-:Y:S01]  /*9540*/  FMUL.FTZ R40, R0, R40 ;  /* 0x0000002800287220 */ /* 0x000fe20000410000 */
[----:B------:R-:W-:Y:S01]  /*9550*/  ISETP.GT.AND P0, PT, R2, 0x19, P3 ;  /* 0x000000190200780c */ /* 0x000fe20001f04270 */
[C---:B------:R-:W-:Y:S02]  /*9560*/  FMUL.FTZ R41, R0.reuse, R41 ;  /* 0x0000002900297220 */ /* 0x040fe40000410000 */
[C---:B------:R-:W-:Y:S01]  /*9570*/  FMUL.FTZ R44, R0.reuse, R44 ;  /* 0x0000002c002c7220 */ /* 0x040fe20000410000 */
[C---:B------:R-:W-:Y:S01]  /*9580*/  ISETP.LT.OR P0, PT, R3.reuse, 0x1a, P0 ;  /* 0x0000001a0300780c */ /* 0x040fe20000701670 */
[C---:B------:R-:W-:Y:S02]  /*9590*/  FMUL.FTZ R45, R0.reuse, R45 ;  /* 0x0000002d002d7220 */ /* 0x040fe40000410000 */
[----:B------:R-:W-:Y:S01]  /*95a0*/  FMUL.FTZ R48, R0, R48 ;  /* 0x0000003000307220 */ /* 0x000fe20000410000 */
[----:B------:R-:W-:Y:S01]  /*95b0*/  FSEL R144, R144, -INF , !P0 ;  /* 0xff80000090907808 */ /* 0x000fe20004000000 */
[----:B------:R-:W-:Y:S01]  /*95c0*/  FMUL.FTZ R49, R0, R49 ;  /* 0x0000003100317220 */ /* 0x000fe20000410000 */
[----:B------:R-:W-:Y:S01]  /*95d0*/  ISETP.GT.AND P0, PT, R2, 0x20, P3 ;  /* 0x000000200200780c */ /* 0x000fe20001f04270 */
[C---:B------:R-:W-:Y:S02]  /*95e0*/  FMUL.FTZ R52, R0.reuse, R52 ;  /* 0x0000003400347220 */ /* 0x040fe40000410000 */
[C---:B------:R-:W-:Y:S01]  /*95f0*/  FMUL.FTZ R53, R0.reuse, R53 ;  /* 0x0000003500357220 */ /* 0x040fe20000410000 */
[----:B------:R-:W-:Y:S01]  /*9600*/  ISETP.LT.OR P0, PT, R3, 0x21, P0 ;  /* 0x000000210300780c */ /* 0x000fe20000701670 */
[C---:B------:R-:W-:Y:S02]  /*9610*/  FMUL.FTZ R56, R0.reuse, R56 ;  /* 0x0000003800387220 */ /* 0x040fe40000410000 */
[C---:B------:R-:W-:Y:S01]  /*9620*/  FMUL.FTZ R57, R0.reuse, R57 ;  /* 0x0000003900397220 */ /* 0x040fe20000410000 */
        /* <DEDUP_REMOVED lines=32> */
[----:B------:R-:W-:Y:S02]  /*9830*/  FSEL R152, R26, -INF , !P0 ;  /* 0xff8000001a987808 */ /* 0x000fe40004000000 */
[----:B------:R-:W-:Y:S04]  /*9840*/  ISETP.GT.AND P0, PT, R2, 0x31, P3 ;  /* 0x000000310200780c */ /* 0x000fe80001f04270 */
[----:B------:R-:W-:Y:S04]  /*9850*/  ISETP.LT.OR P0, PT, R3, 0x32, P0 ;  /* 0x000000320300780c */ /* 0x000fe80000701670 */
[----:B------:R-:W-:Y:S01]  /*9860*/  FSEL R153, R25, -INF , !P0 ;  /* 0xff80000019997808 */ /* 0x000fe20004000000 */
[----:B------:R-:W-:Y:S01]  /*9870*/  FMUL.FTZ R25, R0, R113 ;  /* 0x0000007100197220 */ /* 0x000fe20000410000 */
[----:B------:R-:W-:Y:S04]  /*9880*/  ISETP.GT.AND P0, PT, R2, 0x38, P3 ;  /* 0x000000380200780c */ /* 0x000fe80001f04270 */
[C---:B------:R-:W-:Y:S04]  /*9890*/  ISETP.LT.OR P0, PT, R3.reuse, 0x39, P0 ;  /* 0x000000390300780c */ /* 0x040fe80000701670 */
[----:B------:R-:W-:Y:S01]  /*98a0*/  FSEL R155, R24, -INF , !P0 ;  /* 0xff800000189b7808 */ /* 0x000fe20004000000 */
[----:B------:R-:W-:Y:S01]  /*98b0*/  FMUL.FTZ R24, R0, R112 ;  /* 0x0000007000187220 */ /* 0x000fe20000410000 */
[----:B------:R-:W-:Y:S01]  /*98c0*/  ISETP.GT.AND P0, PT, R2, 0x39, P3 ;  /* 0x000000390200780c */ /* 0x000fe20001f04270 */
[----:B--2---:R-:W-:Y:S03]  /*98d0*/  FFMA.FTZ R2, R0, R183, R7 ;  /* 0x000000b700027223 */ /* 0x004fe60000010007 */
[----:B------:R-:W-:Y:S02]  /*98e0*/  ISETP.LT.OR P0, PT, R3, 0x3a, P0 ;  /* 0x0000003a0300780c */ /* 0x000fe40000701670 */
[----:B------:R-:W1:Y:S02]  /*98f0*/  MUFU.EX2 R3, R6 ;  /* 0x0000000600037308 */ /* 0x000e640000000800 */
[----:B------:R-:W-:Y:S01]  /*9900*/  FSEL R154, R23, -INF , !P0 ;  /* 0xff800000179a7808 */ /* 0x000fe20004000000 */
[C---:B-1----:R-:W-:Y:S01]  /*9910*/  FADD.FTZ R6, R3.reuse, R2 ;  /* 0x0000000203067221 */ /* 0x042fe20000010000 */
[----:B------:R-:W-:Y:S02]  /*9920*/  FMNMX.FTZ R2, R4, R103, !PT ;  /* 0x0000006704027209 */ /* 0x000fe40007810000 */
[----:B------:R-:W-:Y:S01]  /*9930*/  F2FP.BF16.PACK_AB R136, R3, R7 ;  /* 0x000000070388723e */ /* 0x000fe200000010ff */
[----:B------:R-:W-:Y:S01]  /*9940*/  FADD.FTZ R6, R8, R6 ;  /* 0x0000000608067221 */ /* 0x000fe20000010000 */
[----:B------:R-:W-:Y:S02]  /*9950*/  FMNMX.FTZ R2, R5, R2, !PT ;  /* 0x0000000205027209 */ /* 0x000fe40007810000 */
[----:B------:R-:W1:Y:S02]  /*9960*/  MUFU.EX2 R7, R20 ;  /* 0x0000001400077308 */ /* 0x000e640000000800 */
[----:B------:R-:W-:Y:S04]  /*9970*/  FMNMX.FTZ R2, R102, R2, !PT ;  /* 0x0000000266027209 */ /* 0x000fe80007810000 */
[----:B------:R-:W-:Y:S04]  /*9980*/  FMNMX.FTZ R2, R137, R2, !PT ;  /* 0x0000000289027209 */ /* 0x000fe80007810000 */
[----:B------:R-:W-:Y:S04]  /*9990*/  FMNMX.FTZ R2, R141, R2, !PT ;  /* 0x000000028d027209 */ /* 0x000fe80007810000 */
[----:B------:R-:W-:Y:S04]  /*99a0*/  FMNMX.FTZ R2, R142, R2, !PT ;  /* 0x000000028e027209 */ /* 0x000fe80007810000 */
[----:B------:R-:W-:Y:S04]  /*99b0*/  FMNMX.FTZ R2, R145, R2, !PT ;  /* 0x0000000291027209 */ /* 0x000fe80007810000 */
[----:B------:R-:W-:Y:S01]  /*99c0*/  FMNMX.FTZ R2, R144, R2, !PT ;  /* 0x0000000290027209 */ /* 0x000fe20007810000 */
[C---:B-1----:R-:W-:Y:S01]  /*99d0*/  FADD.FTZ R140, R7.reuse, R6 ;  /* 0x00000006078c7221 */ /* 0x042fe20000010000 */
[----:B------:R-:W-:Y:S01]  /*99e0*/  F2FP.BF16.PACK_AB R138, R7, R8 ;  /* 0x00000008078a723e */ /* 0x000fe200000010ff */
[C---:B------:R-:W-:Y:S01]  /*99f0*/  FMUL.FTZ R8, R0.reuse, R128 ;  /* 0x0000008000087220 */ /* 0x040fe20000410000 */
[----:B------:R-:W-:Y:S01]  /*9a00*/  FMNMX.FTZ R2, R143, R2, !PT ;  /* 0x000000028f027209 */ /* 0x000fe20007810000 */
[----:B------:R-:W-:Y:S03]  /*9a10*/  FMUL.FTZ R20, R0, R116 ;  /* 0x0000007400147220 */ /* 0x000fe60000410000 */
        /* <DEDUP_REMOVED lines=10> */
[----:B-1----:R-:W-:Y:S04]  /*9ac0*/  FMNMX.FTZ R100, R2, R3, !PT ;  /* 0x0000000302647209 */ /* 0x002fe80007810000 */
[C---:B------:R-:W-:Y:S01]  /*9ad0*/  FSETP.NEU.FTZ.AND P0, PT, R100.reuse, -INF , PT ;  /* 0xff8000006400780b */ /* 0x040fe20003f1d000 */
[C---:B------:R-:W-:Y:S03]  /*9ae0*/  FMUL.FTZ R3, R100.reuse, c[0x0][0x2d0] ;  /* 0x0000b40064037a20 */ /* 0x040fe60000410000 */
[----:B------:R-:W-:Y:S05]  /*9af0*/  FSEL R2, R100, RZ, P0 ;  /* 0x000000ff64027208 */ /* 0x000fea0000000000 */
[----:B------:R-:W-:Y:S01]  /*9b00*/  FADD.FTZ R2, -R2, R103 ;  /* 0x0000006702027221 */ /* 0x000fe20000010100 */
[----:B------:R-:W-:Y:S03]  /*9b10*/  FSEL R103, R3, RZ, P0 ;  /* 0x000000ff03677208 */ /* 0x000fe60000000000 */
[----:B------:R-:W-:Y:S02]  /*9b20*/  FMUL.FTZ R2, R2, c[0x0][0x2d0] ;  /* 0x0000b40002027a20 */ /* 0x000fe40000410000 */
[--C-:B------:R-:W-:Y:S02]  /*9b30*/  FFMA.FTZ R3, R4, c[0x0][0x2d0], -R103.reuse ;  /* 0x0000b40004037a23 */ /* 0x100fe40000010867 */
[--C-:B------:R-:W-:Y:S02]  /*9b40*/  FFMA.FTZ R6, R5, c[0x0][0x2d0], -R103.reuse ;  /* 0x0000b40005067a23 */ /* 0x100fe40000010867 */
[----:B------:R-:W1:Y:S01]  /*9b50*/  MUFU.EX2 R2, R2 ;  /* 0x0000000200027308 */ /* 0x000e620000000800 */
[C---:B------:R-:W-:Y:S02]  /*9b60*/  FMUL.FTZ R4, R0.reuse, R132 ;  /* 0x0000008400047220 */ /* 0x040fe40000410000 */
[----:B------:R-:W-:Y:S02]  /*9b70*/  FMUL.FTZ R5, R0, R133 ;  /* 0x0000008500057220 */ /* 0x000fe40000410000 */
[--C-:B------:R-:W-:Y:S02]  /*9b80*/  FFMA.FTZ R0, R102, c[0x0][0x2d0], -R103.reuse ;  /* 0x0000b40066007a23 */ /* 0x100fe40000010867 */
[----:B------:R-:W-:Y:S03]  /*9b90*/  FFMA.FTZ R109, R144, c[0x0][0x2d0], -R103 ;  /* 0x0000b400906d7a23 */ /* 0x000fe60000010867 */
[----:B------:R-:W2:Y:S10]  /*9ba0*/  MUFU.EX2 R3, R3 ;  /* 0x0000000300037308 */ /* 0x000eb40000000800 */
[----:B------:R3:W-:Y:S01]  /*9bb0*/  MUFU.EX2 R121, R6 ;  /* 0x0000000600797308 */ /* 0x0007e20000000800 */
[C---:B-1----:R-:W-:Y:S02]  /*9bc0*/  FMUL.FTZ R26, R2.reuse, R114 ;  /* 0x00000072021a7220 */ /* 0x042fe40000410000 */
[C---:B------:R-:W-:Y:S02]  /*9bd0*/  FMUL.FTZ R10, R2.reuse, R130 ;  /* 0x00000082020a7220 */ /* 0x040fe40000410000 */
[C---:B------:R-:W-:Y:S05]  /*9be0*/  FMUL.FTZ R11, R2.reuse, R131 ;  /* 0x00000083020b7220 */ /* 0x040fea0000410000 */
        /* <DEDUP_REMOVED lines=12> */
[----:B------:R-:W-:Y:S01]  /*9cb0*/  MUFU.EX2 R122, R109 ;  /* 0x0000006d007a7308 */ /* 0x000fe20000000800 */
[C---:B------:R-:W-:Y:S02]  /*9cc0*/  FMUL.FTZ R27, R2.reuse, R115 ;  /* 0x00000073021b7220 */ /* 0x040fe40000410000 */
[C---:B--2---:R-:W-:Y:S02]  /*9cd0*/  FFMA.FTZ R115, R2.reuse, R184, R3 ;  /* 0x000000b802737223 */ /* 0x044fe40000010003 */
        /* <DEDUP_REMOVED lines=24> */
[----:B-1----:R-:W-:Y:S01]  /*9e60*/  F2FP.BF16.PACK_AB R110, R127, R126 ;  /* 0x0000007e7f6e723e */ /* 0x002fe200000010ff */
        /* <DEDUP_REMOVED lines=14> */
[----:B------:R-:W-:Y:S01]  /*9f50*/  IADD3 R2, R171, R161, RZ ;  /* 0x000000a1ab027210 */ /* 0x000fe20007ffe0ff */
[--C-:B------:R-:W-:Y:S01]  /*9f60*/  FFMA.FTZ R0, R137, c[0x0][0x2d0], -R103.reuse ;  /* 0x0000b40089007a23 */ /* 0x100fe20000010867 */
[----:B------:R-:W-:Y:S02]  /*9f70*/  F2FP.BF16.PACK_AB R137, R121, R3 ;  /* 0x000000037989723e */ /* 0x000fe400000010ff */
[----:B------:R-:W1:Y:S01]  /*9f80*/  MUFU.EX2 R3, R149 ;  /* 0x0000009500037308 */ /* 0x000e620000000800 */
[----:B------:R-:W2:Y:S08]  /*9f90*/  LDSM.16.MT88.4 R104, [R2] ;  /* 0x000000000268783b */ /* 0x000eb00000004200 */
[----:B------:R-:W-:Y:S01]  /*9fa0*/  LDSM.16.MT88.4 R128, [R2+0x1800] ;  /* 0x001800000280783b */ /* 0x000fe20000004200 */
[----:B------:R-:W3:Y:S10]  /*9fb0*/  MUFU.EX2 R113, R0 ;  /* 0x0000000000717308 */ /* 0x000ef40000000800 */
[----:B------:R-:W4:Y:S01]  /*9fc0*/  MUFU.EX2 R149, R179 ;  /* 0x000000b300957308 */ /* 0x000f220000000800 */
[C---:B-1----:R-:W-:Y:S02]  /*9fd0*/  F2FP.BF16.PACK_AB R108, R102.reuse, R3 ;  /* 0x00000003666c723e */ /* 0x042fe400000010ff */
[----:B---3--:R-:W-:Y:S01]  /*9fe0*/  F2FP.BF16.PACK_AB R139, R113, R114 ;  /* 0x00000072718b723e */ /* 0x008fe200000010ff */
[----:B------:R-:W-:Y:S04]  /*9ff0*/  FADD.FTZ R0, R3, R140 ;  /* 0x0000008c03007221 */ /* 0x000fe80000010000 */
[----:B------:R-:W-:Y:S01]  /*a000*/  FADD.FTZ R123, R102, R0 ;  /* 0x00000000667b7221 */ /* 0x000fe20000010000 */
[C---:B------:R-:W-:Y:S01]  /*a010*/  IADD3 R102, R169.reuse, R2, RZ ;  /* 0x00000002a9667210 */ /* 0x040fe20007ffe0ff */
[C---:B--2---:R-:W-:Y:S05]  /*a020*/  HMMA.16816.F32.BF16 R4, R136.reuse, R104, R4 ;  /* 0x000000688804723c */ /* 0x044fea0000041804 */
[----:B------:R-:W-:Y:S03]  /*a030*/  IADD3 R0, R172, R161, RZ ;  /* 0x000000a1ac007210 */ /* 0x000fe60007ffe0ff */
[C---:B------:R-:W-:Y:S01]  /*a040*/  HMMA.16816.F32.BF16 R8, R136.reuse, R106, R8 ;  /* 0x0000006a8808723c */ /* 0x040fe20000041808 */
[----:B------:R-:W1:Y:S03]  /*a050*/  LDSM.16.MT88.4 R104, [R102] ;  /* 0x000000006668783b */ /* 0x000e660000004200 */
[----:B------:R-:W-:Y:S04]  /*a060*/  IADD3 R3, R169, R0, RZ ;  /* 0x00000000a9037210 */ /* 0x000fe80007ffe0ff */
[C---:B-1----:R-:W-:Y:S08]  /*a070*/  HMMA.16816.F32.BF16 R12, R136.reuse, R104, R12 ;  /* 0x00000068880c723c */ /* 0x042ff0000004180c */
[C---:B------:R-:W-:Y:S01]  /*a080*/  HMMA.16816.F32.BF16 R16, R136.reuse, R106, R16 ;  /* 0x0000006a8810723c */ /* 0x040fe20000041810 */
[----:B------:R-:W1:Y:S07]  /*a090*/  LDSM.16.MT88.4 R104, [R0] ;  /* 0x000000000068783b */ /* 0x000e6e0000004200 */
[C---:B-1----:R-:W-:Y:S08]  /*a0a0*/  HMMA.16816.F32.BF16 R20, R136.reuse, R104, R20 ;  /* 0x000000688814723c */ /* 0x042ff00000041814 */
[C---:B------:R-:W-:Y:S01]  /*a0b0*/  HMMA.16816.F32.BF16 R24, R136.reuse, R106, R24 ;  /* 0x0000006a8818723c */ /* 0x040fe20000041818 */
[----:B------:R-:W1:Y:S07]  /*a0c0*/  LDSM.16.MT88.4 R104, [R3] ;  /* 0x000000000368783b */ /* 0x000e6e0000004200 */
        /* <DEDUP_REMOVED lines=25> */
[--C-:B------:R-:W-:Y:S01]  /*a260*/  FFMA.FTZ R104, R141, c[0x0][0x2d0], -R103.reuse ;  /* 0x0000b4008d687a23 */ /* 0x100fe20000010867 */
[----:B------:R-:W-:Y:S03]  /*a270*/  HMMA.16816.F32.BF16 R96, R136, R106, R96 ;  /* 0x0000006a8860723c */ /* 0x000fe60000041860 */
[----:B------:R1:W-:Y:S04]  /*a280*/  MUFU.EX2 R112, R104 ;  /* 0x0000006800707308 */ /* 0x0003e80000000800 */
[----:B----4-:R-:W-:Y:S01]  /*a290*/  F2FP.BF16.PACK_AB R138, R149, R148 ;  /* 0x00000094958a723e */ /* 0x010fe200000010ff */
[--C-:B-1----:R-:W-:Y:S05]  /*a2a0*/  FFMA.FTZ R104, R142, c[0x0][0x2d0], -R103.reuse ;  /* 0x0000b4008e687a23 */ /* 0x102fea0000010867 */
[----:B------:R1:W2:Y:S02]  /*a2b0*/  MUFU.EX2 R120, R104 ;  /* 0x0000006800787308 */ /* 0x0002a40000000800 */
[--C-:B-1----:R-:W-:Y:S01]  /*a2c0*/  FFMA.FTZ R104, R145, c[0x0][0x2d0], -R103.reuse ;  /* 0x0000b40091687a23 */ /* 0x102fe20000010867 */
[----:B--2---:R-:W-:Y:S07]  /*a2d0*/  F2FP.BF16.PACK_AB R109, R120, R112 ;  /* 0x00000070786d723e */ /* 0x004fee00000010ff */
[----:B------:R1:W2:Y:S02]  /*a2e0*/  MUFU.EX2 R116, R104 ;  /* 0x0000006800747308 */ /* 0x0002a40000000800 */
[----:B-1----:R-:W1:Y:S01]  /*a2f0*/  LDSM.16.MT88.4 R104, [R2+0x800] ;  /* 0x000800000268783b */ /* 0x002e620000004200 */
[----:B--2---:R-:W-:Y:S07]  /*a300*/  F2FP.BF16.PACK_AB R111, R122, R116 ;  /* 0x000000747a6f723e */ /* 0x004fee00000010ff */
        /* <DEDUP_REMOVED lines=35> */
[----:B------:R-:W-:Y:S01]  /*a540*/  HMMA.16816.F32.BF16 R96, R108, R106, R96 ;  /* 0x0000006a6c60723c */ /* 0x000fe20000041860 */
[----:B------:R-:W1:Y:S02]  /*a550*/  LDSM.16.MT88.4 R108, [R2+0x1000] ;  /* 0x00100000026c783b */ /* 0x000e640000004200 */
[----:B------:R2:W-:Y:S01]  /*a560*/  MUFU.EX2 R117, R104 ;  /* 0x0000006800757308 */ /* 0x0005e20000000800 */
[--C-:B------:R-:W-:Y:S03]  /*a570*/  FFMA.FTZ R105, R151, c[0x0][0x2d0], -R103.reuse ;  /* 0x0000b40097697a23 */ /* 0x100fe60000010867 */
[----:B------:R-:W-:Y:S06]  /*a580*/  F2FP.BF16.PACK_AB R106, R158, R132 ;  /* 0x000000849e6a723e */ /* 0x000fec00000010ff */
[----:B------:R3:W-:Y:S01]  /*a590*/  MUFU.EX2 R145, R105 ;  /* 0x0000006900917308 */ /* 0x0007e20000000800 */
[----:B--2---:R-:W-:Y:S09]  /*a5a0*/  FFMA.FTZ R104, R146, c[0x0][0x2d0], -R103 ;  /* 0x0000b40092687a23 */ /* 0x004ff20000010867 */
[----:B------:R-:W-:Y:S01]  /*a5b0*/  MUFU.EX2 R146, R182 ;  /* 0x000000b600927308 */ /* 0x000fe20000000800 */
[----:B---3--:R-:W-:Y:S09]  /*a5c0*/  FADD.FTZ R105, R126, R123 ;  /* 0x0000007b7e697221 */ /* 0x008ff20000010000 */
[----:B------:R2:W-:Y:S02]  /*a5d0*/  MUFU.EX2 R118, R104 ;  /* 0x0000006800767308 */ /* 0x0005e40000000800 */
[----:B--2---:R-:W-:Y:S08]  /*a5e0*/  FFMA.FTZ R104, R147, c[0x0][0x2d0], -R103 ;  /* 0x0000b40093687a23 */ /* 0x004ff00000010867 */
[----:B------:R-:W2:Y:S10]  /*a5f0*/  MUFU.EX2 R147, R181 ;  /* 0x000000b500937308 */ /* 0x000eb40000000800 */
[----:B------:R3:W4:Y:S01]  /*a600*/  MUFU.EX2 R119, R104 ;  /* 0x0000006800777308 */ /* 0x0007220000000800 */
[----:B--2---:R-:W-:Y:S01]  /*a610*/  F2FP.BF16.PACK_AB R136, R147, R146 ;  /* 0x000000929388723e */ /* 0x004fe200000010ff */
[----:B---3--:R-:W-:Y:S01]  /*a620*/  FADD.FTZ R104, R121, R115 ;  /* 0x0000007379687221 */ /* 0x008fe20000010000 */
[----:B----4-:R-:W-:Y:S01]  /*a630*/  F2FP.BF16.PACK_AB R107, R145, R119 ;  /* 0x00000077916b723e */ /* 0x010fe200000010ff */
[----:B------:R-:W-:Y:S01]  /*a640*/  FADD.FTZ R121, R127, R105 ;  /* 0x000000697f797221 */ /* 0x000fe20000010000 */
[----:B------:R-:W-:Y:S01]  /*a650*/  F2FP.BF16.PACK_AB R105, R118, R117 ;  /* 0x000000757669723e */ /* 0x000fe200000010ff */
[----:B------:R-:W-:Y:S04]  /*a660*/  FADD.FTZ R104, R114, R104 ;  /* 0x0000006872687221 */ /* 0x000fe80000010000 */
[----:B------:R-:W-:Y:S04]  /*a670*/  FADD.FTZ R104, R113, R104 ;  /* 0x0000006871687221 */ /* 0x000fe80000010000 */
[----:B------:R-:W-:Y:S02]  /*a680*/  FADD.FTZ R104, R112, R104 ;  /* 0x0000006870687221 */ /* 0x000fe40000010000 */
[----:B------:R-:W2:Y:S02]  /*a690*/  LDSM.16.MT88.4 R112, [R102+0x1000] ;  /* 0x001000006670783b */ /* 0x000ea40000004200 */
[----:B------:R-:W-:Y:S04]  /*a6a0*/  FADD.FTZ R104, R120, R104 ;  /* 0x0000006878687221 */ /* 0x000fe80000010000 */
[----:B------:R-:W-:Y:S01]  /*a6b0*/  FADD.FTZ R120, R116, R104 ;  /* 0x0000006874787221 */ /* 0x000fe20000010000 */
[----:B------:R-:W-:Y:S01]  /*a6c0*/  F2FP.BF16.PACK_AB R104, R125, R124 ;  /* 0x0000007c7d68723e */ /* 0x000fe200000010ff */
[----:B------:R-:W-:Y:S04]  /*a6d0*/  FFMA.FTZ R116, R152, c[0x0][0x2d0], -R103 ;  /* 0x0000b40098747a23 */ /* 0x000fe80000010867 */
[----:B------:R3:W-:Y:S02]  /*a6e0*/  MUFU.EX2 R142, R116 ;  /* 0x00000074008e7308 */ /* 0x0007e40000000800 */
[C---:B-1----:R-:W-:Y:S08]  /*a6f0*/  HMMA.16816.F32.BF16 R4, R104.reuse, R108, R4 ;  /* 0x0000006c6804723c */ /* 0x042ff00000041804 */
[C---:B------:R-:W-:Y:S01]  /*a700*/  HMMA.16816.F32.BF16 R8, R104.reuse, R110, R8 ;  /* 0x0000006e6808723c */ /* 0x040fe20000041808 */
[----:B------:R-:W1:Y:S03]  /*a710*/  LDSM.16.MT88.4 R108, [R0+0x1000] ;  /* 0x00100000006c783b */ /* 0x000e660000004200 */
[----:B---3--:R-:W-:Y:S04]  /*a720*/  FADD.FTZ R116, R124, R121 ;  /* 0x000000797c747221 */ /* 0x008fe80000010000 */
        /* <DEDUP_REMOVED lines=28> */
[----:B------:R-:W-:Y:S01]  /*a8f0*/  FFMA.FTZ R108, R153, c[0x0][0x2d0], -R103 ;  /* 0x0000b400996c7a23 */ /* 0x000fe20000010867 */
[C---:B------:R-:W-:Y:S03]  /*a900*/  HMMA.16816.F32.BF16 R88, R104.reuse, R110, R88 ;  /* 0x0000006e6858723c */ /* 0x040fe60000041858 */
[----:B------:R1:W3:Y:S01]  /*a910*/  MUFU.EX2 R141, R108 ;  /* 0x0000006c008d7308 */ /* 0x0002e20000000800 */
[----:B------:R-:W-:Y:S02]  /*a920*/  FADD.FTZ R109, R122, R120 ;  /* 0x000000787a6d7221 */ /* 0x000fe40000010000 */
[----:B------:R-:W4:Y:S02]  /*a930*/  LDSM.16.MT88.4 R120, [R102+0x1800] ;  /* 0x001800006678783b */ /* 0x000f240000004200 */
[----:B------:R-:W-:Y:S04]  /*a940*/  FADD.FTZ R109, R117, R109 ;  /* 0x0000006d756d7221 */ /* 0x000fe80000010000 */
[----:B------:R-:W-:Y:S02]  /*a950*/  FADD.FTZ R117, R125, R116 ;  /* 0x000000747d757221 */ /* 0x000fe40000010000 */
[----:B------:R-:W-:Y:S02]  /*a960*/  FADD.FTZ R116, R118, R109 ;  /* 0x0000006d76747221 */ /* 0x000fe40000010000 */
[----:B------:R-:W-:Y:S01]  /*a970*/  FADD.FTZ R144, R132, R117 ;  /* 0x0000007584907221 */ /* 0x000fe20000010000 */
[C---:B--2---:R-:W-:Y:S03]  /*a980*/  HMMA.16816.F32.BF16 R92, R104.reuse, R112, R92 ;  /* 0x00000070685c723c */ /* 0x044fe6000004185c */
[----:B------:R-:W-:Y:S05]  /*a990*/  FADD.FTZ R143, R119, R116 ;  /* 0x00000074778f7221 */ /* 0x000fea0000010000 */
[----:B------:R-:W-:Y:S01]  /*a9a0*/  HMMA.16816.F32.BF16 R96, R104, R114, R96 ;  /* 0x000000726860723c */ /* 0x000fe20000041860 */
[----:B------:R-:W-:Y:S03]  /*a9b0*/  LDSM.16.MT88.4 R104, [R3+0x1800] ;  /* 0x001800000368783b */ /* 0x000fe60000004200 */
[--C-:B-1----:R-:W-:Y:S01]  /*a9c0*/  FFMA.FTZ R108, R155, c[0x0][0x2d0], -R103.reuse ;  /* 0x0000b4009b6c7a23 */ /* 0x102fe20000010867 */
[----:B---3--:R-:W-:Y:S01]  /*a9d0*/  F2FP.BF16.PACK_AB R137, R141, R142 ;  /* 0x0000008e8d89723e */ /* 0x008fe200000010ff */
[----:B------:R-:W-:Y:S02]  /*a9e0*/  FFMA.FTZ R103, R154, c[0x0][0x2d0], -R103 ;  /* 0x0000b4009a677a23 */ /* 0x000fe40000010867 */
[----:B------:R1:W-:Y:S10]  /*a9f0*/  MUFU.EX2 R140, R108 ;  /* 0x0000006c008c7308 */ /* 0x0003f40000000800 */
[----:B------:R-:W2:Y:S01]  /*aa00*/  MUFU.EX2 R103, R103 ;  /* 0x0000006700677308 */ /* 0x000ea20000000800 */
[----:B-1----:R-:W1:Y:S01]  /*aa10*/  LDSM.16.MT88.4 R108, [R0+0x1800] ;  /* 0x00180000006c783b */ /* 0x002e620000004200 */
[----:B--2---:R-:W-:Y:S07]  /*aa20*/  F2FP.BF16.PACK_AB R139, R103, R140 ;  /* 0x0000008c678b723e */ /* 0x004fee00000010ff */
[C---:B------:R-:W-:Y:S01]  /*aa30*/  HMMA.16816.F32.BF16 R132, R136.reuse, R128, R4 ;  /* 0x000000808884723c */ /* 0x040fe20000041804 */
[----:B------:R-:W2:Y:S07]  /*aa40*/  LDSM.16.MT88.4 R4, [R2+0x3800] ;  /* 0x003800000204783b */ /* 0x000eae0000004200 */
[C---:B------:R-:W-:Y:S01]  /*aa50*/  HMMA.16816.F32.BF16 R128, R136.reuse, R130, R8 ;  /* 0x000000828880723c */ /* 0x040fe20000041808 */
[----:B------:R-:W3:Y:S07]  /*aa60*/  LDSM.16.MT88.4 R8, [R102+0x3800] ;  /* 0x003800006608783b */ /* 0x000eee0000004200 */
[C---:B----4-:R-:W-:Y:S01]  /*aa70*/  HMMA.16816.F32.BF16 R124, R136.reuse, R120, R12 ;  /* 0x00000078887c723c */ /* 0x050fe2000004180c */
[----:B------:R-:W4:Y:S07]  /*aa80*/  LDSM.16.MT88.4 R12, [R0+0x3800] ;  /* 0x00380000000c783b */ /* 0x000f2e0000004200 */
[C---:B------:R-:W-:Y:S01]  /*aa90*/  HMMA.16816.F32.BF16 R120, R136.reuse, R122, R16 ;  /* 0x0000007a8878723c */ /* 0x040fe20000041810 */
[----:B------:R-:W-:Y:S07]  /*aaa0*/  LDSM.16.MT88.4 R16, [R102+0x5800] ;  /* 0x005800006610783b */ /* 0x000fee0000004200 */
[C---:B-1----:R-:W-:Y:S01]  /*aab0*/  HMMA.16816.F32.BF16 R116, R136.reuse, R108, R20 ;  /* 0x0000006c8874723c */ /* 0x042fe20000041814 */
[----:B------:R1:W-:Y:S07]  /*aac0*/  LDSM.16.MT88.4 R20, [R0+0x5800] ;  /* 0x005800000014783b */ /* 0x0003ee0000004200 */
[C---:B------:R-:W-:Y:S08]  /*aad0*/  HMMA.16816.F32.BF16 R112, R136.reuse, R110, R24 ;  /* 0x0000006e8870723c */ /* 0x040ff00000041818 */
[C---:B------:R-:W-:Y:S08]  /*aae0*/  HMMA.16816.F32.BF16 R108, R136.reuse, R104, R28 ;  /* 0x00000068886c723c */ /* 0x040ff0000004181c */
[C---:B------:R-:W-:Y:S04]  /*aaf0*/  HMMA.16816.F32.BF16 R104, R136.reuse, R106, R32 ;  /* 0x0000006a8868723c */ /* 0x040fe80000041820 */
[----:B-1----:R-:W-:Y:S04]  /*ab00*/  FADD.FTZ R0, R145, R143 ;  /* 0x0000008f91007221 */ /* 0x002fe80000010000 */
[C---:B--2---:R-:W-:Y:S04]  /*ab10*/  HMMA.16816.F32.BF16 R36, R136.reuse, R4, R36 ;  /* 0x000000048824723c */ /* 0x044fe80000041824 */
[----:B------:R-:W-:Y:S04]  /*ab20*/  FADD.FTZ R0, R142, R0 ;  /* 0x000000008e007221 */ /* 0x000fe80000010000 */
[C---:B------:R-:W-:Y:S01]  /*ab30*/  HMMA.16816.F32.BF16 R40, R136.reuse, R6, R40 ;  /* 0x000000068828723c */ /* 0x040fe20000041828 */
[----:B------:R-:W1:Y:S03]  /*ab40*/  LDSM.16.MT88.4 R4, [R3+0x3800] ;  /* 0x003800000304783b */ /* 0x000e660000004200 */
[----:B------:R-:W-:Y:S04]  /*ab50*/  FADD.FTZ R0, R141, R0 ;  /* 0x000000008d007221 */ /* 0x000fe80000010000 */
[C---:B---3--:R-:W-:Y:S08]  /*ab60*/  HMMA.16816.F32.BF16 R44, R136.reuse, R8, R44 ;  /* 0x00000008882c723c */ /* 0x048ff0000004182c */
[C---:B------:R-:W-:Y:S01]  /*ab70*/  HMMA.16816.F32.BF16 R48, R136.reuse, R10, R48 ;  /* 0x0000000a8830723c */ /* 0x040fe20000041830 */
[----:B------:R2:W3:Y:S07]  /*ab80*/  LDSM.16.MT88.4 R8, [R2+0x5800] ;  /* 0x005800000208783b */ /* 0x0004ee0000004200 */
[C---:B----4-:R-:W-:Y:S08]  /*ab90*/  HMMA.16816.F32.BF16 R52, R136.reuse, R12, R52 ;  /* 0x0000000c8834723c */ /* 0x050ff00000041834 */
[C---:B------:R-:W-:Y:S01]  /*aba0*/  HMMA.16816.F32.BF16 R56, R136.reuse, R14, R56 ;  /* 0x0000000e8838723c */ /* 0x040fe20000041838 */
[----:B------:R4:W5:Y:S03]  /*abb0*/  LDSM.16.MT88.4 R12, [R3+0x5800] ;  /* 0x00580000030c783b */ /* 0x0009660000004200 */
[----:B--2---:R-:W-:Y:S04]  /*abc0*/  FADD.FTZ R2, R158, R144 ;  /* 0x000000909e027221 */ /* 0x004fe80000010000 */
[C---:B-1----:R-:W-:Y:S04]  /*abd0*/  HMMA.16816.F32.BF16 R60, R136.reuse, R4, R60 ;  /* 0x00000004883c723c */ /* 0x042fe8000004183c */
[----:B------:R-:W-:Y:S04]  /*abe0*/  FADD.FTZ R2, R146, R2 ;  /* 0x0000000292027221 */ /* 0x000fe80000010000 */
[----:B------:R-:W-:Y:S01]  /*abf0*/  FADD.FTZ R2, R147, R2 ;  /* 0x0000000293027221 */ /* 0x000fe20000010000 */
[C---:B------:R-:W-:Y:S03]  /*ac00*/  HMMA.16816.F32.BF16 R64, R136.reuse, R6, R64 ;  /* 0x000000068840723c */ /* 0x040fe60000041840 */
[----:B----4-:R-:W-:Y:S05]  /*ac10*/  FADD.FTZ R3, R148, R2 ;  /* 0x0000000294037221 */ /* 0x010fea0000010000 */
[C---:B---3--:R-:W-:Y:S04]  /*ac20*/  HMMA.16816.F32.BF16 R68, R136.reuse, R8, R68 ;  /* 0x000000088844723c */ /* 0x048fe80000041844 */
[----:B------:R-:W-:Y:S01]  /*ac30*/  FADD.FTZ R2, R140, R0 ;  /* 0x000000008c027221 */ /* 0x000fe20000010000 */
[----:B------:R-:W-:Y:S01]  /*ac40*/  IADD3 R0, R176, -0x2, RZ ;  /* 0xfffffffeb0007810 */ /* 0x000fe20007ffe0ff */
[----:B------:R-:W-:Y:S02]  /*ac50*/  FADD.FTZ R183, R149, R3 ;  /* 0x0000000395b77221 */ /* 0x000fe40000010000 */
[C---:B------:R-:W-:Y:S03]  /*ac60*/  HMMA.16816.F32.BF16 R72, R136.reuse, R10, R72 ;  /* 0x0000000a8848723c */ /* 0x040fe60000041848 */
[----:B------:R-:W-:Y:S01]  /*ac70*/  ISETP.GE.AND P0, PT, R0, R188, PT ;  /* 0x000000bc0000720c */ /* 0x000fe20003f06270 */
[----:B------:R-:W-:Y:S04]  /*ac80*/  FADD.FTZ R184, R103, R2 ;  /* 0x0000000267b87221 */ /* 0x000fe80000010000 */
[C---:B------:R-:W-:Y:S08]  /*ac90*/  HMMA.16816.F32.BF16 R76, R136.reuse, R16, R76 ;  /* 0x00000010884c723c */ /* 0x040ff0000004184c */
[C---:B------:R-:W-:Y:S08]  /*aca0*/  HMMA.16816.F32.BF16 R80, R136.reuse, R18, R80 ;  /* 0x000000128850723c */ /* 0x040ff00000041850 */
[C---:B------:R-:W-:Y:S08]  /*acb0*/  HMMA.16816.F32.BF16 R84, R136.reuse, R20, R84 ;  /* 0x000000148854723c */ /* 0x040ff00000041854 */
[C---:B------:R-:W-:Y:S08]  /*acc0*/  HMMA.16816.F32.BF16 R88, R136.reuse, R22, R88 ;  /* 0x000000168858723c */ /* 0x040ff00000041858 */
[C---:B-----5:R-:W-:Y:S08]  /*acd0*/  HMMA.16816.F32.BF16 R92, R136.reuse, R12, R92 ;  /* 0x0000000c885c723c */ /* 0x060ff0000004185c */
[----:B------:R-:W-:Y:S01]  /*ace0*/  HMMA.16816.F32.BF16 R96, R136, R14, R96 ;  /* 0x0000000e8860723c */ /* 0x000fe20000041860 */
[----:B------:R-:W-:Y:S07]  /*acf0*/  @!UPT UIADD3 URZ, URZ, URZ, URZ ;  /* 0x0000003f3f3ff290 */ /* 0x000fee000fffe03f */
[----:B------:R-:W-:-:S11]  /*ad00*/  @!P0 BRA `(.L_x_2087) ;  /* 0x0000057000008947 */ /* 0x000fd60003800000 */
[----:B------:R-:W-:Y:S01]  /*ad10*/  SHF.R.S32.HI R7, RZ, 0x1f, R186 ;  /* 0x0000001fff077819 */ /* 0x000fe200000114ba */
[----:B------:R-:W-:Y:S01]  /*ad20*/  IMAD.MOV.U32 R214, RZ, RZ, c[0x0][0x2b8] ;  /* 0x0000ae00ffd67624 */ /* 0x000fe200078e00ff */
[----:B------:R-:W-:Y:S01]  /*ad30*/  SHF.R.S32.HI R6, RZ, 0x1f, R177 ;  /* 0x0000001fff067819 */ /* 0x000fe200000114b1 */
[----:B------:R-:W-:Y:S01]  /*ad40*/  IMAD R209, R187, 0x20, R205 ;  /* 0x00000020bbd17824 */ /* 0x000fe200078e02cd */
[----:B------:R-:W-:Y:S01]  /*ad50*/  SHF.L.U64.HI R14, R186, 0x1, R7 ;  /* 0x00000001ba0e7819 */ /* 0x000fe20000010207 */
[----:B------:R-:W-:Y:S01]  /*ad60*/  IMAD.MOV.U32 R174, RZ, RZ, RZ ;  /* 0x000000ffffae7224 */ /* 0x000fe200078e00ff */
[----:B------:R-:W-:Y:S01]  /*ad70*/  ISETP.NE.AND P5, PT, R214, 0x1, PT ;  /* 0x00000001d600780c */ /* 0x000fe20003fa5270 */
[----:B------:R-:W-:Y:S01]  /*ad80*/  IMAD.SHL.U32 R18, R185, 0x2, RZ ;  /* 0x00000002b9127824 */ /* 0x000fe200078e00ff */
[C---:B------:R-:W-:Y:S01]  /*ad90*/  IADD3 R2, R209.reuse, R150, R193 ;  /* 0x00000096d1027210 */ /* 0x040fe20007ffe0c1 */
[----:B------:R-:W-:Y:S01]  /*ada0*/  IMAD.SHL.U32 R17, R186, 0x2, RZ ;  /* 0x00000002ba117824 */ /* 0x000fe200078e00ff */
[----:B------:R-:W-:Y:S01]  /*adb0*/  ISETP.GT.AND P4, PT, R209, 0x3f, PT ;  /* 0x0000003fd100780c */ /* 0x000fe20003f84270 */
[C---:B------:R-:W-:Y:S01]  /*adc0*/  IMAD.SHL.U32 R16, R177.reuse, 0x2, RZ ;  /* 0x00000002b1107824 */ /* 0x040fe200078e00ff */
[----:B------:R-:W-:Y:S02]  /*add0*/  IADD3 R2, R2, -0x80, RZ ;  /* 0xffffff8002027810 */ /* 0x000fe40007ffe0ff */
[----:B------:R-:W-:Y:S02]  /*ade0*/  SHF.R.S32.HI R209, RZ, 0x1f, R185 ;  /* 0x0000001fffd17819 */ /* 0x000fe400000114b9 */
[----:B------:R-:W-:Y:S01]  /*adf0*/  SHF.L.U64.HI R13, R177, 0x1, R6 ;  /* 0x00000001b10d7819 */ /* 0x000fe20000010206 */
[----:B------:R-:W-:Y:S01]  /*ae00*/  IMAD.MOV.U32 R0, RZ, RZ, R2 ;  /* 0x000000ffff007224 */ /* 0x000fe200078e0002 */
[----:B------:R-:W-:Y:S01]  /*ae10*/  SHF.L.U64.HI R15, R185, 0x1, R209 ;  /* 0x00000001b90f7819 */ /* 0x000fe200000102d1 */
        /* <DEDUP_REMOVED lines=24> */
.L_x_2205:
[----:B------:R-:W-:-:S05]  /*afa0*/  BRA.DIV ~URZ, `(.L_x_2089) ;  /* 0x0000d7427f007947 */ /* 0x000fca000b800000 */
[----:B------:R-:W3:Y:S01]  /*afb0*/  SHFL.IDX PT, R0, R12, RZ, 0x181f ;  /* 0x00181fff0c007589 */ /* 0x000ee200000e0000 */
[----:B------:R-:W-:Y:S02]  /*afc0*/  ISETP.GE.AND P4, PT, R177, c[0x0][0x1d4], PT ;  /* 0x00007500b1007a0c */ /* 0x000fe40003f86270 */
[----:B------:R-:W-:Y:S02]  /*afd0*/  ISETP.GE.AND P3, PT, R186, c[0x0][0x1d4], PT ;  /* 0x00007500ba007a0c */ /* 0x000fe40003f66270 */
[----:B------:R-:W-:Y:S02]  /*afe0*/  SEL R10, RZ, 0x10, P4 ;  /* 0x00000010ff0a7807 */ /* 0x000fe40002000000 */
[----:B---3--:R-:W-:Y:S05]  /*aff0*/  IADD3 R8, P0, R0, R16, RZ ;  /* 0x0000001000087210 */ /* 0x008fea0007f1e0ff */
[----:B--2---:R-:W-:Y:S01]  /*b000*/  IMAD.X R9, R4, 0x1, R13, P0 ;  /* 0x0000000104097824 */ /* 0x004fe200000e060d */
[----:B------:R-:W-:Y:S05]  /*b010*/  IADD3 R6, P0, R0, R17, RZ ;  /* 0x0000001100067210 */ /* 0x000fea0007f1e0ff */
[----:B------:R-:W-:Y:S01]  /*b020*/  IMAD.X R7, R4, 0x1, R14, P0 ;  /* 0x0000000104077824 */ /* 0x000fe200000e060e */
[----:B------:R-:W-:Y:S01]  /*b030*/  IADD3 R2, P0, R0, R18, RZ ;  /* 0x0000001200027210 */ /* 0x000fe20007f1e0ff */
[----:B------:R-:W-:Y:S04]  /*b040*/  IMAD R0, R178, 0x6000, R207 ;  /* 0x00006000b2007824 */ /* 0x000fe800078e02cf */
[----:B------:R-:W-:Y:S01]  /*b050*/  IMAD.X R3, R4, 0x1, R15, P0 ;  /* 0x0000000104037824 */ /* 0x000fe200000e060f */
[----:B------:R-:W-:Y:S01]  /*b060*/  @!PT LDS RZ, [RZ] ;  /* 0x00000000fffff984 */ /* 0x000fe20000000800 */
[----:B------:R-:W-:Y:S01]  /*b070*/  @!PT LDS RZ, [RZ] ;  /* 0x00000000fffff984 */ /* 0x000fe20000000800 */
[----:B------:R2:W-:Y:S01]  /*b080*/  LDGSTS.E.BYPASS.LTC128B.128 [R0], [R8.64], !P4 ;  /* 0x0000000008007fae */ /* 0x0005e2000e101d46 */
[----:B------:R-:W-:Y:S03]  /*b090*/  ISETP.GE.AND P0, PT, R185, c[0x0][0x1d4], PT ;  /* 0x00007500b9007a0c */ /* 0x000fe60003f06270 */
[----:B------:R2:W-:Y:S01]  /*b0a0*/  LDGSTS.E.BYPASS.LTC128B.128 [R0+0x2000], [R6.64], !P3 ;  /* 0x0200000006007fae */ /* 0x0005e2000d901d46 */
[----:B------:R-:W-:Y:S03]  /*b0b0*/  SEL R11, RZ, 0x10, P0 ;  /* 0x00000010ff0b7807 */ /* 0x000fe60000000000 */
[----:B------:R3:W4:Y:S06]  /*b0c0*/  SHFL.IDX PT, R4, R5, 0x1, 0x181f ;  /* 0x00381f0005047f89 */ /* 0x00072c00000e0000 */
[----:B------:R5:W-:Y:S01]  /*b0d0*/  LDGSTS.E.BYPASS.LTC128B.128 [R0+0x4000], [R2.64], !P0 ;  /* 0x0400000002007fae */ /* 0x000be2000c101d46 */
[----:B-1-3--:R-:W-:Y:S03]  /*b0e0*/  SEL R5, RZ, 0x10, P3 ;  /* 0x00000010ff057807 */ /* 0x00afe60001800000 */
[----:B-----5:R2:W1:Y:S04]  /*b0f0*/  SHFL.IDX PT, R2, R12, 0x1, 0x181f ;  /* 0x00381f000c027f89 */ /* 0x02046800000e0000 */
.L_x_2206:
[C---:B----4-:R-:W-:Y:S04]  /*b100*/  IADD3 R3, -R10.reuse, 0x10, RZ ;  /* 0x000000100a037810 */ /* 0x050fe80007ffe1ff */
[----:B------:R-:W-:Y:S04]  /*b110*/  LOP3.LUT R3, R3, 0xf, RZ, 0xc0, !PT ;  /* 0x0000000f03037812 */ /* 0x000fe800078ec0ff */
[----:B-12---:R-:W-:Y:S02]  /*b120*/  IADD3 R8, P3, P0, R3, R2, R16 ;  /* 0x0000000203087210 */ /* 0x006fe4000787e010 */
[----:B------:R-:W-:Y:S02]  /*b130*/  IADD3 R3, -R5, 0x10, RZ ;  /* 0x0000001005037810 */ /* 0x000fe40007ffe1ff */
[----:B------:R-:W-:Y:S02]  /*b140*/  IADD3.X R9, RZ, R4, R13, P3, P0 ;  /* 0x00000004ff097210 */ /* 0x000fe40001fe040d */
[----:B------:R-:W-:Y:S04]  /*b150*/  LOP3.LUT R3, R3, 0xf, RZ, 0xc0, !PT ;  /* 0x0000000f03037812 */ /* 0x000fe800078ec0ff */
[----:B------:R-:W-:Y:S02]  /*b160*/  IADD3 R6, P3, P0, R3, R2, R17 ;  /* 0x0000000203067210 */ /* 0x000fe4000787e011 */
[----:B------:R-:W-:Y:S02]  /*b170*/  IADD3 R3, -R11, 0x10, RZ ;  /* 0x000000100b037810 */ /* 0x000fe40007ffe1ff */
[----:B------:R-:W-:Y:S02]  /*b180*/  IADD3.X R7, RZ, R4, R14, P3, P0 ;  /* 0x00000004ff077210 */ /* 0x000fe40001fe040e */
        /* <DEDUP_REMOVED lines=9> */
[----:B------:R-:W-:Y:S11]  /*b220*/  ISETP.NE.U32.AND P0, PT, R5, RZ, PT ;  /* 0x000000ff0500720c */ /* 0x000ff60003f05070 */
[----:B------:R-:W-:Y:S02]  /*b230*/  @!UPT UIADD3 URZ, URZ, URZ, URZ ;  /* 0x0000003f3f3ff290 */ /* 0x000fe4000fffe03f */
[----:B------:R1:W-:Y:S01]  /*b240*/  LDGSTS.E.BYPASS.LTC128B.128.ZFILL [R0+0x3000], [R6.64], P0 ;  /* 0x0300000006007fae */ /* 0x0003e20008141d46 */
[----:B------:R-:W-:Y:S11]  /*b250*/  ISETP.NE.U32.AND P0, PT, R11, RZ, PT ;  /* 0x000000ff0b00720c */ /* 0x000ff60003f05070 */
[----:B------:R-:W-:Y:S02]  /*b260*/  @!UPT UIADD3 URZ, URZ, URZ, URZ ;  /* 0x0000003f3f3ff290 */ /* 0x000fe4000fffe03f */
[----:B------:R1:W-:Y:S02]  /*b270*/  LDGSTS.E.BYPASS.LTC128B.128.ZFILL [R0+0x5000], [R2.64], P0 ;  /* 0x0500000002007fae */ /* 0x0003e40008141d46 */
.L_x_2087:
[----:B------:R-:W-:Y:S05]  /*b280*/  BSYNC B0 ;  /* 0x0000000000007941 */ /* 0x000fea0003800000 */
.L_x_2086:
[C---:B-1----:R-:W-:Y:S01]  /*b290*/  IADD3 R0, R163.reuse, 0x1, RZ ;  /* 0x00000001a3007810 */ /* 0x042fe20007ffe0ff */
[----:B------:R-:W0:Y:S01]  /*b2a0*/  LDGDEPBAR ;  /* 0x00000000000079af */ /* 0x000e220000000000 */
[----:B------:R-:W-:Y:S01]  /*b2b0*/  ISETP.GE.AND P0, PT, R163, 0x1, PT ;  /* 0x00000001a300780c */ /* 0x000fe20003f06270 */
[----:B------:R-:W-:Y:S01]  /*b2c0*/  IMAD.MOV.U32 R103, RZ, RZ, R100 ;  /* 0x000000ffff677224 */ /* 0x000fe200078e0064 */
[----:B------:R-:W-:Y:S01]  /*b2d0*/  IADD3 R173, R176, -0x1, RZ ;  /* 0xffffffffb0ad7810 */ /* 0x000fe20007ffe0ff */
[----:B------:R-:W-:Y:S01]  /*b2e0*/  IMAD.MOV.U32 R102, RZ, RZ, R101 ;  /* 0x000000ffff667224 */ /* 0x000fe200078e0065 */
[----:B------:R-:W-:Y:S02]  /*b2f0*/  SEL R163, R0, RZ, !P0 ;  /* 0x000000ff00a37207 */ /* 0x000fe40004000000 */
[----:B------:R-:W-:Y:S01]  /*b300*/  ISETP.GT.AND P0, PT, R176, R192, PT ;  /* 0x000000c0b000720c */ /* 0x000fe20003f04270 */
[----:B------:R-:W-:Y:S11]  /*b310*/  IMAD.MOV.U32 R176, RZ, RZ, R173 ;  /* 0x000000ffffb07224 */ /* 0x000ff600078e00ad */
[----:B------:R-:W-:Y:S01]  /*b320*/  @!UPT UIADD3 URZ, URZ, URZ, URZ ;  /* 0x0000003f3f3ff290 */ /* 0x000fe2000fffe03f */
[----:B------:R-:W-:-:S05]  /*b330*/  @P0 BRA `(.L_x_2090) ;  /* 0xffffc20000000947 */ /* 0x000fca000383ffff */
.L_x_2073:
        /* <DEDUP_REMOVED lines=21> */
.L_x_2093:
[----:B------:R-:W-:-:S04]  /*b490*/  MOV R3, c[0x0][0x32c] ;  /* 0x0000cb0000037a02 */ /* 0x000fc80000000f00 */
[----:B------:R-:W-:-:S13]  /*b4a0*/  ISETP.NE.AND P0, PT, R3, 0x1, PT ;  /* 0x000000010300780c */ /* 0x000fda0003f05270 */
[----:B------:R-:W-:-:S05]  /*b4b0*/  @P0 IMAD.HI.U32 R3, R0, c[0x0][0x330], RZ ;  /* 0x0000cc0000030a27 */ /* 0x000fca00078e00ff */
[----:B------:R-:W-:Y:S02]  /*b4c0*/  @P0 SHF.R.U32.HI R0, RZ, c[0x0][0x334], R3 ;  /* 0x0000cd00ff000a19 */ /* 0x000fe40000011603 */
.L_x_2094:
[----:B------:R-:W-:Y:S05]  /*b4d0*/  BSYNC B0 ;  /* 0x0000000000007941 */ /* 0x000fea0003800000 */
.L_x_2092:
[----:B------:R-:W-:-:S05]  /*b4e0*/  IMAD R0, R0, c[0x0][0x32c], RZ ;  /* 0x0000cb0000007a24 */ /* 0x000fca00078e02ff */
[----:B------:R-:W-:-:S04]  /*b4f0*/  IMNMX R2, R2, R0, !PT ;  /* 0x0000000002027217 */ /* 0x000fc80007800200 */
.L_x_2091:
[----:B------:R-:W-:Y:S01]  /*b500*/  IADD3 R2, R2, 0x3f, RZ ;  /* 0x0000003f02027810 */ /* 0x000fe20007ffe0ff */
[----:B------:R-:W-:Y:S02]  /*b510*/  IMAD.MOV.U32 R209, RZ, RZ, 0x1f ;  /* 0x0000001fffd17424 */ /* 0x000fe400078e00ff */
[----:B------:R-:W-:Y:S01]  /*b520*/  IMAD.MOV.U32 R192, RZ, RZ, -0x1 ;  /* 0xffffffffffc07424 */ /* 0x000fe200078e00ff */
        /* <DEDUP_REMOVED lines=8> */
.L_x_2105:
[----:B------:R-:W-:Y:S04]  /*b5b0*/  DEPBAR.LE SB0, 0x2 ;  /* 0x000080800000791a */ /* 0x000fe80000000000 */
[----:B------:R-:W-:Y:S01]  /*b5c0*/  WARPSYNC 0xffffffff ;  /* 0xffffffff00007948 */ /* 0x000fe20003800000 */
[----:B------:R-:W-:Y:S01]  /*b5d0*/  BAR.SYNC.DEFER_BLOCKING 0x0 ;  /* 0x0000000000007b1d */ /* 0x000fe20000010000 */
[----:B------:R-:W-:Y:S01]  /*b5e0*/  IMAD R162, R163, 0x6000, RZ ;  /* 0x00006000a3a27824 */ /* 0x000fe200078e02ff */
[----:B------:R-:W-:Y:S01]  /*b5f0*/  LOP3.LUT P2, RZ, R187, 0x2, RZ, 0xc0, !PT ;  /* 0x00000002bbff7812 */ /* 0x000fe2000784c0ff */
[----:B------:R-:W-:Y:S01]  /*b600*/  IMAD.MOV.U32 R2, RZ, RZ, 0x20 ;  /* 0x00000020ff027424 */ /* 0x000fe200078e00ff */
[----:B------:R-:W-:Y:S02]  /*b610*/  ISETP.GE.AND P0, PT, R188, R173, PT ;  /* 0x000000adbc00720c */ /* 0x000fe40003f06270 */
[----:B------:R-:W-:Y:S02]  /*b620*/  IADD3 R100, R170, R162, RZ ;  /* 0x000000a2aa647210 */ /* 0x000fe40007ffe0ff */
[----:B------:R-:W-:Y:S05]  /*b630*/  SEL R160, R2, 0xffffffe0, !P2 ;  /* 0xffffffe002a07807 */ /* 0x000fea0005000000 */
[----:B------:R-:W-:Y:S01]  /*b640*/  IMAD.IADD R103, R160, 0x1, R100 ;  /* 0x00000001a0677824 */ /* 0x000fe200078e0264 */
        /* <DEDUP_REMOVED lines=36> */
.L_x_2207:
        /* <DEDUP_REMOVED lines=22> */
.L_x_2208:
[C---:B--2---:R-:W-:Y:S02]  /*b9f0*/  IADD3 R3, -R6.reuse, 0x10, RZ ;  /* 0x0000001006037810 */ /* 0x044fe40007ffe1ff */
[----:B------:R-:W-:Y:S02]  /*ba00*/  ISETP.NE.U32.AND P3, PT, R6, RZ, PT ;  /* 0x000000ff0600720c */ /* 0x000fe40003f65070 */
[----:B------:R-:W-:Y:S04]  /*ba10*/  LOP3.LUT R3, R3, 0xf, RZ, 0xc0, !PT ;  /* 0x0000000f03037812 */ /* 0x000fe800078ec0ff */
[-C--:B---34-:R-:W-:Y:S02]  /*ba20*/  IADD3 R12, P1, P0, R3, R2.reuse, R23 ;  /* 0x00000002030c7210 */ /* 0x098fe4000783e017 */
        /* <DEDUP_REMOVED lines=17> */
.L_x_2097:
[----:B------:R-:W-:Y:S05]  /*bb40*/  BSYNC B0 ;  /* 0x0000000000007941 */ /* 0x000fea0003800000 */
.L_x_2096:
[----:B------:R-:W0:Y:S01]  /*bb50*/  LDGDEPBAR ;  /* 0x00000000000079af */ /* 0x000e220000000000 */
[----:B------:R-:W-:Y:S01]  /*bb60*/  WARPSYNC 0xffffffff ;  /* 0xffffffff00007948 */ /* 0x000fe20003800000 */
[C---:B--23--:R-:W-:Y:S01]  /*bb70*/  HMMA.16816.F32.BF16 R4, R32.reuse, R8, RZ ;  /* 0x000000082004723c */ /* 0x04cfe200000418ff */
[----:B------:R-:W-:Y:S02]  /*bb80*/  IMAD.MOV.U32 R2, RZ, RZ, 0x40 ;  /* 0x00000040ff027424 */ /* 0x000fe400078e00ff */
[----:B------:R-:W-:Y:S01]  /*bb90*/  LOP3.LUT P1, RZ, R187, 0x4, RZ, 0xc0, !PT ;  /* 0x00000004bbff7812 */ /* 0x000fe2000782c0ff */
[----:B------:R-:W-:Y:S01]  /*bba0*/  IMAD.IADD R3, R170, 0x1, R162 ;  /* 0x00000001aa037824 */ /* 0x000fe200078e02a2 */
[----:B------:R-:W-:Y:S02]  /*bbb0*/  ISETP.GE.AND P0, PT, R178, 0x1, PT ;  /* 0x00000001b200780c */ /* 0x000fe40003f06270 */
[----:B------:R-:W-:Y:S01]  /*bbc0*/  SEL R161, R2, 0xffffffc0, !P1 ;  /* 0xffffffc002a17807 */ /* 0x000fe20004800000 */
[C---:B------:R-:W-:Y:S01]  /*bbd0*/  HMMA.16816.F32.BF16 R8, R32.reuse, R10, RZ ;  /* 0x0000000a2008723c */ /* 0x040fe200000418ff */
[C---:B------:R-:W-:Y:S03]  /*bbe0*/  IMAD.IADD R2, R160.reuse, 0x1, R3 ;  /* 0x00000001a0027824 */ /* 0x040fe600078e0203 */
[C---:B------:R-:W-:Y:S01]  /*bbf0*/  IMAD.IADD R101, R161.reuse, 0x1, R100 ;  /* 0x00000001a1657824 */ /* 0x040fe200078e0264 */
[----:B------:R-:W-:Y:S03]  /*bc00*/  IADD3 R3, R160, R3, R161 ;  /* 0x00000003a0037210 */ /* 0x000fe60007ffe0a1 */
        /* <DEDUP_REMOVED lines=19> */
[----:B------:R-:W2:Y:S07]  /*bd40*/  LDSM.16.M88.4 R140, [R101+0x800] ;  /* 0x00080000658c783b */ /* 0x000eae0000000200 */
        /* <DEDUP_REMOVED lines=67> */
[----:B------:R-:W-:Y:S07]  /*c180*/  LDSM.16.M88.4 R144, [R164+0x8000] ;  /* 0x00800000a490783b */ /* 0x000fee0000000200 */
[C---:B--2---:R-:W-:Y:S08]  /*c190*/  HMMA.16816.F32.BF16 R12, R136.reuse, R140, R12 ;  /* 0x0000008c880c723c */ /* 0x044ff0000004180c */
        /* <DEDUP_REMOVED lines=69> */
[----:B------:R-:W-:Y:S02]  /*c5f0*/  FMUL.FTZ R4, R18, c[0x0][0x320] ;  /* 0x0000c80012047a20 */ /* 0x000fe40000410000 */
[----:B---3--:R-:W-:Y:S02]  /*c600*/  FMUL.FTZ R2, R10, c[0x0][0x320] ;  /* 0x0000c8000a027a20 */ /* 0x008fe40000410000 */
[----:B------:R1:W3:Y:S05]  /*c610*/  LDSM.16.M88.4 R8, [R3+0x5800] ;  /* 0x005800000308783b */ /* 0x0002ea0000000200 */
[----:B------:R5:W2:Y:S10]  /*c620*/  MUFU.TANH R153, R2 ;  /* 0x0000000200997308 */ /* 0x000ab40000002400 */
[----:B------:R-:W-:Y:S01]  /*c630*/  MUFU.TANH R141, R4 ;  /* 0x00000004008d7308 */ /* 0x000fe20000002400 */
[----:B-1----:R-:W-:Y:S02]  /*c640*/  FMUL.FTZ R3, R25, c[0x0][0x320] ;  /* 0x0000c80019037a20 */ /* 0x002fe40000410000 */
[----:B-----5:R-:W-:Y:S02]  /*c650*/  FMUL.FTZ R2, R12, c[0x0][0x320] ;  /* 0x0000c8000c027a20 */ /* 0x020fe40000410000 */
[----:B------:R-:W-:Y:S05]  /*c660*/  FMUL.FTZ R12, R16, c[0x0][0x320] ;  /* 0x0000c800100c7a20 */ /* 0x000fea0000410000 */
[----:B------:R1:W-:Y:S01]  /*c670*/  MUFU.TANH R139, R2 ;  /* 0x00000002008b7308 */ /* 0x0003e20000002400 */
[C---:B---3--:R-:W-:Y:S09]  /*c680*/  HMMA.16816.F32.BF16 R28, R148.reuse, R8, R28 ;  /* 0x00000008941c723c */ /* 0x048ff2000004181c */
[----:B------:R-:W-:Y:S01]  /*c690*/  MUFU.TANH R136, R12 ;  /* 0x0000000c00887308 */ /* 0x000fe20000002400 */
[----:B------:R-:W-:Y:S03]  /*c6a0*/  HMMA.16816.F32.BF16 R32, R148, R10, R32 ;  /* 0x0000000a9420723c */ /* 0x000fe60000041820 */
[----:B-1----:R-:W-:Y:S06]  /*c6b0*/  FMUL.FTZ R2, R14, c[0x0][0x320] ;  /* 0x0000c8000e027a20 */ /* 0x002fec0000410000 */
[----:B------:R2:W-:Y:S05]  /*c6c0*/  MUFU.TANH R14, R3 ;  /* 0x00000003000e7308 */ /* 0x0005ea0000002400 */
[----:B------:R-:W-:Y:S05]  /*c6d0*/  FMUL.FTZ R4, R31, c[0x0][0x320] ;  /* 0x0000c8001f047a20 */ /* 0x000fea0000410000 */
[----:B------:R1:W3:Y:S05]  /*c6e0*/  MUFU.TANH R145, R2 ;  /* 0x0000000200917308 */ /* 0x0002ea0000002400 */
[----:B------:R-:W-:Y:S02]  /*c6f0*/  FMUL.FTZ R7, R32, c[0x0][0x320] ;  /* 0x0000c80020077a20 */ /* 0x000fe40000410000 */
[----:B------:R-:W-:Y:S03]  /*c700*/  FMUL.FTZ R6, R33, c[0x0][0x320] ;  /* 0x0000c80021067a20 */ /* 0x000fe60000410000 */
[----:B------:R5:W-:Y:S01]  /*c710*/  MUFU.TANH R12, R4 ;  /* 0x00000004000c7308 */ /* 0x000be20000002400 */
[----:B--2---:R-:W-:Y:S04]  /*c720*/  FMNMX.FTZ R3, R154, R102, !PT ;  /* 0x000000669a037209 */ /* 0x004fe80007810000 */
[----:B----4-:R-:W-:Y:S05]  /*c730*/  FMNMX.FTZ R3, R155, R3, !PT ;  /* 0x000000039b037209 */ /* 0x010fea0007810000 */
[----:B------:R-:W-:Y:S01]  /*c740*/  MUFU.TANH R7, R7 ;  /* 0x0000000700077308 */ /* 0x000fe20000002400 */
[----:B------:R-:W-:Y:S01]  /*c750*/  FMNMX.FTZ R3, R153, R3, !PT ;  /* 0x0000000399037209 */ /* 0x000fe20007810000 */
[----:B-1----:R-:W-:Y:S03]  /*c760*/  FMUL.FTZ R2, R13, c[0x0][0x320] ;  /* 0x0000c8000d027a20 */ /* 0x002fe60000410000 */
[----:B------:R-:W-:Y:S05]  /*c770*/  FMNMX.FTZ R3, R152, R3, !PT ;  /* 0x0000000398037209 */ /* 0x000fea0007810000 */
[----:B------:R1:W-:Y:S01]  /*c780*/  MUFU.TANH R138, R2 ;  /* 0x00000002008a7308 */ /* 0x0003e20000002400 */
[----:B---3--:R-:W-:Y:S01]  /*c790*/  FMNMX.FTZ R3, R145, R3, !PT ;  /* 0x0000000391037209 */ /* 0x008fe20007810000 */
[----:B-----5:R-:W-:Y:S08]  /*c7a0*/  FMUL.FTZ R4, R34, c[0x0][0x320] ;  /* 0x0000c80022047a20 */ /* 0x020ff00000410000 */
[----:B------:R2:W-:Y:S10]  /*c7b0*/  MUFU.TANH R11, R4 ;  /* 0x00000004000b7308 */ /* 0x0005f40000002400 */
[----:B------:R-:W-:Y:S01]  /*c7c0*/  MUFU.TANH R6, R6 ;  /* 0x0000000600067308 */ /* 0x000fe20000002400 */
[----:B-1----:R-:W-:Y:S09]  /*c7d0*/  FMUL.FTZ R2, R15, c[0x0][0x320] ;  /* 0x0000c8000f027a20 */ /* 0x002ff20000410000 */
[----:B------:R1:W3:Y:S01]  /*c7e0*/  MUFU.TANH R144, R2 ;  /* 0x0000000200907308 */ /* 0x0002e20000002400 */
[----:B--2---:R-:W-:Y:S09]  /*c7f0*/  FMUL.FTZ R4, R35, c[0x0][0x320] ;  /* 0x0000c80023047a20 */ /* 0x004ff20000410000 */
[----:B------:R2:W-:Y:S01]  /*c800*/  MUFU.TANH R9, R4 ;  /* 0x0000000400097308 */ /* 0x0005e20000002400 */
[----:B-1----:R-:W-:Y:S01]  /*c810*/  FMUL.FTZ R2, R19, c[0x0][0x320] ;  /* 0x0000c80013027a20 */ /* 0x002fe20000410000 */
[----:B---3--:R-:W-:Y:S08]  /*c820*/  FMNMX.FTZ R3, R144, R3, !PT ;  /* 0x0000000390037209 */ /* 0x008ff00007810000 */
[----:B------:R1:W3:Y:S01]  /*c830*/  MUFU.TANH R140, R2 ;  /* 0x00000002008c7308 */ /* 0x0002e20000002400 */
[----:B------:R-:W-:Y:S02]  /*c840*/  FMNMX.FTZ R3, R141, R3, !PT ;  /* 0x000000038d037209 */ /* 0x000fe40007810000 */
[----:B--2---:R-:W-:Y:S04]  /*c850*/  IADD3 R4, R178, 0x1, RZ ;  /* 0x00000001b2047810 */ /* 0x004fe80007ffe0ff */
[----:B------:R-:W-:Y:S01]  /*c860*/  SEL R178, R4, RZ, !P0 ;  /* 0x000000ff04b27207 */ /* 0x000fe20004000000 */
[----:B-1----:R-:W-:Y:S01]  /*c870*/  FMUL.FTZ R2, R20, c[0x0][0x320] ;  /* 0x0000c80014027a20 */ /* 0x002fe20000410000 */
[----:B---3--:R-:W-:Y:S03]  /*c880*/  FMNMX.FTZ R3, R140, R3, !PT ;  /* 0x000000038c037209 */ /* 0x008fe60007810000 */
[----:B------:R1:W-:Y:S02]  /*c890*/  MUFU.TANH R20, R2 ;  /* 0x0000000200147308 */ /* 0x0003e40000002400 */
[----:B-1----:R-:W-:Y:S08]  /*c8a0*/  FMUL.FTZ R2, R22, c[0x0][0x320] ;  /* 0x0000c80016027a20 */ /* 0x002ff00000410000 */
[----:B------:R1:W2:Y:S02]  /*c8b0*/  MUFU.TANH R137, R2 ;  /* 0x0000000200897308 */ /* 0x0002a40000002400 */
[----:B-1----:R-:W-:Y:S01]  /*c8c0*/  FMUL.FTZ R2, R21, c[0x0][0x320] ;  /* 0x0000c80015027a20 */ /* 0x002fe20000410000 */
[----:B--2---:R-:W-:Y:S07]  /*c8d0*/  FMNMX.FTZ R3, R137, R3, !PT ;  /* 0x0000000389037209 */ /* 0x004fee0007810000 */
[----:B------:R1:W-:Y:S02]  /*c8e0*/  MUFU.TANH R17, R2 ;  /* 0x0000000200117308 */ /* 0x0003e40000002400 */
[----:B-1----:R-:W-:Y:S08]  /*c8f0*/  FMUL.FTZ R2, R23, c[0x0][0x320] ;  /* 0x0000c80017027a20 */ /* 0x002ff00000410000 */
[----:B------:R1:W2:Y:S02]  /*c900*/  MUFU.TANH R103, R2 ;  /* 0x0000000200677308 */ /* 0x0002a40000002400 */
[----:B-1----:R-:W-:Y:S01]  /*c910*/  FMUL.FTZ R2, R24, c[0x0][0x320] ;  /* 0x0000c80018027a20 */ /* 0x002fe20000410000 */
[----:B--2---:R-:W-:Y:S07]  /*c920*/  FMNMX.FTZ R3, R103, R3, !PT ;  /* 0x0000000367037209 */ /* 0x004fee0007810000 */
[----:B------:R1:W-:Y:S02]  /*c930*/  MUFU.TANH R15, R2 ;  /* 0x00000002000f7308 */ /* 0x0003e40000002400 */
[----:B-1----:R-:W-:Y:S08]  /*c940*/  FMUL.FTZ R2, R26, c[0x0][0x320] ;  /* 0x0000c8001a027a20 */ /* 0x002ff00000410000 */
[----:B------:R-:W1:Y:S02]  /*c950*/  MUFU.TANH R22, R2 ;  /* 0x0000000200167308 */ /* 0x000e640000002400 */
[----:B-1----:R-:W-:Y:S01]  /*c960*/  FMNMX.FTZ R3, R22, R3, !PT ;  /* 0x0000000316037209 */ /* 0x002fe20007810000 */
[----:B------:R-:W-:Y:S07]  /*c970*/  FMUL.FTZ R2, R27, c[0x0][0x320] ;  /* 0x0000c8001b027a20 */ /* 0x000fee0000410000 */
[----:B------:R-:W1:Y:S02]  /*c980*/  MUFU.TANH R18, R2 ;  /* 0x0000000200127308 */ /* 0x000e640000002400 */
[----:B-1----:R-:W-:Y:S01]  /*c990*/  FMNMX.FTZ R3, R18, R3, !PT ;  /* 0x0000000312037209 */ /* 0x002fe20007810000 */
[----:B------:R-:W-:Y:S07]  /*c9a0*/  FMUL.FTZ R2, R28, c[0x0][0x320] ;  /* 0x0000c8001c027a20 */ /* 0x000fee0000410000 */
        /* <DEDUP_REMOVED lines=27> */
.L_x_2209:
        /* <DEDUP_REMOVED lines=42> */
[----:B------:R-:W3:Y:S01]  /*ce00*/  MUFU.EX2 R14, R23 ;  /* 0x00000017000e7308 */ /* 0x000ee20000000800 */
[C---:B------:R-:W-:Y:S02]  /*ce10*/  FMUL.FTZ R40, R2.reuse, R40 ;  /* 0x0000002802287220 */ /* 0x040fe40000410000 */
[C---:B------:R-:W-:Y:S01]  /*ce20*/  FMUL.FTZ R41, R2.reuse, R41 ;  /* 0x0000002902297220 */ /* 0x040fe20000410000 */
[C---:B-1----:R-:W-:Y:S01]  /*ce30*/  F2FP.BF16.PACK_AB R136, R3.reuse, R6 ;  /* 0x000000060388723e */ /* 0x042fe200000010ff */
[----:B------:R-:W-:Y:S02]  /*ce40*/  FADD.FTZ R8, R3, R0 ;  /* 0x0000000003087221 */ /* 0x000fe40000010000 */
[----:B------:R-:W1:Y:S01]  /*ce50*/  SHFL.BFLY PT, R0, R5, 0x2, 0x1f ;  /* 0x0c401f0005007f89 */ /* 0x000e6200000e0000 */
[C---:B------:R-:W-:Y:S02]  /*ce60*/  FMUL.FTZ R44, R2.reuse, R44 ;  /* 0x0000002c022c7220 */ /* 0x040fe40000410000 */
[C---:B------:R-:W-:Y:S01]  /*ce70*/  FMUL.FTZ R45, R2.reuse, R45 ;  /* 0x0000002d022d7220 */ /* 0x040fe20000410000 */
[----:B------:R-:W4:Y:S01]  /*ce80*/  MUFU.EX2 R19, R19 ;  /* 0x0000001300137308 */ /* 0x000f220000000800 */
[C---:B------:R-:W-:Y:S02]  /*ce90*/  FMUL.FTZ R48, R2.reuse, R48 ;  /* 0x0000003002307220 */ /* 0x040fe40000410000 */
[C---:B--2---:R-:W-:Y:S02]  /*cea0*/  FMUL.FTZ R21, R2.reuse, R117 ;  /* 0x0000007502157220 */ /* 0x044fe40000410000 */
[C---:B------:R-:W-:Y:S02]  /*ceb0*/  FMUL.FTZ R49, R2.reuse, R49 ;  /* 0x0000003102317220 */ /* 0x040fe40000410000 */
[C---:B------:R-:W-:Y:S02]  /*cec0*/  FMUL.FTZ R52, R2.reuse, R52 ;  /* 0x0000003402347220 */ /* 0x040fe40000410000 */
[C---:B------:R-:W-:Y:S01]  /*ced0*/  FMUL.FTZ R53, R2.reuse, R53 ;  /* 0x0000003502357220 */ /* 0x040fe20000410000 */
[----:B------:R-:W-:Y:S01]  /*cee0*/  MUFU.EX2 R109, R149 ;  /* 0x00000095006d7308 */ /* 0x000fe20000000800 */
[C---:B------:R-:W-:Y:S02]  /*cef0*/  FMUL.FTZ R56, R2.reuse, R56 ;  /* 0x0000003802387220 */ /* 0x040fe40000410000 */
[----:B------:R-:W-:Y:S01]  /*cf00*/  FMUL.FTZ R57, R2, R57 ;  /* 0x0000003902397220 */ /* 0x000fe20000410000 */
[----:B---3--:R-:W-:Y:S01]  /*cf10*/  F2FP.BF16.PACK_AB R138, R10, R14 ;  /* 0x0000000e0a8a723e */ /* 0x008fe200000010ff */
[C---:B------:R-:W-:Y:S02]  /*cf20*/  FMUL.FTZ R60, R2.reuse, R60 ;  /* 0x0000003c023c7220 */ /* 0x040fe40000410000 */
[C---:B------:R-:W-:Y:S02]  /*cf30*/  FMUL.FTZ R61, R2.reuse, R61 ;  /* 0x0000003d023d7220 */ /* 0x040fe40000410000 */
[C---:B------:R-:W-:Y:S01]  /*cf40*/  FMUL.FTZ R64, R2.reuse, R64 ;  /* 0x0000004002407220 */ /* 0x040fe20000410000 */
[----:B-1----:R-:W-:Y:S01]  /*cf50*/  FMNMX.FTZ R0, R5, R0, !PT ;  /* 0x0000000005007209 */ /* 0x002fe20007810000 */
[C---:B------:R-:W-:Y:S01]  /*cf60*/  FMUL.FTZ R65, R2.reuse, R65 ;  /* 0x0000004102417220 */ /* 0x040fe20000410000 */
[----:B------:R-:W-:Y:S01]  /*cf70*/  MUFU.EX2 R113, R159 ;  /* 0x0000009f00717308 */ /* 0x000fe20000000800 */
[C---:B------:R-:W-:Y:S01]  /*cf80*/  FMUL.FTZ R68, R2.reuse, R68 ;  /* 0x0000004402447220 */ /* 0x040fe20000410000 */
[----:B----4-:R-:W-:Y:S01]  /*cf90*/  F2FP.BF16.PACK_AB R108, R15, R19 ;  /* 0x000000130f6c723e */ /* 0x010fe200000010ff */
[----:B------:R-:W1:Y:S01]  /*cfa0*/  SHFL.BFLY PT, R3, R0, 0x1, 0x1f ;  /* 0x0c201f0000037f89 */ /* 0x000e6200000e0000 */
        /* <DEDUP_REMOVED lines=13> */
[----:B------:R-:W-:Y:S01]  /*d080*/  FMUL.FTZ R92, R2, R92 ;  /* 0x0000005c025c7220 */ /* 0x000fe20000410000 */
[----:B-1----:R-:W-:Y:S01]  /*d090*/  FMNMX.FTZ R100, R0, R3, !PT ;  /* 0x0000000300647209 */ /* 0x002fe20007810000 */
[C---:B------:R-:W-:Y:S02]  /*d0a0*/  FMUL.FTZ R93, R2.reuse, R93 ;  /* 0x0000005d025d7220 */ /* 0x040fe40000410000 */
[----:B------:R-:W-:Y:S01]  /*d0b0*/  FMUL.FTZ R96, R2, R96 ;  /* 0x0000006002607220 */ /* 0x000fe20000410000 */
[----:B------:R-:W-:Y:S01]  /*d0c0*/  MUFU.EX2 R116, R156 ;  /* 0x0000009c00747308 */ /* 0x000fe20000000800 */
[C---:B------:R-:W-:Y:S02]  /*d0d0*/  FMUL.FTZ R3, R100.reuse, c[0x0][0x2d0] ;  /* 0x0000b40064037a20 */ /* 0x040fe40000410000 */
[----:B------:R-:W-:Y:S02]  /*d0e0*/  FADD.FTZ R0, -R100, R102 ;  /* 0x0000006664007221 */ /* 0x000fe40000010100 */
[--C-:B------:R-:W-:Y:S02]  /*d0f0*/  FFMA.FTZ R4, R154, c[0x0][0x2d0], -R3.reuse ;  /* 0x0000b4009a047a23 */ /* 0x100fe40000010803 */
[--C-:B------:R-:W-:Y:S02]  /*d100*/  FFMA.FTZ R5, R155, c[0x0][0x2d0], -R3.reuse ;  /* 0x0000b4009b057a23 */ /* 0x100fe40000010803 */
[--C-:B------:R-:W-:Y:S02]  /*d110*/  FFMA.FTZ R161, R11, c[0x0][0x2d0], -R3.reuse ;  /* 0x0000b4000ba17a23 */ /* 0x100fe40000010803 */
        /* <DEDUP_REMOVED lines=8> */
[C---:B------:R-:W-:Y:S02]  /*d1a0*/  FMUL.FTZ R9, R2.reuse, R129 ;  /* 0x0000008102097220 */ /* 0x040fe40000410000 */
[----:B------:R-:W-:Y:S02]  /*d1b0*/  FMUL.FTZ R97, R2, R97 ;  /* 0x0000006102617220 */ /* 0x000fe40000410000 */
[--C-:B------:R-:W-:Y:S02]  /*d1c0*/  FFMA.FTZ R6, R153, c[0x0][0x2d0], -R3.reuse ;  /* 0x0000b40099067a23 */ /* 0x100fe40000010803 */
[--C-:B------:R-:W-:Y:S01]  /*d1d0*/  FFMA.FTZ R153, R18, c[0x0][0x2d0], -R3.reuse ;  /* 0x0000b40012997a23 */ /* 0x100fe20000010803 */
[----:B------:R-:W3:Y:S01]  /*d1e0*/  MUFU.EX2 R0, R0 ;  /* 0x0000000000007308 */ /* 0x000ee20000000800 */
[--C-:B------:R-:W-:Y:S02]  /*d1f0*/  FFMA.FTZ R144, R144, c[0x0][0x2d0], -R3.reuse ;  /* 0x0000b40090907a23 */ /* 0x100fe40000010803 */
[--C-:B------:R-:W-:Y:S02]  /*d200*/  FFMA.FTZ R151, R137, c[0x0][0x2d0], -R3.reuse ;  /* 0x0000b40089977a23 */ /* 0x100fe40000010803 */
[----:B-1----:R-:W-:Y:S02]  /*d210*/  FMUL.FTZ R4, R2, R132 ;  /* 0x0000008402047220 */ /* 0x002fe40000410000 */
[--C-:B------:R-:W-:Y:S02]  /*d220*/  FFMA.FTZ R150, R103, c[0x0][0x2d0], -R3.reuse ;  /* 0x0000b40067967a23 */ /* 0x100fe40000010803 */
[--C-:B------:R-:W-:Y:S01]  /*d230*/  FFMA.FTZ R152, R22, c[0x0][0x2d0], -R3.reuse ;  /* 0x0000b40016987a23 */ /* 0x100fe20000010803 */
[----:B------:R-:W-:Y:S01]  /*d240*/  MUFU.EX2 R121, R145 ;  /* 0x0000009100797308 */ /* 0x000fe20000000800 */
[--C-:B------:R-:W-:Y:S02]  /*d250*/  FFMA.FTZ R154, R13, c[0x0][0x2d0], -R3.reuse ;  /* 0x0000b4000d9a7a23 */ /* 0x100fe40000010803 */
[C---:B------:R-:W-:Y:S01]  /*d260*/  FMUL.FTZ R13, R2.reuse, R125 ;  /* 0x0000007d020d7220 */ /* 0x040fe20000410000 */
[----:B--2---:R-:W-:Y:S01]  /*d270*/  F2FP.BF16.PACK_AB R137, R181, R11 ;  /* 0x0000000bb589723e */ /* 0x004fe200000010ff */
[----:B------:R-:W-:Y:S02]  /*d280*/  FMUL.FTZ R5, R2, R133 ;  /* 0x0000008502057220 */ /* 0x000fe40000410000 */
[----:B------:R-:W-:Y:S02]  /*d290*/  FFMA.FTZ R155, R12, c[0x0][0x2d0], -R3 ;  /* 0x0000b4000c9b7a23 */ /* 0x000fe40000010803 */
[----:B------:R-:W-:Y:S01]  /*d2a0*/  FMUL.FTZ R12, R2, R124 ;  /* 0x0000007c020c7220 */ /* 0x000fe20000410000 */
[----:B------:R1:W-:Y:S01]  /*d2b0*/  MUFU.EX2 R125, R6 ;  /* 0x00000006007d7308 */ /* 0x0003e20000000800 */
[----:B------:R-:W-:Y:S02]  /*d2c0*/  FADD.FTZ R3, R14, R8 ;  /* 0x000000080e037221 */ /* 0x000fe40000010000 */
[----:B------:R-:W-:Y:S01]  /*d2d0*/  FMUL.FTZ R8, R2, R128 ;  /* 0x0000008002087220 */ /* 0x000fe20000410000 */
[----:B------:R-:W-:Y:S01]  /*d2e0*/  IADD3 R2, R171, R162, RZ ;  /* 0x000000a2ab027210 */ /* 0x000fe20007ffe0ff */
[C---:B---3--:R-:W-:Y:S02]  /*d2f0*/  FMUL.FTZ R34, R0.reuse, R106 ;  /* 0x0000006a00227220 */ /* 0x048fe40000410000 */
[----:B------:R-:W-:Y:S01]  /*d300*/  FMUL.FTZ R35, R0, R107 ;  /* 0x0000006b00237220 */ /* 0x000fe20000410000 */
[----:B------:R-:W-:Y:S01]  /*d310*/  IADD3 R102, R169, R2, RZ ;  /* 0x00000002a9667210 */ /* 0x000fe20007ffe0ff */
[----:B------:R-:W2:Y:S01]  /*d320*/  LDSM.16.MT88.4 R140, [R2] ;  /* 0x00000000028c783b */ /* 0x000ea20000004200 */
[----:B------:R-:W3:Y:S01]  /*d330*/  MUFU.EX2 R128, R7 ;  /* 0x0000000700807308 */ /* 0x000ee20000000800 */
[----:B------:R-:W-:Y:S02]  /*d340*/  FADD.FTZ R3, R10, R3 ;  /* 0x000000030a037221 */ /* 0x000fe40000010000 */
[C---:B------:R-:W-:Y:S02]  /*d350*/  FMUL.FTZ R10, R0.reuse, R130 ;  /* 0x00000082000a7220 */ /* 0x040fe40000410000 */
[C---:B------:R-:W-:Y:S02]  /*d360*/  FFMA.FTZ R120, R0.reuse, R184, R11 ;  /* 0x000000b800787223 */ /* 0x040fe4000001000b */
[----:B------:R-:W4:Y:S01]  /*d370*/  LDSM.16.MT88.4 R104, [R102] ;  /* 0x000000006668783b */ /* 0x000f220000004200 */
[C---:B------:R-:W-:Y:S02]  /*d380*/  FMUL.FTZ R11, R0.reuse, R131 ;  /* 0x00000083000b7220 */ /* 0x040fe40000410000 */
[----:B------:R-:W-:Y:S01]  /*d390*/  FADD.FTZ R3, R19, R3 ;  /* 0x0000000313037221 */ /* 0x000fe20000010000 */
[----:B------:R-:W-:Y:S01]  /*d3a0*/  MUFU.EX2 R124, R144 ;  /* 0x00000090007c7308 */ /* 0x000fe20000000800 */
[C---:B------:R-:W-:Y:S02]  /*d3b0*/  FMUL.FTZ R14, R0.reuse, R126 ;  /* 0x0000007e000e7220 */ /* 0x040fe40000410000 */
[C---:B-1----:R-:W-:Y:S02]  /*d3c0*/  FMUL.FTZ R6, R0.reuse, R134 ;  /* 0x0000008600067220 */ /* 0x042fe40000410000 */
[----:B------:R-:W-:Y:S02]  /*d3d0*/  FADD.FTZ R103, R15, R3 ;  /* 0x000000030f677221 */ /* 0x000fe40000010000 */
[C---:B------:R-:W-:Y:S02]  /*d3e0*/  FMUL.FTZ R15, R0.reuse, R127 ;  /* 0x0000007f000f7220 */ /* 0x040fe40000410000 */
[C---:B------:R-:W-:Y:S01]  /*d3f0*/  FMUL.FTZ R18, R0.reuse, R122 ;  /* 0x0000007a00127220 */ /* 0x040fe20000410000 */
[----:B------:R-:W-:Y:S01]  /*d400*/  MUFU.EX2 R149, R147 ;  /* 0x0000009300957308 */ /* 0x000fe20000000800 */
[----:B------:R-:W-:Y:S01]  /*d410*/  FMUL.FTZ R19, R0, R123 ;  /* 0x0000007b00137220 */ /* 0x000fe20000410000 */
[----:B---3--:R-:W-:Y:S01]  /*d420*/  F2FP.BF16.PACK_AB R139, R128, R125 ;  /* 0x0000007d808b723e */ /* 0x008fe200000010ff */
[C---:B------:R-:W-:Y:S02]  /*d430*/  FMUL.FTZ R7, R0.reuse, R135 ;  /* 0x0000008700077220 */ /* 0x040fe40000410000 */
[C---:B------:R-:W-:Y:S02]  /*d440*/  FMUL.FTZ R26, R0.reuse, R114 ;  /* 0x00000072001a7220 */ /* 0x040fe40000410000 */
[C---:B------:R-:W-:Y:S02]  /*d450*/  FMUL.FTZ R27, R0.reuse, R115 ;  /* 0x00000073001b7220 */ /* 0x040fe40000410000 */
[----:B------:R-:W-:Y:S01]  /*d460*/  FADD.FTZ R120, R181, R120 ;  /* 0x00000078b5787221 */ /* 0x000fe20000010000 */
[----:B------:R-:W-:Y:S01]  /*d470*/  MUFU.EX2 R147, R150 ;  /* 0x0000009600937308 */ /* 0x000fe20000000800 */
[C---:B------:R-:W-:Y:S02]  /*d480*/  FMUL.FTZ R22, R0.reuse, R118 ;  /* 0x0000007600167220 */ /* 0x040fe40000410000 */
[C---:B------:R-:W-:Y:S02]  /*d490*/  FMUL.FTZ R23, R0.reuse, R119 ;  /* 0x0000007700177220 */ /* 0x040fe40000410000 */
[C---:B------:R-:W-:Y:S01]  /*d4a0*/  FMUL.FTZ R30, R0.reuse, R110 ;  /* 0x0000006e001e7220 */ /* 0x040fe20000410000 */
[C---:B--2---:R-:W-:Y:S04]  /*d4b0*/  HMMA.16816.F32.BF16 R4, R136.reuse, R140, R4 ;  /* 0x0000008c8804723c */ /* 0x044fe80000041804 */
[----:B------:R-:W-:Y:S01]  /*d4c0*/  MUFU.EX2 R110, R148 ;  /* 0x00000094006e7308 */ /* 0x000fe20000000800 */
[C---:B------:R-:W-:Y:S02]  /*d4d0*/  FMUL.FTZ R31, R0.reuse, R111 ;  /* 0x0000006f001f7220 */ /* 0x040fe40000410000 */
[C---:B------:R-:W-:Y:S01]  /*d4e0*/  FMUL.FTZ R38, R0.reuse, R38 ;  /* 0x0000002600267220 */ /* 0x040fe20000410000 */
[C---:B------:R-:W-:Y:S04]  /*d4f0*/  HMMA.16816.F32.BF16 R8, R136.reuse, R142, R8 ;  /* 0x0000008e8808723c */ /* 0x040fe80000041808 */
[C---:B------:R-:W-:Y:S02]  /*d500*/  FMUL.FTZ R39, R0.reuse, R39 ;  /* 0x0000002700277220 */ /* 0x040fe40000410000 */
[----:B------:R-:W1:Y:S01]  /*d510*/  MUFU.EX2 R148, R146 ;  /* 0x0000009200947308 */ /* 0x000e620000000800 */
[C---:B------:R-:W-:Y:S01]  /*d520*/  FMUL.FTZ R42, R0.reuse, R42 ;  /* 0x0000002a002a7220 */ /* 0x040fe20000410000 */
[C---:B----4-:R-:W-:Y:S04]  /*d530*/  HMMA.16816.F32.BF16 R12, R136.reuse, R104, R12 ;  /* 0x00000068880c723c */ /* 0x050fe8000004180c */
[C---:B------:R-:W-:Y:S02]  /*d540*/  FMUL.FTZ R43, R0.reuse, R43 ;  /* 0x0000002b002b7220 */ /* 0x040fe40000410000 */
[C---:B------:R-:W-:Y:S02]  /*d550*/  FMUL.FTZ R46, R0.reuse, R46 ;  /* 0x0000002e002e7220 */ /* 0x040fe40000410000 */
[----:B------:R-:W-:Y:S01]  /*d560*/  MUFU.EX2 R146, R151 ;  /* 0x0000009700927308 */ /* 0x000fe20000000800 */
[C---:B------:R-:W-:Y:S03]  /*d570*/  HMMA.16816.F32.BF16 R16, R136.reuse, R106, R16 ;  /* 0x0000006a8810723c */ /* 0x040fe60000041810 */
[C---:B------:R-:W-:Y:S02]  /*d580*/  FMUL.FTZ R47, R0.reuse, R47 ;  /* 0x0000002f002f7220 */ /* 0x040fe40000410000 */
[C---:B------:R-:W-:Y:S02]  /*d590*/  FMUL.FTZ R50, R0.reuse, R50 ;  /* 0x0000003200327220 */ /* 0x040fe40000410000 */
[C---:B------:R-:W-:Y:S02]  /*d5a0*/  FMUL.FTZ R51, R0.reuse, R51 ;  /* 0x0000003300337220 */ /* 0x040fe40000410000 */
[----:B------:R-:W-:Y:S03]  /*d5b0*/  MUFU.EX2 R144, R152 ;  /* 0x0000009800907308 */ /* 0x000fe60000000800 */
[C---:B------:R-:W-:Y:S01]  /*d5c0*/  FMUL.FTZ R54, R0.reuse, R54 ;  /* 0x0000003600367220 */ /* 0x040fe20000410000 */
        /* <DEDUP_REMOVED lines=28> */
[----:B------:R-:W-:Y:S01]  /*d790*/  IADD3 R0, R172, R162, RZ ;  /* 0x000000a2ac007210 */ /* 0x000fe20007ffe0ff */
[----:B------:R-:W-:Y:S01]  /*d7a0*/  FADD.FTZ R103, R109, R103 ;  /* 0x000000676d677221 */ /* 0x000fe20000010000 */
[----:B------:R-:W2:Y:S02]  /*d7b0*/  MUFU.EX2 R142, R155 ;  /* 0x0000009b008e7308 */ /* 0x000ea40000000800 */
[----:B------:R-:W-:Y:S01]  /*d7c0*/  IADD3 R3, R169, R0, RZ ;  /* 0x00000000a9037210 */ /* 0x000fe20007ffe0ff */
[----:B------:R-:W3:Y:S01]  /*d7d0*/  LDSM.16.MT88.4 R104, [R0] ;  /* 0x000000000068783b */ /* 0x000ee20000004200 */
[C---:B------:R-:W-:Y:S01]  /*d7e0*/  FADD.FTZ R103, R110.reuse, R103 ;  /* 0x000000676e677221 */ /* 0x040fe20000010000 */
[----:B------:R-:W-:Y:S02]  /*d7f0*/  F2FP.BF16.PACK_AB R110, R110, R109 ;  /* 0x0000006d6e6e723e */ /* 0x000fe400000010ff */
[----:B------:R-:W-:Y:S01]  /*d800*/  F2FP.BF16.PACK_AB R109, R124, R121 ;  /* 0x000000797c6d723e */ /* 0x000fe200000010ff */
[----:B------:R-:W-:Y:S02]  /*d810*/  FADD.FTZ R103, R113, R103 ;  /* 0x0000006771677221 */ /* 0x000fe40000010000 */
[----:B------:R-:W-:Y:S02]  /*d820*/  MUFU.EX2 R141, R161 ;  /* 0x000000a1008d7308 */ /* 0x000fe40000000800 */
[----:B------:R-:W-:Y:S04]  /*d830*/  FADD.FTZ R103, R112, R103 ;  /* 0x0000006770677221 */ /* 0x000fe80000010000 */
[----:B------:R-:W-:Y:S04]  /*d840*/  FADD.FTZ R103, R117, R103 ;  /* 0x0000006775677221 */ /* 0x000fe80000010000 */
[----:B------:R-:W-:Y:S01]  /*d850*/  FADD.FTZ R103, R116, R103 ;  /* 0x0000006774677221 */ /* 0x000fe20000010000 */
[----:B------:R-:W4:Y:S03]  /*d860*/  MUFU.EX2 R140, R180 ;  /* 0x000000b4008c7308 */ /* 0x000f260000000800 */
[----:B-1----:R-:W-:Y:S01]  /*d870*/  FADD.FTZ R103, R119, R103 ;  /* 0x0000006777677221 */ /* 0x002fe20000010000 */
[C---:B---3--:R-:W-:Y:S08]  /*d880*/  HMMA.16816.F32.BF16 R20, R136.reuse, R104, R20 ;  /* 0x000000688814723c */ /* 0x048ff00000041814 */
        /* <DEDUP_REMOVED lines=30> */
[----:B----4-:R-:W-:Y:S01]  /*da70*/  F2FP.BF16.PACK_AB R139, R140, R141 ;  /* 0x0000008d8c8b723e */ /* 0x010fe200000010ff */
        /* <DEDUP_REMOVED lines=80> */
[C---:B------:R-:W-:Y:S04]  /*df80*/  HMMA.16816.F32.BF16 R88, R104.reuse, R110, R88 ;  /* 0x0000006e6858723c */ /* 0x040fe80000041858 */
[----:B------:R-:W-:Y:S02]  /*df90*/  FADD.FTZ R108, R128, R108 ;  /* 0x0000006c806c7221 */ /* 0x000fe40000010000 */
[----:B------:R-:W1:Y:S02]  /*dfa0*/  LDSM.16.MT88.4 R128, [R2+0x1800] ;  /* 0x001800000280783b */ /* 0x000e640000004200 */
        /* <DEDUP_REMOVED lines=42> */
[C---:B----4-:R-:W-:Y:S04]  /*e250*/  HMMA.16816.F32.BF16 R68, R136.reuse, R8, R68 ;  /* 0x000000088844723c */ /* 0x050fe80000041844 */
[----:B------:R-:W-:Y:S04]  /*e260*/  FADD.FTZ R184, R140, R0 ;  /* 0x000000008cb87221 */ /* 0x000fe80000010000 */
        /* <DEDUP_REMOVED lines=13> */
[----:B------:R-:W-:Y:S01]  /*e340*/  IMAD R2, R173, 0x40, R193 ;  /* 0x00000040ad027824 */ /* 0x000fe200078e02c1 */
[----:B------:R-:W-:Y:S01]  /*e350*/  ISETP.NE.AND P4, PT, R215, 0x1, PT ;  /* 0x00000001d700780c */ /* 0x000fe20003f85270 */
[----:B------:R-:W-:Y:S01]  /*e360*/  IMAD.MOV.U32 R174, RZ, RZ, RZ ;  /* 0x000000ffffae7224 */ /* 0x000fe200078e00ff */
[----:B------:R-:W-:Y:S01]  /*e370*/  ISETP.GT.AND P3, PT, R214, 0x3f, PT ;  /* 0x0000003fd600780c */ /* 0x000fe20003f64270 */
[----:B------:R-:W-:Y:S01]  /*e380*/  IMAD.SHL.U32 R18, R185, 0x2, RZ ;  /* 0x00000002b9127824 */ /* 0x000fe200078e00ff */
[----:B------:R-:W-:Y:S01]  /*e390*/  IADD3 R2, R2, -0x80, R214 ;  /* 0xffffff8002027810 */ /* 0x000fe20007ffe0d6 */
[C---:B------:R-:W-:Y:S01]  /*e3a0*/  IMAD.SHL.U32 R17, R186.reuse, 0x2, RZ ;  /* 0x00000002ba117824 */ /* 0x040fe200078e00ff */
[----:B------:R-:W-:Y:S01]  /*e3b0*/  SHF.R.S32.HI R214, RZ, 0x1f, R185 ;  /* 0x0000001fffd67819 */ /* 0x000fe200000114b9 */
[----:B------:R-:W-:Y:S01]  /*e3c0*/  IMAD.SHL.U32 R16, R177, 0x2, RZ ;  /* 0x00000002b1107824 */ /* 0x000fe200078e00ff */
[----:B------:R-:W-:Y:S01]  /*e3d0*/  SHF.L.U64.HI R14, R186, 0x1, R7 ;  /* 0x00000001ba0e7819 */ /* 0x000fe20000010207 */
[----:B------:R-:W-:Y:S01]  /*e3e0*/  IMAD.MOV.U32 R0, RZ, RZ, R2 ;  /* 0x000000ffff007224 */ /* 0x000fe200078e0002 */
[----:B------:R-:W-:Y:S02]  /*e3f0*/  SHF.L.U64.HI R15, R185, 0x1, R214 ;  /* 0x00000001b90f7819 */ /* 0x000fe400000102d6 */
        /* <DEDUP_REMOVED lines=25> */
.L_x_2210:
[----:B------:R-:W-:-:S05]  /*e590*/  BRA.DIV ~URZ, `(.L_x_2104) ;  /* 0x0000a7227f007947 */ /* 0x000fca000b800000 */
[----:B------:R-:W3:Y:S01]  /*e5a0*/  SHFL.IDX PT, R2, R10, RZ, 0x181f ;  /* 0x00181fff0a027589 */ /* 0x000ee200000e0000 */
[----:B------:R-:W-:Y:S01]  /*e5b0*/  IMAD R0, R178, 0x6000, R207 ;  /* 0x00006000b2007824 */ /* 0x000fe200078e02cf */
[----:B---3--:R-:W-:Y:S05]  /*e5c0*/  IADD3 R8, P0, R2, R16, RZ ;  /* 0x0000001002087210 */ /* 0x008fea0007f1e0ff */
[----:B--2---:R-:W-:Y:S01]  /*e5d0*/  IMAD.X R9, R4, 0x1, R12, P0 ;  /* 0x0000000104097824 */ /* 0x004fe200000e060c */
[----:B------:R-:W-:Y:S05]  /*e5e0*/  IADD3 R6, P0, R2, R17, RZ ;  /* 0x0000001102067210 */ /* 0x000fea0007f1e0ff */
[----:B------:R-:W-:Y:S01]  /*e5f0*/  IMAD.X R7, R4, 0x1, R14, P0 ;  /* 0x0000000104077824 */ /* 0x000fe200000e060e */
[----:B------:R-:W-:Y:S04]  /*e600*/  ISETP.GE.AND P0, PT, R177, c[0x0][0x1d4], PT ;  /* 0x00007500b1007a0c */ /* 0x000fe80003f06270 */
[----:B------:R-:W-:Y:S09]  /*e610*/  SEL R13, RZ, 0x10, P0 ;  /* 0x00000010ff0d7807 */ /* 0x000ff20000000000 */
[----:B------:R-:W-:Y:S01]  /*e620*/  @!PT LDS RZ, [RZ] ;  /* 0x00000000fffff984 */ /* 0x000fe20000000800 */
[----:B------:R-:W-:Y:S01]  /*e630*/  @!PT LDS RZ, [RZ] ;  /* 0x00000000fffff984 */ /* 0x000fe20000000800 */
[----:B------:R2:W-:Y:S01]  /*e640*/  LDGSTS.E.BYPASS.LTC128B.128 [R0], [R8.64], !P0 ;  /* 0x0000000008007fae */ /* 0x0005e2000c101d46 */
[----:B------:R-:W-:Y:S04]  /*e650*/  ISETP.GE.AND P0, PT, R186, c[0x0][0x1d4], PT ;  /* 0x00007500ba007a0c */ /* 0x000fe80003f06270 */
[----:B------:R-:W-:Y:S09]  /*e660*/  SEL R11, RZ, 0x10, P0 ;  /* 0x00000010ff0b7807 */ /* 0x000ff20000000000 */
[----:B------:R2:W-:Y:S01]  /*e670*/  LDGSTS.E.BYPASS.LTC128B.128 [R0+0x2000], [R6.64], !P0 ;  /* 0x0200000006007fae */ /* 0x0005e2000c101d46 */
[----:B------:R-:W-:Y:S05]  /*e680*/  IADD3 R2, P0, R2, R18, RZ ;  /* 0x0000001202027210 */ /* 0x000fea0007f1e0ff */
[----:B------:R-:W-:Y:S01]  /*e690*/  IMAD.X R3, R4, 0x1, R15, P0 ;  /* 0x0000000104037824 */ /* 0x000fe200000e060f */
[----:B------:R-:W-:Y:S01]  /*e6a0*/  ISETP.GE.AND P0, PT, R185, c[0x0][0x1d4], PT ;  /* 0x00007500b9007a0c */ /* 0x000fe20003f06270 */
[----:B------:R3:W4:Y:S11]  /*e6b0*/  SHFL.IDX PT, R4, R5, 0x1, 0x181f ;  /* 0x00381f0005047f89 */ /* 0x00073600000e0000 */
[----:B------:R-:W-:Y:S01]  /*e6c0*/  @!UPT UIADD3 URZ, URZ, URZ, URZ ;  /* 0x0000003f3f3ff290 */ /* 0x000fe2000fffe03f */
[----:B------:R5:W-:Y:S01]  /*e6d0*/  LDGSTS.E.BYPASS.LTC128B.128 [R0+0x4000], [R2.64], !P0 ;  /* 0x0400000002007fae */ /* 0x000be2000c101d46 */
[----:B-1-3--:R-:W-:Y:S03]  /*e6e0*/  SEL R5, RZ, 0x10, P0 ;  /* 0x00000010ff057807 */ /* 0x00afe60000000000 */
[----:B-----5:R2:W1:Y:S04]  /*e6f0*/  SHFL.IDX PT, R2, R10, 0x1, 0x181f ;  /* 0x00381f000a027f89 */ /* 0x02046800000e0000 */
.L_x_2211:
[----:B----4-:R-:W-:Y:S04]  /*e700*/  IADD3 R3, -R13, 0x10, RZ ;  /* 0x000000100d037810 */ /* 0x010fe80007ffe1ff */
        /* <DEDUP_REMOVED lines=23> */
.L_x_2102:
[----:B------:R-:W-:Y:S05]  /*e880*/  BSYNC B0 ;  /* 0x0000000000007941 */ /* 0x000fea0003800000 */
.L_x_2101:
[C---:B------:R-:W-:Y:S01]  /*e890*/  ISETP.GE.AND P0, PT, R163.reuse, 0x1, PT ;  /* 0x00000001a300780c */ /* 0x040fe20003f06270 */
[----:B------:R-:W0:Y:S01]  /*e8a0*/  LDGDEPBAR ;  /* 0x00000000000079af */ /* 0x000e220000000000 */
[----:B-1----:R-:W-:Y:S01]  /*e8b0*/  IADD3 R0, R163, 0x1, RZ ;  /* 0x00000001a3007810 */ /* 0x002fe20007ffe0ff */
[----:B------:R-:W-:Y:S03]  /*e8c0*/  IMAD.MOV.U32 R102, RZ, RZ, R100 ;  /* 0x000000ffff667224 */ /* 0x000fe600078e0064 */
[----:B------:R-:W-:Y:S01]  /*e8d0*/  SEL R163, R0, RZ, !P0 ;  /* 0x000000ff00a37207 */ /* 0x000fe20004000000 */
[----:B------:R-:W-:Y:S01]  /*e8e0*/  IMAD.MOV.U32 R0, RZ, RZ, R101 ;  /* 0x000000ffff007224 */ /* 0x000fe200078e0065 */
[C---:B------:R-:W-:Y:S02]  /*e8f0*/  ISETP.GT.AND P0, PT, R173.reuse, R182, PT ;  /* 0x000000b6ad00720c */ /* 0x040fe40003f04270 */
[----:B------:R-:W-:Y:S11]  /*e900*/  IADD3 R173, R173, -0x1, RZ ;  /* 0xffffffffadad7810 */ /* 0x000ff60007ffe0ff */
[----:B------:R-:W-:-:S05]  /*e910*/  @P0 BRA `(.L_x_2105) ;  /* 0xffffcc9000000947 */ /* 0x000fca000383ffff */
.L_x_2095:
[----:B------:R-:W-:-:S13]  /*e920*/  ISETP.GE.AND P0, PT, R173, R188, PT ;  /* 0x000000bcad00720c */ /* 0x000fda0003f06270 */
[----:B------:R-:W-:Y:S05]  /*e930*/  @!P0 BRA `(.L_x_2106) ;  /* 0x00003e7000008947 */ /* 0x000fea0003800000 */
[----:B------:R-:W-:Y:S02]  /*e940*/  MOV R103, R100 ;  /* 0x0000006400677202 */ /* 0x000fe40000000f00 */
[----:B------:R-:W-:Y:S02]  /*e950*/  MOV R102, R101 ;  /* 0x0000006500667202 */ /* 0x000fe40000000f00 */
.L_x_2123:
[----:B------:R-:W-:Y:S04]  /*e960*/  DEPBAR.LE SB0, 0x2 ;  /* 0x000080800000791a */ /* 0x000fe80000000000 */
[----:B------:R-:W-:Y:S01]  /*e970*/  WARPSYNC 0xffffffff ;  /* 0xffffffff00007948 */ /* 0x000fe20003800000 */
[----:B------:R-:W-:Y:S01]  /*e980*/  BAR.SYNC.DEFER_BLOCKING 0x0 ;  /* 0x0000000000007b1d */ /* 0x000fe20000010000 */
[----:B------:R-:W-:Y:S01]  /*e990*/  IMAD.MOV.U32 R0, RZ, RZ, 0x20 ;  /* 0x00000020ff007424 */ /* 0x000fe200078e00ff */
[----:B------:R-:W-:Y:S01]  /*e9a0*/  ISETP.GE.AND P0, PT, R188, R173, PT ;  /* 0x000000adbc00720c */ /* 0x000fe20003f06270 */
[----:B------:R-:W-:Y:S03]  /*e9b0*/  IMAD R162, R163, 0x6000, RZ ;  /* 0x00006000a3a27824 */ /* 0x000fe600078e02ff */
[----:B------:R-:W-:Y:S02]  /*e9c0*/  SEL R160, R0, 0xffffffe0, !P2 ;  /* 0xffffffe000a07807 */ /* 0x000fe40005000000 */
[----:B------:R-:W-:Y:S05]  /*e9d0*/  IADD3 R0, R170, R162, RZ ;  /* 0x000000a2aa007210 */ /* 0x000fea0007ffe0ff */
        /* <DEDUP_REMOVED lines=37> */
.L_x_2212:
        /* <DEDUP_REMOVED lines=22> */
.L_x_2213:
        /* <DEDUP_REMOVED lines=23> */
.L_x_2108:
[----:B------:R-:W-:Y:S05]  /*ef00*/  BSYNC B0 ;  /* 0x0000000000007941 */ /* 0x000fea0003800000 */
.L_x_2107:
[----:B------:R-:W0:Y:S01]  /*ef10*/  LDGDEPBAR ;  /* 0x00000000000079af */ /* 0x000e220000000000 */
[----:B------:R-:W-:Y:S01]  /*ef20*/  WARPSYNC 0xffffffff ;  /* 0xffffffff00007948 */ /* 0x000fe20003800000 */
[C---:B--23--:R-:W-:Y:S01]  /*ef30*/  HMMA.16816.F32.BF16 R4, R32.reuse, R8, RZ ;  /* 0x000000082004723c */ /* 0x04cfe200000418ff */
[----:B------:R-:W-:Y:S01]  /*ef40*/  MOV R2, 0x40 ;  /* 0x0000004000027802 */ /* 0x000fe20000000f00 */
[----:B------:R-:W-:Y:S02]  /*ef50*/  ULDC UR4, c[0x0][0x324] ;  /* 0x0000c90000047ab9 */ /* 0x000fe40000000800 */
[----:B------:R-:W-:Y:S01]  /*ef60*/  IADD3 R3, R170, R162, RZ ;  /* 0x000000a2aa037210 */ /* 0x000fe20007ffe0ff */
[----:B------:R-:W-:Y:S01]  /*ef70*/  ULOP3.LUT UR4, URZ, UR4, URZ, 0x33, !UPT ;  /* 0x000000043f047292 */ /* 0x000fe2000f8e333f */
[----:B------:R-:W-:Y:S02]  /*ef80*/  SEL R161, R2, 0xffffffc0, !P1 ;  /* 0xffffffc002a17807 */ /* 0x000fe40004800000 */
[C---:B------:R-:W-:Y:S01]  /*ef90*/  HMMA.16816.F32.BF16 R8, R32.reuse, R10, RZ ;  /* 0x0000000a2008723c */ /* 0x040fe200000418ff */
[CC--:B------:R-:W-:Y:S03]  /*efa0*/  IADD3 R2, R160.reuse, R3.reuse, RZ ;  /* 0x00000003a0027210 */ /* 0x0c0fe60007ffe0ff */
[C---:B------:R-:W-:Y:S02]  /*efb0*/  IADD3 R100, R161.reuse, R0, RZ ;  /* 0x00000000a1647210 */ /* 0x040fe40007ffe0ff */
[----:B------:R-:W-:Y:S02]  /*efc0*/  IADD3 R3, R160, R3, R161 ;  /* 0x00000003a0037210 */ /* 0x000fe40007ffe0a1 */
[C---:B----4-:R-:W-:Y:S01]  /*efd0*/  HMMA.16816.F32.BF16 R12, R32.reuse, R16, RZ ;  /* 0x00000010200c723c */ /* 0x050fe200000418ff */
[----:B------:R-:W-:Y:S04]  /*efe0*/  MOV R168, c[0x0][0x2c4] ;  /* 0x0000b10000a87a02 */ /* 0x000fe80000000f00 */
[----:B------:R-:W-:Y:S02]  /*eff0*/  ISETP.NE.AND P0, PT, R168, 0x1, PT ;  /* 0x00000001a800780c */ /* 0x000fe40003f05270 */
[----:B------:R-:W-:Y:S01]  /*f000*/  MOV R168, c[0x0][0x32c] ;  /* 0x0000cb0000a87a02 */ /* 0x000fe20000000f00 */
[C---:B------:R-:W-:Y:S03]  /*f010*/  HMMA.16816.F32.BF16 R16, R32.reuse, R18, RZ ;  /* 0x000000122010723c */ /* 0x040fe600000418ff */
[----:B------:R-:W-:Y:S05]  /*f020*/  ISETP.GE.AND P4, PT, R168, 0x1, PT ;  /* 0x00000001a800780c */ /* 0x000fea0003f86270 */
        /* <DEDUP_REMOVED lines=15> */
[----:B------:R-:W-:Y:S01]  /*f120*/  IADD3 R156, R161, R101, RZ ;  /* 0x00000065a19c7210 */ /* 0x000fe20007ffe0ff */
        /* <DEDUP_REMOVED lines=155> */
[----:B------:R5:W2:Y:S01]  /*fae0*/  MUFU.TANH R8, R2 ;  /* 0x0000000200087308 */ /* 0x000aa20000002400 */
[----:B-1----:R-:W-:Y:S09]  /*faf0*/  FMUL.FTZ R0, R14, c[0x0][0x320] ;  /* 0x0000c8000e007a20 */ /* 0x002ff20000410000 */
[----:B------:R1:W1:Y:S01]  /*fb00*/  MUFU.TANH R152, R0 ;  /* 0x0000000000987308 */ /* 0x0002620000002400 */
[----:B-----5:R-:W-:Y:S01]  /*fb10*/  IADD3 R2, R178, 0x1, RZ ;  /* 0x00000001b2027810 */ /* 0x020fe20007ffe0ff */
        /* <DEDUP_REMOVED lines=34> */
[----:B------:R-:W-:Y:S01]  /*fd40*/  FMUL.FTZ R0, R34, c[0x0][0x320] ;  /* 0x0000c80022007a20 */ /* 0x000fe20000410000 */
[----:B------:R-:W-:Y:S03]  /*fd50*/  ISETP.GE.AND P0, PT, R178, 0x1, PT ;  /* 0x00000001b200780c */ /* 0x000fe60003f06270 */
[----:B------:R1:W1:Y:S01]  /*fd60*/  MUFU.TANH R23, R0 ;  /* 0x0000000000177308 */ /* 0x0002620000002400 */
[----:B------:R-:W-:Y:S01]  /*fd70*/  SEL R178, R2, RZ, !P0 ;  /* 0x000000ff02b27207 */ /* 0x000fe20004000000 */
[----:B------:R-:W5:Y:S01]  /*fd80*/  SHFL.IDX PT, R3, R4, RZ, 0x1c1f ;  /* 0x001c1fff04037589 */ /* 0x000f6200000e0000 */
[----:B-1----:R-:W-:Y:S07]  /*fd90*/  FMUL.FTZ R0, R35, c[0x0][0x320] ;  /* 0x0000c80023007a20 */ /* 0x002fee0000410000 */
        /* <DEDUP_REMOVED lines=21> */
.L_x_2113:
[----:B------:R-:W-:Y:S04]  /*fef0*/  MOV R7, 0x1 ;  /* 0x0000000100077802 */ /* 0x000fe80000000f00 */
[----:B------:R-:W-:Y:S11]  /*ff00*/  ISETP.NE.AND P0, PT, R7, c[0x0][0x32c], PT ;  /* 0x0000cb0007007a0c */ /* 0x000ff60003f05270 */
[----:B------:R-:W-:Y:S02]  /*ff10*/  @!UPT UIADD3 URZ, URZ, URZ, URZ ;  /* 0x0000003f3f3ff290 */ /* 0x000fe4000fffe03f */
[----:B------:R-:W-:Y:S05]  /*ff20*/  @P0 IMAD.HI.U32 R7, R3, c[0x0][0x330], RZ ;  /* 0x0000cc0003070a27 */ /* 0x000fea00078e00ff */
[----:B------:R-:W-:Y:S02]  /*ff30*/  @P0 SHF.R.U32.HI R3, RZ, c[0x0][0x334], R7 ;  /* 0x0000cd00ff030a19 */ /* 0x000fe40000011607 */
.L_x_2114:
[----:B------:R-:W-:Y:S05]  /*ff40*/  BSYNC B0 ;  /* 0x0000000000007941 */ /* 0x000fea0003800000 */
.L_x_2112:
[----:B------:R-:W-:Y:S04]  /*ff50*/  IMAD R3, R3, c[0x0][0x32c], -R150 ;  /* 0x0000cb0003037a24 */ /* 0x000fe800078e0a96 */
[----:B------:R-:W-:Y:S05]  /*ff60*/  IMAD.IADD R3, R3, 0x1, -R191 ;  /* 0x0000000103037824 */ /* 0x000fea00078e0abf */
[----:B------:R-:W-:Y:S02]  /*ff70*/  IMNMX R0, R0, R3, !PT ;  /* 0x0000000300007217 */ /* 0x000fe40007800200 */
[----:B------:R-:W-:Y:S04]  /*ff80*/  IADD3 R3, R3, c[0x0][0x32c], RZ ;  /* 0x0000cb0003037a10 */ /* 0x000fe80007ffe0ff */
[----:B------:R-:W-:Y:S02]  /*ff90*/  IMNMX R2, R2, R3, PT ;  /* 0x0000000302027217 */ /* 0x000fe40003800200 */
.L_x_2111:
        /* <DEDUP_REMOVED lines=66> */
.L_x_2117:
[----:B------:R-:W-:Y:S04]  /*103c0*/  MOV R4, 0x1 ;  /* 0x0000000100047802 */ /* 0x000fe80000000f00 */
[----:B------:R-:W-:Y:S11]  /*103d0*/  ISETP.NE.AND P0, PT, R4, c[0x0][0x32c], PT ;  /* 0x0000cb0004007a0c */ /* 0x000ff60003f05270 */
[----:B------:R-:W-:Y:S02]  /*103e0*/  @!UPT UIADD3 URZ, URZ, URZ, URZ ;  /* 0x0000003f3f3ff290 */ /* 0x000fe4000fffe03f */
[----:B------:R-:W-:Y:S05]  /*103f0*/  @P0 IMAD.HI.U32 R4, R0, c[0x0][0x330], RZ ;  /* 0x0000cc0000040a27 */ /* 0x000fea00078e00ff */
[----:B------:R-:W-:Y:S02]  /*10400*/  @P0 SHF.R.U32.HI R0, RZ, c[0x0][0x334], R4 ;  /* 0x0000cd00ff000a19 */ /* 0x000fe40000011604 */
.L_x_2118:
[----:B------:R-:W-:Y:S05]  /*10410*/  BSYNC B0 ;  /* 0x0000000000007941 */ /* 0x000fea0003800000 */
.L_x_2116:
[----:B------:R-:W-:Y:S04]  /*10420*/  IMAD R0, R0, c[0x0][0x32c], -R150 ;  /* 0x0000cb0000007a24 */ /* 0x000fe800078e0a96 */
[----:B------:R-:W-:Y:S05]  /*10430*/  IMAD.IADD R0, R0, 0x1, -R191 ;  /* 0x0000000100007824 */ /* 0x000fea00078e0abf */
[----:B------:R-:W-:Y:S02]  /*10440*/  IMNMX R2, R2, R0, !PT ;  /* 0x0000000002027217 */ /* 0x000fe40007800200 */
[----:B------:R-:W-:Y:S04]  /*10450*/  IADD3 R0, R0, c[0x0][0x32c], RZ ;  /* 0x0000cb0000007a10 */ /* 0x000fe80007ffe0ff */
[----:B------:R-:W-:Y:S02]  /*10460*/  IMNMX R3, R3, R0, PT ;  /* 0x0000000003037217 */ /* 0x000fe40003800200 */
.L_x_2115:
        /* <DEDUP_REMOVED lines=48> */
[C---:B------:R-:W-:Y:S01]  /*10770*/  ISETP.GT.AND P0, PT, R2.reuse, 0x1, P3 ;  /* 0x000000010200780c */ /* 0x040fe20001f04270 */
[----:B------:R-:W-:Y:S03]  /*10780*/  MUFU.EX2 R8, R7 ;  /* 0x0000000700087308 */ /* 0x000fe60000000800 */
[----:B------:R-:W-:Y:S04]  /*10790*/  ISETP.LT.OR P0, PT, R3, 0x2, P0 ;  /* 0x000000020300780c */ /* 0x000fe80000701670 */
[----:B------:R-:W-:Y:S02]  /*107a0*/  FSEL R5, R155, -INF , !P0 ;  /* 0xff8000009b057808 */ /* 0x000fe40004000000 */
[----:B------:R-:W-:Y:S01]  /*107b0*/  ISETP.GT.AND P0, PT, R2, 0x8, P3 ;  /* 0x000000080200780c */ /* 0x000fe20001f04270 */
[----:B------:R-:W1:Y:S03]  /*107c0*/  MUFU.EX2 R0, R0 ;  /* 0x0000000000007308 */ /* 0x000e660000000800 */
[C---:B------:R-:W-:Y:S04]  /*107d0*/  ISETP.LT.OR P0, PT, R3.reuse, 0x9, P0 ;  /* 0x000000090300780c */ /* 0x040fe80000701670 */
[----:B------:R-:W-:Y:S02]  /*107e0*/  FSEL R139, R154, -INF , !P0 ;  /* 0xff8000009a8b7808 */ /* 0x000fe40004000000 */
[C---:B------:R-:W-:Y:S01]  /*107f0*/  ISETP.GT.AND P0, PT, R2.reuse, 0x9, P3 ;  /* 0x000000090200780c */ /* 0x040fe20001f04270 */
[----:B------:R-:W2:Y:S03]  /*10800*/  MUFU.EX2 R7, R6 ;  /* 0x0000000600077308 */ /* 0x000ea60000000800 */
[----:B------:R-:W-:Y:S04]  /*10810*/  ISETP.LT.OR P0, PT, R3, 0xa, P0 ;  /* 0x0000000a0300780c */ /* 0x000fe80000701670 */
[----:B------:R-:W-:Y:S02]  /*10820*/  FSEL R140, R153, -INF , !P0 ;  /* 0xff800000998c7808 */ /* 0x000fe40004000000 */
[----:B------:R-:W-:Y:S01]  /*10830*/  ISETP.GT.AND P0, PT, R2, 0x10, P3 ;  /* 0x000000100200780c */ /* 0x000fe20001f04270 */
[----:B------:R-:W-:Y:S03]  /*10840*/  MUFU.EX2 R159, R159 ;  /* 0x0000009f009f7308 */ /* 0x000fe60000000800 */
[C---:B------:R-:W-:Y:S01]  /*10850*/  ISETP.LT.OR P0, PT, R3.reuse, 0x11, P0 ;  /* 0x000000110300780c */ /* 0x040fe20000701670 */
[C---:B-1----:R-:W-:Y:S02]  /*10860*/  FMUL.FTZ R9, R0.reuse, R129 ;  /* 0x0000008100097220 */ /* 0x042fe40000410000 */
        /* <DEDUP_REMOVED lines=8> */
[----:B--2---:R-:W-:Y:S01]  /*108f0*/  F2FP.BF16.PACK_AB R136, R7, R8 ;  /* 0x000000080788723e */ /* 0x004fe200000010ff */
[C---:B------:R-:W-:Y:S01]  /*10900*/  FMUL.FTZ R17, R0.reuse, R121 ;  /* 0x0000007900117220 */ /* 0x040fe20000410000 */
[----:B------:R-:W-:Y:S01]  /*10910*/  FSEL R147, R147, -INF , !P0 ;  /* 0xff80000093937808 */ /* 0x000fe20004000000 */
[----:B------:R-:W-:Y:S01]  /*10920*/  FMUL.FTZ R28, R0, R108 ;  /* 0x0000006c001c7220 */ /* 0x000fe20000410000 */
[----:B------:R-:W-:Y:S01]  /*10930*/  ISETP.GT.AND P0, PT, R2, 0x18, P3 ;  /* 0x000000180200780c */ /* 0x000fe20001f04270 */
[C---:B------:R-:W-:Y:S01]  /*10940*/  FMUL.FTZ R29, R0.reuse, R109 ;  /* 0x0000006d001d7220 */ /* 0x040fe20000410000 */
[----:B------:R-:W-:Y:S01]  /*10950*/  MUFU.EX2 R124, R168 ;  /* 0x000000a8007c7308 */ /* 0x000fe20000000800 */
[C---:B------:R-:W-:Y:S01]  /*10960*/  FMUL.FTZ R36, R0.reuse, R36 ;  /* 0x0000002400247220 */ /* 0x040fe20000410000 */
[C---:B------:R-:W-:Y:S01]  /*10970*/  ISETP.LT.OR P0, PT, R3.reuse, 0x19, P0 ;  /* 0x000000190300780c */ /* 0x040fe20000701670 */
[C---:B------:R-:W-:Y:S02]  /*10980*/  FMUL.FTZ R37, R0.reuse, R37 ;  /* 0x0000002500257220 */ /* 0x040fe40000410000 */
[----:B------:R-:W-:Y:S01]  /*10990*/  FMUL.FTZ R40, R0, R40 ;  /* 0x0000002800287220 */ /* 0x000fe20000410000 */
[----:B------:R-:W-:Y:S01]  /*109a0*/  FSEL R146, R146, -INF , !P0 ;  /* 0xff80000092927808 */ /* 0x000fe20004000000 */
[----:B------:R-:W-:Y:S01]  /*109b0*/  FMUL.FTZ R41, R0, R41 ;  /* 0x0000002900297220 */ /* 0x000fe20000410000 */
[----:B------:R-:W-:Y:S01]  /*109c0*/  ISETP.GT.AND P0, PT, R2, 0x19, P3 ;  /* 0x000000190200780c */ /* 0x000fe20001f04270 */
[C---:B------:R-:W-:Y:S01]  /*109d0*/  FMUL.FTZ R44, R0.reuse, R44 ;  /* 0x0000002c002c7220 */ /* 0x040fe20000410000 */
[----:B------:R-:W-:Y:S01]  /*109e0*/  MUFU.EX2 R109, R148 ;  /* 0x00000094006d7308 */ /* 0x000fe20000000800 */
[C---:B------:R-:W-:Y:S01]  /*109f0*/  FMUL.FTZ R45, R0.reuse, R45 ;  /* 0x0000002d002d7220 */ /* 0x040fe20000410000 */
[----:B------:R-:W-:Y:S01]  /*10a00*/  ISETP.LT.OR P0, PT, R3, 0x1a, P0 ;  /* 0x0000001a0300780c */ /* 0x000fe20000701670 */
[C---:B------:R-:W-:Y:S02]  /*10a10*/  FMUL.FTZ R48, R0.reuse, R48 ;  /* 0x0000003000307220 */ /* 0x040fe40000410000 */
        /* <DEDUP_REMOVED lines=41> */
[C---:B------:R-:W-:Y:S03]  /*10cb0*/  FMUL.FTZ R97, R0.reuse, R97 ;  /* 0x0000006100617220 */ /* 0x040fe60000410000 */
[----:B------:R-:W-:Y:S01]  /*10cc0*/  FSEL R154, R25, -INF , !P0 ;  /* 0xff800000199a7808 */ /* 0x000fe20004000000 */
[----:B------:R-:W-:Y:S01]  /*10cd0*/  FMUL.FTZ R25, R0, R113 ;  /* 0x0000007100197220 */ /* 0x000fe20000410000 */
[----:B------:R-:W-:Y:S04]  /*10ce0*/  ISETP.GT.AND P0, PT, R2, 0x31, P3 ;  /* 0x000000310200780c */ /* 0x000fe80001f04270 */
[C---:B------:R-:W-:Y:S04]  /*10cf0*/  ISETP.LT.OR P0, PT, R3.reuse, 0x32, P0 ;  /* 0x000000320300780c */ /* 0x040fe80000701670 */
[----:B------:R-:W-:Y:S01]  /*10d00*/  FSEL R155, R24, -INF , !P0 ;  /* 0xff800000189b7808 */ /* 0x000fe20004000000 */
[----:B------:R-:W-:Y:S01]  /*10d10*/  FMUL.FTZ R24, R0, R112 ;  /* 0x0000007000187220 */ /* 0x000fe20000410000 */
[C---:B------:R-:W-:Y:S04]  /*10d20*/  ISETP.GT.AND P0, PT, R2.reuse, 0x38, P3 ;  /* 0x000000380200780c */ /* 0x040fe80001f04270 */
[----:B------:R-:W-:Y:S04]  /*10d30*/  ISETP.LT.OR P0, PT, R3, 0x39, P0 ;  /* 0x000000390300780c */ /* 0x000fe80000701670 */
[----:B------:R-:W-:Y:S02]  /*10d40*/  FSEL R156, R23, -INF , !P0 ;  /* 0xff800000179c7808 */ /* 0x000fe40004000000 */
[----:B------:R-:W-:Y:S01]  /*10d50*/  ISETP.GT.AND P0, PT, R2, 0x39, P3 ;  /* 0x000000390200780c */ /* 0x000fe20001f04270 */
[----:B------:R-:W-:Y:S02]  /*10d60*/  FFMA.FTZ R2, R0, R183, R8 ;  /* 0x000000b700027223 */ /* 0x000fe40000010008 */
[----:B------:R1:W-:Y:S01]  /*10d70*/  MUFU.EX2 R8, R21 ;  /* 0x0000001500087308 */ /* 0x0003e20000000800 */
[----:B------:R-:W-:Y:S01]  /*10d80*/  ISETP.LT.OR P0, PT, R3, 0x3a, P0 ;  /* 0x0000003a0300780c */ /* 0x000fe20000701670 */
[----:B------:R-:W-:Y:S01]  /*10d90*/  FADD.FTZ R6, R7, R2 ;  /* 0x0000000207067221 */ /* 0x000fe20000010000 */
[----:B------:R-:W-:Y:S02]  /*10da0*/  FMNMX.FTZ R2, R4, R103, !PT ;  /* 0x0000006704027209 */ /* 0x000fe40007810000 */
[----:B------:R-:W-:Y:S02]  /*10db0*/  FSEL R153, R26, -INF , !P0 ;  /* 0xff8000001a997808 */ /* 0x000fe40004000000 */
[----:B------:R-:W-:Y:S03]  /*10dc0*/  FMNMX.FTZ R2, R5, R2, !PT ;  /* 0x0000000205027209 */ /* 0x000fe60007810000 */
[----:B------:R-:W2:Y:S01]  /*10dd0*/  MUFU.EX2 R7, R20 ;  /* 0x0000001400077308 */ /* 0x000ea20000000800 */
[----:B------:R-:W-:Y:S04]  /*10de0*/  FMNMX.FTZ R2, R139, R2, !PT ;  /* 0x000000028b027209 */ /* 0x000fe80007810000 */
[----:B------:R-:W-:Y:S04]  /*10df0*/  FMNMX.FTZ R2, R140, R2, !PT ;  /* 0x000000028c027209 */ /* 0x000fe80007810000 */
[----:B------:R-:W-:Y:S04]  /*10e00*/  FMNMX.FTZ R2, R142, R2, !PT ;  /* 0x000000028e027209 */ /* 0x000fe80007810000 */
[----:B------:R-:W-:Y:S01]  /*10e10*/  FMNMX.FTZ R2, R147, R2, !PT ;  /* 0x0000000293027209 */ /* 0x000fe20007810000 */
[----:B-1----:R-:W-:Y:S03]  /*10e20*/  FMUL.FTZ R21, R0, R117 ;  /* 0x0000007500157220 */ /* 0x002fe60000410000 */
[----:B------:R-:W-:Y:S04]  /*10e30*/  FMNMX.FTZ R2, R146, R2, !PT ;  /* 0x0000000292027209 */ /* 0x000fe80007810000 */
[----:B------:R-:W-:Y:S02]  /*10e40*/  FMNMX.FTZ R2, R145, R2, !PT ;  /* 0x0000000291027209 */ /* 0x000fe40007810000 */
[----:B--2---:R-:W-:Y:S01]  /*10e50*/  F2FP.BF16.PACK_AB R138, R7, R8 ;  /* 0x00000008078a723e */ /* 0x004fe200000010ff */
[----:B------:R-:W-:Y:S01]  /*10e60*/  FMUL.FTZ R20, R0, R116 ;  /* 0x0000007400147220 */ /* 0x000fe20000410000 */
        /* <DEDUP_REMOVED lines=11> */
[----:B-1----:R-:W-:Y:S01]  /*10f20*/  FMNMX.FTZ R100, R2, R3, !PT ;  /* 0x0000000302647209 */ /* 0x002fe20007810000 */
[----:B------:R-:W-:Y:S02]  /*10f30*/  FADD.FTZ R2, R8, R6 ;  /* 0x0000000608027221 */ /* 0x000fe40000010000 */
[----:B------:R-:W-:Y:S01]  /*10f40*/  FMUL.FTZ R8, R0, R128 ;  /* 0x0000008000087220 */ /* 0x000fe20000410000 */
[C---:B------:R-:W-:Y:S01]  /*10f50*/  FSETP.NEU.FTZ.AND P0, PT, R100.reuse, -INF , PT ;  /* 0xff8000006400780b */ /* 0x040fe20003f1d000 */
[----:B------:R-:W-:Y:S02]  /*10f60*/  FADD.FTZ R141, R7, R2 ;  /* 0x00000002078d7221 */ /* 0x000fe40000010000 */
[C---:B------:R-:W-:Y:S01]  /*10f70*/  FMUL.FTZ R3, R100.reuse, c[0x0][0x2d0] ;  /* 0x0000b40064037a20 */ /* 0x040fe20000410000 */
        /* <DEDUP_REMOVED lines=9> */
[----:B------:R-:W-:Y:S05]  /*11010*/  FFMA.FTZ R112, R144, c[0x0][0x2d0], -R103 ;  /* 0x0000b40090707a23 */ /* 0x000fea0000010867 */
[----:B------:R-:W2:Y:S10]  /*11020*/  MUFU.EX2 R3, R3 ;  /* 0x0000000300037308 */ /* 0x000eb40000000800 */
[----:B------:R-:W3:Y:S01]  /*11030*/  MUFU.EX2 R0, R6 ;  /* 0x0000000600007308 */ /* 0x000ee20000000800 */
[C---:B-1----:R-:W-:Y:S02]  /*11040*/  FMUL.FTZ R19, R2.reuse, R123 ;  /* 0x0000007b02137220 */ /* 0x042fe40000410000 */
[C---:B------:R-:W-:Y:S02]  /*11050*/  FMUL.FTZ R27, R2.reuse, R115 ;  /* 0x00000073021b7220 */ /* 0x040fe40000410000 */
[C---:B------:R-:W-:Y:S02]  /*11060*/  FMUL.FTZ R10, R2.reuse, R130 ;  /* 0x00000082020a7220 */ /* 0x040fe40000410000 */
[C---:B------:R-:W-:Y:S03]  /*11070*/  FMUL.FTZ R11, R2.reuse, R131 ;  /* 0x00000083020b7220 */ /* 0x040fe60000410000 */
[----:B------:R-:W-:Y:S01]  /*11080*/  MUFU.EX2 R117, R112 ;  /* 0x0000007000757308 */ /* 0x000fe20000000800 */
[C---:B------:R-:W-:Y:S02]  /*11090*/  FMUL.FTZ R34, R2.reuse, R106 ;  /* 0x0000006a02227220 */ /* 0x040fe40000410000 */
[C---:B--2---:R-:W-:Y:S02]  /*110a0*/  FFMA.FTZ R102, R2.reuse, R184, R3 ;  /* 0x000000b802667223 */ /* 0x044fe40000010003 */
[C---:B------:R-:W-:Y:S02]  /*110b0*/  FMUL.FTZ R35, R2.reuse, R107 ;  /* 0x0000006b02237220 */ /* 0x040fe40000410000 */
[C---:B------:R-:W-:Y:S02]  /*110c0*/  FMUL.FTZ R7, R2.reuse, R135 ;  /* 0x0000008702077220 */ /* 0x040fe40000410000 */
[C---:B------:R-:W-:Y:S01]  /*110d0*/  FMUL.FTZ R14, R2.reuse, R126 ;  /* 0x0000007e020e7220 */ /* 0x040fe20000410000 */
[----:B------:R-:W-:Y:S01]  /*110e0*/  MUFU.EX2 R132, R160 ;  /* 0x000000a000847308 */ /* 0x000fe20000000800 */
[----:B------:R-:W-:Y:S02]  /*110f0*/  FMUL.FTZ R15, R2, R127 ;  /* 0x0000007f020f7220 */ /* 0x000fe40000410000 */
[C---:B---3--:R-:W-:Y:S01]  /*11100*/  FADD.FTZ R123, R0.reuse, R102 ;  /* 0x00000066007b7221 */ /* 0x048fe20000010000 */
[----:B------:R-:W-:Y:S01]  /*11110*/  F2FP.BF16.PACK_AB R137, R0, R3 ;  /* 0x000000030089723e */ /* 0x000fe200000010ff */
[--C-:B------:R-:W-:Y:S02]  /*11120*/  FFMA.FTZ R0, R139, c[0x0][0x2d0], -R103.reuse ;  /* 0x0000b4008b007a23 */ /* 0x100fe40000010867 */
        /* <DEDUP_REMOVED lines=34> */
[C---:B------:R-:W-:Y:S01]  /*11350*/  FMUL.FTZ R79, R2.reuse, R79 ;  /* 0x0000004f024f7220 */ /* 0x040fe20000410000 */
[----:B--2---:R-:W-:Y:S01]  /*11360*/  F2FP.BF16.PACK_AB R110, R127, R126 ;  /* 0x0000007e7f6e723e */ /* 0x004fe200000010ff */
        /* <DEDUP_REMOVED lines=11> */
[--C-:B------:R-:W-:Y:S02]  /*11420*/  FFMA.FTZ R0, R140, c[0x0][0x2d0], -R103.reuse ;  /* 0x0000b4008c007a23 */ /* 0x100fe40000010867 */
[----:B------:R-:W-:Y:S01]  /*11430*/  FFMA.FTZ R112, R143, c[0x0][0x2d0], -R103 ;  /* 0x0000b4008f707a23 */ /* 0x000fe20000010867 */
[----:B------:R-:W-:Y:S01]  /*11440*/  IADD3 R102, R169, R2, RZ ;  /* 0x00000002a9667210 */ /* 0x000fe20007ffe0ff */
[----:B------:R-:W1:Y:S01]  /*11450*/  LDSM.16.MT88.4 R104, [R2] ;  /* 0x000000000268783b */ /* 0x000e620000004200 */
[----:B------:R-:W2:Y:S07]  /*11460*/  MUFU.EX2 R114, R0 ;  /* 0x0000000000727308 */ /* 0x000eae0000000800 */
[----:B------:R-:W-:Y:S03]  /*11470*/  LDSM.16.MT88.4 R128, [R2+0x1800] ;  /* 0x001800000280783b */ /* 0x000fe60000004200 */
[----:B------:R-:W-:Y:S01]  /*11480*/  MUFU.EX2 R119, R112 ;  /* 0x0000007000777308 */ /* 0x000fe20000000800 */
[----:B--2---:R-:W-:Y:S01]  /*11490*/  F2FP.BF16.PACK_AB R139, R114, R115 ;  /* 0x00000073728b723e */ /* 0x004fe200000010ff */
[----:B------:R-:W-:Y:S04]  /*114a0*/  FADD.FTZ R0, R3, R141 ;  /* 0x0000008d03007221 */ /* 0x000fe80000010000 */
[----:B------:R-:W-:Y:S01]  /*114b0*/  FADD.FTZ R121, R109, R0 ;  /* 0x000000006d797221 */ /* 0x000fe20000010000 */
[----:B------:R-:W-:Y:S01]  /*114c0*/  IADD3 R0, R172, R162, RZ ;  /* 0x000000a2ac007210 */ /* 0x000fe20007ffe0ff */
[--C-:B------:R-:W-:Y:S03]  /*114d0*/  FFMA.FTZ R109, R145, c[0x0][0x2d0], -R103.reuse ;  /* 0x0000b400916d7a23 */ /* 0x100fe60000010867 */
[----:B------:R-:W-:Y:S01]  /*114e0*/  IADD3 R3, R169, R0, RZ ;  /* 0x00000000a9037210 */ /* 0x000fe20007ffe0ff */
[----:B------:R-:W-:Y:S01]  /*114f0*/  MUFU.EX2 R122, R109 ;  /* 0x0000006d007a7308 */ /* 0x000fe20000000800 */
        /* <DEDUP_REMOVED lines=37> */
[----:B------:R-:W-:Y:S01]  /*11750*/  F2FP.BF16.PACK_AB R138, R149, R148 ;  /* 0x00000094958a723e */ /* 0x000fe200000010ff */
[--C-:B-1----:R-:W-:Y:S05]  /*11760*/  FFMA.FTZ R104, R147, c[0x0][0x2d0], -R103.reuse ;  /* 0x0000b40093687a23 */ /* 0x102fea0000010867 */
[----:B------:R-:W-:Y:S10]  /*11770*/  MUFU.EX2 R147, R180 ;  /* 0x000000b400937308 */ /* 0x000ff40000000800 */
[----:B------:R1:W2:Y:S02]  /*11780*/  MUFU.EX2 R120, R104 ;  /* 0x0000006800787308 */ /* 0x0002a40000000800 */
[--C-:B-1----:R-:W-:Y:S01]  /*11790*/  FFMA.FTZ R104, R146, c[0x0][0x2d0], -R103.reuse ;  /* 0x0000b40092687a23 */ /* 0x102fe20000010867 */
[----:B--2---:R-:W-:Y:S07]  /*117a0*/  F2FP.BF16.PACK_AB R109, R120, R113 ;  /* 0x00000071786d723e */ /* 0x004fee00000010ff */
[----:B------:R-:W1:Y:S10]  /*117b0*/  MUFU.EX2 R146, R181 ;  /* 0x000000b500927308 */ /* 0x000e740000000800 */
[----:B------:R2:W3:Y:S01]  /*117c0*/  MUFU.EX2 R116, R104 ;  /* 0x0000006800747308 */ /* 0x0004e20000000800 */
[----:B-1----:R-:W-:Y:S01]  /*117d0*/  F2FP.BF16.PACK_AB R136, R147, R146 ;  /* 0x000000929388723e */ /* 0x002fe200000010ff */
[----:B--2---:R-:W1:Y:S01]  /*117e0*/  LDSM.16.MT88.4 R104, [R2+0x800] ;  /* 0x000800000268783b */ /* 0x004e620000004200 */
[----:B---3--:R-:W-:Y:S07]  /*117f0*/  F2FP.BF16.PACK_AB R111, R122, R116 ;  /* 0x000000747a6f723e */ /* 0x008fee00000010ff */
        /* <DEDUP_REMOVED lines=38> */
[----:B------:R-:W-:Y:S03]  /*11a60*/  FFMA.FTZ R105, R152, c[0x0][0x2d0], -R103 ;  /* 0x0000b40098697a23 */ /* 0x000fe60000010867 */
[----:B------:R-:W-:Y:S06]  /*11a70*/  F2FP.BF16.PACK_AB R106, R159, R132 ;  /* 0x000000849f6a723e */ /* 0x000fec00000010ff */
[----:B------:R3:W4:Y:S01]  /*11a80*/  MUFU.EX2 R145, R105 ;  /* 0x0000006900917308 */ /* 0x0007220000000800 */
[----:B--2---:R-:W-:Y:S04]  /*11a90*/  FADD.FTZ R104, R115, R123 ;  /* 0x0000007b73687221 */ /* 0x004fe80000010000 */
[----:B------:R-:W-:Y:S04]  /*11aa0*/  FADD.FTZ R104, R114, R104 ;  /* 0x0000006872687221 */ /* 0x000fe80000010000 */
[----:B------:R-:W-:Y:S02]  /*11ab0*/  FADD.FTZ R104, R113, R104 ;  /* 0x0000006871687221 */ /* 0x000fe40000010000 */
[----:B---3--:R-:W-:Y:S01]  /*11ac0*/  FADD.FTZ R105, R126, R121 ;  /* 0x000000797e697221 */ /* 0x008fe20000010000 */
[----:B------:R-:W2:Y:S01]  /*11ad0*/  LDSM.16.MT88.4 R112, [R102+0x1000] ;  /* 0x001000006670783b */ /* 0x000ea20000004200 */
[----:B------:R-:W-:Y:S01]  /*11ae0*/  FADD.FTZ R104, R120, R104 ;  /* 0x0000006878687221 */ /* 0x000fe20000010000 */
[----:B----4-:R-:W-:Y:S01]  /*11af0*/  F2FP.BF16.PACK_AB R107, R145, R118 ;  /* 0x00000076916b723e */ /* 0x010fe200000010ff */
[----:B------:R-:W-:Y:S01]  /*11b00*/  FADD.FTZ R121, R127, R105 ;  /* 0x000000697f797221 */ /* 0x000fe20000010000 */
[----:B------:R-:W-:Y:S01]  /*11b10*/  F2FP.BF16.PACK_AB R105, R119, R117 ;  /* 0x000000757769723e */ /* 0x000fe200000010ff */
        /* <DEDUP_REMOVED lines=44> */
[----:B------:R-:W-:Y:S02]  /*11de0*/  FADD.FTZ R143, R132, R117 ;  /* 0x00000075848f7221 */ /* 0x000fe40000010000 */
[----:B------:R-:W-:Y:S01]  /*11df0*/  FADD.FTZ R144, R118, R116 ;  /* 0x0000007476907221 */ /* 0x000fe20000010000 */
[C---:B--2---:R-:W-:Y:S08]  /*11e00*/  HMMA.16816.F32.BF16 R92, R104.reuse, R112, R92 ;  /* 0x00000070685c723c */ /* 0x044ff0000004185c */
        /* <DEDUP_REMOVED lines=31> */
[----:B------:R2:W3:Y:S03]  /*12000*/  LDSM.16.MT88.4 R8, [R2+0x5800] ;  /* 0x005800000208783b */ /* 0x0004e60000004200 */
[----:B------:R-:W-:Y:S04]  /*12010*/  FADD.FTZ R184, R103, R0 ;  /* 0x0000000067b87221 */ /* 0x000fe80000010000 */
        /* <DEDUP_REMOVED lines=8> */
[----:B------:R-:W-:Y:S01]  /*120a0*/  FADD.FTZ R2, R148, R2 ;  /* 0x0000000294027221 */ /* 0x000fe20000010000 */
[----:B----4-:R-:W-:Y:S04]  /*120b0*/  IADD3 R3, R173, -0x2, RZ ;  /* 0xfffffffead037810 */ /* 0x010fe80007ffe0ff */
[C---:B---3--:R-:W-:Y:S03]  /*120c0*/  HMMA.16816.F32.BF16 R68, R136.reuse, R8, R68 ;  /* 0x000000088844723c */ /* 0x048fe60000041844 */
[----:B------:R-:W-:Y:S01]  /*120d0*/  ISETP.GE.AND P0, PT, R3, R188, PT ;  /* 0x000000bc0300720c */ /* 0x000fe20003f06270 */
[----:B------:R-:W-:Y:S04]  /*120e0*/  FADD.FTZ R183, R149, R2 ;  /* 0x0000000295b77221 */ /* 0x000fe80000010000 */
[C---:B------:R-:W-:Y:S08]  /*120f0*/  HMMA.16816.F32.BF16 R72, R136.reuse, R10, R72 ;  /* 0x0000000a8848723c */ /* 0x040ff00000041848 */
        /* <DEDUP_REMOVED lines=16> */
[----:B------:R-:W-:Y:S01]  /*12200*/  IADD3 R2, R182, R150, R193 ;  /* 0x00000096b6027210 */ /* 0x000fe20007ffe0c1 */
        /* <DEDUP_REMOVED lines=32> */
.L_x_2214:
        /* <DEDUP_REMOVED lines=23> */
.L_x_2215:
        /* <DEDUP_REMOVED lines=24> */
.L_x_2120:
[----:B------:R-:W-:Y:S05]  /*12700*/  BSYNC B0 ;  /* 0x0000000000007941 */ /* 0x000fea0003800000 */
.L_x_2119:
[C---:B------:R-:W-:Y:S01]  /*12710*/  ISETP.GE.AND P0, PT, R163.reuse, 0x1, PT ;  /* 0x00000001a300780c */ /* 0x040fe20003f06270 */
[----:B------:R-:W0:Y:S01]  /*12720*/  LDGDEPBAR ;  /* 0x00000000000079af */ /* 0x000e220000000000 */
[----:B-1----:R-:W-:Y:S01]  /*12730*/  IADD3 R0, R163, 0x1, RZ ;  /* 0x00000001a3007810 */ /* 0x002fe20007ffe0ff */
[----:B------:R-:W-:Y:S02]  /*12740*/  IMAD.MOV.U32 R103, RZ, RZ, R100 ;  /* 0x000000ffff677224 */ /* 0x000fe400078e0064 */
[----:B------:R-:W-:Y:S01]  /*12750*/  IMAD.MOV.U32 R102, RZ, RZ, R101 ;  /* 0x000000ffff667224 */ /* 0x000fe200078e0065 */
[----:B------:R-:W-:Y:S02]  /*12760*/  SEL R163, R0, RZ, !P0 ;  /* 0x000000ff00a37207 */ /* 0x000fe40004000000 */
[----:B------:R-:W-:Y:S02]  /*12770*/  ISETP.GE.AND P0, PT, R188, R173, PT ;  /* 0x000000adbc00720c */ /* 0x000fe40003f06270 */
[----:B------:R-:W-:Y:S05]  /*12780*/  IADD3 R0, R173, -0x1, RZ ;  /* 0xffffffffad007810 */ /* 0x000fea0007ffe0ff */
[----:B------:R-:W-:Y:S06]  /*12790*/  IMAD.MOV.U32 R173, RZ, RZ, R0 ;  /* 0x000000ffffad7224 */ /* 0x000fec00078e0000 */
[----:B------:R-:W-:-:S05]  /*127a0*/  @!P0 BRA `(.L_x_2123) ;  /* 0xffffc1b000008947 */ /* 0x000fca000383ffff */
.L_x_2106:
[----:B------:R-:W-:Y:S05]  /*127b0*/  BRA.DIV ~URZ, `(.L_x_2124) ;  /* 0x00006cd27f007947 */ /* 0x000fea000b800000 */
[----:B------:R1:W2:Y:S02]  /*127c0*/  SHFL.BFLY PT, R0, R183, 0x2, 0x1f ;  /* 0x0c401f00b7007f89 */ /* 0x0002a400000e0000 */
.L_x_2216:
[----:B--2---:R-:W-:Y:S01]  /*127d0*/  FADD.FTZ R0, R0, R183 ;  /* 0x000000b700007221 */ /* 0x004fe20000010000 */
[----:B------:R-:W-:Y:S05]  /*127e0*/  BRA.DIV ~URZ, `(.L_x_2125) ;  /* 0x00006d027f007947 */ /* 0x000fea000b800000 */
[----:B------:R-:W2:Y:S04]  /*127f0*/  SHFL.BFLY PT, R2, R184, 0x2, 0x1f ;  /* 0x0c401f00b8027f89 */ /* 0x000ea800000e0000 */
[----:B------:R-:W3:Y:S01]  /*12800*/  SHFL.BFLY PT, R5, R0, 0x1, 0x1f ;  /* 0x0c201f0000057f89 */ /* 0x000ee200000e0000 */
[----:B--2---:R-:W-:-:S02]  /*12810*/  FADD.FTZ R4, R2, R184 ;  /* 0x000000b802047221 */ /* 0x004fc40000010000 */
[----:B---3--:R-:W-:-:S03]  /*12820*/  FADD.FTZ R0, R0, R5 ;  /* 0x0000000500007221 */ /* 0x008fc60000010000 */
[----:B------:R2:W3:Y:S04]  /*12830*/  SHFL.BFLY PT, R3, R4, 0x1, 0x1f ;  /* 0x0c201f0004037f89 */ /* 0x0004e800000e0000 */
.L_x_2217:
[----:B------:R-:W-:Y:S01]  /*12840*/  FSETP.NE.FTZ.AND P1, PT, R0, RZ, PT ;  /* 0x000000ff0000720b */ /* 0x000fe20003f35000 */
[----:B---3--:R-:W-:Y:S01]  /*12850*/  FADD.FTZ R3, R3, R4 ;  /* 0x0000000403037221 */ /* 0x008fe20000010000 */
[----:B------:R-:W-:Y:S02]  /*12860*/  MOV R2, RZ ;  /* 0x000000ff00027202 */ /* 0x000fe40000000f00 */
[----:B------:R-:W-:Y:S02]  /*12870*/  MOV R22, 0xff800000 ;  /* 0xff80000000167802 */ /* 0x000fe40000000f00 */
[----:B------:R-:W-:Y:S02]  /*12880*/  FSETP.NE.FTZ.AND P0, PT, R3, RZ, PT ;  /* 0x000000ff0300720b */ /* 0x000fe40003f15000 */
[----:B------:R-:W-:-:S05]  /*12890*/  MOV R17, 0xff800000 ;  /* 0xff80000000117802 */ /* 0x000fca0000000f00 */
[----:B------:R-:W3:Y:S01]  /*128a0*/  @P1 MUFU.RCP R2, R0 ;  /* 0x0000000000021308 */ /* 0x000ee20000001000 */
[----:B--2---:R-:W-:-:S05]  /*128b0*/  @P1 MOV R4, 0x3f317218 ;  /* 0x3f31721800041802 */ /* 0x004fca0000000f00 */
[----:B------:R-:W-:Y:S02]  /*128c0*/  @P1 FMUL.FTZ R4, R4, c[0x0][0x2d0] ;  /* 0x0000b40004041a20 */ /* 0x000fe40000410000 */
[----:B------:R2:W4:Y:S01]  /*128d0*/  @P1 MUFU.LG2 R5, R0 ;  /* 0x0000000000051308 */ /* 0x0005220000000c00 */
[C---:B---3--:R-:W-:Y:S02]  /*128e0*/  FMUL.FTZ R34, R2.reuse, R120 ;  /* 0x0000007802227220 */ /* 0x048fe40000410000 */
[C---:B------:R-:W-:Y:S02]  /*128f0*/  FMUL.FTZ R35, R2.reuse, R121 ;  /* 0x0000007902237220 */ /* 0x040fe40000410000 */
[C---:B------:R-:W-:Y:S02]  /*12900*/  FMUL.FTZ R120, R2.reuse, R68 ;  /* 0x0000004402787220 */ /* 0x040fe40000410000 */
[C---:B------:R-:W-:Y:S01]  /*12910*/  FMUL.FTZ R121, R2.reuse, R69 ;  /* 0x0000004502797220 */ /* 0x040fe20000410000 */
[----:B--2---:R-:W-:Y:S01]  /*12920*/  MOV R0, RZ ;  /* 0x000000ff00007202 */ /* 0x004fe20000000f00 */
        /* <DEDUP_REMOVED lines=47> */
[C---:B--2---:R-:W-:Y:S02]  /*12c20*/  FMUL.FTZ R36, R0.reuse, R118 ;  /* 0x0000007600247220 */ /* 0x044fe40000410000 */
[----:B------:R-:W-:Y:S02]  /*12c30*/  FMUL.FTZ R37, R0, R119 ;  /* 0x0000007700257220 */ /* 0x000fe40000410000 */
[----:B------:R-:W-:Y:S01]  /*12c40*/  @P1 FFMA.FTZ R22, R4, R101, R5 ;  /* 0x0000006504161223 */ /* 0x000fe20000010005 */
[----:B------:R-:W-:Y:S01]  /*12c50*/  MOV R4, 0x1 ;  /* 0x0000000100047802 */ /* 0x000fe20000000f00 */
[----:B------:R-:W-:-:S02]  /*12c60*/  FMUL.FTZ R118, R0, R38 ;  /* 0x0000002600767220 */ /* 0x000fc40000410000 */
[C---:B------:R-:W-:Y:S02]  /*12c70*/  FMUL.FTZ R119, R0.reuse, R39 ;  /* 0x0000002700777220 */ /* 0x040fe40000410000 */
[C---:B------:R-:W-:Y:S02]  /*12c80*/  FMUL.FTZ R26, R0.reuse, R130 ;  /* 0x00000082001a7220 */ /* 0x040fe40000410000 */
[C---:B------:R-:W-:Y:S01]  /*12c90*/  FMUL.FTZ R27, R0.reuse, R131 ;  /* 0x00000083001b7220 */ /* 0x040fe20000410000 */
[----:B---3--:R-:W-:Y:S01]  /*12ca0*/  @P0 MOV R3, 0x3f317218 ;  /* 0x3f31721800030802 */ /* 0x008fe20000000f00 */
[C---:B------:R-:W-:Y:S02]  /*12cb0*/  FMUL.FTZ R92, R0.reuse, R122 ;  /* 0x0000007a005c7220 */ /* 0x040fe40000410000 */
[C---:B------:R-:W-:Y:S02]  /*12cc0*/  FMUL.FTZ R93, R0.reuse, R123 ;  /* 0x0000007b005d7220 */ /* 0x040fe40000410000 */
[----:B------:R-:W-:-:S02]  /*12cd0*/  FMUL.FTZ R38, R0, R46 ;  /* 0x0000002e00267220 */ /* 0x000fc40000410000 */
[----:B------:R-:W-:Y:S02]  /*12ce0*/  FMUL.FTZ R39, R0, R47 ;  /* 0x0000002f00277220 */ /* 0x000fe40000410000 */
[----:B-----5:R-:W-:Y:S02]  /*12cf0*/  @P0 FMUL.FTZ R2, R2, 0.69314718246459960938 ;  /* 0x3f31721802020820 */ /* 0x020fe40000410000 */
[----:B------:R-:W-:Y:S02]  /*12d00*/  @P0 FMUL.FTZ R3, R3, c[0x0][0x2d0] ;  /* 0x0000b40003030a20 */ /* 0x000fe40000410000 */
        /* <DEDUP_REMOVED lines=40> */
.L_x_2036:
        /* <DEDUP_REMOVED lines=17> */
.L_x_2127:
[----:B------:R-:W-:Y:S05]  /*130a0*/  BSYNC B0 ;  /* 0x0000000000007941 */ /* 0x000fea0003800000 */
.L_x_2126:
        /* <DEDUP_REMOVED lines=10> */
[----:B------:R-:W-:Y:S01]  /*13150*/  F2FP.BF16.PACK_AB R2, R85, R84 ;  /* 0x000000545502723e */ /* 0x000fe200000010ff */
[----:B------:R-:W-:Y:S01]  /*13160*/  IMAD.MOV.U32 R6, RZ, RZ, RZ ;  /* 0x000000ffff067224 */ /* 0x000fe200078e00ff */
        /* <DEDUP_REMOVED lines=88> */
[----:B------:R-:W-:Y:S01]  /*136f0*/  STS [R251+0x8400], R3 ;  /* 0x00840003fb007388 */ /* 0x000fe20000000800 */
[----:B----4-:R-:W-:-:S03]  /*13700*/  F2FP.BF16.PACK_AB R2, R81, R80 ;  /* 0x000000505102723e */ /* 0x010fc600000010ff */
[----:B------:R2:W-:Y:S04]  /*13710*/  STS [R251+0x8000], R4 ;  /* 0x00800004fb007388 */ /* 0x0005e80000000800 */
[----:B------:R3:W-:Y:S01]  /*13720*/  STS [R252+0x8000], R2 ;  /* 0x00800002fc007388 */ /* 0x0007e20000000800 */
[----:B-1----:R-:W-:-:S05]  /*13730*/  F2FP.BF16.PACK_AB R0, R55, R54 ;  /* 0x000000363700723e */ /* 0x002fca00000010ff */
[----:B------:R1:W-:Y:S01]  /*13740*/  STS [R252+0x8400], R0 ;  /* 0x00840000fc007388 */ /* 0x0003e20000000800 */
[----:B--2---:R-:W-:Y:S01]  /*13750*/  F2FP.BF16.PACK_AB R4, R25, R24 ;  /* 0x000000181904723e */ /* 0x004fe200000010ff */
[----:B---3--:R-:W-:-:S04]  /*13760*/  IMAD.MOV.U32 R2, RZ, RZ, 0x4 ;  /* 0x00000004ff027424 */ /* 0x008fc800078e00ff */
[----:B------:R2:W-:Y:S01]  /*13770*/  STS [R250+0x8000], R4 ;  /* 0x00800004fa007388 */ /* 0x0005e20000000800 */
[----:B------:R-:W-:-:S04]  /*13780*/  @P1 IMAD.WIDE R8, R211, R2, c[0x0][0x508] ;  /* 0x00014200d3081625 */ /* 0x000fc800078e0202 */
[----:B------:R-:W-:Y:S01]  /*13790*/  IMAD.WIDE R2, R211, R2, c[0x0][0x500] ;  /* 0x00014000d3027625 */ /* 0x000fe200078e0202 */
[----:B-1----:R-:W-:-:S05]  /*137a0*/  F2FP.BF16.PACK_AB R0, R43, R42 ;  /* 0x0000002a2b00723e */ /* 0x002fca00000010ff */
[----:B------:R1:W-:Y:S04]  /*137b0*/  STS [R250+0x8400], R0 ;  /* 0x00840000fa007388 */ /* 0x0003e80000000800 */
[----:B------:R-:W-:Y:S06]  /*137c0*/  BAR.SYNC.DEFER_BLOCKING 0x1, 0x100 ;  /* 0x0044000000007b1d */ /* 0x000fec0000010000 */
[----:B------:R1:W5:Y:S04]  /*137d0*/  @P1 LDG.E R16, [R8.64] ;  /* 0x0000000608101981 */ /* 0x000368000c1e1900 */
[----:B------:R1:W5:Y:S01]  /*137e0*/  @P2 LDG.E R6, [R2.64] ;  /* 0x0000000602062981 */ /* 0x000362000c1e1900 */
[----:B------:R-:W-:-:S04]  /*137f0*/  ISETP.NE.AND P0, PT, R221, RZ, PT ;  /* 0x000000ffdd00720c */ /* 0x000fc80003f05270 */
[----:B--2---:R-:W-:Y:S01]  /*13800*/  SEL R4, R221, c[0x0][0x3d4], P0 ;  /* 0x0000f500dd047a07 */ /* 0x004fe20000000000 */
[----:B------:R-:W-:Y:S05]  /*13810*/  @P1 BRA `(.L_x_2130) ;  /* 0x0000004000001947 */ /* 0x000fea0003800000 */
[----:B------:R-:W-:Y:S05]  /*13820*/  @!P2 BRA `(.L_x_2130) ;  /* 0x000000300000a947 */ /* 0x000fea0003800000 */
[----:B-1----:R1:W2:Y:S04]  /*13830*/  LDG.E R0, [R2.64] ;  /* 0x0000000602007981 */ /* 0x0022a8000c1e1900 */
[----:B-1----:R-:W2:Y:S02]  /*13840*/  LDG.E R2, [R2.64+0x4] ;  /* 0x0000040602027981 */ /* 0x002ea4000c1e1900 */
[----:B--2--5:R-:W-:Y:S02]  /*13850*/  IADD3 R16, -R0, R2, RZ ;  /* 0x0000000200107210 */ /* 0x024fe40007ffe1ff */
.L_x_2130:
[----:B------:R-:W2:Y:S01]  /*13860*/  LDL R30, [R1+0xc] ;  /* 0x00000c00011e7983 */ /* 0x000ea20000100800 */
[----:B-1----:R-:W-:Y:S01]  /*13870*/  IMAD.MOV.U32 R9, RZ, RZ, 0x368 ;  /* 0x00000368ff097424 */ /* 0x002fe200078e00ff */
[----:B------:R-:W-:Y:S01]  /*13880*/  ISETP.GT.AND P2, PT, R4, 0x1, PT ;  /* 0x000000010400780c */ /* 0x000fe20003f44270 */
[----:B------:R-:W-:Y:S01]  /*13890*/  IMAD.MOV.U32 R0, RZ, RZ, c[0x0][0x4e8] ;  /* 0x00013a00ff007624 */ /* 0x000fe200078e00ff */
[----:B------:R-:W-:Y:S01]  /*138a0*/  ISETP.NE.U32.AND P0, PT, RZ, c[0x0][0x500], PT ;  /* 0x00014000ff007a0c */ /* 0x000fe20003f05070 */
[----:B------:R-:W-:Y:S01]  /*138b0*/  IMAD.IADD R13, R212, 0x1, R203 ;  /* 0x00000001d40d7824 */ /* 0x000fe200078e02cb */
[----:B------:R-:W-:Y:S01]  /*138c0*/  SEL R9, R9, 0x328, P2 ;  /* 0x0000032809097807 */ /* 0x000fe20001000000 */
[----:B------:R-:W1:Y:S01]  /*138d0*/  S2R R31, SR_TID.X ;  /* 0x00000000001f7919 */ /* 0x000e620000002100 */
[----:B------:R-:W-:-:S02]  /*138e0*/  ISETP.NE.AND P3, PT, R0, 0x1, PT ;  /* 0x000000010000780c */ /* 0x000fc40003f65270 */
[----:B------:R-:W3:Y:S01]  /*138f0*/  LDC.64 R4, c[0x0][R9+0x170] ;  /* 0x00005c0009047b82 */ /* 0x000ee20000000a00 */
[----:B------:R-:W-:Y:S02]  /*13900*/  ISETP.NE.AND.EX P0, PT, RZ, c[0x0][0x504], PT, P0 ;  /* 0x00014100ff007a0c */ /* 0x000fe40003f05300 */
[----:B------:R-:W-:Y:S02]  /*13910*/  SHF.R.S32.HI R0, RZ, 0x1f, R211 ;  /* 0x0000001fff007819 */ /* 0x000fe400000114d3 */
[----:B------:R-:W-:Y:S02]  /*13920*/  SEL R7, R211, RZ, !P0 ;  /* 0x000000ffd3077207 */ /* 0x000fe40004000000 */
[----:B------:R-:W-:Y:S01]  /*13930*/  SEL R2, R0, RZ, !P0 ;  /* 0x000000ff00027207 */ /* 0x000fe20004000000 */
[----:B------:R-:W4:Y:S01]  /*13940*/  LDC.64 R14, c[0x0][R9+0x168] ;  /* 0x00005a00090e7b82 */ /* 0x000f220000000a00 */
[----:B------:R-:W-:Y:S02]  /*13950*/  LOP3.LUT R11, R210, 0xffff, RZ, 0xc0, !PT ;  /* 0x0000ffffd20b7812 */ /* 0x000fe400078ec0ff */
[----:B------:R-:W-:-:S05]  /*13960*/  @P3 IMAD.HI.U32 R8, R13, c[0x0][0x4ec], RZ ;  /* 0x00013b000d083a27 */ /* 0x000fca00078e00ff */
[----:B------:R3:W4:Y:S01]  /*13970*/  LDC.64 R18, c[0x0][R9+0x178] ;  /* 0x00005e0009127b82 */ /* 0x0007220000000a00 */
[----:B-1----:R-:W-:-:S07]  /*13980*/  SHF.R.S32.HI R23, RZ, 0x1f, R31 ;  /* 0x0000001fff177819 */ /* 0x002fce000001141f */
[----:B------:R1:W1:Y:S01]  /*13990*/  LDC.64 R20, c[0x0][R9+0x160] ;  /* 0x0000580009147b82 */ /* 0x0002620000000a00 */
[----:B------:R-:W-:-:S04]  /*139a0*/  LEA.HI R23, R23, R31, RZ, 0x5 ;  /* 0x0000001f17177211 */ /* 0x000fc800078f28ff */
[----:B------:R-:W-:-:S05]  /*139b0*/  LOP3.LUT R23, R23, 0xffffffe0, RZ, 0xc0, !PT ;  /* 0xffffffe017177812 */ /* 0x000fca00078ec0ff */
[----:B------:R-:W-:Y:S02]  /*139c0*/  IMAD.IADD R23, R31, 0x1, -R23 ;  /* 0x000000011f177824 */ /* 0x000fe400078e0a17 */
[----:B---3--:R-:W-:-:S04]  /*139d0*/  IMAD R0, R5, R7, RZ ;  /* 0x0000000705007224 */ /* 0x008fc800078e02ff */
[C---:B------:R-:W-:Y:S02]  /*139e0*/  IMAD R10, R4.reuse, R2, R0 ;  /* 0x00000002040a7224 */ /* 0x040fe400078e0200 */
        /* <DEDUP_REMOVED lines=10> */
[----:B------:R-:W-:Y:S02]  /*13a90*/  IMAD R10, R19, R8, RZ ;  /* 0x00000008130a7224 */ /* 0x000fe400078e02ff */
[----:B------:R-:W-:Y:S01]  /*13aa0*/  IMAD.MOV R3, RZ, RZ, -R0 ;  /* 0x000000ffff037224 */ /* 0x000fe200078e0a00 */
[----:B------:R-:W-:Y:S01]  /*13ab0*/  IADD3.X R12, R12, R2, R9, P1, P0 ;  /* 0x000000020c0c7210 */ /* 0x000fe20000fe0409 */
[----:B------:R-:W-:-:S04]  /*13ac0*/  IMAD.WIDE.U32 R4, R18, R8, RZ ;  /* 0x0000000812047225 */ /* 0x000fc800078e00ff */
        /* <DEDUP_REMOVED lines=11> */
[----:B------:R-:W-:Y:S02]  /*13b80*/  IMAD.MOV.U32 R5, RZ, RZ, c[0x0][0x4ac] ;  /* 0x00012b00ff057624 */ /* 0x000fe400078e00ff */
[----:B------:R-:W-:Y:S01]  /*13b90*/  IMAD.IADD R3, R3, 0x1, R0 ;  /* 0x0000000103037824 */ /* 0x000fe200078e0200 */
[----:B------:R-:W-:Y:S01]  /*13ba0*/  LEA R0, P0, R2, R4, 0x2 ;  /* 0x0000000402007211 */ /* 0x000fe200078010ff */
[----:B------:R-:W-:Y:S01]  /*13bb0*/  IMAD R12, R16, c[0x0][0x4e8], RZ ;  /* 0x00013a00100c7a24 */ /* 0x000fe200078e02ff */
[----:B------:R-:W-:-:S03]  /*13bc0*/  SEL R5, R5, c[0x0][0x454], P2 ;  /* 0x0001150005057a07 */ /* 0x000fc60001000000 */
[----:B------:R-:W-:Y:S01]  /*13bd0*/  SHFL.IDX PT, R4, R0, RZ, 0x1c1f ;  /* 0x001c1fff00047589 */ /* 0x000fe200000e0000 */
[----:B------:R-:W-:Y:S02]  /*13be0*/  LEA.HI.X R3, R2, R5, R3, 0x2, P0 ;  /* 0x0000000502037211 */ /* 0x000fe400000f1403 */
[----:B------:R-:W-:Y:S01]  /*13bf0*/  LOP3.LUT P0, RZ, R23, 0x3, RZ, 0xc0, !PT ;  /* 0x0000000317ff7812 */ /* 0x000fe2000780c0ff */
[----:B------:R2:W-:Y:S04]  /*13c00*/  SHFL.IDX PT, R2, R0, 0x1, 0x1c1f ;  /* 0x003c1f0000027f89 */ /* 0x0005e800000e0000 */
[----:B------:R-:W1:Y:S04]  /*13c10*/  SHFL.IDX PT, R5, R3, RZ, 0x1c1f ;  /* 0x001c1fff03057589 */ /* 0x000e6800000e0000 */
[----:B------:R-:W3:Y:S01]  /*13c20*/  SHFL.IDX PT, R3, R3, 0x1, 0x1c1f ;  /* 0x003c1f0003037f89 */ /* 0x000ee200000e0000 */
[----:B--2---:R-:W-:-:S05]  /*13c30*/  IMAD.IADD R0, R30, 0x1, R203 ;  /* 0x000000011e007824 */ /* 0x004fca00078e02cb */
[C---:B------:R-:W-:Y:S02]  /*13c40*/  IADD3 R8, R0.reuse, 0x8, RZ ;  /* 0x0000000800087810 */ /* 0x040fe40007ffe0ff */
[-C--:B------:R-:W-:Y:S02]  /*13c50*/  ISETP.GE.OR P1, PT, R0, R12.reuse, P0 ;  /* 0x0000000c0000720c */ /* 0x080fe40000726670 */
[----:B------:R-:W-:-:S11]  /*13c60*/  ISETP.GE.OR P0, PT, R8, R12, P0 ;  /* 0x0000000c0800720c */ /* 0x000fd60000706670 */
[----:B-1----:R1:W-:Y:S01]  /*13c70*/  @!P1 ST.E [R4.64], R22 ;  /* 0x0000001604009985 */ /* 0x0023e2000c101906 */
[----:B------:R-:W-:-:S03]  /*13c80*/  ISETP.GE.AND P1, PT, R8, R12, PT ;  /* 0x0000000c0800720c */ /* 0x000fc60003f26270 */
[----:B---3--:R1:W-:Y:S01]  /*13c90*/  @!P0 ST.E [R2.64], R17 ;  /* 0x0000001102008985 */ /* 0x0083e2000c101906 */
[----:B------:R-:W-:Y:S02]  /*13ca0*/  ISETP.GE.AND P0, PT, R0, R12, PT ;  /* 0x0000000c0000720c */ /* 0x000fe40003f06270 */
[----:B------:R-:W-:Y:S01]  /*13cb0*/  P2R R14, PR, RZ, 0x2 ;  /* 0x00000002ff0e7803 */ /* 0x000fe20000000000 */
[----:B------:R-:W-:Y:S05]  /*13cc0*/  @P2 BRA `(.L_x_2131) ;  /* 0x0000088000002947 */ /* 0x000fea0003800000 */
[----:B------:R-:W-:Y:S01]  /*13cd0*/  IMAD R0, R9, c[0x0][0x3a0], RZ ;  /* 0x0000e80009007a24 */ /* 0x000fe200078e02ff */
[----:B------:R-:W-:Y:S01]  /*13ce0*/  LEA R23, R187, R205, 0x5 ;  /* 0x000000cdbb177211 */ /* 0x000fe200078e28ff */
[C---:B-1----:R-:W-:Y:S01]  /*13cf0*/  IMAD.WIDE.U32 R2, R6.reuse, c[0x0][0x3a0], RZ ;  /* 0x0000e80006027a25 */ /* 0x042fe200078e00ff */
[----:B------:R-:W-:Y:S01]  /*13d00*/  SHF.R.S32.HI R5, RZ, 0x1f, R7 ;  /* 0x0000001fff057819 */ /* 0x000fe20000011407 */
[----:B------:R1:W2:Y:S01]  /*13d10*/  LDS.128 R24, [R204+0x80] ;  /* 0x00008000cc187984 */ /* 0x0002a20000000c00 */
[----:B------:R-:W-:Y:S01]  /*13d20*/  IADD3 R4, R23, R203, RZ ;  /* 0x000000cb17047210 */ /* 0x000fe20007ffe0ff */
[----:B------:R-:W-:-:S02]  /*13d30*/  IMAD R6, R6, c[0x0][0x3a4], R0 ;  /* 0x0000e90006067a24 */ /* 0x000fc400078e0200 */
[----:B------:R1:W3:Y:S01]  /*13d40*/  LDS.128 R40, [R204+0x1080] ;  /* 0x00108000cc287984 */ /* 0x0002e20000000c00 */
[----:B------:R-:W-:Y:S01]  /*13d50*/  IMAD R5, R5, c[0x0][0x3f0], RZ ;  /* 0x0000fc0005057a24 */ /* 0x000fe200078e02ff */
[----:B------:R-:W-:Y:S02]  /*13d60*/  MOV R0, R4 ;  /* 0x0000000400007202 */ /* 0x000fe40000000f00 */
[----:B------:R-:W-:Y:S01]  /*13d70*/  IADD3 R3, R3, R6, RZ ;  /* 0x0000000603037210 */ /* 0x000fe20007ffe0ff */
[----:B------:R-:W-:Y:S01]  /*13d80*/  @P3 IMAD.HI.U32 R6, R4, c[0x0][0x4ec], RZ ;  /* 0x00013b0004063a27 */ /* 0x000fe200078e00ff */
[----:B------:R1:W4:Y:S03]  /*13d90*/  LDS.128 R52, [R204+0x2080] ;  /* 0x00208000cc347984 */ /* 0x0003260000000c00 */
        /* <DEDUP_REMOVED lines=31> */
.L_x_2218:
[----:B------:R-:W-:Y:S05]  /*13f90*/  BRA.DIV ~URZ, `(.L_x_2133) ;  /* 0x000056b27f007947 */ /* 0x000fea000b800000 */
[----:B------:R4:W2:Y:S02]  /*13fa0*/  SHFL.IDX PT, R0, R11, RZ, 0x181f ;  /* 0x00181fff0b007589 */ /* 0x0008a400000e0000 */
.L_x_2219:
        /* <DEDUP_REMOVED lines=19> */
.L_x_2135:
[----:B------:R-:W-:Y:S05]  /*140e0*/  BSYNC B0 ;  /* 0x0000000000007941 */ /* 0x000fea0003800000 */
.L_x_2134:
[----:B------:R-:W-:Y:S05]  /*140f0*/  BRA.DIV ~URZ, `(.L_x_2136) ;  /* 0x000055c27f007947 */ /* 0x000fea000b800000 */
[----:B---3--:R3:W4:Y:S04]  /*14100*/  SHFL.IDX PT, R8, R9, 0x1, 0x181f ;  /* 0x00381f0009087f89 */ /* 0x00872800000e0000 */
[----:B--2---:R3:W2:Y:S02]  /*14110*/  SHFL.IDX PT, R0, R11, 0x1, 0x181f ;  /* 0x00381f000b007f89 */ /* 0x0046a400000e0000 */
.L_x_2220:
        /* <DEDUP_REMOVED lines=19> */
.L_x_2138:
[----:B------:R-:W-:Y:S05]  /*14250*/  BSYNC B0 ;  /* 0x0000000000007941 */ /* 0x000fea0003800000 */
.L_x_2137:
[----:B------:R-:W-:Y:S05]  /*14260*/  BRA.DIV ~URZ, `(.L_x_2139) ;  /* 0x000055227f007947 */ /* 0x000fea000b800000 */
[----:B----4-:R4:W3:Y:S02]  /*14270*/  SHFL.IDX PT, R8, R9, 0x2, 0x181f ;  /* 0x00581f0009087f89 */ /* 0x0108e400000e0000 */
.L_x_2221:
[----:B------:R-:W-:Y:S05]  /*14280*/  BRA.DIV ~URZ, `(.L_x_2140) ;  /* 0x000055727f007947 */ /* 0x000fea000b800000 */
[----:B--2---:R2:W4:Y:S02]  /*14290*/  SHFL.IDX PT, R0, R11, 0x2, 0x181f ;  /* 0x00581f000b007f89 */ /* 0x00452400000e0000 */
.L_x_2222:
        /* <DEDUP_REMOVED lines=19> */
.L_x_2142:
[----:B------:R-:W-:Y:S05]  /*143d0*/  BSYNC B0 ;  /* 0x0000000000007941 */ /* 0x000fea0003800000 */
.L_x_2141:
[----:B------:R-:W-:Y:S05]  /*143e0*/  BRA.DIV ~URZ, `(.L_x_2143) ;  /* 0x000054827f007947 */ /* 0x000fea000b800000 */
[----:B---3--:R3:W2:Y:S04]  /*143f0*/  SHFL.IDX PT, R6, R9, 0x3, 0x181f ;  /* 0x00781f0009067f89 */ /* 0x0086a800000e0000 */
[----:B----4-:R3:W4:Y:S02]  /*14400*/  SHFL.IDX PT, R0, R11, 0x3, 0x181f ;  /* 0x00781f000b007f89 */ /* 0x01072400000e0000 */
.L_x_2223:
        /* <DEDUP_REMOVED lines=20> */
.L_x_2131:
[----:B------:R-:W-:Y:S02]  /*14550*/  IMAD R0, R9, c[0x0][0x408], RZ ;  /* 0x0001020009007a24 */ /* 0x000fe400078e02ff */
[----:B-1----:R-:W-:-:S04]  /*14560*/  IMAD.WIDE.U32 R2, R6, c[0x0][0x408], RZ ;  /* 0x0001020006027a25 */ /* 0x002fc800078e00ff */
[----:B------:R-:W-:Y:S01]  /*14570*/  IMAD R6, R6, c[0x0][0x40c], R0 ;  /* 0x0001030006067a24 */ /* 0x000fe200078e0200 */
[----:B------:R-:W-:Y:S01]  /*14580*/  SHF.R.S32.HI R0, RZ, 0x1f, R7 ;  /* 0x0000001fff007819 */ /* 0x000fe20000011407 */
[----:B------:R-:W-:-:S03]  /*14590*/  @P3 IMAD.HI.U32 R5, R13, c[0x0][0x4ec], RZ ;  /* 0x00013b000d053a27 */ /* 0x000fc600078e00ff */
[----:B------:R-:W-:Y:S01]  /*145a0*/  IADD3 R3, R3, R6, RZ ;  /* 0x0000000603037210 */ /* 0x000fe20007ffe0ff */
[----:B------:R-:W-:-:S04]  /*145b0*/  IMAD R0, R0, c[0x0][0x440], RZ ;  /* 0x0001100000007a24 */ /* 0x000fc800078e02ff */
[----:B------:R-:W-:-:S04]  /*145c0*/  IMAD.WIDE.U32 R2, R11, c[0x0][0x438], R2 ;  /* 0x00010e000b027a25 */ /* 0x000fc800078e0002 */
        /* <DEDUP_REMOVED lines=24> */
.L_x_2224:
[----:B------:R-:W-:Y:S05]  /*14750*/  BRA.DIV ~URZ, `(.L_x_2146) ;  /* 0x000052527f007947 */ /* 0x000fea000b800000 */
[----:B------:R3:W4:Y:S02]  /*14760*/  SHFL.IDX PT, R0, R12, RZ, 0x1c1f ;  /* 0x001c1fff0c007589 */ /* 0x00072400000e0000 */
.L_x_2225:
        /* <DEDUP_REMOVED lines=9> */
[-C--:B----4-:R-:W-:Y:S02]  /*14800*/  @!P1 LEA R2, P5, R191, R0.reuse, 0x2 ;  /* 0x00000000bf029211 */ /* 0x090fe400078a10ff */
[----:B------:R-:W-:Y:S02]  /*14810*/  @!P0 LEA R6, P2, R249, R0, 0x2 ;  /* 0x00000000f9068211 */ /* 0x000fe400078410ff */
        /* <DEDUP_REMOVED lines=111> */
.L_x_2148:
[----:B------:R-:W-:Y:S05]  /*14f10*/  BSYNC B0 ;  /* 0x0000000000007941 */ /* 0x000fea0003800000 */
.L_x_2147:
[----:B------:R-:W-:Y:S05]  /*14f20*/  BRA.DIV ~URZ, `(.L_x_2149) ;  /* 0x00004af27f007947 */ /* 0x000fea000b800000 */
[----:B--2---:R2:W1:Y:S04]  /*14f30*/  SHFL.IDX PT, R4, R5, 0x1, 0x1c1f ;  /* 0x003c1f0005047f89 */ /* 0x00446800000e0000 */
[----:B----4-:R2:W4:Y:S02]  /*14f40*/  SHFL.IDX PT, R0, R12, 0x1, 0x1c1f ;  /* 0x003c1f000c007f89 */ /* 0x01052400000e0000 */
.L_x_2226:
        /* <DEDUP_REMOVED lines=136> */
.L_x_2129:
        /* <DEDUP_REMOVED lines=18> */
.L_x_2150:
        /* <DEDUP_REMOVED lines=35> */
[----:B------:R-:W-:-:S03]  /*15b20*/  IMAD.WIDE.U32 R4, R8, R6, RZ ;  /* 0x0000000608047225 */ /* 0x000fc600078e00ff */
[----:B------:R-:W-:Y:S01]  /*15b30*/  IADD3.X R8, R3, R16, R18, P1, P0 ;  /* 0x0000001003087210 */ /* 0x000fe20000fe0412 */
[----:B------:R-:W-:Y:S01]  /*15b40*/  IMAD.MOV R2, RZ, RZ, -R0 ;  /* 0x000000ffff027224 */ /* 0x000fe200078e0a00 */
[----:B------:R-:W-:Y:S01]  /*15b50*/  IADD3 R5, R5, R7, RZ ;  /* 0x0000000705057210 */ /* 0x000fe20007ffe0ff */
[----:B------:R-:W-:Y:S01]  /*15b60*/  IMAD.MOV.U32 R7, RZ, RZ, c[0x0][0x4a8] ;  /* 0x00012a00ff077624 */ /* 0x000fe200078e00ff */
[----:B------:R-:W-:Y:S01]  /*15b70*/  IADD3 R4, P1, P0, R0, R17, R4 ;  /* 0x0000001100047210 */ /* 0x000fe2000783e004 */
[----:B------:R-:W-:Y:S01]  /*15b80*/  IMAD R2, R2, c[0x0][0x4e8], R11 ;  /* 0x00013a0002027a24 */ /* 0x000fe200078e020b */
[----:B------:R-:W-:-:S03]  /*15b90*/  SHF.R.S32.HI R3, RZ, 0x1f, R0 ;  /* 0x0000001fff037819 */ /* 0x000fc60000011400 */
[----:B-1----:R-:W-:Y:S01]  /*15ba0*/  IMAD R0, R13, R2, RZ ;  /* 0x000000020d007224 */ /* 0x002fe200078e02ff */
[----:B------:R-:W-:Y:S02]  /*15bb0*/  SHF.R.S32.HI R6, RZ, 0x1f, R2 ;  /* 0x0000001fff067819 */ /* 0x000fe40000011402 */
        /* <DEDUP_REMOVED lines=11> */
.L_x_2152:
[----:B------:R-:W-:Y:S05]  /*15c70*/  BSYNC B0 ;  /* 0x0000000000007941 */ /* 0x000fea0003800000 */
.L_x_2151:
        /* <DEDUP_REMOVED lines=8> */
[----:B------:R-:W-:-:S03]  /*15d00*/  IADD3 R4, R4, R203, RZ ;  /* 0x000000cb04047210 */ /* 0x000fc60007ffe0ff */
        /* <DEDUP_REMOVED lines=26> */
.L_x_2227:
[----:B------:R-:W-:Y:S05]  /*15eb0*/  BRA.DIV ~URZ, `(.L_x_2154) ;  /* 0x00003ca27f007947 */ /* 0x000fea000b800000 */
[----:B------:R3:W4:Y:S02]  /*15ec0*/  SHFL.IDX PT, R0, R12, RZ, 0x181f ;  /* 0x00181fff0c007589 */ /* 0x00072400000e0000 */
.L_x_2228:
        /* <DEDUP_REMOVED lines=20> */
.L_x_2156:
[----:B------:R-:W-:Y:S05]  /*16010*/  BSYNC B0 ;  /* 0x0000000000007941 */ /* 0x000fea0003800000 */
.L_x_2155:
[----:B------:R-:W-:Y:S05]  /*16020*/  BRA.DIV ~URZ, `(.L_x_2157) ;  /* 0x00003ba27f007947 */ /* 0x000fea000b800000 */
[----:B--2---:R2:W1:Y:S04]  /*16030*/  SHFL.IDX PT, R8, R9, 0x1, 0x181f ;  /* 0x00381f0009087f89 */ /* 0x00446800000e0000 */
[----:B----4-:R2:W4:Y:S02]  /*16040*/  SHFL.IDX PT, R0, R12, 0x1, 0x181f ;  /* 0x00381f000c007f89 */ /* 0x01052400000e0000 */
.L_x_2229:
        /* <DEDUP_REMOVED lines=19> */
.L_x_2159:
[----:B------:R-:W-:Y:S05]  /*16180*/  BSYNC B0 ;  /* 0x0000000000007941 */ /* 0x000fea0003800000 */
.L_x_2158:
[----:B------:R-:W-:Y:S05]  /*16190*/  BRA.DIV ~URZ, `(.L_x_2160) ;  /* 0x00003b027f007947 */ /* 0x000fea000b800000 */
[----:B-1----:R1:W2:Y:S02]  /*161a0*/  SHFL.IDX PT, R8, R9, 0x2, 0x181f ;  /* 0x00581f0009087f89 */ /* 0x0022a400000e0000 */
.L_x_2230:
[----:B------:R-:W-:Y:S05]  /*161b0*/  BRA.DIV ~URZ, `(.L_x_2161) ;  /* 0x00003b527f007947 */ /* 0x000fea000b800000 */
[----:B----4-:R4:W1:Y:S02]  /*161c0*/  SHFL.IDX PT, R0, R12, 0x2, 0x181f ;  /* 0x00581f000c007f89 */ /* 0x01086400000e0000 */
.L_x_2231:
        /* <DEDUP_REMOVED lines=19> */
.L_x_2163:
[----:B------:R-:W-:Y:S05]  /*16300*/  BSYNC B0 ;  /* 0x0000000000007941 */ /* 0x000fea0003800000 */
.L_x_2162:
[----:B------:R-:W-:Y:S05]  /*16310*/  BRA.DIV ~URZ, `(.L_x_2164) ;  /* 0x00003a627f007947 */ /* 0x000fea000b800000 */
[----:B--2---:R2:W3:Y:S04]  /*16320*/  SHFL.IDX PT, R8, R9, 0x3, 0x181f ;  /* 0x00781f0009087f89 */ /* 0x0044e800000e0000 */
[----:B-1----:R2:W1:Y:S02]  /*16330*/  SHFL.IDX PT, R0, R12, 0x3, 0x181f ;  /* 0x00781f000c007f89 */ /* 0x00246400000e0000 */
.L_x_2232:
        /* <DEDUP_REMOVED lines=18> */
.L_x_2144:
[----:B------:R-:W-:Y:S05]  /*16460*/  BSYNC B1 ;  /* 0x0000000000017941 */ /* 0x000fea0003800000 */
.L_x_2128:
        /* <DEDUP_REMOVED lines=8> */
[----:B------:R-:W-:Y:S01]  /*164f0*/  IMAD.MOV.U32 R7, RZ, RZ, RZ ;  /* 0x000000ffff077224 */ /* 0x000fe200078e00ff */
[----:B----4-:R-:W-:-:S04]  /*16500*/  LOP3.LUT R13, R0, 0x1f, RZ, 0xc0, !PT ;  /* 0x0000001f000d7812 */ /* 0x010fc800078ec0ff */
[----:B------:R-:W-:Y:S01]  /*16510*/  ISETP.NE.AND P6, PT, R13, 0x1f, PT ;  /* 0x0000001f0d00780c */ /* 0x000fe20003fc5270 */
[----:B------:R-:W-:Y:S10]  /*16520*/  BRA.DIV ~URZ, `(.L_x_2166) ;  /* 0x000039227f007947 */ /* 0x000ff4000b800000 */
[----:B--23--:R2:W3:Y:S02]  /*16530*/  SHFL.IDX PT, R9, R82, RZ, 0x1f ;  /* 0x00001fff52097589 */ /* 0x00c4e400000e0000 */
.L_x_2233:
[----:B------:R-:W-:Y:S05]  /*16540*/  BRA.DIV ~URZ, `(.L_x_2167) ;  /* 0x000039727f007947 */ /* 0x000fea000b800000 */
[----:B------:R4:W2:Y:S02]  /*16550*/  SHFL.IDX PT, R8, R82, 0x1, 0x1f ;  /* 0x00201f0052087f89 */ /* 0x0008a400000e0000 */
.L_x_2234:
        /* <DEDUP_REMOVED lines=18> */
.L_x_2235:
        /* <DEDUP_REMOVED lines=16> */
.L_x_2236:
[----:B----4-:R-:W-:Y:S01]  /*16780*/  IMAD R0, R0, c[0x0][0x538], RZ ;  /* 0x00014e0000007a24 */ /* 0x010fe200078e02ff */
[----:B------:R-:W-:Y:S04]  /*16790*/  BSSY B1, `(.L_x_2170) ;  /* 0x00000c6000017945 */ /* 0x000fe80003800000 */
[----:B--2---:R-:W-:-:S04]  /*167a0*/  IADD3 R8, R0, R8, RZ ;  /* 0x0000000800087210 */ /* 0x004fc80007ffe0ff */
[----:B---3--:R-:W-:-:S13]  /*167b0*/  ISETP.GT.AND P0, PT, R8, R9, PT ;  /* 0x000000090800720c */ /* 0x008fda0003f04270 */
[----:B------:R-:W-:Y:S05]  /*167c0*/  @P0 BRA `(.L_x_2171) ;  /* 0x0000024000000947 */ /* 0x000fea0003800000 */
.L_x_2175:
        /* <DEDUP_REMOVED lines=16> */
.L_x_2237:
        /* <DEDUP_REMOVED lines=16> */
.L_x_2238:
[----:B--2---:R-:W-:-:S05]  /*169d0*/  IMAD R0, R0, c[0x0][0x538], RZ ;  /* 0x00014e0000007a24 */ /* 0x004fca00078e02ff */
[----:B------:R-:W-:-:S04]  /*169e0*/  IADD3 R8, R0, R8, RZ ;  /* 0x0000000800087210 */ /* 0x000fc80007ffe0ff */
[----:B------:R-:W-:-:S13]  /*169f0*/  ISETP.GT.AND P0, PT, R8, R9, PT ;  /* 0x000000090800720c */ /* 0x000fda0003f04270 */
[----:B-1----:R-:W-:Y:S05]  /*16a00*/  @!P0 BRA `(.L_x_2175) ;  /* 0xfffffdc000008947 */ /* 0x002fea000383ffff */
.L_x_2171:
[----:B------:R-:W-:-:S05]  /*16a10*/  IADD3 R8, -R0, R8, RZ ;  /* 0x0000000800087210 */ /* 0x000fca0007ffe1ff */
[----:B------:R-:W-:-:S05]  /*16a20*/  IMAD R0, R4, c[0x0][0x538], R8 ;  /* 0x00014e0004007a24 */ /* 0x000fca00078e0208 */
[----:B------:R-:W-:Y:S01]  /*16a30*/  ISETP.GT.AND P0, PT, R0, R9, PT ;  /* 0x000000090000720c */ /* 0x000fe20003f04270 */
[----:B------:R-:W-:-:S12]  /*16a40*/  BRA.DIV ~URZ, `(.L_x_2176) ;  /* 0x000038d27f007947 */ /* 0x000fd8000b800000 */
[----:B------:R-:W-:-:S04]  /*16a50*/  VOTE.ANY R5, PT, !P0 ;  /* 0x0000000000057806 */ /* 0x000fc800040e0100 */
.L_x_2239:
[----:B------:R-:W2:Y:S02]  /*16a60*/  POPC R0, R5 ;  /* 0x0000000500007309 */ /* 0x000ea40000000000 */
[----:B--2---:R-:W-:Y:S01]  /*16a70*/  IADD3 R211, R0, R211, RZ ;  /* 0x000000d300d37210 */ /* 0x004fe20007ffe0ff */
[----:B------:R-:W-:Y:S05]  /*16a80*/  BRA.DIV ~URZ, `(.L_x_2177) ;  /* 0x000038e27f007947 */ /* 0x000fea000b800000 */
[----:B------:R2:W3:Y:S04]  /*16a90*/  SHFL.IDX PT, R10, R6, R0, 0x1f ;  /* 0x00001f00060a7589 */ /* 0x0004e800000e0000 */
[----:B------:R2:W4:Y:S02]  /*16aa0*/  SHFL.IDX PT, R7, R7, R0, 0x1f ;  /* 0x00001f0007077589 */ /* 0x00052400000e0000 */
.L_x_2240:
[----:B------:R-:W-:Y:S01]  /*16ab0*/  ISETP.NE.AND P0, PT, R5, RZ, PT ;  /* 0x000000ff0500720c */ /* 0x000fe20003f05270 */
[----:B------:R-:W-:-:S12]  /*16ac0*/  BSSY B0, `(.L_x_2178) ;  /* 0x0000005000007945 */ /* 0x000fd80003800000 */
[----:B------:R-:W-:Y:S05]  /*16ad0*/  @!P0 BRA `(.L_x_2179) ;  /* 0x0000003000008947 */ /* 0x000fea0003800000 */
[----:B--2---:R-:W-:Y:S01]  /*16ae0*/  IADD3 R0, R0, -0x1, RZ ;  /* 0xffffffff00007810 */ /* 0x004fe20007ffe0ff */
[----:B------:R-:W-:Y:S05]  /*16af0*/  BRA.DIV ~URZ, `(.L_x_2180) ;  /* 0x000039427f007947 */ /* 0x000fea000b800000 */
[----:B------:R2:W1:Y:S02]  /*16b00*/  SHFL.IDX PT, R11, R4, R0, 0x1f ;  /* 0x00001f00040b7589 */ /* 0x00046400000e0000 */
.L_x_2179:
[----:B------:R-:W-:Y:S05]  /*16b10*/  BSYNC B0 ;  /* 0x0000000000007941 */ /* 0x000fea0003800000 */
.L_x_2178:
[----:B----4-:R-:W-:Y:S01]  /*16b20*/  ISETP.NE.AND P0, PT, R7, 0x1, PT ;  /* 0x000000010700780c */ /* 0x010fe20003f05270 */
[----:B-1----:R-:W-:Y:S01]  /*16b30*/  IMAD R208, R11, c[0x0][0x538], R8 ;  /* 0x00014e000bd07a24 */ /* 0x002fe200078e0208 */
[----:B------:R-:W-:Y:S04]  /*16b40*/  BSSY B0, `(.L_x_2181) ;  /* 0x0000083000007945 */ /* 0x000fe80003800000 */
[----:B------:R-:W-:-:S07]  /*16b50*/  IADD3 R9, -R208, R9, RZ ;  /* 0x00000009d0097210 */ /* 0x000fce0007ffe1ff */
[----:B------:R-:W-:Y:S05]  /*16b60*/  @!P0 BRA `(.L_x_2182) ;  /* 0x000003e000008947 */ /* 0x000fea0003800000 */
[-C--:B--23--:R-:W-:Y:S02]  /*16b70*/  IABS R0, R10.reuse ;  /* 0x0000000a00007213 */ /* 0x08cfe40000000000 */
        /* <DEDUP_REMOVED lines=15> */
[----:B------:R-:W-:-:S04]  /*16c70*/  IMAD.MOV R0, RZ, RZ, -R8 ;  /* 0x000000ffff007224 */ /* 0x000fc800078e0a08 */
        /* <DEDUP_REMOVED lines=14> */
[----:B-1----:R-:W-:-:S04]  /*16d60*/  IADD3 R2, RZ, -R3, RZ ;  /* 0x80000003ff027210 */ /* 0x002fc80007ffe0ff */
[----:B------:R-:W-:Y:S01]  /*16d70*/  @!P1 IMAD.MOV R0, RZ, RZ, -R0 ;  /* 0x000000ffff009224 */ /* 0x000fe200078e0a00 */
[----:B------:R-:W-:Y:S01]  /*16d80*/  @!P0 LOP3.LUT R0, RZ, R10, RZ, 0x33, !PT ;  /* 0x0000000aff008212 */ /* 0x000fe200078e33ff */
[----:B------:R-:W-:Y:S01]  /*16d90*/  IMAD.MOV.U32 R4, RZ, RZ, R2 ;  /* 0x000000ffff047224 */ /* 0x000fe200078e0002 */
[----:B------:R-:W-:Y:S02]  /*16da0*/  IABS R2, R7 ;  /* 0x0000000700027213 */ /* 0x000fe40000000000 */
[----:B------:R-:W-:Y:S01]  /*16db0*/  IABS R8, R0 ;  /* 0x0000000000087213 */ /* 0x000fe20000000000 */
[----:B------:R-:W-:Y:S02]  /*16dc0*/  IMAD R4, R4, R5, RZ ;  /* 0x0000000504047224 */ /* 0x000fe400078e02ff */
[----:B------:R-:W-:Y:S01]  /*16dd0*/  IMAD.MOV R6, RZ, RZ, -R2 ;  /* 0x000000ffff067224 */ /* 0x000fe200078e0a02 */
[----:B------:R-:W-:-:S05]  /*16de0*/  MOV R2, RZ ;  /* 0x000000ff00027202 */ /* 0x000fca0000000f00 */
        /* <DEDUP_REMOVED lines=16> */
[----:B------:R-:W-:Y:S01]  /*16ef0*/  IMAD.MOV R3, RZ, RZ, -R2 ;  /* 0x000000ffff037224 */ /* 0x000fe200078e0a02 */
[----:B------:R-:W-:-:S03]  /*16f00*/  LEA R2, R7, R2, 0x18 ;  /* 0x0000000207027211 */ /* 0x000fc600078ec0ff */
[----:B------:R-:W-:Y:S02]  /*16f10*/  IMAD R3, R7, R3, R0 ;  /* 0x0000000307037224 */ /* 0x000fe400078e0200 */
[----:B------:R-:W-:Y:S02]  /*16f20*/  IMAD R0, R10, R4, R9 ;  /* 0x000000040a007224 */ /* 0x000fe400078e0209 */
[----:B------:R-:W-:Y:S01]  /*16f30*/  IMAD R210, R3, 0x10000, R2 ;  /* 0x0001000003d27824 */ /* 0x000fe200078e0202 */
[----:B------:R-:W-:Y:S05]  /*16f40*/  BRA `(.L_x_2183) ;  /* 0x0000042000007947 */ /* 0x000fea0003800000 */
.L_x_2182:
        /* <DEDUP_REMOVED lines=66> */
.L_x_2183:
[----:B------:R-:W-:Y:S05]  /*17370*/  BSYNC B0 ;  /* 0x0000000000007941 */ /* 0x000fea0003800000 */
.L_x_2181:
[----:B------:R-:W-:-:S04]  /*17380*/  LOP3.LUT R0, RZ, R0, RZ, 0x33, !PT ;  /* 0x00000000ff007212 */ /* 0x000fc800078e33ff */
[----:B------:R-:W-:Y:S01]  /*17390*/  IADD3 R209, R0, R10, RZ ;  /* 0x0000000a00d17210 */ /* 0x000fe20007ffe0ff */
[----:B------:R-:W-:Y:S05]  /*173a0*/  BRA `(.L_x_2184) ;  /* 0x0000004000007947 */ /* 0x000fea0003800000 */
.L_x_2172:
[----:B------:R-:W-:Y:S01]  /*173b0*/  IMAD.MOV.U32 R208, RZ, RZ, R9 ;  /* 0x000000ffffd07224 */ /* 0x000fe200078e0009 */
[----:B------:R-:W-:Y:S01]  /*173c0*/  MOV R210, RZ ;  /* 0x000000ff00d27202 */ /* 0x000fe20000000f00 */
[----:B------:R-:W-:Y:S01]  /*173d0*/  IMAD.MOV.U32 R209, RZ, RZ, RZ ;  /* 0x000000ffffd17224 */ /* 0x000fe200078e00ff */
[----:B------:R-:W-:Y:S02]  /*173e0*/  MOV R211, c[0x0][0x53c] ;  /* 0x00014f0000d37a02 */ /* 0x000fe40000000f00 */
.L_x_2184:
[----:B------:R-:W-:Y:S05]  /*173f0*/  BSYNC B1 ;  /* 0x0000000000017941 */ /* 0x000fea0003800000 */
.L_x_2170:
[----:B------:R-:W-:Y:S01]  /*17400*/  WARPSYNC 0xffffffff ;  /* 0xffffffff00007948 */ /* 0x000fe20003800000 */
[----:B------:R-:W-:Y:S01]  /*17410*/  BAR.SYNC.DEFER_BLOCKING 0x4, 0x100 ;  /* 0x0104000000007b1d */ /* 0x000fe20000010000 */
[----:B------:R-:W-:-:S13]  /*17420*/  ISETP.NE.AND P0, PT, R13, RZ, PT ;  /* 0x000000ff0d00720c */ /* 0x000fda0003f05270 */
[----:B------:R2:W-:Y:S04]  /*17430*/  @!P0 STS.128 [0x24100], R208 ;  /* 0x024100d0ff008388 */ /* 0x0005e80000000c00 */
[----:B------:R-:W-:Y:S06]  /*17440*/  BAR.ARV 0x5, 0x100 ;  /* 0x0144000000007b1d */ /* 0x000fec0000002000 */
.L_x_2165:
[----:B-1----:R-:W-:-:S13]  /*17450*/  ISETP.GE.AND P0, PT, R211, c[0x0][0x53c], PT ;  /* 0x00014f00d3007a0c */ /* 0x002fda0003f06270 */
[----:B--23--:R-:W-:Y:S01]  /*17460*/  @P0 CALL.REL.NOINC `(.L_x_2185) ;  /* 0x0000001000000944 */ /* 0x00cfe20003c00000 */
[----:B------:R-:W-:Y:S05]  /*17470*/  BRA `(.L_x_2186) ;  /* 0xfffea5e000007947 */ /* 0x000fea000383ffff */
.L_x_2185:
[----:B------:R-:W-:Y:S05]  /*17480*/  EXIT ;  /* 0x000000000000794d */ /* 0x000fea0003800000 */
.L_x_2011:
[----:B------:R-:W-:Y:S01]  /*17490*/  IMAD.MOV.U32 R0, RZ, RZ, R5 ;  /* 0x000000ffff007224 */ /* 0x000fe200078e0005 */
[----:B------:R-:W-:Y:S02]  /*174a0*/  MOV R2, 0x1 ;  /* 0x0000000100027802 */ /* 0x000fe40000000f00 */
[----:B------:R-:W-:Y:S02]  /*174b0*/  MOV R3, 0x174d0 ;  /* 0x000174d000037802 */ /* 0x000fe40000000f00 */
[----:B--2---:R-:W-:Y:S05]  /*174c0*/  CALL.REL.NOINC `($__internal_36_$__cuda_sm70_shflsync_up_p) ;  /* 0x0000308000007944 */ /* 0x004fea0003c00000 */
[----:B------:R-:W-:Y:S01]  /*174d0*/  MOV R0, R4 ;  /* 0x0000000400007202 */ /* 0x000fe20000000f00 */
[----:B------:R-:W-:Y:S05]  /*174e0*/  BRA `(.L_x_2187) ;  /* 0xfffe8f5000007947 */ /* 0x000fea000383ffff */
.L_x_2012:
[----:B------:R-:W-:Y:S01]  /*174f0*/  IMAD.MOV.U32 R0, RZ, RZ, R5 ;  /* 0x000000ffff007224 */ /* 0x000fe200078e0005 */
[----:B------:R-:W-:Y:S02]  /*17500*/  MOV R2, 0x2 ;  /* 0x0000000200027802 */ /* 0x000fe40000000f00 */
[----:B------:R-:W-:Y:S02]  /*17510*/  MOV R3, 0x17530 ;  /* 0x0001753000037802 */ /* 0x000fe40000000f00 */
[----:B--2---:R-:W-:Y:S05]  /*17520*/  CALL.REL.NOINC `($__internal_36_$__cuda_sm70_shflsync_up_p) ;  /* 0x0000302000007944 */ /* 0x004fea0003c00000 */
[----:B------:R-:W-:Y:S01]  /*17530*/  SEL R0, R4, RZ, P4 ;  /* 0x000000ff04007207 */ /* 0x000fe20002000000 */
[----:B------:R-:W-:Y:S01]  /*17540*/  IMAD.MOV.U32 R2, RZ, RZ, 0x4 ;  /* 0x00000004ff027424 */ /* 0x000fe200078e00ff */
[----:B------:R-:W-:-:S03]  /*17550*/  MOV R3, 0x17580 ;  /* 0x0001758000037802 */ /* 0x000fc60000000f00 */
[----:B------:R-:W-:Y:S02]  /*17560*/  IMAD.IADD R0, R5, 0x1, R0 ;  /* 0x0000000105007824 */ /* 0x000fe400078e0200 */
[----:B------:R-:W-:Y:S05]  /*17570*/  CALL.REL.NOINC `($__internal_36_$__cuda_sm70_shflsync_up_p) ;  /* 0x00002fd000007944 */ /* 0x000fea0003c00000 */
        /* <DEDUP_REMOVED lines=12> */
[----:B------:R-:W-:Y:S02]  /*17640*/  MOV R30, 0x1f ;  /* 0x0000001f001e7802 */ /* 0x000fe40000000f00 */
[----:B------:R-:W-:Y:S01]  /*17650*/  MOV R3, 0x17690 ;  /* 0x0001769000037802 */ /* 0x000fe20000000f00 */
[----:B------:R-:W-:-:S04]  /*17660*/  IMAD.IADD R4, R0, 0x1, R4 ;  /* 0x0000000100047824 */ /* 0x000fc800078e0204 */
[----:B------:R-:W-:Y:S02]  /*17670*/  IMAD.MOV.U32 R31, RZ, RZ, R4 ;  /* 0x000000ffff1f7224 */ /* 0x000fe400078e0004 */
[----:B------:R-:W-:Y:S05]  /*17680*/  CALL.REL.NOINC `($__internal_35_$__cuda_sm70_shflsync_idx_p) ;  /* 0x00002e6000007944 */ /* 0x000fea0003c00000 */
[----:B------:R-:W-:Y:S01]  /*17690*/  MOV R0, R30 ;  /* 0x0000001e00007202 */ /* 0x000fe20000000f00 */
[----:B------:R-:W-:Y:S05]  /*176a0*/  BRA `(.L_x_2188) ;  /* 0xfffe8e9000007947 */ /* 0x000fea000383ffff */
.L_x_2014:
[----:B------:R-:W-:Y:S02]  /*176b0*/  SEL R0, RZ, 0x1, P0 ;  /* 0x00000001ff007807 */ /* 0x000fe40000000000 */
[----:B------:R-:W-:Y:S02]  /*176c0*/  MOV R2, 0x176e0 ;  /* 0x000176e000027802 */ /* 0x000fe40000000f00 */
[----:B--2---:R-:W-:Y:S05]  /*176d0*/  CALL.REL.NOINC `($__internal_37_$__cuda_sm70_votesync_ballot) ;  /* 0x00002ee000007944 */ /* 0x004fea0003c00000 */
[----:B------:R-:W-:Y:S01]  /*176e0*/  MOV R6, R0 ;  /* 0x0000000000067202 */ /* 0x000fe20000000f00 */
[----:B------:R-:W-:Y:S05]  /*176f0*/  BRA `(.L_x_2189) ;  /* 0xfffe8ed000007947 */ /* 0x000fea000383ffff */
.L_x_2015:
[----:B------:R-:W-:Y:S01]  /*17700*/  IMAD.MOV.U32 R31, RZ, RZ, R9 ;  /* 0x000000ffff1f7224 */ /* 0x000fe200078e0009 */
[----:B------:R-:W-:Y:S01]  /*17710*/  MOV R2, R0 ;  /* 0x0000000000027202 */ /* 0x000fe20000000f00 */
[----:B------:R-:W-:Y:S01]  /*17720*/  IMAD.MOV.U32 R30, RZ, RZ, 0x1f ;  /* 0x0000001fff1e7424 */ /* 0x000fe200078e00ff */
[----:B------:R-:W-:Y:S02]  /*17730*/  MOV R3, 0x17750 ;  /* 0x0001775000037802 */ /* 0x000fe40000000f00 */
[----:B------:R-:W-:Y:S05]  /*17740*/  CALL.REL.NOINC `($__internal_35_$__cuda_sm70_shflsync_idx_p) ;  /* 0x00002da000007944 */ /* 0x000fea0003c00000 */
[----:B------:R-:W-:Y:S01]  /*17750*/  IMAD.MOV.U32 R12, RZ, RZ, R30 ;  /* 0x000000ffff0c7224 */ /* 0x000fe200078e001e */
[----:B------:R-:W-:Y:S01]  /*17760*/  MOV R31, R8 ;  /* 0x00000008001f7202 */ /* 0x000fe20000000f00 */
[----:B------:R-:W-:Y:S01]  /*17770*/  IMAD.MOV.U32 R5, RZ, RZ, RZ ;  /* 0x000000ffff057224 */ /* 0x000fe200078e00ff */
[----:B------:R-:W-:Y:S01]  /*17780*/  MOV R2, R0 ;  /* 0x0000000000027202 */ /* 0x000fe20000000f00 */
[----:B------:R-:W-:Y:S01]  /*17790*/  IMAD.MOV.U32 R30, RZ, RZ, 0x1f ;  /* 0x0000001fff1e7424 */ /* 0x000fe200078e00ff */
[----:B------:R-:W-:-:S02]  /*177a0*/  MOV R3, 0x177c0 ;  /* 0x000177c000037802 */ /* 0x000fc40000000f00 */
[----:B------:R-:W-:Y:S05]  /*177b0*/  CALL.REL.NOINC `($__internal_35_$__cuda_sm70_shflsync_idx_p) ;  /* 0x00002d3000007944 */ /* 0x000fea0003c00000 */
[----:B------:R-:W-:Y:S01]  /*177c0*/  MOV R9, R30 ;  /* 0x0000001e00097202 */ /* 0x000fe20000000f00 */
[----:B------:R-:W-:Y:S05]  /*177d0*/  BRA `(.L_x_2190) ;  /* 0xfffe8e5000007947 */ /* 0x000fea000383ffff */
.L_x_2018:
[----:B------:R-:W-:Y:S01]  /*177e0*/  IMAD.MOV.U32 R31, RZ, RZ, R4 ;  /* 0x000000ffff1f7224 */ /* 0x000fe200078e0004 */
[----:B------:R-:W-:Y:S01]  /*177f0*/  MOV R2, R0 ;  /* 0x0000000000027202 */ /* 0x000fe20000000f00 */
[----:B------:R-:W-:Y:S01]  /*17800*/  IMAD.MOV.U32 R30, RZ, RZ, 0x1f ;  /* 0x0000001fff1e7424 */ /* 0x000fe200078e00ff */
[----:B------:R-:W-:-:S02]  /*17810*/  MOV R3, 0x17830 ;  /* 0x0001783000037802 */ /* 0x000fc40000000f00 */
[----:B--23--:R-:W-:Y:S05]  /*17820*/  CALL.REL.NOINC `($__internal_35_$__cuda_sm70_shflsync_idx_p) ;  /* 0x00002cc000007944 */ /* 0x00cfea0003c00000 */
[----:B------:R-:W-:Y:S01]  /*17830*/  MOV R5, R30 ;  /* 0x0000001e00057202 */ /* 0x000fe20000000f00 */
[----:B------:R-:W-:Y:S05]  /*17840*/  BRA `(.L_x_2017) ;  /* 0xfffe8e4000007947 */ /* 0x000fea000383ffff */
.L_x_2037:
[----:B------:R-:W-:Y:S01]  /*17850*/  IMAD.MOV.U32 R31, RZ, RZ, R9 ;  /* 0x000000ffff1f7224 */ /* 0x000fe200078e0009 */
[----:B------:R-:W-:Y:S01]  /*17860*/  MOV R2, RZ ;  /* 0x000000ff00027202 */ /* 0x000fe20000000f00 */
[----:B------:R-:W-:Y:S01]  /*17870*/  IMAD.MOV.U32 R30, RZ, RZ, 0x181f ;  /* 0x0000181fff1e7424 */ /* 0x000fe200078e00ff */
[----:B------:R-:W-:-:S02]  /*17880*/  MOV R3, 0x178a0 ;  /* 0x000178a000037802 */ /* 0x000fc40000000f00 */
[----:B-----5:R-:W-:Y:S05]  /*17890*/  CALL.REL.NOINC `($__internal_35_$__cuda_sm70_shflsync_idx_p) ;  /* 0x00002c5000007944 */ /* 0x020fea0003c00000 */
[----:B------:R-:W-:Y:S01]  /*178a0*/  MOV R8, R30 ;  /* 0x0000001e00087202 */ /* 0x000fe20000000f00 */
[----:B------:R-:W-:Y:S05]  /*178b0*/  BRA `(.L_x_2191) ;  /* 0xfffeb12000007947 */ /* 0x000fea000383ffff */
.L_x_2038:
[----:B------:R-:W-:Y:S01]  /*178c0*/  IMAD.MOV.U32 R31, RZ, RZ, R12 ;  /* 0x000000ffff1f7224 */ /* 0x000fe200078e000c */
[----:B------:R-:W-:Y:S01]  /*178d0*/  MOV R2, RZ ;  /* 0x000000ff00027202 */ /* 0x000fe20000000f00 */
[----:B------:R-:W-:Y:S01]  /*178e0*/  IMAD.MOV.U32 R30, RZ, RZ, 0x181f ;  /* 0x0000181fff1e7424 */ /* 0x000fe200078e00ff */
[----:B------:R-:W-:-:S02]  /*178f0*/  MOV R3, 0x17910 ;  /* 0x0001791000037802 */ /* 0x000fc40000000f00 */
[----:B-12--5:R-:W-:Y:S05]  /*17900*/  CALL.REL.NOINC `($__internal_35_$__cuda_sm70_shflsync_idx_p) ;  /* 0x00002be000007944 */ /* 0x026fea0003c00000 */
[----:B------:R-:W-:Y:S01]  /*17910*/  MOV R0, R30 ;  /* 0x0000001e00007202 */ /* 0x000fe20000000f00 */
[----:B------:R-:W-:Y:S05]  /*17920*/  BRA `(.L_x_2192) ;  /* 0xfffeb0d000007947 */ /* 0x000fea000383ffff */
.L_x_2041:
[----:B------:R-:W-:Y:S01]  /*17930*/  IMAD.MOV.U32 R31, RZ, RZ, R9 ;  /* 0x000000ffff1f7224 */ /* 0x000fe200078e0009 */
[----:B--2---:R-:W-:Y:S01]  /*17940*/  MOV R2, 0x1 ;  /* 0x0000000100027802 */ /* 0x004fe20000000f00 */
[----:B------:R-:W-:Y:S01]  /*17950*/  IMAD.MOV.U32 R30, RZ, RZ, 0x181f ;  /* 0x0000181fff1e7424 */ /* 0x000fe200078e00ff */
[----:B------:R-:W-:-:S02]  /*17960*/  MOV R3, 0x17980 ;  /* 0x0001798000037802 */ /* 0x000fc40000000f00 */
[----:B-1-345:R-:W-:Y:S05]  /*17970*/  CALL.REL.NOINC `($__internal_35_$__cuda_sm70_shflsync_idx_p) ;  /* 0x00002b7000007944 */ /* 0x03afea0003c00000 */
[----:B------:R-:W-:Y:S01]  /*17980*/  IMAD.MOV.U32 R8, RZ, RZ, R30 ;  /* 0x000000ffff087224 */ /* 0x000fe200078e001e */
[----:B------:R-:W-:Y:S01]  /*17990*/  MOV R2, 0x1 ;  /* 0x0000000100027802 */ /* 0x000fe20000000f00 */
[----:B------:R-:W-:Y:S01]  /*179a0*/  IMAD.MOV.U32 R31, RZ, RZ, R12 ;  /* 0x000000ffff1f7224 */ /* 0x000fe200078e000c */
[----:B------:R-:W-:-:S02]  /*179b0*/  MOV R30, 0x181f ;  /* 0x0000181f001e7802 */ /* 0x000fc40000000f00 */
[----:B------:R-:W-:Y:S02]  /*179c0*/  MOV R3, 0x179e0 ;  /* 0x000179e000037802 */ /* 0x000fe40000000f00 */
[----:B------:R-:W-:Y:S05]  /*179d0*/  CALL.REL.NOINC `($__internal_35_$__cuda_sm70_shflsync_idx_p) ;  /* 0x00002b1000007944 */ /* 0x000fea0003c00000 */
[----:B------:R-:W-:Y:S01]  /*179e0*/  MOV R0, R30 ;  /* 0x0000001e00007202 */ /* 0x000fe20000000f00 */
[----:B------:R-:W-:Y:S05]  /*179f0*/  BRA `(.L_x_2193) ;  /* 0xfffeb18000007947 */ /* 0x000fea000383ffff */
.L_x_2044:
[----:B------:R-:W-:Y:S01]  /*17a00*/  IMAD.MOV.U32 R31, RZ, RZ, R9 ;  /* 0x000000ffff1f7224 */ /* 0x000fe200078e0009 */
[----:B-1----:R-:W-:Y:S01]  /*17a10*/  MOV R2, 0x2 ;  /* 0x0000000200027802 */ /* 0x002fe20000000f00 */
[----:B------:R-:W-:Y:S01]  /*17a20*/  IMAD.MOV.U32 R30, RZ, RZ, 0x181f ;  /* 0x0000181fff1e7424 */ /* 0x000fe200078e00ff */
[----:B------:R-:W-:Y:S02]  /*17a30*/  MOV R3, 0x17a50 ;  /* 0x00017a5000037802 */ /* 0x000fe40000000f00 */
[----:B--2345:R-:W-:Y:S05]  /*17a40*/  CALL.REL.NOINC `($__internal_35_$__cuda_sm70_shflsync_idx_p) ;  /* 0x00002aa000007944 */ /* 0x03cfea0003c00000 */
[----:B------:R-:W-:Y:S01]  /*17a50*/  MOV R8, R30 ;  /* 0x0000001e00087202 */ /* 0x000fe20000000f00 */
[----:B------:R-:W-:Y:S05]  /*17a60*/  BRA `(.L_x_2194) ;  /* 0xfffeb27000007947 */ /* 0x000fea000383ffff */
.L_x_2045:
[----:B------:R-:W-:Y:S01]  /*17a70*/  IMAD.MOV.U32 R31, RZ, RZ, R12 ;  /* 0x000000ffff1f7224 */ /* 0x000fe200078e000c */
[----:B------:R-:W-:Y:S01]  /*17a80*/  MOV R2, 0x2 ;  /* 0x0000000200027802 */ /* 0x000fe20000000f00 */
[----:B------:R-:W-:Y:S01]  /*17a90*/  IMAD.MOV.U32 R30, RZ, RZ, 0x181f ;  /* 0x0000181fff1e7424 */ /* 0x000fe200078e00ff */
[----:B------:R-:W-:Y:S02]  /*17aa0*/  MOV R3, 0x17ac0 ;  /* 0x00017ac000037802 */ /* 0x000fe40000000f00 */
[----:B-12345:R-:W-:Y:S05]  /*17ab0*/  CALL.REL.NOINC `($__internal_35_$__cuda_sm70_shflsync_idx_p) ;  /* 0x00002a3000007944 */ /* 0x03efea0003c00000 */
[----:B------:R-:W-:Y:S01]  /*17ac0*/  MOV R0, R30 ;  /* 0x0000001e00007202 */ /* 0x000fe20000000f00 */
[----:B------:R-:W-:Y:S05]  /*17ad0*/  BRA `(.L_x_2195) ;  /* 0xfffeb22000007947 */ /* 0x000fea000383ffff */
.L_x_2048:
[----:B------:R-:W-:Y:S01]  /*17ae0*/  IMAD.MOV.U32 R31, RZ, RZ, R9 ;  /* 0x000000ffff1f7224 */ /* 0x000fe200078e0009 */
[----:B-1----:R-:W-:Y:S01]  /*17af0*/  MOV R2, 0x3 ;  /* 0x0000000300027802 */ /* 0x002fe20000000f00 */
[----:B------:R-:W-:Y:S01]  /*17b00*/  IMAD.MOV.U32 R30, RZ, RZ, 0x181f ;  /* 0x0000181fff1e7424 */ /* 0x000fe200078e00ff */
[----:B------:R-:W-:-:S02]  /*17b10*/  MOV R3, 0x17b30 ;  /* 0x00017b3000037802 */ /* 0x000fc40000000f00 */
[----:B--2345:R-:W-:Y:S05]  /*17b20*/  CALL.REL.NOINC `($__internal_35_$__cuda_sm70_shflsync_idx_p) ;  /* 0x000029c000007944 */ /* 0x03cfea0003c00000 */
        /* <DEDUP_REMOVED lines=8> */
.L_x_2051:
[----:B------:R-:W-:Y:S01]  /*17bb0*/  IMAD.MOV.U32 R31, RZ, RZ, R9 ;  /* 0x000000ffff1f7224 */ /* 0x000fe200078e0009 */
[----:B------:R-:W-:Y:S01]  /*17bc0*/  MOV R2, RZ ;  /* 0x000000ff00027202 */ /* 0x000fe20000000f00 */
[----:B------:R-:W-:Y:S01]  /*17bd0*/  IMAD.MOV.U32 R30, RZ, RZ, 0x181f ;  /* 0x0000181fff1e7424 */ /* 0x000fe200078e00ff */
[----:B------:R-:W-:Y:S02]  /*17be0*/  MOV R3, 0x17c00 ;  /* 0x00017c0000037802 */ /* 0x000fe40000000f00 */
[----:B------:R-:W-:Y:S05]  /*17bf0*/  CALL.REL.NOINC `($__internal_35_$__cuda_sm70_shflsync_idx_p) ;  /* 0x000028f000007944 */ /* 0x000fea0003c00000 */
[----:B------:R-:W-:Y:S01]  /*17c00*/  MOV R8, R30 ;  /* 0x0000001e00087202 */ /* 0x000fe20000000f00 */
[----:B------:R-:W-:Y:S05]  /*17c10*/  BRA `(.L_x_2197) ;  /* 0xfffebd8000007947 */ /* 0x000fea000383ffff */
.L_x_2052:
[----:B------:R-:W-:Y:S01]  /*17c20*/  IMAD.MOV.U32 R31, RZ, RZ, R11 ;  /* 0x000000ffff1f7224 */ /* 0x000fe200078e000b */
[----:B------:R-:W-:Y:S01]  /*17c30*/  MOV R2, RZ ;  /* 0x000000ff00027202 */ /* 0x000fe20000000f00 */
[----:B------:R-:W-:Y:S01]  /*17c40*/  IMAD.MOV.U32 R30, RZ, RZ, 0x181f ;  /* 0x0000181fff1e7424 */ /* 0x000fe200078e00ff */
[----:B------:R-:W-:Y:S02]  /*17c50*/  MOV R3, 0x17c70 ;  /* 0x00017c7000037802 */ /* 0x000fe40000000f00 */
[----:B-12---:R-:W-:Y:S05]  /*17c60*/  CALL.REL.NOINC `($__internal_35_$__cuda_sm70_shflsync_idx_p) ;  /* 0x0000288000007944 */ /* 0x006fea0003c00000 */
[----:B------:R-:W-:Y:S01]  /*17c70*/  IADD3 R4, P1, R30, R17, RZ ;  /* 0x000000111e047210 */ /* 0x000fe20007f3e0ff */
[----:B------:R-:W-:Y:S01]  /*17c80*/  IMAD.MOV.U32 R31, RZ, RZ, R9 ;  /* 0x000000ffff1f7224 */ /* 0x000fe200078e0009 */
[----:B------:R-:W-:-:S03]  /*17c90*/  ISETP.GE.AND P0, PT, R177, c[0x0][0x1d4], PT ;  /* 0x00007500b1007a0c */ /* 0x000fc60003f06270 */
[----:B------:R-:W-:Y:S01]  /*17ca0*/  IMAD.X R5, R8, 0x1, R13, P1 ;  /* 0x0000000108057824 */ /* 0x000fe200008e060d */
[----:B------:R-:W-:Y:S02]  /*17cb0*/  IADD3 R6, P1, R30, R18, RZ ;  /* 0x000000121e067210 */ /* 0x000fe40007f3e0ff */
[----:B------:R-:W-:-:S03]  /*17cc0*/  SEL R12, RZ, 0x10, P0 ;  /* 0x00000010ff0c7807 */ /* 0x000fc60000000000 */
[----:B------:R-:W-:Y:S01]  /*17cd0*/  IMAD.X R7, R8, 0x1, R15, P1 ;  /* 0x0000000108077824 */ /* 0x000fe200008e060f */
[----:B------:R-:W-:Y:S01]  /*17ce0*/  IADD3 R2, P1, R30, R19, RZ ;  /* 0x000000131e027210 */ /* 0x000fe20007f3e0ff */
[----:B------:R-:W-:Y:S02]  /*17cf0*/  IMAD.MOV.U32 R30, RZ, RZ, 0x181f ;  /* 0x0000181fff1e7424 */ /* 0x000fe400078e00ff */
[----:B------:R-:W-:Y:S01]  /*17d00*/  @!PT LDS RZ, [RZ] ;  /* 0x00000000fffff984 */ /* 0x000fe20000000800 */
[----:B------:R-:W-:Y:S01]  /*17d10*/  @!PT LDS RZ, [RZ] ;  /* 0x00000000fffff984 */ /* 0x000fe20000000800 */
[----:B------:R-:W-:Y:S01]  /*17d20*/  @!PT LDS RZ, [RZ] ;  /* 0x00000000fffff984 */ /* 0x000fe20000000800 */
[----:B------:R1:W-:Y:S01]  /*17d30*/  LDGSTS.E.BYPASS.LTC128B.128 [R204+0x12100], [R4.64], !P0 ;  /* 0x1210000004cc7fae */ /* 0x0003e2000c101d46 */
[----:B------:R-:W-:Y:S01]  /*17d40*/  ISETP.GE.AND P0, PT, R185, c[0x0][0x1d4], PT ;  /* 0x00007500b9007a0c */ /* 0x000fe20003f06270 */
[----:B------:R-:W-:Y:S01]  /*17d50*/  IMAD.X R3, R8, 0x1, R14, P1 ;  /* 0x0000000108037824 */ /* 0x000fe200008e060e */
[----:B------:R-:W-:Y:S02]  /*17d60*/  ISETP.GE.AND P1, PT, R186, c[0x0][0x1d4], PT ;  /* 0x00007500ba007a0c */ /* 0x000fe40003f26270 */
[----:B------:R-:W-:Y:S02]  /*17d70*/  SEL R9, RZ, 0x10, P0 ;  /* 0x00000010ff097807 */ /* 0x000fe40000000000 */
[----:B------:R-:W-:-:S09]  /*17d80*/  SEL R10, RZ, 0x10, P1 ;  /* 0x00000010ff0a7807 */ /* 0x000fd20000800000 */
[----:B------:R1:W-:Y:S04]  /*17d90*/  LDGSTS.E.BYPASS.LTC128B.128 [R204+0x14100], [R6.64], !P1 ;  /* 0x1410000006cc7fae */ /* 0x0003e8000c901d46 */
[----:B------:R2:W-:Y:S02]  /*17da0*/  LDGSTS.E.BYPASS.LTC128B.128 [R204+0x16100], [R2.64], !P0 ;  /* 0x1610000002cc7fae */ /* 0x0005e4000c101d46 */
[----:B--2---:R-:W-:Y:S01]  /*17db0*/  IMAD.MOV.U32 R2, RZ, RZ, 0x1 ;  /* 0x00000001ff027424 */ /* 0x004fe200078e00ff */
[----:B------:R-:W-:Y:S02]  /*17dc0*/  MOV R3, 0x17de0 ;  /* 0x00017de000037802 */ /* 0x000fe40000000f00 */
[----:B-1----:R-:W-:Y:S05]  /*17dd0*/  CALL.REL.NOINC `($__internal_35_$__cuda_sm70_shflsync_idx_p) ;  /* 0x0000271000007944 */ /* 0x002fea0003c00000 */
        /* <DEDUP_REMOVED lines=8> */
.L_x_2055:
[----:B------:R-:W-:Y:S01]  /*17e60*/  IMAD.MOV.U32 R31, RZ, RZ, R13 ;  /* 0x000000ffff1f7224 */ /* 0x000fe200078e000d */
[----:B------:R-:W-:Y:S01]  /*17e70*/  MOV R2, RZ ;  /* 0x000000ff00027202 */ /* 0x000fe20000000f00 */
[----:B------:R-:W-:Y:S01]  /*17e80*/  IMAD.MOV.U32 R30, RZ, RZ, 0x181f ;  /* 0x0000181fff1e7424 */ /* 0x000fe200078e00ff */
[----:B------:R-:W-:Y:S02]  /*17e90*/  MOV R3, 0x17eb0 ;  /* 0x00017eb000037802 */ /* 0x000fe40000000f00 */
[----:B-1234-:R-:W-:Y:S05]  /*17ea0*/  CALL.REL.NOINC `($__internal_35_$__cuda_sm70_shflsync_idx_p) ;  /* 0x0000264000007944 */ /* 0x01efea0003c00000 */
[----:B------:R-:W-:Y:S01]  /*17eb0*/  MOV R12, R30 ;  /* 0x0000001e000c7202 */ /* 0x000fe20000000f00 */
[----:B------:R-:W-:Y:S05]  /*17ec0*/  BRA `(.L_x_2199) ;  /* 0xfffec05000007947 */ /* 0x000fea000383ffff */
.L_x_2056:
[----:B------:R-:W-:Y:S01]  /*17ed0*/  IMAD.MOV.U32 R31, RZ, RZ, R19 ;  /* 0x000000ffff1f7224 */ /* 0x000fe200078e0013 */
[----:B------:R-:W-:Y:S01]  /*17ee0*/  MOV R2, RZ ;  /* 0x000000ff00027202 */ /* 0x000fe20000000f00 */
[----:B------:R-:W-:Y:S01]  /*17ef0*/  IMAD.MOV.U32 R30, RZ, RZ, 0x181f ;  /* 0x0000181fff1e7424 */ /* 0x000fe200078e00ff */
[----:B------:R-:W-:Y:S02]  /*17f00*/  MOV R3, 0x17f20 ;  /* 0x00017f2000037802 */ /* 0x000fe40000000f00 */
[----:B-1234-:R-:W-:Y:S05]  /*17f10*/  CALL.REL.NOINC `($__internal_35_$__cuda_sm70_shflsync_idx_p) ;  /* 0x000025d000007944 */ /* 0x01efea0003c00000 */
        /* <DEDUP_REMOVED lines=31> */
.L_x_2067:
[----:B------:R-:W-:Y:S01]  /*18110*/  IMAD.MOV.U32 R31, RZ, RZ, R5 ;  /* 0x000000ffff1f7224 */ /* 0x000fe200078e0005 */
[----:B------:R-:W-:Y:S01]  /*18120*/  MOV R2, RZ ;  /* 0x000000ff00027202 */ /* 0x000fe20000000f00 */
[----:B------:R-:W-:Y:S01]  /*18130*/  IMAD.MOV.U32 R30, RZ, RZ, 0x181f ;  /* 0x0000181fff1e7424 */ /* 0x000fe200078e00ff */
[----:B------:R-:W-:Y:S02]  /*18140*/  MOV R3, 0x18160 ;  /* 0x0001816000037802 */ /* 0x000fe40000000f00 */
[----:B------:R-:W-:Y:S05]  /*18150*/  CALL.REL.NOINC `($__internal_35_$__cuda_sm70_shflsync_idx_p) ;  /* 0x0000239000007944 */ /* 0x000fea0003c00000 */
[----:B------:R-:W-:Y:S01]  /*18160*/  MOV R4, R30 ;  /* 0x0000001e00047202 */ /* 0x000fe20000000f00 */
[----:B------:R-:W-:Y:S05]  /*18170*/  BRA `(.L_x_2201) ;  /* 0xfffeee1000007947 */ /* 0x000fea000383ffff */
.L_x_2068:
[----:B------:R-:W-:Y:S01]  /*18180*/  IMAD.MOV.U32 R31, RZ, RZ, R12 ;  /* 0x000000ffff1f7224 */ /* 0x000fe200078e000c */
[----:B------:R-:W-:Y:S01]  /*18190*/  MOV R2, RZ ;  /* 0x000000ff00027202 */ /* 0x000fe20000000f00 */
[----:B------:R-:W-:Y:S01]  /*181a0*/  IMAD.MOV.U32 R30, RZ, RZ, 0x181f ;  /* 0x0000181fff1e7424 */ /* 0x000fe200078e00ff */
[----:B------:R-:W-:Y:S02]  /*181b0*/  MOV R3, 0x181d0 ;  /* 0x000181d000037802 */ /* 0x000fe40000000f00 */
[----:B-12---:R-:W-:Y:S05]  /*181c0*/  CALL.REL.NOINC `($__internal_35_$__cuda_sm70_shflsync_idx_p) ;  /* 0x0000232000007944 */ /* 0x006fea0003c00000 */
[----:B------:R-:W-:Y:S01]  /*181d0*/  IADD3 R6, P0, R30, R17, RZ ;  /* 0x000000111e067210 */ /* 0x000fe20007f1e0ff */
[----:B------:R-:W-:Y:S01]  /*181e0*/  IMAD.MOV.U32 R31, RZ, RZ, R5 ;  /* 0x000000ffff1f7224 */ /* 0x000fe200078e0005 */
[----:B------:R-:W-:-:S02]  /*181f0*/  ISETP.GE.AND P4, PT, R177, c[0x0][0x1d4], PT ;  /* 0x00007500b1007a0c */ /* 0x000fc40003f86270 */
[----:B------:R-:W-:Y:S01]  /*18200*/  ISETP.GE.AND P3, PT, R186, c[0x0][0x1d4], PT ;  /* 0x00007500ba007a0c */ /* 0x000fe20003f66270 */
[----:B------:R-:W-:Y:S01]  /*18210*/  IMAD.X R7, R4, 0x1, R14, P0 ;  /* 0x0000000104077824 */ /* 0x000fe200000e060e */
[----:B------:R-:W-:Y:S02]  /*18220*/  IADD3 R2, P0, R30, R16, RZ ;  /* 0x000000101e027210 */ /* 0x000fe40007f1e0ff */
[----:B------:R-:W-:Y:S02]  /*18230*/  SEL R11, RZ, 0x10, P4 ;  /* 0x00000010ff0b7807 */ /* 0x000fe40002000000 */
[----:B------:R-:W-:Y:S01]  /*18240*/  SEL R10, RZ, 0x10, P3 ;  /* 0x00000010ff0a7807 */ /* 0x000fe20001800000 */
[----:B------:R-:W-:-:S04]  /*18250*/  IMAD.X R3, R4, 0x1, R13, P0 ;  /* 0x0000000104037824 */ /* 0x000fc800000e060d */
[----:B------:R-:W-:Y:S01]  /*18260*/  @!PT LDS RZ, [RZ] ;  /* 0x00000000fffff984 */ /* 0x000fe20000000800 */
[----:B------:R-:W-:Y:S01]  /*18270*/  @!PT LDS RZ, [RZ] ;  /* 0x00000000fffff984 */ /* 0x000fe20000000800 */
[----:B------:R-:W-:Y:S01]  /*18280*/  @!PT LDS RZ, [RZ] ;  /* 0x00000000fffff984 */ /* 0x000fe20000000800 */
[----:B------:R1:W-:Y:S04]  /*18290*/  LDGSTS.E.BYPASS.LTC128B.128 [R204+0xc100], [R6.64], !P4 ;  /* 0x0c10000006cc7fae */ /* 0x0003e8000e101d46 */
[----:B------:R2:W-:Y:S02]  /*182a0*/  LDGSTS.E.BYPASS.LTC128B.128 [R204+0xe100], [R2.64], !P3 ;  /* 0x0e10000002cc7fae */ /* 0x0005e4000d901d46 */
[----:B--2---:R-:W-:Y:S01]  /*182b0*/  IADD3 R2, P0, R30, R18, RZ ;  /* 0x000000121e027210 */ /* 0x004fe20007f1e0ff */
[----:B------:R-:W-:-:S04]  /*182c0*/  IMAD.MOV.U32 R30, RZ, RZ, 0x181f ;  /* 0x0000181fff1e7424 */ /* 0x000fc800078e00ff */
[----:B------:R-:W-:Y:S01]  /*182d0*/  IMAD.X R3, R4, 0x1, R15, P0 ;  /* 0x0000000104037824 */ /* 0x000fe200000e060f */
[----:B------:R-:W-:-:S04]  /*182e0*/  ISETP.GE.AND P0, PT, R185, c[0x0][0x1d4], PT ;  /* 0x00007500b9007a0c */ /* 0x000fc80003f06270 */
[----:B------:R-:W-:-:S09]  /*182f0*/  SEL R5, RZ, 0x10, P0 ;  /* 0x00000010ff057807 */ /* 0x000fd20000000000 */
[----:B------:R2:W-:Y:S02]  /*18300*/  LDGSTS.E.BYPASS.LTC128B.128 [R204+0x10100], [R2.64], !P0 ;  /* 0x1010000002cc7fae */ /* 0x0005e4000c101d46 */
[----:B--2---:R-:W-:Y:S01]  /*18310*/  IMAD.MOV.U32 R2, RZ, RZ, 0x1 ;  /* 0x00000001ff027424 */ /* 0x004fe200078e00ff */
[----:B------:R-:W-:Y:S02]  /*18320*/  MOV R3, 0x18340 ;  /* 0x0001834000037802 */ /* 0x000fe40000000f00 */
[----:B-1----:R-:W-:Y:S05]  /*18330*/  CALL.REL.NOINC `($__internal_35_$__cuda_sm70_shflsync_idx_p) ;  /* 0x000021b000007944 */ /* 0x002fea0003c00000 */
[----:B------:R-:W-:Y:S01]  /*18340*/  IMAD.MOV.U32 R4, RZ, RZ, R30 ;  /* 0x000000ffff047224 */ /* 0x000fe200078e001e */
[----:B------:R-:W-:Y:S01]  /*18350*/  MOV R2, 0x1 ;  /* 0x0000000100027802 */ /* 0x000fe20000000f00 */
[----:B------:R-:W-:Y:S01]  /*18360*/  IMAD.MOV.U32 R31, RZ, RZ, R12 ;  /* 0x000000ffff1f7224 */ /* 0x000fe200078e000c */
[----:B------:R-:W-:Y:S02]  /*18370*/  MOV R30, 0x181f ;  /* 0x0000181f001e7802 */ /* 0x000fe40000000f00 */
[----:B------:R-:W-:Y:S02]  /*18380*/  MOV R3, 0x183a0 ;  /* 0x000183a000037802 */ /* 0x000fe40000000f00 */
[----:B------:R-:W-:Y:S05]  /*18390*/  CALL.REL.NOINC `($__internal_35_$__cuda_sm70_shflsync_idx_p) ;  /* 0x0000215000007944 */ /* 0x000fea0003c00000 */
[----:B------:R-:W-:Y:S01]  /*183a0*/  MOV R0, R30 ;  /* 0x0000001e00007202 */ /* 0x000fe20000000f00 */
[----:B------:R-:W-:Y:S05]  /*183b0*/  BRA `(.L_x_2202) ;  /* 0xfffeed0000007947 */ /* 0x000fea000383ffff */
.L_x_2076:
[----:B------:R-:W-:Y:S01]  /*183c0*/  MOV R2, RZ ;  /* 0x000000ff00027202 */ /* 0x000fe20000000f00 */
[----:B------:R-:W-:Y:S01]  /*183d0*/  IMAD.MOV.U32 R31, RZ, RZ, R12 ;  /* 0x000000ffff1f7224 */ /* 0x000fe200078e000c */
[----:B------:R-:W-:Y:S01]  /*183e0*/  MOV R3, 0x18410 ;  /* 0x0001841000037802 */ /* 0x000fe20000000f00 */
[----:B------:R-:W-:Y:S02]  /*183f0*/  IMAD.MOV.U32 R30, RZ, RZ, 0x181f ;  /* 0x0000181fff1e7424 */ /* 0x000fe400078e00ff */
[----:B-1234-:R-:W-:Y:S05]  /*18400*/  CALL.REL.NOINC `($__internal_35_$__cuda_sm70_shflsync_idx_p) ;  /* 0x000020e000007944 */ /* 0x01efea0003c00000 */
[----:B------:R-:W-:Y:S01]  /*18410*/  MOV R5, R30 ;  /* 0x0000001e00057202 */ /* 0x000fe20000000f00 */
[----:B------:R-:W-:-:S05]  /*18420*/  BRA `(.L_x_2203) ;  /* 0xfffef3c000007947 */ /* 0x000fca000383ffff */
.L_x_2077:
[----:B------:R-:W-:Y:S01]  /*18430*/  MOV R2, RZ ;  /* 0x000000ff00027202 */ /* 0x000fe20000000f00 */
[----:B------:R-:W-:Y:S01]  /*18440*/  IMAD.MOV.U32 R31, RZ, RZ, R13 ;  /* 0x000000ffff1f7224 */ /* 0x000fe200078e000d */
[----:B------:R-:W-:Y:S01]  /*18450*/  MOV R3, 0x18480 ;  /* 0x0001848000037802 */ /* 0x000fe20000000f00 */
[----:B------:R-:W-:Y:S02]  /*18460*/  IMAD.MOV.U32 R30, RZ, RZ, 0x181f ;  /* 0x0000181fff1e7424 */ /* 0x000fe400078e00ff */
[----:B-1234-:R-:W-:Y:S05]  /*18470*/  CALL.REL.NOINC `($__internal_35_$__cuda_sm70_shflsync_idx_p) ;  /* 0x0000207000007944 */ /* 0x01efea0003c00000 */
[----:B------:R-:W-:Y:S01]  /*18480*/  ISETP.GE.AND P4, PT, R177, c[0x0][0x1d4], PT ;  /* 0x00007500b1007a0c */ /* 0x000fe20003f86270 */
[----:B------:R-:W-:Y:S01]  /*18490*/  IMAD R4, R178, 0x6000, R206 ;  /* 0x00006000b2047824 */ /* 0x000fe200078e02ce */
[----:B------:R-:W-:Y:S01]  /*184a0*/  IADD3 R2, P0, R30, R28, RZ ;  /* 0x0000001c1e027210 */ /* 0x000fe20007f1e0ff */
[----:B------:R-:W-:Y:S01]  /*184b0*/  IMAD.MOV.U32 R31, RZ, RZ, R12 ;  /* 0x000000ffff1f7224 */ /* 0x000fe200078e000c */
[----:B------:R-:W-:Y:S02]  /*184c0*/  ISETP.GE.AND P3, PT, R186, c[0x0][0x1d4], PT ;  /* 0x00007500ba007a0c */ /* 0x000fe40003f66270 */
[----:B------:R-:W-:Y:S01]  /*184d0*/  SEL R7, RZ, 0x10, P4 ;  /* 0x00000010ff077807 */ /* 0x000fe20002000000 */
[C---:B------:R-:W-:Y:S01]  /*184e0*/  IMAD.X R3, R5.reuse, 0x1, R20, P0 ;  /* 0x0000000105037824 */ /* 0x040fe200000e0614 */
[----:B------:R-:W-:Y:S05]  /*184f0*/  SEL R15, RZ, 0x10, P3 ;  /* 0x00000010ff0f7807 */ /* 0x000fea0001800000 */
[----:B------:R-:W-:Y:S01]  /*18500*/  @!PT LDS RZ, [RZ] ;  /* 0x00000000fffff984 */ /* 0x000fe20000000800 */
[----:B------:R-:W-:Y:S01]  /*18510*/  @!PT LDS RZ, [RZ] ;  /* 0x00000000fffff984 */ /* 0x000fe20000000800 */
[----:B------:R-:W-:Y:S01]  /*18520*/  @!PT LDS RZ, [RZ] ;  /* 0x00000000fffff984 */ /* 0x000fe20000000800 */
[----:B------:R1:W-:Y:S02]  /*18530*/  LDGSTS.E.BYPASS.LTC128B.128 [R4], [R2.64], !P4 ;  /* 0x0000000002047fae */ /* 0x0003e4000e101d46 */
[C---:B-1----:R-:W-:Y:S05]  /*18540*/  IADD3 R2, P0, R30.reuse, R23, RZ ;  /* 0x000000171e027210 */ /* 0x042fea0007f1e0ff */
[C---:B------:R-:W-:Y:S05]  /*18550*/  IMAD.X R3, R5.reuse, 0x1, R21, P0 ;  /* 0x0000000105037824 */ /* 0x040fea00000e0615 */
[----:B------:R1:W-:Y:S02]  /*18560*/  LDGSTS.E.BYPASS.LTC128B.128 [R4+0x2000], [R2.64], !P3 ;  /* 0x0200000002047fae */ /* 0x0003e4000d901d46 */
[----:B-1----:R-:W-:Y:S01]  /*18570*/  IADD3 R2, P0, R30, R29, RZ ;  /* 0x0000001d1e027210 */ /* 0x002fe20007f1e0ff */
[----:B------:R-:W-:Y:S04]  /*18580*/  IMAD.MOV.U32 R30, RZ, RZ, 0x181f ;  /* 0x0000181fff1e7424 */ /* 0x000fe800078e00ff */
[----:B------:R-:W-:Y:S01]  /*18590*/  IMAD.X R3, R5, 0x1, R22, P0 ;  /* 0x0000000105037824 */ /* 0x000fe200000e0616 */
[----:B------:R-:W-:Y:S04]  /*185a0*/  ISETP.GE.AND P0, PT, R185, c[0x0][0x1d4], PT ;  /* 0x00007500b9007a0c */ /* 0x000fe80003f06270 */
[----:B------:R-:W-:Y:S09]  /*185b0*/  SEL R14, RZ, 0x10, P0 ;  /* 0x00000010ff0e7807 */ /* 0x000ff20000000000 */
[----:B------:R1:W-:Y:S02]  /*185c0*/  LDGSTS.E.BYPASS.LTC128B.128 [R4+0x4000], [R2.64], !P0 ;  /* 0x0400000002047fae */ /* 0x0003e4000c101d46 */
[----:B-1----:R-:W-:Y:S01]  /*185d0*/  MOV R3, 0x18600 ;  /* 0x0001860000037802 */ /* 0x002fe20000000f00 */
[----:B------:R-:W-:Y:S02]  /*185e0*/  IMAD.MOV.U32 R2, RZ, RZ, 0x1 ;  /* 0x00000001ff027424 */ /* 0x000fe400078e00ff */
[----:B------:R-:W-:Y:S05]  /*185f0*/  CALL.REL.NOINC `($__internal_35_$__cuda_sm70_shflsync_idx_p) ;  /* 0x00001ef000007944 */ /* 0x000fea0003c00000 */
[----:B------:R-:W-:Y:S01]  /*18600*/  MOV R2, 0x1 ;  /* 0x0000000100027802 */ /* 0x000fe20000000f00 */
[----:B------:R-:W-:Y:S01]  /*18610*/  IMAD.MOV.U32 R5, RZ, RZ, R30 ;  /* 0x000000ffff057224 */ /* 0x000fe200078e001e */
[----:B------:R-:W-:Y:S01]  /*18620*/  MOV R30, 0x181f ;  /* 0x0000181f001e7802 */ /* 0x000fe20000000f00 */
[----:B------:R-:W-:Y:S01]  /*18630*/  IMAD.MOV.U32 R31, RZ, RZ, R13 ;  /* 0x000000ffff1f7224 */ /* 0x000fe200078e000d */
[----:B------:R-:W-:Y:S02]  /*18640*/  MOV R3, 0x18660 ;  /* 0x0001866000037802 */ /* 0x000fe40000000f00 */
[----:B------:R-:W-:Y:S05]  /*18650*/  CALL.REL.NOINC `($__internal_35_$__cuda_sm70_shflsync_idx_p) ;  /* 0x00001e9000007944 */ /* 0x000fea0003c00000 */
[----:B------:R-:W-:Y:S01]  /*18660*/  MOV R2, R30 ;  /* 0x0000001e00027202 */ /* 0x000fe20000000f00 */
[----:B------:R-:W-:-:S05]  /*18670*/  BRA `(.L_x_2204) ;  /* 0xfffef2d000007947 */ /* 0x000fca000383ffff */
.L_x_2088:
[----:B------:R-:W-:Y:S01]  /*18680*/  MOV R2, RZ ;  /* 0x000000ff00027202 */ /* 0x000fe20000000f00 */
[----:B------:R-:W-:Y:S01]  /*18690*/  IMAD.MOV.U32 R31, RZ, RZ, R5 ;  /* 0x000000ffff1f7224 */ /* 0x000fe200078e0005 */
[----:B------:R-:W-:Y:S01]  /*186a0*/  MOV R3, 0x186d0 ;  /* 0x000186d000037802 */ /* 0x000fe20000000f00 */
[----:B------:R-:W-:Y:S02]  /*186b0*/  IMAD.MOV.U32 R30, RZ, RZ, 0x181f ;  /* 0x0000181fff1e7424 */ /* 0x000fe400078e00ff */
[----:B------:R-:W-:Y:S05]  /*186c0*/  CALL.REL.NOINC `($__internal_35_$__cuda_sm70_shflsync_idx_p) ;  /* 0x00001e2000007944 */ /* 0x000fea0003c00000 */
[----:B------:R-:W-:Y:S01]  /*186d0*/  MOV R4, R30 ;  /* 0x0000001e00047202 */ /* 0x000fe20000000f00 */
[----:B------:R-:W-:-:S05]  /*186e0*/  BRA `(.L_x_2205) ;  /* 0xffff28b000007947 */ /* 0x000fca000383ffff */
.L_x_2089:
[----:B------:R-:W-:Y:S01]  /*186f0*/  MOV R2, RZ ;  /* 0x000000ff00027202 */ /* 0x000fe20000000f00 */
[----:B------:R-:W-:Y:S01]  /*18700*/  IMAD.MOV.U32 R31, RZ, RZ, R12 ;  /* 0x000000ffff1f7224 */ /* 0x000fe200078e000c */
[----:B------:R-:W-:Y:S01]  /*18710*/  MOV R3, 0x18740 ;  /* 0x0001874000037802 */ /* 0x000fe20000000f00 */
[----:B------:R-:W-:Y:S02]  /*18720*/  IMAD.MOV.U32 R30, RZ, RZ, 0x181f ;  /* 0x0000181fff1e7424 */ /* 0x000fe400078e00ff */
[----:B-12---:R-:W-:Y:S05]  /*18730*/  CALL.REL.NOINC `($__internal_35_$__cuda_sm70_shflsync_idx_p) ;  /* 0x00001db000007944 */ /* 0x006fea0003c00000 */
[----:B------:R-:W-:Y:S01]  /*18740*/  ISETP.GE.AND P4, PT, R177, c[0x0][0x1d4], PT ;  /* 0x00007500b1007a0c */ /* 0x000fe20003f86270 */
[----:B------:R-:W-:Y:S01]  /*18750*/  IMAD R0, R178, 0x6000, R207 ;  /* 0x00006000b2007824 */ /* 0x000fe200078e02cf */
[----:B------:R-:W-:Y:S01]  /*18760*/  IADD3 R2, P0, R30, R16, RZ ;  /* 0x000000101e027210 */ /* 0x000fe20007f1e0ff */
[----:B------:R-:W-:Y:S01]  /*18770*/  IMAD.MOV.U32 R31, RZ, RZ, R5 ;  /* 0x000000ffff1f7224 */ /* 0x000fe200078e0005 */
[----:B------:R-:W-:Y:S02]  /*18780*/  ISETP.GE.AND P3, PT, R186, c[0x0][0x1d4], PT ;  /* 0x00007500ba007a0c */ /* 0x000fe40003f66270 */
[----:B------:R-:W-:Y:S01]  /*18790*/  SEL R10, RZ, 0x10, P4 ;  /* 0x00000010ff0a7807 */ /* 0x000fe20002000000 */
[----:B------:R-:W-:Y:S01]  /*187a0*/  IMAD.X R3, R4, 0x1, R13, P0 ;  /* 0x0000000104037824 */ /* 0x000fe200000e060d */
[----:B------:R-:W-:Y:S05]  /*187b0*/  SEL R5, RZ, 0x10, P3 ;  /* 0x00000010ff057807 */ /* 0x000fea0001800000 */
[----:B------:R-:W-:Y:S01]  /*187c0*/  @!PT LDS RZ, [RZ] ;  /* 0x00000000fffff984 */ /* 0x000fe20000000800 */
[----:B------:R-:W-:Y:S01]  /*187d0*/  @!PT LDS RZ, [RZ] ;  /* 0x00000000fffff984 */ /* 0x000fe20000000800 */
[----:B------:R-:W-:Y:S01]  /*187e0*/  @!PT LDS RZ, [RZ] ;  /* 0x00000000fffff984 */ /* 0x000fe20000000800 */
[----:B------:R1:W-:Y:S02]  /*187f0*/  LDGSTS.E.BYPASS.LTC128B.128 [R0], [R2.64], !P4 ;  /* 0x0000000002007fae */ /* 0x0003e4000e101d46 */
[----:B-1----:R-:W-:Y:S05]  /*18800*/  IADD3 R2, P0, R30, R17, RZ ;  /* 0x000000111e027210 */ /* 0x002fea0007f1e0ff */
[----:B------:R-:W-:Y:S05]  /*18810*/  IMAD.X R3, R4, 0x1, R14, P0 ;  /* 0x0000000104037824 */ /* 0x000fea00000e060e */
        /* <DEDUP_REMOVED lines=18> */
.L_x_2098:
[----:B------:R-:W-:Y:S01]  /*18940*/  MOV R2, RZ ;  /* 0x000000ff00027202 */ /* 0x000fe20000000f00 */
[----:B------:R-:W-:Y:S01]  /*18950*/  IMAD.MOV.U32 R31, RZ, RZ, R12 ;  /* 0x000000ffff1f7224 */ /* 0x000fe200078e000c */
[----:B------:R-:W-:Y:S01]  /*18960*/  MOV R3, 0x18990 ;  /* 0x0001899000037802 */ /* 0x000fe20000000f00 */
[----:B------:R-:W-:Y:S02]  /*18970*/  IMAD.MOV.U32 R30, RZ, RZ, 0x181f ;  /* 0x0000181fff1e7424 */ /* 0x000fe400078e00ff */
[----:B-1234-:R-:W-:Y:S05]  /*18980*/  CALL.REL.NOINC `($__internal_35_$__cuda_sm70_shflsync_idx_p) ;  /* 0x00001b6000007944 */ /* 0x01efea0003c00000 */
[----:B------:R-:W-:Y:S01]  /*18990*/  MOV R5, R30 ;  /* 0x0000001e00057202 */ /* 0x000fe20000000f00 */
[----:B------:R-:W-:-:S05]  /*189a0*/  BRA `(.L_x_2207) ;  /* 0xffff2ee000007947 */ /* 0x000fca000383ffff */
.L_x_2099:
        /* <DEDUP_REMOVED lines=37> */
.L_x_2100:
[----:B------:R-:W-:Y:S02]  /*18c00*/  MOV R3, 0x2 ;  /* 0x0000000200037802 */ /* 0x000fe40000000f00 */
[----:B------:R-:W-:Y:S02]  /*18c10*/  MOV R2, 0x18c30 ;  /* 0x00018c3000027802 */ /* 0x000fe40000000f00 */
[----:B------:R-:W-:Y:S05]  /*18c20*/  CALL.REL.NOINC `($__internal_34_$__cuda_sm70_shflsync_bfly_p) ;  /* 0x0000188000007944 */ /* 0x000fea0003c00000 */
[----:B------:R-:W-:Y:S01]  /*18c30*/  MOV R2, R16 ;  /* 0x0000001000027202 */ /* 0x000fe20000000f00 */
[----:B------:R-:W-:-:S05]  /*18c40*/  BRA `(.L_x_2209) ;  /* 0xffff3f1000007947 */ /* 0x000fca000383ffff */
.L_x_2103:
[----:B------:R-:W-:Y:S01]  /*18c50*/  MOV R2, RZ ;  /* 0x000000ff00027202 */ /* 0x000fe20000000f00 */
[----:B------:R-:W-:Y:S01]  /*18c60*/  IMAD.MOV.U32 R31, RZ, RZ, R5 ;  /* 0x000000ffff1f7224 */ /* 0x000fe200078e0005 */
[----:B------:R-:W-:Y:S01]  /*18c70*/  MOV R3, 0x18ca0 ;  /* 0x00018ca000037802 */ /* 0x000fe20000000f00 */
[----:B------:R-:W-:Y:S02]  /*18c80*/  IMAD.MOV.U32 R30, RZ, RZ, 0x181f ;  /* 0x0000181fff1e7424 */ /* 0x000fe400078e00ff */
[----:B------:R-:W-:Y:S05]  /*18c90*/  CALL.REL.NOINC `($__internal_35_$__cuda_sm70_shflsync_idx_p) ;  /* 0x0000185000007944 */ /* 0x000fea0003c00000 */
[----:B------:R-:W-:Y:S01]  /*18ca0*/  MOV R4, R30 ;  /* 0x0000001e00047202 */ /* 0x000fe20000000f00 */
[----:B------:R-:W-:-:S05]  /*18cb0*/  BRA `(.L_x_2210) ;  /* 0xffff58d000007947 */ /* 0x000fca000383ffff */
.L_x_2104:
        /* <DEDUP_REMOVED lines=37> */
.L_x_2109:
[----:B------:R-:W-:Y:S01]  /*18f10*/  MOV R2, RZ ;  /* 0x000000ff00027202 */ /* 0x000fe20000000f00 */
[----:B------:R-:W-:Y:S01]  /*18f20*/  IMAD.MOV.U32 R31, RZ, RZ, R12 ;  /* 0x000000ffff1f7224 */ /* 0x000fe200078e000c */
[----:B------:R-:W-:Y:S01]  /*18f30*/  MOV R3, 0x18f60 ;  /* 0x00018f6000037802 */ /* 0x000fe20000000f00 */
[----:B------:R-:W-:Y:S02]  /*18f40*/  IMAD.MOV.U32 R30, RZ, RZ, 0x181f ;  /* 0x0000181fff1e7424 */ /* 0x000fe400078e00ff */
[----:B-1234-:R-:W-:Y:S05]  /*18f50*/  CALL.REL.NOINC `($__internal_35_$__cuda_sm70_shflsync_idx_p) ;  /* 0x0000159000007944 */ /* 0x01efea0003c00000 */
[----:B------:R-:W-:Y:S01]  /*18f60*/  MOV R5, R30 ;  /* 0x0000001e00057202 */ /* 0x000fe20000000f00 */
[----:B------:R-:W-:-:S05]  /*18f70*/  BRA `(.L_x_2212) ;  /* 0xffff5cb000007947 */ /* 0x000fca000383ffff */
.L_x_2110:
        /* <DEDUP_REMOVED lines=37> */
.L_x_2121:
[----:B------:R-:W-:Y:S01]  /*191d0*/  MOV R2, RZ ;  /* 0x000000ff00027202 */ /* 0x000fe20000000f00 */
[----:B------:R-:W-:Y:S01]  /*191e0*/  IMAD.MOV.U32 R31, RZ, RZ, R5 ;  /* 0x000000ffff1f7224 */ /* 0x000fe200078e0005 */
[----:B------:R-:W-:Y:S01]  /*191f0*/  MOV R3, 0x19220 ;  /* 0x0001922000037802 */ /* 0x000fe20000000f00 */
[----:B------:R-:W-:Y:S02]  /*19200*/  IMAD.MOV.U32 R30, RZ, RZ, 0x181f ;  /* 0x0000181fff1e7424 */ /* 0x000fe400078e00ff */
[----:B------:R-:W-:Y:S05]  /*19210*/  CALL.REL.NOINC `($__internal_35_$__cuda_sm70_shflsync_idx_p) ;  /* 0x000012d000007944 */ /* 0x000fea0003c00000 */
[----:B------:R-:W-:Y:S01]  /*19220*/  MOV R4, R30 ;  /* 0x0000001e00047202 */ /* 0x000fe20000000f00 */
[----:B------:R-:W-:-:S05]  /*19230*/  BRA `(.L_x_2214) ;  /* 0xffff91d000007947 */ /* 0x000fca000383ffff */
.L_x_2122:
        /* <DEDUP_REMOVED lines=37> */
.L_x_2124:
[----:B------:R-:W-:Y:S01]  /*19490*/  IMAD.MOV.U32 R4, RZ, RZ, R183 ;  /* 0x000000ffff047224 */ /* 0x000fe200078e00b7 */
[----:B------:R-:W-:-:S02]  /*194a0*/  MOV R3, 0x2 ;  /* 0x0000000200037802 */ /* 0x000fc40000000f00 */
[----:B------:R-:W-:Y:S02]  /*194b0*/  MOV R2, 0x194d0 ;  /* 0x000194d000027802 */ /* 0x000fe40000000f00 */
[----:B------:R-:W-:Y:S05]  /*194c0*/  CALL.REL.NOINC `($__internal_34_$__cuda_sm70_shflsync_bfly_p) ;  /* 0x00000fe000007944 */ /* 0x000fea0003c00000 */
[----:B------:R-:W-:Y:S01]  /*194d0*/  MOV R0, R16 ;  /* 0x0000001000007202 */ /* 0x000fe20000000f00 */
[----:B------:R-:W-:Y:S05]  /*194e0*/  BRA `(.L_x_2216) ;  /* 0xffff92e000007947 */ /* 0x000fea000383ffff */
.L_x_2125:
[----:B------:R-:W-:Y:S01]  /*194f0*/  IMAD.MOV.U32 R4, RZ, RZ, R0 ;  /* 0x000000ffff047224 */ /* 0x000fe200078e0000 */
[----:B------:R-:W-:Y:S02]  /*19500*/  MOV R3, 0x1 ;  /* 0x0000000100037802 */ /* 0x000fe40000000f00 */
[----:B------:R-:W-:Y:S02]  /*19510*/  MOV R2, 0x19530 ;  /* 0x0001953000027802 */ /* 0x000fe40000000f00 */
[----:B-1----:R-:W-:Y:S05]  /*19520*/  CALL.REL.NOINC `($__internal_34_$__cuda_sm70_shflsync_bfly_p) ;  /* 0x00000f8000007944 */ /* 0x002fea0003c00000 */
[----:B------:R-:W-:Y:S01]  /*19530*/  FADD.FTZ R0, R0, R16 ;  /* 0x0000001000007221 */ /* 0x000fe20000010000 */
[----:B------:R-:W-:Y:S02]  /*19540*/  MOV R4, R184 ;  /* 0x000000b800047202 */ /* 0x000fe40000000f00 */
[----:B------:R-:W-:Y:S02]  /*19550*/  MOV R3, 0x2 ;  /* 0x0000000200037802 */ /* 0x000fe40000000f00 */
[----:B------:R-:W-:Y:S02]  /*19560*/  MOV R2, 0x19580 ;  /* 0x0001958000027802 */ /* 0x000fe40000000f00 */
[----:B------:R-:W-:Y:S05]  /*19570*/  CALL.REL.NOINC `($__internal_34_$__cuda_sm70_shflsync_bfly_p) ;  /* 0x00000f3000007944 */ /* 0x000fea0003c00000 */
[----:B------:R-:W-:Y:S01]  /*19580*/  FADD.FTZ R4, R184, R16 ;  /* 0x00000010b8047221 */ /* 0x000fe20000010000 */
[----:B------:R-:W-:-:S02]  /*19590*/  MOV R3, 0x1 ;  /* 0x0000000100037802 */ /* 0x000fc40000000f00 */
[----:B------:R-:W-:Y:S02]  /*195a0*/  MOV R2, 0x195c0 ;  /* 0x000195c000027802 */ /* 0x000fe40000000f00 */
[----:B------:R-:W-:Y:S05]  /*195b0*/  CALL.REL.NOINC `($__internal_34_$__cuda_sm70_shflsync_bfly_p) ;  /* 0x00000ef000007944 */ /* 0x000fea0003c00000 */
[----:B------:R-:W-:Y:S01]  /*195c0*/  MOV R3, R16 ;  /* 0x0000001000037202 */ /* 0x000fe20000000f00 */
[----:B------:R-:W-:Y:S05]  /*195d0*/  BRA `(.L_x_2217) ;  /* 0xffff926000007947 */ /* 0x000fea000383ffff */
.L_x_2132:
[----:B--234-:R-:W-:Y:S01]  /*195e0*/  IMAD.MOV.U32 R31, RZ, RZ, R9 ;  /* 0x000000ffff1f7224 */ /* 0x01cfe200078e0009 */
[----:B------:R-:W-:Y:S01]  /*195f0*/  MOV R2, RZ ;  /* 0x000000ff00027202 */ /* 0x000fe20000000f00 */
[----:B------:R-:W-:Y:S01]  /*19600*/  IMAD.MOV.U32 R30, RZ, RZ, 0x181f ;  /* 0x0000181fff1e7424 */ /* 0x000fe200078e00ff */
[----:B------:R-:W-:Y:S02]  /*19610*/  MOV R3, 0x19630 ;  /* 0x0001963000037802 */ /* 0x000fe40000000f00 */
[----:B-1----:R-:W-:Y:S05]  /*19620*/  CALL.REL.NOINC `($__internal_35_$__cuda_sm70_shflsync_idx_p) ;  /* 0x00000ec000007944 */ /* 0x002fea0003c00000 */
[----:B------:R-:W-:Y:S01]  /*19630*/  MOV R8, R30 ;  /* 0x0000001e00087202 */ /* 0x000fe20000000f00 */
[----:B------:R-:W-:Y:S05]  /*19640*/  BRA `(.L_x_2218) ;  /* 0xffffa94000007947 */ /* 0x000fea000383ffff */
.L_x_2133:
[----:B------:R-:W-:Y:S01]  /*19650*/  IMAD.MOV.U32 R31, RZ, RZ, R11 ;  /* 0x000000ffff1f7224 */ /* 0x000fe200078e000b */
[----:B------:R-:W-:Y:S01]  /*19660*/  MOV R2, RZ ;  /* 0x000000ff00027202 */ /* 0x000fe20000000f00 */
[----:B------:R-:W-:Y:S01]  /*19670*/  IMAD.MOV.U32 R30, RZ, RZ, 0x181f ;  /* 0x0000181fff1e7424 */ /* 0x000fe200078e00ff */
[----:B------:R-:W-:Y:S02]  /*19680*/  MOV R3, 0x196a0 ;  /* 0x000196a000037802 */ /* 0x000fe40000000f00 */
[----:B-123--:R-:W-:Y:S05]  /*19690*/  CALL.REL.NOINC `($__internal_35_$__cuda_sm70_shflsync_idx_p) ;  /* 0x00000e5000007944 */ /* 0x00efea0003c00000 */
[----:B------:R-:W-:Y:S01]  /*196a0*/  MOV R0, R30 ;  /* 0x0000001e00007202 */ /* 0x000fe20000000f00 */
[----:B------:R-:W-:Y:S05]  /*196b0*/  BRA `(.L_x_2219) ;  /* 0xffffa8f000007947 */ /* 0x000fea000383ffff */
.L_x_2136:
[----:B------:R-:W-:Y:S01]  /*196c0*/  IMAD.MOV.U32 R31, RZ, RZ, R9 ;  /* 0x000000ffff1f7224 */ /* 0x000fe200078e0009 */
[----:B--2---:R-:W-:Y:S01]  /*196d0*/  MOV R2, 0x1 ;  /* 0x0000000100027802 */ /* 0x004fe20000000f00 */
[----:B------:R-:W-:Y:S01]  /*196e0*/  IMAD.MOV.U32 R30, RZ, RZ, 0x181f ;  /* 0x0000181fff1e7424 */ /* 0x000fe200078e00ff */
[----:B------:R-:W-:-:S02]  /*196f0*/  MOV R3, 0x19710 ;  /* 0x0001971000037802 */ /* 0x000fc40000000f00 */
[----:B-1-34-:R-:W-:Y:S05]  /*19700*/  CALL.REL.NOINC `($__internal_35_$__cuda_sm70_shflsync_idx_p) ;  /* 0x00000de000007944 */ /* 0x01afea0003c00000 */
        /* <DEDUP_REMOVED lines=8> */
.L_x_2139:
[----:B------:R-:W-:Y:S01]  /*19790*/  IMAD.MOV.U32 R31, RZ, RZ, R9 ;  /* 0x000000ffff1f7224 */ /* 0x000fe200078e0009 */
[----:B--2---:R-:W-:Y:S01]  /*197a0*/  MOV R2, 0x2 ;  /* 0x0000000200027802 */ /* 0x004fe20000000f00 */
[----:B------:R-:W-:Y:S01]  /*197b0*/  IMAD.MOV.U32 R30, RZ, RZ, 0x181f ;  /* 0x0000181fff1e7424 */ /* 0x000fe200078e00ff */
[----:B------:R-:W-:Y:S02]  /*197c0*/  MOV R3, 0x197e0 ;  /* 0x000197e000037802 */ /* 0x000fe40000000f00 */
[----:B-1-34-:R-:W-:Y:S05]  /*197d0*/  CALL.REL.NOINC `($__internal_35_$__cuda_sm70_shflsync_idx_p) ;  /* 0x00000d1000007944 */ /* 0x01afea0003c00000 */
[----:B------:R-:W-:Y:S01]  /*197e0*/  MOV R8, R30 ;  /* 0x0000001e00087202 */ /* 0x000fe20000000f00 */
[----:B------:R-:W-:Y:S05]  /*197f0*/  BRA `(.L_x_2221) ;  /* 0xffffaa8000007947 */ /* 0x000fea000383ffff */
.L_x_2140:
[----:B------:R-:W-:Y:S01]  /*19800*/  IMAD.MOV.U32 R31, RZ, RZ, R11 ;  /* 0x000000ffff1f7224 */ /* 0x000fe200078e000b */
[----:B--2---:R-:W-:Y:S01]  /*19810*/  MOV R2, 0x2 ;  /* 0x0000000200027802 */ /* 0x004fe20000000f00 */
[----:B------:R-:W-:Y:S01]  /*19820*/  IMAD.MOV.U32 R30, RZ, RZ, 0x181f ;  /* 0x0000181fff1e7424 */ /* 0x000fe200078e00ff */
[----:B------:R-:W-:Y:S02]  /*19830*/  MOV R3, 0x19850 ;  /* 0x0001985000037802 */ /* 0x000fe40000000f00 */
[----:B-1-34-:R-:W-:Y:S05]  /*19840*/  CALL.REL.NOINC `($__internal_35_$__cuda_sm70_shflsync_idx_p) ;  /* 0x00000ca000007944 */ /* 0x01afea0003c00000 */
[----:B------:R-:W-:Y:S01]  /*19850*/  MOV R0, R30 ;  /* 0x0000001e00007202 */ /* 0x000fe20000000f00 */
[----:B------:R-:W-:Y:S05]  /*19860*/  BRA `(.L_x_2222) ;  /* 0xffffaa3000007947 */ /* 0x000fea000383ffff */
.L_x_2143:
[----:B------:R-:W-:Y:S01]  /*19870*/  IMAD.MOV.U32 R31, RZ, RZ, R9 ;  /* 0x000000ffff1f7224 */ /* 0x000fe200078e0009 */
[----:B---3--:R-:W-:Y:S01]  /*19880*/  MOV R2, 0x3 ;  /* 0x0000000300027802 */ /* 0x008fe20000000f00 */
        /* <DEDUP_REMOVED lines=11> */
.L_x_2145:
[----:B------:R-:W-:Y:S01]  /*19940*/  IMAD.MOV.U32 R31, RZ, RZ, R5 ;  /* 0x000000ffff1f7224 */ /* 0x000fe200078e0005 */
[----:B------:R-:W-:Y:S01]  /*19950*/  MOV R2, RZ ;  /* 0x000000ff00027202 */ /* 0x000fe20000000f00 */
[----:B------:R-:W-:Y:S01]  /*19960*/  IMAD.MOV.U32 R30, RZ, RZ, 0x1c1f ;  /* 0x00001c1fff1e7424 */ /* 0x000fe200078e00ff */
[----:B------:R-:W-:Y:S02]  /*19970*/  MOV R3, 0x19990 ;  /* 0x0001999000037802 */ /* 0x000fe40000000f00 */
[----:B------:R-:W-:Y:S05]  /*19980*/  CALL.REL.NOINC `($__internal_35_$__cuda_sm70_shflsync_idx_p) ;  /* 0x00000b6000007944 */ /* 0x000fea0003c00000 */
[----:B------:R-:W-:Y:S01]  /*19990*/  MOV R4, R30 ;  /* 0x0000001e00047202 */ /* 0x000fe20000000f00 */
[----:B------:R-:W-:Y:S05]  /*199a0*/  BRA `(.L_x_2224) ;  /* 0xffffada000007947 */ /* 0x000fea000383ffff */
.L_x_2146:
[----:B------:R-:W-:Y:S01]  /*199b0*/  IMAD.MOV.U32 R31, RZ, RZ, R12 ;  /* 0x000000ffff1f7224 */ /* 0x000fe200078e000c */
[----:B------:R-:W-:Y:S01]  /*199c0*/  MOV R2, RZ ;  /* 0x000000ff00027202 */ /* 0x000fe20000000f00 */
[----:B------:R-:W-:Y:S01]  /*199d0*/  IMAD.MOV.U32 R30, RZ, RZ, 0x1c1f ;  /* 0x00001c1fff1e7424 */ /* 0x000fe200078e00ff */
[----:B------:R-:W-:Y:S02]  /*199e0*/  MOV R3, 0x19a00 ;  /* 0x00019a0000037802 */ /* 0x000fe40000000f00 */
[----:B-12---:R-:W-:Y:S05]  /*199f0*/  CALL.REL.NOINC `($__internal_35_$__cuda_sm70_shflsync_idx_p) ;  /* 0x00000af000007944 */ /* 0x006fea0003c00000 */
[----:B------:R-:W-:Y:S01]  /*19a00*/  MOV R0, R30 ;  /* 0x0000001e00007202 */ /* 0x000fe20000000f00 */
[----:B------:R-:W-:Y:S05]  /*19a10*/  BRA `(.L_x_2225) ;  /* 0xffffad5000007947 */ /* 0x000fea000383ffff */
.L_x_2149:
[----:B------:R-:W-:Y:S01]  /*19a20*/  IMAD.MOV.U32 R31, RZ, RZ, R5 ;  /* 0x000000ffff1f7224 */ /* 0x000fe200078e0005 */
[----:B----4-:R-:W-:Y:S01]  /*19a30*/  MOV R2, 0x1 ;  /* 0x0000000100027802 */ /* 0x010fe20000000f00 */
[----:B------:R-:W-:Y:S01]  /*19a40*/  IMAD.MOV.U32 R30, RZ, RZ, 0x1c1f ;  /* 0x00001c1fff1e7424 */ /* 0x000fe200078e00ff */
[----:B------:R-:W-:-:S02]  /*19a50*/  MOV R3, 0x19a70 ;  /* 0x00019a7000037802 */ /* 0x000fc40000000f00 */
[----:B-123--:R-:W-:Y:S05]  /*19a60*/  CALL.REL.NOINC `($__internal_35_$__cuda_sm70_shflsync_idx_p) ;  /* 0x00000a8000007944 */ /* 0x00efea0003c00000 */
        /* <DEDUP_REMOVED lines=8> */
.L_x_2153:
[----:B------:R-:W-:Y:S01]  /*19af0*/  IMAD.MOV.U32 R31, RZ, RZ, R9 ;  /* 0x000000ffff1f7224 */ /* 0x000fe200078e0009 */
[----:B------:R-:W-:Y:S01]  /*19b00*/  MOV R2, RZ ;  /* 0x000000ff00027202 */ /* 0x000fe20000000f00 */
[----:B------:R-:W-:Y:S01]  /*19b10*/  IMAD.MOV.U32 R30, RZ, RZ, 0x181f ;  /* 0x0000181fff1e7424 */ /* 0x000fe200078e00ff */
[----:B------:R-:W-:Y:S02]  /*19b20*/  MOV R3, 0x19b40 ;  /* 0x00019b4000037802 */ /* 0x000fe40000000f00 */
[----:B------:R-:W-:Y:S05]  /*19b30*/  CALL.REL.NOINC `($__internal_35_$__cuda_sm70_shflsync_idx_p) ;  /* 0x000009b000007944 */ /* 0x000fea0003c00000 */
[----:B------:R-:W-:Y:S01]  /*19b40*/  MOV R8, R30 ;  /* 0x0000001e00087202 */ /* 0x000fe20000000f00 */
[----:B------:R-:W-:Y:S05]  /*19b50*/  BRA `(.L_x_2227) ;  /* 0xffffc35000007947 */ /* 0x000fea000383ffff */
.L_x_2154:
[----:B------:R-:W-:Y:S01]  /*19b60*/  IMAD.MOV.U32 R31, RZ, RZ, R12 ;  /* 0x000000ffff1f7224 */ /* 0x000fe200078e000c */
[----:B------:R-:W-:Y:S01]  /*19b70*/  MOV R2, RZ ;  /* 0x000000ff00027202 */ /* 0x000fe20000000f00 */
[----:B------:R-:W-:Y:S01]  /*19b80*/  IMAD.MOV.U32 R30, RZ, RZ, 0x181f ;  /* 0x0000181fff1e7424 */ /* 0x000fe200078e00ff */
[----:B------:R-:W-:Y:S02]  /*19b90*/  MOV R3, 0x19bb0 ;  /* 0x00019bb000037802 */ /* 0x000fe40000000f00 */
[----:B-12---:R-:W-:Y:S05]  /*19ba0*/  CALL.REL.NOINC `($__internal_35_$__cuda_sm70_shflsync_idx_p) ;  /* 0x0000094000007944 */ /* 0x006fea0003c00000 */
[----:B------:R-:W-:Y:S01]  /*19bb0*/  MOV R0, R30 ;  /* 0x0000001e00007202 */ /* 0x000fe20000000f00 */
[----:B------:R-:W-:Y:S05]  /*19bc0*/  BRA `(.L_x_2228) ;  /* 0xffffc30000007947 */ /* 0x000fea000383ffff */
.L_x_2157:
        /* <DEDUP_REMOVED lines=13> */
.L_x_2160:
[----:B------:R-:W-:Y:S01]  /*19ca0*/  IMAD.MOV.U32 R31, RZ, RZ, R9 ;  /* 0x000000ffff1f7224 */ /* 0x000fe200078e0009 */
[----:B-1----:R-:W-:Y:S01]  /*19cb0*/  MOV R2, 0x2 ;  /* 0x0000000200027802 */ /* 0x002fe20000000f00 */
[----:B------:R-:W-:Y:S01]  /*19cc0*/  IMAD.MOV.U32 R30, RZ, RZ, 0x181f ;  /* 0x0000181fff1e7424 */ /* 0x000fe200078e00ff */
[----:B------:R-:W-:Y:S02]  /*19cd0*/  MOV R3, 0x19cf0 ;  /* 0x00019cf000037802 */ /* 0x000fe40000000f00 */
[----:B--234-:R-:W-:Y:S05]  /*19ce0*/  CALL.REL.NOINC `($__internal_35_$__cuda_sm70_shflsync_idx_p) ;  /* 0x0000080000007944 */ /* 0x01cfea0003c00000 */
[----:B------:R-:W-:Y:S01]  /*19cf0*/  MOV R8, R30 ;  /* 0x0000001e00087202 */ /* 0x000fe20000000f00 */
[----:B------:R-:W-:Y:S05]  /*19d00*/  BRA `(.L_x_2230) ;  /* 0xffffc4a000007947 */ /* 0x000fea000383ffff */
.L_x_2161:
[----:B------:R-:W-:Y:S01]  /*19d10*/  IMAD.MOV.U32 R31, RZ, RZ, R12 ;  /* 0x000000ffff1f7224 */ /* 0x000fe200078e000c */
[----:B------:R-:W-:Y:S01]  /*19d20*/  MOV R2, 0x2 ;  /* 0x0000000200027802 */ /* 0x000fe20000000f00 */
[----:B------:R-:W-:Y:S01]  /*19d30*/  IMAD.MOV.U32 R30, RZ, RZ, 0x181f ;  /* 0x0000181fff1e7424 */ /* 0x000fe200078e00ff */
[----:B------:R-:W-:Y:S02]  /*19d40*/  MOV R3, 0x19d60 ;  /* 0x00019d6000037802 */ /* 0x000fe40000000f00 */
[----:B-1234-:R-:W-:Y:S05]  /*19d50*/  CALL.REL.NOINC `($__internal_35_$__cuda_sm70_shflsync_idx_p) ;  /* 0x0000079000007944 */ /* 0x01efea0003c00000 */
[----:B------:R-:W-:Y:S01]  /*19d60*/  MOV R0, R30 ;  /* 0x0000001e00007202 */ /* 0x000fe20000000f00 */
[----:B------:R-:W-:Y:S05]  /*19d70*/  BRA `(.L_x_2231) ;  /* 0xffffc45000007947 */ /* 0x000fea000383ffff */
.L_x_2164:
[----:B------:R-:W-:Y:S01]  /*19d80*/  IMAD.MOV.U32 R31, RZ, RZ, R9 ;  /* 0x000000ffff1f7224 */ /* 0x000fe200078e0009 */
[----:B-1----:R-:W-:Y:S01]  /*19d90*/  MOV R2, 0x3 ;  /* 0x0000000300027802 */ /* 0x002fe20000000f00 */
[----:B------:R-:W-:Y:S01]  /*19da0*/  IMAD.MOV.U32 R30, RZ, RZ, 0x181f ;  /* 0x0000181fff1e7424 */ /* 0x000fe200078e00ff */
[----:B------:R-:W-:-:S02]  /*19db0*/  MOV R3, 0x19dd0 ;  /* 0x00019dd000037802 */ /* 0x000fc40000000f00 */
[----:B--234-:R-:W-:Y:S05]  /*19dc0*/  CALL.REL.NOINC `($__internal_35_$__cuda_sm70_shflsync_idx_p) ;  /* 0x0000072000007944 */ /* 0x01cfea0003c00000 */
        /* <DEDUP_REMOVED lines=8> */
.L_x_2166:
[----:B------:R-:W-:Y:S01]  /*19e50*/  IMAD.MOV.U32 R31, RZ, RZ, R82 ;  /* 0x000000ffff1f7224 */ /* 0x000fe200078e0052 */
[----:B------:R-:W-:Y:S01]  /*19e60*/  MOV R2, RZ ;  /* 0x000000ff00027202 */ /* 0x000fe20000000f00 */
[----:B------:R-:W-:Y:S01]  /*19e70*/  IMAD.MOV.U32 R30, RZ, RZ, 0x1f ;  /* 0x0000001fff1e7424 */ /* 0x000fe200078e00ff */
[----:B------:R-:W-:Y:S02]  /*19e80*/  MOV R3, 0x19ea0 ;  /* 0x00019ea000037802 */ /* 0x000fe40000000f00 */
[----:B-123--:R-:W-:Y:S05]  /*19e90*/  CALL.REL.NOINC `($__internal_35_$__cuda_sm70_shflsync_idx_p) ;  /* 0x0000065000007944 */ /* 0x00efea0003c00000 */
[----:B------:R-:W-:Y:S01]  /*19ea0*/  MOV R9, R30 ;  /* 0x0000001e00097202 */ /* 0x000fe20000000f00 */
[----:B------:R-:W-:Y:S05]  /*19eb0*/  BRA `(.L_x_2233) ;  /* 0xffffc68000007947 */ /* 0x000fea000383ffff */
.L_x_2167:
[----:B------:R-:W-:Y:S01]  /*19ec0*/  IMAD.MOV.U32 R31, RZ, RZ, R82 ;  /* 0x000000ffff1f7224 */ /* 0x000fe200078e0052 */
[----:B------:R-:W-:Y:S01]  /*19ed0*/  MOV R2, 0x1 ;  /* 0x0000000100027802 */ /* 0x000fe20000000f00 */
[----:B------:R-:W-:Y:S01]  /*19ee0*/  IMAD.MOV.U32 R30, RZ, RZ, 0x1f ;  /* 0x0000001fff1e7424 */ /* 0x000fe200078e00ff */
[----:B------:R-:W-:Y:S02]  /*19ef0*/  MOV R3, 0x19f10 ;  /* 0x00019f1000037802 */ /* 0x000fe40000000f00 */
[----:B-123--:R-:W-:Y:S05]  /*19f00*/  CALL.REL.NOINC `($__internal_35_$__cuda_sm70_shflsync_idx_p) ;  /* 0x000005e000007944 */ /* 0x00efea0003c00000 */
[----:B------:R-:W-:Y:S01]  /*19f10*/  MOV R8, R30 ;  /* 0x0000001e00087202 */ /* 0x000fe20000000f00 */
[----:B------:R-:W-:Y:S05]  /*19f20*/  BRA `(.L_x_2234) ;  /* 0xffffc63000007947 */ /* 0x000fea000383ffff */
.L_x_2168:
[----:B------:R-:W-:Y:S02]  /*19f30*/  MOV R2, 0x1 ;  /* 0x0000000100027802 */ /* 0x000fe40000000f00 */
[----:B------:R-:W-:-:S02]  /*19f40*/  MOV R3, 0x19f60 ;  /* 0x00019f6000037802 */ /* 0x000fc40000000f00 */
[----:B--234-:R-:W-:Y:S05]  /*19f50*/  CALL.REL.NOINC `($__internal_36_$__cuda_sm70_shflsync_up_p) ;  /* 0x000005f000007944 */ /* 0x01cfea0003c00000 */
[----:B------:R-:W-:Y:S05]  /*19f60*/  BRA `(.L_x_2235) ;  /* 0xffffc71000007947 */ /* 0x000fea000383ffff */
.L_x_2169:
[----:B------:R-:W-:Y:S02]  /*19f70*/  MOV R2, 0x2 ;  /* 0x0000000200027802 */ /* 0x000fe40000000f00 */
[----:B------:R-:W-:-:S02]  /*19f80*/  MOV R3, 0x19fa0 ;  /* 0x00019fa000037802 */ /* 0x000fc40000000f00 */
[----:B--23--:R-:W-:Y:S05]  /*19f90*/  CALL.REL.NOINC `($__internal_36_$__cuda_sm70_shflsync_up_p) ;  /* 0x000005b000007944 */ /* 0x00cfea0003c00000 */
        /* <DEDUP_REMOVED lines=24> */
.L_x_2173:
[----:B------:R-:W-:Y:S02]  /*1a120*/  MOV R2, 0x1 ;  /* 0x0000000100027802 */ /* 0x000fe40000000f00 */
[----:B------:R-:W-:Y:S02]  /*1a130*/  MOV R3, 0x1a150 ;  /* 0x0001a15000037802 */ /* 0x000fe40000000f00 */
[----:B------:R-:W-:Y:S05]  /*1a140*/  CALL.REL.NOINC `($__internal_36_$__cuda_sm70_shflsync_up_p) ;  /* 0x0000040000007944 */ /* 0x000fea0003c00000 */
[----:B------:R-:W-:Y:S01]  /*1a150*/  MOV R2, R4 ;  /* 0x0000000400027202 */ /* 0x000fe20000000f00 */
[----:B------:R-:W-:Y:S05]  /*1a160*/  BRA `(.L_x_2237) ;  /* 0xffffc76000007947 */ /* 0x000fea000383ffff */
.L_x_2174:
[----:B------:R-:W-:Y:S02]  /*1a170*/  MOV R2, 0x2 ;  /* 0x0000000200027802 */ /* 0x000fe40000000f00 */
[----:B------:R-:W-:Y:S02]  /*1a180*/  MOV R3, 0x1a1a0 ;  /* 0x0001a1a000037802 */ /* 0x000fe40000000f00 */
        /* <DEDUP_REMOVED lines=25> */
.L_x_2176:
[----:B------:R-:W-:Y:S02]  /*1a320*/  SEL R0, RZ, 0x1, P0 ;  /* 0x00000001ff007807 */ /* 0x000fe40000000000 */
[----:B------:R-:W-:Y:S02]  /*1a330*/  MOV R2, 0x1a350 ;  /* 0x0001a35000027802 */ /* 0x000fe40000000f00 */
[----:B-1----:R-:W-:Y:S05]  /*1a340*/  CALL.REL.NOINC `($__internal_37_$__cuda_sm70_votesync_ballot) ;  /* 0x0000027000007944 */ /* 0x002fea0003c00000 */
[----:B------:R-:W-:Y:S01]  /*1a350*/  MOV R5, R0 ;  /* 0x0000000000057202 */ /* 0x000fe20000000f00 */
[----:B------:R-:W-:Y:S05]  /*1a360*/  BRA `(.L_x_2239) ;  /* 0xffffc6f000007947 */ /* 0x000fea000383ffff */
.L_x_2177:
[----:B------:R-:W-:Y:S01]  /*1a370*/  IMAD.MOV.U32 R31, RZ, RZ, R6 ;  /* 0x000000ffff1f7224 */ /* 0x000fe200078e0006 */
[----:B------:R-:W-:Y:S01]  /*1a380*/  MOV R2, R0 ;  /* 0x0000000000027202 */ /* 0x000fe20000000f00 */
[----:B------:R-:W-:Y:S01]  /*1a390*/  IMAD.MOV.U32 R30, RZ, RZ, 0x1f ;  /* 0x0000001fff1e7424 */ /* 0x000fe200078e00ff */
[----:B------:R-:W-:Y:S02]  /*1a3a0*/  MOV R3, 0x1a3c0 ;  /* 0x0001a3c000037802 */ /* 0x000fe40000000f00 */
[----:B-1----:R-:W-:Y:S05]  /*1a3b0*/  CALL.REL.NOINC `($__internal_35_$__cuda_sm70_shflsync_idx_p) ;  /* 0x0000013000007944 */ /* 0x002fea0003c00000 */
[----:B------:R-:W-:Y:S01]  /*1a3c0*/  IMAD.MOV.U32 R10, RZ, RZ, R30 ;  /* 0x000000ffff0a7224 */ /* 0x000fe200078e001e */
[----:B------:R-:W-:Y:S01]  /*1a3d0*/  MOV R2, R0 ;  /* 0x0000000000027202 */ /* 0x000fe20000000f00 */
[----:B------:R-:W-:Y:S01]  /*1a3e0*/  IMAD.MOV.U32 R31, RZ, RZ, R7 ;  /* 0x000000ffff1f7224 */ /* 0x000fe200078e0007 */
[----:B------:R-:W-:-:S02]  /*1a3f0*/  MOV R30, 0x1f ;  /* 0x0000001f001e7802 */ /* 0x000fc40000000f00 */
[----:B------:R-:W-:Y:S02]  /*1a400*/  MOV R3, 0x1a420 ;  /* 0x0001a42000037802 */ /* 0x000fe40000000f00 */
[----:B------:R-:W-:Y:S05]  /*1a410*/  CALL.REL.NOINC `($__internal_35_$__cuda_sm70_shflsync_idx_p) ;  /* 0x000000d000007944 */ /* 0x000fea0003c00000 */
[----:B------:R-:W-:Y:S01]  /*1a420*/  MOV R7, R30 ;  /* 0x0000001e00077202 */ /* 0x000fe20000000f00 */
[----:B------:R-:W-:Y:S05]  /*1a430*/  BRA `(.L_x_2240) ;  /* 0xffffc67000007947 */ /* 0x000fea000383ffff */
.L_x_2180:
[----:B------:R-:W-:Y:S01]  /*1a440*/  IMAD.MOV.U32 R31, RZ, RZ, R4 ;  /* 0x000000ffff1f7224 */ /* 0x000fe200078e0004 */
[----:B------:R-:W-:Y:S01]  /*1a450*/  MOV R2, R0 ;  /* 0x0000000000027202 */ /* 0x000fe20000000f00 */
[----:B------:R-:W-:Y:S01]  /*1a460*/  IMAD.MOV.U32 R30, RZ, RZ, 0x1f ;  /* 0x0000001fff1e7424 */ /* 0x000fe200078e00ff */
[----:B------:R-:W-:Y:S02]  /*1a470*/  MOV R3, 0x1a490 ;  /* 0x0001a49000037802 */ /* 0x000fe40000000f00 */
[----:B-1-34-:R-:W-:Y:S05]  /*1a480*/  CALL.REL.NOINC `($__internal_35_$__cuda_sm70_shflsync_idx_p) ;  /* 0x0000006000007944 */ /* 0x01afea0003c00000 */
[----:B------:R-:W-:Y:S01]  /*1a490*/  MOV R11, R30 ;  /* 0x0000001e000b7202 */ /* 0x000fe20000000f00 */
[----:B------:R-:W-:Y:S05]  /*1a4a0*/  BRA `(.L_x_2179) ;  /* 0xffffc66000007947 */ /* 0x000fea000383ffff */
        .weak           $__internal_34_$__cuda_sm70_shflsync_bfly_p
        .type           $__internal_34_$__cuda_sm70_shflsync_bfly_p,@function
        .size           $__internal_34_$__cuda_sm70_shflsync_bfly_p,($__internal_35_$__cuda_sm70_shflsync_idx_p - $__internal_34_$__cuda_sm70_shflsync_bfly_p)
$__internal_34_$__cuda_sm70_shflsync_bfly_p:
[----:B------:R-:W-:Y:S04]  /*1a4b0*/  WARPSYNC R192 ;  /* 0x000000c000007348 */ /* 0x000fe80003800000 */
[----:B------:R1:W2:Y:S02]  /*1a4c0*/  SHFL.BFLY PT, R16, R4, R3, R209 ;  /* 0x0c00000304107389 */ /* 0x0002a400000e00d1 */
[----:B-1----:R-:W-:-:S04]  /*1a4d0*/  MOV R3, 0x0 ;  /* 0x0000000000037802 */ /* 0x002fc80000000f00 */
[----:B--2---:R-:W-:Y:S05]  /*1a4e0*/  RET.REL.NODEC R2 `(_ZN7cutlass13device_kernelIN5flash19enable_sm80_to_sm89INS1_16FlashAttnFwdSm80INS1_25CollectiveMainloopFwdSm80ILi8ELi2ELb0EN4cute5tupleIJNS5_1CILi128EEENS7_ILi64EEENS7_ILi192EEEEEELi192ENS_10bfloat16_tEfNS_4arch4Sm80ELb0ELb1ELb1ELb1ELb1ELb0ELb1ELb1EEENS1_21CollectiveEpilogueFwdINS6_IJS8_SA_S9_EEENS6_IJNS7_ILi1EEESI_SI_EEESC_SE_Li256ELb1ELb1ELb1ELb0EEENS1_36VarlenDynamicPersistentTileSchedulerILi128ELi64ELi256ELi256ELb1ELb1ELb0ELb1ELb0ELb1EEEEEEEEEvNT_6ParamsE) ;  /* 0xfffe5b1002007950 */ /* 0x004fea0003c3ffff */
        .weak           $__internal_35_$__cuda_sm70_shflsync_idx_p
        .type           $__internal_35_$__cuda_sm70_shflsync_idx_p,@function
        .size           $__internal_35_$__cuda_sm70_shflsync_idx_p,($__internal_36_$__cuda_sm70_shflsync_up_p - $__internal_35_$__cuda_sm70_shflsync_idx_p)
$__internal_35_$__cuda_sm70_shflsync_idx_p:
[----:B------:R-:W-:-:S04]  /*1a4f0*/  MOV R179, 0xffffffff ;  /* 0xffffffff00b37802 */ /* 0x000fc80000000f00 */
[----:B------:R-:W-:Y:S04]  /*1a500*/  WARPSYNC R179 ;  /* 0x000000b300007348 */ /* 0x000fe80003800000 */
[----:B------:R1:W2:Y:S02]  /*1a510*/  SHFL.IDX PT, R30, R31, R2, R30 ;  /* 0x000000021f1e7389 */ /* 0x0002a400000e001e */
[----:B-1----:R-:W-:Y:S02]  /*1a520*/  MOV R2, R3 ;  /* 0x0000000300027202 */ /* 0x002fe40000000f00 */
[----:B------:R-:W-:-:S04]  /*1a530*/  MOV R3, 0x0 ;  /* 0x0000000000037802 */ /* 0x000fc80000000f00 */
[----:B--2---:R-:W-:Y:S05]  /*1a540*/  RET.REL.NODEC R2 `(_ZN7cutlass13device_kernelIN5flash19enable_sm80_to_sm89INS1_16FlashAttnFwdSm80INS1_25CollectiveMainloopFwdSm80ILi8ELi2ELb0EN4cute5tupleIJNS5_1CILi128EEENS7_ILi64EEENS7_ILi192EEEEEELi192ENS_10bfloat16_tEfNS_4arch4Sm80ELb0ELb1ELb1ELb1ELb1ELb0ELb1ELb1EEENS1_21CollectiveEpilogueFwdINS6_IJS8_SA_S9_EEENS6_IJNS7_ILi1EEESI_SI_EEESC_SE_Li256ELb1ELb1ELb1ELb0EEENS1_36VarlenDynamicPersistentTileSchedulerILi128ELi64ELi256ELi256ELb1ELb1ELb0ELb1ELb0ELb1EEEEEEEEEvNT_6ParamsE) ;  /* 0xfffe5ab002007950 */ /* 0x004fea0003c3ffff */
        .weak           $__internal_36_$__cuda_sm70_shflsync_up_p
        .type           $__internal_36_$__cuda_sm70_shflsync_up_p,@function
        .size           $__internal_36_$__cuda_sm70_shflsync_up_p,($__internal_37_$__cuda_sm70_votesync_ballot - $__internal_36_$__cuda_sm70_shflsync_up_p)
$__internal_36_$__cuda_sm70_shflsync_up_p:
[----:B------:R-:W-:Y:S02]  /*1a550*/  IMAD.MOV.U32 R4, RZ, RZ, RZ ;  /* 0x000000ffff047224 */ /* 0x000fe400078e00ff */
[----:B------:R-:W-:-:S04]  /*1a560*/  IMAD.MOV.U32 R10, RZ, RZ, -0x1 ;  /* 0xffffffffff0a7424 */ /* 0x000fc800078e00ff */
[----:B------:R-:W-:Y:S04]  /*1a570*/  WARPSYNC R10 ;  /* 0x0000000a00007348 */ /* 0x000fe80003800000 */
[----:B------:R1:W2:Y:S02]  /*1a580*/  SHFL.UP PT, R4, R0, R2, R4 ;  /* 0x0400000200047389 */ /* 0x0002a400000e0004 */
[----:B-1----:R-:W-:Y:S02]  /*1a590*/  MOV R2, R3 ;  /* 0x0000000300027202 */ /* 0x002fe40000000f00 */
[----:B------:R-:W-:-:S04]  /*1a5a0*/  MOV R3, 0x0 ;  /* 0x0000000000037802 */ /* 0x000fc80000000f00 */
[----:B--2---:R-:W-:Y:S05]  /*1a5b0*/  RET.REL.NODEC R2 `(_ZN7cutlass13device_kernelIN5flash19enable_sm80_to_sm89INS1_16FlashAttnFwdSm80INS1_25CollectiveMainloopFwdSm80ILi8ELi2ELb0EN4cute5tupleIJNS5_1CILi128EEENS7_ILi64EEENS7_ILi192EEEEEELi192ENS_10bfloat16_tEfNS_4arch4Sm80ELb0ELb1ELb1ELb1ELb1ELb0ELb1ELb1EEENS1_21CollectiveEpilogueFwdINS6_IJS8_SA_S9_EEENS6_IJNS7_ILi1EEESI_SI_EEESC_SE_Li256ELb1ELb1ELb1ELb0EEENS1_36VarlenDynamicPersistentTileSchedulerILi128ELi64ELi256ELi256ELb1ELb1ELb0ELb1ELb0ELb1EEEEEEEEEvNT_6ParamsE) ;  /* 0xfffe5a4002007950 */ /* 0x004fea0003c3ffff */
        .weak           $__internal_37_$__cuda_sm70_votesync_ballot
        .type           $__internal_37_$__cuda_sm70_votesync_ballot,@function
        .size           $__internal_37_$__cuda_sm70_votesync_ballot,(.L_x_3153 - $__internal_37_$__cuda_sm70_votesync_ballot)
$__internal_37_$__cuda_sm70_votesync_ballot:
[----:B------:R-:W-:Y:S01]  /*1a5c0*/  ISETP.NE.U32.AND P0, PT, R0, 0x1, PT ;  /* 0x000000010000780c */ /* 0x000fe20003f05070 */
[----:B------:R-:W-:-:S04]  /*1a5d0*/  IMAD.MOV.U32 R3, RZ, RZ, -0x1 ;  /* 0xffffffffff037424 */ /* 0x000fc800078e00ff */
[----:B------:R-:W-:Y:S08]  /*1a5e0*/  WARPSYNC R3 ;  /* 0x0000000300007348 */ /* 0x000ff00003800000 */
[----:B------:R-:W-:-:S04]  /*1a5f0*/  VOTE.ANY R0, PT, !P0 ;  /* 0x0000000000007806 */ /* 0x000fc800040e0100 */
[----:B------:R-:W-:Y:S01]  /*1a600*/  LOP3.LUT R0, R0, R3, RZ, 0xc0, !PT ;  /* 0x0000000300007212 */ /* 0x000fe200078ec0ff */
[----:B------:R-:W-:-:S04]  /*1a610*/  IMAD.MOV.U32 R3, RZ, RZ, 0x0 ;  /* 0x00000000ff037424 */ /* 0x000fc800078e00ff */
[----:B------:R-:W-:Y:S05]  /*1a620*/  RET.REL.NODEC R2 `(_ZN7cutlass13device_kernelIN5flash19enable_sm80_to_sm89INS1_16FlashAttnFwdSm80INS1_25CollectiveMainloopFwdSm80ILi8ELi2ELb0EN4cute5tupleIJNS5_1CILi128EEENS7_ILi64EEENS7_ILi192EEEEEELi192ENS_10bfloat16_tEfNS_4arch4Sm80ELb0ELb1ELb1ELb1ELb1ELb0ELb1ELb1EEENS1_21CollectiveEpilogueFwdINS6_IJS8_SA_S9_EEENS6_IJNS7_ILi1EEESI_SI_EEESC_SE_Li256ELb1ELb1ELb1ELb0EEENS1_36VarlenDynamicPersistentTileSchedulerILi128ELi64ELi256ELi256ELb1ELb1ELb0ELb1ELb0ELb1EEEEEEEEEvNT_6ParamsE) ;  /* 0xfffe59d002007950 */ /* 0x000fea0003c3ffff */
.L_x_2241:
        /* <DEDUP_REMOVED lines=13> */
.L_x_3153:


//--------------------- .text._ZN7cutlass13device_kernelIN5flash19enable_sm80_to_sm89INS1_16FlashAttnFwdSm80INS1_25CollectiveMainloopFwdSm80ILi8ELi2ELb0EN4cute5tupleIJNS5_1CILi128EEENS7_ILi64EEENS7_ILi192EEEEEELi192ENS_10bfloat16_tEfNS_4arch4Sm80ELb0ELb1ELb1ELb1ELb1ELb1ELb1ELb1EEENS1_21CollectiveEpilogueFwdINS6_IJS8_SA_S9_EEENS6_IJNS7_ILi1EEESI_SI_EEESC_SE_Li256ELb1ELb1ELb1ELb0EEENS1_36VarlenDynamicPersistentTileSchedulerILi128ELi64ELi256ELi256ELb1ELb1ELb0ELb1ELb0ELb1EEEEEEEEEvNT_6ParamsE --------------------------
	.section	.text._ZN7cutlass13device_kernelIN5flash19enable_sm80_to_sm89INS1_16FlashAttnFwdSm80INS1_25CollectiveMainloopFwdSm80ILi8ELi2ELb0EN4cute5tupleIJNS5_1CILi128EEENS7_ILi64EEENS7_ILi192EEEEEELi192ENS_10bfloat16_tEfNS_4arch4Sm80ELb0ELb1ELb1ELb1ELb1ELb1ELb1ELb1EEENS1_21CollectiveEpilogueFwdINS6_IJS8_SA_S9_EEENS6_IJNS7_ILi1EEESI_SI_EEESC_SE_Li256ELb1ELb1ELb1ELb0EEENS1_36VarlenDynamicPersistentTileSchedulerILi128ELi64ELi256ELi256ELb1ELb1ELb0ELb1ELb0ELb1EEEEEEEEEvNT_6ParamsE,"ax",@progbits
	.sectioninfo	@"SHI_REGISTERS=255"
	.align	128
.text._ZN7cutlass13device_kernelIN5flash19enable_sm80_to_sm89INS1_16FlashAttnFwdSm80INS1_25CollectiveMainloopFwdSm80ILi8ELi2ELb0EN4cute5tupleIJNS5_1CILi128EEENS7_ILi64EEENS7_ILi192EEEEEELi192ENS_10bfloat16_tEfNS_4arch4Sm80ELb0ELb1ELb1ELb1ELb1ELb1ELb1ELb1EEENS1_21CollectiveEpilogueFwdINS6_IJS8_SA_S9_EEENS6_IJNS7_ILi1EEESI_SI_EEESC_SE_Li256ELb1ELb1ELb1ELb0EEENS1_36VarlenDynamicPersistentTileSchedulerILi128ELi64ELi256ELi256ELb1ELb1ELb0ELb1ELb0ELb1EEEEEEEEEvNT_6ParamsE:
        .type           _ZN7cutlass13device_kernelIN5flash19enable_sm80_to_sm89INS1_16FlashAttnFwdSm80INS1_25CollectiveMainloopFwdSm80ILi8ELi2ELb0EN4cute5tupleIJNS5_1CILi128EEENS7_ILi64EEENS7_ILi192EEEEEELi192ENS_10bfloat16_tEfNS_4arch4Sm80ELb0ELb1ELb1ELb1ELb1ELb1ELb1ELb1EEENS1_21CollectiveEpilogueFwdINS6_IJS8_SA_S9_EEENS6_IJNS7_ILi1EEESI_SI_EEESC_SE_Li256ELb1ELb1ELb1ELb0EEENS1_36VarlenDynamicPersistentTileSchedulerILi128ELi64ELi256ELi256ELb1ELb1ELb0ELb1ELb0ELb1EEEEEEEEEvNT_6ParamsE,@function
        .size           _ZN7cutlass13device_kernelIN5flash19enable_sm80_to_sm89INS1_16FlashAttnFwdSm80INS1_25CollectiveMainloopFwdSm80ILi8ELi2ELb0EN4cute5tupleIJNS5_1CILi128EEENS7_ILi64EEENS7_ILi192EEEEEELi192ENS_10bfloat16_tEfNS_4arch4Sm80ELb0ELb1ELb1ELb1ELb1ELb1ELb1ELb1EEENS1_21CollectiveEpilogueFwdINS6_IJS8_SA_S9_EEENS6_IJNS7_ILi1EEESI_SI_EEESC_SE_Li256ELb1ELb1ELb1ELb0EEENS1_36VarlenDynamicPersistentTileSchedulerILi128ELi64ELi256ELi256ELb1ELb1ELb0ELb1ELb0ELb1EEEEEEEEEvNT_6ParamsE,(.L_x_3158 - _ZN7cutlass13device_kernelIN5flash19enable_sm80_to_sm89INS1_16FlashAttnFwdSm80INS1_25CollectiveMainloopFwdSm80ILi8ELi2ELb0EN4cute5tupleIJNS5_1CILi128EEENS7_ILi64EEENS7_ILi192EEEEEELi192ENS_10bfloat16_tEfNS_4arch4Sm80ELb0ELb1ELb1ELb1ELb1ELb1ELb1ELb1EEENS1_21CollectiveEpilogueFwdINS6_IJS8_SA_S9_EEENS6_IJNS7_ILi1EEESI_SI_EEESC_SE_Li256ELb1ELb1ELb1ELb0EEENS1_36VarlenDynamicPersistentTileSchedulerILi128ELi64ELi256ELi256ELb1ELb1ELb0ELb1ELb0ELb1EEEEEEEEEvNT_6ParamsE)
        .other          _ZN7cutlass13device_kernelIN5flash19enable_sm80_to_sm89INS1_16FlashAttnFwdSm80INS1_25CollectiveMainloopFwdSm80ILi8ELi2ELb0EN4cute5tupleIJNS5_1CILi128EEENS7_ILi64EEENS7_ILi192EEEEEELi192ENS_10bfloat16_tEfNS_4arch4Sm80ELb0ELb1ELb1ELb1ELb1ELb1ELb1ELb1EEENS1_21CollectiveEpilogueFwdINS6_IJS8_SA_S9_EEENS6_IJNS7_ILi1EEESI_SI_EEESC_SE_Li256ELb1ELb1ELb1ELb0EEENS1_36VarlenDynamicPersistentTileSchedulerILi128ELi64ELi256ELi256ELb1ELb1ELb0ELb1ELb0ELb1EEEEEEEEEvNT_6ParamsE,@"STO_CUDA_ENTRY STV_DEFAULT"
_ZN7cutlass13device_kernelIN5flash19enable_sm80_to_sm89INS1_16FlashAttnFwdSm80INS1_25CollectiveMainloopFwdSm80ILi8ELi2ELb0EN4cute5tupleIJNS5_1CILi128EEENS7_ILi64EEENS7_ILi192EEEEEELi192ENS_10bfloat16_tEfNS_4arch4Sm80ELb0ELb1ELb1ELb1ELb1ELb1ELb1ELb1EEENS1_21CollectiveEpilogueFwdINS6_IJS8_SA_S9_EEENS6_IJNS7_ILi1EEESI_SI_EEESC_SE_Li256ELb1ELb1ELb1ELb0EEENS1_36VarlenDynamicPersistentTileSchedulerILi128ELi64ELi256ELi256ELb1ELb1ELb0ELb1ELb0ELb1EEEEEEEEEvNT_6ParamsE:
        /* <DEDUP_REMOVED lines=16> */
[----:B------:R-:W-:Y:S02]  /*0100*/  @P0 MOV R252, R228 ;  /* 0x000000e400fc0202 */ /* 0x000fe40000000f00 */
        /* <DEDUP_REMOVED lines=42> */
.L_x_2247:
        /* <DEDUP_REMOVED lines=17> */
.L_x_2458:
        /* <DEDUP_REMOVED lines=16> */
.L_x_2459:
[----:B--2---:R-:W-:-:S05]  /*05c0*/  IMAD R0, R0, c[0x0][0x538], RZ ;  /* 0x00014e0000007a24 */ /* 0x004fca00078e02ff */
[----:B------:R-:W-:-:S04]  /*05d0*/  IADD3 R6, R0, R6, RZ ;  /* 0x0000000600067210 */ /* 0x000fc80007ffe0ff */
[----:B------:R-:W-:-:S13]  /*05e0*/  ISETP.GT.AND P0, PT, R6, UR5, PT ;  /* 0x0000000506007c0c */ /* 0x000fda000bf04270 */
[----:B-1----:R-:W-:Y:S05]  /*05f0*/  @!P0 BRA `(.L_x_2247) ;  /* 0xfffffdb000008947 */ /* 0x002fea000383ffff */
.L_x_2243:
[----:B------:R-:W-:-:S05]  /*0600*/  IADD3 R10, -R0, R6, RZ ;  /* 0x00000006000a7210 */ /* 0x000fca0007ffe1ff */
[----:B------:R-:W-:-:S05]  /*0610*/  IMAD R0, R4, c[0x0][0x538], R10 ;  /* 0x00014e0004007a24 */ /* 0x000fca00078e020a */
[----:B------:R-:W-:Y:S01]  /*0620*/  ISETP.GT.AND P0, PT, R0, UR5, PT ;  /* 0x0000000500007c0c */ /* 0x000fe2000bf04270 */
[----:B------:R-:W-:-:S12]  /*0630*/  BRA.DIV ~URZ, `(.L_x_2248) ;  /* 0x0001d5a27f007947 */ /* 0x000fd8000b800000 */
[----:B------:R-:W-:-:S04]  /*0640*/  VOTE.ANY R6, PT, !P0 ;  /* 0x0000000000067806 */ /* 0x000fc800040e0100 */
.L_x_2460:
[----:B------:R-:W1:Y:S02]  /*0650*/  POPC R0, R6 ;  /* 0x0000000600007309 */ /* 0x000e640000000000 */
[----:B-1----:R-:W-:Y:S01]  /*0660*/  IADD3 R231, R0, R7, RZ ;  /* 0x0000000700e77210 */ /* 0x002fe20007ffe0ff */
[----:B------:R-:W-:Y:S05]  /*0670*/  BRA.DIV ~URZ, `(.L_x_2249) ;  /* 0x0001d5b27f007947 */ /* 0x000fea000b800000 */
[----:B------:R1:W2:Y:S01]  /*0680*/  SHFL.IDX PT, R12, R9, R0, 0x1f ;  /* 0x00001f00090c7589 */ /* 0x0002a200000e0000 */
[----:B------:R-:W-:-:S03]  /*0690*/  MOV R5, RZ ;  /* 0x000000ff00057202 */ /* 0x000fc60000000f00 */
[----:B------:R1:W3:Y:S04]  /*06a0*/  SHFL.IDX PT, R9, R8, R0, 0x1f ;  /* 0x00001f0008097589 */ /* 0x0002e800000e0000 */
.L_x_2461:
[----:B------:R-:W-:Y:S01]  /*06b0*/  ISETP.NE.AND P0, PT, R6, RZ, PT ;  /* 0x000000ff0600720c */ /* 0x000fe20003f05270 */
[----:B------:R-:W-:-:S12]  /*06c0*/  BSSY B0, `(.L_x_2250) ;  /* 0x0000005000007945 */ /* 0x000fd80003800000 */
[----:B------:R-:W-:Y:S05]  /*06d0*/  @!P0 BRA `(.L_x_2251) ;  /* 0x0000003000008947 */ /* 0x000fea0003800000 */
[----:B-1----:R-:W-:Y:S01]  /*06e0*/  IADD3 R0, R0, -0x1, RZ ;  /* 0xffffffff00007810 */ /* 0x002fe20007ffe0ff */
[----:B------:R-:W-:Y:S05]  /*06f0*/  BRA.DIV ~URZ, `(.L_x_2252) ;  /* 0x0001d6327f007947 */ /* 0x000fea000b800000 */
[----:B------:R1:W4:Y:S02]  /*0700*/  SHFL.IDX PT, R5, R4, R0, 0x1f ;  /* 0x00001f0004057589 */ /* 0x00032400000e0000 */
.L_x_2251:
[----:B------:R-:W-:Y:S05]  /*0710*/  BSYNC B0 ;  /* 0x0000000000007941 */ /* 0x000fea0003800000 */
.L_x_2250:
        /* <DEDUP_REMOVED lines=67> */
.L_x_2254:
        /* <DEDUP_REMOVED lines=68> */
.L_x_2255:
[----:B------:R-:W-:Y:S05]  /*0f90*/  BSYNC B0 ;  /* 0x0000000000007941 */ /* 0x000fea0003800000 */
.L_x_2253:
[----:B------:R-:W-:-:S04]  /*0fa0*/  LOP3.LUT R0, RZ, R0, RZ, 0x33, !PT ;  /* 0x00000000ff007212 */ /* 0x000fc800078e33ff */
[----:B------:R-:W-:-:S05]  /*0fb0*/  IADD3 R0, R0, R12, RZ ;  /* 0x0000000c00007210 */ /* 0x000fca0007ffe0ff */
[----:B------:R1:W-:Y:S01]  /*0fc0*/  STL [R1+0xd0], R0 ;  /* 0x0000d00001007387 */ /* 0x0003e20000100800 */
[----:B------:R-:W-:Y:S05]  /*0fd0*/  BRA `(.L_x_2256) ;  /* 0x0000003000007947 */ /* 0x000fea0003800000 */
.L_x_2244:
[----:B------:R1:W-:Y:S01]  /*0fe0*/  STL [R1+0xd0], RZ ;  /* 0x0000d0ff01007387 */ /* 0x0003e20000100800 */
[----:B------:R-:W-:Y:S02]  /*0ff0*/  MOV R252, UR5 ;  /* 0x0000000500fc7c02 */ /* 0x000fe40008000f00 */
[----:B------:R-:W-:-:S03]  /*1000*/  MOV R230, RZ ;  /* 0x000000ff00e67202 */ /* 0x000fc60000000f00 */
.L_x_2256:
[----:B-1----:R-:W2:Y:S01]  /*1010*/  LDL R0, [R1+0xd0] ;  /* 0x0000d00001007983 */ /* 0x002ea20000100800 */
[----:B------:R-:W-:Y:S01]  /*1020*/  ISETP.NE.AND P0, PT, R13, RZ, PT ;  /* 0x000000ff0d00720c */ /* 0x000fe20003f05270 */
[----:B------:R-:W-:Y:S01]  /*1030*/  IMAD.MOV.U32 R6, RZ, RZ, R230 ;  /* 0x000000ffff067224 */ /* 0x000fe200078e00e6 */
[----:B------:R-:W-:Y:S01]  /*1040*/  MOV R7, R231 ;  /* 0x000000e700077202 */ /* 0x000fe20000000f00 */
[----:B------:R-:W-:Y:S10]  /*1050*/  WARPSYNC 0xffffffff ;  /* 0xffffffff00007948 */ /* 0x000ff40003800000 */
[----:B------:R-:W-:-:S04]  /*1060*/  @!P0 IMAD.MOV.U32 R228, RZ, RZ, R252 ;  /* 0x000000ffffe48224 */ /* 0x000fc800078e00fc */
[----:B------:R-:W-:Y:S01]  /*1070*/  IMAD.MOV.U32 R4, RZ, RZ, R228 ;  /* 0x000000ffff047224 */ /* 0x000fe200078e00e4 */
[----:B--2---:R-:W-:-:S05]  /*1080*/  MOV R5, R0 ;  /* 0x0000000000057202 */ /* 0x004fca0000000f00 */
[----:B------:R1:W-:Y:S04]  /*1090*/  @!P0 STS.128 [0x24100], R4 ;  /* 0x02410004ff008388 */ /* 0x0003e80000000c00 */
[----:B------:R-:W-:Y:S06]  /*10a0*/  BAR.ARV 0x5, 0x100 ;  /* 0x0144000000007b1d */ /* 0x000fec0000002000 */
.L_x_2242:
[----:B---3--:R-:W-:-:S13]  /*10b0*/  ISETP.GE.AND P0, PT, R231, c[0x0][0x53c], PT ;  /* 0x00014f00e7007a0c */ /* 0x008fda0003f06270 */
[----:B------:R-:W-:Y:S05]  /*10c0*/  @P0 EXIT ;  /* 0x000000000000094d */ /* 0x000fea0003800000 */
[----:B------:R-:W3:Y:S01]  /*10d0*/  S2R R14, SR_TID.X ;  /* 0x00000000000e7919 */ /* 0x000ee20000002100 */
[----:B------:R-:W-:Y:S01]  /*10e0*/  IMAD.MOV.U32 R176, RZ, RZ, 0x20 ;  /* 0x00000020ffb07424 */ /* 0x000fe200078e00ff */
[----:B------:R-:W-:Y:S02]  /*10f0*/  ULDC UR7, c[0x0][0x20] ;  /* 0x0000080000077ab9 */ /* 0x000fe40000000800 */
[----:B------:R-:W-:Y:S02]  /*1100*/  UIADD3 UR7, UP0, UR4, UR7, URZ ;  /* 0x0000000704077290 */ /* 0x000fe4000ff1e03f */
[----:B------:R-:W-:Y:S02]  /*1110*/  ULDC UR6, c[0x0][0x24] ;  /* 0x0000090000067ab9 */ /* 0x000fe40000000800 */
[----:B------:R-:W-:Y:S01]  /*1120*/  UIADD3.X UR6, URZ, UR6, URZ, UP0, !UPT ;  /* 0x000000063f067290 */ /* 0x000fe200087fe43f */
[----:B---3--:R-:W-:-:S04]  /*1130*/  SHF.R.S32.HI R11, RZ, 0x1f, R14 ;  /* 0x0000001fff0b7819 */ /* 0x008fc8000001140e */
[CC--:B--2---:R-:W-:Y:S02]  /*1140*/  LEA.HI R0, R11.reuse, R14.reuse, RZ, 0x4 ;  /* 0x0000000e0b007211 */ /* 0x0c4fe400078f20ff */
[----:B------:R-:W-:Y:S02]  /*1150*/  LEA.HI R10, R11, R14, RZ, 0x3 ;  /* 0x0000000e0b0a7211 */ /* 0x000fe400078f18ff */
[----:B------:R-:W-:Y:S02]  /*1160*/  LOP3.LUT R2, R0, 0xfffffff0, RZ, 0xc0, !PT ;  /* 0xfffffff000027812 */ /* 0x000fe400078ec0ff */
[----:B-1----:R-:W-:Y:S02]  /*1170*/  SHF.R.S32.HI R4, RZ, 0x4, R0 ;  /* 0x00000004ff047819 */ /* 0x002fe40000011400 */
[----:B------:R-:W-:Y:S01]  /*1180*/  SHF.R.S32.HI R249, RZ, 0x3, R10 ;  /* 0x00000003fff97819 */ /* 0x000fe2000001140a */
[----:B------:R-:W-:Y:S01]  /*1190*/  IMAD.IADD R3, R14, 0x1, -R2 ;  /* 0x000000010e037824 */ /* 0x000fe200078e0a02 */
[----:B------:R-:W-:-:S02]  /*11a0*/  LOP3.LUT R6, R10, 0xfffffff8, RZ, 0xc0, !PT ;  /* 0xfffffff80a067812 */ /* 0x000fc400078ec0ff */
[----:B------:R-:W-:Y:S01]  /*11b0*/  LEA.HI R0, R0, R4, RZ, 0x1 ;  /* 0x0000000400007211 */ /* 0x000fe200078f08ff */
[----:B------:R-:W-:Y:S02]  /*11c0*/  IMAD.SHL.U32 R5, R249, 0x40, RZ ;  /* 0x00000040f9057824 */ /* 0x000fe400078e00ff */
[----:B------:R-:W-:Y:S01]  /*11d0*/  IMAD.IADD R7, R14, 0x1, -R6 ;  /* 0x000000010e077824 */ /* 0x000fe200078e0a06 */
[----:B------:R-:W-:Y:S02]  /*11e0*/  SHF.R.S32.HI R6, RZ, 0x1f, R3 ;  /* 0x0000001fff067819 */ /* 0x000fe40000011403 */
[----:B------:R-:W-:Y:S01]  /*11f0*/  LOP3.LUT R2, R0, 0xfffffffe, RZ, 0xc0, !PT ;  /* 0xfffffffe00027812 */ /* 0x000fe200078ec0ff */
[----:B------:R-:W-:Y:S01]  /*1200*/  IMAD.SHL.U32 R238, R7, 0x8, RZ ;  /* 0x0000000807ee7824 */ /* 0x000fe200078e00ff */
[----:B------:R-:W-:Y:S02]  /*1210*/  LOP3.LUT R0, R5, 0x1c0, RZ, 0xc0, !PT ;  /* 0x000001c005007812 */ /* 0x000fe400078ec0ff */
[----:B------:R-:W-:Y:S01]  /*1220*/  LEA.HI R178, R6, R3, RZ, 0x3 ;  /* 0x0000000306b27211 */ /* 0x000fe200078f18ff */
[----:B------:R-:W-:Y:S01]  /*1230*/  IMAD.IADD R8, R4, 0x1, -R2 ;  /* 0x0000000104087824 */ /* 0x000fe200078e0a02 */
[----:B------:R-:W-:-:S02]  /*1240*/  SHF.R.U32.HI R5, RZ, 0x3, R0 ;  /* 0x00000003ff057819 */ /* 0x000fc40000011600 */
[----:B------:R-:W-:Y:S01]  /*1250*/  LOP3.LUT R2, R0, 0x38, R238, 0xf8, !PT ;  /* 0x0000003800027812 */ /* 0x000fe200078ef8ee */
[----:B------:R-:W-:Y:S01]  /*1260*/  IMAD.SHL.U32 R0, R7, 0x40, RZ ;  /* 0x0000004007007824 */ /* 0x000fe200078e00ff */
[C---:B------:R-:W-:Y:S01]  /*1270*/  LOP3.LUT R4, R178.reuse, 0xfffffff8, RZ, 0xc0, !PT ;  /* 0xfffffff8b2047812 */ /* 0x040fe200078ec0ff */
[----:B------:R-:W-:Y:S01]  /*1280*/  IMAD.SHL.U32 R178, R178, 0x40, RZ ;  /* 0x00000040b2b27824 */ /* 0x000fe200078e00ff */
[----:B------:R-:W-:Y:S02]  /*1290*/  LEA.HI R7, R11, R14, RZ, 0x5 ;  /* 0x0000000e0b077211 */ /* 0x000fe400078f28ff */
[----:B------:R-:W-:Y:S01]  /*12a0*/  LOP3.LUT R0, R0, 0x1c0, RZ, 0xc0, !PT ;  /* 0x000001c000007812 */ /* 0x000fe200078ec0ff */
[----:B------:R-:W-:Y:S01]  /*12b0*/  IMAD.IADD R6, R3, 0x1, -R4 ;  /* 0x0000000103067824 */ /* 0x000fe200078e0a04 */
[----:B------:R-:W-:Y:S02]  /*12c0*/  LOP3.LUT R4, R7, 0xffffffe0, RZ, 0xc0, !PT ;  /* 0xffffffe007047812 */ /* 0x000fe400078ec0ff */
[----:B------:R-:W-:-:S02]  /*12d0*/  LOP3.LUT R3, R0, 0x8, R10, 0xf8, !PT ;  /* 0x0000000800037812 */ /* 0x000fc400078ef80a */
[----:B------:R-:W-:Y:S01]  /*12e0*/  LOP3.LUT R9, R2, R5, RZ, 0x3c, !PT ;  /* 0x0000000502097212 */ /* 0x000fe200078e3cff */
[----:B------:R-:W-:Y:S01]  /*12f0*/  IMAD.IADD R13, R14, 0x1, -R4 ;  /* 0x000000010e0d7824 */ /* 0x000fe200078e0a04 */
[----:B------:R-:W-:Y:S02]  /*1300*/  SHF.R.U32.HI R0, RZ, 0x3, R0 ;  /* 0x00000003ff007819 */ /* 0x000fe40000011600 */
[--C-:B------:R-:W-:Y:S02]  /*1310*/  SHF.R.S32.HI R247, RZ, 0x5, R7.reuse ;  /* 0x00000005fff77819 */ /* 0x100fe40000011407 */
[----:B------:R-:W-:Y:S02]  /*1320*/  SHF.R.S32.HI R2, RZ, 0x1f, R7 ;  /* 0x0000001fff027819 */ /* 0x000fe40000011407 */
[----:B------:R-:W-:Y:S01]  /*1330*/  LOP3.LUT R7, R3, R0, RZ, 0x3c, !PT ;  /* 0x0000000003077212 */ /* 0x000fe200078e3cff */
[----:B------:R-:W-:Y:S01]  /*1340*/  IMAD.SHL.U32 R3, R6, 0x40, RZ ;  /* 0x0000004006037824 */ /* 0x000fe200078e00ff */
[----:B------:R-:W-:Y:S01]  /*1350*/  LEA.HI R0, R2, R247, RZ, 0x3 ;  /* 0x000000f702007211 */ /* 0x000fe200078f18ff */
[----:B------:R-:W-:Y:S01]  /*1360*/  IMAD.SHL.U32 R15, R247, 0x400, RZ ;  /* 0x00000400f70f7824 */ /* 0x000fe200078e00ff */
[----:B------:R-:W-:-:S02]  /*1370*/  SHF.R.S32.HI R2, RZ, 0x1f, R13 ;  /* 0x0000001fff027819 */ /* 0x000fc4000001140d */
[----:B------:R-:W-:Y:S02]  /*1380*/  LOP3.LUT R4, R0, 0xffffff8, RZ, 0xc0, !PT ;  /* 0x0ffffff800047812 */ /* 0x000fe400078ec0ff */
[----:B------:R-:W-:Y:S01]  /*1390*/  LEA.HI R10, R2, R13, RZ, 0x2 ;  /* 0x0000000d020a7211 */ /* 0x000fe200078f10ff */
[----:B------:R-:W-:Y:S01]  /*13a0*/  IMAD.SHL.U32 R2, R8, 0x8, RZ ;  /* 0x0000000808027824 */ /* 0x000fe200078e00ff */
[----:B------:R-:W-:Y:S01]  /*13b0*/  LOP3.LUT R0, R3, 0x1c0, RZ, 0xc0, !PT ;  /* 0x000001c003007812 */ /* 0x000fe200078ec0ff */
[----:B------:R-:W-:Y:S01]  /*13c0*/  IMAD.IADD R4, R247, 0x1, -R4 ;  /* 0x00000001f7047824 */ /* 0x000fe200078e0a04 */
[----:B------:R-:W-:Y:S02]  /*13d0*/  SHF.R.S32.HI R3, RZ, 0x2, R10 ;  /* 0x00000002ff037819 */ /* 0x000fe4000001140a */
[----:B------:R-:W-:Y:S02]  /*13e0*/  LOP3.LUT R2, R0, 0x8, R2, 0xf8, !PT ;  /* 0x0000000800027812 */ /* 0x000fe400078ef802 */
[----:B------:R-:W-:Y:S01]  /*13f0*/  SHF.R.U32.HI R0, RZ, 0x3, R0 ;  /* 0x00000003ff007819 */ /* 0x000fe20000011600 */
[----:B------:R-:W-:Y:S01]  /*1400*/  IMAD R12, R4, 0x10, R3 ;  /* 0x00000010040c7824 */ /* 0x000fe200078e0203 */
[----:B------:R-:W-:-:S02]  /*1410*/  LOP3.LUT R178, R178, 0xfffffe00, RZ, 0xc0, !PT ;  /* 0xfffffe00b2b27812 */ /* 0x000fc400078ec0ff */
[----:B------:R-:W-:Y:S01]  /*1420*/  LOP3.LUT R2, R2, R0, RZ, 0x3c, !PT ;  /* 0x0000000002027212 */ /* 0x000fe200078e3cff */
[----:B------:R-:W-:Y:S01]  /*1430*/  IMAD R0, R8, 0x200, R7 ;  /* 0x0000020008007824 */ /* 0x000fe200078e0207 */
[----:B------:R-:W-:Y:S01]  /*1440*/  LEA.HI R3, R11, R14, RZ, 0x2 ;  /* 0x0000000e0b037211 */ /* 0x000fe200078f10ff */
[----:B------:R-:W-:Y:S01]  /*1450*/  STL [R1+0x138], R12 ;  /* 0x0001380c01007387 */ /* 0x000fe20000100800 */
[CC--:B------:R-:W-:Y:S02]  /*1460*/  IADD3 R172, R2.reuse, R178.reuse, R15 ;  /* 0x000000b202ac7210 */ /* 0x0c0fe40007ffe00f */
[----:B------:R-:W-:Y:S02]  /*1470*/  LOP3.LUT R178, R2, R178, RZ, 0xfc, !PT ;  /* 0x000000b202b27212 */ /* 0x000fe400078efcff */
[--C-:B------:R-:W-:Y:S02]  /*1480*/  SHF.R.S32.HI R214, RZ, 0x2, R3.reuse ;  /* 0x00000002ffd67819 */ /* 0x100fe40000011403 */
[----:B------:R-:W-:-:S02]  /*1490*/  SHF.R.S32.HI R2, RZ, 0x1f, R3 ;  /* 0x0000001fff027819 */ /* 0x000fc40000011403 */
[----:B------:R-:W-:Y:S02]  /*14a0*/  LOP3.LUT R3, R3, 0xfffffffc, RZ, 0xc0, !PT ;  /* 0xfffffffc03037812 */ /* 0x000fe400078ec0ff */
[----:B------:R-:W-:Y:S02]  /*14b0*/  LEA.HI R2, R2, R214, RZ, 0x3 ;  /* 0x000000d602027211 */ /* 0x000fe400078f18ff */
[----:B------:R-:W-:Y:S01]  /*14c0*/  LOP3.LUT R4, R10, 0x7ffffffc, RZ, 0xc0, !PT ;  /* 0x7ffffffc0a047812 */ /* 0x000fe200078ec0ff */
[----:B------:R-:W-:Y:S01]  /*14d0*/  IMAD.IADD R243, R14, 0x1, -R3 ;  /* 0x000000010ef37824 */ /* 0x000fe200078e0a03 */
[----:B------:R-:W-:Y:S02]  /*14e0*/  LOP3.LUT R3, R2, 0xfffffff8, RZ, 0xc0, !PT ;  /* 0xfffffff802037812 */ /* 0x000fe400078ec0ff */
[----:B------:R-:W-:Y:S01]  /*14f0*/  LEA.HI R5, R11, R14, RZ, 0x6 ;  /* 0x0000000e0b057211 */ /* 0x000fe200078f30ff */
[C---:B------:R-:W-:Y:S01]  /*1500*/  IMAD.SHL.U32 R106, R243.reuse, 0x8, RZ ;  /* 0x00000008f36a7824 */ /* 0x040fe200078e00ff */
[----:B------:R-:W-:Y:S01]  /*1510*/  LEA.HI R2, R243, R243, RZ, 0x1 ;  /* 0x000000f3f3027211 */ /* 0x000fe200078f08ff */
[----:B------:R-:W-:Y:S01]  /*1520*/  IMAD.IADD R4, R13, 0x1, -R4 ;  /* 0x000000010d047824 */ /* 0x000fe200078e0a04 */
[----:B------:R-:W-:Y:S01]  /*1530*/  R2P PR, R6, 0x6 ;  /* 0x0000000606007804 */ /* 0x000fe20000000000 */
[----:B------:R-:W-:Y:S01]  /*1540*/  IMAD.IADD R242, R214, 0x1, -R3 ;  /* 0x00000001d6f27824 */ /* 0x000fe200078e0a03 */
[----:B------:R-:W-:Y:S01]  /*1550*/  IADD3 R110, R106, 0x20, RZ ;  /* 0x000000206a6e7810 */ /* 0x000fe20007ffe0ff */
[----:B------:R-:W-:Y:S01]  /*1560*/  IMAD.SHL.U32 R30, R4, 0x2, RZ ;  /* 0x00000002041e7824 */ /* 0x000fe200078e00ff */
[----:B------:R-:W-:Y:S01]  /*1570*/  LOP3.LUT R2, R2, 0x1ffffffe, RZ, 0xc0, !PT ;  /* 0x1ffffffe02027812 */ /* 0x000fe200078ec0ff */
[----:B------:R-:W-:Y:S01]  /*1580*/  IMAD.SHL.U32 R5, R5, 0x8, RZ ;  /* 0x0000000805057824 */ /* 0x000fe200078e00ff */
[----:B------:R-:W-:Y:S01]  /*1590*/  SHF.R.S32.HI R3, RZ, 0x1f, R110 ;  /* 0x0000001fff037819 */ /* 0x000fe2000001146e */
[----:B------:R-:W-:Y:S01]  /*15a0*/  IMAD.MOV.U32 R6, RZ, RZ, 0x40 ;  /* 0x00000040ff067424 */ /* 0x000fe200078e00ff */
[C---:B------:R-:W-:Y:S01]  /*15b0*/  IADD3 R29, R30.reuse, 0x8, RZ ;  /* 0x000000081e1d7810 */ /* 0x040fe20007ffe0ff */
[----:B------:R-:W-:Y:S01]  /*15c0*/  STL [R1+0xd4], R30 ;  /* 0x0000d41e01007387 */ /* 0x000fe20000100800 */
[----:B------:R-:W-:Y:S01]  /*15d0*/  LEA.HI R3, R3, R110, RZ, 0x3 ;  /* 0x0000006e03037211 */ /* 0x000fe200078f18ff */
[----:B------:R-:W-:Y:S01]  /*15e0*/  IMAD.SHL.U32 R108, R243, 0x4, RZ ;  /* 0x00000004f36c7824 */ /* 0x000fe200078e00ff */
[----:B------:R-:W-:Y:S01]  /*15f0*/  IADD3 R27, R30, 0x18, RZ ;  /* 0x000000181e1b7810 */ /* 0x000fe20007ffe0ff */
[----:B------:R-:W-:Y:S01]  /*1600*/  STL [R1+0xcc], R29 ;  /* 0x0000cc1d01007387 */ /* 0x000fe20000100800 */
[----:B------:R-:W-:-:S02]  /*1610*/  LOP3.LUT R213, R3, 0xfffffff8, RZ, 0xc0, !PT ;  /* 0xfffffff803d57812 */ /* 0x000fc400078ec0ff */
[----:B------:R-:W-:Y:S01]  /*1620*/  SHF.R.S32.HI R3, RZ, 0x1f, R29 ;  /* 0x0000001fff037819 */ /* 0x000fe2000001141d */
[----:B------:R-:W-:Y:S01]  /*1630*/  STL [R1+0xc4], R27 ;  /* 0x0000c41b01007387 */ /* 0x000fe20000100800 */
[----:B------:R-:W-:Y:S01]  /*1640*/  LOP3.LUT R9, R9, 0x7ffffe00, R5, 0xf8, !PT ;  /* 0x7ffffe0009097812 */ /* 0x000fe200078ef805 */
[----:B------:R-:W-:Y:S01]  /*1650*/  IMAD.IADD R5, R243, 0x1, -R2 ;  /* 0x00000001f3057824 */ /* 0x000fe200078e0a02 */
[C---:B------:R-:W-:Y:S01]  /*1660*/  IADD3 R28, R30.reuse, 0x10, RZ ;  /* 0x000000101e1c7810 */ /* 0x040fe20007ffe0ff */
[----:B------:R1:W-:Y:S01]  /*1670*/  STL [R1+0x134], R3 ;  /* 0x0001340301007387 */ /* 0x0003e20000100800 */
[C---:B------:R-:W-:Y:S01]  /*1680*/  IADD3 R24, R30.reuse, 0x30, RZ ;  /* 0x000000301e187810 */ /* 0x040fe20007ffe0ff */
[----:B------:R-:W-:Y:S01]  /*1690*/  IMAD R4, R5, 0x8, R12 ;  /* 0x0000000805047824 */ /* 0x000fe200078e020c */
[----:B------:R-:W-:Y:S01]  /*16a0*/  SHF.R.S32.HI R5, RZ, 0x1f, R28 ;  /* 0x0000001fff057819 */ /* 0x000fe2000001141c */
[----:B------:R-:W-:Y:S01]  /*16b0*/  IMAD.SHL.U32 R111, R9, 0x2, RZ ;  /* 0x00000002096f7824 */ /* 0x000fe200078e00ff */
[C---:B------:R-:W-:Y:S01]  /*16c0*/  IADD3 R26, R30.reuse, 0x20, RZ ;  /* 0x000000201e1a7810 */ /* 0x040fe20007ffe0ff */
[----:B------:R-:W-:Y:S01]  /*16d0*/  STL [R1+0xc8], R28 ;  /* 0x0000c81c01007387 */ /* 0x000fe20000100800 */
[----:B------:R-:W-:-:S02]  /*16e0*/  IADD3 R25, R30, 0x28, RZ ;  /* 0x000000281e197810 */ /* 0x000fc40007ffe0ff */
[----:B------:R-:W-:Y:S01]  /*16f0*/  IADD3 R21, R30, 0x48, RZ ;  /* 0x000000481e157810 */ /* 0x000fe20007ffe0ff */
[----:B------:R2:W-:Y:S01]  /*1700*/  STL [R1+0x130], R5 ;  /* 0x0001300501007387 */ /* 0x0005e20000100800 */
[----:B------:R-:W-:Y:S02]  /*1710*/  LEA R177, R0, 0xc100, 0x1 ;  /* 0x0000c10000b17811 */ /* 0x000fe400078e08ff */
[----:B------:R-:W-:Y:S01]  /*1720*/  SEL R0, R6, 0xffffffc0, !P2 ;  /* 0xffffffc006007807 */ /* 0x000fe20005000000 */
[----:B------:R-:W-:Y:S01]  /*1730*/  STL [R1+0x13c], R4 ;  /* 0x00013c0401007387 */ /* 0x000fe20000100800 */
[----:B------:R-:W-:Y:S02]  /*1740*/  SHF.R.S32.HI R6, RZ, 0x1f, R26 ;  /* 0x0000001fff067819 */ /* 0x000fe4000001141a */
[C---:B------:R-:W-:Y:S01]  /*1750*/  IADD3 R23, R30.reuse, 0x38, RZ ;  /* 0x000000381e177810 */ /* 0x040fe20007ffe0ff */
[----:B------:R-:W-:Y:S01]  /*1760*/  STL [R1+0xc0], R26 ;  /* 0x0000c01a01007387 */ /* 0x000fe20000100800 */
[----:B------:R-:W-:-:S02]  /*1770*/  IADD3 R22, R30, 0x40, RZ ;  /* 0x000000401e167810 */ /* 0x000fc40007ffe0ff */
[C---:B------:R-:W-:Y:S01]  /*1780*/  IADD3 R18, R30.reuse, 0x60, RZ ;  /* 0x000000601e127810 */ /* 0x040fe20007ffe0ff */
[----:B------:R3:W-:Y:S01]  /*1790*/  STL [R1+0x128], R6 ;  /* 0x0001280601007387 */ /* 0x0007e20000100800 */
[C---:B------:R-:W-:Y:S02]  /*17a0*/  IADD3 R20, R30.reuse, 0x50, RZ ;  /* 0x000000501e147810 */ /* 0x040fe40007ffe0ff */
[----:B-1----:R-:W-:Y:S01]  /*17b0*/  SHF.R.S32.HI R3, RZ, 0x1f, R27 ;  /* 0x0000001fff037819 */ /* 0x002fe2000001141b */
[----:B------:R-:W-:Y:S01]  /*17c0*/  STL [R1+0xbc], R25 ;  /* 0x0000bc1901007387 */ /* 0x000fe20000100800 */
[C---:B------:R-:W-:Y:S02]  /*17d0*/  IADD3 R19, R30.reuse, 0x58, RZ ;  /* 0x000000581e137810 */ /* 0x040fe40007ffe0ff */
[----:B------:R-:W-:Y:S01]  /*17e0*/  IADD3 R15, R30, 0x78, RZ ;  /* 0x000000781e0f7810 */ /* 0x000fe20007ffe0ff */
[----:B------:R1:W-:Y:S01]  /*17f0*/  STL [R1+0x12c], R3 ;  /* 0x00012c0301007387 */ /* 0x0003e20000100800 */
[----:B------:R-:W-:-:S02]  /*1800*/  IADD3 R107, R106, 0x40, RZ ;  /* 0x000000406a6b7810 */ /* 0x000fc40007ffe0ff */
[C---:B------:R-:W-:Y:S01]  /*1810*/  IADD3 R17, R30.reuse, 0x68, RZ ;  /* 0x000000681e117810 */ /* 0x040fe20007ffe0ff */
[----:B------:R-:W-:Y:S01]  /*1820*/  STL [R1+0x78], R24 ;  /* 0x0000781801007387 */ /* 0x000fe20000100800 */
[----:B--2---:R-:W-:Y:S02]  /*1830*/  SHF.R.S32.HI R5, RZ, 0x1f, R25 ;  /* 0x0000001fff057819 */ /* 0x004fe40000011419 */
[C---:B------:R-:W-:Y:S01]  /*1840*/  IADD3 R16, R30.reuse, 0x70, RZ ;  /* 0x000000701e107810 */ /* 0x040fe20007ffe0ff */
[----:B------:R-:W-:Y:S01]  /*1850*/  STL [R1+0xb8], R23 ;  /* 0x0000b81701007387 */ /* 0x000fe20000100800 */
[----:B------:R-:W-:Y:S02]  /*1860*/  IADD3 R12, R30, 0x90, RZ ;  /* 0x000000901e0c7810 */ /* 0x000fe40007ffe0ff */
[----:B------:R-:W-:Y:S01]  /*1870*/  SHF.R.S32.HI R2, RZ, 0x1f, R107 ;  /* 0x0000001fff027819 */ /* 0x000fe2000001146b */
[----:B------:R2:W-:Y:S01]  /*1880*/  STL [R1+0x124], R5 ;  /* 0x0001240501007387 */ /* 0x0005e20000100800 */
[----:B------:R-:W-:-:S02]  /*1890*/  SEL R176, R176, 0xffffffe0, !P1 ;  /* 0xffffffe0b0b07807 */ /* 0x000fc40004800000 */
[----:B------:R-:W-:Y:S01]  /*18a0*/  LEA.HI R2, R2, R107, RZ, 0x3 ;  /* 0x0000006b02027211 */ /* 0x000fe200078f18ff */
[----:B------:R-:W-:Y:S01]  /*18b0*/  STL [R1+0xb4], R22 ;  /* 0x0000b41601007387 */ /* 0x000fe20000100800 */
[----:B---3--:R-:W-:Y:S02]  /*18c0*/  SHF.R.S32.HI R6, RZ, 0x1f, R23 ;  /* 0x0000001fff067819 */ /* 0x008fe40000011417 */
[C---:B------:R-:W-:Y:S01]  /*18d0*/  IADD3 R14, R30.reuse, 0x80, RZ ;  /* 0x000000801e0e7810 */ /* 0x040fe20007ffe0ff */
[----:B------:R-:W-:Y:S01]  /*18e0*/  STL [R1+0xb0], R21 ;  /* 0x0000b01501007387 */ /* 0x000fe20000100800 */
[C---:B------:R-:W-:Y:S02]  /*18f0*/  IADD3 R13, R30.reuse, 0x88, RZ ;  /* 0x000000881e0d7810 */ /* 0x040fe40007ffe0ff */
[----:B------:R-:W-:Y:S01]  /*1900*/  IADD3 R7, R30, 0xa8, RZ ;  /* 0x000000a81e077810 */ /* 0x000fe20007ffe0ff */
[----:B------:R3:W-:Y:S01]  /*1910*/  STL [R1+0x11c], R6 ;  /* 0x00011c0601007387 */ /* 0x0007e20000100800 */
[----:B-1----:R-:W-:-:S02]  /*1920*/  SHF.R.S32.HI R3, RZ, 0x1f, R24 ;  /* 0x0000001fff037819 */ /* 0x002fc40000011418 */
[----:B------:R-:W-:Y:S01]  /*1930*/  LEA R172, R172, 0x18100, 0x1 ;  /* 0x00018100acac7811 */ /* 0x000fe200078e08ff */
[----:B------:R-:W-:Y:S01]  /*1940*/  STL [R1+0xac], R20 ;  /* 0x0000ac1401007387 */ /* 0x000fe20000100800 */
[----:B------:R-:W-:Y:S02]  /*1950*/  LEA R178, R178, 0x100, 0x1 ;  /* 0x00000100b2b27811 */ /* 0x000fe400078e08ff */
[----:B------:R-:W-:Y:S01]  /*1960*/  LOP3.LUT R212, R2, 0xfffffff8, RZ, 0xc0, !PT ;  /* 0xfffffff802d47812 */ /* 0x000fe200078ec0ff */
[----:B------:R1:W-:Y:S01]  /*1970*/  STL [R1+0x120], R3 ;  /* 0x0001200301007387 */ /* 0x0003e20000100800 */
[----:B------:R-:W-:Y:S01]  /*1980*/  IADD3 R2, R30, 0xb8, RZ ;  /* 0x000000b81e027810 */ /* 0x000fe20007ffe0ff */
[----:B------:R-:W-:Y:S01]  /*1990*/  IMAD.IADD R173, R172, 0x1, R176 ;  /* 0x00000001acad7824 */ /* 0x000fe200078e02b0 */
[----:B------:R-:W-:Y:S01]  /*19a0*/  IADD3 R9, R30, 0x98, RZ ;  /* 0x000000981e097810 */ /* 0x000fe20007ffe0ff */
[----:B------:R-:W-:Y:S01]  /*19b0*/  IMAD.IADD R244, R176, 0x1, R178 ;  /* 0x00000001b0f47824 */ /* 0x000fe200078e02b2 */
[----:B--2---:R-:W-:Y:S01]  /*19c0*/  SHF.R.S32.HI R5, RZ, 0x1f, R22 ;  /* 0x0000001fff057819 */ /* 0x004fe20000011416 */
[----:B------:R2:W-:Y:S01]  /*19d0*/  STL [R1+0x7c], R2 ;  /* 0x00007c0201007387 */ /* 0x0005e20000100800 */
[----:B------:R-:W-:Y:S01]  /*19e0*/  IADD3 R8, R30, 0xa0, RZ ;  /* 0x000000a01e087810 */ /* 0x000fe20007ffe0ff */
[----:B------:R-:W-:Y:S01]  /*19f0*/  IMAD.IADD R179, R0, 0x1, R178 ;  /* 0x0000000100b37824 */ /* 0x000fe200078e02b2 */
[----:B------:R-:W-:Y:S01]  /*1a00*/  IADD3 R4, R30, 0xb0, RZ ;  /* 0x000000b01e047810 */ /* 0x000fe20007ffe0ff */
[----:B------:R4:W-:Y:S01]  /*1a10*/  STL [R1+0x118], R5 ;  /* 0x0001180501007387 */ /* 0x0009e20000100800 */
[--C-:B------:R-:W-:Y:S01]  /*1a20*/  IMAD.IADD R175, R172, 0x1, R0.reuse ;  /* 0x00000001acaf7824 */ /* 0x100fe200078e0200 */
[----:B------:R-:W-:Y:S01]  /*1a30*/  IADD3 R207, R106, 0x60, RZ ;  /* 0x000000606acf7810 */ /* 0x000fe20007ffe0ff */
[----:B------:R-:W-:Y:S01]  /*1a40*/  IMAD.IADD R174, R173, 0x1, R0 ;  /* 0x00000001adae7824 */ /* 0x000fe200078e0200 */
[----:B------:R-:W-:Y:S01]  /*1a50*/  STL [R1+0xa8], R19 ;  /* 0x0000a81301007387 */ /* 0x000fe20000100800 */
[----:B------:R-:W-:Y:S01]  /*1a60*/  IMAD.IADD R0, R0, 0x1, R244 ;  /* 0x0000000100007824 */ /* 0x000fe200078e02f4 */
[----:B------:R-:W-:Y:S01]  /*1a70*/  IADD3 R206, R106, 0x80, RZ ;  /* 0x000000806ace7810 */ /* 0x000fe20007ffe0ff */
[----:B------:R-:W-:Y:S01]  /*1a80*/  IMAD.IADD R250, R176, 0x1, R179 ;  /* 0x00000001b0fa7824 */ /* 0x000fe200078e02b3 */
[----:B---3--:R-:W-:Y:S01]  /*1a90*/  SHF.R.S32.HI R6, RZ, 0x1f, R20 ;  /* 0x0000001fff067819 */ /* 0x008fe20000011414 */
[----:B------:R-:W-:Y:S01]  /*1aa0*/  STL [R1+0x74], R18 ;  /* 0x0000741201007387 */ /* 0x000fe20000100800 */
[----:B------:R-:W-:-:S02]  /*1ab0*/  IADD3 R205, R106, 0xa0, RZ ;  /* 0x000000a06acd7810 */ /* 0x000fc40007ffe0ff */
[C---:B------:R-:W-:Y:S01]  /*1ac0*/  IADD3 R240, R238.reuse, 0x40, RZ ;  /* 0x00000040eef07810 */ /* 0x040fe20007ffe0ff */
[----:B------:R3:W-:Y:S01]  /*1ad0*/  STL [R1+0x110], R6 ;  /* 0x0001100601007387 */ /* 0x0007e20000100800 */
[----:B------:R-:W-:Y:S02]  /*1ae0*/  IADD3 R241, R238, 0x80, RZ ;  /* 0x00000080eef17810 */ /* 0x000fe40007ffe0ff */
[----:B-1----:R-:W-:Y:S01]  /*1af0*/  SHF.R.S32.HI R3, RZ, 0x1f, R21 ;  /* 0x0000001fff037819 */ /* 0x002fe20000011415 */
[----:B------:R-:W-:Y:S01]  /*1b00*/  STL [R1+0xa4], R17 ;  /* 0x0000a41101007387 */ /* 0x000fe20000100800 */
[----:B------:R-:W-:Y:S02]  /*1b10*/  SHF.R.S32.HI R239, RZ, 0x1f, R238 ;  /* 0x0000001fffef7819 */ /* 0x000fe400000114ee */
[----:B------:R-:W-:Y:S01]  /*1b20*/  SHF.R.S32.HI R232, RZ, 0x1f, R106 ;  /* 0x0000001fffe87819 */ /* 0x000fe2000001146a */
[----:B------:R1:W-:Y:S01]  /*1b30*/  STL [R1+0x114], R3 ;  /* 0x0001140301007387 */ /* 0x0003e20000100800 */
[----:B--2---:R-:W-:-:S02]  /*1b40*/  SHF.R.S32.HI R2, RZ, 0x1f, R2 ;  /* 0x0000001fff027819 */ /* 0x004fc40000011402 */
[----:B------:R-:W-:Y:S01]  /*1b50*/  SHF.R.S32.HI R237, RZ, 0x1f, R207 ;  /* 0x0000001fffed7819 */ /* 0x000fe200000114cf */
[----:B------:R-:W-:Y:S01]  /*1b60*/  STL [R1+0xa0], R16 ;  /* 0x0000a01001007387 */ /* 0x000fe20000100800 */
[----:B----4-:R-:W-:Y:S02]  /*1b70*/  SHF.R.S32.HI R5, RZ, 0x1f, R19 ;  /* 0x0000001fff057819 */ /* 0x010fe40000011413 */
[----:B------:R-:W-:Y:S01]  /*1b80*/  SHF.R.S32.HI R236, RZ, 0x1f, R206 ;  /* 0x0000001fffec7819 */ /* 0x000fe200000114ce */
[----:B------:R-:W-:Y:S01]  /*1b90*/  STL [R1+0x9c], R15 ;  /* 0x00009c0f01007387 */ /* 0x000fe20000100800 */
[----:B------:R-:W-:Y:S02]  /*1ba0*/  SHF.R.S32.HI R235, RZ, 0x1f, R205 ;  /* 0x0000001fffeb7819 */ /* 0x000fe400000114cd */
[----:B------:R-:W-:Y:S01]  /*1bb0*/  SHF.R.S32.HI R246, RZ, 0x1f, R240 ;  /* 0x0000001ffff67819 */ /* 0x000fe200000114f0 */
[----:B------:R2:W-:Y:S01]  /*1bc0*/  STL [R1+0x10c], R5 ;  /* 0x00010c0501007387 */ /* 0x0005e20000100800 */
[----:B------:R-:W-:-:S02]  /*1bd0*/  SHF.R.S32.HI R245, RZ, 0x1f, R241 ;  /* 0x0000001ffff57819 */ /* 0x000fc400000114f1 */
[C---:B------:R-:W-:Y:S01]  /*1be0*/  IADD3 R11, R111.reuse, 0xc100, RZ ;  /* 0x0000c1006f0b7810 */ /* 0x040fe20007ffe0ff */
[----:B------:R-:W-:Y:S01]  /*1bf0*/  STL [R1+0x98], R14 ;  /* 0x0000980e01007387 */ /* 0x000fe20000100800 */
[----:B---3--:R-:W-:Y:S02]  /*1c00*/  SHF.R.S32.HI R6, RZ, 0x1f, R17 ;  /* 0x0000001fff067819 */ /* 0x008fe40000011411 */
[----:B------:R-:W-:Y:S01]  /*1c10*/  IADD3 R10, R111, 0x100, RZ ;  /* 0x000001006f0a7810 */ /* 0x000fe20007ffe0ff */
[----:B------:R-:W-:Y:S01]  /*1c20*/  STL [R1+0x94], R13 ;  /* 0x0000940d01007387 */ /* 0x000fe20000100800 */
[----:B------:R-:W-:Y:S02]  /*1c30*/  SHF.R.S32.HI R234, RZ, 0x1f, R213 ;  /* 0x0000001fffea7819 */ /* 0x000fe400000114d5 */
[----:B------:R-:W-:Y:S01]  /*1c40*/  SHF.R.S32.HI R233, RZ, 0x1f, R212 ;  /* 0x0000001fffe97819 */ /* 0x000fe200000114d4 */
[----:B------:R3:W-:Y:S01]  /*1c50*/  STL [R1+0x104], R6 ;  /* 0x0001040601007387 */ /* 0x0007e20000100800 */
[----:B-1----:R-:W-:-:S03]  /*1c60*/  SHF.R.S32.HI R3, RZ, 0x1f, R18 ;  /* 0x0000001fff037819 */ /* 0x002fc60000011412 */
[----:B------:R-:W-:Y:S04]  /*1c70*/  STL [R1+0x90], R12 ;  /* 0x0000900c01007387 */ /* 0x000fe80000100800 */
[----:B------:R1:W-:Y:S04]  /*1c80*/  STL [R1+0x108], R3 ;  /* 0x0001080301007387 */ /* 0x0003e80000100800 */
[----:B------:R-:W-:Y:S01]  /*1c90*/  STL [R1+0x8c], R9 ;  /* 0x00008c0901007387 */ /* 0x000fe20000100800 */
[----:B--2---:R-:W-:-:S03]  /*1ca0*/  SHF.R.S32.HI R5, RZ, 0x1f, R16 ;  /* 0x0000001fff057819 */ /* 0x004fc60000011410 */
[----:B------:R-:W-:Y:S04]  /*1cb0*/  STL [R1+0x88], R8 ;  /* 0x0000880801007387 */ /* 0x000fe80000100800 */
[----:B------:R2:W-:Y:S04]  /*1cc0*/  STL [R1+0x100], R5 ;  /* 0x0001000501007387 */ /* 0x0005e80000100800 */
[----:B------:R-:W-:Y:S01]  /*1cd0*/  STL [R1+0x84], R7 ;  /* 0x0000840701007387 */ /* 0x000fe20000100800 */
[----:B---3--:R-:W-:-:S03]  /*1ce0*/  SHF.R.S32.HI R6, RZ, 0x1f, R14 ;  /* 0x0000001fff067819 */ /* 0x008fc6000001140e */
[----:B------:R-:W-:Y:S04]  /*1cf0*/  STL [R1+0x80], R4 ;  /* 0x0000800401007387 */ /* 0x000fe80000100800 */
[----:B------:R3:W-:Y:S01]  /*1d00*/  STL [R1+0xf8], R6 ;  /* 0x0000f80601007387 */ /* 0x0007e20000100800 */
[----:B-1----:R-:W-:-:S03]  /*1d10*/  SHF.R.S32.HI R3, RZ, 0x1f, R15 ;  /* 0x0000001fff037819 */ /* 0x002fc6000001140f */
[----:B------:R-:W-:Y:S04]  /*1d20*/  STL [R1+0xdc], R2 ;  /* 0x0000dc0201007387 */ /* 0x000fe80000100800 */
[----:B------:R1:W-:Y:S04]  /*1d30*/  STL [R1+0xfc], R3 ;  /* 0x0000fc0301007387 */ /* 0x0003e80000100800 */
[----:B------:R-:W-:Y:S01]  /*1d40*/  STL [R1+0xd8], R0 ;  /* 0x0000d80001007387 */ /* 0x000fe20000100800 */
[----:B--2---:R-:W-:-:S05]  /*1d50*/  SHF.R.S32.HI R5, RZ, 0x1f, R13 ;  /* 0x0000001fff057819 */ /* 0x004fca000001140d */
[----:B------:R2:W-:Y:S01]  /*1d60*/  STL [R1+0xf4], R5 ;  /* 0x0000f40501007387 */ /* 0x0005e20000100800 */
[----:B---3--:R-:W-:-:S05]  /*1d70*/  SHF.R.S32.HI R6, RZ, 0x1f, R9 ;  /* 0x0000001fff067819 */ /* 0x008fca0000011409 */
[----:B------:R-:W-:Y:S01]  /*1d80*/  STL [R1+0xec], R6 ;  /* 0x0000ec0601007387 */ /* 0x000fe20000100800 */
[----:B-1----:R-:W-:-:S05]  /*1d90*/  SHF.R.S32.HI R3, RZ, 0x1f, R12 ;  /* 0x0000001fff037819 */ /* 0x002fca000001140c */
[----:B------:R1:W-:Y:S01]  /*1da0*/  STL [R1+0xf0], R3 ;  /* 0x0000f00301007387 */ /* 0x0003e20000100800 */
[----:B--2---:R-:W-:-:S05]  /*1db0*/  SHF.R.S32.HI R5, RZ, 0x1f, R8 ;  /* 0x0000001fff057819 */ /* 0x004fca0000011408 */
[----:B------:R-:W-:Y:S01]  /*1dc0*/  STL [R1+0xe8], R5 ;  /* 0x0000e80501007387 */ /* 0x000fe20000100800 */
[----:B-1----:R-:W-:-:S05]  /*1dd0*/  SHF.R.S32.HI R3, RZ, 0x1f, R7 ;  /* 0x0000001fff037819 */ /* 0x002fca0000011407 */
[----:B------:R1:W-:Y:S02]  /*1de0*/  STL [R1+0xe4], R3 ;  /* 0x0000e40301007387 */ /* 0x0003e40000100800 */
[----:B-1----:R-:W-:-:S05]  /*1df0*/  SHF.R.S32.HI R3, RZ, 0x1f, R4 ;  /* 0x0000001fff037819 */ /* 0x002fca0000011404 */
[----:B------:R1:W-:Y:S02]  /*1e00*/  STL [R1+0xe0], R3 ;  /* 0x0000e00301007387 */ /* 0x0003e40000100800 */
.L_x_2457:
[----:B------:R-:W-:Y:S01]  /*1e10*/  ISETP.NE.U32.AND P0, PT, RZ, c[0x0][0x370], PT ;  /* 0x0000dc00ff007a0c */ /* 0x000fe20003f05070 */
[----:B------:R-:W-:Y:S01]  /*1e20*/  IMAD.MOV.U32 R18, RZ, RZ, 0x4 ;  /* 0x00000004ff127424 */ /* 0x000fe200078e00ff */
[----:B------:R-:W-:Y:S01]  /*1e30*/  ISETP.NE.U32.AND P4, PT, RZ, c[0x0][0x358], PT ;  /* 0x0000d600ff007a0c */ /* 0x000fe20003f85070 */
[----:B------:R-:W-:Y:S01]  /*1e40*/  IMAD.MOV.U32 R0, RZ, RZ, RZ ;  /* 0x000000ffff007224 */ /* 0x000fe200078e00ff */
        /* <DEDUP_REMOVED lines=9> */
[----:B-1----:R-:W-:-:S05]  /*1ee0*/  @P0 IMAD.WIDE R2, R231, R18, c[0x0][0x370] ;  /* 0x0000dc00e7020625 */ /* 0x002fca00078e0212 */
        /* <DEDUP_REMOVED lines=15> */
[----:B------:R1:W5:Y:S02]  /*1fe0*/  @P1 LDG.E R15, [R12.64] ;  /* 0x0000000a0c0f1981 */ /* 0x000364000c1e1900 */
[----:B------:R-:W-:Y:S02]  /*1ff0*/  IMAD.U32 R27, RZ, RZ, UR4 ;  /* 0x00000004ff1b7e24 */ /* 0x000fe4000f8e00ff */
[----:B------:R-:W-:Y:S02]  /*2000*/  IMAD.MOV.U32 R200, RZ, RZ, c[0x0][0x228] ;  /* 0x00008a00ffc87624 */ /* 0x000fe400078e00ff */
[----:B-1----:R-:W-:-:S05]  /*2010*/  IMAD.U32 R12, RZ, RZ, UR7 ;  /* 0x00000007ff0c7e24 */ /* 0x002fca000f8e00ff */
[----:B------:R-:W-:-:S04]  /*2020*/  IADD3 R144, P0, R12, 0x48, RZ ;  /* 0x000000480c907810 */ /* 0x000fc80007f1e0ff */
        /* <DEDUP_REMOVED lines=15> */
.L_x_2257:
[----:B-----5:R1:W-:Y:S01]  /*2120*/  STL [R1+0x58], R15 ;  /* 0x0000580f01007387 */ /* 0x0203e20000100800 */
[----:B------:R-:W-:-:S04]  /*2130*/  ISETP.NE.U32.AND P0, PT, RZ, c[0x0][0x368], PT ;  /* 0x0000da00ff007a0c */ /* 0x000fc80003f05070 */
[----:B------:R-:W-:-:S13]  /*2140*/  ISETP.NE.AND.EX P0, PT, RZ, c[0x0][0x36c], PT, P0 ;  /* 0x0000db00ff007a0c */ /* 0x000fda0003f05300 */
[----:B------:R-:W-:Y:S05]  /*2150*/  @!P0 BRA `(.L_x_2258) ;  /* 0x0000003000008947 */ /* 0x000fea0003800000 */
[----:B------:R-:W-:-:S05]  /*2160*/  IMAD.WIDE R4, R231, R18, c[0x0][0x368] ;  /* 0x0000da00e7047625 */ /* 0x000fca00078e0212 */
[----:B------:R2:W5:Y:S01]  /*2170*/  LDG.E R27, [R4.64] ;  /* 0x0000000a041b7981 */ /* 0x000562000c1e1900 */
[----:B------:R-:W-:Y:S05]  /*2180*/  BRA `(.L_x_2259) ;  /* 0x0000004000007947 */ /* 0x000fea0003800000 */
.L_x_2258:
[----:B------:R-:W-:Y:S05]  /*2190*/  @!P3 BRA `(.L_x_2259) ;  /* 0x000000300000b947 */ /* 0x000fea0003800000 */
[----:B------:R2:W4:Y:S04]  /*21a0*/  LDG.E R6, [R4.64] ;  /* 0x0000000a04067981 */ /* 0x000528000c1e1900 */
[----:B--2---:R-:W4:Y:S02]  /*21b0*/  LDG.E R4, [R4.64+0x4] ;  /* 0x0000040a04047981 */ /* 0x004f24000c1e1900 */
[----:B----4-:R-:W-:Y:S02]  /*21c0*/  IADD3 R27, -R6, R4, RZ ;  /* 0x00000004061b7210 */ /* 0x010fe40007ffe1ff */
.L_x_2259:
[----:B------:R-:W-:Y:S01]  /*21d0*/  ISETP.NE.U32.AND P0, PT, RZ, c[0x0][0x378], PT ;  /* 0x0000de00ff007a0c */ /* 0x000fe20003f05070 */
[----:B------:R-:W4:Y:S03]  /*21e0*/  LDL R6, [R1+0xd0] ;  /* 0x0000d00001067983 */ /* 0x000f260000100800 */
[----:B------:R-:W-:Y:S01]  /*21f0*/  ISETP.NE.AND.EX P0, PT, RZ, c[0x0][0x37c], PT, P0 ;  /* 0x0000df00ff007a0c */ /* 0x000fe20003f05300 */
[----:B--23--:R2:W3:Y:S01]  /*2200*/  @P4 LDG.E R5, [R2.64] ;  /* 0x0000000a02054981 */ /* 0x00c4e2000c1e1900 */
[----:B-----5:R-:W-:-:S03]  /*2210*/  IMAD.MOV.U32 R25, RZ, RZ, R27 ;  /* 0x000000ffff197224 */ /* 0x020fc600078e001b */
[----:B------:R2:W3:Y:S08]  /*2220*/  @P4 LDG.E R4, [R2.64+0x4] ;  /* 0x0000040a02044981 */ /* 0x0004f0000c1e1900 */
[----:B--2---:R-:W-:-:S05]  /*2230*/  @P0 IMAD.WIDE R2, R231, R18, c[0x0][0x378] ;  /* 0x0000de00e7020625 */ /* 0x004fca00078e0212 */
[----:B------:R2:W3:Y:S01]  /*2240*/  @P0 LDG.E R25, [R2.64] ;  /* 0x0000000a02190981 */ /* 0x0004e2000c1e1900 */
[----:B------:R-:W-:-:S05]  /*2250*/  IMAD.IADD R14, R27, 0x1, -R0 ;  /* 0x000000011b0e7824 */ /* 0x000fca00078e0a00 */
[----:B------:R1:W-:Y:S01]  /*2260*/  STL [R1+0x5c], R14 ;  /* 0x00005c0e01007387 */ /* 0x0003e20000100800 */
[----:B--2---:R-:W-:-:S05]  /*2270*/  IMAD.MOV.U32 R2, RZ, RZ, c[0x0][0x2c4] ;  /* 0x0000b100ff027624 */ /* 0x004fca00078e00ff */
[----:B------:R-:W-:Y:S01]  /*2280*/  ISETP.NE.AND P1, PT, R2, 0x1, PT ;  /* 0x000000010200780c */ /* 0x000fe20003f25270 */
[----:B----4-:R-:W-:-:S05]  /*2290*/  IMAD.SHL.U32 R229, R6, 0x80, RZ ;  /* 0x0000008006e57824 */ /* 0x010fca00078e00ff */
[----:B------:R-:W-:Y:S01]  /*22a0*/  IADD3 R0, R229, 0x7f, RZ ;  /* 0x0000007fe5007810 */ /* 0x000fe20007ffe0ff */
[----:B---3--:R-:W-:Y:S02]  /*22b0*/  @P4 IMAD.IADD R200, R4, 0x1, -R5 ;  /* 0x0000000104c84824 */ /* 0x008fe400078e0a05 */
[----:B------:R-:W-:Y:S02]  /*22c0*/  IMAD.MOV.U32 R5, RZ, RZ, c[0x0][0x32c] ;  /* 0x0000cb00ff057624 */ /* 0x000fe400078e00ff */
[----:B------:R-:W-:Y:S02]  /*22d0*/  IMAD.IADD R201, R14, 0x1, R200 ;  /* 0x000000010ec97824 */ /* 0x000fe400078e02c8 */
[----:B------:R-:W-:Y:S01]  /*22e0*/  @P1 IMAD.HI.U32 R3, R0, c[0x0][0x2c8], RZ ;  /* 0x0000b20000031a27 */ /* 0x000fe200078e00ff */
[----:B------:R-:W-:Y:S02]  /*22f0*/  ISETP.GE.AND P2, PT, R5, 0x1, PT ;  /* 0x000000010500780c */ /* 0x000fe40003f46270 */
[----:B------:R1:W-:Y:S01]  /*2300*/  STL.64 [R1+0x60], R200 ;  /* 0x000060c801007387 */ /* 0x0003e20000100a00 */
[----:B------:R-:W-:-:S02]  /*2310*/  IADD3 R2, R201, 0x3f, RZ ;  /* 0x0000003fc9027810 */ /* 0x000fc40007ffe0ff */
[----:B------:R-:W-:Y:S02]  /*2320*/  @P1 SHF.R.U32.HI R0, RZ, c[0x0][0x2cc], R3 ;  /* 0x0000b300ff001a19 */ /* 0x000fe40000011603 */
[----:B------:R-:W-:Y:S02]  /*2330*/  SHF.R.S32.HI R3, RZ, 0x1f, R2 ;  /* 0x0000001fff037819 */ /* 0x000fe40000011402 */
[----:B------:R-:W-:Y:S02]  /*2340*/  IADD3 R0, R0, 0x1, R201 ;  /* 0x0000000100007810 */ /* 0x000fe40007ffe0c9 */
[----:B------:R-:W-:-:S03]  /*2350*/  LEA.HI R2, R3, R2, RZ, 0x6 ;  /* 0x0000000203027211 */ /* 0x000fc600078f30ff */
[----:B------:R-:W-:Y:S01]  /*2360*/  IMAD.IADD R3, R0, 0x1, -R15 ;  /* 0x0000000100037824 */ /* 0x000fe200078e0a0f */
[----:B------:R-:W-:-:S04]  /*2370*/  SHF.R.S32.HI R16, RZ, 0x6, R2 ;  /* 0x00000006ff107819 */ /* 0x000fc80000011402 */
[----:B------:R-:W-:Y:S01]  /*2380*/  IADD3 R2, R3, c[0x0][0x328], RZ ;  /* 0x0000ca0003027a10 */ /* 0x000fe20007ffe0ff */
[----:B------:R1:W-:Y:S01]  /*2390*/  STL [R1+0x68], R25 ;  /* 0x0000681901007387 */ /* 0x0003e20000100800 */
        /* <DEDUP_REMOVED lines=11> */
.L_x_2262:
[----:B------:R-:W-:-:S13]  /*2450*/  ISETP.NE.AND P0, PT, R5, 0x1, PT ;  /* 0x000000010500780c */ /* 0x000fda0003f05270 */
[----:B------:R-:W-:-:S05]  /*2460*/  @P0 IMAD.HI.U32 R3, R0, c[0x0][0x330], RZ ;  /* 0x0000cc0000030a27 */ /* 0x000fca00078e00ff */
[----:B------:R-:W-:Y:S02]  /*2470*/  @P0 SHF.R.U32.HI R0, RZ, c[0x0][0x334], R3 ;  /* 0x0000cd00ff000a19 */ /* 0x000fe40000011603 */
.L_x_2263:
[----:B------:R-:W-:Y:S05]  /*2480*/  BSYNC B0 ;  /* 0x0000000000007941 */ /* 0x000fea0003800000 */
.L_x_2261:
[----:B------:R-:W-:-:S05]  /*2490*/  IMAD R0, R0, R5, c[0x0][0x32c] ;  /* 0x0000cb0000007624 */ /* 0x000fca00078e0205 */
[----:B------:R-:W-:-:S04]  /*24a0*/  IMNMX R2, R2, R0, PT ;  /* 0x0000000002027217 */ /* 0x000fc80003800200 */
.L_x_2260:
        /* <DEDUP_REMOVED lines=20> */
.L_x_2266:
[----:B------:R-:W-:-:S13]  /*25f0*/  ISETP.NE.AND P0, PT, R5, 0x1, PT ;  /* 0x000000010500780c */ /* 0x000fda0003f05270 */
[----:B------:R-:W-:-:S05]  /*2600*/  @P0 IMAD.HI.U32 R3, R0, c[0x0][0x330], RZ ;  /* 0x0000cc0000030a27 */ /* 0x000fca00078e00ff */
[----:B------:R-:W-:Y:S02]  /*2610*/  @P0 SHF.R.U32.HI R0, RZ, c[0x0][0x334], R3 ;  /* 0x0000cd00ff000a19 */ /* 0x000fe40000011603 */
.L_x_2267:
[----:B------:R-:W-:Y:S05]  /*2620*/  BSYNC B0 ;  /* 0x0000000000007941 */ /* 0x000fea0003800000 */
.L_x_2265:
[----:B------:R-:W-:-:S05]  /*2630*/  IMAD R0, R0, c[0x0][0x32c], RZ ;  /* 0x0000cb0000007a24 */ /* 0x000fca00078e02ff */
[----:B------:R-:W-:-:S04]  /*2640*/  IMNMX R2, R2, R0, !PT ;  /* 0x0000000002027217 */ /* 0x000fc80007800200 */
.L_x_2264:
[----:B------:R-:W-:Y:S01]  /*2650*/  SHF.R.S32.HI R6, RZ, 0x1f, R2 ;  /* 0x0000001fff067819 */ /* 0x000fe20000011402 */
[----:B------:R-:W-:Y:S01]  /*2660*/  BSSY B0, `(.L_x_2268) ;  /* 0x0000029000007945 */ /* 0x000fe20003800000 */
[----:B------:R-:W-:Y:S02]  /*2670*/  LOP3.LUT R19, R9, 0xff, RZ, 0xc0, !PT ;  /* 0x000000ff09137812 */ /* 0x000fe400078ec0ff */
[----:B------:R-:W-:Y:S01]  /*2680*/  LEA.HI R6, R6, R2, RZ, 0x6 ;  /* 0x0000000206067211 */ /* 0x000fe200078f30ff */
[----:B------:R-:W-:Y:S01]  /*2690*/  IMAD.MOV.U32 R2, RZ, RZ, RZ ;  /* 0x000000ffff027224 */ /* 0x000fe200078e00ff */
[----:B------:R-:W-:Y:S01]  /*26a0*/  SHF.R.U32.HI R251, RZ, 0x10, R9 ;  /* 0x00000010fffb7819 */ /* 0x000fe20000011609 */
[----:B------:R2:W-:Y:S01]  /*26b0*/  STL [R1+0x70], R19 ;  /* 0x0000701301007387 */ /* 0x0005e20000100800 */
[----:B------:R-:W-:-:S04]  /*26c0*/  SHF.R.S32.HI R6, RZ, 0x6, R6 ;  /* 0x00000006ff067819 */ /* 0x000fc80000011406 */
[----:B------:R-:W-:-:S04]  /*26d0*/  IMNMX R6, RZ, R6, !PT ;  /* 0x00000006ff067217 */ /* 0x000fc80007800200 */
[----:B------:R-:W-:-:S13]  /*26e0*/  ISETP.GT.AND P0, PT, R8, R6, PT ;  /* 0x000000060800720c */ /* 0x000fda0003f04270 */
[----:B------:R-:W-:Y:S05]  /*26f0*/  @!P0 BRA `(.L_x_2269) ;  /* 0x000001f000008947 */ /* 0x000fea0003800000 */
[----:B------:R-:W-:-:S04]  /*2700*/  ISETP.NE.AND P0, PT, R251, RZ, PT ;  /* 0x000000fffb00720c */ /* 0x000fc80003f05270 */
[----:B------:R-:W-:-:S04]  /*2710*/  SEL R0, R251, c[0x0][0x338], P0 ;  /* 0x0000ce00fb007a07 */ /* 0x000fc80000000000 */
[----:B------:R-:W-:Y:S02]  /*2720*/  IABS R3, R0 ;  /* 0x0000000000037213 */ /* 0x000fe40000000000 */
[----:B------:R-:W-:Y:S02]  /*2730*/  IADD3 R7, R0, -0x1, R8 ;  /* 0xffffffff00077810 */ /* 0x000fe40007ffe008 */
[----:B------:R-:W3:Y:S03]  /*2740*/  I2F.RP R4, R3 ;  /* 0x0000000300047306 */ /* 0x000ee60000209400 */
[----:B------:R-:W-:-:S05]  /*2750*/  IMAD.IADD R7, R7, 0x1, -R6 ;  /* 0x0000000107077824 */ /* 0x000fca00078e0a06 */
[----:B------:R-:W-:Y:S02]  /*2760*/  IABS R13, R7 ;  /* 0x00000007000d7213 */ /* 0x000fe40000000000 */
[----:B------:R-:W-:-:S04]  /*2770*/  LOP3.LUT R7, R7, R0, RZ, 0x3c, !PT ;  /* 0x0000000007077212 */ /* 0x000fc800078e3cff */
[----:B------:R-:W-:Y:S01]  /*2780*/  ISETP.GE.AND P1, PT, R7, RZ, PT ;  /* 0x000000ff0700720c */ /* 0x000fe20003f26270 */
[----:B---3--:R-:W3:Y:S02]  /*2790*/  MUFU.RCP R4, R4 ;  /* 0x0000000400047308 */ /* 0x008ee40000001000 */
[----:B---3--:R-:W-:-:S06]  /*27a0*/  IADD3 R4, R4, 0xffffffe, RZ ;  /* 0x0ffffffe04047810 */ /* 0x008fcc0007ffe0ff */
[----:B------:R-:W3:Y:S02]  /*27b0*/  F2I.FTZ.U32.TRUNC.NTZ R5, R4 ;  /* 0x0000000400057305 */ /* 0x000ee4000021f000 */
[----:B---3--:R-:W-:Y:S02]  /*27c0*/  IMAD.MOV R2, RZ, RZ, -R5 ;  /* 0x000000ffff027224 */ /* 0x008fe400078e0a05 */
        /* <DEDUP_REMOVED lines=18> */
.L_x_2269:
[----:B------:R-:W-:Y:S05]  /*28f0*/  BSYNC B0 ;  /* 0x0000000000007941 */ /* 0x000fea0003800000 */
.L_x_2268:
[----:B------:R-:W-:-:S04]  /*2900*/  IMAD R0, R19, R2, R6 ;  /* 0x0000000213007224 */ /* 0x000fc800078e0206 */
[C---:B------:R-:W-:Y:S02]  /*2910*/  IMAD.IADD R2, R0.reuse, 0x1, R2 ;  /* 0x0000000100027824 */ /* 0x040fe400078e0202 */
[----:B------:R-:W-:-:S03]  /*2920*/  IMAD R0, R0, 0x40, -R14 ;  /* 0x0000004000007824 */ /* 0x000fc600078e0a0e */
[----:B------:R-:W-:Y:S02]  /*2930*/  IMNMX R2, R8, R2, PT ;  /* 0x0000000208027217 */ /* 0x000fe40003800200 */
[----:B------:R-:W-:-:S03]  /*2940*/  IMNMX R0, RZ, R0, !PT ;  /* 0x00000000ff007217 */ /* 0x000fc60007800200 */
[----:B------:R-:W-:Y:S01]  /*2950*/  IMAD R2, R2, 0x40, -R14 ;  /* 0x0000004002027824 */ /* 0x000fe200078e0a0e */
[----:B------:R-:W-:-:S04]  /*2960*/  SHF.R.U32.HI R31, RZ, 0x6, R0 ;  /* 0x00000006ff1f7819 */ /* 0x000fc80000011600 */
[----:B------:R-:W-:Y:S01]  /*2970*/  IMNMX R2, R2, R200, PT ;  /* 0x000000c802027217 */ /* 0x000fe20003800200 */
[----:B------:R-:W-:-:S03]  /*2980*/  IMAD.MOV.U32 R6, RZ, RZ, R31 ;  /* 0x000000ffff067224 */ /* 0x000fc600078e001f */
[----:B------:R-:W-:-:S13]  /*2990*/  ISETP.GT.AND P0, PT, R2, R0, PT ;  /* 0x000000000200720c */ /* 0x000fda0003f04270 */
[----:B------:R-:W-:-:S04]  /*29a0*/  @P0 IADD3 R2, R2, 0x3f, RZ ;  /* 0x0000003f02020810 */ /* 0x000fc80007ffe0ff */
        /* <DEDUP_REMOVED lines=8> */
[----:B--2---:R2:W3:Y:S01]  /*2a30*/  @P5 LDG.E R19, [R2.64] ;  /* 0x0000000a02135981 */ /* 0x0044e2000c1e1900 */
[----:B------:R-:W-:Y:S01]  /*2a40*/  SHF.R.S32.HI R18, RZ, 0x1f, R231 ;  /* 0x0000001fff127819 */ /* 0x000fe200000114e7 */
[----:B------:R-:W-:Y:S01]  /*2a50*/  IMAD.MOV.U32 R29, RZ, RZ, 0x6 ;  /* 0x00000006ff1d7424 */ /* 0x000fe200078e00ff */
[----:B------:R-:W-:Y:S01]  /*2a60*/  LOP3.LUT R129, R230, 0xffff, RZ, 0xc0, !PT ;  /* 0x0000ffffe6817812 */ /* 0x000fe200078ec0ff */
[----:B------:R-:W-:Y:S01]  /*2a70*/  IMAD.MOV.U32 R139, RZ, RZ, 0x5 ;  /* 0x00000005ff8b7424 */ /* 0x000fe200078e00ff */
[----:B------:R-:W-:Y:S01]  /*2a80*/  SEL R7, R18, RZ, !P4 ;  /* 0x000000ff12077207 */ /* 0x000fe20006000000 */
[----:B------:R-:W-:Y:S01]  /*2a90*/  IMAD.IADD R133, R28, 0x1, R27 ;  /* 0x000000011c857824 */ /* 0x000fe200078e021b */
[----:B-1----:R-:W-:Y:S01]  /*2aa0*/  IADD3 R14, R6, -0x1, RZ ;  /* 0xffffffff060e7810 */ /* 0x002fe20007ffe0ff */
[----:B------:R-:W-:Y:S01]  /*2ab0*/  IMAD.WIDE.U32 R4, R129, c[0x0][0x240], R238 ;  /* 0x0000900081047a25 */ /* 0x000fe200078e00ee */
[----:B------:R-:W-:Y:S02]  /*2ac0*/  SEL R0, R231, RZ, !P4 ;  /* 0x000000ffe7007207 */ /* 0x000fe40006000000 */
[----:B------:R-:W-:Y:S01]  /*2ad0*/  LOP3.LUT R211, R211, 0xfffffffe, RZ, 0xc0, !PT ;  /* 0xfffffffed3d37812 */ /* 0x000fe200078ec0ff */
[C---:B------:R-:W-:Y:S01]  /*2ae0*/  IMAD R8, R7.reuse, c[0x0][0x248], RZ ;  /* 0x0000920007087a24 */ /* 0x040fe200078e02ff */
[----:B------:R-:W-:Y:S01]  /*2af0*/  SHF.R.S32.HI R23, RZ, 0x1f, R214 ;  /* 0x0000001fff177819 */ /* 0x000fe200000114d6 */
[----:B------:R-:W-:Y:S01]  /*2b00*/  IMAD R7, R7, c[0x0][0x268], RZ ;  /* 0x00009a0007077a24 */ /* 0x000fe200078e02ff */
[----:B------:R-:W-:Y:S01]  /*2b10*/  SHF.R.S32.HI R109, RZ, 0x1f, R108 ;  /* 0x0000001fff6d7819 */ /* 0x000fe2000001146c */
[----:B------:R-:W-:-:S02]  /*2b20*/  IMAD R13, R14, -0x40, -R249 ;  /* 0xffffffc00e0d7824 */ /* 0x000fc400078e0af9 */
[----:B------:R-:W-:Y:S02]  /*2b30*/  IMAD R5, R129, c[0x0][0x244], R5 ;  /* 0x0000910081057a24 */ /* 0x000fe400078e0205 */
[C---:B------:R-:W-:Y:S02]  /*2b40*/  IMAD R9, R0.reuse, c[0x0][0x26c], R7 ;  /* 0x00009b0000097a24 */ /* 0x040fe400078e0207 */
[----:B------:R-:W-:Y:S02]  /*2b50*/  IMAD.IADD R7, R13, 0x1, R200 ;  /* 0x000000010d077824 */ /* 0x000fe400078e02c8 */
[----:B------:R-:W-:Y:S01]  /*2b60*/  IMAD R12, R0, c[0x0][0x24c], R8 ;  /* 0x00009300000c7a24 */ /* 0x000fe200078e0208 */
[----:B------:R-:W-:Y:S01]  /*2b70*/  SHF.R.S32.HI R8, RZ, 0x1f, R17 ;  /* 0x0000001fff087819 */ /* 0x000fe20000011411 */
[----:B--2---:R-:W-:Y:S01]  /*2b80*/  IMAD.WIDE.U32 R2, R129, c[0x0][0x260], R238 ;  /* 0x0000980081027a25 */ /* 0x004fe200078e00ee */
[C---:B------:R-:W-:Y:S02]  /*2b90*/  ISETP.GE.AND P2, PT, R7.reuse, 0x1, PT ;  /* 0x000000010700780c */ /* 0x040fe40003f46270 */
[----:B------:R-:W-:Y:S01]  /*2ba0*/  ISETP.GE.AND P1, PT, R7, 0x21, PT ;  /* 0x000000210700780c */ /* 0x000fe20003f26270 */
[----:B------:R-:W-:-:S02]  /*2bb0*/  IMAD R3, R129, c[0x0][0x264], R3 ;  /* 0x0000990081037a24 */ /* 0x000fc400078e0203 */
[----:B------:R-:W-:-:S04]  /*2bc0*/  IMAD.WIDE.U32 R4, R0, c[0x0][0x248], R4 ;  /* 0x0000920000047a25 */ /* 0x000fc800078e0004 */
[----:B------:R-:W-:Y:S01]  /*2bd0*/  IMAD.WIDE.U32 R2, R0, c[0x0][0x268], R2 ;  /* 0x00009a0000027a25 */ /* 0x000fe200078e0002 */
[----:B------:R-:W-:-:S03]  /*2be0*/  IADD3 R0, P0, R249, R17, RZ ;  /* 0x00000011f9007210 */ /* 0x000fc60007f1e0ff */
[----:B------:R-:W-:Y:S01]  /*2bf0*/  IMAD.MOV.U32 R26, RZ, RZ, R14 ;  /* 0x000000ffff1a7224 */ /* 0x000fe200078e000e */
[----:B------:R-:W-:Y:S01]  /*2c00*/  LEA.HI.X.SX32 R7, R249, R8, 0x1, P0 ;  /* 0x00000008f9077211 */ /* 0x000fe200000f0eff */
[----:B------:R-:W-:Y:S02]  /*2c10*/  IMAD.IADD R3, R3, 0x1, R9 ;  /* 0x0000000103037824 */ /* 0x000fe400078e0209 */
[----:B------:R-:W-:Y:S01]  /*2c20*/  IMAD.IADD R5, R5, 0x1, R12 ;  /* 0x0000000105057824 */ /* 0x000fe200078e020c */
[----:B------:R-:W-:Y:S01]  /*2c30*/  ISETP.GT.AND P0, PT, R26, R31, PT ;  /* 0x0000001f1a00720c */ /* 0x000fe20003f04270 */
[----:B------:R-:W-:Y:S02]  /*2c40*/  IMAD.MOV.U32 R9, RZ, RZ, c[0x0][0x238] ;  /* 0x00008e00ff097624 */ /* 0x000fe400078e00ff */
[----:B------:R-:W-:Y:S02]  /*2c50*/  IMAD.MOV.U32 R12, RZ, RZ, c[0x0][0x258] ;  /* 0x00009600ff0c7624 */ /* 0x000fe400078e00ff */
[----:B------:R-:W-:Y:S01]  /*2c60*/  IMAD R8, R7, c[0x0][0x238], RZ ;  /* 0x00008e0007087a24 */ /* 0x000fe200078e02ff */
[-C--:B------:R-:W-:Y:S01]  /*2c70*/  SHF.L.U64.HI R140, R9, R29.reuse, c[0x0][0x23c] ;  /* 0x00008f00098c7619 */ /* 0x080fe2000001021d */
[----:B------:R-:W-:Y:S01]  /*2c80*/  IMAD R7, R7, c[0x0][0x258], RZ ;  /* 0x0000960007077a24 */ /* 0x000fe200078e02ff */
[----:B------:R-:W-:Y:S01]  /*2c90*/  SHF.L.U64.HI R141, R12, R29, c[0x0][0x25c] ;  /* 0x000097000c8d7619 */ /* 0x000fe2000001021d */
[C---:B------:R-:W-:Y:S01]  /*2ca0*/  IMAD R8, R0.reuse, c[0x0][0x23c], R8 ;  /* 0x00008f0000087a24 */ /* 0x040fe200078e0208 */
[-C--:B------:R-:W-:Y:S01]  /*2cb0*/  SHF.L.U64.HI R136, R9, R139.reuse, c[0x0][0x23c] ;  /* 0x00008f0009887619 */ /* 0x080fe2000001028b */
[----:B------:R-:W-:Y:S01]  /*2cc0*/  IMAD.WIDE.U32 R98, R0, c[0x0][0x238], R4 ;  /* 0x00008e0000627a25 */ /* 0x000fe200078e0004 */
[----:B------:R-:W-:-:S02]  /*2cd0*/  SHF.L.U64.HI R139, R12, R139, c[0x0][0x25c] ;  /* 0x000097000c8b7619 */ /* 0x000fc4000001028b */
[----:B------:R-:W-:Y:S01]  /*2ce0*/  @P0 IADD3 R16, R6, -0x2, RZ ;  /* 0xfffffffe06100810 */ /* 0x000fe20007ffe0ff */
[C---:B------:R-:W-:Y:S01]  /*2cf0*/  IMAD.WIDE.U32 R96, R0.reuse, c[0x0][0x258], R2 ;  /* 0x0000960000607a25 */ /* 0x040fe200078e0002 */
[----:B------:R-:W-:Y:S02]  /*2d00*/  SHF.R.S32.HI R2, RZ, 0x1f, R14 ;  /* 0x0000001fff027819 */ /* 0x000fe4000001140e */
[----:B------:R-:W-:Y:S01]  /*2d10*/  @P0 SHF.R.S32.HI R4, RZ, 0x1f, R16 ;  /* 0x0000001fff040819 */ /* 0x000fe20000011410 */
[----:B------:R-:W-:Y:S02]  /*2d20*/  IMAD R7, R0, c[0x0][0x25c], R7 ;  /* 0x0000970000077a24 */ /* 0x000fe400078e0207 */
[----:B------:R-:W-:Y:S02]  /*2d30*/  IMAD.SHL.U32 R142, R9, 0x40, RZ ;  /* 0x00000040098e7824 */ /* 0x000fe400078e00ff */
[----:B------:R-:W-:Y:S01]  /*2d40*/  IMAD R0, R140, R14, RZ ;  /* 0x0000000e8c007224 */ /* 0x000fe200078e02ff */
[----:B------:R-:W-:Y:S01]  /*2d50*/  IADD3 R95, R97, R7, RZ ;  /* 0x00000007615f7210 */ /* 0x000fe20007ffe0ff */
[----:B------:R-:W-:-:S02]  /*2d60*/  IMAD.SHL.U32 R148, R12, 0x40, RZ ;  /* 0x000000400c947824 */ /* 0x000fc400078e00ff */
[----:B------:R-:W-:Y:S02]  /*2d70*/  IMAD R3, R141, R14, RZ ;  /* 0x0000000e8d037224 */ /* 0x000fe400078e02ff */
[----:B------:R-:W-:Y:S02]  /*2d80*/  IMAD.IADD R93, R99, 0x1, R8 ;  /* 0x00000001635d7824 */ /* 0x000fe400078e0208 */
[----:B------:R-:W-:Y:S02]  /*2d90*/  IMAD.MOV.U32 R92, RZ, RZ, R98 ;  /* 0x000000ffff5c7224 */ /* 0x000fe400078e0062 */
[----:B------:R-:W-:Y:S02]  /*2da0*/  IMAD R6, R2, R142, R0 ;  /* 0x0000008e02067224 */ /* 0x000fe400078e0200 */
[----:B------:R-:W-:Y:S02]  /*2db0*/  @P0 IMAD R0, R140, R16, RZ ;  /* 0x000000108c000224 */ /* 0x000fe400078e02ff */
[----:B------:R-:W-:-:S02]  /*2dc0*/  IMAD R7, R2, R148, R3 ;  /* 0x0000009402077224 */ /* 0x000fc400078e0203 */
[----:B------:R-:W-:-:S04]  /*2dd0*/  IMAD.WIDE.U32 R2, R14, R142, R92 ;  /* 0x0000008e0e027225 */ /* 0x000fc800078e005c */
[----:B------:R-:W-:Y:S02]  /*2de0*/  IMAD.SHL.U32 R143, R9, 0x20, RZ ;  /* 0x00000020098f7824 */ /* 0x000fe400078e00ff */
[----:B------:R-:W-:Y:S02]  /*2df0*/  @P0 IMAD R24, R4, R142, R0 ;  /* 0x0000008e04180224 */ /* 0x000fe400078e0200 */
[----:B------:R-:W-:Y:S01]  /*2e00*/  IMAD.IADD R0, R3, 0x1, R6 ;  /* 0x0000000103007824 */ /* 0x000fe200078e0206 */
[----:B------:R-:W-:Y:S01]  /*2e10*/  @P1 IADD3 R3, P3, R143, R2, RZ ;  /* 0x000000028f031210 */ /* 0x000fe20007f7e0ff */
[----:B------:R-:W-:Y:S02]  /*2e20*/  IMAD.SHL.U32 R150, R12, 0x20, RZ ;  /* 0x000000200c967824 */ /* 0x000fe400078e00ff */
[----:B------:R-:W-:Y:S02]  /*2e30*/  IMAD.MOV.U32 R94, RZ, RZ, R96 ;  /* 0x000000ffff5e7224 */ /* 0x000fe400078e0060 */
[----:B------:R-:W-:Y:S01]  /*2e40*/  @P1 IMAD.X R6, R0, 0x1, R136, P3 ;  /* 0x0000000100061824 */ /* 0x000fe200018e0688 */
[----:B------:R-:W-:Y:S01]  /*2e50*/  @P1 LEA R12, P3, R3, c[0x0][0x220], 0x1 ;  /* 0x00008800030c1a11 */ /* 0x000fe200078608ff */
[----:B------:R-:W-:Y:S01]  /*2e60*/  IMAD.WIDE.U32 R4, R14, R148, R94 ;  /* 0x000000940e047225 */ /* 0x000fe200078e005e */
[----:B------:R-:W-:-:S02]  /*2e70*/  @P2 LEA R14, P4, R2, c[0x0][0x220], 0x1 ;  /* 0x00008800020e2a11 */ /* 0x000fc400078808ff */
[----:B------:R-:W-:Y:S01]  /*2e80*/  @P1 LEA.HI.X R13, R3, c[0x0][0x224], R6, 0x1, P3 ;  /* 0x00008900030d1a11 */ /* 0x000fe200018f0c06 */
[----:B------:R-:W-:Y:S01]  /*2e90*/  @P0 IMAD.WIDE.U32 R16, R16, R142, R92 ;  /* 0x0000008e10100225 */ /* 0x000fe200078e005c */
[----:B------:R-:W-:Y:S02]  /*2ea0*/  ISETP.GE.AND P3, PT, R238, c[0x0][0x1d4], PT ;  /* 0x00007500ee007a0c */ /* 0x000fe40003f66270 */
[----:B------:R-:W-:Y:S01]  /*2eb0*/  @P2 LEA.HI.X R15, R2, c[0x0][0x224], R0, 0x1, P4 ;  /* 0x00008900020f2a11 */ /* 0x000fe200020f0c00 */
[----:B------:R-:W-:Y:S01]  /*2ec0*/  IMAD.IADD R2, R5, 0x1, R7 ;  /* 0x0000000105027824 */ /* 0x000fe200078e0207 */
[----:B------:R-:W-:Y:S01]  /*2ed0*/  @P2 LEA R8, P6, R4, c[0x0][0x250], 0x1 ;  /* 0x0000940004082a11 */ /* 0x000fe200078c08ff */
[C---:B------:R-:W-:Y:S01]  /*2ee0*/  IMAD R22, R23.reuse, c[0x0][0x280], RZ ;  /* 0x0000a00017167a24 */ /* 0x040fe200078e02ff */
[----:B------:R-:W-:Y:S01]  /*2ef0*/  @P1 IADD3 R0, P4, R150, R4, RZ ;  /* 0x0000000496001210 */ /* 0x000fe20007f9e0ff */
[----:B------:R-:W-:Y:S01]  /*2f00*/  IMAD R23, R23, c[0x0][0x290], RZ ;  /* 0x0000a40017177a24 */ /* 0x000fe200078e02ff */
[----:B------:R-:W-:Y:S01]  /*2f10*/  @P2 LEA.HI.X R9, R4, c[0x0][0x254], R2, 0x1, P6 ;  /* 0x0000950004092a11 */ /* 0x000fe200030f0c02 */
[----:B------:R-:W-:Y:S01]  /*2f20*/  IMAD.WIDE.U32 R20, R214, c[0x0][0x280], R108 ;  /* 0x0000a000d6147a25 */ /* 0x000fe200078e006c */
[----:B------:R-:W-:-:S03]  /*2f30*/  ISETP.GE.AND P6, PT, R240, c[0x0][0x1d4], PT ;  /* 0x00007500f0007a0c */ /* 0x000fc60003fc6270 */
[----:B------:R-:W-:Y:S01]  /*2f40*/  @P3 LOP3.LUT R211, R211, 0x1, RZ, 0xfc, !PT ;  /* 0x00000001d3d33812 */ /* 0x000fe200078efcff */
[----:B------:R-:W-:Y:S01]  /*2f50*/  @P1 IMAD.X R2, R2, 0x1, R139, P4 ;  /* 0x0000000102021824 */ /* 0x000fe200020e068b */
[----:B------:R-:W-:Y:S01]  /*2f60*/  @P1 LEA R6, P3, R0, c[0x0][0x250], 0x1 ;  /* 0x0000940000061a11 */ /* 0x000fe200078608ff */
[C---:B------:R-:W-:Y:S01]  /*2f70*/  IMAD R23, R214.reuse, c[0x0][0x294], R23 ;  /* 0x0000a500d6177a24 */ /* 0x040fe200078e0217 */
[----:B------:R-:W-:Y:S01]  /*2f80*/  LOP3.LUT P4, RZ, R211, 0x1, RZ, 0xc0, !PT ;  /* 0x00000001d3ff7812 */ /* 0x000fe2000788c0ff */
[----:B------:R-:W-:Y:S01]  /*2f90*/  IMAD R22, R214, c[0x0][0x284], R22 ;  /* 0x0000a100d6167a24 */ /* 0x000fe200078e0216 */
[----:B------:R-:W-:Y:S01]  /*2fa0*/  @P1 LEA.HI.X R7, R0, c[0x0][0x254], R2, 0x1, P3 ;  /* 0x0000950000071a11 */ /* 0x000fe200018f0c02 */
[----:B------:R-:W-:Y:S01]  /*2fb0*/  @P0 IMAD.IADD R0, R17, 0x1, R24 ;  /* 0x0000000111000824 */ /* 0x000fe200078e0218 */
[----:B------:R-:W-:Y:S01]  /*2fc0*/  @P0 LEA R2, P3, R16, c[0x0][0x220], 0x1 ;  /* 0x0000880010020a11 */ /* 0x000fe200078608ff */
[----:B------:R-:W-:Y:S01]  /*2fd0*/  IMAD.IADD R21, R21, 0x1, R22 ;  /* 0x0000000115157824 */ /* 0x000fe200078e0216 */
[----:B------:R-:W-:Y:S01]  /*2fe0*/  LOP3.LUT R211, R211, 0xfffffffb, RZ, 0xc0, !PT ;  /* 0xfffffffbd3d37812 */ /* 0x000fe200078ec0ff */
[----:B------:R-:W-:Y:S01]  /*2ff0*/  IMAD.SHL.U32 R84, R242, 0x40, RZ ;  /* 0x00000040f2547824 */ /* 0x000fe200078e00ff */
[----:B------:R-:W-:Y:S01]  /*3000*/  @P0 LEA.HI.X R3, R16, c[0x0][0x224], R0, 0x1, P3 ;  /* 0x0000890010030a11 */ /* 0x000fe200018f0c00 */
[----:B------:R-:W-:Y:S01]  /*3010*/  IMAD.WIDE.U32 R116, R25, c[0x0][0x280], R20 ;  /* 0x0000a00019747a25 */ /* 0x000fe200078e0014 */
[----:B------:R-:W-:-:S02]  /*3020*/  ISETP.GE.AND P3, PT, R107, c[0x0][0x27c], PT ;  /* 0x00009f006b007a0c */ /* 0x000fc40003f66270 */
[----:B------:R-:W-:Y:S01]  /*3030*/  SHF.R.S32.HI R17, RZ, 0x1f, R25 ;  /* 0x0000001fff117819 */ /* 0x000fe20000011419 */
[----:B------:R-:W-:Y:S01]  /*3040*/  @!PT LDS RZ, [RZ] ;  /* 0x00000000fffff984 */ /* 0x000fe20000000800 */
[----:B------:R-:W-:Y:S01]  /*3050*/  @!PT LDS RZ, [RZ] ;  /* 0x00000000fffff984 */ /* 0x000fe20000000800 */
[----:B------:R-:W-:Y:S01]  /*3060*/  @!PT LDS RZ, [RZ] ;  /* 0x00000000fffff984 */ /* 0x000fe20000000800 */
[----:B------:R1:W-:Y:S01]  /*3070*/  @P2 LDGSTS.E.BYPASS.LTC128B.128 [R111+0xc100], [R14.64], !P4 ;  /* 0x0c1000000e6f2fae */ /* 0x0003e2000e101d4a */
[----:B------:R-:W-:Y:S01]  /*3080*/  SEL R0, RZ, c[0x0][0x27c], !P3 ;  /* 0x00009f00ff007a07 */ /* 0x000fe20005800000 */
[----:B------:R-:W-:Y:S01]  /*3090*/  IMAD.SHL.U32 R32, R247, 0x200, RZ ;  /* 0x00000200f7207824 */ /* 0x000fe200078e00ff */
[----:B------:R-:W-:Y:S01]  /*30a0*/  LOP3.LUT R84, R84, 0x1c0, RZ, 0xc0, !PT ;  /* 0x000001c054547812 */ /* 0x000fe200078ec0ff */
[----:B------:R1:W-:Y:S01]  /*30b0*/  @P2 LDGSTS.E.BYPASS.LTC128B.128 [R111+0xe100], [R14.64+0x80], !P6 ;  /* 0x0e1000800e6f2fae */ /* 0x0003e2000f101d4a */
[----:B------:R-:W-:Y:S02]  /*30c0*/  IMAD.MOV.U32 R147, RZ, RZ, c[0x0][0x280] ;  /* 0x0000a000ff937624 */ /* 0x000fe400078e00ff */
[----:B------:R-:W-:Y:S01]  /*30d0*/  IMAD.IADD R0, R107, 0x1, R0 ;  /* 0x000000016b007824 */ /* 0x000fe200078e0200 */
[----:B------:R-:W-:Y:S01]  /*30e0*/  SHF.R.U32.HI R85, RZ, 0x3, R84 ;  /* 0x00000003ff557819 */ /* 0x000fe20000011654 */
[----:B------:R-:W-:Y:S01]  /*30f0*/  IMAD.MOV.U32 R146, RZ, RZ, c[0x0][0x290] ;  /* 0x0000a400ff927624 */ /* 0x000fe200078e00ff */
[----:B------:R-:W-:Y:S01]  /*3100*/  SHF.L.U64.HI R138, R147, R29, c[0x0][0x284] ;  /* 0x0000a100938a7619 */ /* 0x000fe2000001021d */
[----:B------:R-:W-:Y:S01]  /*3110*/  IMAD.WIDE.U32 R86, R129, c[0x0][0x1e8], RZ ;  /* 0x00007a0081567a25 */ /* 0x000fe200078e00ff */
[----:B------:R-:W-:-:S02]  /*3120*/  SHF.L.U32 R147, R147, 0x6, RZ ;  /* 0x0000000693937819 */ /* 0x000fc400000006ff */
[----:B------:R-:W-:Y:S01]  /*3130*/  SHF.L.U64.HI R137, R146, R29, c[0x0][0x294] ;  /* 0x0000a50092897619 */ /* 0x000fe2000001021d */
[----:B------:R-:W-:Y:S02]  /*3140*/  IMAD.MOV.U32 R135, RZ, RZ, c[0x0][0x27c] ;  /* 0x00009f00ff877624 */ /* 0x000fe400078e00ff */
[----:B------:R-:W-:-:S04]  /*3150*/  IMAD.WIDE.U32 R102, R129, c[0x0][0x210], RZ ;  /* 0x0000840081667a25 */ /* 0x000fc800078e00ff */
[----:B------:R-:W-:Y:S02]  /*3160*/  IMAD R91, R129, c[0x0][0x1ec], R87 ;  /* 0x00007b00815b7a24 */ /* 0x000fe400078e0257 */
[----:B------:R-:W-:Y:S02]  /*3170*/  IMAD R149, R243, 0x40, R214 ;  /* 0x00000040f3957824 */ /* 0x000fe400078e02d6 */
[----:B------:R-:W-:Y:S02]  /*3180*/  IMAD.MOV.U32 R33, RZ, RZ, RZ ;  /* 0x000000ffff217224 */ /* 0x000fe400078e00ff */
[----:B------:R-:W-:Y:S02]  /*3190*/  IMAD.MOV.U32 R48, RZ, RZ, 0x1 ;  /* 0x00000001ff307424 */ /* 0x000fe400078e00ff */
[----:B------:R-:W-:Y:S02]  /*31a0*/  IMAD.SHL.U32 R146, R146, 0x40, RZ ;  /* 0x0000004092927824 */ /* 0x000fe400078e00ff */
[----:B------:R-:W-:-:S02]  /*31b0*/  IMAD.SHL.U32 R135, R135, 0x2, RZ ;  /* 0x0000000287877824 */ /* 0x000fc400078e00ff */
[----:B------:R-:W-:Y:S01]  /*31c0*/  IMAD R129, R129, c[0x0][0x214], R103 ;  /* 0x0000850081817a24 */ /* 0x000fe200078e0267 */
[----:B---3--:R-:W-:Y:S01]  /*31d0*/  @P5 SHF.R.S32.HI R5, RZ, 0x1f, R19 ;  /* 0x0000001fff055819 */ /* 0x008fe20000011413 */
[----:B------:R-:W-:Y:S01]  /*31e0*/  @!P5 IMAD.MOV.U32 R5, RZ, RZ, R18 ;  /* 0x000000ffff05d224 */ /* 0x000fe200078e0012 */
[----:B------:R-:W-:Y:S01]  /*31f0*/  @P5 MOV R4, R19 ;  /* 0x0000001300045202 */ /* 0x000fe20000000f00 */
[----:B------:R-:W-:Y:S01]  /*3200*/  @!P5 IMAD.MOV.U32 R4, RZ, RZ, R231 ;  /* 0x000000ffff04d224 */ /* 0x000fe200078e00e7 */
[----:B------:R-:W-:Y:S01]  /*3210*/  ISETP.GE.AND P5, PT, R241, c[0x0][0x1d4], PT ;  /* 0x00007500f1007a0c */ /* 0x000fe20003fa6270 */
[----:B------:R-:W-:-:S04]  /*3220*/  IMAD.WIDE.U32 R18, R214, c[0x0][0x290], R108 ;  /* 0x0000a400d6127a25 */ /* 0x000fc800078e006c */
[----:B------:R-:W-:Y:S02]  /*3230*/  IMAD.IADD R19, R19, 0x1, R23 ;  /* 0x0000000113137824 */ /* 0x000fe400078e0217 */
[----:B------:R-:W-:-:S04]  /*3240*/  IMAD.WIDE.U32 R100, R4, c[0x0][0x2b0], RZ ;  /* 0x0000ac0004647a25 */ /* 0x000fc800078e00ff */
[----:B------:R-:W-:Y:S02]  /*3250*/  IMAD.WIDE.U32 R114, R25, c[0x0][0x290], R18 ;  /* 0x0000a40019727a25 */ /* 0x000fe400078e0012 */
[----:B------:R1:W-:Y:S04]  /*3260*/  @P2 LDGSTS.E.BYPASS.LTC128B.128 [R111+0x10100], [R14.64+0x100], !P5 ;  /* 0x101001000e6f2fae */ /* 0x0003e8000e901d4a */
[----:B------:R2:W-:Y:S04]  /*3270*/  @P1 LDGSTS.E.BYPASS.LTC128B.128 [R111+0xd100], [R12.64], !P4 ;  /* 0x0d1000000c6f1fae */ /* 0x0005e8000e101d4a */
[----:B------:R2:W-:Y:S04]  /*3280*/  @P1 LDGSTS.E.BYPASS.LTC128B.128 [R111+0xf100], [R12.64+0x80], !P6 ;  /* 0x0f1000800c6f1fae */ /* 0x0005e8000f101d4a */
[----:B------:R2:W-:Y:S04]  /*3290*/  @P1 LDGSTS.E.BYPASS.LTC128B.128 [R111+0x11100], [R12.64+0x100], !P5 ;  /* 0x111001000c6f1fae */ /* 0x0005e8000e901d4a */
[----:B------:R-:W0:Y:S01]  /*32a0*/  LDGDEPBAR ;  /* 0x00000000000079af */ /* 0x000e220000000000 */
[----:B------:R-:W-:Y:S03]  /*32b0*/  WARPSYNC 0xffffffff ;  /* 0xffffffff00007948 */ /* 0x000fe60003800000 */
[----:B------:R-:W-:Y:S06]  /*32c0*/  BAR.SYNC.DEFER_BLOCKING 0x0 ;  /* 0x0000000000007b1d */ /* 0x000fec0000010000 */
[----:B------:R-:W-:Y:S01]  /*32d0*/  @!PT LDS RZ, [RZ] ;  /* 0x00000000fffff984 */ /* 0x000fe20000000800 */
[----:B------:R-:W-:Y:S01]  /*32e0*/  @!PT LDS RZ, [RZ] ;  /* 0x00000000fffff984 */ /* 0x000fe20000000800 */
[----:B------:R-:W-:Y:S01]  /*32f0*/  @!PT LDS RZ, [RZ] ;  /* 0x00000000fffff984 */ /* 0x000fe20000000800 */
[----:B------:R3:W-:Y:S04]  /*3300*/  @P2 LDGSTS.E.BYPASS.LTC128B.128 [R111+0x100], [R8.64], !P4 ;  /* 0x00100000086f2fae */ /* 0x0007e8000e101d4a */
[----:B------:R3:W-:Y:S04]  /*3310*/  @P2 LDGSTS.E.BYPASS.LTC128B.128 [R111+0x2100], [R8.64+0x80], !P6 ;  /* 0x02100080086f2fae */ /* 0x0007e8000f101d4a */
[----:B------:R3:W-:Y:S01]  /*3320*/  @P2 LDGSTS.E.BYPASS.LTC128B.128 [R111+0x4100], [R8.64+0x100], !P5 ;  /* 0x04100100086f2fae */ /* 0x0007e2000e901d4a */
[----:B------:R-:W-:-:S03]  /*3330*/  ISETP.GE.AND P2, PT, R110, c[0x0][0x27c], PT ;  /* 0x00009f006e007a0c */ /* 0x000fc60003f46270 */
[----:B------:R4:W-:Y:S01]  /*3340*/  @P1 LDGSTS.E.BYPASS.LTC128B.128 [R111+0x1100], [R6.64], !P4 ;  /* 0x01100000066f1fae */ /* 0x0009e2000e101d4a */
[----:B-1----:R-:W-:-:S03]  /*3350*/  SEL R14, RZ, c[0x0][0x27c], !P2 ;  /* 0x00009f00ff0e7a07 */ /* 0x002fc60005000000 */
[----:B------:R4:W-:Y:S02]  /*3360*/  @P1 LDGSTS.E.BYPASS.LTC128B.128 [R111+0x3100], [R6.64+0x80], !P6 ;  /* 0x03100080066f1fae */ /* 0x0009e4000f101d4a */
[----:B------:R-:W-:Y:S02]  /*3370*/  IMAD.IADD R14, R110, 0x1, R14 ;  /* 0x000000016e0e7824 */ /* 0x000fe400078e020e */
[----:B------:R4:W-:Y:S02]  /*3380*/  @P1 LDGSTS.E.BYPASS.LTC128B.128 [R111+0x5100], [R6.64+0x100], !P5 ;  /* 0x05100100066f1fae */ /* 0x0009e4000e901d4a */
[----:B------:R-:W-:Y:S02]  /*3390*/  @P2 LOP3.LUT R211, R211, 0x4, RZ, 0xfc, !PT ;  /* 0x00000004d3d32812 */ /* 0x000fe400078efcff */
[----:B------:R-:W-:Y:S01]  /*33a0*/  SHF.R.S32.HI R15, RZ, 0x1f, R14 ;  /* 0x0000001fff0f7819 */ /* 0x000fe2000001140e */
[----:B------:R-:W0:Y:S01]  /*33b0*/  LDGDEPBAR ;  /* 0x00000000000079af */ /* 0x000e220000000000 */
[----:B------:R-:W-:-:S02]  /*33c0*/  LOP3.LUT R211, R211, 0xfffffff7, RZ, 0xc0, !PT ;  /* 0xfffffff7d3d37812 */ /* 0x000fc400078ec0ff */
[CC--:B------:R-:W-:Y:S01]  /*33d0*/  LEA.HI R16, R15.reuse, R14.reuse, RZ, 0x3 ;  /* 0x0000000e0f107211 */ /* 0x0c0fe200078f18ff */
[----:B------:R1:W-:Y:S01]  /*33e0*/  @P0 LDGSTS.E.BYPASS.LTC128B.128 [R111+0x12100], [R2.64], !P4 ;  /* 0x12100000026f0fae */ /* 0x0003e2000e101d4a */
[----:B------:R-:W-:Y:S02]  /*33f0*/  LEA.HI R28, R15, R14, RZ, 0x6 ;  /* 0x0000000e0f1c7211 */ /* 0x000fe400078f30ff */
[----:B------:R-:W-:Y:S01]  /*3400*/  @P3 LOP3.LUT R211, R211, 0x8, RZ, 0xfc, !PT ;  /* 0x00000008d3d33812 */ /* 0x000fe200078efcff */
[----:B------:R1:W-:Y:S01]  /*3410*/  @P0 LDGSTS.E.BYPASS.LTC128B.128 [R111+0x14100], [R2.64+0x80], !P6 ;  /* 0x14100080026f0fae */ /* 0x0003e2000f101d4a */
[----:B------:R-:W-:Y:S02]  /*3420*/  LOP3.LUT R90, R16, 0xfffffff8, RZ, 0xc0, !PT ;  /* 0xfffffff8105a7812 */ /* 0x000fe400078ec0ff */
[----:B------:R-:W-:Y:S01]  /*3430*/  LOP3.LUT R211, R211, 0xfffffffd, RZ, 0xc0, !PT ;  /* 0xfffffffdd3d37812 */ /* 0x000fe200078ec0ff */
[----:B------:R1:W-:Y:S01]  /*3440*/  @P0 LDGSTS.E.BYPASS.LTC128B.128 [R111+0x16100], [R2.64+0x100], !P5 ;  /* 0x16100100026f0fae */ /* 0x0003e2000e901d4a */
[----:B------:R-:W-:-:S02]  /*3450*/  SHF.R.S32.HI R128, RZ, 0x3, R16 ;  /* 0x00000003ff807819 */ /* 0x000fc40000011410 */
[----:B------:R-:W-:Y:S01]  /*3460*/  SHF.R.S32.HI R122, RZ, 0x1f, R90 ;  /* 0x0000001fff7a7819 */ /* 0x000fe2000001145a */
[----:B----4-:R-:W-:Y:S01]  /*3470*/  IMAD.MOV.U32 R6, RZ, RZ, R106 ;  /* 0x000000ffff067224 */ /* 0x010fe200078e006a */
[----:B------:R-:W-:Y:S01]  /*3480*/  MOV R7, R232 ;  /* 0x000000e800077202 */ /* 0x000fe20000000f00 */
[----:B------:R-:W-:-:S04]  /*3490*/  IMAD.SHL.U32 R106, R243, 0x8, RZ ;  /* 0x00000008f36a7824 */ /* 0x000fc800078e00ff */
[----:B---3--:R-:W-:Y:S01]  /*34a0*/  IMAD.WIDE.U32 R8, R214, c[0x0][0x290], R6 ;  /* 0x0000a400d6087a25 */ /* 0x008fe200078e0006 */
[----:B------:R-:W-:-:S03]  /*34b0*/  ISETP.GE.AND P2, PT, R106, c[0x0][0x27c], PT ;  /* 0x00009f006a007a0c */ /* 0x000fc60003f46270 */
[----:B------:R-:W-:Y:S01]  /*34c0*/  IMAD.IADD R9, R23, 0x1, R9 ;  /* 0x0000000117097824 */ /* 0x000fe200078e0209 */
[----:B------:R-:W-:Y:S01]  /*34d0*/  SEL R23, RZ, c[0x0][0x27c], !P2 ;  /* 0x00009f00ff177a07 */ /* 0x000fe20005000000 */
[----:B--2---:R-:W-:Y:S01]  /*34e0*/  IMAD.WIDE.U32 R12, R214, c[0x0][0x280], R6 ;  /* 0x0000a000d60c7a25 */ /* 0x004fe200078e0006 */
[----:B------:R-:W-:-:S03]  /*34f0*/  @P0 LEA R6, P1, R143, R2, 0x1 ;  /* 0x000000028f060211 */ /* 0x000fc600078208ff */
[----:B------:R-:W-:Y:S01]  /*3500*/  IMAD.IADD R13, R22, 0x1, R13 ;  /* 0x00000001160d7824 */ /* 0x000fe200078e020d */
[----:B------:R-:W-:Y:S01]  /*3510*/  SHF.R.S32.HI R22, RZ, 0x1f, R0 ;  /* 0x0000001fff167819 */ /* 0x000fe20000011400 */
[----:B------:R-:W-:Y:S01]  /*3520*/  IMAD.IADD R23, R106, 0x1, R23 ;  /* 0x000000016a177824 */ /* 0x000fe200078e0217 */
[----:B------:R-:W-:Y:S01]  /*3530*/  @P0 LEA.HI.X R7, R143, R3, R136, 0x1, P1 ;  /* 0x000000038f070211 */ /* 0x000fe200008f0c88 */
[----:B------:R-:W-:Y:S01]  /*3540*/  IMAD.WIDE.U32 R112, R25, c[0x0][0x280], R12 ;  /* 0x0000a00019707a25 */ /* 0x000fe200078e000c */
[CC--:B------:R-:W-:Y:S02]  /*3550*/  LEA.HI R15, R22.reuse, R0.reuse, RZ, 0x3 ;  /* 0x00000000160f7211 */ /* 0x0c0fe400078f18ff */
[----:B------:R-:W-:Y:S01]  /*3560*/  LEA.HI R27, R22, R0, RZ, 0x6 ;  /* 0x00000000161b7211 */ /* 0x000fe200078f30ff */
[C---:B------:R-:W-:Y:S01]  /*3570*/  IMAD R0, R17.reuse, c[0x0][0x280], RZ ;  /* 0x0000a00011007a24 */ /* 0x040fe200078e02ff */
[----:B------:R-:W-:Y:S01]  /*3580*/  SHF.R.S32.HI R24, RZ, 0x1f, R23 ;  /* 0x0000001fff187819 */ /* 0x000fe20000011417 */
[----:B------:R-:W-:Y:S01]  /*3590*/  IMAD R22, R17, c[0x0][0x290], RZ ;  /* 0x0000a40011167a24 */ /* 0x000fe200078e02ff */
[----:B------:R2:W-:Y:S01]  /*35a0*/  @P0 LDGSTS.E.BYPASS.LTC128B.128 [R111+0x13100], [R6.64], !P4 ;  /* 0x13100000066f0fae */ /* 0x0005e2000e101d4a */
[----:B------:R-:W-:Y:S01]  /*35b0*/  IMAD R17, R25, c[0x0][0x284], R0 ;  /* 0x0000a10019117a24 */ /* 0x000fe200078e0200 */
[CC--:B------:R-:W-:Y:S01]  /*35c0*/  LEA.HI R14, R24.reuse, R23.reuse, RZ, 0x3 ;  /* 0x00000017180e7211 */ /* 0x0c0fe200078f18ff */
[----:B------:R-:W-:Y:S01]  /*35d0*/  IMAD.SHL.U32 R13, R27, 0x40, RZ ;  /* 0x000000401b0d7824 */ /* 0x000fe200078e00ff */
[----:B------:R-:W-:Y:S01]  /*35e0*/  LEA.HI R24, R24, R23, RZ, 0x6 ;  /* 0x0000001718187211 */ /* 0x000fe200078f30ff */
[----:B------:R2:W-:Y:S01]  /*35f0*/  @P0 LDGSTS.E.BYPASS.LTC128B.128 [R111+0x15100], [R6.64+0x80], !P6 ;  /* 0x15100080066f0fae */ /* 0x0005e2000f101d4a */
[----:B------:R-:W-:Y:S01]  /*3600*/  SHF.L.U32 R0, R28, 0x6, RZ ;  /* 0x000000061c007819 */ /* 0x000fe200000006ff */
[----:B-1----:R-:W-:Y:S01]  /*3610*/  IMAD R2, R5, c[0x0][0x2b0], RZ ;  /* 0x0000ac0005027a24 */ /* 0x002fe200078e02ff */
[----:B------:R-:W-:Y:S01]  /*3620*/  LOP3.LUT R12, R84, 0x38, R16, 0xf8, !PT ;  /* 0x00000038540c7812 */ /* 0x000fe200078ef810 */
[----:B------:R2:W-:Y:S01]  /*3630*/  @P0 LDGSTS.E.BYPASS.LTC128B.128 [R111+0x17100], [R6.64+0x100], !P5 ;  /* 0x17100100066f0fae */ /* 0x0005e2000e901d4a */
[----:B------:R-:W-:Y:S01]  /*3640*/  LOP3.LUT R23, R0, 0xfffff000, RZ, 0xc0, !PT ;  /* 0xfffff00000177812 */ /* 0x000fe200078ec0ff */
[----:B------:R-:W-:Y:S01]  /*3650*/  IMAD.SHL.U32 R0, R24, 0x40, RZ ;  /* 0x0000004018007824 */ /* 0x000fe200078e00ff */
[----:B------:R-:W-:Y:S01]  /*3660*/  LOP3.LUT R20, R84, 0x38, R14, 0xf8, !PT ;  /* 0x0000003854147812 */ /* 0x000fe200078ef80e */
[----:B------:R-:W0:Y:S01]  /*3670*/  LDGDEPBAR ;  /* 0x00000000000079af */ /* 0x000e220000000000 */
[-C--:B------:R-:W-:Y:S01]  /*3680*/  LOP3.LUT R21, R12, R85.reuse, RZ, 0x3c, !PT ;  /* 0x000000550c157212 */ /* 0x080fe200078e3cff */
[C---:B------:R-:W-:Y:S01]  /*3690*/  IMAD R22, R25.reuse, c[0x0][0x294], R22 ;  /* 0x0000a50019167a24 */ /* 0x040fe200078e0216 */
[----:B------:R-:W-:Y:S01]  /*36a0*/  LOP3.LUT R12, R0, 0xfffff000, RZ, 0xc0, !PT ;  /* 0xfffff000000c7812 */ /* 0x000fe200078ec0ff */
[----:B------:R-:W-:Y:S01]  /*36b0*/  IMAD.WIDE.U32 R104, R25, c[0x0][0x290], R8 ;  /* 0x0000a40019687a25 */ /* 0x000fe200078e0008 */
[----:B------:R-:W-:-:S02]  /*36c0*/  LOP3.LUT R0, R20, R85, RZ, 0x3c, !PT ;  /* 0x0000005514007212 */ /* 0x000fc400078e3cff */
[----:B------:R-:W-:Y:S01]  /*36d0*/  LOP3.LUT P0, RZ, R242, 0x4, RZ, 0xc0, !PT ;  /* 0x00000004f2ff7812 */ /* 0x000fe2000780c0ff */
[----:B------:R-:W-:Y:S01]  /*36e0*/  IMAD R2, R4, c[0x0][0x2b4], R2 ;  /* 0x0000ad0004027a24 */ /* 0x000fe200078e0202 */
[----:B------:R-:W-:Y:S01]  /*36f0*/  IADD3 R130, R0, R12, R32 ;  /* 0x0000000c00827210 */ /* 0x000fe20007ffe020 */
[----:B------:R-:W-:Y:S01]  /*3700*/  IMAD.IADD R126, R117, 0x1, R17 ;  /* 0x00000001757e7824 */ /* 0x000fe200078e0211 */
[----:B------:R-:W-:Y:S01]  /*3710*/  @P2 LOP3.LUT R211, R211, 0x2, RZ, 0xfc, !PT ;  /* 0x00000002d3d32812 */ /* 0x000fe200078efcff */
[----:B------:R-:W-:Y:S01]  /*3720*/  IMAD.IADD R124, R17, 0x1, R113 ;  /* 0x00000001117c7824 */ /* 0x000fe200078e0271 */
[----:B------:R-:W-:Y:S01]  /*3730*/  LOP3.LUT R19, R84, 0x38, R15, 0xf8, !PT ;  /* 0x0000003854137812 */ /* 0x000fe200078ef80f */
[----:B------:R-:W-:Y:S01]  /*3740*/  IMAD.IADD R125, R115, 0x1, R22 ;  /* 0x00000001737d7824 */ /* 0x000fe200078e0216 */
[----:B------:R-:W-:Y:S01]  /*3750*/  LOP3.LUT R0, R106, 0x18, RZ, 0xc0, !PT ;  /* 0x000000186a007812 */ /* 0x000fe200078ec0ff */
[----:B------:R-:W-:Y:S01]  /*3760*/  IMAD.IADD R123, R22, 0x1, R105 ;  /* 0x00000001167b7824 */ /* 0x000fe200078e0269 */
[----:B------:R-:W-:Y:S01]  /*3770*/  LOP3.LUT R18, R13, 0xfffff000, RZ, 0xc0, !PT ;  /* 0xfffff0000d127812 */ /* 0x000fe200078ec0ff */
[----:B------:R-:W-:Y:S01]  /*3780*/  IMAD.IADD R118, R101, 0x1, R2 ;  /* 0x0000000165767824 */ /* 0x000fe200078e0202 */
[----:B------:R-:W-:-:S02]  /*3790*/  LOP3.LUT R13, R19, R85, RZ, 0x3c, !PT ;  /* 0x00000055130d7212 */ /* 0x000fc400078e3cff */
[----:B------:R-:W-:Y:S02]  /*37a0*/  LOP3.LUT R211, R211, 0xffffffef, RZ, 0xc0, !PT ;  /* 0xffffffefd3d37812 */ /* 0x000fe400078ec0ff */
[----:B------:R-:W-:Y:S02]  /*37b0*/  LOP3.LUT R0, R85, R84, R0, 0x1e, !PT ;  /* 0x0000005455007212 */ /* 0x000fe400078e1e00 */
[----:B------:R-:W-:Y:S02]  /*37c0*/  LOP3.LUT R89, R15, 0xfffffff8, RZ, 0xc0, !PT ;  /* 0xfffffff80f597812 */ /* 0x000fe400078ec0ff */
[----:B------:R-:W-:Y:S02]  /*37d0*/  LOP3.LUT R88, R14, 0xfffffff8, RZ, 0xc0, !PT ;  /* 0xfffffff80e587812 */ /* 0x000fe400078ec0ff */
[--C-:B------:R-:W-:Y:S02]  /*37e0*/  IADD3 R132, R21, R23, R32.reuse ;  /* 0x0000001715847210 */ /* 0x100fe40007ffe020 */
[----:B------:R-:W-:-:S02]  /*37f0*/  IADD3 R131, R13, R18, R32 ;  /* 0x000000120d837210 */ /* 0x000fc40007ffe020 */
[----:B------:R-:W-:Y:S02]  /*3800*/  @P0 LOP3.LUT R211, R211, 0x10, RZ, 0xfc, !PT ;  /* 0x00000010d3d30812 */ /* 0x000fe400078efcff */
[----:B------:R-:W-:Y:S02]  /*3810*/  LOP3.LUT R0, R0, R32, RZ, 0xfc, !PT ;  /* 0x0000002000007212 */ /* 0x000fe400078efcff */
[----:B------:R-:W-:Y:S02]  /*3820*/  SHF.R.S32.HI R127, RZ, 0x3, R15 ;  /* 0x00000003ff7f7819 */ /* 0x000fe4000001140f */
[----:B------:R-:W-:Y:S02]  /*3830*/  SHF.R.S32.HI R121, RZ, 0x1f, R89 ;  /* 0x0000001fff797819 */ /* 0x000fe40000011459 */
[----:B------:R-:W-:Y:S02]  /*3840*/  SHF.R.S32.HI R120, RZ, 0x3, R14 ;  /* 0x00000003ff787819 */ /* 0x000fe4000001140e */
[----:B--2---:R-:W-:-:S02]  /*3850*/  SHF.R.S32.HI R119, RZ, 0x1f, R88 ;  /* 0x0000001fff777819 */ /* 0x004fc40000011458 */
.L_x_2295:
[----:B------:R-:W-:Y:S01]  /*3860*/  LOP3.LUT P2, RZ, R242, 0x4, RZ, 0xc0, !PT ;  /* 0x00000004f2ff7812 */ /* 0x000fe2000784c0ff */
[----:B------:R-:W-:Y:S01]  /*3870*/  IMAD.MOV.U32 R9, RZ, RZ, 0x1 ;  /* 0x00000001ff097424 */ /* 0x000fe200078e00ff */
[----:B------:R-:W-:Y:S04]  /*3880*/  DEPBAR.LE SB0, 0x2 ;  /* 0x000080800000791a */ /* 0x000fe80000000000 */
[----:B------:R-:W-:Y:S01]  /*3890*/  ISETP.NE.AND P0, PT, R9, c[0x0][0x2b8], PT ;  /* 0x0000ae0009007a0c */ /* 0x000fe20003f05270 */
[----:B------:R-:W-:Y:S01]  /*38a0*/  IMAD.SHL.U32 R8, R26, 0x40, RZ ;  /* 0x000000401a087824 */ /* 0x000fe200078e00ff */
[----:B------:R-:W-:Y:S01]  /*38b0*/  WARPSYNC 0xffffffff ;  /* 0xffffffff00007948 */ /* 0x000fe20003800000 */
[----:B------:R-:W-:Y:S01]  /*38c0*/  IMAD.MOV.U32 R77, RZ, RZ, RZ ;  /* 0x000000ffff4d7224 */ /* 0x000fe200078e00ff */
[----:B------:R-:W-:Y:S01]  /*38d0*/  BSSY B1, `(.L_x_2271) ;  /* 0x00003ff000017945 */ /* 0x000fe20003800000 */
[----:B-1----:R-:W-:Y:S04]  /*38e0*/  IMAD.IADD R2, R149, 0x1, R8 ;  /* 0x0000000195027824 */ /* 0x002fe800078e0208 */
[----:B------:R-:W-:Y:S04]  /*38f0*/  IMAD.IADD R4, R133, 0x1, R2 ;  /* 0x0000000185047824 */ /* 0x000fe800078e0202 */
[----:B------:R-:W-:Y:S04]  /*3900*/  @P0 IMAD.HI.U32 R5, R4, c[0x0][0x2bc], RZ ;  /* 0x0000af0004050a27 */ /* 0x000fe800078e00ff */
[--C-:B------:R-:W-:Y:S01]  /*3910*/  IMAD.MOV.U32 R3, RZ, RZ, R4.reuse ;  /* 0x000000ffff037224 */ /* 0x100fe200078e0004 */
        /* <DEDUP_REMOVED lines=9> */
[----:B------:R-:W-:Y:S01]  /*39b0*/  @!P0 LEA.HI.X R7, R2, c[0x0][0x2a4], R5, 0x2, P1 ;  /* 0x0000a90002078a11 */ /* 0x000fe200008f1405 */
[----:B------:R-:W-:Y:S04]  /*39c0*/  IMAD R2, R33, 0x3000, R0 ;  /* 0x0000300021027824 */ /* 0x000fe800078e0200 */
[----:B------:R1:W5:Y:S04]  /*39d0*/  @!P0 LDG.E R77, [R6.64] ;  /* 0x0000000a064d8981 */ /* 0x000368000c1e1900 */
[----:B------:R-:W-:Y:S01]  /*39e0*/  BAR.SYNC.DEFER_BLOCKING 0x0 ;  /* 0x0000000000007b1d */ /* 0x000fe20000010000 */
[----:B------:R-:W-:Y:S02]  /*39f0*/  ISETP.LE.AND P0, PT, R9, c[0x0][0x27c], PT ;  /* 0x00009f0009007a0c */ /* 0x000fe40003f03270 */
[C---:B------:R-:W-:Y:S02]  /*3a00*/  IADD3 R5, R2.reuse, 0x20, RZ ;  /* 0x0000002002057810 */ /* 0x040fe40007ffe0ff */
[C---:B------:R-:W-:Y:S02]  /*3a10*/  @P2 IADD3 R5, R2.reuse, -0x20, RZ ;  /* 0xffffffe002052810 */ /* 0x040fe40007ffe0ff */
[----:B------:R-:W-:Y:S02]  /*3a20*/  LEA R78, R2, 0x100, 0x1 ;  /* 0x00000100024e7811 */ /* 0x000fe400078e08ff */
[----:B------:R-:W-:Y:S05]  /*3a30*/  LEA R79, R5, 0x100, 0x1 ;  /* 0x00000100054f7811 */ /* 0x000fea00078e08ff */
[----:B---3--:R-:W-:-:S05]  /*3a40*/  @!P0 BRA `(.L_x_2272) ;  /* 0x00003b5000008947 */ /* 0x008fca0003800000 */
[----:B------:R-:W-:Y:S01]  /*3a50*/  IMAD.WIDE.U32 R2, R80, c[0x0][0x1e0], RZ ;  /* 0x0000780050027a25 */ /* 0x000fe200078e00ff */
[----:B------:R-:W-:Y:S01]  /*3a60*/  SHF.R.S32.HI R82, RZ, 0x1f, R80 ;  /* 0x0000001fff527819 */ /* 0x000fe20000011450 */
[----:B------:R-:W-:Y:S01]  /*3a70*/  ULDC.U8 UR4, c[0x0][0x298] ;  /* 0x0000a60000047ab9 */ /* 0x000fe20000000000 */
[----:B-----5:R-:W-:Y:S01]  /*3a80*/  SHF.R.S32.HI R83, RZ, 0x1f, R77 ;  /* 0x0000001fff537819 */ /* 0x020fe2000001144d */
[----:B------:R-:W-:Y:S04]  /*3a90*/  IMAD.WIDE.U32 R12, R146, R26, RZ ;  /* 0x0000001a920c7225 */ /* 0x000fe800078e00ff */
[----:B------:R-:W-:Y:S04]  /*3aa0*/  IMAD R4, R82, c[0x0][0x1e0], RZ ;  /* 0x0000780052047a24 */ /* 0x000fe800078e02ff */
        /* <DEDUP_REMOVED lines=15> */
[----:B------:R-:W-:Y:S01]  /*3ba0*/  IADD3 R2, -R8, R200, RZ ;  /* 0x000000c808027210 */ /* 0x000fe20007ffe1ff */
[----:B------:R-:W-:Y:S03]  /*3bb0*/  IMAD.WIDE.U32 R8, R147, R26, RZ ;  /* 0x0000001a93087225 */ /* 0x000fe600078e00ff */
[----:B------:R-:W-:Y:S02]  /*3bc0*/  IMNMX R81, R2, 0x40, PT ;  /* 0x0000004002517817 */ /* 0x000fe40003800200 */
[----:B------:R-:W-:Y:S02]  /*3bd0*/  IADD3 R14, R9, R4, RZ ;  /* 0x00000004090e7210 */ /* 0x000fe40007ffe0ff */
        /* <DEDUP_REMOVED lines=25> */
[----:B------:R-:W-:Y:S01]  /*3d70*/  IADD3 R12, R108, 0x10, RZ ;  /* 0x000000106c0c7810 */ /* 0x000fe20007ffe0ff */
[----:B------:R-:W-:Y:S01]  /*3d80*/  CS2R R18, SRZ ;  /* 0x0000000000127805 */ /* 0x000fe2000001ff00 */
[----:B------:R-:W-:Y:S01]  /*3d90*/  CS2R R44, SRZ ;  /* 0x00000000002c7805 */ /* 0x000fe2000001ff00 */
[----:B------:R-:W-:Y:S01]  /*3da0*/  IMAD.X R5, R15, 0x1, R125, P0 ;  /* 0x000000010f057824 */ /* 0x000fe200000e067d */
[C---:B------:R-:W-:Y:S01]  /*3db0*/  LEA R8, P0, R2.reuse, c[0x0][0x270], 0x1 ;  /* 0x00009c0002087a11 */ /* 0x040fe200078008ff */
[----:B------:R-:W-:Y:S01]  /*3dc0*/  CS2R R20, SRZ ;  /* 0x0000000000147805 */ /* 0x000fe2000001ff00 */
[----:B------:R-:W-:Y:S01]  /*3dd0*/  CS2R R46, SRZ ;  /* 0x00000000002e7805 */ /* 0x000fe2000001ff00 */
[----:B------:R-:W-:Y:S01]  /*3de0*/  CS2R R22, SRZ ;  /* 0x0000000000167805 */ /* 0x000fe2000001ff00 */
[----:B------:R-:W-:Y:S01]  /*3df0*/  LEA.HI.X R9, R2, c[0x0][0x274], R4, 0x1, P0 ;  /* 0x00009d0002097a11 */ /* 0x000fe200000f0c04 */
[----:B------:R-:W-:Y:S01]  /*3e00*/  CS2R R50, SRZ ;  /* 0x0000000000327805 */ /* 0x000fe2000001ff00 */
[C---:B------:R-:W-:Y:S04]  /*3e10*/  LEA R4, P0, R3.reuse, c[0x0][0x288], 0x1 ;  /* 0x0000a20003047a11 */ /* 0x040fe800078008ff */
        /* <DEDUP_REMOVED lines=26> */
.L_x_2275:
[----:B------:R-:W-:Y:S05]  /*3fc0*/  BSYNC B0 ;  /* 0x0000000000007941 */ /* 0x000fea0003800000 */
.L_x_2274:
[----:B------:R-:W2:Y:S04]  /*3fd0*/  SHFL.IDX PT, R66, R66, RZ, 0x1c1f ;  /* 0x001c1fff42427589 */ /* 0x000ea800000e0000 */
        /* <DEDUP_REMOVED lines=20> */
[----:B---3--:R-:W-:Y:S01]  /*4120*/  PRMT R24, R4, 0x5410, R5 ;  /* 0x0000541004187816 */ /* 0x008fe20000000005 */
        /* <DEDUP_REMOVED lines=19> */
[----:B------:R-:W-:Y:S01]  /*4260*/  IMAD.MOV.U32 R36, RZ, RZ, R35 ;  /* 0x000000ffff247224 */ /* 0x000fe200078e0023 */
[----:B------:R-:W-:Y:S01]  /*4270*/  ISETP.GE.AND P0, PT, R108, c[0x0][0x27c], PT ;  /* 0x00009f006c007a0c */ /* 0x000fe20003f06270 */
[----:B------:R-:W-:Y:S11]  /*4280*/  IMAD.MOV.U32 R4, RZ, RZ, R3 ;  /* 0x000000ffff047224 */ /* 0x000ff600078e0003 */
[----:B------:R-:W-:Y:S01]  /*4290*/  @!UPT UIADD3 URZ, URZ, URZ, URZ ;  /* 0x0000003f3f3ff290 */ /* 0x000fe2000fffe03f */
[----:B------:R-:W-:Y:S02]  /*42a0*/  @!P0 SHF.R.U64 R34, R34, 0x10, R35 ;  /* 0x0000001022228819 */ /* 0x000fe40000001223 */
[----:B------:R-:W-:Y:S02]  /*42b0*/  @!P0 SHF.R.U64 R8, R2, 0x10, R3 ;  /* 0x0000001002088819 */ /* 0x000fe40000001203 */
[----:B------:R-:W-:Y:S02]  /*42c0*/  @!P0 SHF.R.U32.HI R9, RZ, 0x10, R35 ;  /* 0x00000010ff098819 */ /* 0x000fe40000011623 */
[----:B------:R-:W-:Y:S02]  /*42d0*/  @!P0 SHF.R.U32.HI R2, RZ, 0x10, R3 ;  /* 0x00000010ff028819 */ /* 0x000fe40000011603 */
[----:B------:R-:W-:Y:S02]  /*42e0*/  @!P0 PRMT R34, R30, 0x5410, R34 ;  /* 0x000054101e228816 */ /* 0x000fe40000000022 */
[----:B------:R-:W-:Y:S02]  /*42f0*/  @!P0 PRMT R5, R5, 0x5410, R8 ;  /* 0x0000541005058816 */ /* 0x000fe40000000008 */
[----:B------:R-:W-:Y:S01]  /*4300*/  @!P0 PRMT R37, R36, 0x5410, R9 ;  /* 0x0000541024258816 */ /* 0x000fe20000000009 */
[----:B------:R-:W-:Y:S01]  /*4310*/  @!P0 IMAD.U32 R8, R34, 0x10000, RZ ;  /* 0x0001000022088824 */ /* 0x000fe200078e00ff */
[----:B------:R-:W-:Y:S02]  /*4320*/  @!P0 PRMT R9, R4, 0x5410, R2 ;  /* 0x0000541004098816 */ /* 0x000fe40000000002 */
[C---:B------:R-:W-:Y:S02]  /*4330*/  @!P0 SHF.L.U32 R4, R5.reuse, 0x10, RZ ;  /* 0x0000001005048819 */ /* 0x040fe400000006ff */
        /* <DEDUP_REMOVED lines=15> */
[----:B------:R-:W-:Y:S01]  /*4430*/  @!P0 FMUL.FTZ R3, R3, R5 ;  /* 0x0000000503038220 */ /* 0x000fe20000410000 */
[----:B------:R-:W-:Y:S01]  /*4440*/  @!P0 F2FP.BF16.PACK_AB R2, R2, R61 ;  /* 0x0000003d0202823e */ /* 0x000fe200000010ff */
[----:B------:R-:W-:Y:S01]  /*4450*/  @!P0 FFMA.FTZ R59, R35, R5, -R38 ;  /* 0x00000005233b8223 */ /* 0x000fe20000010826 */
[----:B------:R-:W-:Y:S01]  /*4460*/  @!P0 LOP3.LUT R5, R15, 0xffff0000, RZ, 0xc0, !PT ;  /* 0xffff00000f058812 */ /* 0x000fe200078ec0ff */
[----:B------:R-:W-:Y:S01]  /*4470*/  @!P0 IMAD.U32 R36, R14, 0x10000, RZ ;  /* 0x000100000e248824 */ /* 0x000fe200078e00ff */
[----:B------:R-:W-:Y:S01]  /*4480*/  @!P0 LOP3.LUT R9, R9, 0xffff0000, RZ, 0xc0, !PT ;  /* 0xffff000009098812 */ /* 0x000fe200078ec0ff */
[C---:B------:R-:W-:Y:S01]  /*4490*/  @!P0 FMUL.FTZ R55, R4.reuse, R30 ;  /* 0x0000001e04378220 */ /* 0x040fe20000410000 */
        /* <DEDUP_REMOVED lines=17> */
.L_x_2278:
[----:B------:R-:W-:Y:S05]  /*45b0*/  BSYNC B0 ;  /* 0x0000000000007941 */ /* 0x000fea0003800000 */
.L_x_2277:
        /* <DEDUP_REMOVED lines=11> */
[--C-:B------:R-:W-:Y:S02]  /*4670*/  @!P0 SHF.R.U64 R2, R6, 0x10, R7.reuse ;  /* 0x0000001006028819 */ /* 0x100fe40000001207 */
[----:B------:R-:W-:Y:S02]  /*4680*/  @!P0 SHF.R.U32.HI R6, RZ, 0x10, R7 ;  /* 0x00000010ff068819 */ /* 0x000fe40000011607 */
[C---:B------:R-:W-:Y:S02]  /*4690*/  @!P0 PRMT R4, R39.reuse, 0x5410, R4 ;  /* 0x0000541027048816 */ /* 0x040fe40000000004 */
[C---:B------:R-:W-:Y:S02]  /*46a0*/  @!P0 PRMT R2, R24.reuse, 0x5432, R2 ;  /* 0x0000543218028816 */ /* 0x040fe40000000002 */
[----:B------:R-:W-:Y:S01]  /*46b0*/  @!P0 PRMT R7, R24, 0x5410, R6 ;  /* 0x0000541018078816 */ /* 0x000fe20000000006 */
[C---:B------:R-:W-:Y:S01]  /*46c0*/  @!P0 IMAD.U32 R8, R4.reuse, 0x10000, RZ ;  /* 0x0001000004088824 */ /* 0x040fe200078e00ff */
[----:B------:R-:W-:Y:S01]  /*46d0*/  @!P0 LOP3.LUT R24, R4, 0xffff0000, RZ, 0xc0, !PT ;  /* 0xffff000004188812 */ /* 0x000fe200078ec0ff */
[C---:B------:R-:W-:Y:S01]  /*46e0*/  @!P0 IMAD.U32 R5, R2.reuse, 0x10000, RZ ;  /* 0x0001000002058824 */ /* 0x040fe200078e00ff */
[----:B------:R-:W-:Y:S02]  /*46f0*/  @!P0 SHF.R.U32.HI R34, RZ, 0x10, R41 ;  /* 0x00000010ff228819 */ /* 0x000fe40000011629 */
[----:B------:R-:W-:Y:S02]  /*4700*/  @!P0 LOP3.LUT R4, R2, 0xffff0000, RZ, 0xc0, !PT ;  /* 0xffff000002048812 */ /* 0x000fe400078ec0ff */
[----:B------:R-:W-:Y:S01]  /*4710*/  @!P0 PRMT R34, R39, 0x5432, R34 ;  /* 0x0000543227228816 */ /* 0x000fe20000000022 */
[C---:B-1----:R-:W-:Y:S01]  /*4720*/  @!P0 IMAD.U32 R9, R12.reuse, 0x10000, RZ ;  /* 0x000100000c098824 */ /* 0x042fe200078e00ff */
        /* <DEDUP_REMOVED lines=9> */
[----:B------:R-:W-:Y:S01]  /*47c0*/  @!P0 LOP3.LUT R6, R15, 0xffff0000, RZ, 0xc0, !PT ;  /* 0xffff00000f068812 */ /* 0x000fe200078ec0ff */
[----:B------:R-:W-:Y:S01]  /*47d0*/  @!P0 FFMA.FTZ R40, R30, R4, -R38 ;  /* 0x000000041e288223 */ /* 0x000fe20000010826 */
[----:B------:R-:W-:Y:S01]  /*47e0*/  @!P0 LOP3.LUT R4, R14, 0xffff0000, RZ, 0xc0, !PT ;  /* 0xffff00000e048812 */ /* 0x000fe200078ec0ff */
[----:B------:R-:W-:Y:S01]  /*47f0*/  @!P0 FFMA.FTZ R41, R9, R5, -R35 ;  /* 0x0000000509298223 */ /* 0x000fe20000010823 */
[----:B------:R-:W-:Y:S01]  /*4800*/  @!P0 SHF.L.U32 R35, R15, 0x10, RZ ;  /* 0x000000100f238819 */ /* 0x000fe200000006ff */
[C---:B------:R-:W-:Y:S01]  /*4810*/  @!P0 IMAD.U32 R5, R7.reuse, 0x10000, RZ ;  /* 0x0001000007058824 */ /* 0x040fe200078e00ff */
[----:B------:R-:W-:Y:S01]  /*4820*/  @!P0 LOP3.LUT R34, R34, 0xffff0000, RZ, 0xc0, !PT ;  /* 0xffff000022228812 */ /* 0x000fe200078ec0ff */
[----:B------:R-:W-:Y:S01]  /*4830*/  @!P0 IMAD.U32 R9, R14, 0x10000, RZ ;  /* 0x000100000e098824 */ /* 0x000fe200078e00ff */
[----:B------:R-:W-:Y:S01]  /*4840*/  @!P0 LOP3.LUT R7, R7, 0xffff0000, RZ, 0xc0, !PT ;  /* 0xffff000007078812 */ /* 0x000fe200078ec0ff */
[----:B------:R-:W-:Y:S01]  /*4850*/  @!P0 FMUL.FTZ R38, R4, R8 ;  /* 0x0000000804268220 */ /* 0x000fe20000410000 */
        /* <DEDUP_REMOVED lines=17> */
.L_x_2280:
[----:B------:R-:W-:Y:S05]  /*4970*/  BSYNC B0 ;  /* 0x0000000000007941 */ /* 0x000fea0003800000 */
.L_x_2279:
        /* <DEDUP_REMOVED lines=11> */
[--C-:B------:R-:W-:Y:S02]  /*4a30*/  @!P0 SHF.R.U64 R2, R16, 0x10, R17.reuse ;  /* 0x0000001010028819 */ /* 0x100fe40000001211 */
        /* <DEDUP_REMOVED lines=47> */
.L_x_2282:
[----:B------:R-:W-:Y:S05]  /*4d30*/  BSYNC B0 ;  /* 0x0000000000007941 */ /* 0x000fea0003800000 */
.L_x_2281:
        /* <DEDUP_REMOVED lines=59> */
.L_x_2284:
[----:B------:R-:W-:Y:S05]  /*50f0*/  BSYNC B0 ;  /* 0x0000000000007941 */ /* 0x000fea0003800000 */
.L_x_2283:
[----:B------:R-:W-:Y:S01]  /*5100*/  ISETP.GE.AND P0, PT, R206, c[0x0][0x1d4], PT ;  /* 0x00007500ce007a0c */ /* 0x000fe20003f06270 */
[----:B------:R-:W-:Y:S01]  /*5110*/  @!UPT UIADD3 URZ, URZ, URZ, URZ ;  /* 0x0000003f3f3ff290 */ /* 0x000fe2000fffe03f */
[----:B------:R-:W-:Y:S11]  /*5120*/  BSSY B0, `(.L_x_2285) ;  /* 0x0000039000007945 */ /* 0x000ff60003800000 */
[----:B------:R-:W-:-:S05]  /*5130*/  @P0 BRA `(.L_x_2286) ;  /* 0x0000037000000947 */ /* 0x000fca0003800000 */
[----:B-1--4-:R-:W-:Y:S01]  /*5140*/  LEA R24, P0, R206, R60, 0x1 ;  /* 0x0000003cce187211 */ /* 0x012fe200078008ff */
[----:B------:R-:W1:Y:S01]  /*5150*/  LDS.128 R12, [R78+0x10000] ;  /* 0x010000004e0c7984 */ /* 0x000e620000000c00 */
[----:B------:R-:W-:Y:S02]  /*5160*/  IADD3 R2, R108, 0x40, RZ ;  /* 0x000000406c027810 */ /* 0x000fe40007ffe0ff */
[----:B--2---:R-:W-:Y:S02]  /*5170*/  LEA.HI.X R25, R206, R66, R236, 0x1, P0 ;  /* 0x00000042ce197211 */ /* 0x004fe400000f0cec */
[----:B------:R-:W-:Y:S11]  /*5180*/  ISETP.GE.AND P0, PT, R2, c[0x0][0x27c], PT ;  /* 0x00009f0002007a0c */ /* 0x000ff60003f06270 */
[----:B------:R-:W-:Y:S02]  /*5190*/  @!UPT UIADD3 URZ, URZ, URZ, URZ ;  /* 0x0000003f3f3ff290 */ /* 0x000fe4000fffe03f */
[----:B------:R-:W-:Y:S02]  /*51a0*/  @!P0 SHF.R.U64 R16, R46, 0x10, R47 ;  /* 0x000000102e108819 */ /* 0x000fe4000000122f */
[--C-:B------:R-:W-:Y:S02]  /*51b0*/  @!P0 SHF.R.U64 R2, R20, 0x10, R21.reuse ;  /* 0x0000001014028819 */ /* 0x100fe40000001215 */
[C---:B------:R-:W-:Y:S02]  /*51c0*/  @!P0 PRMT R16, R53.reuse, 0x5410, R16 ;  /* 0x0000541035108816 */ /* 0x040fe40000000010 */
        /* <DEDUP_REMOVED lines=46> */
.L_x_2286:
[----:B------:R-:W-:Y:S05]  /*54b0*/  BSYNC B0 ;  /* 0x0000000000007941 */ /* 0x000fea0003800000 */
.L_x_2285:
        /* <DEDUP_REMOVED lines=59> */
.L_x_2273:
        /* <DEDUP_REMOVED lines=47> */
.L_x_2288:
[----:B------:R-:W-:Y:S05]  /*5b60*/  BSYNC B0 ;  /* 0x0000000000007941 */ /* 0x000fea0003800000 */
.L_x_2287:
        /* <DEDUP_REMOVED lines=40> */
[----:B------:R-:W-:Y:S04]  /*5df0*/  SHF.R.S32.HI R3, RZ, 0x1f, R2 ;  /* 0x0000001fff037819 */ /* 0x000fe80000011402 */
[----:B------:R-:W-:Y:S03]  /*5e00*/  LEA.HI R2, R3, R2, RZ, 0x4 ;  /* 0x0000000203027211 */ /* 0x000fe600078f20ff */
[----:B------:R-:W-:Y:S01]  /*5e10*/  @!P0 SHF.R.U64 R41, R36, 0x10, R37 ;  /* 0x0000001024298819 */ /* 0x000fe20000001225 */
[----:B------:R-:W-:Y:S01]  /*5e20*/  IMAD.MOV.U32 R36, RZ, RZ, R39 ;  /* 0x000000ffff247224 */ /* 0x000fe200078e0027 */
[----:B------:R-:W-:Y:S02]  /*5e30*/  LEA.HI.SX32 R2, R2, R120, 0x1c ;  /* 0x0000007802027211 */ /* 0x000fe400078fe2ff */
[----:B------:R-:W-:Y:S02]  /*5e40*/  @!P0 SHF.R.U32.HI R37, RZ, 0x10, R37 ;  /* 0x00000010ff258819 */ /* 0x000fe40000011625 */
[----:B------:R-:W-:Y:S01]  /*5e50*/  SHF.R.S32.HI R3, RZ, 0x1f, R2 ;  /* 0x0000001fff037819 */ /* 0x000fe20000011402 */
[----:B------:R-:W-:Y:S01]  /*5e60*/  IMAD.SHL.U32 R68, R2, 0x8, RZ ;  /* 0x0000000802447824 */ /* 0x000fe200078e00ff */
[----:B--2---:R-:W-:Y:S02]  /*5e70*/  @!P0 SHF.R.U64 R24, R4, 0x10, R5 ;  /* 0x0000001004188819 */ /* 0x004fe40000001205 */
[----:B------:R-:W-:Y:S02]  /*5e80*/  LEA.HI R2, R3, R2, RZ, 0x3 ;  /* 0x0000000203027211 */ /* 0x000fe400078f18ff */
[--C-:B------:R-:W-:Y:S02]  /*5e90*/  @!P0 SHF.R.U64 R35, R38, 0x10, R39.reuse ;  /* 0x0000001026238819 */ /* 0x100fe40000001227 */
[----:B------:R-:W-:Y:S01]  /*5ea0*/  @!P0 SHF.R.U32.HI R25, RZ, 0x10, R39 ;  /* 0x00000010ff198819 */ /* 0x000fe20000011627 */
        /* <DEDUP_REMOVED lines=8> */
[----:B------:R-:W-:Y:S02]  /*5f30*/  @!P0 PRMT R37, R42, 0x5410, R37 ;  /* 0x000054102a258816 */ /* 0x000fe40000000025 */
[----:B------:R-:W-:Y:S01]  /*5f40*/  @!P0 PRMT R42, R34, 0x5410, R35 ;  /* 0x00005410222a8816 */ /* 0x000fe20000000023 */
[----:B------:R-:W-:Y:S01]  /*5f50*/  IMAD.IADD R2, R65, 0x1, R2 ;  /* 0x0000000141027824 */ /* 0x000fe200078e0202 */
[----:B------:R-:W-:Y:S01]  /*5f60*/  @!P0 PRMT R46, R36, 0x5410, R25 ;  /* 0x00005410242e8816 */ /* 0x000fe20000000019 */
[----:B------:R-:W-:Y:S01]  /*5f70*/  IMAD.SHL.U32 R3, R3, 0x2, RZ ;  /* 0x0000000203037824 */ /* 0x000fe200078e00ff */
[----:B------:R-:W-:Y:S02]  /*5f80*/  @!P0 LOP3.LUT R34, R40, 0xffff0000, RZ, 0xc0, !PT ;  /* 0xffff000028228812 */ /* 0x000fe400078ec0ff */
[----:B------:R-:W-:Y:S02]  /*5f90*/  SHF.L.U32 R2, R2, 0x1, RZ ;  /* 0x0000000102027819 */ /* 0x000fe400000006ff */
[----:B------:R1:W2:Y:S01]  /*5fa0*/  LDS.128 R52, [R3+0xc100] ;  /* 0x00c1000003347984 */ /* 0x0002a20000000c00 */
[----:B------:R-:W-:Y:S02]  /*5fb0*/  @!P0 PRMT R8, R8, 0x5410, R5 ;  /* 0x0000541008088816 */ /* 0x000fe40000000005 */
[----:B------:R-:W-:Y:S02]  /*5fc0*/  @!P0 LOP3.LUT R38, R37, 0xffff0000, RZ, 0xc0, !PT ;  /* 0xffff000025268812 */ /* 0x000fe400078ec0ff */
[----:B------:R-:W-:Y:S02]  /*5fd0*/  MOV R4, R6 ;  /* 0x0000000600047202 */ /* 0x000fe40000000f00 */
[--C-:B------:R-:W-:Y:S01]  /*5fe0*/  @!P0 SHF.R.U64 R6, R6, 0x10, R7.reuse ;  /* 0x0000001006068819 */ /* 0x100fe20000001207 */
[----:B------:R5:W4:Y:S01]  /*5ff0*/  LDS.128 R12, [R2+0xc100] ;  /* 0x00c10000020c7984 */ /* 0x000b220000000c00 */
[--C-:B-1----:R-:W-:Y:S01]  /*6000*/  IMAD.MOV.U32 R3, RZ, RZ, R7.reuse ;  /* 0x000000ffff037224 */ /* 0x102fe200078e0007 */
[----:B-----5:R-:W-:Y:S02]  /*6010*/  @!P0 SHF.R.U32.HI R2, RZ, 0x10, R7 ;  /* 0x00000010ff028819 */ /* 0x020fe40000011607 */
[----:B------:R-:W-:Y:S02]  /*6020*/  @!P0 PRMT R7, R9, 0x5410, R24 ;  /* 0x0000541009078816 */ /* 0x000fe40000000018 */
[----:B------:R-:W-:Y:S02]  /*6030*/  @!P0 PRMT R25, R3, 0x5410, R2 ;  /* 0x0000541003198816 */ /* 0x000fe40000000002 */
[----:B------:R-:W-:Y:S01]  /*6040*/  @!P0 PRMT R9, R4, 0x5410, R6 ;  /* 0x0000541004098816 */ /* 0x000fe20000000006 */
[----:B------:R-:W-:Y:S01]  /*6050*/  @!P0 IMAD.U32 R6, R40, 0x10000, RZ ;  /* 0x0001000028068824 */ /* 0x000fe200078e00ff */
[C---:B------:R-:W-:Y:S01]  /*6060*/  @!P0 SHF.L.U32 R4, R7.reuse, 0x10, RZ ;  /* 0x0000001007048819 */ /* 0x040fe200000006ff */
[----:B------:R-:W-:Y:S01]  /*6070*/  @!P0 IMAD.U32 R40, R42, 0x10000, RZ ;  /* 0x000100002a288824 */ /* 0x000fe200078e00ff */
[----:B------:R-:W-:Y:S01]  /*6080*/  @!P0 LOP3.LUT R5, R7, 0xffff0000, RZ, 0xc0, !PT ;  /* 0xffff000007058812 */ /* 0x000fe200078ec0ff */
[C---:B--2---:R-:W-:Y:S01]  /*6090*/  @!P0 IMAD.U32 R7, R52.reuse, 0x10000, RZ ;  /* 0x0001000034078824 */ /* 0x044fe200078e00ff */
[----:B------:R-:W-:Y:S01]  /*60a0*/  @!P0 LOP3.LUT R35, R52, 0xffff0000, RZ, 0xc0, !PT ;  /* 0xffff000034238812 */ /* 0x000fe200078ec0ff */
[----:B------:R-:W-:Y:S01]  /*60b0*/  @!P0 IMAD.U32 R41, R54, 0x10000, RZ ;  /* 0x0001000036298824 */ /* 0x000fe200078e00ff */
[----:B------:R-:W-:Y:S01]  /*60c0*/  @!P0 LOP3.LUT R39, R53, 0xffff0000, RZ, 0xc0, !PT ;  /* 0xffff000035278812 */ /* 0x000fe200078ec0ff */
[C---:B------:R-:W-:Y:S01]  /*60d0*/  @!P0 IMAD.U32 R45, R55.reuse, 0x10000, RZ ;  /* 0x00010000372d8824 */ /* 0x040fe200078e00ff */
[----:B------:R-:W-:Y:S01]  /*60e0*/  @!P0 LOP3.LUT R42, R42, 0xffff0000, RZ, 0xc0, !PT ;  /* 0xffff00002a2a8812 */ /* 0x000fe200078ec0ff */
[C---:B----4-:R-:W-:Y:S01]  /*60f0*/  @!P0 IMAD.U32 R2, R12.reuse, 0x10000, RZ ;  /* 0x000100000c028824 */ /* 0x050fe200078e00ff */
[----:B------:R-:W-:Y:S02]  /*6100*/  @!P0 LOP3.LUT R3, R12, 0xffff0000, RZ, 0xc0, !PT ;  /* 0xffff00000c038812 */ /* 0x000fe400078ec0ff */
[----:B------:R-:W-:Y:S01]  /*6110*/  @!P0 LOP3.LUT R43, R54, 0xffff0000, RZ, 0xc0, !PT ;  /* 0xffff0000362b8812 */ /* 0x000fe200078ec0ff */
[C---:B------:R-:W-:Y:S01]  /*6120*/  @!P0 FMUL.FTZ R24, R2.reuse, R6 ;  /* 0x0000000602188220 */ /* 0x040fe20000410000 */
[----:B------:R-:W-:Y:S01]  /*6130*/  @!P0 LOP3.LUT R47, R55, 0xffff0000, RZ, 0xc0, !PT ;  /* 0xffff0000372f8812 */ /* 0x000fe200078ec0ff */
[C---:B------:R-:W-:Y:S02]  /*6140*/  @!P0 FMUL.FTZ R36, R3.reuse, R34 ;  /* 0x0000002203248220 */ /* 0x040fe40000410000 */
[-C--:B------:R-:W-:Y:S02]  /*6150*/  @!P0 FMUL.FTZ R2, R2, R4.reuse ;  /* 0x0000000402028220 */ /* 0x080fe40000410000 */
[-C--:B------:R-:W-:Y:S02]  /*6160*/  @!P0 FMUL.FTZ R3, R3, R5.reuse ;  /* 0x0000000503038220 */ /* 0x080fe40000410000 */
[----:B------:R-:W-:Y:S01]  /*6170*/  @!P0 FFMA.FTZ R75, R35, R5, -R36 ;  /* 0x00000005234b8223 */ /* 0x000fe20000010824 */
[----:B------:R-:W-:Y:S01]  /*6180*/  @!P0 LOP3.LUT R5, R13, 0xffff0000, RZ, 0xc0, !PT ;  /* 0xffff00000d058812 */ /* 0x000fe200078ec0ff */
[----:B------:R-:W-:Y:S02]  /*6190*/  @!P0 FFMA.FTZ R76, R7, R4, -R24 ;  /* 0x00000004074c8223 */ /* 0x000fe40000010818 */
[----:B------:R-:W-:Y:S02]  /*61a0*/  @!P0 IMAD.U32 R36, R37, 0x10000, RZ ;  /* 0x0001000025248824 */ /* 0x000fe400078e00ff */
[----:B------:R-:W-:Y:S02]  /*61b0*/  @!P0 IMAD.U32 R4, R13, 0x10000, RZ ;  /* 0x000100000d048824 */ /* 0x000fe400078e00ff */
[----:B------:R-:W-:Y:S01]  /*61c0*/  @!P0 FFMA.FTZ R2, R6, R7, R2 ;  /* 0x0000000706028223 */ /* 0x000fe20000010002 */
[C---:B------:R-:W-:Y:S01]  /*61d0*/  @!P0 SHF.L.U32 R6, R8.reuse, 0x10, RZ ;  /* 0x0000001008068819 */ /* 0x040fe200000006ff */
[----:B------:R-:W-:Y:S01]  /*61e0*/  @!P0 IMAD.U32 R37, R53, 0x10000, RZ ;  /* 0x0001000035258824 */ /* 0x000fe200078e00ff */
[----:B------:R-:W-:Y:S01]  /*61f0*/  @!P0 LOP3.LUT R7, R8, 0xffff0000, RZ, 0xc0, !PT ;  /* 0xffff000008078812 */ /* 0x000fe200078ec0ff */
[C---:B------:R-:W-:Y:S02]  /*6200*/  @!P0 FMUL.FTZ R8, R4.reuse, R36 ;  /* 0x0000002404088220 */ /* 0x040fe40000410000 */
[----:B------:R-:W-:Y:S02]  /*6210*/  @!P0 FMUL.FTZ R24, R5, R38 ;  /* 0x0000002605188220 */ /* 0x000fe40000410000 */
[-C--:B------:R-:W-:Y:S02]  /*6220*/  @!P0 FMUL.FTZ R4, R4, R6.reuse ;  /* 0x0000000604048220 */ /* 0x080fe40000410000 */
[----:B------:R-:W-:Y:S01]  /*6230*/  @!P0 FFMA.FTZ R74, R37, R6, -R8 ;  /* 0x00000006254a8223 */ /* 0x000fe20000010808 */
[----:B------:R-:W-:Y:S01]  /*6240*/  @!P0 SHF.L.U32 R8, R9, 0x10, RZ ;  /* 0x0000001009088819 */ /* 0x000fe200000006ff */
[-C--:B------:R-:W-:Y:S01]  /*6250*/  @!P0 FMUL.FTZ R5, R5, R7.reuse ;  /* 0x0000000705058220 */ /* 0x080fe20000410000 */
[----:B------:R-:W-:Y:S01]  /*6260*/  @!P0 LOP3.LUT R9, R9, 0xffff0000, RZ, 0xc0, !PT ;  /* 0xffff000009098812 */ /* 0x000fe200078ec0ff */
[----:B------:R-:W-:Y:S01]  /*6270*/  @!P0 FFMA.FTZ R73, R39, R7, -R24 ;  /* 0x0000000727498223 */ /* 0x000fe20000010818 */
[C---:B------:R-:W-:Y:S01]  /*6280*/  @!P0 LOP3.LUT R7, R14.reuse, 0xffff0000, RZ, 0xc0, !PT ;  /* 0xffff00000e078812 */ /* 0x040fe200078ec0ff */
[----:B------:R-:W-:Y:S02]  /*6290*/  @!P0 IMAD.U32 R6, R14, 0x10000, RZ ;  /* 0x000100000e068824 */ /* 0x000fe400078e00ff */
[----:B------:R-:W-:Y:S01]  /*62a0*/  @!P0 FFMA.FTZ R3, R34, R35, R3 ;  /* 0x0000002322038223 */ /* 0x000fe20000010003 */
[----:B------:R-:W-:Y:S01]  /*62b0*/  @!P0 F2FP.BF16.PACK_AB R34, R75, R76 ;  /* 0x0000004c4b22823e */ /* 0x000fe200000010ff */
[C---:B------:R-:W-:Y:S01]  /*62c0*/  @!P0 FMUL.FTZ R24, R6.reuse, R40 ;  /* 0x0000002806188220 */ /* 0x040fe20000410000 */
[----:B------:R-:W-:Y:S01]  /*62d0*/  @!P0 F2FP.BF16.PACK_AB R35, R73, R74 ;  /* 0x0000004a4923823e */ /* 0x000fe200000010ff */
[----:B------:R-:W-:Y:S01]  /*62e0*/  @!P0 FMUL.FTZ R44, R7, R42 ;  /* 0x0000002a072c8220 */ /* 0x000fe20000410000 */
[----:B------:R-:W-:Y:S01]  /*62f0*/  @!P0 F2FP.BF16.PACK_AB R2, R3, R2 ;  /* 0x000000020302823e */ /* 0x000fe200000010ff */
[-C--:B------:R-:W-:Y:S01]  /*6300*/  @!P0 FFMA.FTZ R72, R41, R8.reuse, -R24 ;  /* 0x0000000829488223 */ /* 0x080fe20000010818 */
[C---:B------:R-:W-:Y:S01]  /*6310*/  @!P0 SHF.L.U32 R24, R25.reuse, 0x10, RZ ;  /* 0x0000001019188819 */ /* 0x040fe200000006ff */
[----:B------:R-:W-:Y:S01]  /*6320*/  @!P0 FMUL.FTZ R6, R6, R8 ;  /* 0x0000000806068220 */ /* 0x000fe20000410000 */
[----:B------:R-:W-:Y:S01]  /*6330*/  @!P0 LOP3.LUT R25, R25, 0xffff0000, RZ, 0xc0, !PT ;  /* 0xffff000019198812 */ /* 0x000fe200078ec0ff */
[----:B------:R-:W-:Y:S02]  /*6340*/  @!P0 FFMA.FTZ R71, R43, R9, -R44 ;  /* 0x000000092b478223 */ /* 0x000fe4000001082c */
[C---:B------:R-:W-:Y:S01]  /*6350*/  @!P0 IMAD.U32 R44, R46.reuse, 0x10000, RZ ;  /* 0x000100002e2c8824 */ /* 0x040fe200078e00ff */
[----:B------:R-:W-:Y:S01]  /*6360*/  @!P0 LOP3.LUT R46, R46, 0xffff0000, RZ, 0xc0, !PT ;  /* 0xffff00002e2e8812 */ /* 0x000fe200078ec0ff */
[----:B------:R-:W-:Y:S02]  /*6370*/  @!P0 IMAD.U32 R8, R15, 0x10000, RZ ;  /* 0x000100000f088824 */ /* 0x000fe400078e00ff */
[----:B------:R-:W-:Y:S02]  /*6380*/  @!P0 FFMA.FTZ R4, R36, R37, R4 ;  /* 0x0000002524048223 */ /* 0x000fe40000010004 */
[----:B------:R-:W-:Y:S01]  /*6390*/  @!P0 FMUL.FTZ R7, R7, R9 ;  /* 0x0000000907078220 */ /* 0x000fe20000410000 */
[----:B------:R-:W-:Y:S01]  /*63a0*/  @!P0 LOP3.LUT R9, R15, 0xffff0000, RZ, 0xc0, !PT ;  /* 0xffff00000f098812 */ /* 0x000fe200078ec0ff */
[----:B------:R-:W-:Y:S02]  /*63b0*/  @!P0 FFMA.FTZ R5, R38, R39, R5 ;  /* 0x0000002726058223 */ /* 0x000fe40000010005 */
[C---:B------:R-:W-:Y:S02]  /*63c0*/  @!P0 FMUL.FTZ R69, R8.reuse, R44 ;  /* 0x0000002c08458220 */ /* 0x040fe40000410000 */
[----:B------:R-:W-:Y:S01]  /*63d0*/  @!P0 FMUL.FTZ R8, R8, R24 ;  /* 0x0000001808088220 */ /* 0x000fe20000410000 */
[----:B------:R-:W-:Y:S01]  /*63e0*/  @!P0 F2FP.BF16.PACK_AB R4, R5, R4 ;  /* 0x000000040504823e */ /* 0x000fe200000010ff */
[----:B------:R-:W-:Y:S02]  /*63f0*/  @!P0 FFMA.FTZ R6, R40, R41, R6 ;  /* 0x0000002928068223 */ /* 0x000fe40000010006 */
        /* <DEDUP_REMOVED lines=9> */
[----:B------:R-:W-:Y:S01]  /*6490*/  @!P0 MOV R14, R6 ;  /* 0x00000006000e8202 */ /* 0x000fe20000000f00 */
        /* <DEDUP_REMOVED lines=9> */
[C---:B------:R-:W-:Y:S04]  /*6530*/  LEA R2, P0, R88.reuse, R66, 0x1 ;  /* 0x0000004258027211 */ /* 0x040fe800078008ff */
[----:B---3--:R-:W-:Y:S02]  /*6540*/  LEA.HI.X R3, R88, R67, R119, 0x1, P0 ;  /* 0x0000004358037211 */ /* 0x008fe400000f0c77 */
[C---:B------:R-:W-:Y:S03]  /*6550*/  ISETP.GE.AND P0, PT, R68.reuse, c[0x0][0x1d4], PT ;  /* 0x0000750044007a0c */ /* 0x040fe60003f06270 */
[----:B------:R1:W-:Y:S10]  /*6560*/  ST.E.128 [R2.64], R52 ;  /* 0x0000003402007985 */ /* 0x0003f4000c101d0a */
[----:B------:R-:W-:Y:S05]  /*6570*/  @!P0 IMAD.WIDE R4, R68, 0x2, R66 ;  /* 0x0000000244048825 */ /* 0x000fea00078e0242 */
[----:B------:R1:W-:Y:S02]  /*6580*/  @!P0 ST.E.128 [R4.64], R12 ;  /* 0x0000000c04008985 */ /* 0x0003e4000c101d0a */
.L_x_2290:
[----:B------:R-:W-:Y:S05]  /*6590*/  BSYNC B0 ;  /* 0x0000000000007941 */ /* 0x000fea0003800000 */
.L_x_2289:
        /* <DEDUP_REMOVED lines=16> */
[----:B------:R-:W-:Y:S02]  /*66a0*/  @!P0 SHF.R.U32.HI R4, RZ, 0x10, R19 ;  /* 0x00000010ff048819 */ /* 0x000fe40000011613 */
[----:B------:R-:W-:Y:S01]  /*66b0*/  @!P0 PRMT R7, R27, 0x5432, R7 ;  /* 0x000054321b078816 */ /* 0x000fe20000000007 */
[----:B------:R-:W-:Y:S01]  /*66c0*/  IMAD.SHL.U32 R2, R2, 0x200, RZ ;  /* 0x0000020002027824 */ /* 0x000fe200078e00ff */
[----:B------:R-:W-:Y:S02]  /*66d0*/  LOP3.LUT R3, R84, 0x38, R52, 0xf8, !PT ;  /* 0x0000003854037812 */ /* 0x000fe400078ef834 */
[----:B------:R-:W-:Y:S01]  /*66e0*/  @!P0 PRMT R8, R28, 0x5410, R4 ;  /* 0x000054101c088816 */ /* 0x000fe20000000004 */
[----:B------:R-:W-:Y:S01]  /*66f0*/  @!P0 IMAD.U32 R4, R7, 0x10000, RZ ;  /* 0x0001000007048824 */ /* 0x000fe200078e00ff */
[----:B------:R-:W-:Y:S02]  /*6700*/  LOP3.LUT R3, R3, R85, RZ, 0x3c, !PT ;  /* 0x0000005503037212 */ /* 0x000fe400078e3cff */
[----:B------:R-:W-:Y:S02]  /*6710*/  LOP3.LUT R2, R2, 0x7ffff000, RZ, 0xc0, !PT ;  /* 0x7ffff00002027812 */ /* 0x000fe400078ec0ff */
[----:B------:R-:W-:Y:S02]  /*6720*/  @!P0 SHF.R.U32.HI R34, RZ, 0x10, R59 ;  /* 0x00000010ff228819 */ /* 0x000fe4000001163b */
[----:B------:R-:W-:Y:S01]  /*6730*/  IADD3 R2, R3, R2, R32 ;  /* 0x0000000203027210 */ /* 0x000fe20007ffe020 */
[----:B------:R-:W-:Y:S01]  /*6740*/  IMAD.IADD R3, R132, 0x1, R65 ;  /* 0x0000000184037824 */ /* 0x000fe200078e0241 */
[----:B------:R-:W-:Y:S02]  /*6750*/  @!P0 LOP3.LUT R7, R7, 0xffff0000, RZ, 0xc0, !PT ;  /* 0xffff000007078812 */ /* 0x000fe400078ec0ff */
[----:B------:R-:W-:Y:S01]  /*6760*/  @!P0 PRMT R34, R50, 0x5410, R34 ;  /* 0x0000541032228816 */ /* 0x000fe20000000022 */
[----:B------:R-:W-:Y:S01]  /*6770*/  IMAD.IADD R2, R65, 0x1, R2 ;  /* 0x0000000141027824 */ /* 0x000fe200078e0202 */
[----:B------:R-:W-:Y:S01]  /*6780*/  @!P0 SHF.R.U64 R35, R58, 0x10, R59 ;  /* 0x000000103a238819 */ /* 0x000fe2000000123b */
[----:B------:R-:W-:Y:S01]  /*6790*/  IMAD.SHL.U32 R3, R3, 0x2, RZ ;  /* 0x0000000203037824 */ /* 0x000fe200078e00ff */
[----:B------:R-:W-:Y:S01]  /*67a0*/  @!P0 LOP3.LUT R40, R34, 0xffff0000, RZ, 0xc0, !PT ;  /* 0xffff000022288812 */ /* 0x000fe200078ec0ff */
[----:B------:R-:W-:Y:S01]  /*67b0*/  IMAD.SHL.U32 R2, R2, 0x2, RZ ;  /* 0x0000000202027824 */ /* 0x000fe200078e00ff */
[----:B------:R-:W-:Y:S01]  /*67c0*/  @!P0 PRMT R35, R50, 0x5432, R35 ;  /* 0x0000543232238816 */ /* 0x000fe20000000023 */
[----:B------:R-:W-:Y:S01]  /*67d0*/  @!P0 IMAD.U32 R38, R34, 0x10000, RZ ;  /* 0x0001000022268824 */ /* 0x000fe200078e00ff */
[----:B------:R1:W5:Y:S08]  /*67e0*/  LDS.128 R44, [R3+0xc100] ;  /* 0x00c10000032c7984 */ /* 0x0003700000000c00 */
[----:B------:R2:W4:Y:S01]  /*67f0*/  LDS.128 R12, [R2+0xc100] ;  /* 0x00c10000020c7984 */ /* 0x0005220000000c00 */
[----:B-1----:R-:W-:Y:S02]  /*6800*/  @!P0 SHF.R.U32.HI R3, RZ, 0x10, R17 ;  /* 0x00000010ff038819 */ /* 0x002fe40000011611 */
[----:B--2---:R-:W-:Y:S02]  /*6810*/  @!P0 SHF.R.U64 R2, R18, 0x10, R19 ;  /* 0x0000001012028819 */ /* 0x004fe40000001213 */
[C---:B------:R-:W-:Y:S02]  /*6820*/  @!P0 PRMT R19, R49.reuse, 0x5410, R5 ;  /* 0x0000541031138816 */ /* 0x040fe40000000005 */
[----:B------:R-:W-:Y:S02]  /*6830*/  @!P0 PRMT R18, R49, 0x5432, R6 ;  /* 0x0000543231128816 */ /* 0x000fe40000000006 */
[----:B------:R-:W-:Y:S02]  /*6840*/  @!P0 PRMT R5, R27, 0x5410, R3 ;  /* 0x000054101b058816 */ /* 0x000fe40000000003 */
[----:B------:R-:W-:Y:S01]  /*6850*/  @!P0 SHF.L.U32 R9, R19, 0x10, RZ ;  /* 0x0000001013098819 */ /* 0x000fe200000006ff */
[----:B------:R-:W-:Y:S01]  /*6860*/  @!P0 IMAD.U32 R24, R18, 0x10000, RZ ;  /* 0x0001000012188824 */ /* 0x000fe200078e00ff */
[----:B------:R-:W-:Y:S01]  /*6870*/  @!P0 PRMT R16, R28, 0x5432, R2 ;  /* 0x000054321c108816 */ /* 0x000fe20000000002 */
[----:B------:R-:W-:Y:S02]  /*6880*/  @!P0 IMAD.U32 R6, R5, 0x10000, RZ ;  /* 0x0001000005068824 */ /* 0x000fe400078e00ff */
[----:B-----5:R-:W-:Y:S01]  /*6890*/  @!P0 IMAD.U32 R17, R44, 0x10000, RZ ;  /* 0x000100002c118824 */ /* 0x020fe200078e00ff */
[----:B------:R-:W-:Y:S01]  /*68a0*/  @!P0 LOP3.LUT R41, R47, 0xffff0000, RZ, 0xc0, !PT ;  /* 0xffff00002f298812 */ /* 0x000fe200078ec0ff */
[----:B------:R-:W-:Y:S01]  /*68b0*/  @!P0 IMAD.U32 R25, R45, 0x10000, RZ ;  /* 0x000100002d198824 */ /* 0x000fe200078e00ff */
[----:B------:R-:W-:Y:S01]  /*68c0*/  @!P0 LOP3.LUT R37, R46, 0xffff0000, RZ, 0xc0, !PT ;  /* 0xffff00002e258812 */ /* 0x000fe200078ec0ff */
[----:B----4-:R-:W-:Y:S01]  /*68d0*/  @!P0 IMAD.U32 R2, R12, 0x10000, RZ ;  /* 0x000100000c028824 */ /* 0x010fe200078e00ff */
[----:B------:R-:W-:Y:S01]  /*68e0*/  @!P0 SHF.L.U32 R3, R13, 0x10, RZ ;  /* 0x000000100d038819 */ /* 0x000fe200000006ff */
[----:B------:R-:W-:Y:S02]  /*68f0*/  @!P0 IMAD.U32 R39, R47, 0x10000, RZ ;  /* 0x000100002f278824 */ /* 0x000fe400078e00ff */
[C---:B------:R-:W-:Y:S02]  /*6900*/  @!P0 FMUL.FTZ R27, R2.reuse, R9 ;  /* 0x00000009021b8220 */ /* 0x040fe40000410000 */
[----:B------:R-:W-:Y:S02]  /*6910*/  @!P0 FMUL.FTZ R28, R3, R24 ;  /* 0x00000018031c8220 */ /* 0x000fe40000410000 */
[-C--:B------:R-:W-:Y:S02]  /*6920*/  @!P0 FMUL.FTZ R2, R2, R4.reuse ;  /* 0x0000000402028220 */ /* 0x080fe40000410000 */
[----:B------:R-:W-:Y:S01]  /*6930*/  @!P0 FFMA.FTZ R56, R17, R4, -R27 ;  /* 0x0000000411388223 */ /* 0x000fe2000001081b */
[----:B------:R-:W-:Y:S01]  /*6940*/  @!P0 LOP3.LUT R27, R18, 0xffff0000, RZ, 0xc0, !PT ;  /* 0xffff0000121b8812 */ /* 0x000fe200078ec0ff */
[-C--:B------:R-:W-:Y:S01]  /*6950*/  @!P0 FMUL.FTZ R4, R3, R6.reuse ;  /* 0x0000000603048220 */ /* 0x080fe20000410000 */
[----:B------:R-:W-:Y:S01]  /*6960*/  @!P0 LOP3.LUT R18, R19, 0xffff0000, RZ, 0xc0, !PT ;  /* 0xffff000013128812 */ /* 0x000fe200078ec0ff */
[----:B------:R-:W-:Y:S01]  /*6970*/  @!P0 FFMA.FTZ R55, R25, R6, -R28 ;  /* 0x0000000619378223 */ /* 0x000fe2000001081c */
[----:B------:R-:W-:Y:S01]  /*6980*/  @!P0 LOP3.LUT R6, R12, 0xffff0000, RZ, 0xc0, !PT ;  /* 0xffff00000c068812 */ /* 0x000fe200078ec0ff */
[----:B------:R-:W-:Y:S01]  /*6990*/  @!P0 FFMA.FTZ R2, R9, R17, R2 ;  /* 0x0000001109028223 */ /* 0x000fe20000010002 */
[----:B------:R-:W-:Y:S02]  /*69a0*/  @!P0 LOP3.LUT R3, R13, 0xffff0000, RZ, 0xc0, !PT ;  /* 0xffff00000d038812 */ /* 0x000fe400078ec0ff */
[----:B------:R-:W-:Y:S01]  /*69b0*/  @!P0 LOP3.LUT R9, R5, 0xffff0000, RZ, 0xc0, !PT ;  /* 0xffff000005098812 */ /* 0x000fe200078ec0ff */
[----:B------:R-:W-:Y:S01]  /*69c0*/  @!P0 FMUL.FTZ R36, R6, R18 ;  /* 0x0000001206248220 */ /* 0x000fe20000410000 */
[----:B------:R-:W-:Y:S01]  /*69d0*/  @!P0 LOP3.LUT R19, R44, 0xffff0000, RZ, 0xc0, !PT ;  /* 0xffff00002c138812 */ /* 0x000fe200078ec0ff */
[----:B------:R-:W-:Y:S01]  /*69e0*/  @!P0 FMUL.FTZ R17, R3, R27 ;  /* 0x0000001b03118220 */ /* 0x000fe20000410000 */
[----:B------:R-:W-:Y:S01]  /*69f0*/  @!P0 LOP3.LUT R28, R45, 0xffff0000, RZ, 0xc0, !PT ;  /* 0xffff00002d1c8812 */ /* 0x000fe200078ec0ff */
[----:B------:R-:W-:Y:S02]  /*6a00*/  @!P0 FMUL.FTZ R5, R3, R9 ;  /* 0x0000000903058220 */ /* 0x000fe40000410000 */
[-C--:B------:R-:W-:Y:S02]  /*6a10*/  @!P0 FMUL.FTZ R3, R6, R7.reuse ;  /* 0x0000000706038220 */ /* 0x080fe40000410000 */
[----:B------:R-:W-:Y:S01]  /*6a20*/  @!P0 FFMA.FTZ R53, R19, R7, -R36 ;  /* 0x0000000713358223 */ /* 0x000fe20000010824 */
[C---:B------:R-:W-:Y:S01]  /*6a30*/  @!P0 LOP3.LUT R7, R15.reuse, 0xffff0000, RZ, 0xc0, !PT ;  /* 0xffff00000f078812 */ /* 0x040fe200078ec0ff */
[----:B------:R-:W-:Y:S02]  /*6a40*/  @!P0 IMAD.U32 R6, R15, 0x10000, RZ ;  /* 0x000100000f068824 */ /* 0x000fe400078e00ff */
[----:B------:R-:W-:Y:S01]  /*6a50*/  @!P0 FFMA.FTZ R54, R28, R9, -R17 ;  /* 0x000000091c368223 */ /* 0x000fe20000010811 */
[----:B------:R-:W-:Y:S01]  /*6a60*/  @!P0 SHF.L.U32 R9, R8, 0x10, RZ ;  /* 0x0000001008098819 */ /* 0x000fe200000006ff */
[----:B------:R-:W-:Y:S01]  /*6a70*/  @!P0 FMUL.FTZ R34, R6, R38 ;  /* 0x0000002606228220 */ /* 0x000fe20000410000 */
[----:B------:R-:W-:Y:S01]  /*6a80*/  @!P0 LOP3.LUT R17, R8, 0xffff0000, RZ, 0xc0, !PT ;  /* 0xffff000008118812 */ /* 0x000fe200078ec0ff */
[----:B------:R-:W-:Y:S02]  /*6a90*/  @!P0 FMUL.FTZ R36, R7, R40 ;  /* 0x0000002807248220 */ /* 0x000fe40000410000 */
[-C--:B------:R-:W-:Y:S02]  /*6aa0*/  @!P0 FMUL.FTZ R8, R6, R9.reuse ;  /* 0x0000000906088220 */ /* 0x080fe40000410000 */
[----:B------:R-:W-:Y:S02]  /*6ab0*/  @!P0 FFMA.FTZ R50, R39, R9, -R34 ;  /* 0x0000000927328223 */ /* 0x000fe40000010822 */
[-C--:B------:R-:W-:Y:S01]  /*6ac0*/  @!P0 FMUL.FTZ R9, R7, R17.reuse ;  /* 0x0000001107098220 */ /* 0x080fe20000410000 */
[----:B------:R-:W-:Y:S01]  /*6ad0*/  @!P0 LOP3.LUT R7, R14, 0xffff0000, RZ, 0xc0, !PT ;  /* 0xffff00000e078812 */ /* 0x000fe200078ec0ff */
[----:B------:R-:W-:Y:S01]  /*6ae0*/  @!P0 FFMA.FTZ R49, R41, R17, -R36 ;  /* 0x0000001129318223 */ /* 0x000fe20000010824 */
[C---:B------:R-:W-:Y:S01]  /*6af0*/  @!P0 LOP3.LUT R36, R35.reuse, 0xffff0000, RZ, 0xc0, !PT ;  /* 0xffff000023248812 */ /* 0x040fe200078ec0ff */
[----:B------:R-:W-:Y:S01]  /*6b00*/  @!P0 IMAD.U32 R34, R35, 0x10000, RZ ;  /* 0x0001000023228824 */ /* 0x000fe200078e00ff */
[----:B------:R-:W-:Y:S01]  /*6b10*/  @!P0 SHF.L.U32 R35, R46, 0x10, RZ ;  /* 0x000000102e238819 */ /* 0x000fe200000006ff */
[----:B------:R-:W-:Y:S02]  /*6b20*/  @!P0 IMAD.U32 R6, R14, 0x10000, RZ ;  /* 0x000100000e068824 */ /* 0x000fe400078e00ff */
[C---:B------:R-:W-:Y:S01]  /*6b30*/  @!P0 IMAD.U32 R17, R16.reuse, 0x10000, RZ ;  /* 0x0001000010118824 */ /* 0x040fe200078e00ff */
[----:B------:R-:W-:Y:S01]  /*6b40*/  @!P0 LOP3.LUT R16, R16, 0xffff0000, RZ, 0xc0, !PT ;  /* 0xffff000010108812 */ /* 0x000fe200078ec0ff */
[----:B------:R-:W-:Y:S01]  /*6b50*/  @!P0 FFMA.FTZ R3, R18, R19, R3 ;  /* 0x0000001312038223 */ /* 0x000fe20000010003 */
[----:B------:R-:W-:Y:S01]  /*6b60*/  @!P0 F2FP.BF16.PACK_AB R19, R54, R55 ;  /* 0x000000373613823e */ /* 0x000fe200000010ff */
[C---:B------:R-:W-:Y:S01]  /*6b70*/  @!P0 FMUL.FTZ R42, R6.reuse, R34 ;  /* 0x00000022062a8220 */ /* 0x040fe20000410000 */
[----:B------:R-:W-:Y:S01]  /*6b80*/  @!P0 F2FP.BF16.PACK_AB R18, R53, R56 ;  /* 0x000000383512823e */ /* 0x000fe200000010ff */
[----:B------:R-:W-:Y:S01]  /*6b90*/  @!P0 FMUL.FTZ R6, R6, R17 ;  /* 0x0000001106068220 */ /* 0x000fe20000410000 */
[----:B------:R-:W-:Y:S01]  /*6ba0*/  @!P0 F2FP.BF16.PACK_AB R2, R3, R2 ;  /* 0x000000020302823e */ /* 0x000fe200000010ff */
[----:B------:R-:W-:Y:S02]  /*6bb0*/  @!P0 FFMA.FTZ R4, R24, R25, R4 ;  /* 0x0000001918048223 */ /* 0x000fe40000010004 */
[C---:B------:R-:W-:Y:S01]  /*6bc0*/  @!P0 FMUL.FTZ R43, R7.reuse, R36 ;  /* 0x00000024072b8220 */ /* 0x040fe20000410000 */
[----:B------:R-:W-:Y:S01]  /*6bd0*/  @!P0 MOV R12, R2 ;  /* 0x00000002000c8202 */ /* 0x000fe20000000f00 */
[----:B------:R-:W-:Y:S02]  /*6be0*/  @!P0 FMUL.FTZ R7, R7, R16 ;  /* 0x0000001007078220 */ /* 0x000fe40000410000 */
        /* <DEDUP_REMOVED lines=25> */
.L_x_2292:
[----:B------:R-:W-:Y:S05]  /*6d80*/  BSYNC B0 ;  /* 0x0000000000007941 */ /* 0x000fea0003800000 */
.L_x_2291:
[----:B------:R-:W-:Y:S11]  /*6d90*/  ISETP.GE.AND P0, PT, R107, c[0x0][0x1d4], PT ;  /* 0x000075006b007a0c */ /* 0x000ff60003f06270 */
[----:B------:R-:W-:Y:S02]  /*6da0*/  @!UPT UIADD3 URZ, URZ, URZ, URZ ;  /* 0x0000003f3f3ff290 */ /* 0x000fe4000fffe03f */
[----:B------:R-:W-:-:S05]  /*6db0*/  @P0 BRA `(.L_x_2276) ;  /* 0x00000b0000000947 */ /* 0x000fca0003800000 */
[----:B------:R-:W-:Y:S02]  /*6dc0*/  LOP3.LUT P1, RZ, R211, 0x8, RZ, 0xc0, !PT ;  /* 0x00000008d3ff7812 */ /* 0x000fe4000782c0ff */
[----:B-1--4-:R-:W-:Y:S02]  /*6dd0*/  LEA R52, P0, R89, R66, 0x1 ;  /* 0x0000004259347211 */ /* 0x012fe400078008ff */
[----:B------:R-:W-:Y:S02]  /*6de0*/  SEL R2, R135, R134, !P1 ;  /* 0x0000008687027207 */ /* 0x000fe40004800000 */
[----:B---3--:R-:W-:Y:S02]  /*6df0*/  LEA.HI.X R53, R89, R67, R121, 0x1, P0 ;  /* 0x0000004359357211 */ /* 0x008fe400000f0c79 */
[----:B------:R-:W-:Y:S02]  /*6e00*/  SHF.R.S32.HI R3, RZ, 0x1f, R2 ;  /* 0x0000001fff037819 */ /* 0x000fe40000011402 */
[----:B------:R-:W-:Y:S02]  /*6e10*/  ISETP.GE.AND P0, PT, R107, c[0x0][0x27c], PT ;  /* 0x00009f006b007a0c */ /* 0x000fe40003f06270 */
[----:B------:R-:W-:Y:S04]  /*6e20*/  LEA.HI R2, R3, R2, RZ, 0x4 ;  /* 0x0000000203027211 */ /* 0x000fe800078f20ff */
[----:B------:R-:W-:Y:S04]  /*6e30*/  LEA.HI.SX32 R2, R2, R127, 0x1c ;  /* 0x0000007f02027211 */ /* 0x000fe800078fe2ff */
[----:B------:R-:W-:Y:S01]  /*6e40*/  SHF.R.S32.HI R3, RZ, 0x1f, R2 ;  /* 0x0000001fff037819 */ /* 0x000fe20000011402 */
[----:B------:R-:W-:Y:S02]  /*6e50*/  IMAD.SHL.U32 R40, R2, 0x8, RZ ;  /* 0x0000000802287824 */ /* 0x000fe400078e00ff */
[--C-:B------:R-:W-:Y:S02]  /*6e60*/  @!P0 SHF.R.U64 R4, R22, 0x10, R23.reuse ;  /* 0x0000001016048819 */ /* 0x100fe40000001217 */
[----:B------:R-:W-:Y:S02]  /*6e70*/  LEA.HI R2, R3, R2, RZ, 0x3 ;  /* 0x0000000203027211 */ /* 0x000fe400078f18ff */
[----:B------:R-:W-:Y:S02]  /*6e80*/  @!P0 SHF.R.U32.HI R5, RZ, 0x10, R23 ;  /* 0x00000010ff058819 */ /* 0x000fe40000011617 */
[----:B------:R-:W-:Y:S01]  /*6e90*/  @!P0 PRMT R16, R30, 0x5432, R4 ;  /* 0x000054321e108816 */ /* 0x000fe20000000004 */
[----:B------:R-:W-:Y:S01]  /*6ea0*/  IMAD.SHL.U32 R2, R2, 0x200, RZ ;  /* 0x0000020002027824 */ /* 0x000fe200078e00ff */
[----:B------:R-:W-:Y:S02]  /*6eb0*/  LOP3.LUT R3, R84, 0x38, R40, 0xf8, !PT ;  /* 0x0000003854037812 */ /* 0x000fe400078ef828 */
[----:B------:R-:W-:Y:S02]  /*6ec0*/  @!P0 PRMT R8, R30, 0x5410, R5 ;  /* 0x000054101e088816 */ /* 0x000fe40000000005 */
[----:B------:R-:W-:Y:S02]  /*6ed0*/  LOP3.LUT R3, R3, R85, RZ, 0x3c, !PT ;  /* 0x0000005503037212 */ /* 0x000fe400078e3cff */
[----:B------:R-:W-:Y:S02]  /*6ee0*/  LOP3.LUT R2, R2, 0x7ffff000, RZ, 0xc0, !PT ;  /* 0x7ffff00002027812 */ /* 0x000fe400078ec0ff */
[----:B------:R-:W-:Y:S02]  /*6ef0*/  @!P0 SHF.R.U64 R6, R60, 0x10, R61 ;  /* 0x000000103c068819 */ /* 0x000fe4000000123d */
[----:B------:R-:W-:Y:S01]  /*6f00*/  IADD3 R2, R3, R2, R32 ;  /* 0x0000000203027210 */ /* 0x000fe20007ffe020 */
[----:B------:R-:W-:Y:S01]  /*6f10*/  IMAD.IADD R3, R131, 0x1, R65 ;  /* 0x0000000183037824 */ /* 0x000fe200078e0241 */
[----:B------:R-:W-:Y:S02]  /*6f20*/  @!P0 PRMT R18, R51, 0x5410, R6 ;  /* 0x0000541033128816 */ /* 0x000fe40000000006 */
[----:B------:R-:W-:Y:S01]  /*6f30*/  @!P0 SHF.R.U64 R9, R62, 0x10, R63 ;  /* 0x000000103e098819 */ /* 0x000fe2000000123f */
[----:B------:R-:W-:Y:S01]  /*6f40*/  IMAD.IADD R2, R65, 0x1, R2 ;  /* 0x0000000141027824 */ /* 0x000fe200078e0202 */
[----:B------:R-:W-:Y:S01]  /*6f50*/  @!P0 SHF.R.U32.HI R7, RZ, 0x10, R61 ;  /* 0x00000010ff078819 */ /* 0x000fe2000001163d */
[----:B------:R-:W-:Y:S01]  /*6f60*/  IMAD.SHL.U32 R3, R3, 0x2, RZ ;  /* 0x0000000203037824 */ /* 0x000fe200078e00ff */
[----:B------:R-:W-:Y:S01]  /*6f70*/  @!P0 PRMT R27, R64, 0x5432, R9 ;  /* 0x00005432401b8816 */ /* 0x000fe20000000009 */
[----:B------:R-:W-:Y:S01]  /*6f80*/  IMAD.SHL.U32 R2, R2, 0x2, RZ ;  /* 0x0000000202027824 */ /* 0x000fe200078e00ff */
[C---:B------:R-:W-:Y:S02]  /*6f90*/  @!P0 SHF.L.U32 R9, R18.reuse, 0x10, RZ ;  /* 0x0000001012098819 */ /* 0x040fe400000006ff */
[----:B------:R1:W3:Y:S01]  /*6fa0*/  LDS.128 R36, [R3+0xc100] ;  /* 0x00c1000003247984 */ /* 0x0002e20000000c00 */
[----:B------:R-:W-:Y:S02]  /*6fb0*/  @!P0 LOP3.LUT R18, R18, 0xffff0000, RZ, 0xc0, !PT ;  /* 0xffff000012128812 */ /* 0x000fe400078ec0ff */
[----:B------:R-:W-:Y:S02]  /*6fc0*/  @!P0 PRMT R22, R51, 0x5432, R7 ;  /* 0x0000543233168816 */ /* 0x000fe40000000007 */
[----:B------:R-:W-:Y:S03]  /*6fd0*/  @!P0 SHF.R.U32.HI R34, RZ, 0x10, R63 ;  /* 0x00000010ff228819 */ /* 0x000fe6000001163f */
[----:B------:R4:W5:Y:S01]  /*6fe0*/  LDS.128 R12, [R2+0xc100] ;  /* 0x00c10000020c7984 */ /* 0x0009620000000c00 */
[----:B------:R-:W-:Y:S02]  /*6ff0*/  @!P0 PRMT R34, R64, 0x5410, R34 ;  /* 0x0000541040228816 */ /* 0x000fe40000000022 */
[----:B-1----:R-:W-:Y:S04]  /*7000*/  @!P0 SHF.R.U32.HI R3, RZ, 0x10, R21 ;  /* 0x00000010ff038819 */ /* 0x002fe80000011615 */
[C---:B------:R-:W-:Y:S02]  /*7010*/  @!P0 PRMT R6, R29.reuse, 0x5410, R3 ;  /* 0x000054101d068816 */ /* 0x040fe40000000003 */
[----:B----4-:R-:W-:Y:S04]  /*7020*/  @!P0 SHF.R.U64 R2, R20, 0x10, R21 ;  /* 0x0000001014028819 */ /* 0x010fe80000001215 */
[----:B------:R-:W-:Y:S01]  /*7030*/  @!P0 PRMT R2, R29, 0x5432, R2 ;  /* 0x000054321d028816 */ /* 0x000fe20000000002 */
[C---:B------:R-:W-:Y:S01]  /*7040*/  @!P0 IMAD.U32 R29, R34.reuse, 0x10000, RZ ;  /* 0x00010000221d8824 */ /* 0x040fe200078e00ff */
[----:B------:R-:W-:Y:S02]  /*7050*/  @!P0 LOP3.LUT R34, R34, 0xffff0000, RZ, 0xc0, !PT ;  /* 0xffff000022228812 */ /* 0x000fe400078ec0ff */
[C---:B------:R-:W-:Y:S01]  /*7060*/  @!P0 LOP3.LUT R5, R2.reuse, 0xffff0000, RZ, 0xc0, !PT ;  /* 0xffff000002058812 */ /* 0x040fe200078ec0ff */
[----:B------:R-:W-:Y:S02]  /*7070*/  @!P0 IMAD.U32 R7, R2, 0x10000, RZ ;  /* 0x0001000002078824 */ /* 0x000fe400078e00ff */
[C---:B---3--:R-:W-:Y:S01]  /*7080*/  @!P0 IMAD.U32 R17, R36.reuse, 0x10000, RZ ;  /* 0x0001000024118824 */ /* 0x048fe200078e00ff */
[----:B------:R-:W-:Y:S01]  /*7090*/  @!P0 LOP3.LUT R19, R36, 0xffff0000, RZ, 0xc0, !PT ;  /* 0xffff000024138812 */ /* 0x000fe200078ec0ff */
[C---:B------:R-:W-:Y:S01]  /*70a0*/  @!P0 IMAD.U32 R21, R37.reuse, 0x10000, RZ ;  /* 0x0001000025158824 */ /* 0x040fe200078e00ff */
[----:B------:R-:W-:Y:S01]  /*70b0*/  @!P0 LOP3.LUT R23, R37, 0xffff0000, RZ, 0xc0, !PT ;  /* 0xffff000025178812 */ /* 0x000fe200078ec0ff */
[C---:B------:R-:W-:Y:S01]  /*70c0*/  @!P0 IMAD.U32 R30, R39.reuse, 0x10000, RZ ;  /* 0x00010000271e8824 */ /* 0x040fe200078e00ff */
[----:B------:R-:W-:Y:S01]  /*70d0*/  @!P0 LOP3.LUT R35, R39, 0xffff0000, RZ, 0xc0, !PT ;  /* 0xffff000027238812 */ /* 0x000fe200078ec0ff */
[----:B-----5:R-:W-:Y:S01]  /*70e0*/  @!P0 IMAD.U32 R4, R12, 0x10000, RZ ;  /* 0x000100000c048824 */ /* 0x020fe200078e00ff */
[----:B------:R-:W-:Y:S02]  /*70f0*/  @!P0 LOP3.LUT R28, R38, 0xffff0000, RZ, 0xc0, !PT ;  /* 0xffff0000261c8812 */ /* 0x000fe400078ec0ff */
[----:B------:R-:W-:Y:S01]  /*7100*/  @!P0 LOP3.LUT R3, R12, 0xffff0000, RZ, 0xc0, !PT ;  /* 0xffff00000c038812 */ /* 0x000fe200078ec0ff */
[C---:B------:R-:W-:Y:S02]  /*7110*/  @!P0 FMUL.FTZ R20, R4.reuse, R9 ;  /* 0x0000000904148220 */ /* 0x040fe40000410000 */
[-C--:B------:R-:W-:Y:S02]  /*7120*/  @!P0 FMUL.FTZ R2, R4, R7.reuse ;  /* 0x0000000704028220 */ /* 0x080fe40000410000 */
[----:B------:R-:W-:Y:S02]  /*7130*/  @!P0 FMUL.FTZ R4, R3, R18 ;  /* 0x0000001203048220 */ /* 0x000fe40000410000 */
[----:B------:R-:W-:Y:S02]  /*7140*/  @!P0 FFMA.FTZ R49, R17, R7, -R20 ;  /* 0x0000000711318223 */ /* 0x000fe40000010814 */
[-C--:B------:R-:W-:Y:S02]  /*7150*/  @!P0 FMUL.FTZ R3, R3, R5.reuse ;  /* 0x0000000503038220 */ /* 0x080fe40000410000 */
[----:B------:R-:W-:Y:S01]  /*7160*/  @!P0 FFMA.FTZ R47, R19, R5, -R4 ;  /* 0x00000005132f8223 */ /* 0x000fe20000010804 */
[----:B------:R-:W-:Y:S01]  /*7170*/  @!P0 LOP3.LUT R5, R13, 0xffff0000, RZ, 0xc0, !PT ;  /* 0xffff00000d058812 */ /* 0x000fe200078ec0ff */
[C---:B------:R-:W-:Y:S01]  /*7180*/  @!P0 IMAD.U32 R20, R22.reuse, 0x10000, RZ ;  /* 0x0001000016148824 */ /* 0x040fe200078e00ff */
[----:B------:R-:W-:Y:S01]  /*7190*/  @!P0 LOP3.LUT R22, R22, 0xffff0000, RZ, 0xc0, !PT ;  /* 0xffff000016168812 */ /* 0x000fe200078ec0ff */
[C---:B------:R-:W-:Y:S01]  /*71a0*/  @!P0 IMAD.U32 R7, R6.reuse, 0x10000, RZ ;  /* 0x0001000006078824 */ /* 0x040fe200078e00ff */
[----:B------:R-:W-:Y:S01]  /*71b0*/  @!P0 LOP3.LUT R6, R6, 0xffff0000, RZ, 0xc0, !PT ;  /* 0xffff000006068812 */ /* 0x000fe200078ec0ff */
[----:B------:R-:W-:Y:S01]  /*71c0*/  @!P0 FFMA.FTZ R2, R9, R17, R2 ;  /* 0x0000001109028223 */ /* 0x000fe20000010002 */
[----:B------:R-:W-:Y:S01]  /*71d0*/  @!P0 SHF.L.U32 R4, R13, 0x10, RZ ;  /* 0x000000100d048819 */ /* 0x000fe200000006ff */
[C---:B------:R-:W-:Y:S02]  /*71e0*/  @!P0 FMUL.FTZ R17, R5.reuse, R22 ;  /* 0x0000001605118220 */ /* 0x040fe40000410000 */
[----:B------:R-:W-:Y:S02]  /*71f0*/  @!P0 FMUL.FTZ R5, R5, R6 ;  /* 0x0000000605058220 */ /* 0x000fe40000410000 */
[----:B------:R-:W-:Y:S02]  /*7200*/  @!P0 FMUL.FTZ R9, R4, R20 ;  /* 0x0000001404098220 */ /* 0x000fe40000410000 */
[----:B------:R-:W-:Y:S01]  /*7210*/  @!P0 FFMA.FTZ R45, R23, R6, -R17 ;  /* 0x00000006172d8223 */ /* 0x000fe20000010811 */
[----:B------:R-:W-:Y:S01]  /*7220*/  @!P0 LOP3.LUT R17, R8, 0xffff0000, RZ, 0xc0, !PT ;  /* 0xffff000008118812 */ /* 0x000fe200078ec0ff */
[----:B------:R-:W-:Y:S02]  /*7230*/  @!P0 IMAD.U32 R6, R15, 0x10000, RZ ;  /* 0x000100000f068824 */ /* 0x000fe400078e00ff */
[-C--:B------:R-:W-:Y:S02]  /*7240*/  @!P0 FMUL.FTZ R4, R4, R7.reuse ;  /* 0x0000000704048220 */ /* 0x080fe40000410000 */
[----:B------:R-:W-:Y:S01]  /*7250*/  @!P0 FFMA.FTZ R46, R21, R7, -R9 ;  /* 0x00000007152e8223 */ /* 0x000fe20000010809 */
[----:B------:R-:W-:Y:S01]  /*7260*/  @!P0 SHF.L.U32 R9, R8, 0x10, RZ ;  /* 0x0000001008098819 */ /* 0x000fe200000006ff */
[----:B--2---:R-:W-:Y:S01]  /*7270*/  @!P0 FMUL.FTZ R24, R6, R29 ;  /* 0x0000001d06188220 */ /* 0x004fe20000410000 */
[----:B------:R-:W-:Y:S01]  /*7280*/  @!P0 LOP3.LUT R7, R15, 0xffff0000, RZ, 0xc0, !PT ;  /* 0xffff00000f078812 */ /* 0x000fe200078ec0ff */
[----:B------:R-:W-:Y:S01]  /*7290*/  @!P0 FFMA.FTZ R3, R18, R19, R3 ;  /* 0x0000001312038223 */ /* 0x000fe20000010003 */
[----:B------:R-:W-:Y:S01]  /*72a0*/  @!P0 F2FP.BF16.PACK_AB R18, R47, R49 ;  /* 0x000000312f12823e */ /* 0x000fe200000010ff */
[-C--:B------:R-:W-:Y:S01]  /*72b0*/  @!P0 FMUL.FTZ R8, R6, R9.reuse ;  /* 0x0000000906088220 */ /* 0x080fe20000410000 */
[----:B------:R-:W-:Y:S01]  /*72c0*/  @!P0 F2FP.BF16.PACK_AB R19, R45, R46 ;  /* 0x0000002e2d13823e */ /* 0x000fe200000010ff */
[----:B------:R-:W-:Y:S01]  /*72d0*/  @!P0 FMUL.FTZ R25, R7, R34 ;  /* 0x0000002207198220 */ /* 0x000fe20000410000 */
[----:B------:R-:W-:Y:S01]  /*72e0*/  @!P0 F2FP.BF16.PACK_AB R2, R3, R2 ;  /* 0x000000020302823e */ /* 0x000fe200000010ff */
[----:B------:R-:W-:Y:S02]  /*72f0*/  @!P0 FFMA.FTZ R44, R30, R9, -R24 ;  /* 0x000000091e2c8223 */ /* 0x000fe40000010818 */
[-C--:B------:R-:W-:Y:S01]  /*7300*/  @!P0 FMUL.FTZ R9, R7, R17.reuse ;  /* 0x0000001107098220 */ /* 0x080fe20000410000 */
[C---:B------:R-:W-:Y:S01]  /*7310*/  @!P0 LOP3.LUT R7, R14.reuse, 0xffff0000, RZ, 0xc0, !PT ;  /* 0xffff00000e078812 */ /* 0x040fe200078ec0ff */
[C---:B------:R-:W-:Y:S01]  /*7320*/  @!P0 IMAD.U32 R24, R27.reuse, 0x10000, RZ ;  /* 0x000100001b188824 */ /* 0x040fe200078e00ff */
[----:B------:R-:W-:Y:S01]  /*7330*/  @!P0 LOP3.LUT R27, R27, 0xffff0000, RZ, 0xc0, !PT ;  /* 0xffff00001b1b8812 */ /* 0x000fe200078ec0ff */
[----:B------:R-:W-:Y:S01]  /*7340*/  @!P0 IMAD.U32 R6, R14, 0x10000, RZ ;  /* 0x000100000e068824 */ /* 0x000fe200078e00ff */
[----:B------:R-:W-:Y:S01]  /*7350*/  @!P0 MOV R12, R2 ;  /* 0x00000002000c8202 */ /* 0x000fe20000000f00 */
[----:B------:R-:W-:Y:S01]  /*7360*/  @!P0 FFMA.FTZ R43, R35, R17, -R25 ;  /* 0x00000011232b8223 */ /* 0x000fe20000010819 */
[----:B------:R-:W-:Y:S01]  /*7370*/  @!P0 SHF.L.U32 R25, R38, 0x10, RZ ;  /* 0x0000001026198819 */ /* 0x000fe200000006ff */
[C---:B------:R-:W-:Y:S01]  /*7380*/  @!P0 IMAD.U32 R17, R16.reuse, 0x10000, RZ ;  /* 0x0001000010118824 */ /* 0x040fe200078e00ff */
[----:B------:R-:W-:Y:S01]  /*7390*/  @!P0 LOP3.LUT R16, R16, 0xffff0000, RZ, 0xc0, !PT ;  /* 0xffff000010108812 */ /* 0x000fe200078ec0ff */
[C---:B------:R-:W-:Y:S02]  /*73a0*/  @!P0 FMUL.FTZ R41, R6.reuse, R24 ;  /* 0x0000001806298220 */ /* 0x040fe40000410000 */
[----:B------:R-:W-:Y:S02]  /*73b0*/  @!P0 FMUL.FTZ R42, R7, R27 ;  /* 0x0000001b072a8220 */ /* 0x000fe40000410000 */
[-C--:B------:R-:W-:Y:S02]  /*73c0*/  @!P0 FMUL.FTZ R6, R6, R17.reuse ;  /* 0x0000001106068220 */ /* 0x080fe40000410000 */
[----:B------:R-:W-:Y:S01]  /*73d0*/  @!P0 FFMA.FTZ R41, R25, R17, -R41 ;  /* 0x0000001119298223 */ /* 0x000fe20000010829 */
[----:B------:R-:W-:Y:S01]  /*73e0*/  @!P0 F2FP.BF16.PACK_AB R17, R43, R44 ;  /* 0x0000002c2b11823e */ /* 0x000fe200000010ff */
[-C--:B------:R-:W-:Y:S02]  /*73f0*/  @!P0 FFMA.FTZ R42, R28, R16.reuse, -R42 ;  /* 0x000000101c2a8223 */ /* 0x080fe4000001082a */
[----:B------:R-:W-:Y:S02]  /*7400*/  @!P0 FFMA.FTZ R4, R20, R21, R4 ;  /* 0x0000001514048223 */ /* 0x000fe40000010004 */
[----:B------:R-:W-:Y:S01]  /*7410*/  @!P0 FMUL.FTZ R7, R7, R16 ;  /* 0x0000001007078220 */ /* 0x000fe20000410000 */
[----:B------:R-:W-:Y:S01]  /*7420*/  @!P0 F2FP.BF16.PACK_AB R16, R42, R41 ;  /* 0x000000292a10823e */ /* 0x000fe200000010ff */
[----:B------:R-:W-:Y:S02]  /*7430*/  @!P0 FFMA.FTZ R5, R22, R23, R5 ;  /* 0x0000001716058223 */ /* 0x000fe40000010005 */
[----:B------:R-:W-:Y:S02]  /*7440*/  @!P0 FFMA.FTZ R6, R24, R25, R6 ;  /* 0x0000001918068223 */ /* 0x000fe40000010006 */
[----:B------:R-:W-:Y:S01]  /*7450*/  @!P0 FFMA.FTZ R7, R27, R28, R7 ;  /* 0x0000001c1b078223 */ /* 0x000fe20000010007 */
[----:B------:R-:W-:Y:S01]  /*7460*/  @!P0 F2FP.BF16.PACK_AB R4, R5, R4 ;  /* 0x000000040504823e */ /* 0x000fe200000010ff */
[----:B------:R-:W-:Y:S02]  /*7470*/  @!P0 FFMA.FTZ R8, R29, R30, R8 ;  /* 0x0000001e1d088223 */ /* 0x000fe40000010008 */
[----:B------:R-:W-:Y:S01]  /*7480*/  @!P0 FFMA.FTZ R9, R34, R35, R9 ;  /* 0x0000002322098223 */ /* 0x000fe20000010009 */
[----:B------:R-:W-:Y:S01]  /*7490*/  @!P0 F2FP.BF16.PACK_AB R6, R7, R6 ;  /* 0x000000060706823e */ /* 0x000fe200000010ff */
[----:B------:R-:W-:Y:S02]  /*74a0*/  @!P0 IMAD.MOV.U32 R36, RZ, RZ, R18 ;  /* 0x000000ffff248224 */ /* 0x000fe400078e0012 */
[----:B------:R-:W-:Y:S01]  /*74b0*/  @!P0 IMAD.MOV.U32 R37, RZ, RZ, R19 ;  /* 0x000000ffff258224 */ /* 0x000fe200078e0013 */
[----:B------:R-:W-:Y:S01]  /*74c0*/  @!P0 F2FP.BF16.PACK_AB R8, R9, R8 ;  /* 0x000000080908823e */ /* 0x000fe200000010ff */
[----:B------:R-:W-:Y:S02]  /*74d0*/  @!P0 IMAD.MOV.U32 R38, RZ, RZ, R16 ;  /* 0x000000ffff268224 */ /* 0x000fe400078e0010 */
        /* <DEDUP_REMOVED lines=12> */
.L_x_2272:
        /* <DEDUP_REMOVED lines=22> */
[----:B------:R-:W-:Y:S02]  /*7700*/  ISETP.GE.AND P4, PT, R107, c[0x0][0x1d4], PT ;  /* 0x000075006b007a0c */ /* 0x000fe40003f86270 */
[----:B------:R-:W-:Y:S07]  /*7710*/  ISETP.GE.AND P3, PT, R207, c[0x0][0x1d4], PT ;  /* 0x00007500cf007a0c */ /* 0x000fee0003f66270 */
[----:B------:R-:W2:Y:S01]  /*7720*/  @!P2 LDS.128 R12, [R78+0xc000] ;  /* 0x00c000004e0ca984 */ /* 0x000ea20000000c00 */
[CC--:B-1----:R-:W-:Y:S04]  /*7730*/  @!P2 LEA R6, P0, R106.reuse, R2.reuse, 0x1 ;  /* 0x000000026a06a211 */ /* 0x0c2fe800078008ff */
[-C--:B------:R-:W-:Y:S02]  /*7740*/  @!P2 LEA.HI.X R7, R106, R3.reuse, R232, 0x1, P0 ;  /* 0x000000036a07a211 */ /* 0x080fe400000f0ce8 */
[CC--:B------:R-:W-:Y:S04]  /*7750*/  @!P1 LEA R4, P0, R213.reuse, R2.reuse, 0x1 ;  /* 0x00000002d5049211 */ /* 0x0c0fe800078008ff */
[-C--:B------:R-:W-:Y:S02]  /*7760*/  @!P1 LEA.HI.X R5, R213, R3.reuse, R234, 0x1, P0 ;  /* 0x00000003d5059211 */ /* 0x080fe400000f0cea */
[CC--:B------:R-:W-:Y:S04]  /*7770*/  @!P4 LEA R8, P0, R212.reuse, R2.reuse, 0x1 ;  /* 0x00000002d408c211 */ /* 0x0c0fe800078008ff */
[-C--:B------:R-:W-:Y:S01]  /*7780*/  @!P4 LEA.HI.X R9, R212, R3.reuse, R233, 0x1, P0 ;  /* 0x00000003d409c211 */ /* 0x080fe200000f0ce9 */
[----:B--2---:R1:W-:Y:S04]  /*7790*/  @!P2 ST.E.128 [R6.64], R12 ;  /* 0x0000000c0600a985 */ /* 0x0043e8000c101d0a */
[----:B------:R-:W2:Y:S01]  /*77a0*/  @!P1 LDS.128 R12, [R79+0xc000] ;  /* 0x00c000004f0c9984 */ /* 0x000ea20000000c00 */
[CC--:B-1----:R-:W-:Y:S04]  /*77b0*/  @!P3 LEA R6, P0, R207.reuse, R2.reuse, 0x1 ;  /* 0x00000002cf06b211 */ /* 0x0c2fe800078008ff */
[-C--:B------:R-:W-:Y:S01]  /*77c0*/  @!P3 LEA.HI.X R7, R207, R3.reuse, R237, 0x1, P0 ;  /* 0x00000003cf07b211 */ /* 0x080fe200000f0ced */
[----:B--2---:R1:W-:Y:S01]  /*77d0*/  @!P1 ST.E.128 [R4.64], R12 ;  /* 0x0000000c04009985 */ /* 0x0043e2000c101d0a */
[C---:B------:R-:W-:Y:S03]  /*77e0*/  ISETP.GE.AND P1, PT, R206.reuse, c[0x0][0x1d4], PT ;  /* 0x00007500ce007a0c */ /* 0x040fe60003f26270 */
[----:B------:R-:W2:Y:S10]  /*77f0*/  @!P4 LDS.128 R16, [R78+0xe000] ;  /* 0x00e000004e10c984 */ /* 0x000eb40000000c00 */
[CC--:B-1----:R-:W-:Y:S04]  /*7800*/  @!P1 LEA R4, P0, R206.reuse, R2.reuse, 0x1 ;  /* 0x00000002ce049211 */ /* 0x0c2fe800078008ff */
[-C--:B------:R-:W-:Y:S02]  /*7810*/  @!P1 LEA.HI.X R5, R206, R3.reuse, R236, 0x1, P0 ;  /* 0x00000003ce059211 */ /* 0x080fe400000f0cec */
[C---:B------:R-:W-:Y:S01]  /*7820*/  ISETP.GE.AND P0, PT, R205.reuse, c[0x0][0x1d4], PT ;  /* 0x00007500cd007a0c */ /* 0x040fe20003f06270 */
[----:B--2---:R-:W-:Y:S04]  /*7830*/  @!P4 ST.E.128 [R8.64], R16 ;  /* 0x000000100800c985 */ /* 0x004fe8000c101d0a */
[----:B------:R-:W1:Y:S08]  /*7840*/  @!P3 LDS.128 R12, [R79+0xe000] ;  /* 0x00e000004f0cb984 */ /* 0x000e700000000c00 */
[C---:B------:R-:W-:Y:S04]  /*7850*/  @!P0 LEA R2, P2, R205.reuse, R2, 0x1 ;  /* 0x00000002cd028211 */ /* 0x040fe800078408ff */
[----:B------:R-:W-:Y:S01]  /*7860*/  @!P0 LEA.HI.X R3, R205, R3, R235, 0x1, P2 ;  /* 0x00000003cd038211 */ /* 0x000fe200010f0ceb */
[----:B-1----:R-:W-:Y:S04]  /*7870*/  @!P3 ST.E.128 [R6.64], R12 ;  /* 0x0000000c0600b985 */ /* 0x002fe8000c101d0a */
[----:B------:R-:W1:Y:S04]  /*7880*/  @!P1 LDS.128 R12, [R78+0x10000] ;  /* 0x010000004e0c9984 */ /* 0x000e680000000c00 */
[----:B-1----:R-:W-:Y:S04]  /*7890*/  @!P1 ST.E.128 [R4.64], R12 ;  /* 0x0000000c04009985 */ /* 0x002fe8000c101d0a */
[----:B------:R-:W1:Y:S04]  /*78a0*/  @!P0 LDS.128 R4, [R79+0x10000] ;  /* 0x010000004f048984 */ /* 0x000e680000000c00 */
[----:B-1----:R1:W-:Y:S02]  /*78b0*/  @!P0 ST.E.128 [R2.64], R4 ;  /* 0x0000000402008985 */ /* 0x0023e4000c101d0a */
.L_x_2276:
[----:B--2-4-:R-:W-:Y:S05]  /*78c0*/  BSYNC B1 ;  /* 0x0000000000017941 */ /* 0x014fea0003800000 */
.L_x_2271:
[----:B------:R-:W-:Y:S01]  /*78d0*/  ISETP.GT.AND P0, PT, R26, R31, PT ;  /* 0x0000001f1a00720c */ /* 0x000fe20003f04270 */
[----:B-1----:R-:W-:Y:S01]  /*78e0*/  IMAD R8, R83, c[0x0][0x218], RZ ;  /* 0x0000860053087a24 */ /* 0x002fe200078e02ff */
[C---:B------:R-:W-:Y:S01]  /*78f0*/  ISETP.GE.AND P1, PT, R48.reuse, 0x1, PT ;  /* 0x000000013000780c */ /* 0x040fe20003f26270 */
[----:B------:R-:W-:Y:S01]  /*7900*/  BSSY B0, `(.L_x_2293) ;  /* 0x0000049000007945 */ /* 0x000fe20003800000 */
[C---:B-----5:R-:W-:Y:S01]  /*7910*/  IADD3 R3, R48.reuse, 0x1, RZ ;  /* 0x0000000130037810 */ /* 0x060fe20007ffe0ff */
[----:B------:R-:W-:Y:S01]  /*7920*/  IMAD R8, R77, c[0x0][0x21c], R8 ;  /* 0x000087004d087a24 */ /* 0x000fe200078e0208 */
[----:B------:R-:W-:Y:S07]  /*7930*/  LOP3.LUT P2, RZ, R211, 0x1, RZ, 0xc0, !PT ;  /* 0x00000001d3ff7812 */ /* 0x000fee000784c0ff */
        /* <DEDUP_REMOVED lines=34> */
[----:B------:R-:W2:Y:S04]  /*7b60*/  SHFL.IDX PT, R3, R3, RZ, 0x1c1f ;  /* 0x001c1fff03037589 */ /* 0x000ea800000e0000 */
[----:B-1----:R1:W4:Y:S01]  /*7b70*/  SHFL.IDX PT, R2, R9, RZ, 0x1c1f ;  /* 0x001c1fff09027589 */ /* 0x00232200000e0000 */
[----:B------:R-:W-:Y:S04]  /*7b80*/  DEPBAR.LE SB0, 0x2 ;  /* 0x000080800000791a */ /* 0x000fe80000000000 */
[----:B------:R-:W-:Y:S06]  /*7b90*/  BAR.SYNC.DEFER_BLOCKING 0x0 ;  /* 0x0000000000007b1d */ /* 0x000fec0000010000 */
[----:B------:R-:W-:-:S05]  /*7ba0*/  @!P0 BRA `(.L_x_2294) ;  /* 0x000001e000008947 */ /* 0x000fca0003800000 */
[----:B--2---:R-:W-:Y:S02]  /*7bb0*/  ISETP.GE.AND P2, PT, R106, c[0x0][0x1d4], PT ;  /* 0x000075006a007a0c */ /* 0x004fe40003f46270 */
[----:B------:R-:W-:Y:S02]  /*7bc0*/  ISETP.GE.AND P1, PT, R110, c[0x0][0x1d4], PT ;  /* 0x000075006e007a0c */ /* 0x000fe40003f26270 */
[----:B------:R-:W-:Y:S02]  /*7bd0*/  ISETP.GE.AND P4, PT, R107, c[0x0][0x1d4], PT ;  /* 0x000075006b007a0c */ /* 0x000fe40003f86270 */
[----:B------:R-:W-:Y:S07]  /*7be0*/  ISETP.GE.AND P3, PT, R207, c[0x0][0x1d4], PT ;  /* 0x00007500cf007a0c */ /* 0x000fee0003f66270 */
[----:B------:R-:W2:Y:S01]  /*7bf0*/  @!P2 LDS.128 R12, [R78] ;  /* 0x000000004e0ca984 */ /* 0x000ea20000000c00 */
[CC--:B----4-:R-:W-:Y:S04]  /*7c00*/  @!P2 LEA R6, P0, R106.reuse, R2.reuse, 0x1 ;  /* 0x000000026a06a211 */ /* 0x0d0fe800078008ff */
[-C--:B------:R-:W-:Y:S02]  /*7c10*/  @!P2 LEA.HI.X R7, R106, R3.reuse, R232, 0x1, P0 ;  /* 0x000000036a07a211 */ /* 0x080fe400000f0ce8 */
[CC--:B------:R-:W-:Y:S04]  /*7c20*/  @!P1 LEA R4, P0, R213.reuse, R2.reuse, 0x1 ;  /* 0x00000002d5049211 */ /* 0x0c0fe800078008ff */
[-C--:B------:R-:W-:Y:S02]  /*7c30*/  @!P1 LEA.HI.X R5, R213, R3.reuse, R234, 0x1, P0 ;  /* 0x00000003d5059211 */ /* 0x080fe400000f0cea */
[CC--:B------:R-:W-:Y:S04]  /*7c40*/  @!P4 LEA R8, P0, R212.reuse, R2.reuse, 0x1 ;  /* 0x00000002d408c211 */ /* 0x0c0fe800078008ff */
[-C--:B-1----:R-:W-:Y:S01]  /*7c50*/  @!P4 LEA.HI.X R9, R212, R3.reuse, R233, 0x1, P0 ;  /* 0x00000003d409c211 */ /* 0x082fe200000f0ce9 */
[----:B--2---:R1:W-:Y:S04]  /*7c60*/  @!P2 ST.E.128 [R6.64], R12 ;  /* 0x0000000c0600a985 */ /* 0x0043e8000c101d0a */
[----:B------:R-:W2:Y:S01]  /*7c70*/  @!P1 LDS.128 R12, [R79] ;  /* 0x000000004f0c9984 */ /* 0x000ea20000000c00 */
        /* <DEDUP_REMOVED lines=17> */
.L_x_2294:
[----:B--2---:R-:W-:Y:S05]  /*7d90*/  BSYNC B0 ;  /* 0x0000000000007941 */ /* 0x004fea0003800000 */
.L_x_2293:
[C---:B------:R-:W-:Y:S02]  /*7da0*/  ISETP.GE.AND P0, PT, R33.reuse, 0x1, PT ;  /* 0x000000012100780c */ /* 0x040fe40003f06270 */
[----:B-1--4-:R-:W-:Y:S02]  /*7db0*/  IADD3 R2, R33, 0x1, RZ ;  /* 0x0000000121027810 */ /* 0x012fe40007ffe0ff */
[----:B------:R-:W-:Y:S02]  /*7dc0*/  LOP3.LUT P2, RZ, R211, 0x1, RZ, 0xc0, !PT ;  /* 0x00000001d3ff7812 */ /* 0x000fe4000784c0ff */
        /* <DEDUP_REMOVED lines=37> */
.L_x_2270:
[----:B----4-:R-:W4:Y:S01]  /*8020*/  LDL.LU R3, [R1+0xd0] ;  /* 0x0000d00001037983 */ /* 0x010f220000300800 */
[----:B------:R-:W-:Y:S01]  /*8030*/  IMAD.MOV.U32 R4, RZ, RZ, 0x1 ;  /* 0x00000001ff047424 */ /* 0x000fe200078e00ff */
[----:B------:R-:W-:Y:S02]  /*8040*/  IADD3 R0, R229, 0x7f, RZ ;  /* 0x0000007fe5007810 */ /* 0x000fe40007ffe0ff */
[----:B------:R-:W4:Y:S02]  /*8050*/  S2R R2, SR_TID.X ;  /* 0x0000000000027919 */ /* 0x000f240000002100 */
[C---:B------:R-:W-:Y:S02]  /*8060*/  ISETP.NE.AND P4, PT, R4.reuse, c[0x0][0x2c4], PT ;  /* 0x0000b10004007a0c */ /* 0x040fe40003f85270 */
[----:B------:R-:W-:Y:S01]  /*8070*/  ISETP.LE.AND P1, PT, R4, c[0x0][0x32c], PT ;  /* 0x0000cb0004007a0c */ /* 0x000fe20003f23270 */
[----:B----4-:R4:W-:Y:S10]  /*8080*/  STL.64 [R1], R2 ;  /* 0x0000000201007387 */ /* 0x0109f40000100a00 */
[----:B----4-:R-:W-:-:S05]  /*8090*/  @P4 IMAD.HI.U32 R2, R0, c[0x0][0x2c8], RZ ;  /* 0x0000b20000024a27 */ /* 0x010fca00078e00ff */
[----:B------:R-:W-:Y:S01]  /*80a0*/  @P4 SHF.R.U32.HI R0, RZ, c[0x0][0x2cc], R2 ;  /* 0x0000b300ff004a19 */ /* 0x000fe20000011602 */
[----:B------:R-:W-:-:S03]  /*80b0*/  IMAD.U32 R2, RZ, RZ, UR7 ;  /* 0x00000007ff027e24 */ /* 0x000fc6000f8e00ff */
[----:B------:R-:W-:Y:S02]  /*80c0*/  IADD3 R0, R0, 0x1, R201 ;  /* 0x0000000100007810 */ /* 0x000fe40007ffe0c9 */
[----:B---3--:R-:W-:-:S03]  /*80d0*/  IADD3 R24, P0, R2, 0x4, RZ ;  /* 0x0000000402187810 */ /* 0x008fc60007f1e0ff */
[----:B-----5:R-:W-:Y:S02]  /*80e0*/  IMAD.IADD R3, R0, 0x1, -R15 ;  /* 0x0000000100037824 */ /* 0x020fe400078e0a0f */
[----:B-1----:R-:W-:-:S03]  /*80f0*/  IMAD.X R25, RZ, RZ, UR6, P0 ;  /* 0x00000006ff197e24 */ /* 0x002fc600080e06ff */
        /* <DEDUP_REMOVED lines=12> */
.L_x_2298:
[----:B------:R-:W-:-:S13]  /*81c0*/  ISETP.NE.AND P0, PT, R4, c[0x0][0x32c], PT ;  /* 0x0000cb0004007a0c */ /* 0x000fda0003f05270 */
[----:B------:R-:W-:-:S05]  /*81d0*/  @P0 IMAD.HI.U32 R3, R0, c[0x0][0x330], RZ ;  /* 0x0000cc0000030a27 */ /* 0x000fca00078e00ff */
[----:B------:R-:W-:Y:S02]  /*81e0*/  @P0 SHF.R.U32.HI R0, RZ, c[0x0][0x334], R3 ;  /* 0x0000cd00ff000a19 */ /* 0x000fe40000011603 */
.L_x_2299:
[----:B------:R-:W-:Y:S05]  /*81f0*/  BSYNC B0 ;  /* 0x0000000000007941 */ /* 0x000fea0003800000 */
.L_x_2297:
[----:B------:R-:W-:-:S05]  /*8200*/  MOV R3, c[0x0][0x32c] ;  /* 0x0000cb0000037a02 */ /* 0x000fca0000000f00 */
[----:B------:R-:W-:-:S05]  /*8210*/  IMAD R0, R0, R3, c[0x0][0x32c] ;  /* 0x0000cb0000007624 */ /* 0x000fca00078e0203 */
[----:B------:R-:W-:-:S04]  /*8220*/  IMNMX R2, R2, R0, PT ;  /* 0x0000000002027217 */ /* 0x000fc80003800200 */
.L_x_2296:
        /* <DEDUP_REMOVED lines=21> */
.L_x_2302:
[----:B------:R-:W-:-:S04]  /*8380*/  MOV R3, c[0x0][0x32c] ;  /* 0x0000cb0000037a02 */ /* 0x000fc80000000f00 */
[----:B------:R-:W-:-:S13]  /*8390*/  ISETP.NE.AND P0, PT, R3, 0x1, PT ;  /* 0x000000010300780c */ /* 0x000fda0003f05270 */
[----:B------:R-:W-:-:S05]  /*83a0*/  @P0 IMAD.HI.U32 R3, R0, c[0x0][0x330], RZ ;  /* 0x0000cc0000030a27 */ /* 0x000fca00078e00ff */
[----:B------:R-:W-:Y:S02]  /*83b0*/  @P0 SHF.R.U32.HI R0, RZ, c[0x0][0x334], R3 ;  /* 0x0000cd00ff000a19 */ /* 0x000fe40000011603 */
.L_x_2303:
[----:B------:R-:W-:Y:S05]  /*83c0*/  BSYNC B0 ;  /* 0x0000000000007941 */ /* 0x000fea0003800000 */
.L_x_2301:
[----:B------:R-:W-:-:S05]  /*83d0*/  IMAD R0, R0, c[0x0][0x32c], RZ ;  /* 0x0000cb0000007a24 */ /* 0x000fca00078e02ff */
[----:B------:R-:W-:-:S04]  /*83e0*/  IMNMX R2, R2, R0, !PT ;  /* 0x0000000002027217 */ /* 0x000fc80007800200 */
.L_x_2300:
        /* <DEDUP_REMOVED lines=39> */
.L_x_2305:
[----:B------:R-:W-:Y:S05]  /*8660*/  BSYNC B0 ;  /* 0x0000000000007941 */ /* 0x000fea0003800000 */
.L_x_2304:
[----:B------:R-:W3:Y:S01]  /*8670*/  LDL R3, [R1+0x70] ;  /* 0x0000700001037983 */ /* 0x000ee20000100800 */
[----:B------:R-:W-:Y:S01]  /*8680*/  PRMT R0, RZ, 0x7610, R0 ;  /* 0x00007610ff007816 */ /* 0x000fe20000000000 */
        /* <DEDUP_REMOVED lines=49> */
[----:B---3--:R-:W-:-:S04]  /*89a0*/  IMAD R204, R3, R2, R6 ;  /* 0x0000000203cc7224 */ /* 0x008fc800078e0206 */
[----:B------:R-:W-:-:S05]  /*89b0*/  IMAD.IADD R2, R204, 0x1, R2 ;  /* 0x00000001cc027824 */ /* 0x000fca00078e0202 */
[----:B------:R-:W-:-:S04]  /*89c0*/  IMNMX R180, R8, R2, PT ;  /* 0x0000000208b47217 */ /* 0x000fc80003800200 */
[----:B------:R-:W-:-:S13]  /*89d0*/  ISETP.GT.AND P0, PT, R180, R204, PT ;  /* 0x000000ccb400720c */ /* 0x000fda0003f04270 */
[----:B------:R-:W-:Y:S05]  /*89e0*/  @!P0 BRA `(.L_x_2306) ;  /* 0x0001066000008947 */ /* 0x000fea0003800000 */
[----:B------:R-:W3:Y:S01]  /*89f0*/  LDL R0, [R1+0x4c] ;  /* 0x00004c0001007983 */ /* 0x000ee20000100800 */
[----:B------:R-:W-:Y:S01]  /*8a00*/  ISETP.NE.U32.AND P0, PT, RZ, c[0x0][0x340], PT ;  /* 0x0000d000ff007a0c */ /* 0x000fe20003f05070 */
[----:B------:R-:W-:Y:S02]  /*8a10*/  ULDC.64 UR4, c[0x0][0x18] ;  /* 0x0000060000047ab9 */ /* 0x000fe40000000a00 */
[----:B------:R-:W1:Y:S01]  /*8a20*/  S2R R7, SR_TID.X ;  /* 0x0000000000077919 */ /* 0x000e620000002100 */
[----:B------:R-:W-:-:S13]  /*8a30*/  ISETP.NE.AND.EX P3, PT, RZ, c[0x0][0x344], PT, P0 ;  /* 0x0000d100ff007a0c */ /* 0x000fda0003f65300 */
[----:B------:R-:W-:-:S04]  /*8a40*/  @P3 IMAD.MOV.U32 R2, RZ, RZ, 0x4 ;  /* 0x00000004ff023424 */ /* 0x000fc800078e00ff */
[----:B------:R-:W-:-:S05]  /*8a50*/  @P3 IMAD.WIDE R2, R231, R2, c[0x0][0x340] ;  /* 0x0000d000e7023625 */ /* 0x000fca00078e0202 */
[----:B------:R4:W5:Y:S01]  /*8a60*/  @P3 LDG.E R21, [R2.64] ;  /* 0x0000000a02153981 */ /* 0x000962000c1e1900 */
[----:B-1----:R-:W-:Y:S01]  /*8a70*/  SHF.R.S32.HI R5, RZ, 0x1f, R7 ;  /* 0x0000001fff057819 */ /* 0x002fe20000011407 */
[----:B------:R-:W-:Y:S01]  /*8a80*/  UIADD3 UR4, UP0, UR4, 0x18100, URZ ;  /* 0x0001810004047890 */ /* 0x000fe2000ff1e03f */
[----:B------:R-:W-:Y:S01]  /*8a90*/  ISETP.NE.U32.AND P0, PT, RZ, c[0x0][0x348], PT ;  /* 0x0000d200ff007a0c */ /* 0x000fe20003f05070 */
[----:B------:R-:W-:Y:S01]  /*8aa0*/  STL [R1+0x10], R15 ;  /* 0x0000100f01007387 */ /* 0x000fe20000100800 */
[----:B------:R-:W-:Y:S01]  /*8ab0*/  LEA.HI R5, R5, R7, RZ, 0x3 ;  /* 0x0000000705057211 */ /* 0x000fe200078f18ff */
[----:B------:R-:W-:Y:S01]  /*8ac0*/  UIADD3.X UR5, URZ, UR5, URZ, UP0, !UPT ;  /* 0x000000053f057290 */ /* 0x000fe200087fe43f */
[----:B------:R-:W-:Y:S01]  /*8ad0*/  ISETP.NE.AND.EX P0, PT, RZ, c[0x0][0x34c], PT, P0 ;  /* 0x0000d300ff007a0c */ /* 0x000fe20003f05300 */
[----:B------:R-:W-:Y:S01]  /*8ae0*/  IMAD.U32 R16, RZ, RZ, UR7 ;  /* 0x00000007ff107e24 */ /* 0x000fe2000f8e00ff */
[----:B------:R-:W-:Y:S02]  /*8af0*/  LOP3.LUT R5, R5, 0xfffffff8, RZ, 0xc0, !PT ;  /* 0xfffffff805057812 */ /* 0x000fe400078ec0ff */
[----:B------:R-:W-:-:S02]  /*8b00*/  LOP3.LUT R20, R230, 0xffff, RZ, 0xc0, !PT ;  /* 0x0000ffffe6147812 */ /* 0x000fc400078ec0ff */
[----:B------:R-:W-:Y:S01]  /*8b10*/  MOV R18, UR7 ;  /* 0x0000000700127c02 */ /* 0x000fe20008000f00 */
[----:B------:R-:W-:Y:S01]  /*8b20*/  IMAD.IADD R5, R7, 0x1, -R5 ;  /* 0x0000000107057824 */ /* 0x000fe200078e0a05 */
[----:B------:R-:W-:Y:S02]  /*8b30*/  IADD3 R16, P1, R16, 0x10, RZ ;  /* 0x0000001010107810 */ /* 0x000fe40007f3e0ff */
[----:B------:R-:W-:Y:S02]  /*8b40*/  IADD3 R18, P2, R18, 0x8, RZ ;  /* 0x0000000812127810 */ /* 0x000fe40007f5e0ff */
[----:B------:R-:W-:Y:S01]  /*8b50*/  LEA R5, R5, R249, 0x5 ;  /* 0x000000f905057211 */ /* 0x000fe200078e28ff */
[----:B------:R-:W-:Y:S01]  /*8b60*/  IMAD.X R17, RZ, RZ, UR6, P1 ;  /* 0x00000006ff117e24 */ /* 0x000fe200088e06ff */
[----:B------:R-:W-:Y:S02]  /*8b70*/  ISETP.GE.AND P6, PT, R240, c[0x0][0x198], PT ;  /* 0x00006600f0007a0c */ /* 0x000fe40003fc6270 */
[----:B------:R-:W-:Y:S01]  /*8b80*/  ISETP.GE.AND P5, PT, R241, c[0x0][0x198], PT ;  /* 0x00006600f1007a0c */ /* 0x000fe20003fa6270 */
[----:B------:R-:W-:Y:S01]  /*8b90*/  IMAD.IADD R5, R229, 0x1, R5 ;  /* 0x00000001e5057824 */ /* 0x000fe200078e0205 */
[----:B------:R-:W-:-:S02]  /*8ba0*/  IADD3 R23, R180, -0x1, RZ ;  /* 0xffffffffb4177810 */ /* 0x000fc40007ffe0ff */
[----:B--2---:R-:W-:Y:S01]  /*8bb0*/  IADD3.X R19, RZ, UR6, RZ, P2, !PT ;  /* 0x00000006ff137c10 */ /* 0x004fe200097fe4ff */
[----:B------:R-:W-:Y:S01]  /*8bc0*/  @P4 IMAD.HI.U32 R7, R5, c[0x0][0x2c8], RZ ;  /* 0x0000b20005074a27 */ /* 0x000fe200078e00ff */
[----:B---3--:R-:W-:-:S03]  /*8bd0*/  SHF.R.S32.HI R4, RZ, 0x1f, R0 ;  /* 0x0000001fff047819 */ /* 0x008fc60000011400 */
[----:B----4-:R-:W-:-:S04]  /*8be0*/  IMAD.WIDE.U32 R2, R0, c[0x0][0x178], RZ ;  /* 0x00005e0000027a25 */ /* 0x010fc800078e00ff */
[----:B------:R-:W-:-:S04]  /*8bf0*/  IMAD R4, R4, c[0x0][0x178], RZ ;  /* 0x00005e0004047a24 */ /* 0x000fc800078e02ff */
[----:B------:R-:W-:Y:S01]  /*8c00*/  IMAD R0, R0, c[0x0][0x17c], R4 ;  /* 0x00005f0000007a24 */ /* 0x000fe200078e0204 */
[----:B------:R-:W-:-:S03]  /*8c10*/  SEL R4, R231, RZ, !P0 ;  /* 0x000000ffe7047207 */ /* 0x000fc60004000000 */
[----:B------:R-:W-:Y:S01]  /*8c20*/  IMAD.IADD R3, R3, 0x1, R0 ;  /* 0x0000000103037824 */ /* 0x000fe200078e0200 */
        /* <DEDUP_REMOVED lines=9> */
[----:B------:R-:W-:-:S03]  /*8cc0*/  @!P3 MOV R21, R231 ;  /* 0x000000e70015b202 */ /* 0x000fc60000000f00 */
[----:B------:R-:W-:Y:S01]  /*8cd0*/  IMAD R7, R4, c[0x0][0x1c4], R6 ;  /* 0x0000710004077a24 */ /* 0x000fe200078e0206 */
[--C-:B------:R-:W-:Y:S01]  /*8ce0*/  SHF.R.S32.HI R4, RZ, 0x1f, R0.reuse ;  /* 0x0000001fff047819 */ /* 0x100fe20000011400 */
[----:B------:R-:W-:Y:S02]  /*8cf0*/  IMAD.MOV R6, RZ, RZ, -R0 ;  /* 0x000000ffff067224 */ /* 0x000fe400078e0a00 */
[----:B------:R-:W-:Y:S02]  /*8d00*/  IMAD.IADD R3, R3, 0x1, R7 ;  /* 0x0000000103037824 */ /* 0x000fe400078e0207 */
[----:B------:R-:W-:Y:S02]  /*8d10*/  IMAD R6, R6, c[0x0][0x2c4], R5 ;  /* 0x0000b10006067a24 */ /* 0x000fe400078e0205 */
[----:B------:R-:W-:Y:S02]  /*8d20*/  IMAD R4, R4, c[0x0][0x1b0], RZ ;  /* 0x00006c0004047a24 */ /* 0x000fe400078e02ff */
[----:B------:R-:W-:Y:S01]  /*8d30*/  IMAD.WIDE.U32 R2, R0, c[0x0][0x1b0], R2 ;  /* 0x00006c0000027a25 */ /* 0x000fe200078e0002 */
[----:B------:R-:W-:-:S03]  /*8d40*/  SHF.R.S32.HI R12, RZ, 0x1f, R6 ;  /* 0x0000001fff0c7819 */ /* 0x000fc60000011406 */
[----:B------:R-:W-:Y:S01]  /*8d50*/  IMAD R7, R0, c[0x0][0x1b4], R4 ;  /* 0x00006d0000077a24 */ /* 0x000fe200078e0204 */
[----:B------:R-:W-:Y:S01]  /*8d60*/  MOV R4, UR4 ;  /* 0x0000000400047c02 */ /* 0x000fe20008000f00 */
[----:B------:R-:W-:Y:S02]  /*8d70*/  IMAD R12, R12, c[0x0][0x1a8], RZ ;  /* 0x00006a000c0c7a24 */ /* 0x000fe400078e02ff */
[----:B------:R-:W-:Y:S02]  /*8d80*/  IMAD.IADD R3, R3, 0x1, R7 ;  /* 0x0000000103037824 */ /* 0x000fe400078e0207 */
[C---:B------:R-:W-:Y:S02]  /*8d90*/  IMAD R12, R6.reuse, c[0x0][0x1ac], R12 ;  /* 0x00006b00060c7a24 */ /* 0x040fe400078e020c */
[----:B------:R-:W-:-:S04]  /*8da0*/  IMAD.WIDE.U32 R2, R6, c[0x0][0x1a8], R2 ;  /* 0x00006a0006027a25 */ /* 0x000fc800078e0002 */
[----:B------:R-:W-:Y:S01]  /*8db0*/  IMAD.U32 R5, RZ, RZ, UR5 ;  /* 0x00000005ff057e24 */ /* 0x000fe2000f8e00ff */
[----:B------:R-:W-:Y:S02]  /*8dc0*/  IADD3 R12, R3, R12, RZ ;  /* 0x0000000c030c7210 */ /* 0x000fe40007ffe0ff */
[C---:B------:R-:W-:Y:S02]  /*8dd0*/  LEA R14, P0, R2.reuse, c[0x0][0x160], 0x1 ;  /* 0x00005800020e7a11 */ /* 0x040fe400078008ff */
[----:B------:R1:W-:Y:S02]  /*8de0*/  STL.64 [R1+0x8], R4 ;  /* 0x0000080401007387 */ /* 0x0003e40000100a00 */
[----:B------:R-:W-:Y:S01]  /*8df0*/  LEA.HI.X R12, R2, c[0x0][0x164], R12, 0x1, P0 ;  /* 0x00005900020c7a11 */ /* 0x000fe200000f0c0c */
[----:B-1----:R-:W-:Y:S01]  /*8e00*/  IMAD.IADD R5, R249, 0x1, R229 ;  /* 0x00000001f9057824 */ /* 0x002fe200078e02e5 */
[----:B------:R-:W-:Y:S05]  /*8e10*/  BRA.DIV ~URZ, `(.L_x_2307) ;  /* 0x00014f927f007947 */ /* 0x000fea000b800000 */
[----:B------:R1:W2:Y:S02]  /*8e20*/  SHFL.IDX PT, R4, R12, RZ, 0x181f ;  /* 0x00181fff0c047589 */ /* 0x0002a400000e0000 */
.L_x_2462:
[----:B------:R-:W-:Y:S05]  /*8e30*/  BRA.DIV ~URZ, `(.L_x_2308) ;  /* 0x00014ff27f007947 */ /* 0x000fea000b800000 */
[----:B------:R3:W4:Y:S02]  /*8e40*/  SHFL.IDX PT, R0, R14, RZ, 0x181f ;  /* 0x00181fff0e007589 */ /* 0x00072400000e0000 */
.L_x_2463:
        /* <DEDUP_REMOVED lines=16> */
.L_x_2310:
[----:B------:R-:W-:Y:S05]  /*8f50*/  BSYNC B0 ;  /* 0x0000000000007941 */ /* 0x000fea0003800000 */
.L_x_2309:
[----:B------:R-:W-:Y:S05]  /*8f60*/  BRA.DIV ~URZ, `(.L_x_2311) ;  /* 0x00014f427f007947 */ /* 0x000fea000b800000 */
[----:B--2---:R2:W1:Y:S04]  /*8f70*/  SHFL.IDX PT, R4, R12, 0x1, 0x181f ;  /* 0x00381f000c047f89 */ /* 0x00446800000e0000 */
[----:B----4-:R2:W4:Y:S02]  /*8f80*/  SHFL.IDX PT, R0, R14, 0x1, 0x181f ;  /* 0x00381f000e007f89 */ /* 0x01052400000e0000 */
.L_x_2464:
        /* <DEDUP_REMOVED lines=16> */
.L_x_2313:
[----:B------:R-:W-:Y:S05]  /*9090*/  BSYNC B0 ;  /* 0x0000000000007941 */ /* 0x000fea0003800000 */
.L_x_2312:
[----:B------:R-:W-:Y:S05]  /*90a0*/  BRA.DIV ~URZ, `(.L_x_2314) ;  /* 0x00014ef27f007947 */ /* 0x000fea000b800000 */
[----:B-1----:R1:W2:Y:S02]  /*90b0*/  SHFL.IDX PT, R4, R12, 0x2, 0x181f ;  /* 0x00581f000c047f89 */ /* 0x0022a400000e0000 */
.L_x_2465:
[----:B------:R-:W-:Y:S05]  /*90c0*/  BRA.DIV ~URZ, `(.L_x_2315) ;  /* 0x00014f527f007947 */ /* 0x000fea000b800000 */
[----:B----4-:R4:W1:Y:S02]  /*90d0*/  SHFL.IDX PT, R0, R14, 0x2, 0x181f ;  /* 0x00581f000e007f89 */ /* 0x01086400000e0000 */
.L_x_2466:
        /* <DEDUP_REMOVED lines=16> */
.L_x_2317:
[----:B------:R-:W-:Y:S05]  /*91e0*/  BSYNC B0 ;  /* 0x0000000000007941 */ /* 0x000fea0003800000 */
.L_x_2316:
[----:B------:R-:W-:Y:S05]  /*91f0*/  BRA.DIV ~URZ, `(.L_x_2318) ;  /* 0x00014ea27f007947 */ /* 0x000fea000b800000 */
[----:B-12---:R-:W1:Y:S04]  /*9200*/  SHFL.IDX PT, R12, R12, 0x3, 0x181f ;  /* 0x00781f000c0c7f89 */ /* 0x006e6800000e0000 */
[----:B------:R2:W3:Y:S02]  /*9210*/  SHFL.IDX PT, R0, R14, 0x3, 0x181f ;  /* 0x00781f000e007f89 */ /* 0x0004e400000e0000 */
.L_x_2467:
[----:B--234-:R-:W2:Y:S04]  /*9220*/  LDL R14, [R1] ;  /* 0x00000000010e7983 */ /* 0x01cea80000100800 */
[----:B------:R3:W5:Y:S04]  /*9230*/  LDL R22, [R1+0x64] ;  /* 0x0000640001167983 */ /* 0x0007680000100800 */
[----:B------:R3:W5:Y:S01]  /*9240*/  LDL R215, [R1+0x48] ;  /* 0x0000480001d77983 */ /* 0x0007620000100800 */
[----:B------:R-:W-:Y:S01]  /*9250*/  IADD3 R5, R5, 0x60, RZ ;  /* 0x0000006005057810 */ /* 0x000fe20007ffe0ff */
[----:B------:R-:W-:Y:S01]  /*9260*/  ULDC.64 UR4, c[0x0][0x40] ;  /* 0x0000100000047ab9 */ /* 0x000fe20000000a00 */
[----:B------:R-:W-:Y:S01]  /*9270*/  IMAD.U32 R2, RZ, RZ, UR7 ;  /* 0x00000007ff027e24 */ /* 0x000fe2000f8e00ff */
[----:B------:R-:W-:Y:S01]  /*9280*/  STL.64 [R1+0x40], R18 ;  /* 0x0000401201007387 */ /* 0x000fe20000100a00 */
[----:B------:R-:W-:Y:S01]  /*9290*/  ISETP.GE.AND P0, PT, R5, R13, PT ;  /* 0x0000000d0500720c */ /* 0x000fe20003f06270 */
[----:B------:R-:W-:Y:S01]  /*92a0*/  UIADD3 UR4, UP0, UR4, 0x160, URZ ;  /* 0x0000016004047890 */ /* 0x000fe2000ff1e03f */
[----:B------:R-:W-:Y:S01]  /*92b0*/  IMAD.U32 R3, RZ, RZ, UR6 ;  /* 0x00000006ff037e24 */ /* 0x000fe2000f8e00ff */
[----:B------:R-:W-:Y:S01]  /*92c0*/  STL.64 [R1+0x28], R16 ;  /* 0x0000281001007387 */ /* 0x000fe20000100a00 */
[----:B-----5:R-:W-:Y:S01]  /*92d0*/  IMAD.WIDE.U32 R218, R21, c[0x0][0x2b0], RZ ;  /* 0x0000ac0015da7a25 */ /* 0x020fe200078e00ff */
[----:B------:R-:W-:-:S02]  /*92e0*/  UIADD3.X UR5, URZ, UR5, URZ, UP0, !UPT ;  /* 0x000000053f057290 */ /* 0x000fc400087fe43f */
[----:B------:R4:W-:Y:S01]  /*92f0*/  STL.64 [R1+0x20], R2 ;  /* 0x0000200201007387 */ /* 0x0009e20000100a00 */
[----:B------:R-:W-:-:S03]  /*9300*/  IMAD.U32 R4, RZ, RZ, UR4 ;  /* 0x00000004ff047e24 */ /* 0x000fc6000f8e00ff */
[----:B------:R-:W-:Y:S01]  /*9310*/  IMAD.U32 R5, RZ, RZ, UR5 ;  /* 0x00000005ff057e24 */ /* 0x000fe2000f8e00ff */
[----:B------:R-:W-:Y:S01]  /*9320*/  STL.64 [R1+0x30], R144 ;  /* 0x0000309001007387 */ /* 0x000fe20000100a00 */
[-C--:B------:R-:W-:Y:S02]  /*9330*/  @!P0 LEA R8, P1, R238, R0.reuse, 0x1 ;  /* 0x00000000ee088211 */ /* 0x080fe400078208ff */
[----:B------:R-:W-:Y:S01]  /*9340*/  @!P0 LEA R6, P2, R240, R0, 0x1 ;  /* 0x00000000f0068211 */ /* 0x000fe200078408ff */
[----:B------:R1:W-:Y:S02]  /*9350*/  STL.64 [R1+0x18], R4 ;  /* 0x0000180401007387 */ /* 0x0003e40000100a00 */
[-C--:B-1----:R-:W-:Y:S02]  /*9360*/  @!P0 LEA.HI.X R9, R238, R12.reuse, R239, 0x1, P1 ;  /* 0x0000000cee098211 */ /* 0x082fe400008f0cef */
[----:B------:R-:W-:Y:S01]  /*9370*/  @!P0 LEA.HI.X R7, R240, R12, R246, 0x1, P2 ;  /* 0x0000000cf0078211 */ /* 0x000fe200010f0cf6 */
[----:B------:R3:W-:Y:S04]  /*9380*/  STL.64 [R1+0x38], R24 ;  /* 0x0000381801007387 */ /* 0x0007e80000100a00 */
[----:B------:R-:W-:Y:S01]  /*9390*/  @!PT LDS RZ, [RZ] ;  /* 0x00000000fffff984 */ /* 0x000fe20000000800 */
[----:B------:R-:W-:Y:S01]  /*93a0*/  @!PT LDS RZ, [RZ] ;  /* 0x00000000fffff984 */ /* 0x000fe20000000800 */
[----:B------:R-:W-:Y:S01]  /*93b0*/  @!PT LDS RZ, [RZ] ;  /* 0x00000000fffff984 */ /* 0x000fe20000000800 */
[----:B------:R1:W-:Y:S04]  /*93c0*/  @!P0 LDGSTS.E.BYPASS.LTC128B.128 [R111+0x1b100], [R8.64], !P4 ;  /* 0x1b100000086f8fae */ /* 0x0003e8000e101d4a */
[----:B------:R3:W-:Y:S01]  /*93d0*/  @!P0 LDGSTS.E.BYPASS.LTC128B.128 [R111+0x1f100], [R6.64], !P6 ;  /* 0x1f100000066f8fae */ /* 0x0007e2000f101d4a */
[----:B----4-:R-:W-:-:S04]  /*93e0*/  @!P0 LEA R2, P1, R241, R0, 0x1 ;  /* 0x00000000f1028211 */ /* 0x010fc800078208ff */
[----:B------:R-:W-:Y:S02]  /*93f0*/  @!P0 LEA.HI.X R3, R241, R12, R245, 0x1, P1 ;  /* 0x0000000cf1038211 */ /* 0x000fe400008f0cf5 */
[----:B------:R-:W-:-:S03]  /*9400*/  SHF.R.S32.HI R4, RZ, 0x1f, R21 ;  /* 0x0000001fff047819 */ /* 0x000fc60000011415 */
[----:B------:R4:W-:Y:S04]  /*9410*/  @!P0 LDGSTS.E.BYPASS.LTC128B.128 [R111+0x23100], [R2.64], !P5 ;  /* 0x23100000026f8fae */ /* 0x0009e8000e901d4a */
[----:B------:R-:W0:Y:S01]  /*9420*/  LDGDEPBAR ;  /* 0x00000000000079af */ /* 0x000e220000000000 */
[----:B------:R-:W-:Y:S01]  /*9430*/  WARPSYNC 0xffffffff ;  /* 0xffffffff00007948 */ /* 0x000fe20003800000 */
[----:B----4-:R-:W-:Y:S02]  /*9440*/  IMAD R2, R4, c[0x0][0x2b0], RZ ;  /* 0x0000ac0004027a24 */ /* 0x010fe400078e02ff */
[----:B------:R-:W-:Y:S02]  /*9450*/  IMAD.U32 R3, RZ, RZ, UR7 ;  /* 0x00000007ff037e24 */ /* 0x000fe4000f8e00ff */
[----:B------:R-:W-:-:S03]  /*9460*/  IMAD R2, R21, c[0x0][0x2b4], R2 ;  /* 0x0000ad0015027a24 */ /* 0x000fc600078e0202 */
[----:B------:R-:W-:Y:S01]  /*9470*/  IADD3 R28, R3, 0x18, RZ ;  /* 0x00000018031c7810 */ /* 0x000fe20007ffe0ff */
[----:B------:R-:W-:Y:S01]  /*9480*/  IMAD.IADD R223, R219, 0x1, R2 ;  /* 0x00000001dbdf7824 */ /* 0x000fe200078e0202 */
[----:B--2---:R-:W-:-:S04]  /*9490*/  SHF.R.S32.HI R18, RZ, 0x1f, R14 ;  /* 0x0000001fff127819 */ /* 0x004fc8000001140e */
[----:B-1----:R-:W-:-:S04]  /*94a0*/  LEA.HI R8, R18, R14, RZ, 0x3 ;  /* 0x0000000e12087211 */ /* 0x002fc800078f18ff */
[----:B------:R-:W-:-:S05]  /*94b0*/  LOP3.LUT R0, R8, 0xfffffff8, RZ, 0xc0, !PT ;  /* 0xfffffff808007812 */ /* 0x000fca00078ec0ff */
[----:B------:R-:W-:-:S04]  /*94c0*/  IMAD.IADD R0, R14, 0x1, -R0 ;  /* 0x000000010e007824 */ /* 0x000fc800078e0a00 */
[----:B------:R-:W-:-:S05]  /*94d0*/  IMAD.SHL.U32 R190, R0, 0x8, RZ ;  /* 0x0000000800be7824 */ /* 0x000fca00078e00ff */
[C---:B------:R-:W-:Y:S02]  /*94e0*/  IADD3 R16, R190.reuse, 0x80, RZ ;  /* 0x00000080be107810 */ /* 0x040fe40007ffe0ff */
[----:B------:R-:W-:Y:S02]  /*94f0*/  IADD3 R15, R190, 0x40, RZ ;  /* 0x00000040be0f7810 */ /* 0x000fe40007ffe0ff */
[----:B------:R-:W-:Y:S02]  /*9500*/  ISETP.GE.AND P6, PT, R16, c[0x0][0x1d4], PT ;  /* 0x0000750010007a0c */ /* 0x000fe40003fc6270 */
[----:B------:R-:W-:Y:S02]  /*9510*/  ISETP.GE.AND P5, PT, R190, c[0x0][0x1d4], PT ;  /* 0x00007500be007a0c */ /* 0x000fe40003fa6270 */
[----:B------:R-:W-:Y:S02]  /*9520*/  SEL R2, RZ, 0x10, P6 ;  /* 0x00000010ff027807 */ /* 0x000fe40003000000 */
[----:B------:R-:W-:-:S03]  /*9530*/  ISETP.GE.AND P4, PT, R15, c[0x0][0x1d4], PT ;  /* 0x000075000f007a0c */ /* 0x000fc60003f86270 */
[----:B------:R3:W-:Y:S04]  /*9540*/  STL [R1+0xd0], R2 ;  /* 0x0000d00201007387 */ /* 0x0007e80000100800 */
[----:B------:R-:W-:Y:S01]  /*9550*/  SHF.R.S32.HI R17, RZ, 0x3, R8 ;  /* 0x00000003ff117819 */ /* 0x000fe20000011408 */
[----:B------:R-:W-:Y:S01]  /*9560*/  IMAD.MOV.U32 R21, RZ, RZ, c[0x0][0x2b8] ;  /* 0x0000ae00ff157624 */ /* 0x000fe200078e00ff */
[----:B------:R-:W-:Y:S01]  /*9570*/  BAR.SYNC.DEFER_BLOCKING 0x0 ;  /* 0x0000000000007b1d */ /* 0x000fe20000010000 */
[----:B------:R-:W-:Y:S02]  /*9580*/  IMAD.SHL.U32 R168, R23, 0x40, RZ ;  /* 0x0000004017a87824 */ /* 0x000fe400078e00ff */
[----:B------:R-:W-:Y:S01]  /*9590*/  IMAD R199, R0, 0x20, R17 ;  /* 0x0000002000c77824 */ /* 0x000fe200078e0211 */
[----:B------:R-:W-:Y:S01]  /*95a0*/  ISETP.NE.AND P1, PT, R21, 0x1, PT ;  /* 0x000000011500780c */ /* 0x000fe20003f25270 */
[----:B------:R-:W-:Y:S02]  /*95b0*/  IMAD.MOV.U32 R183, RZ, RZ, RZ ;  /* 0x000000ffffb77224 */ /* 0x000fe400078e00ff */
[----:B---3--:R-:W-:-:S05]  /*95c0*/  IMAD.IADD R2, R199, 0x1, R168 ;  /* 0x00000001c7027824 */ /* 0x008fca00078e02a8 */
[----:B------:R-:W-:Y:S01]  /*95d0*/  ISETP.GE.AND P0, PT, R2, R22, PT ;  /* 0x000000160200720c */ /* 0x000fe20003f06270 */
[----:B------:R-:W-:-:S03]  /*95e0*/  IMAD.IADD R2, R215, 0x1, R2 ;  /* 0x00000001d7027824 */ /* 0x000fc600078e0202 */
[----:B------:R-:W-:Y:S01]  /*95f0*/  ISETP.GT.OR P0, PT, R199, 0x3f, P0 ;  /* 0x0000003fc700780c */ /* 0x000fe20000704670 */
[----:B------:R-:W-:-:S04]  /*9600*/  @P1 IMAD.HI.U32 R3, R2, c[0x0][0x2bc], RZ ;  /* 0x0000af0002031a27 */ /* 0x000fc800078e00ff */
[----:B------:R-:W-:Y:S01]  /*9610*/  IMAD.MOV.U32 R0, RZ, RZ, R2 ;  /* 0x000000ffff007224 */ /* 0x000fe200078e0002 */
[----:B------:R-:W-:-:S07]  /*9620*/  @P1 SHF.R.U32.HI R0, RZ, c[0x0][0x2c0], R3 ;  /* 0x0000b000ff001a19 */ /* 0x000fce0000011603 */
[----:B------:R-:W-:-:S04]  /*9630*/  @!P0 IADD3 R3, P1, R0, R218, RZ ;  /* 0x000000da00038210 */ /* 0x000fc80007f3e0ff */
[----:B------:R-:W-:Y:S02]  /*9640*/  @!P0 LEA.HI.X.SX32 R5, R0, R223, 0x1, P1 ;  /* 0x000000df00058211 */ /* 0x000fe400008f0eff */
[----:B------:R-:W-:-:S04]  /*9650*/  @!P0 LEA R4, P1, R3, c[0x0][0x2a0], 0x2 ;  /* 0x0000a80003048a11 */ /* 0x000fc800078210ff */
[----:B------:R-:W-:-:S05]  /*9660*/  @!P0 LEA.HI.X R5, R3, c[0x0][0x2a4], R5, 0x2, P1 ;  /* 0x0000a90003058a11 */ /* 0x000fca00008f1405 */
[----:B------:R1:W2:Y:S01]  /*9670*/  @!P0 LDG.E R183, [R4.64] ;  /* 0x0000000a04b78981 */ /* 0x0002a2000c1e1900 */
[----:B------:R-:W-:Y:S01]  /*9680*/  IMAD.MOV R0, RZ, RZ, -R0 ;  /* 0x000000ffff007224 */ /* 0x000fe200078e0a00 */
[----:B------:R-:W-:Y:S01]  /*9690*/  LEA.HI R14, R18, R14, RZ, 0x6 ;  /* 0x0000000e120e7211 */ /* 0x000fe200078f30ff */
[----:B------:R-:W-:Y:S01]  /*96a0*/  IMAD.WIDE.U32 R216, R20, c[0x0][0x1e8], RZ ;  /* 0x00007a0014d87a25 */ /* 0x000fe200078e00ff */
[----:B------:R-:W-:Y:S01]  /*96b0*/  ISETP.GE.AND P3, PT, R190, c[0x0][0x1d4], PT ;  /* 0x00007500be007a0c */ /* 0x000fe20003f66270 */
[----:B------:R-:W-:Y:S01]  /*96c0*/  BSSY B0, `(.L_x_2319) ;  /* 0x00000b3000007945 */ /* 0x000fe20003800000 */
[----:B------:R-:W-:Y:S01]  /*96d0*/  ISETP.GE.AND P2, PT, R15, c[0x0][0x1d4], PT ;  /* 0x000075000f007a0c */ /* 0x000fe20003f46270 */
[----:B------:R-:W-:Y:S01]  /*96e0*/  IMAD R184, R0, c[0x0][0x2b8], R2 ;  /* 0x0000ae0000b87a24 */ /* 0x000fe200078e0202 */
[----:B------:R-:W-:Y:S01]  /*96f0*/  LOP3.LUT R211, R211, 0xfffffffd, RZ, 0xc0, !PT ;  /* 0xfffffffdd3d37812 */ /* 0x000fe200078ec0ff */
[----:B------:R-:W-:Y:S02]  /*9700*/  IMAD R222, R20, c[0x0][0x1ec], R217 ;  /* 0x00007b0014de7a24 */ /* 0x000fe400078e02d9 */
[----:B------:R-:W-:Y:S01]  /*9710*/  IMAD.WIDE.U32 R2, R184, c[0x0][0x1e0], RZ ;  /* 0x00007800b8027a25 */ /* 0x000fe200078e00ff */
[----:B------:R-:W-:-:S03]  /*9720*/  SHF.R.S32.HI R0, RZ, 0x1f, R184 ;  /* 0x0000001fff007819 */ /* 0x000fc600000114b8 */
[----:B------:R-:W-:-:S04]  /*9730*/  IMAD.WIDE.U32 R220, R20, c[0x0][0x210], RZ ;  /* 0x0000840014dc7a25 */ /* 0x000fc800078e00ff */
[----:B------:R-:W-:Y:S02]  /*9740*/  IMAD R7, R0, c[0x0][0x208], RZ ;  /* 0x0000820000077a24 */ /* 0x000fe400078e02ff */
[----:B------:R-:W-:Y:S02]  /*9750*/  IMAD R224, R20, c[0x0][0x214], R221 ;  /* 0x0000850014e07a24 */ /* 0x000fe400078e02dd */
[----:B------:R-:W-:Y:S02]  /*9760*/  IMAD R7, R184, c[0x0][0x20c], R7 ;  /* 0x00008300b8077a24 */ /* 0x000fe400078e0207 */
[----:B-1----:R-:W-:Y:S02]  /*9770*/  IMAD R4, R0, c[0x0][0x1e0], RZ ;  /* 0x0000780000047a24 */ /* 0x002fe400078e02ff */
[----:B------:R-:W-:-:S04]  /*9780*/  IMAD.WIDE R18, R190, 0x2, RZ ;  /* 0x00000002be127825 */ /* 0x000fc800078e02ff */
[----:B------:R-:W-:-:S04]  /*9790*/  IMAD R4, R184, c[0x0][0x1e4], R4 ;  /* 0x00007900b8047a24 */ /* 0x000fc800078e0204 */
[----:B------:R-:W-:Y:S01]  /*97a0*/  IMAD.IADD R3, R3, 0x1, R4 ;  /* 0x0000000103037824 */ /* 0x000fe200078e0204 */
[----:B--2---:R-:W-:-:S03]  /*97b0*/  SHF.R.S32.HI R6, RZ, 0x1f, R183 ;  /* 0x0000001fff067819 */ /* 0x004fc600000114b7 */
[----:B------:R-:W-:-:S04]  /*97c0*/  IMAD.WIDE.U32 R4, R183, c[0x0][0x1f0], R2 ;  /* 0x00007c00b7047a25 */ /* 0x000fc800078e0002 */
[----:B------:R-:W-:Y:S01]  /*97d0*/  IMAD R8, R6, c[0x0][0x1f0], RZ ;  /* 0x00007c0006087a24 */ /* 0x000fe200078e02ff */
[----:B------:R-:W-:Y:S01]  /*97e0*/  IADD3 R0, P0, R4, R216, RZ ;  /* 0x000000d804007210 */ /* 0x000fe20007f1e0ff */
[----:B------:R-:W-:-:S04]  /*97f0*/  IMAD.WIDE.U32 R2, R184, c[0x0][0x208], RZ ;  /* 0x00008200b8027a25 */ /* 0x000fc800078e00ff */
[----:B------:R-:W-:Y:S02]  /*9800*/  IMAD R8, R183, c[0x0][0x1f4], R8 ;  /* 0x00007d00b7087a24 */ /* 0x000fe400078e0208 */
[----:B------:R-:W-:Y:S02]  /*9810*/  IMAD.SHL.U32 R4, R17, 0x40, RZ ;  /* 0x0000004011047824 */ /* 0x000fe400078e00ff */
[----:B------:R-:W-:Y:S01]  /*9820*/  IMAD.IADD R3, R3, 0x1, R7 ;  /* 0x0000000103037824 */ /* 0x000fe200078e0207 */
[----:B------:R-:W-:Y:S01]  /*9830*/  IADD3.X R5, R222, R5, R8, P0, !PT ;  /* 0x00000005de057210 */ /* 0x000fe200007fe408 */
[----:B------:R-:W-:Y:S01]  /*9840*/  IMAD R8, R6, c[0x0][0x218], RZ ;  /* 0x0000860006087a24 */ /* 0x000fe200078e02ff */
[----:B------:R-:W-:Y:S01]  /*9850*/  LEA R7, P0, R0, c[0x0][0x1c8], 0x1 ;  /* 0x0000720000077a11 */ /* 0x000fe200078008ff */
[C---:B------:R-:W-:Y:S01]  /*9860*/  IMAD.WIDE.U32 R2, R183.reuse, c[0x0][0x218], R2 ;  /* 0x00008600b7027a25 */ /* 0x040fe200078e0002 */
[----:B------:R-:W-:Y:S02]  /*9870*/  LOP3.LUT R4, R4, 0x1c0, RZ, 0xc0, !PT ;  /* 0x000001c004047812 */ /* 0x000fe400078ec0ff */
[----:B------:R-:W-:Y:S01]  /*9880*/  LEA.HI.X R13, R0, c[0x0][0x1cc], R5, 0x1, P0 ;  /* 0x00007300000d7a11 */ /* 0x000fe200000f0c05 */
[----:B------:R-:W-:Y:S01]  /*9890*/  IMAD R8, R183, c[0x0][0x21c], R8 ;  /* 0x00008700b7087a24 */ /* 0x000fe200078e0208 */
[----:B------:R-:W-:-:S02]  /*98a0*/  LOP3.LUT R12, R4, 0x38, R190, 0xf8, !PT ;  /* 0x00000038040c7812 */ /* 0x000fc400078ef8be */
[----:B------:R-:W-:Y:S01]  /*98b0*/  SHF.R.U32.HI R9, RZ, 0x3, R4 ;  /* 0x00000003ff097819 */ /* 0x000fe20000011604 */
[----:B------:R-:W-:Y:S01]  /*98c0*/  SHFL.IDX PT, R5, R13, RZ, 0x181f ;  /* 0x00181fff0d057589 */ /* 0x000fe200000e0000 */
[----:B------:R-:W-:Y:S02]  /*98d0*/  IADD3 R6, P0, R2, R220, RZ ;  /* 0x000000dc02067210 */ /* 0x000fe40007f1e0ff */
[----:B------:R-:W-:Y:S01]  /*98e0*/  LOP3.LUT R12, R12, R9, RZ, 0x3c, !PT ;  /* 0x000000090c0c7212 */ /* 0x000fe200078e3cff */
[----:B------:R-:W1:Y:S01]  /*98f0*/  SHFL.IDX PT, R4, R7, RZ, 0x181f ;  /* 0x00181fff07047589 */ /* 0x000e6200000e0000 */
[----:B------:R-:W-:Y:S02]  /*9900*/  IADD3.X R9, R224, R3, R8, P0, !PT ;  /* 0x00000003e0097210 */ /* 0x000fe400007fe408 */
[----:B------:R-:W-:Y:S01]  /*9910*/  SHF.R.S32.HI R8, RZ, 0x1f, R15 ;  /* 0x0000001fff087819 */ /* 0x000fe2000001140f */
[----:B------:R2:W-:Y:S01]  /*9920*/  SHFL.IDX PT, R2, R7, 0x1, 0x181f ;  /* 0x00381f0007027f89 */ /* 0x0005e200000e0000 */
[----:B------:R-:W-:-:S02]  /*9930*/  IADD3 R0, -R17, R22, -R168 ;  /* 0x0000001611007210 */ /* 0x000fc40007ffe9a8 */
[----:B------:R-:W-:Y:S01]  /*9940*/  LEA.HI R8, R8, R15, RZ, 0x3 ;  /* 0x0000000f08087211 */ /* 0x000fe200078f18ff */
[----:B------:R3:W4:Y:S01]  /*9950*/  SHFL.IDX PT, R3, R13, 0x1, 0x181f ;  /* 0x00381f000d037f89 */ /* 0x00072200000e0000 */
[----:B------:R-:W-:Y:S02]  /*9960*/  ISETP.GE.AND P1, PT, R0, 0x1, PT ;  /* 0x000000010000780c */ /* 0x000fe40003f26270 */
[----:B------:R-:W-:-:S04]  /*9970*/  LOP3.LUT R198, R8, 0xfffffff8, RZ, 0xc0, !PT ;  /* 0xfffffff808c67812 */ /* 0x000fc800078ec0ff */
[----:B------:R-:W-:Y:S01]  /*9980*/  SHF.R.S32.HI R209, RZ, 0x1f, R198 ;  /* 0x0000001fffd17819 */ /* 0x000fe200000114c6 */
[----:B--2---:R-:W-:Y:S01]  /*9990*/  IMAD.SHL.U32 R7, R14, 0x8, RZ ;  /* 0x000000080e077824 */ /* 0x004fe200078e00ff */
[C---:B------:R-:W-:Y:S02]  /*99a0*/  LEA R14, P0, R6.reuse, c[0x0][0x1f8], 0x1 ;  /* 0x00007e00060e7a11 */ /* 0x040fe400078008ff */
[----:B---3--:R-:W-:Y:S02]  /*99b0*/  SHF.R.S32.HI R13, RZ, 0x1f, R16 ;  /* 0x0000001fff0d7819 */ /* 0x008fe40000011410 */
[----:B------:R-:W-:Y:S01]  /*99c0*/  LEA.HI.X R17, R6, c[0x0][0x1fc], R9, 0x1, P0 ;  /* 0x00007f0006117a11 */ /* 0x000fe200000f0c09 */
[----:B------:R-:W2:Y:S01]  /*99d0*/  SHFL.IDX PT, R8, R14, RZ, 0x181f ;  /* 0x00181fff0e087589 */ /* 0x000ea200000e0000 */
[----:B------:R-:W-:Y:S02]  /*99e0*/  LOP3.LUT R228, R12, 0xfffffe00, R7, 0xf8, !PT ;  /* 0xfffffe000ce47812 */ /* 0x000fe400078ef807 */
[----:B------:R-:W-:Y:S01]  /*99f0*/  LEA.HI R7, R13, R16, RZ, 0x3 ;  /* 0x000000100d077211 */ /* 0x000fe200078f18ff */
[----:B------:R-:W3:Y:S01]  /*9a00*/  SHFL.IDX PT, R9, R17, RZ, 0x181f ;  /* 0x00181fff11097589 */ /* 0x000ee200000e0000 */
[----:B------:R-:W-:Y:S01]  /*9a10*/  ISETP.GT.AND P0, PT, R0, 0x20, PT ;  /* 0x000000200000780c */ /* 0x000fe20003f04270 */
[----:B------:R-:W-:Y:S01]  /*9a20*/  IMAD.SHL.U32 R203, R228, 0x2, RZ ;  /* 0x00000002e4cb7824 */ /* 0x000fe200078e00ff */
[----:B------:R-:W-:Y:S01]  /*9a30*/  LOP3.LUT R197, R7, 0xfffffff8, RZ, 0xc0, !PT ;  /* 0xfffffff807c57812 */ /* 0x000fe200078ec0ff */
[----:B-1----:R-:W-:-:S03]  /*9a40*/  @P1 IMAD.WIDE R12, R190, 0x2, R4 ;  /* 0x00000002be0c1825 */ /* 0x002fc600078e0204 */
[----:B------:R-:W-:Y:S01]  /*9a50*/  SHF.R.S32.HI R208, RZ, 0x1f, R197 ;  /* 0x0000001fffd07819 */ /* 0x000fe200000114c5 */
[--C-:B------:R-:W-:Y:S01]  /*9a60*/  @P1 IMAD.WIDE R6, R198, 0x2, R4.reuse ;  /* 0x00000002c6061825 */ /* 0x100fe200078e0204 */
[----:B------:R1:W-:Y:S03]  /*9a70*/  @P1 LDGSTS.E.BYPASS.LTC128B.128 [R203+0xc100], [R12.64], !P5 ;  /* 0x0c1000000ccb1fae */ /* 0x0003e6000e901d4a */
[----:B------:R-:W-:Y:S01]  /*9a80*/  @P1 IMAD.WIDE R4, R197, 0x2, R4 ;  /* 0x00000002c5041825 */ /* 0x000fe200078e0204 */
[----:B------:R4:W-:Y:S04]  /*9a90*/  @P1 LDGSTS.E.BYPASS.LTC128B.128 [R203+0xe100], [R6.64], !P4 ;  /* 0x0e10000006cb1fae */ /* 0x0009e8000e101d4a */
[----:B------:R5:W-:Y:S01]  /*9aa0*/  @P1 LDGSTS.E.BYPASS.LTC128B.128 [R203+0x10100], [R4.64], !P6 ;  /* 0x1010000004cb1fae */ /* 0x000be2000f101d4a */
[----:B------:R-:W-:-:S03]  /*9ab0*/  ISETP.LT.OR P1, PT, R0, 0x1, P3 ;  /* 0x000000010000780c */ /* 0x000fc60001f21670 */
[----:B-1----:R-:W1:Y:S01]  /*9ac0*/  SHFL.IDX PT, R12, R14, 0x1, 0x181f ;  /* 0x00381f000e0c7f89 */ /* 0x002e6200000e0000 */
[----:B----4-:R-:W-:-:S03]  /*9ad0*/  @P0 IMAD.WIDE R6, R190, 0x2, R2 ;  /* 0x00000002be060825 */ /* 0x010fc600078e0202 */
[----:B------:R-:W4:Y:S01]  /*9ae0*/  SHFL.IDX PT, R13, R17, 0x1, 0x181f ;  /* 0x00381f00110d7f89 */ /* 0x000f2200000e0000 */
[----:B-----5:R-:W-:-:S03]  /*9af0*/  @P0 IMAD.WIDE R4, R198, 0x2, R2 ;  /* 0x00000002c6040825 */ /* 0x020fc600078e0202 */
[----:B------:R5:W-:Y:S01]  /*9b00*/  @P0 LDGSTS.E.BYPASS.LTC128B.128 [R203+0xd100], [R6.64], !P5 ;  /* 0x0d10000006cb0fae */ /* 0x000be2000e901d4a */
[----:B------:R-:W-:-:S03]  /*9b10*/  @P0 IMAD.WIDE R2, R197, 0x2, R2 ;  /* 0x00000002c5020825 */ /* 0x000fc600078e0202 */
[----:B------:R1:W-:Y:S04]  /*9b20*/  @P0 LDGSTS.E.BYPASS.LTC128B.128 [R203+0xf100], [R4.64], !P4 ;  /* 0x0f10000004cb0fae */ /* 0x0003e8000e101d4a */
[----:B------:R2:W-:Y:S04]  /*9b30*/  @P0 LDGSTS.E.BYPASS.LTC128B.128 [R203+0x11100], [R2.64], !P6 ;  /* 0x1110000002cb0fae */ /* 0x0005e8000f101d4a */
[----:B------:R-:W0:Y:S01]  /*9b40*/  LDGDEPBAR ;  /* 0x00000000000079af */ /* 0x000e220000000000 */
[----:B-1----:R-:W-:Y:S01]  /*9b50*/  IMAD.WIDE R4, R198, 0x2, RZ ;  /* 0x00000002c6047825 */ /* 0x002fe200078e02ff */
[----:B--2---:R-:W-:-:S05]  /*9b60*/  IADD3 R2, P0, R8, R18, RZ ;  /* 0x0000001208027210 */ /* 0x004fca0007f1e0ff */
[----:B---3--:R-:W-:Y:S01]  /*9b70*/  IMAD.X R3, R9, 0x1, R19, P0 ;  /* 0x0000000109037824 */ /* 0x008fe200000e0613 */
[----:B-----5:R-:W-:-:S04]  /*9b80*/  IADD3 R6, P0, R8, R4, RZ ;  /* 0x0000000408067210 */ /* 0x020fc80007f1e0ff */
[----:B------:R1:W-:Y:S01]  /*9b90*/  LDGSTS.E.BYPASS.LTC128B.128 [R203+0x100], [R2.64], !P1 ;  /* 0x0010000002cb7fae */ /* 0x0003e2000c901d4a */
[----:B------:R-:W-:Y:S01]  /*9ba0*/  IMAD.X R7, R9, 0x1, R5, P0 ;  /* 0x0000000109077824 */ /* 0x000fe200000e0605 */
[----:B------:R-:W-:Y:S02]  /*9bb0*/  ISETP.LT.OR P0, PT, R0, 0x1, P2 ;  /* 0x000000010000780c */ /* 0x000fe40001701670 */
[----:B------:R-:W-:Y:S02]  /*9bc0*/  ISETP.GE.AND P1, PT, R16, c[0x0][0x1d4], PT ;  /* 0x0000750010007a0c */ /* 0x000fe40003f26270 */
[----:B------:R-:W-:-:S09]  /*9bd0*/  ISETP.LT.OR P2, PT, R0, 0x21, P2 ;  /* 0x000000210000780c */ /* 0x000fd20001741670 */
[----:B------:R2:W-:Y:S01]  /*9be0*/  LDGSTS.E.BYPASS.LTC128B.128 [R203+0x2100], [R6.64], !P0 ;  /* 0x0210000006cb7fae */ /* 0x0005e2000c101d4a */
[----:B-1----:R-:W-:-:S05]  /*9bf0*/  IMAD.WIDE R2, R197, 0x2, RZ ;  /* 0x00000002c5027825 */ /* 0x002fca00078e02ff */
[----:B------:R-:W-:-:S05]  /*9c00*/  IADD3 R8, P0, R8, R2, RZ ;  /* 0x0000000208087210 */ /* 0x000fca0007f1e0ff */
[----:B------:R-:W-:Y:S01]  /*9c10*/  IMAD.X R9, R9, 0x1, R3, P0 ;  /* 0x0000000109097824 */ /* 0x000fe200000e0603 */
[----:B--2---:R-:W-:-:S05]  /*9c20*/  IADD3 R6, P0, R18, R12, RZ ;  /* 0x0000000c12067210 */ /* 0x004fca0007f1e0ff */
[----:B----4-:R-:W-:Y:S01]  /*9c30*/  IMAD.X R7, R19, 0x1, R13, P0 ;  /* 0x0000000113077824 */ /* 0x010fe200000e060d */
[C---:B------:R-:W-:Y:S02]  /*9c40*/  ISETP.LT.OR P0, PT, R0.reuse, 0x1, P1 ;  /* 0x000000010000780c */ /* 0x040fe40000f01670 */
[----:B------:R-:W-:-:S11]  /*9c50*/  ISETP.LT.OR P1, PT, R0, 0x21, P1 ;  /* 0x000000210000780c */ /* 0x000fd60000f21670 */
[----:B------:R1:W-:Y:S01]  /*9c60*/  LDGSTS.E.BYPASS.LTC128B.128 [R203+0x4100], [R8.64], !P0 ;  /* 0x0410000008cb7fae */ /* 0x0003e2000c101d4a */
[----:B------:R-:W-:Y:S02]  /*9c70*/  ISETP.LT.OR P0, PT, R0, 0x21, P3 ;  /* 0x000000210000780c */ /* 0x000fe40001f01670 */
[----:B------:R-:W-:Y:S02]  /*9c80*/  ISETP.GT.AND P3, PT, R199, 0x3f, PT ;  /* 0x0000003fc700780c */ /* 0x000fe40003f64270 */
[----:B------:R-:W-:-:S09]  /*9c90*/  SHF.R.S32.HI R0, RZ, 0x1f, R190 ;  /* 0x0000001fff007819 */ /* 0x000fd200000114be */
[----:B------:R1:W-:Y:S01]  /*9ca0*/  LDGSTS.E.BYPASS.LTC128B.128 [R203+0x1100], [R6.64], !P0 ;  /* 0x0110000006cb7fae */ /* 0x0003e2000c101d4a */
[----:B------:R-:W-:-:S05]  /*9cb0*/  IADD3 R4, P0, R4, R12, RZ ;  /* 0x0000000c04047210 */ /* 0x000fca0007f1e0ff */
[----:B------:R-:W-:Y:S01]  /*9cc0*/  IMAD.X R5, R5, 0x1, R13, P0 ;  /* 0x0000000105057824 */ /* 0x000fe200000e060d */
[----:B------:R-:W-:-:S04]  /*9cd0*/  IADD3 R2, P0, R2, R12, RZ ;  /* 0x0000000c02027210 */ /* 0x000fc80007f1e0ff */
[----:B------:R1:W-:Y:S01]  /*9ce0*/  LDGSTS.E.BYPASS.LTC128B.128 [R203+0x3100], [R4.64], !P2 ;  /* 0x0310000004cb7fae */ /* 0x0003e2000d101d4a */
[----:B------:R-:W-:Y:S01]  /*9cf0*/  IMAD.X R3, R3, 0x1, R13, P0 ;  /* 0x0000000103037824 */ /* 0x000fe200000e060d */
[----:B------:R-:W-:-:S04]  /*9d00*/  ISETP.GT.AND P0, PT, R23, R204, PT ;  /* 0x000000cc1700720c */ /* 0x000fc80003f04270 */
[----:B------:R1:W-:Y:S04]  /*9d10*/  LDGSTS.E.BYPASS.LTC128B.128 [R203+0x5100], [R2.64], !P1 ;  /* 0x0510000002cb7fae */ /* 0x0003e8000c901d4a */
[----:B------:R-:W0:Y:S05]  /*9d20*/  LDGDEPBAR ;  /* 0x00000000000079af */ /* 0x000e2a0000000000 */
[----:B------:R-:W-:Y:S01]  /*9d30*/  @P0 LOP3.LUT R211, R211, 0x2, RZ, 0xfc, !PT ;  /* 0x00000002d3d30812 */ /* 0x000fe200078efcff */
[----:B------:R-:W-:Y:S05]  /*9d40*/  @!P0 BRA `(.L_x_2320) ;  /* 0x000004a000008947 */ /* 0x000fea0003800000 */
[----:B------:R-:W-:Y:S01]  /*9d50*/  ISETP.NE.AND P0, PT, R21, 0x1, PT ;  /* 0x000000011500780c */ /* 0x000fe20003f05270 */
[----:B------:R-:W-:Y:S01]  /*9d60*/  IMAD.MOV.U32 R183, RZ, RZ, RZ ;  /* 0x000000ffffb77224 */ /* 0x000fe200078e00ff */
[----:B-1----:R-:W-:-:S04]  /*9d70*/  IADD3 R2, R199, R168, R215 ;  /* 0x000000a8c7027210 */ /* 0x002fc80007ffe0d7 */
        /* <DEDUP_REMOVED lines=26> */
.L_x_2468:
[----:B------:R-:W-:Y:S05]  /*9f20*/  BRA.DIV ~URZ, `(.L_x_2322) ;  /* 0x000142e27f007947 */ /* 0x000fea000b800000 */
[----:B------:R-:W3:Y:S01]  /*9f30*/  SHFL.IDX PT, R0, R15, RZ, 0x181f ;  /* 0x00181fff0f007589 */ /* 0x000ee200000e0000 */
[----:B------:R-:W-:Y:S01]  /*9f40*/  IMAD.SHL.U32 R14, R190, 0x2, RZ ;  /* 0x00000002be0e7824 */ /* 0x000fe200078e00ff */
[----:B------:R-:W-:Y:S01]  /*9f50*/  SHF.R.S32.HI R2, RZ, 0x1f, R190 ;  /* 0x0000001fff027819 */ /* 0x000fe200000114be */
[C---:B------:R-:W-:Y:S01]  /*9f60*/  IMAD.SHL.U32 R17, R198.reuse, 0x2, RZ ;  /* 0x00000002c6117824 */ /* 0x040fe200078e00ff */
[----:B------:R-:W-:Y:S01]  /*9f70*/  SHF.L.U64.HI R18, R198, 0x1, R209 ;  /* 0x00000001c6127819 */ /* 0x000fe200000102d1 */
[C---:B------:R-:W-:Y:S01]  /*9f80*/  IMAD.SHL.U32 R19, R197.reuse, 0x2, RZ ;  /* 0x00000002c5137824 */ /* 0x040fe200078e00ff */
[----:B------:R-:W-:Y:S02]  /*9f90*/  SHF.L.U64.HI R16, R190, 0x1, R2 ;  /* 0x00000001be107819 */ /* 0x000fe40000010202 */
[----:B------:R-:W-:Y:S02]  /*9fa0*/  SHF.L.U64.HI R20, R197, 0x1, R208 ;  /* 0x00000001c5147819 */ /* 0x000fe400000102d0 */
[----:B------:R-:W-:-:S02]  /*9fb0*/  SEL R13, RZ, 0x10, P5 ;  /* 0x00000010ff0d7807 */ /* 0x000fc40002800000 */
[----:B------:R-:W-:Y:S02]  /*9fc0*/  SEL R12, RZ, 0x10, P4 ;  /* 0x00000010ff0c7807 */ /* 0x000fe40002000000 */
[C---:B---3--:R-:W-:Y:S02]  /*9fd0*/  IADD3 R8, P0, R0.reuse, R14, RZ ;  /* 0x0000000e00087210 */ /* 0x048fe40007f1e0ff */
[----:B------:R-:W-:-:S03]  /*9fe0*/  IADD3 R6, P1, R0, R17, RZ ;  /* 0x0000001100067210 */ /* 0x000fc60007f3e0ff */
[----:B--2---:R-:W-:Y:S01]  /*9ff0*/  IMAD.X R9, R4, 0x1, R16, P0 ;  /* 0x0000000104097824 */ /* 0x004fe200000e0610 */
[----:B------:R-:W-:Y:S01]  /*a000*/  IADD3 R2, P0, R0, R19, RZ ;  /* 0x0000001300027210 */ /* 0x000fe20007f1e0ff */
[C---:B------:R-:W-:Y:S01]  /*a010*/  IMAD.X R7, R4.reuse, 0x1, R18, P1 ;  /* 0x0000000104077824 */ /* 0x040fe200008e0612 */
[----:B------:R2:W3:Y:S03]  /*a020*/  SHFL.IDX PT, R0, R15, 0x1, 0x181f ;  /* 0x00381f000f007f89 */ /* 0x0004e600000e0000 */
[----:B------:R-:W-:Y:S01]  /*a030*/  IMAD.X R3, R4, 0x1, R20, P0 ;  /* 0x0000000104037824 */ /* 0x000fe200000e0614 */
[----:B------:R-:W-:Y:S01]  /*a040*/  @!PT LDS RZ, [RZ] ;  /* 0x00000000fffff984 */ /* 0x000fe20000000800 */
[----:B------:R4:W-:Y:S04]  /*a050*/  LDGSTS.E.BYPASS.LTC128B.128 [R203+0x12100], [R8.64], !P5 ;  /* 0x1210000008cb7fae */ /* 0x0009e8000e901d4a */
[----:B------:R2:W-:Y:S04]  /*a060*/  LDGSTS.E.BYPASS.LTC128B.128 [R203+0x14100], [R6.64], !P4 ;  /* 0x1410000006cb7fae */ /* 0x0005e8000e101d4a */
[----:B------:R2:W-:Y:S04]  /*a070*/  LDGSTS.E.BYPASS.LTC128B.128 [R203+0x16100], [R2.64], !P6 ;  /* 0x1610000002cb7fae */ /* 0x0005e8000f101d4a */
[----:B----4-:R2:W5:Y:S04]  /*a080*/  LDL R9, [R1+0xd0] ;  /* 0x0000d00001097983 */ /* 0x0105680000100800 */
[----:B------:R2:W4:Y:S02]  /*a090*/  SHFL.IDX PT, R8, R5, 0x1, 0x181f ;  /* 0x00381f0005087f89 */ /* 0x00052400000e0000 */
.L_x_2469:
[----:B--23--:R-:W-:Y:S02]  /*a0a0*/  IADD3 R6, -R13, 0x10, RZ ;  /* 0x000000100d067810 */ /* 0x00cfe40007ffe1ff */
[----:B------:R-:W-:-:S02]  /*a0b0*/  IADD3 R4, -R12, 0x10, RZ ;  /* 0x000000100c047810 */ /* 0x000fc40007ffe1ff */
[----:B------:R-:W-:Y:S02]  /*a0c0*/  LOP3.LUT R6, R6, 0xf, RZ, 0xc0, !PT ;  /* 0x0000000f06067812 */ /* 0x000fe400078ec0ff */
[----:B------:R-:W-:Y:S02]  /*a0d0*/  LOP3.LUT R4, R4, 0xf, RZ, 0xc0, !PT ;  /* 0x0000000f04047812 */ /* 0x000fe400078ec0ff */
[----:B------:R-:W-:Y:S02]  /*a0e0*/  IADD3 R6, P1, P0, R6, R0, R14 ;  /* 0x0000000006067210 */ /* 0x000fe4000783e00e */
[----:B-----5:R-:W-:Y:S02]  /*a0f0*/  IADD3 R2, -R9, 0x10, RZ ;  /* 0x0000001009027810 */ /* 0x020fe40007ffe1ff */
[----:B----4-:R-:W-:Y:S02]  /*a100*/  IADD3.X R7, RZ, R8, R16, P1, P0 ;  /* 0x00000008ff077210 */ /* 0x010fe40000fe0410 */
[----:B------:R-:W-:-:S02]  /*a110*/  IADD3 R4, P1, P0, R4, R0, R17 ;  /* 0x0000000004047210 */ /* 0x000fc4000783e011 */
[----:B------:R-:W-:Y:S02]  /*a120*/  LOP3.LUT R2, R2, 0xf, RZ, 0xc0, !PT ;  /* 0x0000000f02027812 */ /* 0x000fe400078ec0ff */
[----:B-1----:R-:W-:Y:S02]  /*a130*/  IADD3.X R5, RZ, R8, R18, P1, P0 ;  /* 0x00000008ff057210 */ /* 0x002fe40000fe0412 */
        /* <DEDUP_REMOVED lines=11> */
.L_x_2320:
[----:B------:R-:W-:Y:S05]  /*a1f0*/  BSYNC B0 ;  /* 0x0000000000007941 */ /* 0x000fea0003800000 */
.L_x_2319:
[----:B-1----:R-:W1:Y:S01]  /*a200*/  S2R R2, SR_TID.X ;  /* 0x0000000000027919 */ /* 0x002e620000002100 */
[----:B------:R-:W-:Y:S01]  /*a210*/  IMAD.MOV.U32 R171, RZ, RZ, 0x20 ;  /* 0x00000020ffab7424 */ /* 0x000fe200078e00ff */
[----:B------:R-:W-:Y:S01]  /*a220*/  BSSY B2, `(.L_x_2323) ;  /* 0x000000b000027945 */ /* 0x000fe20003800000 */
[----:B------:R-:W-:Y:S01]  /*a230*/  MOV R114, 0xa2d0 ;  /* 0x0000a2d000727802 */ /* 0x000fe20000000f00 */
[----:B------:R-:W0:Y:S01]  /*a240*/  LDGDEPBAR ;  /* 0x00000000000079af */ /* 0x000e220000000000 */
[----:B-1----:R-:W-:-:S04]  /*a250*/  SHF.R.S32.HI R0, RZ, 0x1f, R2 ;  /* 0x0000001fff007819 */ /* 0x002fc80000011402 */
[----:B------:R-:W-:-:S04]  /*a260*/  LEA.HI R0, R0, R2, RZ, 0x3 ;  /* 0x0000000200007211 */ /* 0x000fc800078f18ff */
[----:B------:R-:W-:-:S05]  /*a270*/  LOP3.LUT R0, R0, 0xfffffff8, RZ, 0xc0, !PT ;  /* 0xfffffff800007812 */ /* 0x000fca00078ec0ff */
[----:B------:R-:W-:-:S05]  /*a280*/  IMAD.IADD R0, R2, 0x1, -R0 ;  /* 0x0000000102007824 */ /* 0x000fca00078e0a00 */
[----:B------:R-:W-:-:S04]  /*a290*/  LOP3.LUT P0, RZ, R0, 0x2, RZ, 0xc0, !PT ;  /* 0x0000000200ff7812 */ /* 0x000fc8000780c0ff */
[----:B------:R-:W-:-:S05]  /*a2a0*/  SEL R171, R171, 0xffffffe0, !P0 ;  /* 0xffffffe0abab7807 */ /* 0x000fca0004000000 */
[----:B------:R-:W-:Y:S02]  /*a2b0*/  IMAD.IADD R105, R177, 0x1, R171 ;  /* 0x00000001b1697824 */ /* 0x000fe400078e02ab */
[----:B------:R-:W-:Y:S05]  /*a2c0*/  CALL.REL.NOINC `($_ZN7cutlass13device_kernelIN5flash19enable_sm80_to_sm89INS1_16FlashAttnFwdSm80INS1_25CollectiveMainloopFwdSm80ILi8ELi2ELb0EN4cute5tupleIJNS5_1CILi128EEENS7_ILi64EEENS7_ILi192EEEEEELi192ENS_10bfloat16_tEfNS_4arch4Sm80ELb0ELb1ELb1ELb1ELb1ELb1ELb1ELb1EEENS1_21CollectiveEpilogueFwdINS6_IJS8_SA_S9_EEENS6_IJNS7_ILi1EEESI_SI_EEESC_SE_Li256ELb1ELb1ELb1ELb0EEENS1_36VarlenDynamicPersistentTileSchedulerILi128ELi64ELi256ELi256ELb1ELb1ELb0ELb1ELb0ELb1EEEEEEEEEvNT_6ParamsE$_ZZN5flash25CollectiveMainloopFwdSm80ILi8ELi2ELb0EN4cute5tupleIJNS1_1CILi128EEENS3_ILi64EEENS3_ILi192EEEEEELi192EN7cutlass10bfloat16_tEfNS8_4arch4Sm80ELb0ELb1ELb1ELb1ELb1ELb1ELb1ELb1EE3mmaINS_16FlashAttnFwdSm80ISC_NS_21CollectiveEpilogueFwdINS2_IJS4_S6_S5_EEENS2_IJNS3_ILi1EEESH_SH_EEES9_SB_Li256ELb1ELb1ELb1ELb0EEENS_36VarlenDynamicPersistentTileSchedulerILi128ELi64ELi256ELi256ELb1ELb1ELb0ELb1ELb0ELb1EEEE13SharedStorageENS1_6TensorINS1_11ArrayEngineIfLm96EEENS1_6LayoutINS2_IJNS2_IJNS3_ILi2EEESS_EEESH_NS3_ILi24EEEEEENS2_IJNS2_IJSH_SS_EEENS3_ILi0EEENS3_ILi4EEEEEEEEEENS_7SoftmaxILi2ELi0EEEEEbRKNSC_6ParamsERT0_RT1_iRKNS_16SeqlenInfoQKNewKILb1ELb1EEENS2_IJiiiiEEERT_ENKUlvE_clEv) ;  /* 0x00016da000007944 */ /* 0x000fea0003c00000 */
[----:B------:R-:W-:Y:S05]  /*a2d0*/  BSYNC B2 ;  /* 0x0000000000027941 */ /* 0x000fea0003800000 */
.L_x_2323:
[----:B------:R2:W5:Y:S01]  /*a2e0*/  LDL R104, [R1] ;  /* 0x0000000001687983 */ /* 0x0005620000100800 */
[----:B------:R-:W-:-:S04]  /*a2f0*/  DEPBAR.LE SB0, 0x2 ;  /* 0x000080800000791a */ /* 0x000fc80000000000 */
[----:B------:R2:W5:Y:S01]  /*a300*/  LDL R202, [R1+0x10] ;  /* 0x0000100001ca7983 */ /* 0x0005620000100800 */
[----:B------:R-:W-:Y:S03]  /*a310*/  WARPSYNC 0xffffffff ;  /* 0xffffffff00007948 */ /* 0x000fe60003800000 */
[----:B------:R-:W-:Y:S01]  /*a320*/  BAR.SYNC.DEFER_BLOCKING 0x0 ;  /* 0x0000000000007b1d */ /* 0x000fe20000010000 */
[----:B------:R-:W-:-:S05]  /*a330*/  LOP3.LUT P0, RZ, R211, 0x2, RZ, 0xc0, !PT ;  /* 0x00000002d3ff7812 */ /* 0x000fca000780c0ff */
[----:B------:R-:W-:Y:S01]  /*a340*/  BSSY B0, `(.L_x_2324) ;  /* 0x0000048000007945 */ /* 0x000fe20003800000 */
[----:B-1----:R2:W1:Y:S04]  /*a350*/  LDSM.16.M88.4 R12, [R172] ;  /* 0x00000000ac0c783b */ /* 0x0024680000000200 */
[----:B------:R2:W3:Y:S04]  /*a360*/  LDSM.16.M88.4 R36, [R177] ;  /* 0x00000000b124783b */ /* 0x0004e80000000200 */
[----:B------:R2:W4:Y:S04]  /*a370*/  LDSM.16.M88.4 R40, [R177+0x800] ;  /* 0x00080000b128783b */ /* 0x0005280000000200 */
[----:B-----5:R2:W1:Y:S04]  /*a380*/  LDSM.16.M88.4 R44, [R177+0x1000] ;  /* 0x00100000b12c783b */ /* 0x0204680000000200 */
        /* <DEDUP_REMOVED lines=8> */
[----:B------:R-:W-:-:S04]  /*a410*/  IMAD.WIDE.U32 R2, R184, c[0x0][0x208], RZ ;  /* 0x00008200b8027a25 */ /* 0x000fc800078e00ff */
[----:B------:R-:W-:-:S04]  /*a420*/  IMAD R0, R0, c[0x0][0x208], RZ ;  /* 0x0000820000007a24 */ /* 0x000fc800078e02ff */
[----:B------:R-:W-:-:S05]  /*a430*/  IMAD R0, R184, c[0x0][0x20c], R0 ;  /* 0x00008300b8007a24 */ /* 0x000fca00078e0200 */
[----:B------:R-:W-:Y:S02]  /*a440*/  IADD3 R3, R3, R0, RZ ;  /* 0x0000000003037210 */ /* 0x000fe40007ffe0ff */
[----:B------:R-:W-:-:S03]  /*a450*/  SHF.R.S32.HI R0, RZ, 0x1f, R183 ;  /* 0x0000001fff007819 */ /* 0x000fc600000114b7 */
        /* <DEDUP_REMOVED lines=8> */
[----:B------:R2:W4:Y:S02]  /*a4e0*/  SHFL.IDX PT, R8, R9, RZ, 0x181f ;  /* 0x00181fff09087589 */ /* 0x00052400000e0000 */
.L_x_2470:
[----:B------:R-:W-:Y:S05]  /*a4f0*/  BRA.DIV ~URZ, `(.L_x_2327) ;  /* 0x000140427f007947 */ /* 0x000fea000b800000 */
[----:B------:R-:W2:Y:S01]  /*a500*/  SHFL.IDX PT, R0, R25, RZ, 0x181f ;  /* 0x00181fff19007589 */ /* 0x000ea200000e0000 */
[----:B------:R-:W-:Y:S01]  /*a510*/  SHF.R.S32.HI R2, RZ, 0x1f, R190 ;  /* 0x0000001fff027819 */ /* 0x000fe200000114be */
[----:B------:R-:W-:Y:S01]  /*a520*/  IMAD.SHL.U32 R22, R190, 0x2, RZ ;  /* 0x00000002be167824 */ /* 0x000fe200078e00ff */
[C---:B------:R-:W-:Y:S01]  /*a530*/  SHF.L.U64.HI R26, R198.reuse, 0x1, R209 ;  /* 0x00000001c61a7819 */ /* 0x040fe200000102d1 */
[----:B------:R-:W-:Y:S01]  /*a540*/  IMAD.SHL.U32 R24, R198, 0x2, RZ ;  /* 0x00000002c6187824 */ /* 0x000fe200078e00ff */
[----:B------:R-:W-:Y:S01]  /*a550*/  SHF.L.U64.HI R23, R190, 0x1, R2 ;  /* 0x00000001be177819 */ /* 0x000fe20000010202 */
[C---:B------:R-:W-:Y:S01]  /*a560*/  IMAD.SHL.U32 R27, R197.reuse, 0x2, RZ ;  /* 0x00000002c51b7824 */ /* 0x040fe200078e00ff */
[----:B------:R-:W-:Y:S02]  /*a570*/  SHF.L.U64.HI R28, R197, 0x1, R208 ;  /* 0x00000001c51c7819 */ /* 0x000fe400000102d0 */
[----:B------:R-:W-:-:S02]  /*a580*/  SEL R21, RZ, 0x10, P5 ;  /* 0x00000010ff157807 */ /* 0x000fc40002800000 */
[----:B------:R-:W-:Y:S02]  /*a590*/  SEL R20, RZ, 0x10, P4 ;  /* 0x00000010ff147807 */ /* 0x000fe40002000000 */
[C---:B--2---:R-:W-:Y:S02]  /*a5a0*/  IADD3 R2, P2, R0.reuse, R22, RZ ;  /* 0x0000001600027210 */ /* 0x044fe40007f5e0ff */
[C---:B------:R-:W-:Y:S02]  /*a5b0*/  IADD3 R18, P1, R0.reuse, R24, RZ ;  /* 0x0000001800127210 */ /* 0x040fe40007f3e0ff */
[----:B------:R-:W-:Y:S01]  /*a5c0*/  IADD3 R16, P0, R0, R27, RZ ;  /* 0x0000001b00107210 */ /* 0x000fe20007f1e0ff */
[C---:B----4-:R-:W-:Y:S01]  /*a5d0*/  IMAD.X R3, R8.reuse, 0x1, R23, P2 ;  /* 0x0000000108037824 */ /* 0x050fe200010e0617 */
[----:B------:R-:W2:Y:S01]  /*a5e0*/  SHFL.IDX PT, R0, R25, 0x1, 0x181f ;  /* 0x00381f0019007f89 */ /* 0x000ea200000e0000 */
[C---:B------:R-:W-:Y:S02]  /*a5f0*/  IMAD.X R19, R8.reuse, 0x1, R26, P1 ;  /* 0x0000000108137824 */ /* 0x040fe400008e061a */
[----:B------:R-:W-:Y:S01]  /*a600*/  IMAD.X R17, R8, 0x1, R28, P0 ;  /* 0x0000000108117824 */ /* 0x000fe200000e061c */
[----:B------:R-:W-:Y:S01]  /*a610*/  @!PT LDS RZ, [RZ] ;  /* 0x00000000fffff984 */ /* 0x000fe20000000800 */
[----:B------:R4:W-:Y:S04]  /*a620*/  LDGSTS.E.BYPASS.LTC128B.128 [R203+0x6100], [R2.64], !P5 ;  /* 0x0610000002cb7fae */ /* 0x0009e8000e901d4a */
[----:B------:R3:W1:Y:S04]  /*a630*/  SHFL.IDX PT, R8, R9, 0x1, 0x181f ;  /* 0x00381f0009087f89 */ /* 0x00066800000e0000 */
[----:B------:R4:W-:Y:S04]  /*a640*/  LDGSTS.E.BYPASS.LTC128B.128 [R203+0x8100], [R18.64], !P4 ;  /* 0x0810000012cb7fae */ /* 0x0009e8000e101d4a */
[----:B------:R4:W-:Y:S04]  /*a650*/  LDGSTS.E.BYPASS.LTC128B.128 [R203+0xa100], [R16.64], !P6 ;  /* 0x0a10000010cb7fae */ /* 0x0009e8000f101d4a */
[----:B---3--:R4:W5:Y:S02]  /*a660*/  LDL R9, [R1+0xd0] ;  /* 0x0000d00001097983 */ /* 0x0089640000100800 */
.L_x_2471:
[----:B--2-4-:R-:W-:Y:S02]  /*a670*/  IADD3 R2, -R21, 0x10, RZ ;  /* 0x0000001015027810 */ /* 0x014fe40007ffe1ff */
[----:B------:R-:W-:-:S02]  /*a680*/  IADD3 R3, -R20, 0x10, RZ ;  /* 0x0000001014037810 */ /* 0x000fc40007ffe1ff */
[----:B------:R-:W-:Y:S02]  /*a690*/  LOP3.LUT R2, R2, 0xf, RZ, 0xc0, !PT ;  /* 0x0000000f02027812 */ /* 0x000fe400078ec0ff */
[----:B------:R-:W-:Y:S02]  /*a6a0*/  ISETP.NE.U32.AND P2, PT, R21, RZ, PT ;  /* 0x000000ff1500720c */ /* 0x000fe40003f45070 */
[----:B------:R-:W-:Y:S02]  /*a6b0*/  IADD3 R18, P1, P0, R2, R0, R22 ;  /* 0x0000000002127210 */ /* 0x000fe4000783e016 */
[----:B------:R-:W-:Y:S02]  /*a6c0*/  LOP3.LUT R2, R3, 0xf, RZ, 0xc0, !PT ;  /* 0x0000000f03027812 */ /* 0x000fe400078ec0ff */
[----:B-----5:R-:W-:Y:S02]  /*a6d0*/  IADD3 R3, -R9, 0x10, RZ ;  /* 0x0000001009037810 */ /* 0x020fe40007ffe1ff */
[----:B-1----:R-:W-:-:S02]  /*a6e0*/  IADD3.X R19, RZ, R8, R23, P1, P0 ;  /* 0x00000008ff137210 */ /* 0x002fc40000fe0417 */
        /* <DEDUP_REMOVED lines=13> */
.L_x_2325:
[----:B------:R-:W-:Y:S05]  /*a7c0*/  BSYNC B0 ;  /* 0x0000000000007941 */ /* 0x000fea0003800000 */
.L_x_2324:
[----:B-1----:R-:W1:Y:S04]  /*a7d0*/  S2R R2, SR_TID.X ;  /* 0x0000000000027919 */ /* 0x002e680000002100 */
[----:B------:R-:W0:Y:S01]  /*a7e0*/  LDGDEPBAR ;  /* 0x00000000000079af */ /* 0x000e220000000000 */
[----:B------:R-:W-:Y:S01]  /*a7f0*/  WARPSYNC 0xffffffff ;  /* 0xffffffff00007948 */ /* 0x000fe20003800000 */
[----:B-1----:R-:W-:-:S04]  /*a800*/  SHF.R.S32.HI R0, RZ, 0x1f, R2 ;  /* 0x0000001fff007819 */ /* 0x002fc80000011402 */
[----:B------:R-:W-:-:S04]  /*a810*/  LEA.HI R0, R0, R2, RZ, 0x3 ;  /* 0x0000000200007211 */ /* 0x000fc800078f18ff */
[----:B------:R-:W-:-:S05]  /*a820*/  LOP3.LUT R0, R0, 0xfffffff8, RZ, 0xc0, !PT ;  /* 0xfffffff800007812 */ /* 0x000fca00078ec0ff */
[----:B------:R-:W-:-:S05]  /*a830*/  IMAD.IADD R0, R2, 0x1, -R0 ;  /* 0x0000000102007824 */ /* 0x000fca00078e0a00 */
[----:B------:R-:W-:Y:S01]  /*a840*/  LOP3.LUT P0, RZ, R0, 0x4, RZ, 0xc0, !PT ;  /* 0x0000000400ff7812 */ /* 0x000fe2000780c0ff */
[----:B------:R-:W-:-:S05]  /*a850*/  IMAD.MOV.U32 R0, RZ, RZ, 0x40 ;  /* 0x00000040ff007424 */ /* 0x000fca00078e00ff */
[----:B------:R-:W-:-:S04]  /*a860*/  SEL R170, R0, 0xffffffc0, !P0 ;  /* 0xffffffc000aa7807 */ /* 0x000fc80004000000 */
[----:B------:R-:W-:Y:S01]  /*a870*/  IADD3 R0, R170, R177, R171 ;  /* 0x000000b1aa007210 */ /* 0x000fe20007ffe0ab */
[----:B------:R-:W-:Y:S02]  /*a880*/  IMAD.IADD R2, R177, 0x1, R170 ;  /* 0x00000001b1027824 */ /* 0x000fe400078e02aa */
[C---:B---3--:R-:W-:Y:S01]  /*a890*/  HMMA.16816.F32.BF16 R16, R12.reuse, R36, RZ ;  /* 0x000000240c10723c */ /* 0x048fe200000418ff */
[----:B------:R-:W-:Y:S04]  /*a8a0*/  LDSM.16.M88.4 R20, [R175] ;  /* 0x00000000af14783b */ /* 0x000fe80000000200 */
[----:B------:R-:W1:Y:S03]  /*a8b0*/  LDSM.16.M88.4 R60, [R2] ;  /* 0x00000000023c783b */ /* 0x000e660000000200 */
[C---:B------:R-:W-:Y:S01]  /*a8c0*/  HMMA.16816.F32.BF16 R32, R12.reuse, R38, RZ ;  /* 0x000000260c20723c */ /* 0x040fe200000418ff */
[----:B------:R-:W3:Y:S04]  /*a8d0*/  LDSM.16.M88.4 R68, [R2+0x1000] ;  /* 0x001000000244783b */ /* 0x000ee80000000200 */
[----:B------:R-:W5:Y:S03]  /*a8e0*/  LDSM.16.M88.4 R64, [R2+0x800] ;  /* 0x000800000240783b */ /* 0x000f660000000200 */
[C---:B----4-:R-:W-:Y:S01]  /*a8f0*/  HMMA.16816.F32.BF16 R28, R12.reuse, R40, RZ ;  /* 0x000000280c1c723c */ /* 0x050fe200000418ff */
[----:B------:R-:W4:Y:S04]  /*a900*/  LDSM.16.M88.4 R80, [R2+0x1800] ;  /* 0x001800000250783b */ /* 0x000f280000000200 */
[----:B------:R-:W-:Y:S03]  /*a910*/  LDSM.16.M88.4 R88, [R0] ;  /* 0x000000000058783b */ /* 0x000fe60000000200 */
[C---:B------:R-:W-:Y:S01]  /*a920*/  HMMA.16816.F32.BF16 R24, R12.reuse, R42, RZ ;  /* 0x0000002a0c18723c */ /* 0x040fe200000418ff */
[----:B------:R-:W-:Y:S04]  /*a930*/  LDSM.16.M88.4 R96, [R177+0x2000] ;  /* 0x00200000b160783b */ /* 0x000fe80000000200 */
[----:B------:R-:W-:Y:S03]  /*a940*/  LDSM.16.M88.4 R92, [R105+0x2000] ;  /* 0x00200000695c783b */ /* 0x000fe60000000200 */
[C---:B------:R-:W-:Y:S01]  /*a950*/  HMMA.16816.F32.BF16 R36, R12.reuse, R44, RZ ;  /* 0x0000002c0c24723c */ /* 0x040fe200000418ff */
[----:B--2---:R-:W2:Y:S07]  /*a960*/  LDL R9, [R1+0x4] ;  /* 0x0000040001097983 */ /* 0x004eae0000100800 */
[C---:B------:R-:W-:Y:S08]  /*a970*/  HMMA.16816.F32.BF16 R40, R12.reuse, R46, RZ ;  /* 0x0000002e0c28723c */ /* 0x040ff000000418ff */
[----:B------:R-:W-:Y:S08]  /*a980*/  HMMA.16816.F32.BF16 R44, R12, R48, RZ ;  /* 0x000000300c2c723c */ /* 0x000ff000000418ff */
[----:B------:R-:W-:Y:S01]  /*a990*/  HMMA.16816.F32.BF16 R52, R4, R56, R16 ;  /* 0x000000380434723c */ /* 0x000fe20000041810 */
[----:B------:R-:W1:Y:S07]  /*a9a0*/  LDSM.16.M88.4 R16, [R174] ;  /* 0x00000000ae10783b */ /* 0x000e6e0000000200 */
[----:B------:R-:W-:Y:S08]  /*a9b0*/  HMMA.16816.F32.BF16 R12, R12, R50, RZ ;  /* 0x000000320c0c723c */ /* 0x000ff000000418ff */
[C---:B------:R-:W-:Y:S08]  /*a9c0*/  HMMA.16816.F32.BF16 R56, R4.reuse, R58, R32 ;  /* 0x0000003a0438723c */ /* 0x040ff00000041820 */
[C---:B------:R-:W-:Y:S08]  /*a9d0*/  HMMA.16816.F32.BF16 R48, R4.reuse, R72, R28 ;  /* 0x000000480430723c */ /* 0x040ff0000004181c */
[C---:B------:R-:W-:Y:S01]  /*a9e0*/  HMMA.16816.F32.BF16 R32, R4.reuse, R74, R24 ;  /* 0x0000004a0420723c */ /* 0x040fe20000041818 */
[----:B------:R-:W-:Y:S07]  /*a9f0*/  LDSM.16.M88.4 R72, [R0+0x1000] ;  /* 0x001000000048783b */ /* 0x000fee0000000200 */
[C---:B------:R-:W-:Y:S08]  /*aa00*/  HMMA.16816.F32.BF16 R28, R4.reuse, R76, R36 ;  /* 0x0000004c041c723c */ /* 0x040ff00000041824 */
[C---:B------:R-:W-:Y:S01]  /*aa10*/  HMMA.16816.F32.BF16 R24, R4.reuse, R78, R40 ;  /* 0x0000004e0418723c */ /* 0x040fe20000041828 */
[----:B------:R-:W-:Y:S07]  /*aa20*/  LDSM.16.M88.4 R76, [R0+0x800] ;  /* 0x00080000004c783b */ /* 0x000fee0000000200 */
[----:B------:R-:W-:Y:S08]  /*aa30*/  HMMA.16816.F32.BF16 R36, R4, R84, R44 ;  /* 0x000000540424723c */ /* 0x000ff0000004182c */
[----:B-1----:R-:W-:Y:S08]  /*aa40*/  HMMA.16816.F32.BF16 R44, R20, R60, R52 ;  /* 0x0000003c142c723c */ /* 0x002ff00000041834 */
[----:B------:R-:W-:Y:S01]  /*aa50*/  HMMA.16816.F32.BF16 R4, R4, R86, R12 ;  /* 0x000000560404723c */ /* 0x000fe2000004180c */
[----:B------:R-:W1:Y:S04]  /*aa60*/  LDSM.16.M88.4 R84, [R0+0x1800] ;  /* 0x001800000054783b */ /* 0x000e680000000200 */
[----:B------:R-:W1:Y:S03]  /*aa70*/  LDSM.16.M88.4 R12, [R172+0x4000] ;  /* 0x00400000ac0c783b */ /* 0x000e660000000200 */
[C---:B------:R-:W-:Y:S01]  /*aa80*/  HMMA.16816.F32.BF16 R56, R20.reuse, R62, R56 ;  /* 0x0000003e1438723c */ /* 0x040fe20000041838 */
[----:B------:R-:W-:Y:S07]  /*aa90*/  LDSM.16.M88.4 R60, [R177+0x3000] ;  /* 0x00300000b13c783b */ /* 0x000fee0000000200 */
[C---:B---3--:R-:W-:Y:S08]  /*aaa0*/  HMMA.16816.F32.BF16 R40, R20.reuse, R68, R28 ;  /* 0x000000441428723c */ /* 0x048ff0000004181c */
[C---:B-----5:R-:W-:Y:S08]  /*aab0*/  HMMA.16816.F32.BF16 R52, R20.reuse, R64, R48 ;  /* 0x000000401434723c */ /* 0x060ff00000041830 */
[C---:B------:R-:W-:Y:S01]  /*aac0*/  HMMA.16816.F32.BF16 R28, R20.reuse, R70, R24 ;  /* 0x00000046141c723c */ /* 0x040fe20000041818 */
[----:B------:R-:W-:Y:S07]  /*aad0*/  LDSM.16.M88.4 R68, [R2+0x2800] ;  /* 0x002800000244783b */ /* 0x000fee0000000200 */
[C---:B------:R-:W-:Y:S01]  /*aae0*/  HMMA.16816.F32.BF16 R48, R20.reuse, R66, R32 ;  /* 0x000000421430723c */ /* 0x040fe20000041820 */
[----:B------:R-:W-:Y:S07]  /*aaf0*/  LDSM.16.M88.4 R64, [R177+0x2800] ;  /* 0x00280000b140783b */ /* 0x000fee0000000200 */
[----:B----4-:R-:W-:Y:S08]  /*ab00*/  HMMA.16816.F32.BF16 R24, R20, R80, R36 ;  /* 0x000000501418723c */ /* 0x010ff00000041824 */
[----:B------:R-:W-:Y:S08]  /*ab10*/  HMMA.16816.F32.BF16 R32, R16, R88, R44 ;  /* 0x000000581020723c */ /* 0x000ff0000004182c */
[----:B------:R-:W-:Y:S01]  /*ab20*/  HMMA.16816.F32.BF16 R36, R20, R82, R4 ;  /* 0x000000521424723c */ /* 0x000fe20000041804 */
[----:B------:R-:W3:Y:S04]  /*ab30*/  LDSM.16.M88.4 R80, [R177+0x3800] ;  /* 0x00380000b150783b */ /* 0x000ee80000000200 */
[----:B------:R-:W4:Y:S03]  /*ab40*/  LDSM.16.M88.4 R4, [R173+0x4000] ;  /* 0x00400000ad04783b */ /* 0x000f260000000200 */
[C---:B------:R-:W-:Y:S01]  /*ab50*/  HMMA.16816.F32.BF16 R56, R16.reuse, R90, R56 ;  /* 0x0000005a1038723c */ /* 0x040fe20000041838 */
[----:B------:R-:W-:Y:S07]  /*ab60*/  LDSM.16.M88.4 R88, [R2+0x2000] ;  /* 0x002000000258783b */ /* 0x000fee0000000200 */
[----:B-1----:R-:W-:Y:S08]  /*ab70*/  HMMA.16816.F32.BF16 R24, R16, R84, R24 ;  /* 0x000000541018723c */ /* 0x002ff00000041818 */
[----:B------:R-:W-:Y:S08]  /*ab80*/  HMMA.16816.F32.BF16 R20, R12, R96, R32 ;  /* 0x000000600c14723c */ /* 0x000ff00000041820 */
[C---:B------:R-:W-:Y:S08]  /*ab90*/  HMMA.16816.F32.BF16 R44, R16.reuse, R72, R40 ;  /* 0x00000048102c723c */ /* 0x040ff00000041828 */
[C---:B------:R-:W-:Y:S08]  /*aba0*/  HMMA.16816.F32.BF16 R52, R16.reuse, R76, R52 ;  /* 0x0000004c1034723c */ /* 0x040ff00000041834 */
[C---:B------:R-:W-:Y:S01]  /*abb0*/  HMMA.16816.F32.BF16 R48, R16.reuse, R78, R48 ;  /* 0x0000004e1030723c */ /* 0x040fe20000041830 */
[----:B------:R-:W-:Y:S07]  /*abc0*/  LDSM.16.M88.4 R76, [R105+0x2800] ;  /* 0x00280000694c783b */ /* 0x000fee0000000200 */
[C---:B------:R-:W-:Y:S01]  /*abd0*/  HMMA.16816.F32.BF16 R40, R16.reuse, R74, R28 ;  /* 0x0000004a1028723c */ /* 0x040fe2000004181c */
[----:B------:R-:W-:Y:S04]  /*abe0*/  LDSM.16.M88.4 R28, [R175+0x4000] ;  /* 0x00400000af1c783b */ /* 0x000fe80000000200 */
[----:B------:R-:W-:Y:S03]  /*abf0*/  LDSM.16.M88.4 R72, [R105+0x3000] ;  /* 0x003000006948783b */ /* 0x000fe60000000200 */
[----:B------:R-:W-:Y:S01]  /*ac00*/  HMMA.16816.F32.BF16 R16, R16, R86, R36 ;  /* 0x000000561010723c */ /* 0x000fe20000041824 */
[----:B------:R-:W1:Y:S07]  /*ac10*/  LDSM.16.M88.4 R84, [R105+0x3800] ;  /* 0x003800006954783b */ /* 0x000e6e0000000200 */
[C---:B------:R-:W-:Y:S01]  /*ac20*/  HMMA.16816.F32.BF16 R56, R12.reuse, R98, R56 ;  /* 0x000000620c38723c */ /* 0x040fe20000041838 */
[----:B------:R-:W-:Y:S07]  /*ac30*/  LDSM.16.M88.4 R96, [R0+0x3800] ;  /* 0x003800000060783b */ /* 0x000fee0000000200 */
[----:B---3--:R-:W-:Y:S01]  /*ac40*/  HMMA.16816.F32.BF16 R32, R12, R80, R24 ;  /* 0x000000500c20723c */ /* 0x008fe20000041818 */
[----:B------:R-:W-:Y:S07]  /*ac50*/  LDSM.16.M88.4 R24, [R174+0x4000] ;  /* 0x00400000ae18783b */ /* 0x000fee0000000200 */
[----:B----4-:R-:W-:Y:S08]  /*ac60*/  HMMA.16816.F32.BF16 R20, R4, R92, R20 ;  /* 0x0000005c0414723c */ /* 0x010ff00000041814 */
[C---:B------:R-:W-:Y:S08]  /*ac70*/  HMMA.16816.F32.BF16 R36, R12.reuse, R64, R52 ;  /* 0x000000400c24723c */ /* 0x040ff00000041834 */
[C---:B------:R-:W-:Y:S08]  /*ac80*/  HMMA.16816.F32.BF16 R48, R12.reuse, R66, R48 ;  /* 0x000000420c30723c */ /* 0x040ff00000041830 */
[C---:B------:R-:W-:Y:S08]  /*ac90*/  HMMA.16816.F32.BF16 R44, R12.reuse, R60, R44 ;  /* 0x0000003c0c2c723c */ /* 0x040ff0000004182c */
[C---:B------:R-:W-:Y:S08]  /*aca0*/  HMMA.16816.F32.BF16 R40, R12.reuse, R62, R40 ;  /* 0x0000003e0c28723c */ /* 0x040ff00000041828 */
[----:B------:R-:W-:Y:S01]  /*acb0*/  HMMA.16816.F32.BF16 R12, R12, R82, R16 ;  /* 0x000000520c0c723c */ /* 0x000fe20000041810 */
[----:B------:R-:W3:Y:S07]  /*acc0*/  LDSM.16.M88.4 R80, [R0+0x2000] ;  /* 0x002000000050783b */ /* 0x000eee0000000200 */
[C---:B------:R-:W-:Y:S08]  /*acd0*/  HMMA.16816.F32.BF16 R16, R4.reuse, R94, R56 ;  /* 0x0000005e0410723c */ /* 0x040ff00000041838 */
[----:B-1----:R-:W-:Y:S08]  /*ace0*/  HMMA.16816.F32.BF16 R60, R4, R84, R32 ;  /* 0x00000054043c723c */ /* 0x002ff00000041820 */
[----:B------:R-:W-:Y:S01]  /*acf0*/  HMMA.16816.F32.BF16 R32, R28, R88, R20 ;  /* 0x000000581c20723c */ /* 0x000fe20000041814 */
[----:B------:R-:W-:Y:S07]  /*ad00*/  LDSM.16.M88.4 R20, [R172+0x8000] ;  /* 0x00800000ac14783b */ /* 0x000fee0000000200 */
[C---:B------:R-:W-:Y:S01]  /*ad10*/  HMMA.16816.F32.BF16 R64, R4.reuse, R72, R44 ;  /* 0x000000480440723c */ /* 0x040fe2000004182c */
[----:B------:R-:W1:Y:S07]  /*ad20*/  LDSM.16.M88.4 R44, [R177+0x4000] ;  /* 0x00400000b12c783b */ /* 0x000e6e0000000200 */
[C---:B------:R-:W-:Y:S01]  /*ad30*/  HMMA.16816.F32.BF16 R112, R4.reuse, R86, R12 ;  /* 0x000000560470723c */ /* 0x040fe2000004180c */
[----:B------:R-:W4:Y:S07]  /*ad40*/  LDSM.16.M88.4 R84, [R2+0x3800] ;  /* 0x003800000254783b */ /* 0x000f2e0000000200 */
[----:B------:R-:W-:Y:S08]  /*ad50*/  HMMA.16816.F32.BF16 R36, R4, R76, R36 ;  /* 0x0000004c0424723c */ /* 0x000ff00000041824 */
[----:B------:R-:W-:Y:S01]  /*ad60*/  HMMA.16816.F32.BF16 R12, R28, R90, R16 ;  /* 0x0000005a1c0c723c */ /* 0x000fe20000041810 */
[----:B------:R-:W-:Y:S07]  /*ad70*/  LDSM.16.M88.4 R16, [R173+0x8000] ;  /* 0x00800000ad10783b */ /* 0x000fee0000000200 */
[C---:B------:R-:W-:Y:S01]  /*ad80*/  HMMA.16816.F32.BF16 R52, R4.reuse, R74, R40 ;  /* 0x0000004a0434723c */ /* 0x040fe20000041828 */
[----:B------:R-:W5:Y:S04]  /*ad90*/  LDSM.16.M88.4 R40, [R2+0x3000] ;  /* 0x003000000228783b */ /* 0x000f680000000200 */
[----:B------:R-:W-:Y:S03]  /*ada0*/  LDSM.16.M88.4 R72, [R105+0x4000] ;  /* 0x004000006948783b */ /* 0x000fe60000000200 */
[----:B------:R-:W-:Y:S01]  /*adb0*/  HMMA.16816.F32.BF16 R56, R4, R78, R48 ;  /* 0x0000004e0438723c */ /* 0x000fe20000041830 */
[----:B------:R-:W2:Y:S04]  /*adc0*/  LDSM.16.M88.4 R48, [R0+0x2800] ;  /* 0x002800000030783b */ /* 0x000ea80000000200 */
[----:B------:R-:W2:Y:S03]  /*add0*/  LDSM.16.M88.4 R76, [R177+0x4800] ;  /* 0x00480000b14c783b */ /* 0x000ea60000000200 */
[----:B---3--:R-:W-:Y:S08]  /*ade0*/  HMMA.16816.F32.BF16 R4, R24, R80, R32 ;  /* 0x000000501804723c */ /* 0x008ff00000041820 */
[----:B------:R-:W-:Y:S08]  /*adf0*/  HMMA.16816.F32.BF16 R36, R28, R68, R36 ;  /* 0x000000441c24723c */ /* 0x000ff00000041824 */
[----:B------:R-:W-:Y:S01]  /*ae00*/  HMMA.16816.F32.BF16 R32, R24, R82, R12 ;  /* 0x000000521820723c */ /* 0x000fe2000004180c */
[----:B------:R-:W-:Y:S04]  /*ae10*/  LDSM.16.M88.4 R12, [R175+0x8000] ;  /* 0x00800000af0c783b */ /* 0x000fe80000000200 */
[----:B------:R-:W-:Y:S03]  /*ae20*/  LDSM.16.M88.4 R80, [R0+0x4000] ;  /* 0x004000000050783b */ /* 0x000fe60000000200 */
[----:B-1----:R-:W-:Y:S08]  /*ae30*/  HMMA.16816.F32.BF16 R4, R20, R44, R4 ;  /* 0x0000002c1404723c */ /* 0x002ff00000041804 */
[C---:B----4-:R-:W-:Y:S01]  /*ae40*/  HMMA.16816.F32.BF16 R100, R28.reuse, R84, R60 ;  /* 0x000000541c64723c */ /* 0x050fe2000004183c */
[----:B------:R-:W1:Y:S07]  /*ae50*/  LDSM.16.M88.4 R60, [R2+0x4000] ;  /* 0x00400000023c783b */ /* 0x000e6e0000000200 */
[C---:B------:R-:W-:Y:S01]  /*ae60*/  HMMA.16816.F32.BF16 R56, R28.reuse, R70, R56 ;  /* 0x000000461c38723c */ /* 0x040fe20000041838 */
[----:B------:R-:W-:Y:S07]  /*ae70*/  LDSM.16.M88.4 R68, [R105+0x4800] ;  /* 0x004800006944783b */ /* 0x000fee0000000200 */
[C---:B-----5:R-:W-:Y:S01]  /*ae80*/  HMMA.16816.F32.BF16 R92, R28.reuse, R40, R64 ;  /* 0x000000281c5c723c */ /* 0x060fe20000041840 */
[----:B------:R-:W-:Y:S07]  /*ae90*/  LDSM.16.M88.4 R64, [R2+0x4800] ;  /* 0x004800000240783b */ /* 0x000fee0000000200 */
[----:B------:R-:W-:Y:S01]  /*aea0*/  HMMA.16816.F32.BF16 R88, R28, R42, R52 ;  /* 0x0000002a1c58723c */ /* 0x000fe20000041834 */
[----:B------:R-:W3:Y:S07]  /*aeb0*/  LDSM.16.M88.4 R52, [R0+0x3000] ;  /* 0x003000000034783b */ /* 0x000eee0000000200 */
[----:B--2---:R-:W-:Y:S08]  /*aec0*/  HMMA.16816.F32.BF16 R40, R24, R48, R36 ;  /* 0x000000301828723c */ /* 0x004ff00000041824 */
[----:B------:R-:W-:Y:S08]  /*aed0*/  HMMA.16816.F32.BF16 R36, R20, R46, R32 ;  /* 0x0000002e1424723c */ /* 0x000ff00000041820 */
[----:B------:R-:W-:Y:S01]  /*aee0*/  HMMA.16816.F32.BF16 R32, R16, R72, R4 ;  /* 0x000000481020723c */ /* 0x000fe20000041804 */
[----:B------:R-:W2:Y:S07]  /*aef0*/  LDSM.16.M88.4 R4, [R174+0x8000] ;  /* 0x00800000ae04783b */ /* 0x000eae0000000200 */
[----:B------:R-:W-:Y:S08]  /*af00*/  HMMA.16816.F32.BF16 R44, R24, R50, R56 ;  /* 0x00000032182c723c */ /* 0x000ff00000041838 */
[----:B------:R-:W-:Y:S08]  /*af10*/  HMMA.16816.F32.BF16 R48, R20, R76, R40 ;  /* 0x0000004c1430723c */ /* 0x000ff00000041828 */
[----:B------:R-:W-:Y:S01]  /*af20*/  HMMA.16816.F32.BF16 R36, R16, R74, R36 ;  /* 0x0000004a1024723c */ /* 0x000fe20000041824 */
[----:B------:R-:W4:Y:S07]  /*af30*/  LDSM.16.M88.4 R72, [R177+0x5000] ;  /* 0x00500000b148783b */ /* 0x000f2e0000000200 */
[----:B-1----:R-:W-:Y:S08]  /*af40*/  HMMA.16816.F32.BF16 R32, R12, R60, R32 ;  /* 0x0000003c0c20723c */ /* 0x002ff00000041820 */
[----:B------:R-:W-:Y:S08]  /*af50*/  HMMA.16816.F32.BF16 R112, R28, R86, R112 ;  /* 0x000000561c70723c */ /* 0x000ff00000041870 */
[----:B---3--:R-:W-:Y:S08]  /*af60*/  HMMA.16816.F32.BF16 R28, R24, R52, R92 ;  /* 0x00000034181c723c */ /* 0x008ff0000004185c */
[----:B------:R-:W-:Y:S01]  /*af70*/  HMMA.16816.F32.BF16 R40, R20, R78, R44 ;  /* 0x0000004e1428723c */ /* 0x000fe2000004182c */
[----:B------:R-:W-:Y:S07]  /*af80*/  LDSM.16.M88.4 R76, [R0+0x4800] ;  /* 0x00480000004c783b */ /* 0x000fee0000000200 */
[----:B------:R-:W-:Y:S08]  /*af90*/  HMMA.16816.F32.BF16 R48, R16, R68, R48 ;  /* 0x000000441030723c */ /* 0x000ff00000041830 */
[----:B------:R-:W-:Y:S01]  /*afa0*/  HMMA.16816.F32.BF16 R44, R12, R62, R36 ;  /* 0x0000003e0c2c723c */ /* 0x000fe20000041824 */
[----:B------:R-:W1:Y:S07]  /*afb0*/  LDSM.16.M88.4 R60, [R105+0x5000] ;  /* 0x00500000693c783b */ /* 0x000e6e0000000200 */
[----:B------:R-:W-:Y:S08]  /*afc0*/  HMMA.16816.F32.BF16 R56, R24, R54, R88 ;  /* 0x000000361838723c */ /* 0x000ff00000041858 */
[----:B--2---:R-:W-:Y:S08]  /*afd0*/  HMMA.16816.F32.BF16 R52, R4, R80, R32 ;  /* 0x000000500434723c */ /* 0x004ff00000041820 */
[----:B----4-:R-:W-:Y:S08]  /*afe0*/  HMMA.16816.F32.BF16 R36, R20, R72, R28 ;  /* 0x000000481424723c */ /* 0x010ff0000004181c */
[----:B------:R-:W-:Y:S01]  /*aff0*/  HMMA.16816.F32.BF16 R32, R16, R70, R40 ;  /* 0x000000461020723c */ /* 0x000fe20000041828 */
[----:B------:R-:W2:Y:S07]  /*b000*/  LDSM.16.M88.4 R68, [R2+0x5000] ;  /* 0x005000000244783b */ /* 0x000eae0000000200 */
[----:B------:R-:W-:Y:S08]  /*b010*/  HMMA.16816.F32.BF16 R28, R12, R64, R48 ;  /* 0x000000400c1c723c */ /* 0x000ff00000041830 */
[----:B------:R-:W-:Y:S01]  /*b020*/  HMMA.16816.F32.BF16 R48, R4, R82, R44 ;  /* 0x000000520430723c */ /* 0x000fe2000004182c */
[----:B------:R-:W-:-:S07]  /*b030*/  FMUL.FTZ R3, R52, c[0x0][0x320] ;  /* 0x0000c80034037a20 */ /* 0x000fce0000410000 */
[----:B------:R-:W-:Y:S01]  /*b040*/  HMMA.16816.F32.BF16 R44, R20, R74, R56 ;  /* 0x0000004a142c723c */ /* 0x000fe20000041838 */
[----:B------:R-:W3:Y:S01]  /*b050*/  LDSM.16.M88.4 R56, [R177+0x5800] ;  /* 0x00580000b138783b */ /* 0x000ee20000000200 */
[----:B------:R4:W2:Y:S06]  /*b060*/  MUFU.TANH R80, R3 ;  /* 0x0000000300507308 */ /* 0x0008ac0000002400 */
[----:B-1----:R-:W-:Y:S01]  /*b070*/  HMMA.16816.F32.BF16 R40, R16, R60, R36 ;  /* 0x0000003c1028723c */ /* 0x002fe20000041824 */
[----:B----4-:R-:W-:-:S04]  /*b080*/  FMUL.FTZ R3, R53, c[0x0][0x320] ;  /* 0x0000c80035037a20 */ /* 0x010fc80000410000 */
[----:B------:R1:W4:Y:S03]  /*b090*/  MUFU.TANH R75, R3 ;  /* 0x00000003004b7308 */ /* 0x0003260000002400 */
[----:B------:R-:W-:Y:S01]  /*b0a0*/  HMMA.16816.F32.BF16 R36, R12, R66, R32 ;  /* 0x000000420c24723c */ /* 0x000fe20000041820 */
[----:B------:R-:W5:Y:S07]  /*b0b0*/  LDSM.16.M88.4 R64, [R0+0x5000] ;  /* 0x005000000040783b */ /* 0x000f6e0000000200 */
[----:B------:R-:W-:Y:S01]  /*b0c0*/  HMMA.16816.F32.BF16 R84, R24, R96, R100 ;  /* 0x000000601854723c */ /* 0x000fe20000041864 */
[----:B-1----:R-:W-:-:S07]  /*b0d0*/  FMUL.FTZ R3, R54, c[0x0][0x320] ;  /* 0x0000c80036037a20 */ /* 0x002fce0000410000 */
[----:B------:R-:W-:Y:S01]  /*b0e0*/  HMMA.16816.F32.BF16 R24, R24, R98, R112 ;  /* 0x000000621818723c */ /* 0x000fe20000041870 */
[----:B------:R1:W1:Y:S02]  /*b0f0*/  MUFU.TANH R82, R3 ;  /* 0x0000000300527308 */ /* 0x0002640000002400 */
[----:B-1----:R-:W-:-:S05]  /*b100*/  FMUL.FTZ R3, R55, c[0x0][0x320] ;  /* 0x0000c80037037a20 */ /* 0x002fca0000410000 */
[----:B------:R-:W-:Y:S08]  /*b110*/  HMMA.16816.F32.BF16 R52, R4, R76, R28 ;  /* 0x0000004c0434723c */ /* 0x000ff0000004181c */
[----:B------:R-:W-:Y:S01]  /*b120*/  HMMA.16816.F32.BF16 R28, R16, R62, R44 ;  /* 0x0000003e101c723c */ /* 0x000fe2000004182c */
[----:B------:R-:W1:Y:S04]  /*b130*/  LDSM.16.M88.4 R60, [R105+0x5800] ;  /* 0x00580000693c783b */ /* 0x000e680000000200 */
[----:B------:R-:W1:Y:S03]  /*b140*/  LDSM.16.M88.4 R44, [R2+0x5800] ;  /* 0x00580000022c783b */ /* 0x000e660000000200 */
[----:B--2---:R-:W-:Y:S08]  /*b150*/  HMMA.16816.F32.BF16 R32, R12, R68, R40 ;  /* 0x000000440c20723c */ /* 0x004ff00000041828 */
[----:B------:R-:W-:Y:S08]  /*b160*/  HMMA.16816.F32.BF16 R40, R4, R78, R36 ;  /* 0x0000004e0428723c */ /* 0x000ff00000041824 */
[C---:B---3--:R-:W-:Y:S08]  /*b170*/  HMMA.16816.F32.BF16 R36, R20.reuse, R56, R84 ;  /* 0x000000381424723c */ /* 0x048ff00000041854 */
[----:B------:R-:W-:Y:S08]  /*b180*/  HMMA.16816.F32.BF16 R20, R20, R58, R24 ;  /* 0x0000003a1414723c */ /* 0x000ff00000041818 */
[----:B------:R-:W-:Y:S01]  /*b190*/  HMMA.16816.F32.BF16 R24, R12, R70, R28 ;  /* 0x000000460c18723c */ /* 0x000fe2000004181c */
[----:B------:R2:W3:Y:S07]  /*b1a0*/  MUFU.TANH R81, R3 ;  /* 0x0000000300517308 */ /* 0x0004ee0000002400 */
[----:B-----5:R-:W-:Y:S08]  /*b1b0*/  HMMA.16816.F32.BF16 R32, R4, R64, R32 ;  /* 0x000000400420723c */ /* 0x020ff00000041820 */
[C---:B-1----:R-:W-:Y:S01]  /*b1c0*/  HMMA.16816.F32.BF16 R28, R16.reuse, R60, R36 ;  /* 0x0000003c101c723c */ /* 0x042fe20000041824 */
[----:B--2---:R-:W-:Y:S01]  /*b1d0*/  FMUL.FTZ R3, R48, c[0x0][0x320] ;  /* 0x0000c80030037a20 */ /* 0x004fe20000410000 */
[----:B------:R1:W2:Y:S06]  /*b1e0*/  LDSM.16.M88.4 R36, [R0+0x5800] ;  /* 0x005800000024783b */ /* 0x0002ac0000000200 */
[----:B------:R-:W-:Y:S01]  /*b1f0*/  HMMA.16816.F32.BF16 R20, R16, R62, R20 ;  /* 0x0000003e1014723c */ /* 0x000fe20000041814 */
[----:B------:R5:W1:Y:S07]  /*b200*/  MUFU.TANH R73, R3 ;  /* 0x0000000300497308 */ /* 0x000a6e0000002400 */
[----:B------:R-:W-:Y:S01]  /*b210*/  HMMA.16816.F32.BF16 R24, R4, R66, R24 ;  /* 0x000000420418723c */ /* 0x000fe20000041818 */
[----:B-----5:R-:W-:-:S04]  /*b220*/  FMUL.FTZ R3, R49, c[0x0][0x320] ;  /* 0x0000c80031037a20 */ /* 0x020fc80000410000 */
[----:B------:R5:W2:Y:S01]  /*b230*/  MUFU.TANH R72, R3 ;  /* 0x0000000300487308 */ /* 0x000aa20000002400 */
[----:B------:R-:W-:Y:S02]  /*b240*/  FMUL.FTZ R42, R42, c[0x0][0x320] ;  /* 0x0000c8002a2a7a20 */ /* 0x000fe40000410000 */
[----:B-1----:R-:W-:Y:S01]  /*b250*/  FMUL.FTZ R0, R35, c[0x0][0x320] ;  /* 0x0000c80023007a20 */ /* 0x002fe20000410000 */
[----:B------:R-:W-:Y:S01]  /*b260*/  HMMA.16816.F32.BF16 R16, R12, R44, R28 ;  /* 0x0000002c0c10723c */ /* 0x000fe2000004181c */
[----:B-----5:R-:W-:-:S04]  /*b270*/  FMUL.FTZ R3, R50, c[0x0][0x320] ;  /* 0x0000c80032037a20 */ /* 0x020fc80000410000 */
[----:B------:R1:W1:Y:S03]  /*b280*/  MUFU.TANH R74, R3 ;  /* 0x00000003004a7308 */ /* 0x0002660000002400 */
[----:B------:R-:W-:Y:S05]  /*b290*/  HMMA.16816.F32.BF16 R12, R12, R46, R20 ;  /* 0x0000002e0c0c723c */ /* 0x000fea0000041814 */
[----:B------:R-:W2:Y:S01]  /*b2a0*/  MUFU.TANH R50, R42 ;  /* 0x0000002a00327308 */ /* 0x000ea20000002400 */
[----:B-1----:R-:W-:-:S07]  /*b2b0*/  FMUL.FTZ R3, R51, c[0x0][0x320] ;  /* 0x0000c80033037a20 */ /* 0x002fce0000410000 */
[----:B------:R1:W1:Y:S08]  /*b2c0*/  MUFU.TANH R51, R3 ;  /* 0x0000000300337308 */ /* 0x0002700000002400 */
[----:B------:R5:W2:Y:S01]  /*b2d0*/  MUFU.TANH R42, R0 ;  /* 0x00000000002a7308 */ /* 0x000aa20000002400 */
[----:B-1----:R-:W-:-:S07]  /*b2e0*/  FMUL.FTZ R3, R52, c[0x0][0x320] ;  /* 0x0000c80034037a20 */ /* 0x002fce0000410000 */
[----:B------:R1:W1:Y:S01]  /*b2f0*/  MUFU.TANH R49, R3 ;  /* 0x0000000300317308 */ /* 0x0002620000002400 */
[----:B-----5:R-:W-:-:S07]  /*b300*/  FMUL.FTZ R0, R24, c[0x0][0x320] ;  /* 0x0000c80018007a20 */ /* 0x020fce0000410000 */
[----:B------:R5:W2:Y:S01]  /*b310*/  MUFU.TANH R29, R0 ;  /* 0x00000000001d7308 */ /* 0x000aa20000002400 */
[----:B-1----:R-:W-:-:S04]  /*b320*/  SHF.R.S32.HI R3, RZ, 0x1f, R104 ;  /* 0x0000001fff037819 */ /* 0x002fc80000011468 */
[CC--:B-----5:R-:W-:Y:S02]  /*b330*/  LEA.HI R0, R3.reuse, R104.reuse, RZ, 0x5 ;  /* 0x0000006803007211 */ /* 0x0e0fe400078f28ff */
[----:B------:R-:W-:Y:S02]  /*b340*/  LEA.HI R3, R3, R104, RZ, 0x2 ;  /* 0x0000006803037211 */ /* 0x000fe400078f10ff */
[--C-:B------:R-:W-:Y:S02]  /*b350*/  SHF.R.S32.HI R8, RZ, 0x5, R0.reuse ;  /* 0x00000005ff087819 */ /* 0x100fe40000011400 */
[----:B------:R-:W-:Y:S02]  /*b360*/  SHF.R.S32.HI R2, RZ, 0x1f, R0 ;  /* 0x0000001fff027819 */ /* 0x000fe40000011400 */
[----:B------:R-:W-:Y:S02]  /*b370*/  LOP3.LUT R3, R3, 0xfffffffc, RZ, 0xc0, !PT ;  /* 0xfffffffc03037812 */ /* 0x000fe400078ec0ff */
[----:B------:R-:W-:-:S02]  /*b380*/  LEA.HI R2, R2, R8, RZ, 0x3 ;  /* 0x0000000802027211 */ /* 0x000fc400078f18ff */
[----:B------:R-:W-:Y:S02]  /*b390*/  LOP3.LUT R0, R0, 0xffffffe0, RZ, 0xc0, !PT ;  /* 0xffffffe000007812 */ /* 0x000fe400078ec0ff */
[----:B------:R-:W-:Y:S02]  /*b3a0*/  LOP3.LUT R2, R2, 0xffffff8, RZ, 0xc0, !PT ;  /* 0x0ffffff802027812 */ /* 0x000fe400078ec0ff */
[C---:B------:R-:W-:Y:S02]  /*b3b0*/  IADD3 R3, R104.reuse, -R3, RZ ;  /* 0x8000000368037210 */ /* 0x040fe40007ffe0ff */
[----:B------:R-:W-:Y:S01]  /*b3c0*/  IADD3 R0, R104, -R0, RZ ;  /* 0x8000000068007210 */ /* 0x000fe20007ffe0ff */
[----:B--2---:R-:W-:Y:S01]  /*b3d0*/  HMMA.16816.F32.BF16 R16, R4, R36, R16 ;  /* 0x000000240410723c */ /* 0x004fe20000041810 */
[----:B------:R-:W-:Y:S02]  /*b3e0*/  IADD3 R8, R8, -R2, RZ ;  /* 0x8000000208087210 */ /* 0x000fe40007ffe0ff */
[----:B------:R-:W-:-:S05]  /*b3f0*/  LEA.HI R2, R3, R3, RZ, 0x1 ;  /* 0x0000000303027211 */ /* 0x000fca00078f08ff */
[----:B------:R-:W-:Y:S01]  /*b400*/  HMMA.16816.F32.BF16 R12, R4, R38, R12 ;  /* 0x00000026040c723c */ /* 0x000fe2000004180c */
[----:B------:R-:W-:-:S06]  /*b410*/  MOV R169, 0x1 ;  /* 0x0000000100a97802 */ /* 0x000fcc0000000f00 */
[----:B------:R-:W-:Y:S02]  /*b420*/  SHF.R.S32.HI R5, RZ, 0x1f, R0 ;  /* 0x0000001fff057819 */ /* 0x000fe40000011400 */
[----:B------:R-:W-:Y:S02]  /*b430*/  LOP3.LUT R4, R2, 0x1ffffffe, RZ, 0xc0, !PT ;  /* 0x1ffffffe02047812 */ /* 0x000fe400078ec0ff */
[----:B------:R-:W-:Y:S02]  /*b440*/  LEA.HI R2, R5, R0, RZ, 0x2 ;  /* 0x0000000005027211 */ /* 0x000fe400078f10ff */
[----:B------:R-:W-:Y:S02]  /*b450*/  IADD3 R3, R3, -R4, RZ ;  /* 0x8000000403037210 */ /* 0x000fe40007ffe0ff */
[----:B------:R-:W-:Y:S02]  /*b460*/  ISETP.NE.AND P0, PT, R169, c[0x0][0x2c4], PT ;  /* 0x0000b100a9007a0c */ /* 0x000fe40003f05270 */
[----:B------:R-:W-:Y:S01]  /*b470*/  SHF.R.S32.HI R227, RZ, 0x2, R2 ;  /* 0x00000002ffe37819 */ /* 0x000fe20000011402 */
[----:B------:R-:W-:Y:S01]  /*b480*/  IMAD.SHL.U32 R226, R8, 0x10, RZ ;  /* 0x0000001008e27824 */ /* 0x000fe200078e00ff */
[----:B------:R-:W-:-:S02]  /*b490*/  SHF.L.U32 R225, R3, 0x3, RZ ;  /* 0x0000000303e17819 */ /* 0x000fc400000006ff */
[----:B------:R-:W-:-:S04]  /*b4a0*/  LEA R3, R9, R227, 0x7 ;  /* 0x000000e309037211 */ /* 0x000fc800078e38ff */
[----:B------:R-:W-:-:S05]  /*b4b0*/  IADD3 R4, R225, R3, R226 ;  /* 0x00000003e1047210 */ /* 0x000fca0007ffe0e2 */
[----:B------:R-:W-:-:S05]  /*b4c0*/  @P0 IMAD.HI.U32 R3, R4, c[0x0][0x2c8], RZ ;  /* 0x0000b20004030a27 */ /* 0x000fca00078e00ff */
[----:B------:R-:W-:Y:S02]  /*b4d0*/  @P0 SHF.R.U32.HI R4, RZ, c[0x0][0x2cc], R3 ;  /* 0x0000b300ff040a19 */ /* 0x000fe40000011603 */
[----:B------:R-:W-:-:S03]  /*b4e0*/  LOP3.LUT R2, R2, 0x7ffffffc, RZ, 0xc0, !PT ;  /* 0x7ffffffc02027812 */ /* 0x000fc600078ec0ff */
[----:B------:R-:W1:Y:S01]  /*b4f0*/  SHFL.IDX PT, R3, R4, RZ, 0x1c1f ;  /* 0x001c1fff04037589 */ /* 0x000e6200000e0000 */
[----:B------:R-:W-:Y:S02]  /*b500*/  FMUL.FTZ R43, R43, c[0x0][0x320] ;  /* 0x0000c8002b2b7a20 */ /* 0x000fe40000410000 */
[----:B------:R-:W-:Y:S02]  /*b510*/  IMAD.IADD R2, R0, 0x1, -R2 ;  /* 0x0000000100027824 */ /* 0x000fe400078e0a02 */
[----:B------:R-:W-:Y:S02]  /*b520*/  FMUL.FTZ R34, R34, c[0x0][0x320] ;  /* 0x0000c80022227a20 */ /* 0x000fe40000410000 */
[----:B------:R-:W-:Y:S02]  /*b530*/  FMUL.FTZ R9, R12, c[0x0][0x320] ;  /* 0x0000c8000c097a20 */ /* 0x000fe40000410000 */
[----:B------:R-:W-:Y:S02]  /*b540*/  FMUL.FTZ R53, R53, c[0x0][0x320] ;  /* 0x0000c80035357a20 */ /* 0x000fe40000410000 */
[----:B------:R-:W-:-:S02]  /*b550*/  FMUL.FTZ R54, R54, c[0x0][0x320] ;  /* 0x0000c80036367a20 */ /* 0x000fc40000410000 */
[----:B------:R-:W-:Y:S02]  /*b560*/  FMUL.FTZ R55, R55, c[0x0][0x320] ;  /* 0x0000c80037377a20 */ /* 0x000fe40000410000 */
[----:B------:R-:W-:Y:S02]  /*b570*/  FMUL.FTZ R40, R40, c[0x0][0x320] ;  /* 0x0000c80028287a20 */ /* 0x000fe40000410000 */
[----:B------:R-:W-:Y:S02]  /*b580*/  FMUL.FTZ R41, R41, c[0x0][0x320] ;  /* 0x0000c80029297a20 */ /* 0x000fe40000410000 */
[----:B------:R-:W-:Y:S02]  /*b590*/  FMUL.FTZ R32, R32, c[0x0][0x320] ;  /* 0x0000c80020207a20 */ /* 0x000fe40000410000 */
[----:B------:R-:W-:Y:S02]  /*b5a0*/  FMUL.FTZ R33, R33, c[0x0][0x320] ;  /* 0x0000c80021217a20 */ /* 0x000fe40000410000 */
[----:B------:R-:W-:-:S02]  /*b5b0*/  FMUL.FTZ R25, R25, c[0x0][0x320] ;  /* 0x0000c80019197a20 */ /* 0x000fc40000410000 */
[----:B------:R-:W-:Y:S02]  /*b5c0*/  FMUL.FTZ R26, R26, c[0x0][0x320] ;  /* 0x0000c8001a1a7a20 */ /* 0x000fe40000410000 */
[----:B------:R-:W-:Y:S02]  /*b5d0*/  FMUL.FTZ R27, R27, c[0x0][0x320] ;  /* 0x0000c8001b1b7a20 */ /* 0x000fe40000410000 */
[----:B------:R-:W-:Y:S01]  /*b5e0*/  FMUL.FTZ R12, R13, c[0x0][0x320] ;  /* 0x0000c8000d0c7a20 */ /* 0x000fe20000410000 */
[----:B------:R-:W-:Y:S01]  /*b5f0*/  IADD3 R0, R201, 0x1, -R168 ;  /* 0x00000001c9007810 */ /* 0x000fe20007ffe8a8 */
[----:B------:R-:W-:Y:S01]  /*b600*/  FMUL.FTZ R16, R16, c[0x0][0x320] ;  /* 0x0000c80010107a20 */ /* 0x000fe20000410000 */
[----:B------:R-:W-:Y:S01]  /*b610*/  SHF.L.U32 R200, R2, 0x1, RZ ;  /* 0x0000000102c87819 */ /* 0x000fe200000006ff */
[----:B------:R-:W-:Y:S01]  /*b620*/  FMUL.FTZ R17, R17, c[0x0][0x320] ;  /* 0x0000c80011117a20 */ /* 0x000fe20000410000 */
[----:B------:R-:W2:Y:S01]  /*b630*/  MUFU.TANH R48, R43 ;  /* 0x0000002b00307308 */ /* 0x000ea20000002400 */
[----:B------:R-:W-:Y:S01]  /*b640*/  FMUL.FTZ R18, R18, c[0x0][0x320] ;  /* 0x0000c80012127a20 */ /* 0x000fe20000410000 */
[----:B------:R-:W-:Y:S01]  /*b650*/  ISETP.LE.AND P2, PT, R169, c[0x0][0x32c], PT ;  /* 0x0000cb00a9007a0c */ /* 0x000fe20003f43270 */
[----:B------:R-:W-:-:S02]  /*b660*/  FMUL.FTZ R14, R14, c[0x0][0x320] ;  /* 0x0000c8000e0e7a20 */ /* 0x000fc40000410000 */
[----:B------:R-:W-:Y:S01]  /*b670*/  FMUL.FTZ R15, R15, c[0x0][0x320] ;  /* 0x0000c8000f0f7a20 */ /* 0x000fe20000410000 */
[----:B------:R-:W-:Y:S01]  /*b680*/  ULDC UR8, c[0x0][0x324] ;  /* 0x0000c90000087ab9 */ /* 0x000fe20000000800 */
[----:B------:R-:W-:Y:S01]  /*b690*/  FMUL.FTZ R5, R19, c[0x0][0x320] ;  /* 0x0000c80013057a20 */ /* 0x000fe20000410000 */
[----:B------:R-:W1:Y:S01]  /*b6a0*/  MUFU.TANH R43, R34 ;  /* 0x00000022002b7308 */ /* 0x000e620000002400 */
[----:B------:R-:W-:Y:S01]  /*b6b0*/  IADD3 R0, -R202, R0, -R200 ;  /* 0x00000000ca007210 */ /* 0x000fe20007ffe9c8 */
[----:B------:R-:W-:-:S06]  /*b6c0*/  ULOP3.LUT UR8, URZ, UR8, URZ, 0x33, !UPT ;  /* 0x000000083f087292 */ /* 0x000fcc000f8e333f */
[----:B------:R-:W1:Y:S08]  /*b6d0*/  MUFU.TANH R28, R25 ;  /* 0x00000019001c7308 */ /* 0x000e700000002400 */
        /* <DEDUP_REMOVED lines=15> */
[----:B------:R-:W1:Y:S01]  /*b7d0*/  MUFU.TANH R26, R15 ;  /* 0x0000000f001a7308 */ /* 0x000e620000002400 */
[----:B------:R-:W-:-:S02]  /*b7e0*/  IADD3 R7, -R200, R201, -R168 ;  /* 0x000000c9c8077210 */ /* 0x000fc40007ffe9a8 */
[----:B------:R-:W-:-:S05]  /*b7f0*/  IADD3 R6, R0, UR8, RZ ;  /* 0x0000000800067c10 */ /* 0x000fca000fffe0ff */
[----:B------:R5:W1:Y:S02]  /*b800*/  MUFU.TANH R30, R5 ;  /* 0x00000005001e7308 */ /* 0x000a640000002400 */
[----:B-----5:R-:W-:-:S04]  /*b810*/  IADD3 R5, R0, c[0x0][0x328], RZ ;  /* 0x0000ca0000057a10 */ /* 0x020fc80007ffe0ff */
[-C--:B-1----:R-:W-:Y:S02]  /*b820*/  IADD3 R2, R5, R3.reuse, RZ ;  /* 0x0000000305027210 */ /* 0x082fe40007ffe0ff */
[----:B------:R-:W-:Y:S02]  /*b830*/  IADD3 R0, R6, R3, RZ ;  /* 0x0000000306007210 */ /* 0x000fe40007ffe0ff */
[----:B------:R-:W-:Y:S01]  /*b840*/  IMNMX R2, R7, R2, PT ;  /* 0x0000000207027217 */ /* 0x000fe20003800200 */
[----:B------:R-:W-:Y:S05]  /*b850*/  @!P2 BRA `(.L_x_2328) ;  /* 0x000001300000a947 */ /* 0x000fea0003800000 */
[----:B--234-:R-:W-:Y:S01]  /*b860*/  IADD3 R3, -R202, R201, R3 ;  /* 0x000000c9ca037210 */ /* 0x01cfe20007ffe103 */
        /* <DEDUP_REMOVED lines=9> */
.L_x_2330:
[----:B------:R-:W-:-:S13]  /*b900*/  ISETP.NE.AND P0, PT, R169, c[0x0][0x32c], PT ;  /* 0x0000cb00a9007a0c */ /* 0x000fda0003f05270 */
[----:B------:R-:W-:-:S05]  /*b910*/  @P0 IMAD.HI.U32 R8, R3, c[0x0][0x330], RZ ;  /* 0x0000cc0003080a27 */ /* 0x000fca00078e00ff */
[----:B------:R-:W-:Y:S02]  /*b920*/  @P0 SHF.R.U32.HI R3, RZ, c[0x0][0x334], R8 ;  /* 0x0000cd00ff030a19 */ /* 0x000fe40000011608 */
.L_x_2331:
[----:B------:R-:W-:Y:S05]  /*b930*/  BSYNC B0 ;  /* 0x0000000000007941 */ /* 0x000fea0003800000 */
.L_x_2329:
[----:B------:R-:W-:-:S04]  /*b940*/  IMAD R3, R3, c[0x0][0x32c], -R168 ;  /* 0x0000cb0003037a24 */ /* 0x000fc800078e0aa8 */
[----:B------:R-:W-:-:S05]  /*b950*/  IMAD.IADD R3, R3, 0x1, -R200 ;  /* 0x0000000103037824 */ /* 0x000fca00078e0ac8 */
[----:B------:R-:W-:Y:S02]  /*b960*/  IADD3 R8, R3, c[0x0][0x32c], RZ ;  /* 0x0000cb0003087a10 */ /* 0x000fe40007ffe0ff */
[----:B------:R-:W-:Y:S02]  /*b970*/  IMNMX R0, R0, R3, !PT ;  /* 0x0000000300007217 */ /* 0x000fe40007800200 */
[----:B------:R-:W-:Y:S02]  /*b980*/  IMNMX R2, R2, R8, PT ;  /* 0x0000000802027217 */ /* 0x000fe40003800200 */
.L_x_2328:
[----:B--234-:R-:W-:Y:S01]  /*b990*/  ISETP.GT.AND P1, PT, R180, RZ, PT ;  /* 0x000000ffb400720c */ /* 0x01cfe20003f24270 */
        /* <DEDUP_REMOVED lines=63> */
.L_x_2334:
[----:B------:R-:W-:-:S13]  /*bd90*/  ISETP.NE.AND P0, PT, R169, c[0x0][0x32c], PT ;  /* 0x0000cb00a9007a0c */ /* 0x000fda0003f05270 */
[----:B------:R-:W-:-:S05]  /*bda0*/  @P0 IMAD.HI.U32 R4, R3, c[0x0][0x330], RZ ;  /* 0x0000cc0003040a27 */ /* 0x000fca00078e00ff */
[----:B------:R-:W-:Y:S02]  /*bdb0*/  @P0 SHF.R.U32.HI R3, RZ, c[0x0][0x334], R4 ;  /* 0x0000cd00ff030a19 */ /* 0x000fe40000011604 */
.L_x_2335:
[----:B------:R-:W-:Y:S05]  /*bdc0*/  BSYNC B0 ;  /* 0x0000000000007941 */ /* 0x000fea0003800000 */
.L_x_2333:
[----:B------:R-:W-:-:S04]  /*bdd0*/  IMAD R3, R3, c[0x0][0x32c], -R168 ;  /* 0x0000cb0003037a24 */ /* 0x000fc800078e0aa8 */
[----:B------:R-:W-:-:S05]  /*bde0*/  IMAD.IADD R3, R3, 0x1, -R200 ;  /* 0x0000000103037824 */ /* 0x000fca00078e0ac8 */
[----:B------:R-:W-:Y:S02]  /*bdf0*/  IADD3 R4, R3, c[0x0][0x32c], RZ ;  /* 0x0000cb0003047a10 */ /* 0x000fe40007ffe0ff */
[----:B------:R-:W-:Y:S02]  /*be00*/  IMNMX R0, R0, R3, !PT ;  /* 0x0000000300007217 */ /* 0x000fe40007800200 */
[----:B------:R-:W-:Y:S02]  /*be10*/  IMNMX R2, R2, R4, PT ;  /* 0x0000000402027217 */ /* 0x000fe40003800200 */
.L_x_2332:
[----:B------:R-:W2:Y:S01]  /*be20*/  LDL R103, [R1+0xd8] ;  /* 0x0000d80001677983 */ /* 0x000ea20000100800 */
[----:B------:R-:W-:Y:S01]  /*be30*/  FMNMX.FTZ R104, R16, R17, !PT ;  /* 0x0000001110687209 */ /* 0x000fe20007810000 */
[----:B------:R-:W-:-:S04]  /*be40*/  DEPBAR.LE SB0, 0x2 ;  /* 0x000080800000791a */ /* 0x000fc80000000000 */
[----:B------:R-:W-:Y:S01]  /*be50*/  FMNMX.FTZ R104, R18, R104, !PT ;  /* 0x0000006812687209 */ /* 0x000fe20007810000 */
[----:B------:R-:W-:Y:S01]  /*be60*/  BAR.SYNC.DEFER_BLOCKING 0x0 ;  /* 0x0000000000007b1d */ /* 0x000fe20000010000 */
[----:B------:R-:W-:Y:S02]  /*be70*/  ISETP.GT.AND P0, PT, R0, 0x1, P1 ;  /* 0x000000010000780c */ /* 0x000fe40000f04270 */
[----:B------:R-:W-:Y:S02]  /*be80*/  FMNMX.FTZ R104, R19, R104, !PT ;  /* 0x0000006813687209 */ /* 0x000fe40007810000 */
[----:B------:R-:W-:Y:S01]  /*be90*/  ISETP.LT.OR P0, PT, R2, 0x2, P0 ;  /* 0x000000020200780c */ /* 0x000fe20000701670 */
[----:B------:R-:W-:Y:S01]  /*bea0*/  BSSY B0, `(.L_x_2336) ;  /* 0x00001ac000007945 */ /* 0x000fe20003800000 */
[----:B------:R-:W-:Y:S02]  /*beb0*/  FMNMX.FTZ R104, R21, R104, !PT ;  /* 0x0000006815687209 */ /* 0x000fe40007810000 */
[----:B------:R-:W-:-:S02]  /*bec0*/  ISETP.GT.AND P2, PT, R0, 0x8, P1 ;  /* 0x000000080000780c */ /* 0x000fc40000f44270 */
[----:B------:R-:W-:Y:S02]  /*bed0*/  FMNMX.FTZ R104, R22, R104, !PT ;  /* 0x0000006816687209 */ /* 0x000fe40007810000 */
[----:B------:R-:W-:Y:S02]  /*bee0*/  FSEL R6, R81, -INF , !P0 ;  /* 0xff80000051067808 */ /* 0x000fe40004000000 */
[----:B------:R-:W-:Y:S02]  /*bef0*/  FMNMX.FTZ R104, R23, R104, !PT ;  /* 0x0000006817687209 */ /* 0x000fe40007810000 */
[----:B------:R-:W-:Y:S02]  /*bf00*/  ISETP.GT.AND P0, PT, R0, 0x9, P1 ;  /* 0x000000090000780c */ /* 0x000fe40000f04270 */
[----:B------:R-:W-:Y:S02]  /*bf10*/  FMNMX.FTZ R104, R24, R104, !PT ;  /* 0x0000006818687209 */ /* 0x000fe40007810000 */
[----:B------:R-:W-:-:S02]  /*bf20*/  P2R R7, PR, RZ, 0x8 ;  /* 0x00000008ff077803 */ /* 0x000fc40000000000 */
[C---:B------:R-:W-:Y:S01]  /*bf30*/  ISETP.LT.OR P3, PT, R2.reuse, 0x9, P2 ;  /* 0x000000090200780c */ /* 0x040fe20001761670 */
[----:B------:R-:W-:Y:S01]  /*bf40*/  LDSM.16.MT88.4 R44, [R179] ;  /* 0x00000000b32c783b */ /* 0x000fe20000004200 */
[----:B------:R-:W-:Y:S02]  /*bf50*/  ISETP.LT.OR P2, PT, R2, 0xa, P0 ;  /* 0x0000000a0200780c */ /* 0x000fe40000741670 */
[----:B------:R-:W-:Y:S01]  /*bf60*/  FMNMX.FTZ R104, R90, R104, !PT ;  /* 0x000000685a687209 */ /* 0x000fe20007810000 */
[----:B------:R-:W-:Y:S01]  /*bf70*/  LDSM.16.MT88.4 R36, [R244+0x800] ;  /* 0x00080000f424783b */ /* 0x000fe20000004200 */
[----:B------:R-:W-:Y:S02]  /*bf80*/  FSEL R13, R51, -INF , !P2 ;  /* 0xff800000330d7808 */ /* 0x000fe40005000000 */
[----:B------:R-:W-:Y:S01]  /*bf90*/  FMNMX.FTZ R104, R89, R104, !PT ;  /* 0x0000006859687209 */ /* 0x000fe20007810000 */
[----:B------:R-:W-:Y:S01]  /*bfa0*/  LDSM.16.MT88.4 R56, [R179+0x800] ;  /* 0x00080000b338783b */ /* 0x000fe20000004200 */
[----:B------:R-:W-:-:S02]  /*bfb0*/  ISETP.GT.AND P2, PT, R0, RZ, P1 ;  /* 0x000000ff0000720c */ /* 0x000fc40000f44270 */
[----:B------:R-:W-:Y:S01]  /*bfc0*/  FMNMX.FTZ R104, R88, R104, !PT ;  /* 0x0000006858687209 */ /* 0x000fe20007810000 */
[----:B------:R-:W-:Y:S01]  /*bfd0*/  LDSM.16.MT88.4 R60, [R178+0x2000] ;  /* 0x00200000b23c783b */ /* 0x000fe20000004200 */
[----:B------:R-:W-:Y:S02]  /*bfe0*/  ISETP.LT.OR P2, PT, R2, 0x1, P2 ;  /* 0x000000010200780c */ /* 0x000fe40001741670 */
[----:B------:R-:W-:Y:S01]  /*bff0*/  FMNMX.FTZ R104, R87, R104, !PT ;  /* 0x0000006857687209 */ /* 0x000fe20007810000 */
[----:B------:R-:W-:Y:S01]  /*c000*/  LDSM.16.MT88.4 R64, [R178+0x2800] ;  /* 0x00280000b240783b */ /* 0x000fe20000004200 */
[----:B------:R-:W-:Y:S02]  /*c010*/  FSEL R5, R82, -INF , !P2 ;  /* 0xff80000052057808 */ /* 0x000fe40005000000 */
[----:B------:R-:W-:Y:S02]  /*c020*/  ISETP.GT.AND P0, PT, R0, 0x10, P1 ;  /* 0x000000100000780c */ /* 0x000fe40000f04270 */
[----:B------:R-:W-:-:S02]  /*c030*/  FSEL R14, R74, -INF , !P3 ;  /* 0xff8000004a0e7808 */ /* 0x000fc40005800000 */
[----:B------:R-:W-:Y:S02]  /*c040*/  FMNMX.FTZ R104, R86, R104, !PT ;  /* 0x0000006856687209 */ /* 0x000fe40007810000 */
[----:B------:R-:W-:Y:S02]  /*c050*/  FMNMX.FTZ R3, R5, R6, !PT ;  /* 0x0000000605037209 */ /* 0x000fe40007810000 */
[----:B------:R-:W-:Y:S02]  /*c060*/  ISETP.LT.OR P0, PT, R2, 0x11, P0 ;  /* 0x000000110200780c */ /* 0x000fe40000701670 */
[----:B------:R-:W-:Y:S02]  /*c070*/  ISETP.GT.AND P2, PT, R0, 0x11, P1 ;  /* 0x000000110000780c */ /* 0x000fe40000f44270 */
[----:B------:R-:W-:Y:S02]  /*c080*/  FMNMX.FTZ R104, R85, R104, !PT ;  /* 0x0000006855687209 */ /* 0x000fe40007810000 */
[----:B------:R-:W-:-:S02]  /*c090*/  FMNMX.FTZ R3, R14, R3, !PT ;  /* 0x000000030e037209 */ /* 0x000fc40007810000 */
[----:B------:R-:W-:Y:S02]  /*c0a0*/  FSEL R12, R54, -INF , !P0 ;  /* 0xff800000360c7808 */ /* 0x000fe40004000000 */
[----:B------:R-:W-:Y:S02]  /*c0b0*/  ISETP.LT.OR P2, PT, R2, 0x12, P2 ;  /* 0x000000120200780c */ /* 0x000fe40001741670 */
[----:B------:R-:W-:Y:S02]  /*c0c0*/  ISETP.GT.AND P0, PT, R0, 0x18, P1 ;  /* 0x000000180000780c */ /* 0x000fe40000f04270 */
[----:B------:R-:W-:Y:S02]  /*c0d0*/  FMNMX.FTZ R104, R84, R104, !PT ;  /* 0x0000006854687209 */ /* 0x000fe40007810000 */
[----:B------:R-:W-:Y:S02]  /*c0e0*/  FMNMX.FTZ R3, R13, R3, !PT ;  /* 0x000000030d037209 */ /* 0x000fe40007810000 */
[----:B------:R-:W-:-:S02]  /*c0f0*/  FSEL R9, R55, -INF , !P2 ;  /* 0xff80000037097808 */ /* 0x000fc40005000000 */
[----:B------:R-:W-:Y:S01]  /*c100*/  ISETP.LT.OR P0, PT, R2, 0x19, P0 ;  /* 0x000000190200780c */ /* 0x000fe20000701670 */
[----:B------:R-:W-:Y:S01]  /*c110*/  LDSM.16.MT88.4 R52, [R250+0x800] ;  /* 0x00080000fa34783b */ /* 0x000fe20000004200 */
[----:B------:R-:W-:Y:S02]  /*c120*/  ISETP.GT.AND P2, PT, R0, 0x19, P1 ;  /* 0x000000190000780c */ /* 0x000fe40000f44270 */
[----:B------:R-:W-:Y:S02]  /*c130*/  FMNMX.FTZ R104, R83, R104, !PT ;  /* 0x0000006853687209 */ /* 0x000fe40007810000 */
[----:B------:R-:W-:Y:S02]  /*c140*/  FMNMX.FTZ R3, R12, R3, !PT ;  /* 0x000000030c037209 */ /* 0x000fe40007810000 */
[----:B------:R-:W-:Y:S01]  /*c150*/  FSEL R8, R50, -INF , !P0 ;  /* 0xff80000032087808 */ /* 0x000fe20004000000 */
[----:B------:R-:W1:Y:S01]  /*c160*/  SHFL.BFLY PT, R4, R104, 0x2, 0x1f ;  /* 0x0c401f0068047f89 */ /* 0x000e6200000e0000 */
[----:B------:R-:W-:-:S02]  /*c170*/  ISETP.LT.OR P2, PT, R2, 0x1a, P2 ;  /* 0x0000001a0200780c */ /* 0x000fc40001741670 */
[----:B------:R-:W-:Y:S02]  /*c180*/  ISETP.GT.AND P0, PT, R0, 0x20, P1 ;  /* 0x000000200000780c */ /* 0x000fe40000f04270 */
[----:B------:R-:W-:Y:S02]  /*c190*/  FMNMX.FTZ R3, R9, R3, !PT ;  /* 0x0000000309037209 */ /* 0x000fe40007810000 */
[----:B------:R-:W-:Y:S02]  /*c1a0*/  FSEL R15, R48, -INF , !P2 ;  /* 0xff800000300f7808 */ /* 0x000fe40005000000 */
[----:B------:R-:W-:Y:S02]  /*c1b0*/  ISETP.LT.OR P0, PT, R2, 0x21, P0 ;  /* 0x000000210200780c */ /* 0x000fe40000701670 */
[----:B------:R-:W-:Y:S02]  /*c1c0*/  ISETP.GT.AND P2, PT, R0, 0x21, P1 ;  /* 0x000000210000780c */ /* 0x000fe40000f44270 */
[----:B------:R-:W-:-:S02]  /*c1d0*/  FMNMX.FTZ R3, R8, R3, !PT ;  /* 0x0000000308037209 */ /* 0x000fc40007810000 */
[----:B------:R-:W-:Y:S02]  /*c1e0*/  FSEL R82, R43, -INF , !P0 ;  /* 0xff8000002b527808 */ /* 0x000fe40004000000 */
[----:B------:R-:W-:Y:S02]  /*c1f0*/  ISETP.LT.OR P2, PT, R2, 0x22, P2 ;  /* 0x000000220200780c */ /* 0x000fe40001741670 */
[----:B------:R-:W-:Y:S02]  /*c200*/  ISETP.GT.AND P0, PT, R0, 0x28, P1 ;  /* 0x000000280000780c */ /* 0x000fe40000f04270 */
[----:B------:R-:W-:Y:S02]  /*c210*/  FMNMX.FTZ R3, R15, R3, !PT ;  /* 0x000000030f037209 */ /* 0x000fe40007810000 */
[----:B------:R-:W-:Y:S02]  /*c220*/  FSEL R81, R42, -INF , !P2 ;  /* 0xff8000002a517808 */ /* 0x000fe40005000000 */
[----:B------:R-:W-:Y:S01]  /*c230*/  ISETP.LT.OR P0, PT, R2, 0x29, P0 ;  /* 0x000000290200780c */ /* 0x000fe20000701670 */
[----:B------:R-:W-:Y:S01]  /*c240*/  LDSM.16.MT88.4 R40, [R178+0x800] ;  /* 0x00080000b228783b */ /* 0x000fe20000004200 */
[----:B------:R-:W-:-:S02]  /*c250*/  ISETP.GT.AND P2, PT, R0, 0x29, P1 ;  /* 0x000000290000780c */ /* 0x000fc40000f44270 */
[----:B------:R-:W-:Y:S02]  /*c260*/  FMNMX.FTZ R3, R82, R3, !PT ;  /* 0x0000000352037209 */ /* 0x000fe40007810000 */
[----:B------:R-:W-:Y:S02]  /*c270*/  FSEL R80, R35, -INF , !P0 ;  /* 0xff80000023507808 */ /* 0x000fe40004000000 */
[----:B------:R-:W-:Y:S02]  /*c280*/  ISETP.LT.OR P2, PT, R2, 0x2a, P2 ;  /* 0x0000002a0200780c */ /* 0x000fe40001741670 */
[----:B------:R-:W-:Y:S02]  /*c290*/  FMNMX.FTZ R3, R81, R3, !PT ;  /* 0x0000000351037209 */ /* 0x000fe40007810000 */
[----:B------:R-:W-:Y:S02]  /*c2a0*/  ISETP.GT.AND P0, PT, R0, 0x30, P1 ;  /* 0x000000300000780c */ /* 0x000fe40000f04270 */
[----:B------:R-:W-:-:S02]  /*c2b0*/  FSEL R79, R34, -INF , !P2 ;  /* 0xff800000224f7808 */ /* 0x000fc40005000000 */
[----:B------:R-:W-:Y:S01]  /*c2c0*/  FMNMX.FTZ R3, R80, R3, !PT ;  /* 0x0000000350037209 */ /* 0x000fe20007810000 */
[----:B------:R-:W-:Y:S01]  /*c2d0*/  LDSM.16.MT88.4 R32, [R244] ;  /* 0x00000000f420783b */ /* 0x000fe20000004200 */
[----:B------:R-:W-:Y:S02]  /*c2e0*/  ISETP.LT.OR P0, PT, R2, 0x31, P0 ;  /* 0x000000310200780c */ /* 0x000fe40000701670 */
[----:B------:R-:W-:Y:S02]  /*c2f0*/  ISETP.GT.AND P3, PT, R0, 0x31, P1 ;  /* 0x000000310000780c */ /* 0x000fe40000f64270 */
[----:B------:R-:W-:Y:S02]  /*c300*/  FMNMX.FTZ R3, R79, R3, !PT ;  /* 0x000000034f037209 */ /* 0x000fe40007810000 */
[----:B-1----:R-:W-:Y:S02]  /*c310*/  FMNMX.FTZ R104, R104, R4, !PT ;  /* 0x0000000468687209 */ /* 0x002fe40007810000 */
[----:B------:R-:W-:-:S02]  /*c320*/  FSEL R78, R31, -INF , !P0 ;  /* 0xff8000001f4e7808 */ /* 0x000fc40004000000 */
[----:B------:R-:W-:Y:S02]  /*c330*/  ISETP.GT.AND P2, PT, R0, 0x38, P1 ;  /* 0x000000380000780c */ /* 0x000fe40000f44270 */
[----:B------:R-:W-:Y:S02]  /*c340*/  ISETP.LT.OR P3, PT, R2, 0x32, P3 ;  /* 0x000000320200780c */ /* 0x000fe40001f61670 */
[----:B------:R-:W-:Y:S02]  /*c350*/  ISETP.GT.AND P0, PT, R0, 0x39, P1 ;  /* 0x000000390000780c */ /* 0x000fe40000f04270 */
[----:B------:R-:W-:Y:S02]  /*c360*/  ISETP.LT.OR P1, PT, R2, 0x39, P2 ;  /* 0x000000390200780c */ /* 0x000fe40001721670 */
[----:B------:R-:W-:Y:S02]  /*c370*/  FSEL R77, R30, -INF , !P3 ;  /* 0xff8000001e4d7808 */ /* 0x000fe40005800000 */
[----:B------:R-:W-:-:S02]  /*c380*/  FMNMX.FTZ R0, R78, R3, !PT ;  /* 0x000000034e007209 */ /* 0x000fc40007810000 */
[----:B------:R-:W1:Y:S01]  /*c390*/  SHFL.BFLY PT, R3, R104, 0x1, 0x1f ;  /* 0x0c201f0068037f89 */ /* 0x000e6200000e0000 */
[----:B------:R-:W-:Y:S02]  /*c3a0*/  ISETP.LT.OR P0, PT, R2, 0x3a, P0 ;  /* 0x0000003a0200780c */ /* 0x000fe40000701670 */
[----:B------:R-:W-:Y:S02]  /*c3b0*/  FSEL R76, R27, -INF , !P1 ;  /* 0xff8000001b4c7808 */ /* 0x000fe40004800000 */
[----:B------:R-:W-:Y:S02]  /*c3c0*/  FMNMX.FTZ R0, R77, R0, !PT ;  /* 0x000000004d007209 */ /* 0x000fe40007810000 */
[----:B------:R-:W-:Y:S02]  /*c3d0*/  FSEL R75, R26, -INF , !P0 ;  /* 0xff8000001a4b7808 */ /* 0x000fe40004000000 */
[----:B------:R-:W-:Y:S02]  /*c3e0*/  FMNMX.FTZ R0, R76, R0, !PT ;  /* 0x000000004c007209 */ /* 0x000fe40007810000 */
[----:B------:R-:W-:-:S02]  /*c3f0*/  ISETP.NE.AND P3, PT, R7, RZ, PT ;  /* 0x000000ff0700720c */ /* 0x000fc40003f65270 */
[----:B------:R-:W-:-:S05]  /*c400*/  FMNMX.FTZ R4, R75, R0, !PT ;  /* 0x000000004b047209 */ /* 0x000fca0007810000 */
[----:B------:R-:W3:Y:S01]  /*c410*/  SHFL.BFLY PT, R105, R4, 0x2, 0x1f ;  /* 0x0c401f0004697f89 */ /* 0x000ee200000e0000 */
[----:B-1----:R-:W-:-:S04]  /*c420*/  FMNMX.FTZ R104, R104, R3, !PT ;  /* 0x0000000368687209 */ /* 0x002fc80007810000 */
[C---:B------:R-:W-:Y:S01]  /*c430*/  FSETP.NEU.FTZ.AND P0, PT, R104.reuse, -INF , PT ;  /* 0xff8000006800780b */ /* 0x040fe20003f1d000 */
[----:B------:R-:W-:-:S05]  /*c440*/  FMUL.FTZ R2, R104, c[0x0][0x2d0] ;  /* 0x0000b40068027a20 */ /* 0x000fca0000410000 */
[----:B------:R-:W-:-:S05]  /*c450*/  FSEL R2, R2, RZ, P0 ;  /* 0x000000ff02027208 */ /* 0x000fca0000000000 */
[----:B------:R-:W-:Y:S01]  /*c460*/  FFMA.FTZ R0, R16, c[0x0][0x2d0], -R2 ;  /* 0x0000b40010007a23 */ /* 0x000fe20000010802 */
[----:B---3--:R-:W-:-:S03]  /*c470*/  FMNMX.FTZ R105, R4, R105, !PT ;  /* 0x0000006904697209 */ /* 0x008fc60007810000 */
[----:B------:R1:W-:Y:S02]  /*c480*/  MUFU.EX2 R92, R0 ;  /* 0x00000000005c7308 */ /* 0x0003e40000000800 */
[----:B------:R-:W3:Y:S01]  /*c490*/  SHFL.BFLY PT, R3, R105, 0x1, 0x1f ;  /* 0x0c201f0069037f89 */ /* 0x000ee200000e0000 */
[----:B-1----:R-:W-:-:S05]  /*c4a0*/  FFMA.FTZ R0, R17, c[0x0][0x2d0], -R2 ;  /* 0x0000b40011007a23 */ /* 0x002fca0000010802 */
[----:B------:R1:W4:Y:S01]  /*c4b0*/  MUFU.EX2 R91, R0 ;  /* 0x00000000005b7308 */ /* 0x0003220000000800 */
[----:B---3--:R-:W-:Y:S01]  /*c4c0*/  FMNMX.FTZ R105, R105, R3, !PT ;  /* 0x0000000369697209 */ /* 0x008fe20007810000 */
[----:B------:R-:W-:-:S03]  /*c4d0*/  FFMA.FTZ R3, R24, c[0x0][0x2d0], -R2 ;  /* 0x0000b40018037a23 */ /* 0x000fc60000010802 */
[----:B------:R-:W-:-:S03]  /*c4e0*/  FSETP.NEU.FTZ.AND P0, PT, R105, -INF , PT ;  /* 0xff8000006900780b */ /* 0x000fc60003f1d000 */
[----:B------:R-:W-:Y:S01]  /*c4f0*/  MUFU.EX2 R100, R3 ;  /* 0x0000000300647308 */ /* 0x000fe20000000800 */
[----:B-1----:R-:W-:Y:S01]  /*c500*/  FFMA.FTZ R0, R18, c[0x0][0x2d0], -R2 ;  /* 0x0000b40012007a23 */ /* 0x002fe20000010802 */
[----:B----4-:R-:W-:-:S06]  /*c510*/  F2FP.BF16.PACK_AB R16, R91, R92 ;  /* 0x0000005c5b10723e */ /* 0x010fcc00000010ff */
[----:B------:R1:W-:Y:S02]  /*c520*/  MUFU.EX2 R93, R0 ;  /* 0x00000000005d7308 */ /* 0x0003e40000000800 */
[----:B-1----:R-:W-:-:S06]  /*c530*/  FFMA.FTZ R0, R19, c[0x0][0x2d0], -R2 ;  /* 0x0000b40013007a23 */ /* 0x002fcc0000010802 */
[----:B------:R1:W3:Y:S02]  /*c540*/  MUFU.EX2 R94, R0 ;  /* 0x00000000005e7308 */ /* 0x0002e40000000800 */
[----:B-1----:R-:W-:Y:S01]  /*c550*/  FFMA.FTZ R0, R21, c[0x0][0x2d0], -R2 ;  /* 0x0000b40015007a23 */ /* 0x002fe20000010802 */
[----:B---3--:R-:W-:-:S05]  /*c560*/  F2FP.BF16.PACK_AB R18, R94, R93 ;  /* 0x0000005d5e12723e */ /* 0x008fca00000010ff */
[----:B------:R1:W-:Y:S02]  /*c570*/  MUFU.EX2 R95, R0 ;  /* 0x00000000005f7308 */ /* 0x0003e40000000800 */
[----:B-1----:R-:W-:-:S06]  /*c580*/  FFMA.FTZ R0, R22, c[0x0][0x2d0], -R2 ;  /* 0x0000b40016007a23 */ /* 0x002fcc0000010802 */
[----:B------:R1:W-:Y:S01]  /*c590*/  MUFU.EX2 R97, R0 ;  /* 0x0000000000617308 */ /* 0x0003e20000000800 */
[----:B--2---:R-:W-:Y:S01]  /*c5a0*/  LDSM.16.MT88.4 R48, [R103] ;  /* 0x000000006730783b */ /* 0x004fe20000004200 */
[----:B-1----:R-:W-:-:S06]  /*c5b0*/  FFMA.FTZ R0, R23, c[0x0][0x2d0], -R2 ;  /* 0x0000b40017007a23 */ /* 0x002fcc0000010802 */
[----:B------:R1:W-:Y:S02]  /*c5c0*/  MUFU.EX2 R98, R0 ;  /* 0x0000000000627308 */ /* 0x0003e40000000800 */
[----:B-1----:R-:W-:-:S05]  /*c5d0*/  FMUL.FTZ R0, R105, c[0x0][0x2d0] ;  /* 0x0000b40069007a20 */ /* 0x002fca0000410000 */
[----:B------:R-:W-:-:S05]  /*c5e0*/  FSEL R0, R0, RZ, P0 ;  /* 0x000000ff00007208 */ /* 0x000fca0000000000 */
[----:B------:R-:W-:-:S04]  /*c5f0*/  FFMA.FTZ R3, R5, c[0x0][0x2d0], -R0 ;  /* 0x0000b40005037a23 */ /* 0x000fc80000010800 */
[----:B------:R1:W-:Y:S02]  /*c600*/  MUFU.EX2 R69, R3 ;  /* 0x0000000300457308 */ /* 0x0003e40000000800 */
[--C-:B-1----:R-:W-:Y:S02]  /*c610*/  FFMA.FTZ R3, R6, c[0x0][0x2d0], -R0.reuse ;  /* 0x0000b40006037a23 */ /* 0x102fe40000010800 */
[----:B------:R-:W1:Y:S04]  /*c620*/  LDSM.16.MT88.4 R4, [R178] ;  /* 0x00000000b204783b */ /* 0x000e680000004200 */
[----:B------:R2:W3:Y:S02]  /*c630*/  MUFU.EX2 R68, R3 ;  /* 0x0000000300447308 */ /* 0x0004e40000000800 */
[----:B--2---:R-:W-:Y:S01]  /*c640*/  FFMA.FTZ R3, R14, c[0x0][0x2d0], -R0 ;  /* 0x0000b4000e037a23 */ /* 0x004fe20000010800 */
[----:B---3--:R-:W-:-:S02]  /*c650*/  F2FP.BF16.PACK_AB R17, R68, R69 ;  /* 0x000000454411723e */ /* 0x008fc400000010ff */
[----:B------:R-:W-:-:S03]  /*c660*/  F2FP.BF16.PACK_AB R14, R100, R98 ;  /* 0x00000062640e723e */ /* 0x000fc600000010ff */
[----:B------:R2:W-:Y:S02]  /*c670*/  MUFU.EX2 R96, R3 ;  /* 0x0000000300607308 */ /* 0x0005e40000000800 */
[----:B--2---:R-:W-:-:S06]  /*c680*/  FFMA.FTZ R3, R13, c[0x0][0x2d0], -R0 ;  /* 0x0000b4000d037a23 */ /* 0x004fcc0000010800 */
[----:B------:R2:W3:Y:S02]  /*c690*/  MUFU.EX2 R70, R3 ;  /* 0x0000000300467308 */ /* 0x0004e40000000800 */
[----:B--2---:R-:W-:Y:S01]  /*c6a0*/  FFMA.FTZ R3, R12, c[0x0][0x2d0], -R0 ;  /* 0x0000b4000c037a23 */ /* 0x004fe20000010800 */
[----:B---3--:R-:W-:Y:S02]  /*c6b0*/  F2FP.BF16.PACK_AB R19, R70, R96 ;  /* 0x000000604613723e */ /* 0x008fe400000010ff */
[----:B------:R-:W-:-:S03]  /*c6c0*/  F2FP.BF16.PACK_AB R12, R97, R95 ;  /* 0x0000005f610c723e */ /* 0x000fc600000010ff */
[----:B------:R2:W-:Y:S02]  /*c6d0*/  MUFU.EX2 R71, R3 ;  /* 0x0000000300477308 */ /* 0x0005e40000000800 */
[C---:B-1----:R-:W-:Y:S08]  /*c6e0*/  HMMA.16816.F32.BF16 R28, R16.reuse, R4, RZ ;  /* 0x00000004101c723c */ /* 0x042ff000000418ff */
[----:B------:R-:W-:Y:S01]  /*c6f0*/  HMMA.16816.F32.BF16 R24, R16, R6, RZ ;  /* 0x000000061018723c */ /* 0x000fe200000418ff */
[----:B--2---:R-:W-:-:S02]  /*c700*/  FFMA.FTZ R3, R9, c[0x0][0x2d0], -R0 ;  /* 0x0000b40009037a23 */ /* 0x004fc40000010800 */
[----:B------:R-:W-:Y:S02]  /*c710*/  FFMA.FTZ R9, R88, c[0x0][0x2d0], -R2 ;  /* 0x0000b40058097a23 */ /* 0x000fe40000010802 */
[----:B------:R1:W2:Y:S03]  /*c720*/  MUFU.EX2 R72, R3 ;  /* 0x0000000300487308 */ /* 0x0002a60000000800 */
[C---:B------:R-:W-:Y:S08]  /*c730*/  HMMA.16816.F32.BF16 R20, R16.reuse, R32, RZ ;  /* 0x000000201014723c */ /* 0x040ff000000418ff */
[----:B------:R-:W-:Y:S01]  /*c740*/  HMMA.16816.F32.BF16 R4, R16, R34, RZ ;  /* 0x000000221004723c */ /* 0x000fe200000418ff */
[----:B-1----:R-:W-:Y:S01]  /*c750*/  FFMA.FTZ R3, R8, c[0x0][0x2d0], -R0 ;  /* 0x0000b40008037a23 */ /* 0x002fe20000010800 */
[----:B--2---:R-:W-:-:S06]  /*c760*/  F2FP.BF16.PACK_AB R13, R72, R71 ;  /* 0x00000047480d723e */ /* 0x004fcc00000010ff */
[----:B------:R-:W-:Y:S01]  /*c770*/  HMMA.16816.F32.BF16 R32, R16, R44, RZ ;  /* 0x0000002c1020723c */ /* 0x000fe200000418ff */
[----:B------:R1:W-:Y:S02]  /*c780*/  MUFU.EX2 R73, R3 ;  /* 0x0000000300497308 */ /* 0x0003e40000000800 */
[----:B-1----:R-:W-:-:S06]  /*c790*/  FFMA.FTZ R3, R15, c[0x0][0x2d0], -R0 ;  /* 0x0000b4000f037a23 */ /* 0x002fcc0000010800 */
[----:B------:R-:W1:Y:S02]  /*c7a0*/  MUFU.EX2 R74, R3 ;  /* 0x00000003004a7308 */ /* 0x000e640000000800 */
[----:B-1----:R-:W-:Y:S01]  /*c7b0*/  F2FP.BF16.PACK_AB R15, R74, R73 ;  /* 0x000000494a0f723e */ /* 0x002fe200000010ff */
[----:B------:R-:W-:-:S04]  /*c7c0*/  FADD.FTZ R3, R92, R91 ;  /* 0x0000005b5c037221 */ /* 0x000fc80000010000 */
[----:B------:R-:W-:Y:S02]  /*c7d0*/  FADD.FTZ R3, R93, R3 ;  /* 0x000000035d037221 */ /* 0x000fe40000010000 */
[----:B------:R-:W-:Y:S02]  /*c7e0*/  HMMA.16816.F32.BF16 R140, R12, R40, R28 ;  /* 0x000000280c8c723c */ /* 0x000fe4000004181c */
[----:B------:R-:W-:-:S04]  /*c7f0*/  FADD.FTZ R3, R94, R3 ;  /* 0x000000035e037221 */ /* 0x000fc80000010000 */
[----:B------:R-:W-:Y:S02]  /*c800*/  FADD.FTZ R8, R95, R3 ;  /* 0x000000035f087221 */ /* 0x000fe40000010000 */
[----:B------:R-:W-:Y:S01]  /*c810*/  HMMA.16816.F32.BF16 R132, R12, R42, R24 ;  /* 0x0000002a0c84723c */ /* 0x000fe20000041818 */
[----:B------:R-:W1:Y:S01]  /*c820*/  LDSM.16.MT88.4 R40, [R244+0x2000] ;  /* 0x00200000f428783b */ /* 0x000e620000004200 */
[----:B------:R-:W-:-:S04]  /*c830*/  FADD.FTZ R3, R69, R68 ;  /* 0x0000004445037221 */ /* 0x000fc80000010000 */
[----:B------:R-:W-:Y:S02]  /*c840*/  FADD.FTZ R3, R96, R3 ;  /* 0x0000000360037221 */ /* 0x000fe40000010000 */
[----:B------:R-:W-:Y:S02]  /*c850*/  HMMA.16816.F32.BF16 R164, R12, R36, R20 ;  /* 0x000000240ca4723c */ /* 0x000fe40000041814 */
[----:B------:R-:W-:-:S04]  /*c860*/  FADD.FTZ R3, R70, R3 ;  /* 0x0000000346037221 */ /* 0x000fc80000010000 */
[----:B------:R-:W-:Y:S02]  /*c870*/  FADD.FTZ R3, R71, R3 ;  /* 0x0000000347037221 */ /* 0x000fe40000010000 */
[----:B------:R-:W-:Y:S01]  /*c880*/  HMMA.16816.F32.BF16 R28, R16, R46, RZ ;  /* 0x0000002e101c723c */ /* 0x000fe200000418ff */
[----:B------:R-:W2:Y:S01]  /*c890*/  LDSM.16.MT88.4 R44, [R179+0x2000] ;  /* 0x00200000b32c783b */ /* 0x000ea20000004200 */
[----:B------:R-:W-:-:S03]  /*c8a0*/  FADD.FTZ R3, R72, R3 ;  /* 0x0000000348037221 */ /* 0x000fc60000010000 */
[----:B------:R-:W-:Y:S01]  /*c8b0*/  LDSM.16.MT88.4 R68, [R250+0x3800] ;  /* 0x00380000fa44783b */ /* 0x000fe20000004200 */
[----:B------:R-:W-:Y:S02]  /*c8c0*/  FADD.FTZ R3, R73, R3 ;  /* 0x0000000349037221 */ /* 0x000fe40000010000 */
[C---:B------:R-:W-:Y:S08]  /*c8d0*/  HMMA.16816.F32.BF16 R24, R16.reuse, R48, RZ ;  /* 0x000000301018723c */ /* 0x040ff000000418ff */
[----:B------:R-:W-:Y:S08]  /*c8e0*/  HMMA.16816.F32.BF16 R20, R16, R50, RZ ;  /* 0x000000321014723c */ /* 0x000ff000000418ff */
[C---:B------:R-:W-:Y:S01]  /*c8f0*/  HMMA.16816.F32.BF16 R124, R12.reuse, R56, R32 ;  /* 0x000000380c7c723c */ /* 0x040fe20000041820 */
[----:B------:R-:W3:Y:S07]  /*c900*/  LDSM.16.MT88.4 R32, [R244+0x2800] ;  /* 0x00280000f420783b */ /* 0x000eee0000004200 */
[----:B------:R-:W-:Y:S01]  /*c910*/  HMMA.16816.F32.BF16 R160, R12, R38, R4 ;  /* 0x000000260ca0723c */ /* 0x000fe20000041804 */
[----:B------:R-:W4:Y:S07]  /*c920*/  LDSM.16.MT88.4 R36, [R179+0x2800] ;  /* 0x00280000b324783b */ /* 0x000f2e0000004200 */
[----:B------:R-:W-:Y:S08]  /*c930*/  HMMA.16816.F32.BF16 R4, R16, R60, RZ ;  /* 0x0000003c1004723c */ /* 0x000ff000000418ff */
[C---:B------:R-:W-:Y:S08]  /*c940*/  HMMA.16816.F32.BF16 R156, R12.reuse, R52, R24 ;  /* 0x000000340c9c723c */ /* 0x040ff00000041818 */
[----:B------:R-:W-:Y:S08]  /*c950*/  HMMA.16816.F32.BF16 R148, R12, R54, R20 ;  /* 0x000000360c94723c */ /* 0x000ff00000041814 */
[C---:B-1----:R-:W-:Y:S08]  /*c960*/  HMMA.16816.F32.BF16 R24, R16.reuse, R40, RZ ;  /* 0x000000281018723c */ /* 0x042ff000000418ff */
[----:B------:R-:W-:Y:S01]  /*c970*/  HMMA.16816.F32.BF16 R20, R16, R42, RZ ;  /* 0x0000002a1014723c */ /* 0x000fe200000418ff */
[----:B------:R-:W1:Y:S07]  /*c980*/  LDSM.16.MT88.4 R40, [R250+0x2000] ;  /* 0x00200000fa28783b */ /* 0x000e6e0000004200 */
[C---:B------:R-:W-:Y:S08]  /*c990*/  HMMA.16816.F32.BF16 R116, R12.reuse, R58, R28 ;  /* 0x0000003a0c74723c */ /* 0x040ff0000004181c */
[----:B------:R-:W-:Y:S08]  /*c9a0*/  HMMA.16816.F32.BF16 R152, R12, R64, R4 ;  /* 0x000000400c98723c */ /* 0x000ff00000041804 */
[C---:B------:R-:W-:Y:S08]  /*c9b0*/  HMMA.16816.F32.BF16 R28, R16.reuse, R62, RZ ;  /* 0x0000003e101c723c */ /* 0x040ff000000418ff */
[----:B--2---:R-:W-:Y:S08]  /*c9c0*/  HMMA.16816.F32.BF16 R4, R16, R44, RZ ;  /* 0x0000002c1004723c */ /* 0x004ff000000418ff */
[C---:B---3--:R-:W-:Y:S01]  /*c9d0*/  HMMA.16816.F32.BF16 R56, R12.reuse, R32, R24 ;  /* 0x000000200c38723c */ /* 0x048fe20000041818 */
[----:B------:R-:W2:Y:S06]  /*c9e0*/  LDSM.16.MT88.4 R24, [R250+0x2800] ;  /* 0x00280000fa18783b */ /* 0x000eac0000004200 */
[----:B------:R-:W-:Y:S01]  /*c9f0*/  FFMA.FTZ R33, R79, c[0x0][0x2d0], -R0 ;  /* 0x0000b4004f217a23 */ /* 0x000fe20000010800 */
[C---:B------:R-:W-:Y:S01]  /*ca00*/  HMMA.16816.F32.BF16 R48, R12.reuse, R66, R28 ;  /* 0x000000420c30723c */ /* 0x040fe2000004181c */
[----:B------:R-:W3:Y:S07]  /*ca10*/  LDSM.16.MT88.4 R28, [R178+0x4000] ;  /* 0x00400000b21c783b */ /* 0x000eee0000004200 */
[----:B----4-:R-:W-:Y:S07]  /*ca20*/  HMMA.16816.F32.BF16 R64, R12, R36, R4 ;  /* 0x000000240c40723c */ /* 0x010fee0000041804 */
[----:B------:R-:W-:Y:S01]  /*ca30*/  FFMA.FTZ R36, R83, c[0x0][0x2d0], -R2 ;  /* 0x0000b40053247a23 */ /* 0x000fe20000010802 */
[----:B-1----:R-:W-:Y:S01]  /*ca40*/  HMMA.16816.F32.BF16 R4, R16, R40, RZ ;  /* 0x000000281004723c */ /* 0x002fe200000418ff */
[----:B------:R-:W-:-:S07]  /*ca50*/  FFMA.FTZ R37, R75, c[0x0][0x2d0], -R0 ;  /* 0x0000b4004b257a23 */ /* 0x000fce0000010800 */
[----:B------:R-:W-:Y:S07]  /*ca60*/  HMMA.16816.F32.BF16 R60, R12, R34, R20 ;  /* 0x000000220c3c723c */ /* 0x000fee0000041814 */
[--C-:B------:R-:W-:Y:S01]  /*ca70*/  FFMA.FTZ R34, R78, c[0x0][0x2d0], -R0.reuse ;  /* 0x0000b4004e227a23 */ /* 0x100fe20000010800 */
[----:B------:R-:W-:Y:S01]  /*ca80*/  HMMA.16816.F32.BF16 R20, R16, R46, RZ ;  /* 0x0000002e1014723c */ /* 0x000fe200000418ff */
[----:B------:R-:W-:-:S07]  /*ca90*/  FFMA.FTZ R35, R77, c[0x0][0x2d0], -R0 ;  /* 0x0000b4004d237a23 */ /* 0x000fce0000010800 */
[----:B--2---:R-:W-:Y:S08]  /*caa0*/  HMMA.16816.F32.BF16 R136, R12, R24, R4 ;  /* 0x000000180c88723c */ /* 0x004ff00000041804 */
[----:B------:R-:W-:Y:S08]  /*cab0*/  HMMA.16816.F32.BF16 R4, R16, R42, RZ ;  /* 0x0000002a1004723c */ /* 0x000ff000000418ff */
[----:B------:R-:W-:Y:S01]  /*cac0*/  HMMA.16816.F32.BF16 R128, R12, R38, R20 ;  /* 0x000000260c80723c */ /* 0x000fe20000041814 */
[----:B------:R-:W1:Y:S06]  /*cad0*/  LDSM.16.MT88.4 R20, [R178+0x4800] ;  /* 0x00480000b214783b */ /* 0x000e6c0000004200 */
[----:B------:R-:W-:-:S02]  /*cae0*/  FFMA.FTZ R39, R84, c[0x0][0x2d0], -R2 ;  /* 0x0000b40054277a23 */ /* 0x000fc40000010802 */
[----:B------:R-:W-:-:S07]  /*caf0*/  FFMA.FTZ R38, R76, c[0x0][0x2d0], -R0 ;  /* 0x0000b4004c267a23 */ /* 0x000fce0000010800 */
[----:B------:R-:W-:Y:S01]  /*cb00*/  HMMA.16816.F32.BF16 R120, R12, R26, R4 ;  /* 0x0000001a0c78723c */ /* 0x000fe20000041804 */
[----:B------:R-:W2:Y:S07]  /*cb10*/  LDSM.16.MT88.4 R24, [R244+0x4000] ;  /* 0x00400000f418783b */ /* 0x000eae0000004200 */
[----:B---3--:R-:W-:Y:S07]  /*cb20*/  HMMA.16816.F32.BF16 R4, R16, R28, RZ ;  /* 0x0000001c1004723c */ /* 0x008fee00000418ff */
[----:B------:R-:W-:-:S02]  /*cb30*/  FFMA.FTZ R29, R90, c[0x0][0x2d0], -R2 ;  /* 0x0000b4005a1d7a23 */ /* 0x000fc40000010802 */
[--C-:B------:R-:W-:Y:S02]  /*cb40*/  FFMA.FTZ R28, R89, c[0x0][0x2d0], -R2.reuse ;  /* 0x0000b400591c7a23 */ /* 0x100fe40000010802 */
[----:B------:R-:W-:Y:S08]  /*cb50*/  MUFU.EX2 R32, R29 ;  /* 0x0000001d00207308 */ /* 0x000ff00000000800 */
[----:B------:R-:W3:Y:S05]  /*cb60*/  MUFU.EX2 R28, R28 ;  /* 0x0000001c001c7308 */ /* 0x000eea0000000800 */
[----:B-1----:R-:W-:Y:S03]  /*cb70*/  HMMA.16816.F32.BF16 R112, R12, R20, R4 ;  /* 0x000000140c70723c */ /* 0x002fe60000041804 */
[----:B------:R1:W-:Y:S05]  /*cb80*/  MUFU.EX2 R29, R9 ;  /* 0x00000009001d7308 */ /* 0x0003ea0000000800 */
[----:B------:R-:W-:Y:S07]  /*cb90*/  HMMA.16816.F32.BF16 R4, R16, R30, RZ ;  /* 0x0000001e1004723c */ /* 0x000fee00000418ff */
[----:B------:R-:W-:-:S02]  /*cba0*/  FFMA.FTZ R30, R86, c[0x0][0x2d0], -R2 ;  /* 0x0000b400561e7a23 */ /* 0x000fc40000010802 */
[----:B------:R-:W-:Y:S02]  /*cbb0*/  FFMA.FTZ R31, R85, c[0x0][0x2d0], -R2 ;  /* 0x0000b400551f7a23 */ /* 0x000fe40000010802 */
[----:B-1----:R-:W-:Y:S11]  /*cbc0*/  FFMA.FTZ R9, R80, c[0x0][0x2d0], -R0 ;  /* 0x0000b40050097a23 */ /* 0x002ff60000010800 */
[----:B------:R-:W-:Y:S02]  /*cbd0*/  @!UPT UIADD3 URZ, URZ, URZ, URZ ;  /* 0x0000003f3f3ff290 */ /* 0x000fe4000fffe03f */
[----:B------:R-:W-:Y:S01]  /*cbe0*/  HMMA.16816.F32.BF16 R92, R12, R22, R4 ;  /* 0x000000160c5c723c */ /* 0x000fe20000041804 */
[----:B------:R-:W1:Y:S06]  /*cbf0*/  LDSM.16.MT88.4 R20, [R244+0x4800] ;  /* 0x00480000f414783b */ /* 0x000e6c0000004200 */
[----:B------:R-:W-:Y:S02]  /*cc00*/  FADD.FTZ R4, R97, R8 ;  /* 0x0000000861047221 */ /* 0x000fe40000010000 */
[----:B------:R-:W-:Y:S02]  /*cc10*/  FFMA.FTZ R8, R87, c[0x0][0x2d0], -R2 ;  /* 0x0000b40057087a23 */ /* 0x000fe40000010802 */
[----:B------:R-:W-:Y:S01]  /*cc20*/  FADD.FTZ R2, R98, R4 ;  /* 0x0000000462027221 */ /* 0x000fe20000010000 */
[----:B------:R-:W-:Y:S01]  /*cc30*/  LDSM.16.MT88.4 R84, [R244+0x5800] ;  /* 0x00580000f454783b */ /* 0x000fe20000004200 */
[----:B--2---:R-:W-:Y:S02]  /*cc40*/  HMMA.16816.F32.BF16 R4, R16, R24, RZ ;  /* 0x000000181004723c */ /* 0x004fe400000418ff */
[----:B------:R-:W-:Y:S11]  /*cc50*/  FADD.FTZ R2, R100, R2 ;  /* 0x0000000264027221 */ /* 0x000ff60000010000 */
[----:B------:R-:W-:Y:S11]  /*cc60*/  @!UPT UIADD3 URZ, URZ, URZ, URZ ;  /* 0x0000003f3f3ff290 */ /* 0x000ff6000fffe03f */
[----:B-1----:R-:W-:Y:S01]  /*cc70*/  HMMA.16816.F32.BF16 R96, R12, R20, R4 ;  /* 0x000000140c60723c */ /* 0x002fe20000041804 */
[----:B------:R1:W2:Y:S07]  /*cc80*/  MUFU.EX2 R21, R8 ;  /* 0x0000000800157308 */ /* 0x0002ae0000000800 */
[----:B------:R-:W-:Y:S01]  /*cc90*/  HMMA.16816.F32.BF16 R4, R16, R26, RZ ;  /* 0x0000001a1004723c */ /* 0x000fe200000418ff */
[----:B------:R-:W4:Y:S01]  /*cca0*/  LDSM.16.MT88.4 R24, [R179+0x4000] ;  /* 0x00400000b318783b */ /* 0x000f220000004200 */
[----:B------:R-:W5:Y:S01]  /*ccb0*/  MUFU.EX2 R20, R30 ;  /* 0x0000001e00147308 */ /* 0x000f620000000800 */
[--C-:B-1----:R-:W-:Y:S11]  /*ccc0*/  FFMA.FTZ R8, R81, c[0x0][0x2d0], -R0.reuse ;  /* 0x0000b40051087a23 */ /* 0x102ff60000010800 */
[----:B------:R-:W-:Y:S10]  /*ccd0*/  @!UPT UIADD3 URZ, URZ, URZ, URZ ;  /* 0x0000003f3f3ff290 */ /* 0x000ff4000fffe03f */
[----:B------:R-:W-:Y:S07]  /*cce0*/  HMMA.16816.F32.BF16 R144, R12, R22, R4 ;  /* 0x000000160c90723c */ /* 0x000fee0000041804 */
[----:B------:R-:W-:Y:S01]  /*ccf0*/  FFMA.FTZ R7, R82, c[0x0][0x2d0], -R0 ;  /* 0x0000b40052077a23 */ /* 0x000fe20000010800 */
[----:B---3--:R-:W-:Y:S01]  /*cd00*/  F2FP.BF16.PACK_AB R4, R28, R32 ;  /* 0x000000201c04723e */ /* 0x008fe200000010ff */
[----:B------:R-:W-:Y:S01]  /*cd10*/  FADD.FTZ R0, R32, R2 ;  /* 0x0000000220007221 */ /* 0x000fe20000010000 */
[----:B--2---:R-:W-:Y:S01]  /*cd20*/  F2FP.BF16.PACK_AB R6, R21, R29 ;  /* 0x0000001d1506723e */ /* 0x004fe200000010ff */
[----:B------:R1:W2:Y:S01]  /*cd30*/  MUFU.EX2 R2, R31 ;  /* 0x0000001f00027308 */ /* 0x0002a20000000800 */
[----:B------:R-:W-:-:S02]  /*cd40*/  FADD.FTZ R5, R74, R3 ;  /* 0x000000034a057221 */ /* 0x000fc40000010000 */
[----:B------:R-:W-:-:S04]  /*cd50*/  FADD.FTZ R0, R28, R0 ;  /* 0x000000001c007221 */ /* 0x000fc80000010000 */
[----:B------:R-:W-:Y:S01]  /*cd60*/  FADD.FTZ R0, R29, R0 ;  /* 0x000000001d007221 */ /* 0x000fe20000010000 */
[----:B------:R-:W-:Y:S03]  /*cd70*/  MUFU.EX2 R3, R33 ;  /* 0x0000002100037308 */ /* 0x000fe60000000800 */
[----:B------:R-:W-:-:S04]  /*cd80*/  FADD.FTZ R0, R21, R0 ;  /* 0x0000000015007221 */ /* 0x000fc80000010000 */
[----:B-----5:R-:W-:Y:S01]  /*cd90*/  FADD.FTZ R0, R20, R0 ;  /* 0x0000000014007221 */ /* 0x020fe20000010000 */
[----:B-1----:R-:W1:Y:S01]  /*cda0*/  LDSM.16.MT88.4 R28, [R179+0x4800] ;  /* 0x00480000b31c783b */ /* 0x002e620000004200 */
[C---:B--2---:R-:W-:Y:S02]  /*cdb0*/  F2FP.BF16.PACK_AB R100, R2.reuse, R20 ;  /* 0x000000140264723e */ /* 0x044fe400000010ff */
[----:B----4-:R-:W-:Y:S01]  /*cdc0*/  HMMA.16816.F32.BF16 R20, R16, R24, RZ ;  /* 0x000000181014723c */ /* 0x010fe200000418ff */
[----:B------:R-:W-:Y:S01]  /*cdd0*/  FADD.FTZ R32, R2, R0 ;  /* 0x0000000002207221 */ /* 0x000fe20000010000 */
[----:B------:R-:W-:Y:S08]  /*cde0*/  MUFU.EX2 R25, R39 ;  /* 0x0000002700197308 */ /* 0x000ff00000000800 */
[----:B------:R-:W2:Y:S08]  /*cdf0*/  MUFU.EX2 R2, R7 ;  /* 0x0000000700027308 */ /* 0x000eb00000000800 */
[----:B------:R-:W3:Y:S08]  /*ce00*/  MUFU.EX2 R0, R8 ;  /* 0x0000000800007308 */ /* 0x000ef00000000800 */
[----:B------:R3:W4:Y:S01]  /*ce10*/  MUFU.EX2 R7, R9 ;  /* 0x0000000900077308 */ /* 0x0007220000000800 */
[----:B--2---:R-:W-:-:S07]  /*ce20*/  FADD.FTZ R5, R2, R5 ;  /* 0x0000000502057221 */ /* 0x004fce0000010000 */
[----:B------:R-:W2:Y:S01]  /*ce30*/  MUFU.EX2 R24, R36 ;  /* 0x0000002400187308 */ /* 0x000ea20000000800 */
[----:B-1----:R-:W-:Y:S07]  /*ce40*/  HMMA.16816.F32.BF16 R52, R12, R28, R20 ;  /* 0x0000001c0c34723c */ /* 0x002fee0000041814 */
[----:B------:R-:W1:Y:S01]  /*ce50*/  MUFU.EX2 R8, R34 ;  /* 0x0000002200087308 */ /* 0x000e620000000800 */
[----:B---3--:R-:W-:Y:S01]  /*ce60*/  FADD.FTZ R9, R0, R5 ;  /* 0x0000000500097221 */ /* 0x008fe20000010000 */
[----:B------:R-:W-:Y:S01]  /*ce70*/  HMMA.16816.F32.BF16 R20, R16, R26, RZ ;  /* 0x0000001a1014723c */ /* 0x000fe200000418ff */
[----:B------:R-:W-:-:S02]  /*ce80*/  FADD.FTZ R5, R25, R32 ;  /* 0x0000002019057221 */ /* 0x000fc40000010000 */
[----:B----4-:R-:W-:Y:S01]  /*ce90*/  FADD.FTZ R9, R7, R9 ;  /* 0x0000000907097221 */ /* 0x010fe20000010000 */
[C---:B------:R-:W-:Y:S01]  /*cea0*/  F2FP.BF16.PACK_AB R7, R3.reuse, R7 ;  /* 0x000000070307723e */ /* 0x040fe200000010ff */
[----:B--2---:R-:W-:Y:S01]  /*ceb0*/  FADD.FTZ R195, R24, R5 ;  /* 0x0000000518c37221 */ /* 0x004fe20000010000 */
[----:B------:R-:W-:Y:S01]  /*cec0*/  F2FP.BF16.PACK_AB R5, R0, R2 ;  /* 0x000000020005723e */ /* 0x000fe200000010ff */
[----:B------:R-:W-:Y:S01]  /*ced0*/  FADD.FTZ R9, R3, R9 ;  /* 0x0000000903097221 */ /* 0x000fe20000010000 */
[----:B------:R-:W-:Y:S01]  /*cee0*/  F2FP.BF16.PACK_AB R102, R24, R25 ;  /* 0x000000191866723e */ /* 0x000fe200000010ff */
[----:B------:R-:W-:Y:S02]  /*cef0*/  MUFU.EX2 R2, R38 ;  /* 0x0000002600027308 */ /* 0x000fe40000000800 */
[----:B-1----:R-:W-:Y:S11]  /*cf00*/  FADD.FTZ R0, R8, R9 ;  /* 0x0000000908007221 */ /* 0x002ff60000010000 */
[----:B------:R-:W-:Y:S02]  /*cf10*/  @!UPT UIADD3 URZ, URZ, URZ, URZ ;  /* 0x0000003f3f3ff290 */ /* 0x000fe4000fffe03f */
[----:B------:R-:W-:Y:S01]  /*cf20*/  HMMA.16816.F32.BF16 R44, R12, R30, R20 ;  /* 0x0000001e0c2c723c */ /* 0x000fe20000041814 */
[----:B------:R-:W1:Y:S02]  /*cf30*/  MUFU.EX2 R20, R35 ;  /* 0x0000002300147308 */ /* 0x000e640000000800 */
[C---:B-1----:R-:W-:Y:S01]  /*cf40*/  FADD.FTZ R3, R20.reuse, R0 ;  /* 0x0000000014037221 */ /* 0x042fe20000010000 */
[----:B------:R-:W-:-:S05]  /*cf50*/  F2FP.BF16.PACK_AB R101, R20, R8 ;  /* 0x000000081465723e */ /* 0x000fca00000010ff */
[----:B------:R-:W1:Y:S01]  /*cf60*/  MUFU.EX2 R0, R37 ;  /* 0x0000002500007308 */ /* 0x000e620000000800 */
[----:B------:R2:W3:Y:S01]  /*cf70*/  LDSM.16.MT88.4 R20, [R103+0x4000] ;  /* 0x004000006714783b */ /* 0x0004e20000004200 */
[----:B------:R-:W-:-:S04]  /*cf80*/  FADD.FTZ R3, R2, R3 ;  /* 0x0000000302037221 */ /* 0x000fc80000010000 */
[C---:B-1----:R-:W-:Y:S01]  /*cf90*/  FADD.FTZ R196, R0.reuse, R3 ;  /* 0x0000000300c47221 */ /* 0x042fe20000010000 */
[----:B--2---:R-:W-:Y:S02]  /*cfa0*/  F2FP.BF16.PACK_AB R103, R0, R2 ;  /* 0x000000020067723e */ /* 0x004fe400000010ff */
[----:B------:R-:W-:-:S04]  /*cfb0*/  IADD3 R0, R180, -0x3, RZ ;  /* 0xfffffffdb4007810 */ /* 0x000fc80007ffe0ff */
[----:B------:R-:W-:Y:S01]  /*cfc0*/  ISETP.GE.AND P0, PT, R0, R204, PT ;  /* 0x000000cc0000720c */ /* 0x000fe20003f06270 */
[C---:B---3--:R-:W-:Y:S08]  /*cfd0*/  HMMA.16816.F32.BF16 R24, R16.reuse, R20, RZ ;  /* 0x000000141018723c */ /* 0x048ff000000418ff */
        /* <DEDUP_REMOVED lines=28> */
[C---:B-1----:R-:W-:Y:S01]  /*d1a0*/  HMMA.16816.F32.BF16 R76, R4.reuse, R12, R136 ;  /* 0x0000000c044c723c */ /* 0x042fe20000041888 */
[----:B------:R-:W1:Y:S07]  /*d1b0*/  LDSM.16.MT88.4 R136, [R178+0x1800] ;  /* 0x00180000b288783b */ /* 0x000e6e0000004200 */
[----:B------:R-:W-:Y:S01]  /*d1c0*/  HMMA.16816.F32.BF16 R80, R4, R14, R120 ;  /* 0x0000000e0450723c */ /* 0x000fe20000041878 */
[----:B------:R-:W3:Y:S04]  /*d1d0*/  LDSM.16.MT88.4 R12, [R178+0x5000] ;  /* 0x00500000b20c783b */ /* 0x000ee80000004200 */
[----:B------:R-:W4:Y:S03]  /*d1e0*/  LDSM.16.MT88.4 R120, [R179+0x1800] ;  /* 0x00180000b378783b */ /* 0x000f260000004200 */
[C---:B--2---:R-:W-:Y:S08]  /*d1f0*/  HMMA.16816.F32.BF16 R132, R100.reuse, R128, R132 ;  /* 0x000000806484723c */ /* 0x044ff00000041884 */
[C---:B------:R-:W-:Y:S08]  /*d200*/  HMMA.16816.F32.BF16 R128, R100.reuse, R130, R28 ;  /* 0x000000826480723c */ /* 0x040ff0000004181c */
[----:B-1----:R-:W-:Y:S08]  /*d210*/  HMMA.16816.F32.BF16 R140, R100, R136, R140 ;  /* 0x00000088648c723c */ /* 0x002ff0000004188c */
[C---:B---3--:R-:W-:Y:S01]  /*d220*/  HMMA.16816.F32.BF16 R88, R4.reuse, R12, R112 ;  /* 0x0000000c0458723c */ /* 0x048fe20000041870 */
[----:B------:R-:W1:Y:S07]  /*d230*/  LDSM.16.MT88.4 R112, [R250+0x1800] ;  /* 0x00180000fa70783b */ /* 0x000e6e0000004200 */
[----:B------:R-:W-:Y:S01]  /*d240*/  HMMA.16816.F32.BF16 R92, R4, R14, R92 ;  /* 0x0000000e045c723c */ /* 0x000fe2000004185c */
[----:B------:R-:W2:Y:S07]  /*d250*/  LDSM.16.MT88.4 R12, [R244+0x5000] ;  /* 0x00500000f40c783b */ /* 0x000eae0000004200 */
[C---:B----4-:R-:W-:Y:S08]  /*d260*/  HMMA.16816.F32.BF16 R124, R100.reuse, R120, R124 ;  /* 0x00000078647c723c */ /* 0x050ff0000004187c */
[C---:B------:R-:W-:Y:S08]  /*d270*/  HMMA.16816.F32.BF16 R136, R100.reuse, R138, R20 ;  /* 0x0000008a6488723c */ /* 0x040ff00000041814 */
[C---:B------:R-:W-:Y:S08]  /*d280*/  HMMA.16816.F32.BF16 R120, R100.reuse, R122, R32 ;  /* 0x0000007a6478723c */ /* 0x040ff00000041820 */
[----:B-1----:R-:W-:Y:S08]  /*d290*/  HMMA.16816.F32.BF16 R116, R100, R112, R116 ;  /* 0x000000706474723c */ /* 0x002ff00000041874 */
[C---:B--2---:R-:W-:Y:S08]  /*d2a0*/  HMMA.16816.F32.BF16 R96, R4.reuse, R12, R96 ;  /* 0x0000000c0460723c */ /* 0x044ff00000041860 */
[----:B------:R-:W-:Y:S01]  /*d2b0*/  HMMA.16816.F32.BF16 R144, R4, R14, R144 ;  /* 0x0000000e0490723c */ /* 0x000fe20000041890 */
[----:B------:R-:W1:Y:S07]  /*d2c0*/  LDSM.16.MT88.4 R12, [R179+0x5000] ;  /* 0x00500000b30c783b */ /* 0x000e6e0000004200 */
        /* <DEDUP_REMOVED lines=30> */
[----:B------:R-:W-:Y:S01]  /*d4b0*/  ISETP.NE.AND P0, PT, R169, c[0x0][0x2b8], PT ;  /* 0x0000ae00a9007a0c */ /* 0x000fe20003f05270 */
[----:B------:R-:W-:Y:S01]  /*d4c0*/  IMAD.MOV.U32 R183, RZ, RZ, RZ ;  /* 0x000000ffffb77224 */ /* 0x000fe200078e00ff */
[----:B------:R-:W-:-:S04]  /*d4d0*/  IADD3 R184, R199, R168, R215 ;  /* 0x000000a8c7b87210 */ /* 0x000fc80007ffe0d7 */
        /* <DEDUP_REMOVED lines=9> */
[----:B------:R-:W-:-:S04]  /*d570*/  IMAD.MOV R0, RZ, RZ, -R0 ;  /* 0x000000ffff007224 */ /* 0x000fc800078e0a00 */
[----:B------:R-:W-:-:S05]  /*d580*/  IMAD R184, R0, c[0x0][0x2b8], R184 ;  /* 0x0000ae0000b87a24 */ /* 0x000fca00078e02b8 */
[----:B------:R-:W-:-:S05]  /*d590*/  SHF.R.S32.HI R0, RZ, 0x1f, R184 ;  /* 0x0000001fff007819 */ /* 0x000fca00000114b8 */
[----:B------:R-:W-:-:S04]  /*d5a0*/  IMAD R0, R0, c[0x0][0x1e0], RZ ;  /* 0x0000780000007a24 */ /* 0x000fc800078e02ff */
[C---:B------:R-:W-:Y:S02]  /*d5b0*/  IMAD R0, R184.reuse, c[0x0][0x1e4], R0 ;  /* 0x00007900b8007a24 */ /* 0x040fe400078e0200 */
[----:B-1----:R-:W-:-:S04]  /*d5c0*/  IMAD.WIDE.U32 R2, R184, c[0x0][0x1e0], RZ ;  /* 0x00007800b8027a25 */ /* 0x002fc800078e00ff */
        /* <DEDUP_REMOVED lines=11> */
.L_x_2472:
[----:B------:R-:W-:Y:S05]  /*d680*/  BRA.DIV ~URZ, `(.L_x_2339) ;  /* 0x000111e27f007947 */ /* 0x000fea000b800000 */
[----:B------:R-:W3:Y:S01]  /*d690*/  SHFL.IDX PT, R0, R6, RZ, 0x181f ;  /* 0x00181fff06007589 */ /* 0x000ee200000e0000 */
        /* <DEDUP_REMOVED lines=21> */
[----:B------:R1:W-:Y:S04]  /*d7f0*/  LDGSTS.E.BYPASS.LTC128B.128 [R203+0x10100], [R2.64], !P6 ;  /* 0x1010000002cb7fae */ /* 0x0003e8000f101d4a */
[----:B-1-3--:R1:W5:Y:S02]  /*d800*/  LDL R5, [R1+0xd0] ;  /* 0x0000d00001057983 */ /* 0x00a3640000100800 */
.L_x_2473:
[----:B--2---:R-:W-:Y:S02]  /*d810*/  IADD3 R2, -R13, 0x10, RZ ;  /* 0x000000100d027810 */ /* 0x004fe40007ffe1ff */
        /* <DEDUP_REMOVED lines=20> */
.L_x_2337:
[----:B------:R-:W-:Y:S05]  /*d960*/  BSYNC B0 ;  /* 0x0000000000007941 */ /* 0x000fea0003800000 */
.L_x_2336:
[----:B------:R-:W3:Y:S04]  /*d970*/  LDL R4, [R1+0x4] ;  /* 0x0000040001047983 */ /* 0x000ee80000100800 */
[----:B------:R-:W4:Y:S04]  /*d980*/  LDL R5, [R1+0x64] ;  /* 0x0000640001057983 */ /* 0x000f280000100800 */
[----:B--2---:R-:W4:Y:S01]  /*d990*/  LDL R3, [R1+0x58] ;  /* 0x0000580001037983 */ /* 0x004f220000100800 */
[----:B------:R-:W-:Y:S01]  /*d9a0*/  IMAD.MOV.U32 R6, RZ, RZ, 0x1 ;  /* 0x00000001ff067424 */ /* 0x000fe200078e00ff */
[----:B------:R-:W-:-:S02]  /*d9b0*/  IADD3 R180, R180, -0x2, RZ ;  /* 0xfffffffeb4b47810 */ /* 0x000fc40007ffe0ff */
[----:B------:R-:W0:Y:S02]  /*d9c0*/  LDGDEPBAR ;  /* 0x00000000000079af */ /* 0x000e240000000000 */
[C---:B------:R-:W-:Y:S02]  /*d9d0*/  ISETP.NE.AND P0, PT, R6.reuse, c[0x0][0x2c4], PT ;  /* 0x0000b10006007a0c */ /* 0x040fe40003f05270 */
[----:B------:R-:W-:Y:S01]  /*d9e0*/  ISETP.LE.AND P1, PT, R6, c[0x0][0x32c], PT ;  /* 0x0000cb0006007a0c */ /* 0x000fe20003f23270 */
[----:B---3--:R-:W-:-:S10]  /*d9f0*/  IMAD.SHL.U32 R4, R4, 0x80, RZ ;  /* 0x0000008004047824 */ /* 0x008fd400078e00ff */
[----:B------:R-:W-:-:S04]  /*da00*/  @P0 IMAD.HI.U32 R2, R4, c[0x0][0x2c8], RZ ;  /* 0x0000b20004020a27 */ /* 0x000fc800078e00ff */
[----:B------:R-:W-:Y:S01]  /*da10*/  IMAD.MOV.U32 R0, RZ, RZ, R4 ;  /* 0x000000ffff007224 */ /* 0x000fe200078e0004 */
[----:B------:R-:W-:-:S04]  /*da20*/  @P0 SHF.R.U32.HI R0, RZ, c[0x0][0x2cc], R2 ;  /* 0x0000b300ff000a19 */ /* 0x000fc80000011602 */
[----:B----4-:R-:W-:-:S04]  /*da30*/  IADD3 R2, -R3, R5, R0 ;  /* 0x0000000503027210 */ /* 0x010fc80007ffe100 */
        /* <DEDUP_REMOVED lines=12> */
.L_x_2342:
[----:B------:R-:W-:-:S13]  /*db00*/  ISETP.NE.AND P0, PT, R6, c[0x0][0x32c], PT ;  /* 0x0000cb0006007a0c */ /* 0x000fda0003f05270 */
[----:B------:R-:W-:-:S05]  /*db10*/  @P0 IMAD.HI.U32 R2, R3, c[0x0][0x330], RZ ;  /* 0x0000cc0003020a27 */ /* 0x000fca00078e00ff */
[----:B------:R-:W-:Y:S02]  /*db20*/  @P0 SHF.R.U32.HI R3, RZ, c[0x0][0x334], R2 ;  /* 0x0000cd00ff030a19 */ /* 0x000fe40000011602 */
.L_x_2343:
[----:B------:R-:W-:Y:S05]  /*db30*/  BSYNC B0 ;  /* 0x0000000000007941 */ /* 0x000fea0003800000 */
.L_x_2341:
[----:B------:R-:W-:-:S05]  /*db40*/  MOV R2, c[0x0][0x32c] ;  /* 0x0000cb0000027a02 */ /* 0x000fca0000000f00 */
[----:B------:R-:W-:-:S05]  /*db50*/  IMAD R3, R3, R2, c[0x0][0x32c] ;  /* 0x0000cb0003037624 */ /* 0x000fca00078e0202 */
[----:B------:R-:W-:-:S04]  /*db60*/  IMNMX R0, R0, R3, PT ;  /* 0x0000000300007217 */ /* 0x000fc80003800200 */
.L_x_2340:
        /* <DEDUP_REMOVED lines=8> */
[----:B------:R-:W-:Y:S02]  /*dbf0*/  MOV R189, RZ ;  /* 0x000000ff00bd7202 */ /* 0x000fe40000000f00 */
[----:B------:R-:W-:Y:S02]  /*dc00*/  MOV R169, 0x1 ;  /* 0x0000000100a97802 */ /* 0x000fe40000000f00 */
.L_x_2361:
        /* <DEDUP_REMOVED lines=19> */
[----:B------:R-:W-:Y:S05]  /*dd40*/  SHF.R.S32.HI R2, RZ, 0x1f, R184 ;  /* 0x0000001fff027819 */ /* 0x000fea00000114b8 */
[----:B------:R-:W-:Y:S02]  /*dd50*/  IMAD R4, R2, c[0x0][0x208], RZ ;  /* 0x0000820002047a24 */ /* 0x000fe400078e02ff */
[C---:B------:R-:W-:Y:S04]  /*dd60*/  IMAD.WIDE.U32 R2, R184.reuse, c[0x0][0x208], RZ ;  /* 0x00008200b8027a25 */ /* 0x040fe800078e00ff */
[----:B------:R-:W-:Y:S05]  /*dd70*/  IMAD R4, R184, c[0x0][0x20c], R4 ;  /* 0x00008300b8047a24 */ /* 0x000fea00078e0204 */
[----:B------:R-:W-:Y:S02]  /*dd80*/  IADD3 R3, R3, R4, RZ ;  /* 0x0000000403037210 */ /* 0x000fe40007ffe0ff */
[----:B------:R-:W-:Y:S03]  /*dd90*/  SHF.R.S32.HI R4, RZ, 0x1f, R183 ;  /* 0x0000001fff047819 */ /* 0x000fe600000114b7 */
        /* <DEDUP_REMOVED lines=8> */
[----:B------:R2:W4:Y:S02]  /*de20*/  SHFL.IDX PT, R5, R8, RZ, 0x181f ;  /* 0x00181fff08057589 */ /* 0x00052400000e0000 */
.L_x_2474:
[----:B------:R-:W-:-:S05]  /*de30*/  BRA.DIV ~URZ, `(.L_x_2348) ;  /* 0x00010d627f007947 */ /* 0x000fca000b800000 */
[----:B------:R-:W2:Y:S01]  /*de40*/  SHFL.IDX PT, R2, R17, RZ, 0x181f ;  /* 0x00181fff11027589 */ /* 0x000ea200000e0000 */
[----:B------:R-:W-:Y:S01]  /*de50*/  IMAD.SHL.U32 R24, R190, 0x2, RZ ;  /* 0x00000002be187824 */ /* 0x000fe200078e00ff */
[----:B------:R-:W-:Y:S01]  /*de60*/  SHF.R.S32.HI R3, RZ, 0x1f, R190 ;  /* 0x0000001fff037819 */ /* 0x000fe200000114be */
[----:B------:R-:W-:Y:S01]  /*de70*/  IMAD R27, R189, 0x6000, RZ ;  /* 0x00006000bd1b7824 */ /* 0x000fe200078e02ff */
[C---:B------:R-:W-:Y:S01]  /*de80*/  SHF.L.U64.HI R18, R198.reuse, 0x1, R209 ;  /* 0x00000001c6127819 */ /* 0x040fe200000102d1 */
[----:B------:R-:W-:Y:S01]  /*de90*/  IMAD.SHL.U32 R16, R198, 0x2, RZ ;  /* 0x00000002c6107824 */ /* 0x000fe200078e00ff */
[----:B------:R-:W-:Y:S01]  /*dea0*/  SHF.L.U64.HI R26, R190, 0x1, R3 ;  /* 0x00000001be1a7819 */ /* 0x000fe20000010203 */
[----:B------:R-:W-:Y:S01]  /*deb0*/  IMAD.IADD R4, R203, 0x1, R27 ;  /* 0x00000001cb047824 */ /* 0x000fe200078e021b */
[C---:B------:R-:W-:Y:S01]  /*dec0*/  SHF.L.U64.HI R25, R197.reuse, 0x1, R208 ;  /* 0x00000001c5197819 */ /* 0x040fe200000102d0 */
[----:B------:R-:W-:Y:S01]  /*ded0*/  IMAD.SHL.U32 R19, R197, 0x2, RZ ;  /* 0x00000002c5137824 */ /* 0x000fe200078e00ff */
[C---:B--2---:R-:W-:Y:S05]  /*dee0*/  IADD3 R6, P0, R2.reuse, R24, RZ ;  /* 0x0000001802067210 */ /* 0x044fea0007f1e0ff */
[C---:B----4-:R-:W-:Y:S05]  /*def0*/  IMAD.X R7, R5.reuse, 0x1, R26, P0 ;  /* 0x0000000105077824 */ /* 0x050fea00000e061a */
[----:B------:R-:W-:Y:S01]  /*df00*/  @!PT LDS RZ, [RZ] ;  /* 0x00000000fffff984 */ /* 0x000fe20000000800 */
[----:B------:R-:W-:Y:S01]  /*df10*/  @!PT LDS RZ, [RZ] ;  /* 0x00000000fffff984 */ /* 0x000fe20000000800 */
[----:B------:R2:W-:Y:S02]  /*df20*/  LDGSTS.E.BYPASS.LTC128B.128 [R4+0x100], [R6.64], !P5 ;  /* 0x0010000006047fae */ /* 0x0005e4000e901d4a */
[C---:B--2---:R-:W-:Y:S05]  /*df30*/  IADD3 R6, P0, R2.reuse, R16, RZ ;  /* 0x0000001002067210 */ /* 0x044fea0007f1e0ff */
[C---:B------:R-:W-:Y:S05]  /*df40*/  IMAD.X R7, R5.reuse, 0x1, R18, P0 ;  /* 0x0000000105077824 */ /* 0x040fea00000e0612 */
[----:B------:R2:W-:Y:S02]  /*df50*/  LDGSTS.E.BYPASS.LTC128B.128 [R4+0x2100], [R6.64], !P4 ;  /* 0x0210000006047fae */ /* 0x0005e4000e101d4a */
[----:B--2---:R-:W-:Y:S02]  /*df60*/  IADD3 R6, P0, R2, R19, RZ ;  /* 0x0000001302067210 */ /* 0x004fe40007f1e0ff */
[----:B------:R-:W2:Y:S03]  /*df70*/  SHFL.IDX PT, R2, R17, 0x1, 0x181f ;  /* 0x00381f0011027f89 */ /* 0x000ea600000e0000 */
[----:B------:R-:W-:Y:S02]  /*df80*/  IMAD.X R7, R5, 0x1, R25, P0 ;  /* 0x0000000105077824 */ /* 0x000fe400000e0619 */
[----:B------:R4:W3:Y:S04]  /*df90*/  SHFL.IDX PT, R5, R8, 0x1, 0x181f ;  /* 0x00381f0008057f89 */ /* 0x0008e800000e0000 */
[----:B------:R1:W-:Y:S04]  /*dfa0*/  LDGSTS.E.BYPASS.LTC128B.128 [R4+0x4100], [R6.64], !P6 ;  /* 0x0410000006047fae */ /* 0x0003e8000f101d4a */
[----:B----4-:R4:W5:Y:S01]  /*dfb0*/  LDL R8, [R1+0xd0] ;  /* 0x0000d00001087983 */ /* 0x0109620000100800 */
[----:B-1----:R-:W-:Y:S04]  /*dfc0*/  SEL R6, RZ, 0x10, P4 ;  /* 0x00000010ff067807 */ /* 0x002fe80002000000 */
.L_x_2475:
[C---:B--23--:R-:W-:Y:S01]  /*dfd0*/  ISETP.NE.U32.AND P2, PT, R6.reuse, RZ, PT ;  /* 0x000000ff0600720c */ /* 0x04cfe20003f45070 */
[----:B------:R-:W-:Y:S01]  /*dfe0*/  IMAD.IADD R27, R203, 0x1, R27 ;  /* 0x00000001cb1b7824 */ /* 0x000fe200078e021b */
[----:B------:R-:W-:Y:S02]  /*dff0*/  IADD3 R6, -R6, 0x10, RZ ;  /* 0x0000001006067810 */ /* 0x000fe40007ffe1ff */
[----:B-----5:R-:W-:Y:S02]  /*e000*/  IADD3 R3, -R8, 0x10, RZ ;  /* 0x0000001008037810 */ /* 0x020fe40007ffe1ff */
[----:B------:R-:W-:Y:S02]  /*e010*/  LOP3.LUT R6, R6, 0xf, RZ, 0xc0, !PT ;  /* 0x0000000f06067812 */ /* 0x000fe400078ec0ff */
[----:B------:R-:W-:Y:S02]  /*e020*/  LOP3.LUT R3, R3, 0xf, RZ, 0xc0, !PT ;  /* 0x0000000f03037812 */ /* 0x000fe400078ec0ff */
[----:B------:R-:W-:Y:S04]  /*e030*/  IADD3 R6, P1, P0, R6, R2, R16 ;  /* 0x0000000206067210 */ /* 0x000fe8000783e010 */
[-C--:B------:R-:W-:Y:S02]  /*e040*/  IADD3.X R7, RZ, R5.reuse, R18, P1, P0 ;  /* 0x00000005ff077210 */ /* 0x080fe40000fe0412 */
        /* <DEDUP_REMOVED lines=12> */
.L_x_2346:
[----:B------:R-:W-:Y:S05]  /*e110*/  BSYNC B0 ;  /* 0x0000000000007941 */ /* 0x000fea0003800000 */
.L_x_2345:
[----:B------:R-:W0:Y:S01]  /*e120*/  LDGDEPBAR ;  /* 0x00000000000079af */ /* 0x000e220000000000 */
[----:B------:R-:W-:Y:S01]  /*e130*/  WARPSYNC 0xffffffff ;  /* 0xffffffff00007948 */ /* 0x000fe20003800000 */
[C---:B-1-34-:R-:W-:Y:S01]  /*e140*/  HMMA.16816.F32.BF16 R4, R36.reuse, R12, RZ ;  /* 0x0000000c2404723c */ /* 0x05afe200000418ff */
[----:B------:R-:W-:Y:S03]  /*e150*/  MOV R248, 0x1 ;  /* 0x0000000100f87802 */ /* 0x000fe60000000f00 */
[-C--:B------:R-:W-:Y:S02]  /*e160*/  IADD3 R8, R170, R0.reuse, RZ ;  /* 0x00000000aa087210 */ /* 0x080fe40007ffe0ff */
[CC--:B------:R-:W-:Y:S02]  /*e170*/  IADD3 R3, R171.reuse, R0.reuse, RZ ;  /* 0x00000000ab037210 */ /* 0x0c0fe40007ffe0ff */
[C---:B------:R-:W-:Y:S01]  /*e180*/  HMMA.16816.F32.BF16 R12, R36.reuse, R14, RZ ;  /* 0x0000000e240c723c */ /* 0x040fe200000418ff */
[----:B------:R-:W-:Y:S02]  /*e190*/  IADD3 R2, R171, R0, R170 ;  /* 0x00000000ab027210 */ /* 0x000fe40007ffe0aa */
[----:B------:R-:W-:Y:S02]  /*e1a0*/  ISETP.NE.AND P0, PT, R248, c[0x0][0x2c4], PT ;  /* 0x0000b100f8007a0c */ /* 0x000fe40003f05270 */
[----:B------:R-:W-:Y:S03]  /*e1b0*/  MOV R181, 0x1 ;  /* 0x0000000100b57802 */ /* 0x000fe60000000f00 */
[C---:B------:R-:W-:Y:S01]  /*e1c0*/  HMMA.16816.F32.BF16 R16, R36.reuse, R20, RZ ;  /* 0x000000142410723c */ /* 0x040fe200000418ff */
[----:B------:R-:W-:Y:S07]  /*e1d0*/  ISETP.LE.AND P1, PT, R181, c[0x0][0x32c], PT ;  /* 0x0000cb00b5007a0c */ /* 0x000fee0003f23270 */
        /* <DEDUP_REMOVED lines=15> */
[C---:B------:R-:W-:Y:S07]  /*e2d0*/  HMMA.16816.F32.BF16 R32, R148.reuse, R164, R32 ;  /* 0x000000a49420723c */ /* 0x040fee0000041820 */
[----:B------:R-:W-:Y:S01]  /*e2e0*/  IADD3 R164, R170, R9, RZ ;  /* 0x00000009aaa47210 */ /* 0x000fe20007ffe0ff */
        /* <DEDUP_REMOVED lines=43> */
[----:B------:R-:W-:Y:S07]  /*e5a0*/  LDSM.16.M88.4 R152, [R175+0x4000] ;  /* 0x00400000af98783b */ /* 0x000fee0000000200 */
[C---:B---3--:R-:W-:Y:S08]  /*e5b0*/  HMMA.16816.F32.BF16 R16, R148.reuse, R144, R16 ;  /* 0x000000909410723c */ /* 0x048ff00000041810 */
[C---:B------:R-:W-:Y:S01]  /*e5c0*/  HMMA.16816.F32.BF16 R20, R148.reuse, R146, R20 ;  /* 0x000000929414723c */ /* 0x040fe20000041814 */
[----:B------:R-:W1:Y:S07]  /*e5d0*/  LDSM.16.M88.4 R144, [R3+0x3800] ;  /* 0x003800000390783b */ /* 0x000e6e0000000200 */
[C---:B------:R-:W-:Y:S08]  /*e5e0*/  HMMA.16816.F32.BF16 R24, R148.reuse, R156, R24 ;  /* 0x0000009c9418723c */ /* 0x040ff00000041818 */
        /* <DEDUP_REMOVED lines=34> */
[----:B------:R3:W5:Y:S07]  /*e810*/  LDSM.16.M88.4 R156, [R0+0x5800] ;  /* 0x00580000009c783b */ /* 0x00076e0000000200 */
[C---:B-1----:R-:W-:Y:S08]  /*e820*/  HMMA.16816.F32.BF16 R16, R152.reuse, R144, R16 ;  /* 0x000000909810723c */ /* 0x042ff00000041810 */
[C---:B------:R-:W-:Y:S01]  /*e830*/  HMMA.16816.F32.BF16 R20, R152.reuse, R146, R20 ;  /* 0x000000929814723c */ /* 0x040fe20000041814 */
[----:B------:R-:W-:Y:S07]  /*e840*/  LDSM.16.M88.4 R144, [R173+0x8000] ;  /* 0x00800000ad90783b */ /* 0x000fee0000000200 */
[C---:B----4-:R-:W-:Y:S01]  /*e850*/  HMMA.16816.F32.BF16 R24, R152.reuse, R148, R24 ;  /* 0x000000949818723c */ /* 0x050fe20000041818 */
[----:B--23--:R-:W2:Y:S07]  /*e860*/  LDL R0, [R1+0x4] ;  /* 0x0000040001007983 */ /* 0x00ceae0000100800 */
[C---:B------:R-:W-:Y:S01]  /*e870*/  HMMA.16816.F32.BF16 R28, R152.reuse, R150, R28 ;  /* 0x00000096981c723c */ /* 0x040fe2000004181c */
[----:B------:R-:W1:Y:S07]  /*e880*/  LDSM.16.M88.4 R148, [R9+0x4000] ;  /* 0x004000000994783b */ /* 0x000e6e0000000200 */
[C---:B-----5:R-:W-:Y:S08]  /*e890*/  HMMA.16816.F32.BF16 R32, R152.reuse, R156, R32 ;  /* 0x0000009c9820723c */ /* 0x060ff00000041820 */
        /* <DEDUP_REMOVED lines=32> */
[----:B------:R-:W1:Y:S01]  /*eaa0*/  MUFU.TANH R8, R4 ;  /* 0x0000000400087308 */ /* 0x000e620000002400 */
        /* <DEDUP_REMOVED lines=10> */
[----:B------:R-:W4:Y:S01]  /*eb50*/  MUFU.TANH R165, R6 ;  /* 0x0000000600a57308 */ /* 0x000f220000002400 */
[----:B------:R-:W-:Y:S02]  /*eb60*/  FMUL.FTZ R18, R18, c[0x0][0x320] ;  /* 0x0000c80012127a20 */ /* 0x000fe40000410000 */
[----:B------:R-:W-:Y:S02]  /*eb70*/  FMUL.FTZ R19, R19, c[0x0][0x320] ;  /* 0x0000c80013137a20 */ /* 0x000fe40000410000 */
[----:B------:R-:W-:Y:S02]  /*eb80*/  FMUL.FTZ R20, R20, c[0x0][0x320] ;  /* 0x0000c80014147a20 */ /* 0x000fe40000410000 */
[----:B------:R-:W-:Y:S02]  /*eb90*/  FMUL.FTZ R22, R22, c[0x0][0x320] ;  /* 0x0000c80016167a20 */ /* 0x000fe40000410000 */
[----:B------:R-:W-:Y:S01]  /*eba0*/  FMUL.FTZ R23, R23, c[0x0][0x320] ;  /* 0x0000c80017177a20 */ /* 0x000fe20000410000 */
[----:B------:R5:W1:Y:S10]  /*ebb0*/  MUFU.TANH R164, R7 ;  /* 0x0000000700a47308 */ /* 0x000a740000002400 */
[----:B------:R-:W1:Y:S10]  /*ebc0*/  MUFU.TANH R149, R12 ;  /* 0x0000000c00957308 */ /* 0x000e740000002400 */
[----:B------:R-:W1:Y:S01]  /*ebd0*/  MUFU.TANH R148, R13 ;  /* 0x0000000d00947308 */ /* 0x000e620000002400 */
[----:B-----5:R-:W5:Y:S09]  /*ebe0*/  LDSM.16.M88.4 R4, [R2+0x5000] ;  /* 0x005000000204783b */ /* 0x020f720000000200 */
[----:B------:R-:W1:Y:S10]  /*ebf0*/  MUFU.TANH R163, R14 ;  /* 0x0000000e00a37308 */ /* 0x000e740000002400 */
[----:B------:R1:W1:Y:S10]  /*ec00*/  MUFU.TANH R162, R15 ;  /* 0x0000000f00a27308 */ /* 0x0002740000002400 */
[----:B------:R-:W3:Y:S10]  /*ec10*/  MUFU.TANH R145, R16 ;  /* 0x0000001000917308 */ /* 0x000ef40000002400 */
[----:B------:R3:W3:Y:S01]  /*ec20*/  MUFU.TANH R144, R17 ;  /* 0x0000001100907308 */ /* 0x0006e20000002400 */
[----:B-1----:R1:W4:Y:S01]  /*ec30*/  LDSM.16.M88.4 R12, [R2+0x5800] ;  /* 0x00580000020c783b */ /* 0x0023220000000200 */
[C---:B-----5:R-:W-:Y:S08]  /*ec40*/  HMMA.16816.F32.BF16 R24, R156.reuse, R4, R24 ;  /* 0x000000049c18723c */ /* 0x060ff00000041818 */
[----:B------:R5:W1:Y:S01]  /*ec50*/  MUFU.TANH R161, R18 ;  /* 0x0000001200a17308 */ /* 0x000a620000002400 */
[----:B--2---:R-:W-:Y:S01]  /*ec60*/  LEA R4, R0, R227, 0x7 ;  /* 0x000000e300047211 */ /* 0x004fe200078e38ff */
[C---:B------:R-:W-:Y:S03]  /*ec70*/  HMMA.16816.F32.BF16 R28, R156.reuse, R6, R28 ;  /* 0x000000069c1c723c */ /* 0x040fe6000004181c */
[----:B------:R-:W-:Y:S05]  /*ec80*/  IADD3 R4, R225, R4, R226 ;  /* 0x00000004e1047210 */ /* 0x000fea0007ffe0e2 */
[----:B------:R2:W2:Y:S01]  /*ec90*/  MUFU.TANH R160, R19 ;  /* 0x0000001300a07308 */ /* 0x0004a20000002400 */
[----:B------:R-:W-:Y:S05]  /*eca0*/  @P0 IMAD.HI.U32 R0, R4, c[0x0][0x2c8], RZ ;  /* 0x0000b20004000a27 */ /* 0x000fea00078e00ff */
[----:B------:R-:W-:Y:S01]  /*ecb0*/  @P0 SHF.R.U32.HI R4, RZ, c[0x0][0x2cc], R0 ;  /* 0x0000b300ff040a19 */ /* 0x000fe20000011600 */
[----:B------:R-:W-:Y:S03]  /*ecc0*/  FMUL.FTZ R26, R26, c[0x0][0x320] ;  /* 0x0000c8001a1a7a20 */ /* 0x000fe60000410000 */
[----:B------:R-:W2:Y:S01]  /*ecd0*/  MUFU.TANH R20, R20 ;  /* 0x0000001400147308 */ /* 0x000ea20000002400 */
[----:B------:R-:W-:Y:S01]  /*ece0*/  FMUL.FTZ R27, R27, c[0x0][0x320] ;  /* 0x0000c8001b1b7a20 */ /* 0x000fe20000410000 */
[----:B------:R-:W2:Y:S01]  /*ecf0*/  SHFL.IDX PT, R3, R4, RZ, 0x1c1f ;  /* 0x001c1fff04037589 */ /* 0x000ea200000e0000 */
[----:B---3--:R-:W-:Y:S01]  /*ed00*/  FMUL.FTZ R17, R25, c[0x0][0x320] ;  /* 0x0000c80019117a20 */ /* 0x008fe20000410000 */
[C---:B------:R-:W-:Y:S01]  /*ed10*/  ISETP.GE.AND P0, PT, R189.reuse, 0x1, PT ;  /* 0x00000001bd00780c */ /* 0x040fe20003f06270 */
[----:B-----5:R-:W-:Y:S01]  /*ed20*/  FMUL.FTZ R18, R24, c[0x0][0x320] ;  /* 0x0000c80018127a20 */ /* 0x020fe20000410000 */
[----:B-1----:R-:W-:Y:S01]  /*ed30*/  IADD3 R2, R189, 0x1, RZ ;  /* 0x00000001bd027810 */ /* 0x002fe20007ffe0ff */
[----:B------:R-:W-:Y:S02]  /*ed40*/  FMUL.FTZ R30, R30, c[0x0][0x320] ;  /* 0x0000c8001e1e7a20 */ /* 0x000fe40000410000 */
[----:B------:R-:W-:Y:S01]  /*ed50*/  FMUL.FTZ R31, R31, c[0x0][0x320] ;  /* 0x0000c8001f1f7a20 */ /* 0x000fe20000410000 */
[----:B------:R1:W3:Y:S01]  /*ed60*/  MUFU.TANH R153, R26 ;  /* 0x0000001a00997308 */ /* 0x0002e20000002400 */
[----:B------:R-:W-:Y:S01]  /*ed70*/  FMUL.FTZ R16, R28, c[0x0][0x320] ;  /* 0x0000c8001c107a20 */ /* 0x000fe20000410000 */
[----:B------:R-:W-:Y:S01]  /*ed80*/  SEL R189, R2, RZ, !P0 ;  /* 0x000000ff02bd7207 */ /* 0x000fe20004000000 */
[C---:B----4-:R-:W-:Y:S03]  /*ed90*/  HMMA.16816.F32.BF16 R32, R156.reuse, R12, R32 ;  /* 0x0000000c9c20723c */ /* 0x050fe60000041820 */
[----:B--2---:R-:W-:Y:S04]  /*eda0*/  FMUL.FTZ R19, R21, c[0x0][0x320] ;  /* 0x0000c80015137a20 */ /* 0x004fe80000410000 */
[----:B------:R2:W4:Y:S01]  /*edb0*/  MUFU.TANH R152, R27 ;  /* 0x0000001b00987308 */ /* 0x0005220000002400 */
[----:B------:R-:W-:Y:S07]  /*edc0*/  HMMA.16816.F32.BF16 R36, R156, R14, R36 ;  /* 0x0000000e9c24723c */ /* 0x000fee0000041824 */
[----:B------:R-:W-:Y:S02]  /*edd0*/  SHF.L.U32 R157, R180, 0x6, RZ ;  /* 0x00000006b49d7819 */ /* 0x000fe400000006ff */
[----:B------:R5:W3:Y:S03]  /*ede0*/  MUFU.TANH R146, R30 ;  /* 0x0000001e00927308 */ /* 0x000ae60000002400 */
[----:B------:R-:W-:Y:S04]  /*edf0*/  IADD3 R0, -R200, 0x1, -R157 ;  /* 0x00000001c8007810 */ /* 0x000fe80007ffe99d */
[----:B-1----:R-:W-:Y:S01]  /*ee00*/  FMUL.FTZ R26, R32, c[0x0][0x320] ;  /* 0x0000c800201a7a20 */ /* 0x002fe20000410000 */
[----:B------:R-:W-:Y:S02]  /*ee10*/  IADD3 R0, -R202, R0, R201 ;  /* 0x00000000ca007210 */ /* 0x000fe40007ffe1c9 */
[----:B------:R1:W1:Y:S01]  /*ee20*/  MUFU.TANH R151, R31 ;  /* 0x0000001f00977308 */ /* 0x0002620000002400 */
[----:B------:R-:W-:Y:S02]  /*ee30*/  FMUL.FTZ R13, R33, c[0x0][0x320] ;  /* 0x0000c800210d7a20 */ /* 0x000fe40000410000 */
[----:B------:R-:W-:Y:S01]  /*ee40*/  FMUL.FTZ R28, R35, c[0x0][0x320] ;  /* 0x0000c800231c7a20 */ /* 0x000fe20000410000 */
[C---:B------:R-:W-:Y:S01]  /*ee50*/  IADD3 R5, R0.reuse, c[0x0][0x328], RZ ;  /* 0x0000ca0000057a10 */ /* 0x040fe20007ffe0ff */
[----:B--2---:R-:W-:Y:S01]  /*ee60*/  FMUL.FTZ R27, R29, c[0x0][0x320] ;  /* 0x0000c8001d1b7a20 */ /* 0x004fe20000410000 */
[----:B------:R-:W-:Y:S01]  /*ee70*/  IADD3 R7, R0, UR8, RZ ;  /* 0x0000000800077c10 */ /* 0x000fe2000fffe0ff */
[----:B------:R-:W-:Y:S01]  /*ee80*/  FMUL.FTZ R29, R34, c[0x0][0x320] ;  /* 0x0000c800221d7a20 */ /* 0x000fe20000410000 */
[-C--:B------:R-:W-:Y:S01]  /*ee90*/  IADD3 R2, R5, R3.reuse, RZ ;  /* 0x0000000305027210 */ /* 0x080fe20007ffe0ff */
[----:B------:R-:W-:Y:S01]  /*eea0*/  FMUL.FTZ R12, R36, c[0x0][0x320] ;  /* 0x0000c800240c7a20 */ /* 0x000fe20000410000 */
[----:B------:R-:W2:Y:S01]  /*eeb0*/  MUFU.TANH R19, R19 ;  /* 0x0000001300137308 */ /* 0x000ea20000002400 */
[----:B------:R-:W-:Y:S01]  /*eec0*/  FMUL.FTZ R9, R37, c[0x0][0x320] ;  /* 0x0000c80025097a20 */ /* 0x000fe20000410000 */
[----:B------:R-:W-:Y:S01]  /*eed0*/  IADD3 R0, R7, R3, RZ ;  /* 0x0000000307007210 */ /* 0x000fe20007ffe0ff */
[----:B-----5:R-:W-:Y:S07]  /*eee0*/  FMUL.FTZ R30, R39, c[0x0][0x320] ;  /* 0x0000c800271e7a20 */ /* 0x020fee0000410000 */
[----:B------:R2:W2:Y:S01]  /*eef0*/  MUFU.TANH R155, R22 ;  /* 0x00000016009b7308 */ /* 0x0004a20000002400 */
[----:B-1----:R-:W-:Y:S09]  /*ef00*/  FMUL.FTZ R31, R38, c[0x0][0x320] ;  /* 0x0000c800261f7a20 */ /* 0x002ff20000410000 */
        /* <DEDUP_REMOVED lines=27> */
.L_x_2351:
[----:B------:R-:W-:Y:S04]  /*f0c0*/  MOV R6, c[0x0][0x32c] ;  /* 0x0000cb0000067a02 */ /* 0x000fe80000000f00 */
[----:B------:R-:W-:Y:S11]  /*f0d0*/  ISETP.NE.AND P0, PT, R6, 0x1, PT ;  /* 0x000000010600780c */ /* 0x000ff60003f05270 */
[----:B------:R-:W-:Y:S02]  /*f0e0*/  @!UPT UIADD3 URZ, URZ, URZ, URZ ;  /* 0x0000003f3f3ff290 */ /* 0x000fe4000fffe03f */
[----:B------:R-:W-:Y:S05]  /*f0f0*/  @P0 IMAD.HI.U32 R6, R3, c[0x0][0x330], RZ ;  /* 0x0000cc0003060a27 */ /* 0x000fea00078e00ff */
[----:B------:R-:W-:Y:S02]  /*f100*/  @P0 SHF.R.U32.HI R3, RZ, c[0x0][0x334], R6 ;  /* 0x0000cd00ff030a19 */ /* 0x000fe40000011606 */
.L_x_2352:
[----:B------:R-:W-:Y:S05]  /*f110*/  BSYNC B0 ;  /* 0x0000000000007941 */ /* 0x000fea0003800000 */
.L_x_2350:
[----:B------:R-:W-:Y:S04]  /*f120*/  IMAD R3, R3, c[0x0][0x32c], -R157 ;  /* 0x0000cb0003037a24 */ /* 0x000fe800078e0a9d */
[----:B------:R-:W-:Y:S05]  /*f130*/  IMAD.IADD R3, R3, 0x1, -R200 ;  /* 0x0000000103037824 */ /* 0x000fea00078e0ac8 */
[----:B------:R-:W-:Y:S02]  /*f140*/  IMNMX R0, R0, R3, !PT ;  /* 0x0000000300007217 */ /* 0x000fe40007800200 */
[----:B------:R-:W-:Y:S04]  /*f150*/  IADD3 R3, R3, c[0x0][0x32c], RZ ;  /* 0x0000cb0003037a10 */ /* 0x000fe80007ffe0ff */
[----:B------:R-:W-:Y:S02]  /*f160*/  IMNMX R2, R2, R3, PT ;  /* 0x0000000302027217 */ /* 0x000fe40003800200 */
.L_x_2349:
[----:B--234-:R-:W-:Y:S01]  /*f170*/  ISETP.GT.AND P2, PT, R180, -0x1, PT ;  /* 0xffffffffb400780c */ /* 0x01cfe20003f44270 */
[----:B------:R-:W2:Y:S03]  /*f180*/  SHFL.IDX PT, R6, R4, 0x1, 0x1c1f ;  /* 0x003c1f0004067f89 */ /* 0x000ea600000e0000 */
[----:B------:R-:W-:Y:S04]  /*f190*/  ISETP.GT.AND P0, PT, R0, RZ, P2 ;  /* 0x000000ff0000720c */ /* 0x000fe80001704270 */
[----:B------:R-:W-:Y:S04]  /*f1a0*/  ISETP.LT.OR P0, PT, R2, 0x1, P0 ;  /* 0x000000010200780c */ /* 0x000fe80000701670 */
        /* <DEDUP_REMOVED lines=8> */
[----:B------:R-:W-:Y:S02]  /*f230*/  FSEL R24, R149, -INF , !P0 ;  /* 0xff80000095187808 */ /* 0x000fe40004000000 */
[----:B------:R-:W-:Y:S04]  /*f240*/  ISETP.GT.AND P0, PT, R0, 0x9, P2 ;  /* 0x000000090000780c */ /* 0x000fe80001704270 */
        /* <DEDUP_REMOVED lines=52> */
.L_x_2355:
[----:B------:R-:W-:Y:S04]  /*f590*/  MOV R2, c[0x0][0x32c] ;  /* 0x0000cb0000027a02 */ /* 0x000fe80000000f00 */
[----:B------:R-:W-:Y:S11]  /*f5a0*/  ISETP.NE.AND P0, PT, R2, 0x1, PT ;  /* 0x000000010200780c */ /* 0x000ff60003f05270 */
[----:B------:R-:W-:Y:S02]  /*f5b0*/  @!UPT UIADD3 URZ, URZ, URZ, URZ ;  /* 0x0000003f3f3ff290 */ /* 0x000fe4000fffe03f */
[----:B------:R-:W-:Y:S05]  /*f5c0*/  @P0 IMAD.HI.U32 R2, R0, c[0x0][0x330], RZ ;  /* 0x0000cc0000020a27 */ /* 0x000fea00078e00ff */
[----:B------:R-:W-:Y:S02]  /*f5d0*/  @P0 SHF.R.U32.HI R0, RZ, c[0x0][0x334], R2 ;  /* 0x0000cd00ff000a19 */ /* 0x000fe40000011602 */
.L_x_2356:
[----:B------:R-:W-:Y:S05]  /*f5e0*/  BSYNC B0 ;  /* 0x0000000000007941 */ /* 0x000fea0003800000 */
.L_x_2354:
[----:B------:R-:W-:Y:S04]  /*f5f0*/  IMAD R0, R0, c[0x0][0x32c], -R157 ;  /* 0x0000cb0000007a24 */ /* 0x000fe800078e0a9d */
[----:B------:R-:W-:Y:S05]  /*f600*/  IMAD.IADD R0, R0, 0x1, -R200 ;  /* 0x0000000100007824 */ /* 0x000fea00078e0ac8 */
[----:B------:R-:W-:Y:S02]  /*f610*/  IMNMX R4, R4, R0, !PT ;  /* 0x0000000004047217 */ /* 0x000fe40007800200 */
[----:B------:R-:W-:Y:S04]  /*f620*/  IADD3 R0, R0, c[0x0][0x32c], RZ ;  /* 0x0000cb0000007a10 */ /* 0x000fe80007ffe0ff */
[----:B------:R-:W-:Y:S02]  /*f630*/  IMNMX R5, R5, R0, PT ;  /* 0x0000000005057217 */ /* 0x000fe40003800200 */
.L_x_2353:
[----:B------:R-:W-:Y:S01]  /*f640*/  FMNMX.FTZ R0, R8, R104, !PT ;  /* 0x0000006808007209 */ /* 0x000fe20007810000 */
[----:B------:R-:W-:Y:S04]  /*f650*/  DEPBAR.LE SB0, 0x2 ;  /* 0x000080800000791a */ /* 0x000fe80000000000 */
[----:B------:R-:W-:Y:S01]  /*f660*/  FMNMX.FTZ R0, R25, R0, !PT ;  /* 0x0000000019007209 */ /* 0x000fe20007810000 */
[----:B------:R-:W-:Y:S01]  /*f670*/  BAR.SYNC.DEFER_BLOCKING 0x0 ;  /* 0x0000000000007b1d */ /* 0x000fe20000010000 */
[----:B------:R-:W-:Y:S02]  /*f680*/  ISETP.GT.AND P1, PT, R4, 0x38, P2 ;  /* 0x000000380400780c */ /* 0x000fe40001724270 */
[----:B------:R-:W-:Y:S02]  /*f690*/  FMNMX.FTZ R0, R24, R0, !PT ;  /* 0x0000000018007209 */ /* 0x000fe40007810000 */
[----:B------:R-:W-:Y:S02]  /*f6a0*/  ISETP.LT.OR P1, PT, R5, 0x39, P1 ;  /* 0x000000390500780c */ /* 0x000fe40000f21670 */
        /* <DEDUP_REMOVED lines=26> */
[----:B------:R-:W-:Y:S02]  /*f850*/  FMUL.FTZ R0, R0, c[0x0][0x2d0] ;  /* 0x0000b40000007a20 */ /* 0x000fe40000410000 */
[--C-:B------:R-:W-:Y:S01]  /*f860*/  FFMA.FTZ R25, R25, c[0x0][0x2d0], -R2.reuse ;  /* 0x0000b40019197a23 */ /* 0x100fe20000010802 */
[----:B------:R-:W-:Y:S01]  /*f870*/  FSEL R6, R165, -INF , !P0 ;  /* 0xff800000a5067808 */ /* 0x000fe20004000000 */
[----:B------:R-:W-:Y:S01]  /*f880*/  MUFU.EX2 R8, R8 ;  /* 0x0000000800087308 */ /* 0x000fe20000000800 */
[----:B------:R-:W-:Y:S01]  /*f890*/  ISETP.GT.AND P0, PT, R4, 0x1, P2 ;  /* 0x000000010400780c */ /* 0x000fe20001704270 */
[--C-:B------:R-:W-:Y:S02]  /*f8a0*/  FFMA.FTZ R181, R21, c[0x0][0x2d0], -R2.reuse ;  /* 0x0000b40015b57a23 */ /* 0x100fe40000010802 */
[--C-:B------:R-:W-:Y:S01]  /*f8b0*/  FFMA.FTZ R185, R15, c[0x0][0x2d0], -R2.reuse ;  /* 0x0000b4000fb97a23 */ /* 0x100fe20000010802 */
[----:B------:R-:W-:Y:S01]  /*f8c0*/  ISETP.LT.OR P0, PT, R5, 0x2, P0 ;  /* 0x000000020500780c */ /* 0x000fe20000701670 */
[--C-:B------:R-:W-:Y:S02]  /*f8d0*/  FFMA.FTZ R194, R14, c[0x0][0x2d0], -R2.reuse ;  /* 0x0000b4000ec27a23 */ /* 0x100fe40000010802 */
[--C-:B------:R-:W-:Y:S01]  /*f8e0*/  FFMA.FTZ R193, R13, c[0x0][0x2d0], -R2.reuse ;  /* 0x0000b4000dc17a23 */ /* 0x100fe20000010802 */
[----:B------:R-:W-:Y:S01]  /*f8f0*/  FSEL R7, R164, -INF , !P0 ;  /* 0xff800000a4077808 */ /* 0x000fe20004000000 */
[----:B------:R-:W1:Y:S01]  /*f900*/  MUFU.EX2 R0, R0 ;  /* 0x0000000000007308 */ /* 0x000e620000000800 */
[----:B------:R-:W-:Y:S01]  /*f910*/  ISETP.GT.AND P0, PT, R4, 0x8, P2 ;  /* 0x000000080400780c */ /* 0x000fe20001704270 */
[--C-:B------:R-:W-:Y:S02]  /*f920*/  FFMA.FTZ R192, R12, c[0x0][0x2d0], -R2.reuse ;  /* 0x0000b4000cc07a23 */ /* 0x100fe40000010802 */
[--C-:B------:R-:W-:Y:S01]  /*f930*/  FFMA.FTZ R182, R22, c[0x0][0x2d0], -R2.reuse ;  /* 0x0000b40016b67a23 */ /* 0x100fe20000010802 */
[----:B------:R-:W-:Y:S01]  /*f940*/  ISETP.LT.OR P0, PT, R5, 0x9, P0 ;  /* 0x000000090500780c */ /* 0x000fe20000701670 */
[--C-:B------:R-:W-:Y:S02]  /*f950*/  FFMA.FTZ R167, R20, c[0x0][0x2d0], -R2.reuse ;  /* 0x0000b40014a77a23 */ /* 0x100fe40000010802 */
[--C-:B------:R-:W-:Y:S01]  /*f960*/  FFMA.FTZ R166, R19, c[0x0][0x2d0], -R2.reuse ;  /* 0x0000b40013a67a23 */ /* 0x100fe20000010802 */
[----:B------:R-:W-:Y:S01]  /*f970*/  FSEL R147, R163, -INF , !P0 ;  /* 0xff800000a3937808 */ /* 0x000fe20004000000 */
[----:B------:R-:W2:Y:S01]  /*f980*/  MUFU.EX2 R25, R25 ;  /* 0x0000001900197308 */ /* 0x000ea20000000800 */
[----:B------:R-:W-:Y:S01]  /*f990*/  ISETP.GT.AND P0, PT, R4, 0x9, P2 ;  /* 0x000000090400780c */ /* 0x000fe20001704270 */
[--C-:B------:R-:W-:Y:S02]  /*f9a0*/  FFMA.FTZ R188, R18, c[0x0][0x2d0], -R2.reuse ;  /* 0x0000b40012bc7a23 */ /* 0x100fe40000010802 */
[--C-:B------:R-:W-:Y:S01]  /*f9b0*/  FFMA.FTZ R187, R17, c[0x0][0x2d0], -R2.reuse ;  /* 0x0000b40011bb7a23 */ /* 0x100fe20000010802 */
[----:B------:R-:W-:Y:S01]  /*f9c0*/  ISETP.LT.OR P0, PT, R5, 0xa, P0 ;  /* 0x0000000a0500780c */ /* 0x000fe20000701670 */
[--C-:B------:R-:W-:Y:S02]  /*f9d0*/  FFMA.FTZ R186, R16, c[0x0][0x2d0], -R2.reuse ;  /* 0x0000b40010ba7a23 */ /* 0x100fe40000010802 */
[--C-:B------:R-:W-:Y:S01]  /*f9e0*/  FFMA.FTZ R24, R24, c[0x0][0x2d0], -R2.reuse ;  /* 0x0000b40018187a23 */ /* 0x100fe20000010802 */
[----:B------:R-:W-:Y:S01]  /*f9f0*/  FSEL R149, R162, -INF , !P0 ;  /* 0xff800000a2957808 */ /* 0x000fe20004000000 */
[--C-:B------:R-:W-:Y:S01]  /*fa00*/  FFMA.FTZ R23, R23, c[0x0][0x2d0], -R2.reuse ;  /* 0x0000b40017177a23 */ /* 0x100fe20000010802 */
[----:B------:R-:W-:Y:S01]  /*fa10*/  ISETP.GT.AND P0, PT, R4, 0x10, P2 ;  /* 0x000000100400780c */ /* 0x000fe20001704270 */
[----:B------:R-:W-:Y:S01]  /*fa20*/  FFMA.FTZ R191, R3, c[0x0][0x2d0], -R2 ;  /* 0x0000b40003bf7a23 */ /* 0x000fe20000010802 */
[----:B------:R-:W-:Y:S01]  /*fa30*/  MUFU.EX2 R166, R166 ;  /* 0x000000a600a67308 */ /* 0x000fe20000000800 */
[C---:B-1----:R-:W-:Y:S01]  /*fa40*/  FFMA.FTZ R2, R0.reuse, R195, R8 ;  /* 0x000000c300027223 */ /* 0x042fe20000010008 */
        /* <DEDUP_REMOVED lines=8> */
[----:B--2---:R-:W-:Y:S01]  /*fad0*/  F2FP.BF16.PACK_AB R144, R25, R8 ;  /* 0x000000081990723e */ /* 0x004fe200000010ff */
[C---:B------:R-:W-:Y:S01]  /*fae0*/  FMUL.FTZ R36, R0.reuse, R112 ;  /* 0x0000007000247220 */ /* 0x040fe20000410000 */
[----:B------:R-:W-:Y:S01]  /*faf0*/  ISETP.LT.OR P0, PT, R5, 0x12, P0 ;  /* 0x000000120500780c */ /* 0x000fe20000701670 */
[C---:B------:R-:W-:Y:S02]  /*fb00*/  FMUL.FTZ R37, R0.reuse, R113 ;  /* 0x0000007100257220 */ /* 0x040fe40000410000 */
[----:B------:R-:W-:Y:S01]  /*fb10*/  FMUL.FTZ R16, R0, R132 ;  /* 0x0000008400107220 */ /* 0x000fe20000410000 */
[----:B------:R-:W-:Y:S01]  /*fb20*/  FSEL R156, R160, -INF , !P0 ;  /* 0xff800000a09c7808 */ /* 0x000fe20004000000 */
[----:B------:R-:W-:Y:S01]  /*fb30*/  FMUL.FTZ R17, R0, R133 ;  /* 0x0000008500117220 */ /* 0x000fe20000410000 */
[----:B------:R-:W-:Y:S01]  /*fb40*/  ISETP.GT.AND P0, PT, R4, 0x18, P2 ;  /* 0x000000180400780c */ /* 0x000fe20001704270 */
[----:B------:R-:W1:Y:S01]  /*fb50*/  MUFU.EX2 R23, R23 ;  /* 0x0000001700177308 */ /* 0x000e620000000800 */
[----:B------:R-:W-:Y:S01]  /*fb60*/  FSEL R160, R31, -INF , !P1 ;  /* 0xff8000001fa07808 */ /* 0x000fe20004800000 */
        /* <DEDUP_REMOVED lines=39> */
[----:B------:R-:W-:Y:S01]  /*fde0*/  FMUL.FTZ R80, R0, R80 ;  /* 0x0000005000507220 */ /* 0x000fe20000410000 */
[----:B------:R-:W-:Y:S01]  /*fdf0*/  FSEL R158, R146, -INF , !P0 ;  /* 0xff800000929e7808 */ /* 0x000fe20004000000 */
[----:B------:R-:W-:Y:S01]  /*fe00*/  FMUL.FTZ R81, R0, R81 ;  /* 0x0000005100517220 */ /* 0x000fe20000410000 */
[----:B------:R-:W-:Y:S01]  /*fe10*/  ISETP.GT.AND P0, PT, R4, 0x29, P2 ;  /* 0x000000290400780c */ /* 0x000fe20001704270 */
[C---:B------:R-:W-:Y:S01]  /*fe20*/  FMUL.FTZ R84, R0.reuse, R84 ;  /* 0x0000005400547220 */ /* 0x040fe20000410000 */
[----:B-1----:R-:W-:Y:S01]  /*fe30*/  F2FP.BF16.PACK_AB R146, R23, R24 ;  /* 0x000000181792723e */ /* 0x002fe200000010ff */
        /* <DEDUP_REMOVED lines=15> */
[----:B------:R-:W-:Y:S03]  /*ff30*/  FMUL.FTZ R101, R0, R101 ;  /* 0x0000006500657220 */ /* 0x000fe60000410000 */
[----:B------:R-:W-:Y:S04]  /*ff40*/  ISETP.LT.OR P0, PT, R5, 0x32, P0 ;  /* 0x000000320500780c */ /* 0x000fe80000701670 */
[----:B------:R-:W-:Y:S01]  /*ff50*/  FSEL R162, R28, -INF , !P0 ;  /* 0xff8000001ca27808 */ /* 0x000fe20004000000 */
[----:B------:R-:W-:Y:S01]  /*ff60*/  FMUL.FTZ R28, R0, R120 ;  /* 0x00000078001c7220 */ /* 0x000fe20000410000 */
[----:B------:R-:W-:Y:S01]  /*ff70*/  ISETP.GT.AND P0, PT, R4, 0x39, P2 ;  /* 0x000000390400780c */ /* 0x000fe20001704270 */
[----:B------:R-:W-:Y:S01]  /*ff80*/  FADD.FTZ R4, R25, R2 ;  /* 0x0000000219047221 */ /* 0x000fe20000010000 */
[----:B------:R-:W-:Y:S01]  /*ff90*/  FMNMX.FTZ R2, R6, R105, !PT ;  /* 0x0000006906027209 */ /* 0x000fe20007810000 */
[C---:B------:R-:W-:Y:S01]  /*ffa0*/  FMUL.FTZ R25, R0.reuse, R125 ;  /* 0x0000007d00197220 */ /* 0x040fe20000410000 */
[----:B------:R-:W-:Y:S01]  /*ffb0*/  ISETP.LT.OR P0, PT, R5, 0x3a, P0 ;  /* 0x0000003a0500780c */ /* 0x000fe20000701670 */
[----:B------:R-:W-:Y:S01]  /*ffc0*/  FMUL.FTZ R5, R0, R141 ;  /* 0x0000008d00057220 */ /* 0x000fe20000410000 */
[----:B------:R-:W-:Y:S01]  /*ffd0*/  FMNMX.FTZ R2, R7, R2, !PT ;  /* 0x0000000207027209 */ /* 0x000fe20007810000 */
[----:B------:R-:W-:Y:S01]  /*ffe0*/  MUFU.EX2 R120, R182 ;  /* 0x000000b600787308 */ /* 0x000fe20000000800 */
        /* <DEDUP_REMOVED lines=22> */
[C---:B------:R-:W-:Y:S02]  /*10150*/  FMUL.FTZ R148, R8.reuse, c[0x0][0x2d0] ;  /* 0x0000b40008947a20 */ /* 0x040fe40000410000 */
[----:B------:R-:W-:Y:S01]  /*10160*/  FADD.FTZ R159, R23, R2 ;  /* 0x00000002179f7221 */ /* 0x000fe20000010000 */
[----:B------:R-:W-:Y:S01]  /*10170*/  FSEL R2, R8, RZ, P0 ;  /* 0x000000ff08027208 */ /* 0x000fe20000000000 */
[----:B------:R-:W-:Y:S01]  /*10180*/  FMUL.FTZ R24, R0, R124 ;  /* 0x0000007c00187220 */ /* 0x000fe20000410000 */
[----:B------:R-:W-:Y:S03]  /*10190*/  FSEL R148, R148, RZ, P0 ;  /* 0x000000ff94947208 */ /* 0x000fe60000000000 */
[----:B------:R-:W-:Y:S02]  /*101a0*/  FADD.FTZ R2, -R2, R105 ;  /* 0x0000006902027221 */ /* 0x000fe40000010100 */
[--C-:B------:R-:W-:Y:S02]  /*101b0*/  FFMA.FTZ R145, R6, c[0x0][0x2d0], -R148.reuse ;  /* 0x0000b40006917a23 */ /* 0x100fe40000010894 */
[----:B------:R-:W-:Y:S02]  /*101c0*/  FMUL.FTZ R2, R2, c[0x0][0x2d0] ;  /* 0x0000b40002027a20 */ /* 0x000fe40000410000 */
[--C-:B------:R-:W-:Y:S02]  /*101d0*/  FFMA.FTZ R7, R7, c[0x0][0x2d0], -R148.reuse ;  /* 0x0000b40007077a23 */ /* 0x100fe40000010894 */
[----:B------:R-:W-:Y:S01]  /*101e0*/  MUFU.EX2 R145, R145 ;  /* 0x0000009100917308 */ /* 0x000fe20000000800 */
[--C-:B------:R-:W-:Y:S09]  /*101f0*/  FFMA.FTZ R3, R147, c[0x0][0x2d0], -R148.reuse ;  /* 0x0000b40093037a23 */ /* 0x100ff20000010894 */
[----:B------:R-:W1:Y:S10]  /*10200*/  MUFU.EX2 R2, R2 ;  /* 0x0000000200027308 */ /* 0x000e740000000800 */
[----:B------:R-:W2:Y:S10]  /*10210*/  MUFU.EX2 R0, R7 ;  /* 0x0000000700007308 */ /* 0x000eb40000000800 */
[----:B------:R-:W3:Y:S01]  /*10220*/  MUFU.EX2 R3, R3 ;  /* 0x0000000300037308 */ /* 0x000ee20000000800 */
[C---:B-1----:R-:W-:Y:S02]  /*10230*/  FFMA.FTZ R105, R2.reuse, R196, R145 ;  /* 0x000000c402697223 */ /* 0x042fe40000010091 */
[C---:B------:R-:W-:Y:S02]  /*10240*/  FMUL.FTZ R38, R2.reuse, R114 ;  /* 0x0000007202267220 */ /* 0x040fe40000410000 */
[C---:B------:R-:W-:Y:S02]  /*10250*/  FMUL.FTZ R39, R2.reuse, R115 ;  /* 0x0000007302277220 */ /* 0x040fe40000410000 */
[C---:B------:R-:W-:Y:S02]  /*10260*/  FMUL.FTZ R14, R2.reuse, R138 ;  /* 0x0000008a020e7220 */ /* 0x040fe40000410000 */
[----:B------:R-:W-:Y:S01]  /*10270*/  FMUL.FTZ R15, R2, R139 ;  /* 0x0000008b020f7220 */ /* 0x000fe20000410000 */
[C---:B--2---:R-:W-:Y:S01]  /*10280*/  F2FP.BF16.PACK_AB R145, R0.reuse, R145 ;  /* 0x000000910091723e */ /* 0x044fe200000010ff */
[----:B------:R-:W-:Y:S01]  /*10290*/  FADD.FTZ R105, R0, R105 ;  /* 0x0000006900697221 */ /* 0x000fe20000010000 */
[----:B------:R-:W-:Y:S01]  /*102a0*/  IADD3 R0, R178, R168, RZ ;  /* 0x000000a8b2007210 */ /* 0x000fe20007ffe0ff */
[C---:B------:R-:W-:Y:S02]  /*102b0*/  FMUL.FTZ R34, R2.reuse, R118 ;  /* 0x0000007602227220 */ /* 0x040fe40000410000 */
[C---:B------:R-:W-:Y:S02]  /*102c0*/  FMUL.FTZ R35, R2.reuse, R119 ;  /* 0x0000007702237220 */ /* 0x040fe40000410000 */
[----:B------:R-:W1:Y:S01]  /*102d0*/  LDSM.16.MT88.4 R112, [R0] ;  /* 0x000000000070783b */ /* 0x000e620000004200 */
[C---:B------:R-:W-:Y:S02]  /*102e0*/  FMUL.FTZ R6, R2.reuse, R142 ;  /* 0x0000008e02067220 */ /* 0x040fe40000410000 */
[C---:B------:R-:W-:Y:S02]  /*102f0*/  FMUL.FTZ R7, R2.reuse, R143 ;  /* 0x0000008f02077220 */ /* 0x040fe40000410000 */
[C---:B------:R-:W-:Y:S02]  /*10300*/  FMUL.FTZ R18, R2.reuse, R134 ;  /* 0x0000008602127220 */ /* 0x040fe40000410000 */
[C---:B------:R-:W-:Y:S01]  /*10310*/  FMUL.FTZ R19, R2.reuse, R135 ;  /* 0x0000008702137220 */ /* 0x040fe20000410000 */
[----:B------:R-:W-:Y:S01]  /*10320*/  LDSM.16.MT88.4 R116, [R0+0x800] ;  /* 0x000800000074783b */ /* 0x000fe20000004200 */
[C---:B------:R-:W-:Y:S01]  /*10330*/  FMUL.FTZ R22, R2.reuse, R130 ;  /* 0x0000008202167220 */ /* 0x040fe20000410000 */
[----:B------:R-:W-:Y:S01]  /*10340*/  MUFU.EX2 R134, R186 ;  /* 0x000000ba00867308 */ /* 0x000fe20000000800 */
[C---:B------:R-:W-:Y:S02]  /*10350*/  FMUL.FTZ R23, R2.reuse, R131 ;  /* 0x0000008302177220 */ /* 0x040fe40000410000 */
[C---:B------:R-:W-:Y:S02]  /*10360*/  FMUL.FTZ R26, R2.reuse, R126 ;  /* 0x0000007e021a7220 */ /* 0x040fe40000410000 */
[C---:B------:R-:W-:Y:S01]  /*10370*/  FMUL.FTZ R27, R2.reuse, R127 ;  /* 0x0000007f021b7220 */ /* 0x040fe20000410000 */
[----:B------:R-:W-:Y:S01]  /*10380*/  LDSM.16.MT88.4 R136, [R0+0x1800] ;  /* 0x001800000088783b */ /* 0x000fe20000004200 */
        /* <DEDUP_REMOVED lines=36> */
[----:B---3--:R-:W-:Y:S01]  /*105d0*/  FADD.FTZ R131, R3, R105 ;  /* 0x0000006903837221 */ /* 0x008fe20000010000 */
[----:B------:R-:W-:Y:S01]  /*105e0*/  IADD3 R105, R179, R168, RZ ;  /* 0x000000a8b3697210 */ /* 0x000fe20007ffe0ff */
[----:B------:R-:W2:Y:S02]  /*105f0*/  MUFU.EX2 R123, R2 ;  /* 0x00000002007b7308 */ /* 0x000ea40000000800 */
[----:B--2---:R-:W-:Y:S02]  /*10600*/  F2FP.BF16.PACK_AB R147, R123, R3 ;  /* 0x000000037b93723e */ /* 0x004fe400000010ff */
[C---:B------:R-:W-:Y:S02]  /*10610*/  IADD3 R2, R176.reuse, R0, RZ ;  /* 0x00000000b0027210 */ /* 0x040fe40007ffe0ff */
[----:B------:R-:W-:Y:S03]  /*10620*/  IADD3 R3, R176, R105, RZ ;  /* 0x00000069b0037210 */ /* 0x000fe60007ffe0ff */
        /* <DEDUP_REMOVED lines=36> */
[----:B------:R1:W-:Y:S01]  /*10870*/  MUFU.EX2 R121, R112 ;  /* 0x0000007000797308 */ /* 0x0003e20000000800 */
[----:B------:R-:W-:Y:S03]  /*10880*/  FADD.FTZ R113, R120, R159 ;  /* 0x0000009f78717221 */ /* 0x000fe60000010000 */
[----:B------:R-:W-:Y:S01]  /*10890*/  F2FP.BF16.PACK_AB R114, R166, R167 ;  /* 0x000000a7a672723e */ /* 0x000fe200000010ff */
[----:B------:R-:W-:Y:S04]  /*108a0*/  FADD.FTZ R129, R122, R113 ;  /* 0x000000717a817221 */ /* 0x000fe80000010000 */
[--C-:B-1----:R-:W-:Y:S02]  /*108b0*/  FFMA.FTZ R112, R156, c[0x0][0x2d0], -R148.reuse ;  /* 0x0000b4009c707a23 */ /* 0x102fe40000010894 */
[----:B------:R-:W-:Y:S10]  /*108c0*/  MUFU.EX2 R156, R192 ;  /* 0x000000c0009c7308 */ /* 0x000ff40000000800 */
[----:B------:R1:W2:Y:S02]  /*108d0*/  MUFU.EX2 R128, R112 ;  /* 0x0000007000807308 */ /* 0x0002a40000000800 */
[--C-:B-1----:R-:W-:Y:S01]  /*108e0*/  FFMA.FTZ R112, R155, c[0x0][0x2d0], -R148.reuse ;  /* 0x0000b4009b707a23 */ /* 0x102fe20000010894 */
[----:B--2---:R-:W-:Y:S07]  /*108f0*/  F2FP.BF16.PACK_AB R113, R128, R121 ;  /* 0x000000798071723e */ /* 0x004fee00000010ff */
[----:B------:R-:W-:Y:S10]  /*10900*/  MUFU.EX2 R155, R193 ;  /* 0x000000c1009b7308 */ /* 0x000ff40000000800 */
[----:B------:R1:W-:Y:S02]  /*10910*/  MUFU.EX2 R124, R112 ;  /* 0x00000070007c7308 */ /* 0x0003e40000000800 */
[--C-:B-1----:R-:W-:Y:S08]  /*10920*/  FFMA.FTZ R112, R154, c[0x0][0x2d0], -R148.reuse ;  /* 0x0000b4009a707a23 */ /* 0x102ff00000010894 */
[----:B------:R-:W1:Y:S10]  /*10930*/  MUFU.EX2 R154, R194 ;  /* 0x000000c2009a7308 */ /* 0x000e740000000800 */
[----:B------:R2:W3:Y:S01]  /*10940*/  MUFU.EX2 R130, R112 ;  /* 0x0000007000827308 */ /* 0x0004e20000000800 */
[----:B-1----:R-:W-:Y:S02]  /*10950*/  F2FP.BF16.PACK_AB R144, R155, R154 ;  /* 0x0000009a9b90723e */ /* 0x002fe400000010ff */
[----:B--2---:R-:W-:Y:S01]  /*10960*/  F2FP.BF16.PACK_AB R112, R122, R120 ;  /* 0x000000787a70723e */ /* 0x004fe200000010ff */
[--C-:B------:R-:W-:Y:S01]  /*10970*/  FFMA.FTZ R120, R153, c[0x0][0x2d0], -R148.reuse ;  /* 0x0000b40099787a23 */ /* 0x100fe20000010894 */
[----:B---3--:R-:W-:Y:S05]  /*10980*/  F2FP.BF16.PACK_AB R115, R130, R124 ;  /* 0x0000007c8273723e */ /* 0x008fea00000010ff */
[----:B------:R1:W-:Y:S02]  /*10990*/  MUFU.EX2 R125, R120 ;  /* 0x00000078007d7308 */ /* 0x0003e40000000800 */
[C---:B------:R-:W-:Y:S08]  /*109a0*/  HMMA.16816.F32.BF16 R4, R112.reuse, R116, R4 ;  /* 0x000000747004723c */ /* 0x040ff00000041804 */
[C---:B------:R-:W-:Y:S01]  /*109b0*/  HMMA.16816.F32.BF16 R12, R112.reuse, R118, R12 ;  /* 0x00000076700c723c */ /* 0x040fe2000004180c */
[----:B------:R-:W2:Y:S03]  /*109c0*/  LDSM.16.MT88.4 R116, [R2+0x800] ;  /* 0x000800000274783b */ /* 0x000ea60000004200 */
[--C-:B-1----:R-:W-:Y:S04]  /*109d0*/  FFMA.FTZ R120, R152, c[0x0][0x2d0], -R148.reuse ;  /* 0x0000b40098787a23 */ /* 0x102fe80000010894 */
[----:B------:R-:W1:Y:S01]  /*109e0*/  MUFU.EX2 R127, R120 ;  /* 0x00000078007f7308 */ /* 0x000e620000000800 */
        /* <DEDUP_REMOVED lines=31> */
[--C-:B------:R-:W-:Y:S01]  /*10be0*/  FFMA.FTZ R116, R158, c[0x0][0x2d0], -R148.reuse ;  /* 0x0000b4009e747a23 */ /* 0x100fe20000010894 */
[----:B------:R-:W-:Y:S01]  /*10bf0*/  HMMA.16816.F32.BF16 R100, R112, R118, R100 ;  /* 0x000000767064723c */ /* 0x000fe20000041864 */
[----:B------:R-:W2:Y:S06]  /*10c00*/  MUFU.EX2 R158, R191 ;  /* 0x000000bf009e7308 */ /* 0x000eac0000000800 */
[----:B------:R-:W-:Y:S01]  /*10c10*/  FFMA.FTZ R112, R151, c[0x0][0x2d0], -R148 ;  /* 0x0000b40097707a23 */ /* 0x000fe20000010894 */
[----:B------:R-:W-:Y:S01]  /*10c20*/  F2FP.BF16.PACK_AB R114, R185, R134 ;  /* 0x00000086b972723e */ /* 0x000fe200000010ff */
[----:B------:R-:W-:Y:S02]  /*10c30*/  FADD.FTZ R113, R167, R129 ;  /* 0x00000081a7717221 */ /* 0x000fe40000010000 */
[----:B------:R3:W-:Y:S02]  /*10c40*/  MUFU.EX2 R126, R116 ;  /* 0x00000074007e7308 */ /* 0x0007e40000000800 */
[----:B------:R-:W-:Y:S01]  /*10c50*/  FADD.FTZ R129, R166, R113 ;  /* 0x00000071a6817221 */ /* 0x000fe20000010000 */
[----:B-1----:R-:W-:Y:S07]  /*10c60*/  F2FP.BF16.PACK_AB R113, R127, R125 ;  /* 0x0000007d7f71723e */ /* 0x002fee00000010ff */
[----:B------:R1:W4:Y:S01]  /*10c70*/  MUFU.EX2 R153, R112 ;  /* 0x0000007000997308 */ /* 0x0003220000000800 */
[----:B--2---:R-:W-:Y:S01]  /*10c80*/  F2FP.BF16.PACK_AB R146, R158, R156 ;  /* 0x0000009c9e92723e */ /* 0x004fe200000010ff */
[----:B---3--:R-:W2:Y:S01]  /*10c90*/  LDSM.16.MT88.4 R116, [R0+0x1000] ;  /* 0x001000000074783b */ /* 0x008ea20000004200 */
[----:B-1----:R-:W-:Y:S01]  /*10ca0*/  FADD.FTZ R112, R123, R131 ;  /* 0x000000837b707221 */ /* 0x002fe20000010000 */
[----:B----4-:R-:W-:Y:S03]  /*10cb0*/  F2FP.BF16.PACK_AB R115, R153, R126 ;  /* 0x0000007e9973723e */ /* 0x010fe600000010ff */
[----:B------:R-:W-:Y:S03]  /*10cc0*/  FADD.FTZ R112, R121, R112 ;  /* 0x0000007079707221 */ /* 0x000fe60000010000 */
[----:B------:R-:W1:Y:S01]  /*10cd0*/  LDSM.16.MT88.4 R120, [R2+0x1000] ;  /* 0x001000000278783b */ /* 0x000e620000004200 */
[----:B------:R-:W-:Y:S04]  /*10ce0*/  FADD.FTZ R112, R128, R112 ;  /* 0x0000007080707221 */ /* 0x000fe80000010000 */
[----:B------:R-:W-:Y:S01]  /*10cf0*/  FADD.FTZ R128, R124, R112 ;  /* 0x000000707c807221 */ /* 0x000fe20000010000 */
[----:B------:R-:W-:Y:S01]  /*10d00*/  F2FP.BF16.PACK_AB R112, R133, R132 ;  /* 0x000000848570723e */ /* 0x000fe200000010ff */
[----:B------:R-:W-:Y:S04]  /*10d10*/  FFMA.FTZ R124, R161, c[0x0][0x2d0], -R148 ;  /* 0x0000b400a17c7a23 */ /* 0x000fe80000010894 */
[----:B------:R3:W-:Y:S02]  /*10d20*/  MUFU.EX2 R151, R124 ;  /* 0x0000007c00977308 */ /* 0x0007e40000000800 */
[C---:B--2---:R-:W-:Y:S08]  /*10d30*/  HMMA.16816.F32.BF16 R4, R112.reuse, R116, R4 ;  /* 0x000000747004723c */ /* 0x044ff00000041804 */
[C---:B------:R-:W-:Y:S01]  /*10d40*/  HMMA.16816.F32.BF16 R12, R112.reuse, R118, R12 ;  /* 0x00000076700c723c */ /* 0x040fe2000004180c */
[----:B------:R-:W2:Y:S03]  /*10d50*/  LDSM.16.MT88.4 R116, [R105+0x1000] ;  /* 0x001000006974783b */ /* 0x000ea60000004200 */
[----:B---3--:R-:W-:Y:S04]  /*10d60*/  FADD.FTZ R124, R132, R129 ;  /* 0x00000081847c7221 */ /* 0x008fe80000010000 */
[C---:B-1----:R-:W-:Y:S04]  /*10d70*/  HMMA.16816.F32.BF16 R16, R112.reuse, R120, R16 ;  /* 0x000000787010723c */ /* 0x042fe80000041810 */
[----:B------:R-:W-:Y:S04]  /*10d80*/  FADD.FTZ R124, R133, R124 ;  /* 0x0000007c857c7221 */ /* 0x000fe80000010000 */
[C---:B------:R-:W-:Y:S01]  /*10d90*/  HMMA.16816.F32.BF16 R20, R112.reuse, R122, R20 ;  /* 0x0000007a7014723c */ /* 0x040fe20000041814 */
[----:B------:R-:W1:Y:S03]  /*10da0*/  LDSM.16.MT88.4 R120, [R3+0x1000] ;  /* 0x001000000378783b */ /* 0x000e660000004200 */
[----:B------:R-:W-:Y:S04]  /*10db0*/  FADD.FTZ R152, R134, R124 ;  /* 0x0000007c86987221 */ /* 0x000fe80000010000 */
        /* <DEDUP_REMOVED lines=24> */
[C---:B--2---:R-:W-:Y:S07]  /*10f40*/  HMMA.16816.F32.BF16 R88, R112.reuse, R116, R88 ;  /* 0x000000747058723c */ /* 0x044fee0000041858 */
[----:B------:R-:W-:Y:S01]  /*10f50*/  FFMA.FTZ R116, R162, c[0x0][0x2d0], -R148 ;  /* 0x0000b400a2747a23 */ /* 0x000fe20000010894 */
[C---:B------:R-:W-:Y:S03]  /*10f60*/  HMMA.16816.F32.BF16 R92, R112.reuse, R118, R92 ;  /* 0x00000076705c723c */ /* 0x040fe6000004185c */
[----:B------:R2:W3:Y:S01]  /*10f70*/  MUFU.EX2 R150, R116 ;  /* 0x0000007400967308 */ /* 0x0004e20000000800 */
[----:B------:R-:W-:Y:S02]  /*10f80*/  FADD.FTZ R117, R130, R128 ;  /* 0x0000008082757221 */ /* 0x000fe40000010000 */
[----:B------:R-:W4:Y:S02]  /*10f90*/  LDSM.16.MT88.4 R128, [R2+0x1800] ;  /* 0x001800000280783b */ /* 0x000f240000004200 */
[C---:B-1----:R-:W-:Y:S08]  /*10fa0*/  HMMA.16816.F32.BF16 R96, R112.reuse, R120, R96 ;  /* 0x000000787060723c */ /* 0x042ff00000041860 */
[----:B------:R-:W-:Y:S01]  /*10fb0*/  HMMA.16816.F32.BF16 R100, R112, R122, R100 ;  /* 0x0000007a7064723c */ /* 0x000fe20000041864 */
[----:B------:R-:W-:Y:S03]  /*10fc0*/  LDSM.16.MT88.4 R112, [R3+0x1800] ;  /* 0x001800000370783b */ /* 0x000fe60000004200 */
[--C-:B--2---:R-:W-:Y:S01]  /*10fd0*/  FFMA.FTZ R116, R160, c[0x0][0x2d0], -R148.reuse ;  /* 0x0000b400a0747a23 */ /* 0x104fe20000010894 */
[----:B---3--:R-:W-:Y:S01]  /*10fe0*/  F2FP.BF16.PACK_AB R145, R150, R151 ;  /* 0x000000979691723e */ /* 0x008fe200000010ff */
[----:B------:R-:W-:Y:S02]  /*10ff0*/  FFMA.FTZ R148, R104, c[0x0][0x2d0], -R148 ;  /* 0x0000b40068947a23 */ /* 0x000fe40000010894 */
[----:B------:R1:W-:Y:S01]  /*11000*/  MUFU.EX2 R149, R116 ;  /* 0x0000007400957308 */ /* 0x0003e20000000800 */
[----:B------:R-:W-:Y:S04]  /*11010*/  FADD.FTZ R104, R125, R117 ;  /* 0x000000757d687221 */ /* 0x000fe80000010000 */
[----:B------:R-:W-:Y:S04]  /*11020*/  FADD.FTZ R104, R127, R104 ;  /* 0x000000687f687221 */ /* 0x000fe80000010000 */
[----:B------:R-:W-:Y:S01]  /*11030*/  FADD.FTZ R104, R126, R104 ;  /* 0x000000687e687221 */ /* 0x000fe20000010000 */
        /* <DEDUP_REMOVED lines=10> */
[----:B------:R5:W-:Y:S07]  /*110e0*/  LDSM.16.MT88.4 R20, [R2+0x5800] ;  /* 0x005800000214783b */ /* 0x000bee0000004200 */
[C---:B-1----:R-:W-:Y:S01]  /*110f0*/  HMMA.16816.F32.BF16 R124, R144.reuse, R116, R24 ;  /* 0x00000074907c723c */ /* 0x042fe20000041818 */
[----:B------:R-:W-:Y:S07]  /*11100*/  LDSM.16.MT88.4 R24, [R105+0x5800] ;  /* 0x005800006918783b */ /* 0x000fee0000004200 */
[C---:B------:R-:W-:Y:S08]  /*11110*/  HMMA.16816.F32.BF16 R120, R144.reuse, R118, R28 ;  /* 0x000000769078723c */ /* 0x040ff0000004181c */
[C---:B------:R-:W-:Y:S04]  /*11120*/  HMMA.16816.F32.BF16 R116, R144.reuse, R112, R32 ;  /* 0x000000709074723c */ /* 0x040fe80000041820 */
[----:B-----5:R-:W-:Y:S04]  /*11130*/  FADD.FTZ R2, R185, R152 ;  /* 0x00000098b9027221 */ /* 0x020fe80000010000 */
[C---:B------:R-:W-:Y:S04]  /*11140*/  HMMA.16816.F32.BF16 R112, R144.reuse, R114, R36 ;  /* 0x000000729070723c */ /* 0x040fe80000041824 */
[----:B------:R-:W-:Y:S04]  /*11150*/  FADD.FTZ R2, R154, R2 ;  /* 0x000000029a027221 */ /* 0x000fe80000010000 */
        /* <DEDUP_REMOVED lines=31> */
[----:B------:R-:W-:Y:S01]  /*11350*/  IMAD.MOV.U32 R183, RZ, RZ, RZ ;  /* 0x000000ffffb77224 */ /* 0x000fe200078e00ff */
[----:B------:R-:W-:Y:S01]  /*11360*/  ISETP.NE.AND P0, PT, R248, c[0x0][0x2b8], PT ;  /* 0x0000ae00f8007a0c */ /* 0x000fe20003f05270 */
[----:B------:R-:W-:Y:S01]  /*11370*/  IMAD R6, R189, 0x3000, R228 ;  /* 0x00003000bd067824 */ /* 0x000fe200078e02e4 */
[----:B------:R-:W-:Y:S04]  /*11380*/  IADD3 R2, R199, R157, R215 ;  /* 0x0000009dc7027210 */ /* 0x000fe80007ffe0d7 */
[----:B------:R-:W-:Y:S05]  /*11390*/  IADD3 R2, R2, -0x80, RZ ;  /* 0xffffff8002027810 */ /* 0x000fea0007ffe0ff */
        /* <DEDUP_REMOVED lines=19> */
[----:B------:R-:W-:Y:S01]  /*114d0*/  IMAD R4, R183, c[0x0][0x1f4], R4 ;  /* 0x00007d00b7047a24 */ /* 0x000fe200078e0204 */
[----:B------:R-:W-:Y:S04]  /*114e0*/  LEA R18, P0, R0, c[0x0][0x1c8], 0x1 ;  /* 0x0000720000127a11 */ /* 0x000fe800078008ff */
[----:B------:R-:W-:Y:S04]  /*114f0*/  IADD3.X R5, R222, R3, R4, P1, !PT ;  /* 0x00000003de057210 */ /* 0x000fe80000ffe404 */
[----:B------:R-:W-:Y:S01]  /*11500*/  LEA.HI.X R5, R0, c[0x0][0x1cc], R5, 0x1, P0 ;  /* 0x0000730000057a11 */ /* 0x000fe200000f0c05 */
[----:B------:R-:W-:-:S05]  /*11510*/  BRA.DIV ~URZ, `(.L_x_2359) ;  /* 0x0000d9427f007947 */ /* 0x000fca000b800000 */
[----:B------:R1:W2:Y:S02]  /*11520*/  SHFL.IDX PT, R4, R5, RZ, 0x181f ;  /* 0x00181fff05047589 */ /* 0x0002a400000e0000 */
.L_x_2476:
[----:B------:R-:W-:-:S05]  /*11530*/  BRA.DIV ~URZ, `(.L_x_2360) ;  /* 0x0000d9a27f007947 */ /* 0x000fca000b800000 */
[----:B------:R-:W3:Y:S01]  /*11540*/  SHFL.IDX PT, R2, R18, RZ, 0x181f ;  /* 0x00181fff12027589 */ /* 0x000ee200000e0000 */
[----:B------:R-:W-:Y:S01]  /*11550*/  IMAD.SHL.U32 R20, R190, 0x2, RZ ;  /* 0x00000002be147824 */ /* 0x000fe200078e00ff */
[----:B------:R-:W-:Y:S01]  /*11560*/  SHF.R.S32.HI R3, RZ, 0x1f, R190 ;  /* 0x0000001fff037819 */ /* 0x000fe200000114be */
[C---:B------:R-:W-:Y:S01]  /*11570*/  IMAD.SHL.U32 R15, R198.reuse, 0x2, RZ ;  /* 0x00000002c60f7824 */ /* 0x040fe200078e00ff */
[----:B------:R-:W-:Y:S01]  /*11580*/  SHF.L.U64.HI R19, R198, 0x1, R209 ;  /* 0x00000001c6137819 */ /* 0x000fe200000102d1 */
[----:B------:R-:W-:Y:S01]  /*11590*/  IMAD.SHL.U32 R0, R6, 0x2, RZ ;  /* 0x0000000206007824 */ /* 0x000fe200078e00ff */
[----:B------:R-:W-:Y:S01]  /*115a0*/  SHF.L.U64.HI R21, R190, 0x1, R3 ;  /* 0x00000001be157819 */ /* 0x000fe20000010203 */
[C---:B------:R-:W-:Y:S01]  /*115b0*/  IMAD.SHL.U32 R17, R197.reuse, 0x2, RZ ;  /* 0x00000002c5117824 */ /* 0x040fe200078e00ff */
[----:B------:R-:W-:Y:S02]  /*115c0*/  SHF.L.U64.HI R16, R197, 0x1, R208 ;  /* 0x00000001c5107819 */ /* 0x000fe400000102d0 */
[----:B------:R-:W-:Y:S02]  /*115d0*/  SEL R14, RZ, 0x10, P4 ;  /* 0x00000010ff0e7807 */ /* 0x000fe40002000000 */
[----:B---3--:R-:W-:Y:S05]  /*115e0*/  IADD3 R12, P0, R2, R20, RZ ;  /* 0x00000014020c7210 */ /* 0x008fea0007f1e0ff */
[----:B--2---:R-:W-:Y:S01]  /*115f0*/  IMAD.X R13, R4, 0x1, R21, P0 ;  /* 0x00000001040d7824 */ /* 0x004fe200000e0615 */
[----:B------:R-:W-:Y:S04]  /*11600*/  IADD3 R6, P0, R2, R15, RZ ;  /* 0x0000000f02067210 */ /* 0x000fe80007f1e0ff */
[----:B------:R-:W-:Y:S01]  /*11610*/  @!PT LDS RZ, [RZ] ;  /* 0x00000000fffff984 */ /* 0x000fe20000000800 */
[----:B------:R-:W-:Y:S01]  /*11620*/  @!PT LDS RZ, [RZ] ;  /* 0x00000000fffff984 */ /* 0x000fe20000000800 */
[----:B------:R2:W-:Y:S01]  /*11630*/  LDGSTS.E.BYPASS.LTC128B.128 [R0+0xc100], [R12.64], !P5 ;  /* 0x0c1000000c007fae */ /* 0x0005e2000e901d4a */
[----:B------:R-:W-:Y:S05]  /*11640*/  IMAD.X R7, R4, 0x1, R19, P0 ;  /* 0x0000000104077824 */ /* 0x000fea00000e0613 */
[----:B------:R3:W-:Y:S02]  /*11650*/  LDGSTS.E.BYPASS.LTC128B.128 [R0+0xe100], [R6.64], !P4 ;  /* 0x0e10000006007fae */ /* 0x0007e4000e101d4a */
[----:B---3--:R-:W-:Y:S02]  /*11660*/  IADD3 R6, P0, R2, R17, RZ ;  /* 0x0000001102067210 */ /* 0x008fe40007f1e0ff */
[----:B------:R-:W3:Y:S03]  /*11670*/  SHFL.IDX PT, R2, R18, 0x1, 0x181f ;  /* 0x00381f0012027f89 */ /* 0x000ee600000e0000 */
[----:B------:R-:W-:Y:S02]  /*11680*/  IMAD.X R7, R4, 0x1, R16, P0 ;  /* 0x0000000104077824 */ /* 0x000fe400000e0610 */
[----:B------:R4:W1:Y:S04]  /*11690*/  SHFL.IDX PT, R4, R5, 0x1, 0x181f ;  /* 0x00381f0005047f89 */ /* 0x00086800000e0000 */
[----:B------:R2:W-:Y:S04]  /*116a0*/  LDGSTS.E.BYPASS.LTC128B.128 [R0+0x10100], [R6.64], !P6 ;  /* 0x1010000006007fae */ /* 0x0005e8000f101d4a */
[----:B-1--4-:R2:W5:Y:S02]  /*116b0*/  LDL R5, [R1+0xd0] ;  /* 0x0000d00001057983 */ /* 0x0125640000100800 */
.L_x_2477:
[----:B--23--:R-:W-:Y:S02]  /*116c0*/  IADD3 R12, -R14, 0x10, RZ ;  /* 0x000000100e0c7810 */ /* 0x00cfe40007ffe1ff */
[C---:B-----5:R-:W-:Y:S02]  /*116d0*/  IADD3 R6, -R5.reuse, 0x10, RZ ;  /* 0x0000001005067810 */ /* 0x060fe40007ffe1ff */
[----:B------:R-:W-:Y:S02]  /*116e0*/  LOP3.LUT R12, R12, 0xf, RZ, 0xc0, !PT ;  /* 0x0000000f0c0c7812 */ /* 0x000fe400078ec0ff */
[----:B------:R-:W-:Y:S02]  /*116f0*/  LOP3.LUT R6, R6, 0xf, RZ, 0xc0, !PT ;  /* 0x0000000f06067812 */ /* 0x000fe400078ec0ff */
[----:B------:R-:W-:Y:S04]  /*11700*/  IADD3 R12, P1, P0, R12, R2, R15 ;  /* 0x000000020c0c7210 */ /* 0x000fe8000783e00f */
[----:B------:R-:W-:Y:S02]  /*11710*/  IADD3.X R13, RZ, R4, R19, P1, P0 ;  /* 0x00000004ff0d7210 */ /* 0x000fe40000fe0413 */
[----:B------:R-:W-:Y:S04]  /*11720*/  IADD3 R6, P1, P0, R6, R2, R17 ;  /* 0x0000000206067210 */ /* 0x000fe8000783e011 */
[----:B------:R-:W-:Y:S02]  /*11730*/  IADD3.X R7, RZ, R4, R16, P1, P0 ;  /* 0x00000004ff077210 */ /* 0x000fe40000fe0410 */
[----:B------:R-:W-:Y:S02]  /*11740*/  IADD3 R2, P0, R2, R20, RZ ;  /* 0x0000001402027210 */ /* 0x000fe40007f1e0ff */
[----:B------:R-:W-:Y:S03]  /*11750*/  ISETP.NE.U32.AND P1, PT, R14, RZ, PT ;  /* 0x000000ff0e00720c */ /* 0x000fe60003f25070 */
[----:B------:R-:W-:Y:S01]  /*11760*/  IMAD.X R3, R4, 0x1, R21, P0 ;  /* 0x0000000104037824 */ /* 0x000fe200000e0615 */
[----:B------:R-:W-:Y:S04]  /*11770*/  ISETP.NE.U32.AND P0, PT, R5, RZ, PT ;  /* 0x000000ff0500720c */ /* 0x000fe80003f05070 */
[----:B------:R-:W-:Y:S01]  /*11780*/  @!PT LDS RZ, [RZ] ;  /* 0x00000000fffff984 */ /* 0x000fe20000000800 */
[----:B------:R-:W-:Y:S01]  /*11790*/  @!PT LDS RZ, [RZ] ;  /* 0x00000000fffff984 */ /* 0x000fe20000000800 */
[----:B------:R-:W-:Y:S01]  /*117a0*/  @!PT LDS RZ, [RZ] ;  /* 0x00000000fffff984 */ /* 0x000fe20000000800 */
[----:B------:R1:W-:Y:S05]  /*117b0*/  LDGSTS.E.BYPASS.LTC128B.128 [R0+0xd100], [R2.64], !P5 ;  /* 0x0d10000002007fae */ /* 0x0003ea000e901d4a */
[----:B------:R1:W-:Y:S04]  /*117c0*/  LDGSTS.E.BYPASS.LTC128B.128.ZFILL [R0+0xf100], [R12.64], P1 ;  /* 0x0f1000000c007fae */ /* 0x0003e80008941d4a */
[----:B------:R1:W-:Y:S02]  /*117d0*/  LDGSTS.E.BYPASS.LTC128B.128.ZFILL [R0+0x11100], [R6.64], P0 ;  /* 0x1110000006007fae */ /* 0x0003e40008141d4a */
.L_x_2358:
[----:B------:R-:W-:Y:S05]  /*117e0*/  BSYNC B0 ;  /* 0x0000000000007941 */ /* 0x000fea0003800000 */
.L_x_2357:
[C---:B------:R-:W-:Y:S01]  /*117f0*/  ISETP.GT.AND P0, PT, R180.reuse, R210, PT ;  /* 0x000000d2b400720c */ /* 0x040fe20003f04270 */
        /* <DEDUP_REMOVED lines=8> */
[----:B------:R-:W-:-:S05]  /*11880*/  @P0 BRA `(.L_x_2361) ;  /* 0xffffc38000000947 */ /* 0x000fca000383ffff */
[----:B------:R-:W2:Y:S01]  /*11890*/  LDL R4, [R1+0x4] ;  /* 0x0000040001047983 */ /* 0x000ea20000100800 */
[----:B------:R-:W-:Y:S01]  /*118a0*/  IMAD.MOV.U32 R105, RZ, RZ, R8 ;  /* 0x000000ffff697224 */ /* 0x000fe200078e0008 */
[----:B------:R-:W-:Y:S01]  /*118b0*/  MOV R180, R0 ;  /* 0x0000000000b47202 */ /* 0x000fe20000000f00 */
[----:B------:R-:W-:Y:S01]  /*118c0*/  IMAD.MOV.U32 R104, RZ, RZ, R9 ;  /* 0x000000ffff687224 */ /* 0x000fe200078e0009 */
[----:B--2---:R-:W-:-:S02]  /*118d0*/  SHF.L.U32 R4, R4, 0x7, RZ ;  /* 0x0000000704047819 */ /* 0x004fc400000006ff */
.L_x_2344:
[----:B------:R-:W2:Y:S04]  /*118e0*/  LDL R2, [R1+0x64] ;  /* 0x0000640001027983 */ /* 0x000ea80000100800 */
[----:B------:R-:W3:Y:S01]  /*118f0*/  LDL R3, [R1+0x58] ;  /* 0x0000580001037983 */ /* 0x000ee20000100800 */
[----:B------:R-:W-:Y:S01]  /*11900*/  IMAD.MOV.U32 R0, RZ, RZ, 0x1 ;  /* 0x00000001ff007424 */ /* 0x000fe200078e00ff */
[----:B------:R-:W-:Y:S01]  /*11910*/  IADD3 R4, R4, 0x7f, RZ ;  /* 0x0000007f04047810 */ /* 0x000fe20007ffe0ff */
[----:B------:R-:W-:-:S03]  /*11920*/  IMAD.MOV.U32 R5, RZ, RZ, c[0x0][0x32c] ;  /* 0x0000cb00ff057624 */ /* 0x000fc600078e00ff */
[----:B------:R-:W-:-:S13]  /*11930*/  ISETP.NE.AND P0, PT, R0, c[0x0][0x2c4], PT ;  /* 0x0000b10000007a0c */ /* 0x000fda0003f05270 */
[----:B------:R-:W-:-:S05]  /*11940*/  @P0 IMAD.HI.U32 R0, R4, c[0x0][0x2c8], RZ ;  /* 0x0000b20004000a27 */ /* 0x000fca00078e00ff */
[----:B------:R-:W-:Y:S02]  /*11950*/  @P0 SHF.R.U32.HI R4, RZ, c[0x0][0x2cc], R0 ;  /* 0x0000b300ff040a19 */ /* 0x000fe40000011600 */
[----:B------:R-:W-:Y:S02]  /*11960*/  ISETP.GE.AND P0, PT, R5, 0x1, PT ;  /* 0x000000010500780c */ /* 0x000fe40003f06270 */
[----:B--2---:R-:W-:-:S05]  /*11970*/  IADD3 R4, R4, 0x1, R2 ;  /* 0x0000000104047810 */ /* 0x004fca0007ffe002 */
[----:B---3--:R-:W-:-:S05]  /*11980*/  IMAD.IADD R3, R4, 0x1, -R3 ;  /* 0x0000000104037824 */ /* 0x008fca00078e0a03 */
[----:B------:R-:W-:Y:S01]  /*11990*/  IADD3 R2, R3, -c[0x0][0x324], RZ ;  /* 0x8000c90003027a10 */ /* 0x000fe20007ffe0ff */
[----:B------:R-:W-:Y:S05]  /*119a0*/  @!P0 BRA `(.L_x_2362) ;  /* 0x0000010000008947 */ /* 0x000fea0003800000 */
[----:B------:R-:W-:Y:S01]  /*119b0*/  MOV R0, R3 ;  /* 0x0000000300007202 */ /* 0x000fe20000000f00 */
[----:B------:R-:W-:Y:S03]  /*119c0*/  BSSY B0, `(.L_x_2363) ;  /* 0x000000c000007945 */ /* 0x000fe60003800000 */
[----:B------:R-:W-:-:S13]  /*119d0*/  ISETP.GT.AND P0, PT, R0, -0x1, PT ;  /* 0xffffffff0000780c */ /* 0x000fda0003f04270 */
[----:B------:R-:W-:Y:S05]  /*119e0*/  @P0 BRA `(.L_x_2364) ;  /* 0x0000006000000947 */ /* 0x000fea0003800000 */
[----:B------:R-:W-:Y:S02]  /*119f0*/  ISETP.NE.AND P0, PT, R5, 0x1, PT ;  /* 0x000000010500780c */ /* 0x000fe40003f05270 */
[----:B------:R-:W-:-:S11]  /*11a00*/  LOP3.LUT R0, RZ, R0, RZ, 0x33, !PT ;  /* 0x00000000ff007212 */ /* 0x000fd600078e33ff */
[----:B------:R-:W-:-:S05]  /*11a10*/  @P0 IMAD.HI.U32 R3, R0, c[0x0][0x330], RZ ;  /* 0x0000cc0000030a27 */ /* 0x000fca00078e00ff */
[----:B------:R-:W-:-:S04]  /*11a20*/  @P0 SHF.R.U32.HI R0, RZ, c[0x0][0x334], R3 ;  /* 0x0000cd00ff000a19 */ /* 0x000fc80000011603 */
[----:B------:R-:W-:Y:S01]  /*11a30*/  LOP3.LUT R0, RZ, R0, RZ, 0x33, !PT ;  /* 0x00000000ff007212 */ /* 0x000fe200078e33ff */
[----:B------:R-:W-:Y:S05]  /*11a40*/  BRA `(.L_x_2365) ;  /* 0x0000003000007947 */ /* 0x000fea0003800000 */
.L_x_2364:
[----:B------:R-:W-:-:S13]  /*11a50*/  ISETP.NE.AND P0, PT, R5, 0x1, PT ;  /* 0x000000010500780c */ /* 0x000fda0003f05270 */
[----:B------:R-:W-:-:S05]  /*11a60*/  @P0 IMAD.HI.U32 R3, R0, c[0x0][0x330], RZ ;  /* 0x0000cc0000030a27 */ /* 0x000fca00078e00ff */
[----:B------:R-:W-:Y:S02]  /*11a70*/  @P0 SHF.R.U32.HI R0, RZ, c[0x0][0x334], R3 ;  /* 0x0000cd00ff000a19 */ /* 0x000fe40000011603 */
.L_x_2365:
[----:B------:R-:W-:Y:S05]  /*11a80*/  BSYNC B0 ;  /* 0x0000000000007941 */ /* 0x000fea0003800000 */
.L_x_2363:
[----:B------:R-:W-:-:S05]  /*11a90*/  IMAD R0, R0, c[0x0][0x32c], RZ ;  /* 0x0000cb0000007a24 */ /* 0x000fca00078e02ff */
[----:B------:R-:W-:-:S04]  /*11aa0*/  IMNMX R2, R2, R0, !PT ;  /* 0x0000000002027217 */ /* 0x000fc80007800200 */
.L_x_2362:
        /* <DEDUP_REMOVED lines=11> */
.L_x_2376:
        /* <DEDUP_REMOVED lines=34> */
.L_x_2478:
[----:B------:R-:W-:-:S05]  /*11d80*/  BRA.DIV ~URZ, `(.L_x_2370) ;  /* 0x0000d4827f007947 */ /* 0x000fca000b800000 */
[----:B------:R2:W5:Y:S01]  /*11d90*/  LDL R18, [R1+0xd0] ;  /* 0x0000d00001127983 */ /* 0x0005620000100800 */
[----:B------:R-:W-:Y:S01]  /*11da0*/  IMAD.SHL.U32 R26, R190, 0x2, RZ ;  /* 0x00000002be1a7824 */ /* 0x000fe200078e00ff */
[C---:B------:R-:W-:Y:S01]  /*11db0*/  SHF.L.U64.HI R24, R198.reuse, 0x1, R209 ;  /* 0x00000001c6187819 */ /* 0x040fe200000102d1 */
[----:B------:R-:W-:Y:S01]  /*11dc0*/  IMAD R33, R189, 0x6000, RZ ;  /* 0x00006000bd217824 */ /* 0x000fe200078e02ff */
[----:B------:R-:W4:Y:S01]  /*11dd0*/  SHFL.IDX PT, R2, R19, RZ, 0x181f ;  /* 0x00181fff13027589 */ /* 0x000f2200000e0000 */
[----:B------:R-:W-:Y:S01]  /*11de0*/  SHF.R.S32.HI R3, RZ, 0x1f, R190 ;  /* 0x0000001fff037819 */ /* 0x000fe200000114be */
[----:B------:R-:W-:Y:S01]  /*11df0*/  IMAD.SHL.U32 R17, R198, 0x2, RZ ;  /* 0x00000002c6117824 */ /* 0x000fe200078e00ff */
[----:B------:R-:W-:Y:S01]  /*11e00*/  SHF.L.U64.HI R27, R197, 0x1, R208 ;  /* 0x00000001c51b7819 */ /* 0x000fe200000102d0 */
[----:B------:R-:W-:Y:S01]  /*11e10*/  IMAD.IADD R4, R203, 0x1, R33 ;  /* 0x00000001cb047824 */ /* 0x000fe200078e0221 */
[----:B------:R-:W-:Y:S01]  /*11e20*/  SHF.L.U64.HI R32, R190, 0x1, R3 ;  /* 0x00000001be207819 */ /* 0x000fe20000010203 */
[----:B------:R-:W-:Y:S01]  /*11e30*/  IMAD.SHL.U32 R25, R197, 0x2, RZ ;  /* 0x00000002c5197824 */ /* 0x000fe200078e00ff */
[C---:B----4-:R-:W-:Y:S05]  /*11e40*/  IADD3 R6, P0, R2.reuse, R26, RZ ;  /* 0x0000001a02067210 */ /* 0x050fea0007f1e0ff */
[C---:B------:R-:W-:Y:S05]  /*11e50*/  IMAD.X R7, R5.reuse, 0x1, R32, P0 ;  /* 0x0000000105077824 */ /* 0x040fea00000e0620 */
[----:B------:R-:W-:Y:S01]  /*11e60*/  @!PT LDS RZ, [RZ] ;  /* 0x00000000fffff984 */ /* 0x000fe20000000800 */
[----:B------:R-:W-:Y:S01]  /*11e70*/  @!PT LDS RZ, [RZ] ;  /* 0x00000000fffff984 */ /* 0x000fe20000000800 */
[----:B------:R4:W-:Y:S02]  /*11e80*/  LDGSTS.E.BYPASS.LTC128B.128 [R4+0x100], [R6.64], !P5 ;  /* 0x0010000006047fae */ /* 0x0009e4000e901d4a */
[C---:B----4-:R-:W-:Y:S05]  /*11e90*/  IADD3 R6, P0, R2.reuse, R17, RZ ;  /* 0x0000001102067210 */ /* 0x050fea0007f1e0ff */
[C---:B------:R-:W-:Y:S05]  /*11ea0*/  IMAD.X R7, R5.reuse, 0x1, R24, P0 ;  /* 0x0000000105077824 */ /* 0x040fea00000e0618 */
[----:B------:R4:W-:Y:S02]  /*11eb0*/  LDGSTS.E.BYPASS.LTC128B.128 [R4+0x2100], [R6.64], !P4 ;  /* 0x0210000006047fae */ /* 0x0009e4000e101d4a */
[----:B----4-:R-:W-:Y:S02]  /*11ec0*/  IADD3 R6, P0, R2, R25, RZ ;  /* 0x0000001902067210 */ /* 0x010fe40007f1e0ff */
[----:B------:R2:W4:Y:S03]  /*11ed0*/  SHFL.IDX PT, R2, R19, 0x1, 0x181f ;  /* 0x00381f0013027f89 */ /* 0x00052600000e0000 */
[----:B------:R-:W-:Y:S02]  /*11ee0*/  IMAD.X R7, R5, 0x1, R27, P0 ;  /* 0x0000000105077824 */ /* 0x000fe400000e061b */
[----:B------:R2:W3:Y:S04]  /*11ef0*/  SHFL.IDX PT, R5, R16, 0x1, 0x181f ;  /* 0x00381f0010057f89 */ /* 0x0004e800000e0000 */
[----:B------:R1:W-:Y:S02]  /*11f00*/  LDGSTS.E.BYPASS.LTC128B.128 [R4+0x4100], [R6.64], !P6 ;  /* 0x0410000006047fae */ /* 0x0003e4000f101d4a */
[----:B-1----:R-:W-:Y:S04]  /*11f10*/  SEL R6, RZ, 0x10, P4 ;  /* 0x00000010ff067807 */ /* 0x002fe80002000000 */
.L_x_2479:
[C---:B--234-:R-:W-:Y:S01]  /*11f20*/  ISETP.NE.U32.AND P2, PT, R6.reuse, RZ, PT ;  /* 0x000000ff0600720c */ /* 0x05cfe20003f45070 */
        /* <DEDUP_REMOVED lines=19> */
.L_x_2368:
[----:B------:R-:W-:Y:S05]  /*12060*/  BSYNC B0 ;  /* 0x0000000000007941 */ /* 0x000fea0003800000 */
.L_x_2367:
[----:B------:R-:W0:Y:S01]  /*12070*/  LDGDEPBAR ;  /* 0x00000000000079af */ /* 0x000e220000000000 */
[----:B------:R-:W-:Y:S01]  /*12080*/  WARPSYNC 0xffffffff ;  /* 0xffffffff00007948 */ /* 0x000fe20003800000 */
[C---:B-1-34-:R-:W-:Y:S03]  /*12090*/  HMMA.16816.F32.BF16 R4, R36.reuse, R12, RZ ;  /* 0x0000000c2404723c */ /* 0x05afe600000418ff */
[----:B------:R-:W-:Y:S01]  /*120a0*/  ISETP.GE.AND P0, PT, R189, 0x1, PT ;  /* 0x00000001bd00780c */ /* 0x000fe20003f06270 */
[C-C-:B------:R-:W-:Y:S01]  /*120b0*/  IMAD.IADD R3, R170.reuse, 0x1, R9.reuse ;  /* 0x00000001aa037824 */ /* 0x140fe200078e0209 */
[C---:B------:R-:W-:Y:S01]  /*120c0*/  IADD3 R2, R171.reuse, R9, R170 ;  /* 0x00000009ab027210 */ /* 0x040fe20007ffe0aa */
[----:B------:R-:W-:Y:S02]  /*120d0*/  IMAD.IADD R105, R170, 0x1, R104 ;  /* 0x00000001aa697824 */ /* 0x000fe400078e0268 */
[C---:B------:R-:W-:Y:S08]  /*120e0*/  HMMA.16816.F32.BF16 R12, R36.reuse, R14, RZ ;  /* 0x0000000e240c723c */ /* 0x040ff000000418ff */
        /* <DEDUP_REMOVED lines=28> */
[C---:B------:R-:W-:Y:S07]  /*122b0*/  HMMA.16816.F32.BF16 R32, R144.reuse, R160, R32 ;  /* 0x000000a09020723c */ /* 0x040fee0000041820 */
[----:B------:R-:W-:Y:S01]  /*122c0*/  IMAD.IADD R160, R171, 0x1, R9 ;  /* 0x00000001aba07824 */ /* 0x000fe200078e0209 */
[----:B------:R-:W-:Y:S01]  /*122d0*/  HMMA.16816.F32.BF16 R36, R144, R162, R36 ;  /* 0x000000a29024723c */ /* 0x000fe20000041824 */
[----:B------:R-:W3:Y:S07]  /*122e0*/  LDSM.16.M88.4 R144, [R105+0x800] ;  /* 0x000800006990783b */ /* 0x000eee0000000200 */
        /* <DEDUP_REMOVED lines=41> */
[----:B------:R-:W3:Y:S07]  /*12580*/  LDSM.16.M88.4 R156, [R3+0x3800] ;  /* 0x00380000039c783b */ /* 0x000eee0000000200 */
[C---:B-1----:R-:W-:Y:S08]  /*12590*/  HMMA.16816.F32.BF16 R16, R152.reuse, R144, R16 ;  /* 0x000000909810723c */ /* 0x042ff00000041810 */
[C---:B------:R-:W-:Y:S01]  /*125a0*/  HMMA.16816.F32.BF16 R20, R152.reuse, R146, R20 ;  /* 0x000000929814723c */ /* 0x040fe20000041814 */
[----:B------:R-:W-:Y:S07]  /*125b0*/  LDSM.16.M88.4 R144, [R174+0x4000] ;  /* 0x00400000ae90783b */ /* 0x000fee0000000200 */
[C---:B----4-:R-:W-:Y:S08]  /*125c0*/  HMMA.16816.F32.BF16 R24, R152.reuse, R148, R24 ;  /* 0x000000949818723c */ /* 0x050ff00000041818 */
[C---:B------:R-:W-:Y:S01]  /*125d0*/  HMMA.16816.F32.BF16 R28, R152.reuse, R150, R28 ;  /* 0x00000096981c723c */ /* 0x040fe2000004181c */
[----:B------:R-:W1:Y:S07]  /*125e0*/  LDSM.16.M88.4 R148, [R105+0x2000] ;  /* 0x002000006994783b */ /* 0x000e6e0000000200 */
[C---:B---3--:R-:W-:Y:S08]  /*125f0*/  HMMA.16816.F32.BF16 R32, R152.reuse, R156, R32 ;  /* 0x0000009c9820723c */ /* 0x048ff00000041820 */
        /* <DEDUP_REMOVED lines=28> */
[----:B------:R-:W4:Y:S08]  /*127c0*/  LDSM.16.M88.4 R152, [R160+0x5000] ;  /* 0x00500000a098783b */ /* 0x000f300000000200 */
[----:B------:R-:W5:Y:S01]  /*127d0*/  LDSM.16.M88.4 R160, [R160+0x5800] ;  /* 0x00580000a0a0783b */ /* 0x000f620000000200 */
        /* <DEDUP_REMOVED lines=9> */
[C---:B-----5:R-:W-:Y:S08]  /*12870*/  HMMA.16816.F32.BF16 R32, R144.reuse, R160, R32 ;  /* 0x000000a09020723c */ /* 0x060ff00000041820 */
        /* <DEDUP_REMOVED lines=32> */
[----:B------:R-:W-:Y:S01]  /*12a80*/  FMUL.FTZ R22, R22, c[0x0][0x320] ;  /* 0x0000c80016167a20 */ /* 0x000fe20000410000 */
[----:B-12---:R-:W-:Y:S01]  /*12a90*/  FMNMX.FTZ R104, R152, R0, !PT ;  /* 0x0000000098687209 */ /* 0x006fe20007810000 */
[----:B------:R-:W-:Y:S02]  /*12aa0*/  FMUL.FTZ R16, R16, c[0x0][0x320] ;  /* 0x0000c80010107a20 */ /* 0x000fe40000410000 */
[----:B------:R-:W-:Y:S02]  /*12ab0*/  FMUL.FTZ R20, R20, c[0x0][0x320] ;  /* 0x0000c80014147a20 */ /* 0x000fe40000410000 */
[----:B------:R-:W-:Y:S01]  /*12ac0*/  FMUL.FTZ R18, R18, c[0x0][0x320] ;  /* 0x0000c80012127a20 */ /* 0x000fe20000410000 */
[----:B------:R1:W2:Y:S01]  /*12ad0*/  MUFU.TANH R164, R7 ;  /* 0x0000000700a47308 */ /* 0x0002a20000002400 */
[----:B------:R-:W-:Y:S01]  /*12ae0*/  FMUL.FTZ R23, R23, c[0x0][0x320] ;  /* 0x0000c80017177a20 */ /* 0x000fe20000410000 */
[----:B---3--:R-:W-:Y:S08]  /*12af0*/  FMNMX.FTZ R105, R163, R8, !PT ;  /* 0x00000008a3697209 */ /* 0x008ff00007810000 */
[----:B------:R-:W3:Y:S01]  /*12b00*/  MUFU.TANH R155, R12 ;  /* 0x0000000c009b7308 */ /* 0x000ee20000002400 */
[----:B----4-:R-:W-:Y:S09]  /*12b10*/  FMNMX.FTZ R104, R160, R104, !PT ;  /* 0x00000068a0687209 */ /* 0x010ff20007810000 */
[----:B------:R-:W4:Y:S01]  /*12b20*/  MUFU.TANH R162, R14 ;  /* 0x0000000e00a27308 */ /* 0x000f220000002400 */
[----:B-1----:R-:W1:Y:S01]  /*12b30*/  LDSM.16.M88.4 R4, [R2+0x5000] ;  /* 0x005000000204783b */ /* 0x002e620000000200 */
[----:B--2---:R-:W-:Y:S08]  /*12b40*/  FMNMX.FTZ R105, R164, R105, !PT ;  /* 0x00000069a4697209 */ /* 0x004ff00007810000 */
[----:B------:R-:W2:Y:S01]  /*12b50*/  MUFU.TANH R151, R13 ;  /* 0x0000000d00977308 */ /* 0x000ea20000002400 */
[----:B---3--:R-:W-:Y:S09]  /*12b60*/  FMNMX.FTZ R104, R155, R104, !PT ;  /* 0x000000689b687209 */ /* 0x008ff20007810000 */
[----:B------:R3:W5:Y:S01]  /*12b70*/  MUFU.TANH R161, R15 ;  /* 0x0000000f00a17308 */ /* 0x0007620000002400 */
[----:B----4-:R-:W-:Y:S09]  /*12b80*/  FMNMX.FTZ R105, R162, R105, !PT ;  /* 0x00000069a2697209 */ /* 0x010ff20007810000 */
[----:B------:R4:W-:Y:S01]  /*12b90*/  MUFU.TANH R144, R21 ;  /* 0x0000001500907308 */ /* 0x0009e20000002400 */
[----:B--2---:R-:W-:Y:S09]  /*12ba0*/  FMNMX.FTZ R104, R151, R104, !PT ;  /* 0x0000006897687209 */ /* 0x004ff20007810000 */
[----:B------:R2:W-:Y:S01]  /*12bb0*/  MUFU.TANH R153, R19 ;  /* 0x0000001300997308 */ /* 0x0005e20000002400 */
[----:B---3--:R3:W2:Y:S01]  /*12bc0*/  LDSM.16.M88.4 R12, [R2+0x5800] ;  /* 0x00580000020c783b */ /* 0x0086a20000000200 */
[C---:B-1----:R-:W-:Y:S03]  /*12bd0*/  HMMA.16816.F32.BF16 R24, R156.reuse, R4, R24 ;  /* 0x000000049c18723c */ /* 0x042fe60000041818 */
[----:B-----5:R-:W-:Y:S05]  /*12be0*/  FMNMX.FTZ R105, R161, R105, !PT ;  /* 0x00000069a1697209 */ /* 0x020fea0007810000 */
[----:B------:R1:W-:Y:S01]  /*12bf0*/  MUFU.TANH R147, R17 ;  /* 0x0000001100937308 */ /* 0x0003e20000002400 */
[C---:B------:R-:W-:Y:S09]  /*12c00*/  HMMA.16816.F32.BF16 R28, R156.reuse, R6, R28 ;  /* 0x000000069c1c723c */ /* 0x040ff2000004181c */
[----:B------:R5:W-:Y:S03]  /*12c10*/  MUFU.TANH R150, R22 ;  /* 0x0000001600967308 */ /* 0x000be60000002400 */
[----:B---3--:R-:W-:Y:S03]  /*12c20*/  IADD3 R2, R189, 0x1, RZ ;  /* 0x00000001bd027810 */ /* 0x008fe60007ffe0ff */
[----:B------:R-:W-:Y:S04]  /*12c30*/  FMUL.FTZ R26, R26, c[0x0][0x320] ;  /* 0x0000c8001a1a7a20 */ /* 0x000fe80000410000 */
[----:B------:R3:W3:Y:S01]  /*12c40*/  MUFU.TANH R148, R16 ;  /* 0x0000001000947308 */ /* 0x0006e20000002400 */
[----:B----4-:R-:W-:Y:S01]  /*12c50*/  FMUL.FTZ R21, R24, c[0x0][0x320] ;  /* 0x0000c80018157a20 */ /* 0x010fe20000410000 */
[----:B------:R-:W-:Y:S01]  /*12c60*/  SEL R189, R2, RZ, !P0 ;  /* 0x000000ff02bd7207 */ /* 0x000fe20004000000 */
[----:B--2---:R-:W-:Y:S02]  /*12c70*/  FMUL.FTZ R19, R25, c[0x0][0x320] ;  /* 0x0000c80019137a20 */ /* 0x004fe40000410000 */
[----:B-1----:R-:W-:Y:S05]  /*12c80*/  FMUL.FTZ R17, R28, c[0x0][0x320] ;  /* 0x0000c8001c117a20 */ /* 0x002fea0000410000 */
[----:B------:R1:W-:Y:S01]  /*12c90*/  MUFU.TANH R146, R26 ;  /* 0x0000001a00927308 */ /* 0x0003e20000002400 */
[C---:B------:R-:W-:Y:S03]  /*12ca0*/  HMMA.16816.F32.BF16 R32, R156.reuse, R12, R32 ;  /* 0x0000000c9c20723c */ /* 0x040fe60000041820 */
[----:B-----5:R-:W-:Y:S06]  /*12cb0*/  FMUL.FTZ R22, R30, c[0x0][0x320] ;  /* 0x0000c8001e167a20 */ /* 0x020fec0000410000 */
[----:B------:R-:W2:Y:S01]  /*12cc0*/  MUFU.TANH R145, R20 ;  /* 0x0000001400917308 */ /* 0x000ea20000002400 */
[----:B------:R-:W-:Y:S03]  /*12cd0*/  HMMA.16816.F32.BF16 R36, R156, R14, R36 ;  /* 0x0000000e9c24723c */ /* 0x000fe60000041824 */
[----:B---3--:R-:W-:Y:S01]  /*12ce0*/  FMUL.FTZ R16, R29, c[0x0][0x320] ;  /* 0x0000c8001d107a20 */ /* 0x008fe20000410000 */
[----:B------:R-:W-:Y:S05]  /*12cf0*/  FMNMX.FTZ R104, R148, R104, !PT ;  /* 0x0000006894687209 */ /* 0x000fea0007810000 */
[----:B------:R-:W3:Y:S03]  /*12d00*/  MUFU.TANH R154, R18 ;  /* 0x00000012009a7308 */ /* 0x000ee60000002400 */
[----:B------:R-:W-:Y:S01]  /*12d10*/  FMNMX.FTZ R104, R147, R104, !PT ;  /* 0x0000006893687209 */ /* 0x000fe20007810000 */
[----:B-1----:R-:W-:Y:S02]  /*12d20*/  FMUL.FTZ R26, R27, c[0x0][0x320] ;  /* 0x0000c8001b1a7a20 */ /* 0x002fe40000410000 */
[----:B------:R-:W-:Y:S04]  /*12d30*/  FMUL.FTZ R9, R32, c[0x0][0x320] ;  /* 0x0000c80020097a20 */ /* 0x000fe80000410000 */
[----:B------:R-:W1:Y:S01]  /*12d40*/  MUFU.TANH R149, R23 ;  /* 0x0000001700957308 */ /* 0x000e620000002400 */
[----:B------:R-:W-:Y:S02]  /*12d50*/  FMUL.FTZ R14, R34, c[0x0][0x320] ;  /* 0x0000c800220e7a20 */ /* 0x000fe40000410000 */
[----:B------:R-:W-:Y:S01]  /*12d60*/  FMUL.FTZ R6, R33, c[0x0][0x320] ;  /* 0x0000c80021067a20 */ /* 0x000fe20000410000 */
[----:B--2---:R-:W-:Y:S01]  /*12d70*/  FMNMX.FTZ R104, R145, R104, !PT ;  /* 0x0000006891687209 */ /* 0x004fe20007810000 */
[----:B------:R-:W-:Y:S02]  /*12d80*/  FMUL.FTZ R20, R31, c[0x0][0x320] ;  /* 0x0000c8001f147a20 */ /* 0x000fe40000410000 */
[----:B------:R-:W-:Y:S01]  /*12d90*/  FMUL.FTZ R13, R35, c[0x0][0x320] ;  /* 0x0000c800230d7a20 */ /* 0x000fe20000410000 */
[----:B------:R-:W-:Y:S01]  /*12da0*/  FMNMX.FTZ R104, R144, R104, !PT ;  /* 0x0000006890687209 */ /* 0x000fe20007810000 */
[----:B------:R-:W-:Y:S01]  /*12db0*/  FMUL.FTZ R5, R36, c[0x0][0x320] ;  /* 0x0000c80024057a20 */ /* 0x000fe20000410000 */
[----:B------:R-:W2:Y:S01]  /*12dc0*/  MUFU.TANH R21, R21 ;  /* 0x0000001500157308 */ /* 0x000ea20000002400 */
[----:B------:R-:W-:Y:S02]  /*12dd0*/  FMUL.FTZ R12, R38, c[0x0][0x320] ;  /* 0x0000c800260c7a20 */ /* 0x000fe40000410000 */
[----:B------:R-:W-:Y:S01]  /*12de0*/  FMUL.FTZ R4, R37, c[0x0][0x320] ;  /* 0x0000c80025047a20 */ /* 0x000fe20000410000 */
[----:B---3--:R-:W-:Y:S01]  /*12df0*/  FMNMX.FTZ R105, R154, R105, !PT ;  /* 0x000000699a697209 */ /* 0x008fe20007810000 */
[----:B------:R-:W-:Y:S03]  /*12e00*/  FMUL.FTZ R7, R39, c[0x0][0x320] ;  /* 0x0000c80027077a20 */ /* 0x000fe60000410000 */
[----:B------:R-:W-:Y:S02]  /*12e10*/  FMNMX.FTZ R105, R153, R105, !PT ;  /* 0x0000006999697209 */ /* 0x000fe40007810000 */
[----:B------:R-:W3:Y:S02]  /*12e20*/  MUFU.TANH R19, R19 ;  /* 0x0000001300137308 */ /* 0x000ee40000002400 */
[----:B------:R-:W-:Y:S04]  /*12e30*/  FMNMX.FTZ R105, R150, R105, !PT ;  /* 0x0000006996697209 */ /* 0x000fe80007810000 */
[----:B-1----:R-:W-:Y:S04]  /*12e40*/  FMNMX.FTZ R105, R149, R105, !PT ;  /* 0x0000006995697209 */ /* 0x002fe80007810000 */
[----:B------:R-:W1:Y:S01]  /*12e50*/  MUFU.TANH R26, R26 ;  /* 0x0000001a001a7308 */ /* 0x000e620000002400 */
[----:B------:R-:W-:Y:S02]  /*12e60*/  FMNMX.FTZ R105, R146, R105, !PT ;  /* 0x0000006992697209 */ /* 0x000fe40007810000 */
[----:B--2---:R-:W-:Y:S07]  /*12e70*/  FMNMX.FTZ R104, R21, R104, !PT ;  /* 0x0000006815687209 */ /* 0x004fee0007810000 */
[----:B------:R-:W2:Y:S01]  /*12e80*/  MUFU.TANH R17, R17 ;  /* 0x0000001100117308 */ /* 0x000ea20000002400 */
[----:B---3--:R-:W-:Y:S09]  /*12e90*/  FMNMX.FTZ R104, R19, R104, !PT ;  /* 0x0000006813687209 */ /* 0x008ff20007810000 */
[----:B------:R-:W3:Y:S01]  /*12ea0*/  MUFU.TANH R22, R22 ;  /* 0x0000001600167308 */ /* 0x000ee20000002400 */
[----:B-1----:R-:W-:Y:S09]  /*12eb0*/  FMNMX.FTZ R105, R26, R105, !PT ;  /* 0x000000691a697209 */ /* 0x002ff20007810000 */
[----:B------:R-:W1:Y:S01]  /*12ec0*/  MUFU.TANH R16, R16 ;  /* 0x0000001000107308 */ /* 0x000e620000002400 */
[----:B--2---:R-:W-:Y:S09]  /*12ed0*/  FMNMX.FTZ R104, R17, R104, !PT ;  /* 0x0000006811687209 */ /* 0x004ff20007810000 */
        /* <DEDUP_REMOVED lines=17> */
[----:B--2---:R-:W-:Y:S02]  /*12ff0*/  FMNMX.FTZ R105, R12, R105, !PT ;  /* 0x000000690c697209 */ /* 0x004fe40007810000 */
[----:B---3--:R-:W-:Y:S02]  /*13000*/  FMNMX.FTZ R104, R4, R104, !PT ;  /* 0x0000006804687209 */ /* 0x008fe40007810000 */
[----:B-1----:R-:W-:Y:S01]  /*13010*/  FMNMX.FTZ R105, R7, R105, !PT ;  /* 0x0000006907697209 */ /* 0x002fe20007810000 */
[----:B------:R-:W-:-:S05]  /*13020*/  BRA.DIV ~URZ, `(.L_x_2371) ;  /* 0x0000c4a27f007947 */ /* 0x000fca000b800000 */
[----:B------:R1:W2:Y:S02]  /*13030*/  SHFL.BFLY PT, R2, R104, 0x2, 0x1f ;  /* 0x0c401f0068027f89 */ /* 0x0002a400000e0000 */
.L_x_2480:
[----:B-12---:R-:W-:Y:S01]  /*13040*/  FMNMX.FTZ R104, R104, R2, !PT ;  /* 0x0000000268687209 */ /* 0x006fe20007810000 */
[----:B------:R-:W-:Y:S04]  /*13050*/  DEPBAR.LE SB0, 0x2 ;  /* 0x000080800000791a */ /* 0x000fe80000000000 */
[----:B------:R-:W1:Y:S01]  /*13060*/  SHFL.BFLY PT, R2, R104, 0x1, 0x1f ;  /* 0x0c201f0068027f89 */ /* 0x000e6200000e0000 */
[----:B------:R-:W-:Y:S07]  /*13070*/  BSSY B0, `(.L_x_2372) ;  /* 0x00001c0000007945 */ /* 0x000fee0003800000 */
[----:B------:R-:W-:Y:S01]  /*13080*/  BAR.SYNC.DEFER_BLOCKING 0x0 ;  /* 0x0000000000007b1d */ /* 0x000fe20000010000 */
[----:B-1----:R-:W-:Y:S05]  /*13090*/  FMNMX.FTZ R104, R104, R2, !PT ;  /* 0x0000000268687209 */ /* 0x002fea0007810000 */
[C---:B------:R-:W-:Y:S02]  /*130a0*/  FMUL.FTZ R3, R104.reuse, c[0x0][0x2d0] ;  /* 0x0000b40068037a20 */ /* 0x040fe40000410000 */
[----:B------:R-:W-:Y:S02]  /*130b0*/  FADD.FTZ R0, -R104, R0 ;  /* 0x0000000068007221 */ /* 0x000fe40000010100 */
[--C-:B------:R-:W-:Y:S02]  /*130c0*/  FFMA.FTZ R18, R152, c[0x0][0x2d0], -R3.reuse ;  /* 0x0000b40098127a23 */ /* 0x100fe40000010803 */
[----:B------:R-:W-:Y:S02]  /*130d0*/  FMUL.FTZ R0, R0, c[0x0][0x2d0] ;  /* 0x0000b40000007a20 */ /* 0x000fe40000410000 */
[--C-:B------:R-:W-:Y:S02]  /*130e0*/  FFMA.FTZ R15, R160, c[0x0][0x2d0], -R3.reuse ;  /* 0x0000b400a00f7a23 */ /* 0x100fe40000010803 */
        /* <DEDUP_REMOVED lines=17> */
[C---:B-1----:R-:W-:Y:S01]  /*13200*/  FMUL.FTZ R21, R2.reuse, R129 ;  /* 0x0000008102157220 */ /* 0x042fe20000410000 */
[----:B------:R-:W-:Y:S01]  /*13210*/  MUFU.EX2 R25, R25 ;  /* 0x0000001900197308 */ /* 0x000fe20000000800 */
[C---:B------:R-:W-:Y:S02]  /*13220*/  FMUL.FTZ R36, R2.reuse, R112 ;  /* 0x0000007002247220 */ /* 0x040fe40000410000 */
[C---:B------:R-:W-:Y:S02]  /*13230*/  FMUL.FTZ R37, R2.reuse, R113 ;  /* 0x0000007102257220 */ /* 0x040fe40000410000 */
[C---:B--2---:R-:W-:Y:S02]  /*13240*/  FFMA.FTZ R0, R2.reuse, R195, R18 ;  /* 0x000000c302007223 */ /* 0x044fe40000010012 */
[C---:B------:R-:W-:Y:S02]  /*13250*/  FMUL.FTZ R16, R2.reuse, R132 ;  /* 0x0000008402107220 */ /* 0x040fe40000410000 */
[C---:B------:R-:W-:Y:S01]  /*13260*/  FMUL.FTZ R17, R2.reuse, R133 ;  /* 0x0000008502117220 */ /* 0x040fe20000410000 */
[----:B------:R-:W-:Y:S01]  /*13270*/  MUFU.EX2 R24, R24 ;  /* 0x0000001800187308 */ /* 0x000fe20000000800 */
[C---:B------:R-:W-:Y:S02]  /*13280*/  FMUL.FTZ R28, R2.reuse, R120 ;  /* 0x00000078021c7220 */ /* 0x040fe40000410000 */
[C---:B------:R-:W-:Y:S01]  /*13290*/  FMUL.FTZ R29, R2.reuse, R121 ;  /* 0x00000079021d7220 */ /* 0x040fe20000410000 */
[C---:B---3--:R-:W-:Y:S01]  /*132a0*/  F2FP.BF16.PACK_AB R144, R15.reuse, R18 ;  /* 0x000000120f90723e */ /* 0x048fe200000010ff */
[----:B------:R-:W-:Y:S02]  /*132b0*/  FADD.FTZ R6, R15, R0 ;  /* 0x000000000f067221 */ /* 0x000fe40000010000 */
[----:B------:R-:W1:Y:S01]  /*132c0*/  SHFL.BFLY PT, R0, R105, 0x2, 0x1f ;  /* 0x0c401f0069007f89 */ /* 0x000e6200000e0000 */
[C---:B------:R-:W-:Y:S02]  /*132d0*/  FMUL.FTZ R32, R2.reuse, R116 ;  /* 0x0000007402207220 */ /* 0x040fe40000410000 */
        /* <DEDUP_REMOVED lines=12> */
[----:B------:R-:W-:Y:S01]  /*133a0*/  MUFU.EX2 R117, R157 ;  /* 0x0000009d00757308 */ /* 0x000fe20000000800 */
[----:B-1----:R-:W-:Y:S01]  /*133b0*/  FMNMX.FTZ R105, R105, R0, !PT ;  /* 0x0000000069697209 */ /* 0x002fe20007810000 */
[C---:B------:R-:W-:Y:S02]  /*133c0*/  FMUL.FTZ R57, R2.reuse, R57 ;  /* 0x0000003902397220 */ /* 0x040fe40000410000 */
[C---:B------:R-:W-:Y:S02]  /*133d0*/  FMUL.FTZ R60, R2.reuse, R60 ;  /* 0x0000003c023c7220 */ /* 0x040fe40000410000 */
[----:B------:R-:W1:Y:S01]  /*133e0*/  SHFL.BFLY PT, R0, R105, 0x1, 0x1f ;  /* 0x0c201f0069007f89 */ /* 0x000e6200000e0000 */
[C---:B------:R-:W-:Y:S02]  /*133f0*/  FMUL.FTZ R61, R2.reuse, R61 ;  /* 0x0000003d023d7220 */ /* 0x040fe40000410000 */
[C---:B------:R-:W-:Y:S01]  /*13400*/  FMUL.FTZ R64, R2.reuse, R64 ;  /* 0x0000004002407220 */ /* 0x040fe20000410000 */
[----:B------:R-:W-:Y:S01]  /*13410*/  MUFU.EX2 R121, R181 ;  /* 0x000000b500797308 */ /* 0x000fe20000000800 */
[C---:B------:R-:W-:Y:S02]  /*13420*/  FMUL.FTZ R65, R2.reuse, R65 ;  /* 0x0000004102417220 */ /* 0x040fe40000410000 */
[C---:B------:R-:W-:Y:S01]  /*13430*/  FMUL.FTZ R68, R2.reuse, R68 ;  /* 0x0000004402447220 */ /* 0x040fe20000410000 */
[----:B--2---:R-:W-:Y:S01]  /*13440*/  F2FP.BF16.PACK_AB R116, R27, R23 ;  /* 0x000000171b74723e */ /* 0x004fe200000010ff */
        /* <DEDUP_REMOVED lines=18> */
[----:B------:R-:W-:Y:S01]  /*13570*/  MUFU.EX2 R145, R5 ;  /* 0x0000000500917308 */ /* 0x000fe20000000800 */
[----:B------:R-:W-:Y:S02]  /*13580*/  FMUL.FTZ R0, R0, c[0x0][0x2d0] ;  /* 0x0000b40000007a20 */ /* 0x000fe40000410000 */
        /* <DEDUP_REMOVED lines=10> */
[----:B------:R-:W2:Y:S01]  /*13630*/  MUFU.EX2 R0, R0 ;  /* 0x0000000000007308 */ /* 0x000ea20000000800 */
[--C-:B------:R-:W-:Y:S01]  /*13640*/  FFMA.FTZ R159, R146, c[0x0][0x2d0], -R3.reuse ;  /* 0x0000b400929f7a23 */ /* 0x100fe20000010803 */
[----:B------:R-:W-:Y:S01]  /*13650*/  F2FP.BF16.PACK_AB R146, R24, R25 ;  /* 0x000000191892723e */ /* 0x000fe200000010ff */
[--C-:B------:R-:W-:Y:S02]  /*13660*/  FFMA.FTZ R158, R26, c[0x0][0x2d0], -R3.reuse ;  /* 0x0000b4001a9e7a23 */ /* 0x100fe40000010803 */
[--C-:B------:R-:W-:Y:S02]  /*13670*/  FFMA.FTZ R163, R20, c[0x0][0x2d0], -R3.reuse ;  /* 0x0000b40014a37a23 */ /* 0x100fe40000010803 */
[----:B------:R-:W-:Y:S02]  /*13680*/  FFMA.FTZ R161, R161, c[0x0][0x2d0], -R3 ;  /* 0x0000b400a1a17a23 */ /* 0x000fe40000010803 */
[----:B------:R-:W-:Y:S01]  /*13690*/  FADD.FTZ R3, R25, R6 ;  /* 0x0000000619037221 */ /* 0x000fe20000010000 */
[----:B------:R-:W-:Y:S01]  /*136a0*/  MUFU.EX2 R162, R162 ;  /* 0x000000a200a27308 */ /* 0x000fe20000000800 */
[C---:B------:R-:W-:Y:S02]  /*136b0*/  FMUL.FTZ R12, R2.reuse, R136 ;  /* 0x00000088020c7220 */ /* 0x040fe40000410000 */
[C---:B------:R-:W-:Y:S02]  /*136c0*/  FMUL.FTZ R13, R2.reuse, R137 ;  /* 0x00000089020d7220 */ /* 0x040fe40000410000 */
[C---:B-1----:R-:W-:Y:S02]  /*136d0*/  FMUL.FTZ R4, R2.reuse, R140 ;  /* 0x0000008c02047220 */ /* 0x042fe40000410000 */
        /* <DEDUP_REMOVED lines=12> */
[----:B------:R-:W-:Y:S02]  /*137a0*/  FADD.FTZ R3, R24, R3 ;  /* 0x0000000318037221 */ /* 0x000fe40000010000 */
[----:B------:R-:W-:Y:S01]  /*137b0*/  FMUL.FTZ R24, R2, R124 ;  /* 0x0000007c02187220 */ /* 0x000fe20000410000 */
[----:B------:R-:W-:Y:S01]  /*137c0*/  IADD3 R2, R178, R168, RZ ;  /* 0x000000a8b2027210 */ /* 0x000fe20007ffe0ff */
[----:B------:R-:W-:Y:S01]  /*137d0*/  FADD.FTZ R3, R23, R3 ;  /* 0x0000000317037221 */ /* 0x000fe20000010000 */
[----:B------:R-:W-:Y:S01]  /*137e0*/  MUFU.EX2 R153, R153 ;  /* 0x0000009900997308 */ /* 0x000fe20000000800 */
[----:B--2---:R-:W-:Y:S01]  /*137f0*/  FMUL.FTZ R38, R0, R114 ;  /* 0x0000007200267220 */ /* 0x004fe20000410000 */
[----:B-1----:R-:W-:Y:S01]  /*13800*/  F2FP.BF16.PACK_AB R147, R161, R162 ;  /* 0x000000a2a193723e */ /* 0x002fe200000010ff */
[----:B------:R-:W1:Y:S01]  /*13810*/  LDSM.16.MT88.4 R148, [R2] ;  /* 0x000000000294783b */ /* 0x000e620000004200 */
[----:B------:R-:W-:Y:S01]  /*13820*/  FADD.FTZ R9, R27, R3 ;  /* 0x000000031b097221 */ /* 0x000fe20000010000 */
[----:B------:R-:W-:Y:S01]  /*13830*/  IADD3 R3, R176, R2, RZ ;  /* 0x00000002b0037210 */ /* 0x000fe20007ffe0ff */
[C---:B------:R-:W-:Y:S02]  /*13840*/  FMUL.FTZ R39, R0.reuse, R115 ;  /* 0x0000007300277220 */ /* 0x040fe40000410000 */
[C---:B------:R-:W-:Y:S02]  /*13850*/  FFMA.FTZ R6, R0.reuse, R196, R7 ;  /* 0x000000c400067223 */ /* 0x040fe40000010007 */
[C---:B------:R-:W-:Y:S01]  /*13860*/  FMUL.FTZ R14, R0.reuse, R138 ;  /* 0x0000008a000e7220 */ /* 0x040fe20000410000 */
[----:B------:R-:W2:Y:S01]  /*13870*/  LDSM.16.MT88.4 R112, [R3] ;  /* 0x000000000370783b */ /* 0x000ea20000004200 */
[C---:B------:R-:W-:Y:S01]  /*13880*/  FADD.FTZ R128, R145.reuse, R6 ;  /* 0x0000000691807221 */ /* 0x040fe20000010000 */
[----:B------:R-:W-:Y:S01]  /*13890*/  F2FP.BF16.PACK_AB R145, R145, R7 ;  /* 0x000000079191723e */ /* 0x000fe200000010ff */
[C---:B------:R-:W-:Y:S01]  /*138a0*/  FMUL.FTZ R6, R0.reuse, R142 ;  /* 0x0000008e00067220 */ /* 0x040fe20000410000 */
[----:B------:R-:W-:Y:S01]  /*138b0*/  MUFU.EX2 R152, R152 ;  /* 0x0000009800987308 */ /* 0x000fe20000000800 */
[C---:B------:R-:W-:Y:S02]  /*138c0*/  FMUL.FTZ R7, R0.reuse, R143 ;  /* 0x0000008f00077220 */ /* 0x040fe40000410000 */
[C---:B------:R-:W-:Y:S02]  /*138d0*/  FMUL.FTZ R15, R0.reuse, R139 ;  /* 0x0000008b000f7220 */ /* 0x040fe40000410000 */
[----:B------:R-:W-:Y:S01]  /*138e0*/  LDSM.16.MT88.4 R136, [R2+0x1800] ;  /* 0x001800000288783b */ /* 0x000fe20000004200 */
[C---:B------:R-:W-:Y:S02]  /*138f0*/  FMUL.FTZ R22, R0.reuse, R130 ;  /* 0x0000008200167220 */ /* 0x040fe40000410000 */
[C---:B------:R-:W-:Y:S02]  /*13900*/  FMUL.FTZ R23, R0.reuse, R131 ;  /* 0x0000008300177220 */ /* 0x040fe40000410000 */
[C---:B------:R-:W-:Y:S01]  /*13910*/  FMUL.FTZ R30, R0.reuse, R122 ;  /* 0x0000007a001e7220 */ /* 0x040fe20000410000 */
[----:B------:R-:W3:Y:S01]  /*13920*/  MUFU.EX2 R155, R155 ;  /* 0x0000009b009b7308 */ /* 0x000ee20000000800 */
[C---:B------:R-:W-:Y:S02]  /*13930*/  FMUL.FTZ R31, R0.reuse, R123 ;  /* 0x0000007b001f7220 */ /* 0x040fe40000410000 */
[C---:B------:R-:W-:Y:S02]  /*13940*/  FMUL.FTZ R18, R0.reuse, R134 ;  /* 0x0000008600127220 */ /* 0x040fe40000410000 */
[C---:B------:R-:W-:Y:S02]  /*13950*/  FMUL.FTZ R19, R0.reuse, R135 ;  /* 0x0000008700137220 */ /* 0x040fe40000410000 */
[----:B------:R-:W-:Y:S02]  /*13960*/  FMUL.FTZ R26, R0, R126 ;  /* 0x0000007e001a7220 */ /* 0x000fe40000410000 */
[----:B------:R-:W-:Y:S01]  /*13970*/  FADD.FTZ R126, R162, R128 ;  /* 0x00000080a27e7221 */ /* 0x000fe20000010000 */
[----:B------:R-:W-:Y:S01]  /*13980*/  MUFU.EX2 R125, R166 ;  /* 0x000000a6007d7308 */ /* 0x000fe20000000800 */
[----:B------:R-:W-:Y:S01]  /*13990*/  LDSM.16.MT88.4 R128, [R3+0x1800] ;  /* 0x001800000380783b */ /* 0x000fe20000004200 */
[C---:B------:R-:W-:Y:S02]  /*139a0*/  FMUL.FTZ R27, R0.reuse, R127 ;  /* 0x0000007f001b7220 */ /* 0x040fe40000410000 */
[C---:B------:R-:W-:Y:S02]  /*139b0*/  FMUL.FTZ R34, R0.reuse, R118 ;  /* 0x0000007600227220 */ /* 0x040fe40000410000 */
[C---:B------:R-:W-:Y:S01]  /*139c0*/  FMUL.FTZ R35, R0.reuse, R119 ;  /* 0x0000007700237220 */ /* 0x040fe20000410000 */
[C---:B-1----:R-:W-:Y:S03]  /*139d0*/  HMMA.16816.F32.BF16 R4, R144.reuse, R148, R4 ;  /* 0x000000949004723c */ /* 0x042fe60000041804 */
[----:B------:R-:W1:Y:S02]  /*139e0*/  MUFU.EX2 R118, R156 ;  /* 0x0000009c00767308 */ /* 0x000e640000000800 */
[C---:B------:R-:W-:Y:S01]  /*139f0*/  FMUL.FTZ R42, R0.reuse, R42 ;  /* 0x0000002a002a7220 */ /* 0x040fe20000410000 */
[----:B---3--:R-:W-:Y:S02]  /*13a00*/  F2FP.BF16.PACK_AB R119, R155, R152 ;  /* 0x000000989b77723e */ /* 0x008fe400000010ff */
[C---:B------:R-:W-:Y:S04]  /*13a10*/  HMMA.16816.F32.BF16 R12, R144.reuse, R150, R12 ;  /* 0x00000096900c723c */ /* 0x040fe8000004180c */
[C---:B------:R-:W-:Y:S01]  /*13a20*/  FMUL.FTZ R43, R0.reuse, R43 ;  /* 0x0000002b002b7220 */ /* 0x040fe20000410000 */
[----:B------:R-:W3:Y:S01]  /*13a30*/  MUFU.EX2 R124, R165 ;  /* 0x000000a5007c7308 */ /* 0x000ee20000000800 */
[C---:B------:R-:W-:Y:S02]  /*13a40*/  FMUL.FTZ R46, R0.reuse, R46 ;  /* 0x0000002e002e7220 */ /* 0x040fe40000410000 */
[C---:B--2---:R-:W-:Y:S04]  /*13a50*/  HMMA.16816.F32.BF16 R16, R144.reuse, R112, R16 ;  /* 0x000000709010723c */ /* 0x044fe80000041810 */
[C---:B------:R-:W-:Y:S02]  /*13a60*/  FMUL.FTZ R47, R0.reuse, R47 ;  /* 0x0000002f002f7220 */ /* 0x040fe40000410000 */
[C---:B------:R-:W-:Y:S01]  /*13a70*/  FMUL.FTZ R50, R0.reuse, R50 ;  /* 0x0000003200327220 */ /* 0x040fe20000410000 */
[----:B------:R-:W-:Y:S01]  /*13a80*/  MUFU.EX2 R159, R159 ;  /* 0x0000009f009f7308 */ /* 0x000fe20000000800 */
[C---:B------:R-:W-:Y:S01]  /*13a90*/  HMMA.16816.F32.BF16 R20, R144.reuse, R114, R20 ;  /* 0x000000729014723c */ /* 0x040fe20000041814 */
[----:B------:R-:W2:Y:S03]  /*13aa0*/  LDSM.16.MT88.4 R112, [R8] ;  /* 0x000000000870783b */ /* 0x000ea60000004200 */
[C---:B------:R-:W-:Y:S02]  /*13ab0*/  FMUL.FTZ R51, R0.reuse, R51 ;  /* 0x0000003300337220 */ /* 0x040fe40000410000 */
[C---:B------:R-:W-:Y:S02]  /*13ac0*/  FMUL.FTZ R54, R0.reuse, R54 ;  /* 0x0000003600367220 */ /* 0x040fe40000410000 */
[C---:B------:R-:W-:Y:S01]  /*13ad0*/  FMUL.FTZ R55, R0.reuse, R55 ;  /* 0x0000003700377220 */ /* 0x040fe20000410000 */
[----:B------:R-:W-:Y:S03]  /*13ae0*/  MUFU.EX2 R158, R158 ;  /* 0x0000009e009e7308 */ /* 0x000fe60000000800 */
        /* <DEDUP_REMOVED lines=17> */
[C---:B------:R-:W-:Y:S01]  /*13c00*/  FMUL.FTZ R86, R0.reuse, R86 ;  /* 0x0000005600567220 */ /* 0x040fe20000410000 */
[C---:B--2---:R-:W-:Y:S03]  /*13c10*/  HMMA.16816.F32.BF16 R24, R144.reuse, R112, R24 ;  /* 0x000000709018723c */ /* 0x044fe60000041818 */
[C---:B------:R-:W-:Y:S02]  /*13c20*/  FMUL.FTZ R87, R0.reuse, R87 ;  /* 0x0000005700577220 */ /* 0x040fe40000410000 */
[C---:B------:R-:W-:Y:S02]  /*13c30*/  FMUL.FTZ R90, R0.reuse, R90 ;  /* 0x0000005a005a7220 */ /* 0x040fe40000410000 */
[C---:B------:R-:W-:Y:S01]  /*13c40*/  FMUL.FTZ R91, R0.reuse, R91 ;  /* 0x0000005b005b7220 */ /* 0x040fe20000410000 */
[C---:B------:R-:W-:Y:S01]  /*13c50*/  HMMA.16816.F32.BF16 R28, R144.reuse, R114, R28 ;  /* 0x00000072901c723c */ /* 0x040fe2000004181c */
[----:B------:R-:W2:Y:S03]  /*13c60*/  MUFU.EX2 R150, R182 ;  /* 0x000000b600967308 */ /* 0x000ea60000000800 */
[C---:B------:R-:W-:Y:S02]  /*13c70*/  FMUL.FTZ R94, R0.reuse, R94 ;  /* 0x0000005e005e7220 */ /* 0x040fe40000410000 */
[C---:B------:R-:W-:Y:S02]  /*13c80*/  FMUL.FTZ R95, R0.reuse, R95 ;  /* 0x0000005f005f7220 */ /* 0x040fe40000410000 */
[C---:B------:R-:W-:Y:S03]  /*13c90*/  FMUL.FTZ R98, R0.reuse, R98 ;  /* 0x0000006200627220 */ /* 0x040fe60000410000 */
[----:B------:R-:W-:Y:S01]  /*13ca0*/  MUFU.EX2 R149, R186 ;  /* 0x000000ba00957308 */ /* 0x000fe20000000800 */
[C---:B------:R-:W-:Y:S02]  /*13cb0*/  FMUL.FTZ R99, R0.reuse, R99 ;  /* 0x0000006300637220 */ /* 0x040fe40000410000 */
[C---:B------:R-:W-:Y:S02]  /*13cc0*/  FMUL.FTZ R102, R0.reuse, R102 ;  /* 0x0000006600667220 */ /* 0x040fe40000410000 */
[----:B------:R-:W-:Y:S01]  /*13cd0*/  FMUL.FTZ R103, R0, R103 ;  /* 0x0000006700677220 */ /* 0x000fe20000410000 */
[----:B------:R-:W-:Y:S01]  /*13ce0*/  IADD3 R0, R176, R8, RZ ;  /* 0x00000008b0007210 */ /* 0x000fe20007ffe0ff */
[----:B------:R-:W-:Y:S03]  /*13cf0*/  FADD.FTZ R9, R117, R9 ;  /* 0x0000000975097221 */ /* 0x000fe60000010000 */
[----:B------:R-:W4:Y:S01]  /*13d00*/  MUFU.EX2 R148, R192 ;  /* 0x000000c000947308 */ /* 0x000f220000000800 */
[----:B------:R-:W5:Y:S01]  /*13d10*/  LDSM.16.MT88.4 R112, [R0] ;  /* 0x000000000070783b */ /* 0x000f620000004200 */
[C---:B-1----:R-:W-:Y:S01]  /*13d20*/  FADD.FTZ R9, R118.reuse, R9 ;  /* 0x0000000976097221 */ /* 0x042fe20000010000 */
[----:B------:R-:W-:Y:S02]  /*13d30*/  F2FP.BF16.PACK_AB R118, R118, R117 ;  /* 0x000000757676723e */ /* 0x000fe400000010ff */
[----:B------:R-:W-:Y:S01]  /*13d40*/  F2FP.BF16.PACK_AB R117, R153, R154 ;  /* 0x0000009a9975723e */ /* 0x000fe200000010ff */
[----:B------:R-:W-:Y:S04]  /*13d50*/  FADD.FTZ R9, R121, R9 ;  /* 0x0000000979097221 */ /* 0x000fe80000010000 */
[----:B------:R-:W-:Y:S04]  /*13d60*/  FADD.FTZ R9, R120, R9 ;  /* 0x0000000978097221 */ /* 0x000fe80000010000 */
[----:B------:R-:W-:Y:S04]  /*13d70*/  FADD.FTZ R9, R125, R9 ;  /* 0x000000097d097221 */ /* 0x000fe80000010000 */
[----:B---3--:R-:W-:Y:S01]  /*13d80*/  FADD.FTZ R9, R124, R9 ;  /* 0x000000097c097221 */ /* 0x008fe20000010000 */
[C---:B-----5:R-:W-:Y:S08]  /*13d90*/  HMMA.16816.F32.BF16 R32, R144.reuse, R112, R32 ;  /* 0x000000709020723c */ /* 0x060ff00000041820 */
        /* <DEDUP_REMOVED lines=25> */
[----:B------:R-:W1:Y:S01]  /*13f30*/  LDSM.16.MT88.4 R112, [R2+0x800] ;  /* 0x000800000270783b */ /* 0x000e620000004200 */
[----:B------:R-:W-:Y:S05]  /*13f40*/  MUFU.EX2 R144, R187 ;  /* 0x000000bb00907308 */ /* 0x000fea0000000800 */
[----:B--2---:R-:W-:Y:S02]  /*13f50*/  F2FP.BF16.PACK_AB R145, R150, R151 ;  /* 0x000000979691723e */ /* 0x004fe400000010ff */
[----:B----4-:R-:W-:Y:S03]  /*13f60*/  F2FP.BF16.PACK_AB R147, R148, R149 ;  /* 0x000000959493723e */ /* 0x010fe600000010ff */
[----:B------:R-:W-:Y:S01]  /*13f70*/  MUFU.EX2 R146, R188 ;  /* 0x000000bc00927308 */ /* 0x000fe20000000800 */
        /* <DEDUP_REMOVED lines=43> */
[----:B---3--:R-:W-:Y:S04]  /*14230*/  FADD.FTZ R9, R125, R9 ;  /* 0x000000097d097221 */ /* 0x008fe80000010000 */
[C---:B------:R-:W-:Y:S01]  /*14240*/  FADD.FTZ R9, R144.reuse, R9 ;  /* 0x0000000990097221 */ /* 0x040fe20000010000 */
[----:B------:R-:W-:Y:S01]  /*14250*/  F2FP.BF16.PACK_AB R144, R144, R125 ;  /* 0x0000007d9090723e */ /* 0x000fe200000010ff */
[C---:B-1----:R-:W-:Y:S05]  /*14260*/  HMMA.16816.F32.BF16 R4, R112.reuse, R116, R4 ;  /* 0x000000747004723c */ /* 0x042fea0000041804 */
[----:B----4-:R-:W-:Y:S03]  /*14270*/  FADD.FTZ R9, R124, R9 ;  /* 0x000000097c097221 */ /* 0x010fe60000010000 */
[C---:B------:R-:W-:Y:S01]  /*14280*/  HMMA.16816.F32.BF16 R12, R112.reuse, R118, R12 ;  /* 0x00000076700c723c */ /* 0x040fe2000004180c */
[----:B------:R-:W1:Y:S03]  /*14290*/  LDSM.16.MT88.4 R116, [R8+0x1000] ;  /* 0x001000000874783b */ /* 0x000e660000004200 */
[C---:B------:R-:W-:Y:S01]  /*142a0*/  FADD.FTZ R195, R146.reuse, R9 ;  /* 0x0000000992c37221 */ /* 0x040fe20000010000 */
[----:B------:R-:W-:Y:S03]  /*142b0*/  F2FP.BF16.PACK_AB R146, R146, R124 ;  /* 0x0000007c9292723e */ /* 0x000fe600000010ff */
        /* <DEDUP_REMOVED lines=30> */
[----:B------:R-:W-:Y:S04]  /*144a0*/  FADD.FTZ R116, R154, R116 ;  /* 0x000000749a747221 */ /* 0x000fe80000010000 */
[C---:B--2---:R-:W-:Y:S04]  /*144b0*/  HMMA.16816.F32.BF16 R96, R112.reuse, R120, R96 ;  /* 0x000000787060723c */ /* 0x044fe80000041860 */
[----:B------:R-:W-:Y:S04]  /*144c0*/  FADD.FTZ R116, R153, R116 ;  /* 0x0000007499747221 */ /* 0x000fe80000010000 */
[----:B------:R-:W-:Y:S01]  /*144d0*/  HMMA.16816.F32.BF16 R100, R112, R122, R100 ;  /* 0x0000007a7064723c */ /* 0x000fe20000041864 */
[----:B------:R-:W-:Y:S03]  /*144e0*/  LDSM.16.MT88.4 R112, [R0+0x1800] ;  /* 0x001800000070783b */ /* 0x000fe60000004200 */
[----:B------:R-:W-:Y:S04]  /*144f0*/  FADD.FTZ R9, R152, R116 ;  /* 0x0000007498097221 */ /* 0x000fe80000010000 */
[C---:B------:R-:W-:Y:S01]  /*14500*/  HMMA.16816.F32.BF16 R140, R144.reuse, R136, R4 ;  /* 0x00000088908c723c */ /* 0x040fe20000041804 */
[----:B------:R-:W1:Y:S07]  /*14510*/  LDSM.16.MT88.4 R116, [R8+0x1800] ;  /* 0x001800000874783b */ /* 0x000e6e0000004200 */
[C---:B------:R-:W-:Y:S01]  /*14520*/  HMMA.16816.F32.BF16 R136, R144.reuse, R138, R12 ;  /* 0x0000008a9088723c */ /* 0x040fe2000004180c */
[----:B------:R-:W2:Y:S07]  /*14530*/  LDSM.16.MT88.4 R4, [R2+0x3800] ;  /* 0x003800000204783b */ /* 0x000eae0000004200 */
[C---:B------:R-:W-:Y:S01]  /*14540*/  HMMA.16816.F32.BF16 R132, R144.reuse, R128, R16 ;  /* 0x000000809084723c */ /* 0x040fe20000041810 */
[----:B------:R-:W3:Y:S07]  /*14550*/  LDSM.16.MT88.4 R12, [R3+0x3800] ;  /* 0x00380000030c783b */ /* 0x000eee0000004200 */
[C---:B------:R-:W-:Y:S01]  /*14560*/  HMMA.16816.F32.BF16 R128, R144.reuse, R130, R20 ;  /* 0x000000829080723c */ /* 0x040fe20000041814 */
[----:B------:R-:W4:Y:S08]  /*14570*/  LDSM.16.MT88.4 R16, [R8+0x3800] ;  /* 0x003800000810783b */ /* 0x000f300000004200 */
[----:B------:R-:W-:Y:S01]  /*14580*/  LDSM.16.MT88.4 R20, [R3+0x5800] ;  /* 0x005800000314783b */ /* 0x000fe20000004200 */
[C---:B-1----:R-:W-:Y:S07]  /*14590*/  HMMA.16816.F32.BF16 R124, R144.reuse, R116, R24 ;  /* 0x00000074907c723c */ /* 0x042fee0000041818 */
[----:B------:R-:W-:Y:S01]  /*145a0*/  LDSM.16.MT88.4 R24, [R8+0x5800] ;  /* 0x005800000818783b */ /* 0x000fe20000004200 */
[C---:B------:R-:W-:Y:S08]  /*145b0*/  HMMA.16816.F32.BF16 R120, R144.reuse, R118, R28 ;  /* 0x000000769078723c */ /* 0x040ff0000004181c */
[C---:B------:R-:W-:Y:S08]  /*145c0*/  HMMA.16816.F32.BF16 R116, R144.reuse, R112, R32 ;  /* 0x000000709074723c */ /* 0x040ff00000041820 */
[C---:B------:R-:W-:Y:S08]  /*145d0*/  HMMA.16816.F32.BF16 R112, R144.reuse, R114, R36 ;  /* 0x000000729070723c */ /* 0x040ff00000041824 */
[C---:B--2---:R-:W-:Y:S08]  /*145e0*/  HMMA.16816.F32.BF16 R40, R144.reuse, R4, R40 ;  /* 0x000000049028723c */ /* 0x044ff00000041828 */
[C---:B------:R-:W-:Y:S01]  /*145f0*/  HMMA.16816.F32.BF16 R44, R144.reuse, R6, R44 ;  /* 0x00000006902c723c */ /* 0x040fe2000004182c */
[----:B------:R-:W1:Y:S07]  /*14600*/  LDSM.16.MT88.4 R4, [R0+0x3800] ;  /* 0x003800000004783b */ /* 0x000e6e0000004200 */
[C---:B---3--:R-:W-:Y:S08]  /*14610*/  HMMA.16816.F32.BF16 R48, R144.reuse, R12, R48 ;  /* 0x0000000c9030723c */ /* 0x048ff00000041830 */
[C---:B------:R-:W-:Y:S01]  /*14620*/  HMMA.16816.F32.BF16 R52, R144.reuse, R14, R52 ;  /* 0x0000000e9034723c */ /* 0x040fe20000041834 */
[----:B------:R2:W3:Y:S07]  /*14630*/  LDSM.16.MT88.4 R12, [R2+0x5800] ;  /* 0x00580000020c783b */ /* 0x0004ee0000004200 */
[C---:B----4-:R-:W-:Y:S08]  /*14640*/  HMMA.16816.F32.BF16 R56, R144.reuse, R16, R56 ;  /* 0x000000109038723c */ /* 0x050ff00000041838 */
[C---:B------:R-:W-:Y:S01]  /*14650*/  HMMA.16816.F32.BF16 R60, R144.reuse, R18, R60 ;  /* 0x00000012903c723c */ /* 0x040fe2000004183c */
[----:B------:R4:W5:Y:S03]  /*14660*/  LDSM.16.MT88.4 R16, [R0+0x5800] ;  /* 0x005800000010783b */ /* 0x0009660000004200 */
[----:B--2---:R-:W-:Y:S04]  /*14670*/  IADD3 R2, R180, -0x2, RZ ;  /* 0xfffffffeb4027810 */ /* 0x004fe80007ffe0ff */
[C---:B-1----:R-:W-:Y:S03]  /*14680*/  HMMA.16816.F32.BF16 R64, R144.reuse, R4, R64 ;  /* 0x000000049040723c */ /* 0x042fe60000041840 */
[----:B------:R-:W-:Y:S05]  /*14690*/  ISETP.GE.AND P0, PT, R2, R204, PT ;  /* 0x000000cc0200720c */ /* 0x000fea0003f06270 */
[C---:B------:R-:W-:Y:S04]  /*146a0*/  HMMA.16816.F32.BF16 R68, R144.reuse, R6, R68 ;  /* 0x000000069044723c */ /* 0x040fe80000041844 */
[----:B----4-:R-:W-:Y:S04]  /*146b0*/  FADD.FTZ R0, R155, R9 ;  /* 0x000000099b007221 */ /* 0x010fe80000010000 */
[C---:B---3--:R-:W-:Y:S04]  /*146c0*/  HMMA.16816.F32.BF16 R72, R144.reuse, R12, R72 ;  /* 0x0000000c9048723c */ /* 0x048fe80000041848 */
        /* <DEDUP_REMOVED lines=16> */
[----:B------:R-:W-:Y:S01]  /*147d0*/  IMAD.MOV.U32 R0, RZ, RZ, c[0x0][0x2b8] ;  /* 0x0000ae00ff007624 */ /* 0x000fe200078e00ff */
[----:B------:R-:W-:Y:S01]  /*147e0*/  MOV R183, RZ ;  /* 0x000000ff00b77202 */ /* 0x000fe20000000f00 */
[----:B------:R-:W-:Y:S02]  /*147f0*/  IMAD R2, R180, 0x40, R215 ;  /* 0x00000040b4027824 */ /* 0x000fe400078e02d7 */
[----:B------:R-:W-:Y:S01]  /*14800*/  IMAD R8, R189, 0x3000, R228 ;  /* 0x00003000bd087824 */ /* 0x000fe200078e02e4 */
[----:B------:R-:W-:Y:S02]  /*14810*/  ISETP.NE.AND P0, PT, R0, 0x1, PT ;  /* 0x000000010000780c */ /* 0x000fe40003f05270 */
[----:B------:R-:W-:Y:S05]  /*14820*/  IADD3 R2, R2, -0x80, R199 ;  /* 0xffffff8002027810 */ /* 0x000fea0007ffe0c7 */
        /* <DEDUP_REMOVED lines=13> */
[----:B------:R-:W-:Y:S05]  /*14900*/  IMAD R0, R184, c[0x0][0x1e4], R0 ;  /* 0x00007900b8007a24 */ /* 0x000fea00078e0200 */
[----:B------:R-:W-:Y:S02]  /*14910*/  IADD3 R3, R3, R0, RZ ;  /* 0x0000000003037210 */ /* 0x000fe40007ffe0ff */
        /* <DEDUP_REMOVED lines=10> */
.L_x_2481:
[----:B------:R-:W-:-:S05]  /*149c0*/  BRA.DIV ~URZ, `(.L_x_2375) ;  /* 0x0000abe27f007947 */ /* 0x000fca000b800000 */
[----:B------:R-:W3:Y:S01]  /*149d0*/  SHFL.IDX PT, R2, R13, RZ, 0x181f ;  /* 0x00181fff0d027589 */ /* 0x000ee200000e0000 */
[----:B------:R-:W-:Y:S01]  /*149e0*/  IMAD.SHL.U32 R9, R190, 0x2, RZ ;  /* 0x00000002be097824 */ /* 0x000fe200078e00ff */
[----:B------:R-:W-:Y:S01]  /*149f0*/  SHF.R.S32.HI R3, RZ, 0x1f, R190 ;  /* 0x0000001fff037819 */ /* 0x000fe200000114be */
[----:B------:R-:W-:Y:S01]  /*14a00*/  IMAD.SHL.U32 R0, R8, 0x2, RZ ;  /* 0x0000000208007824 */ /* 0x000fe200078e00ff */
[C---:B------:R-:W-:Y:S01]  /*14a10*/  SHF.L.U64.HI R15, R198.reuse, 0x1, R209 ;  /* 0x00000001c60f7819 */ /* 0x040fe200000102d1 */
[----:B------:R-:W-:Y:S01]  /*14a20*/  IMAD.SHL.U32 R16, R198, 0x2, RZ ;  /* 0x00000002c6107824 */ /* 0x000fe200078e00ff */
[----:B------:R-:W-:Y:S01]  /*14a30*/  SHF.L.U64.HI R14, R190, 0x1, R3 ;  /* 0x00000001be0e7819 */ /* 0x000fe20000010203 */
[C---:B------:R-:W-:Y:S01]  /*14a40*/  IMAD.SHL.U32 R12, R197.reuse, 0x2, RZ ;  /* 0x00000002c50c7824 */ /* 0x040fe200078e00ff */
[----:B------:R-:W-:Y:S02]  /*14a50*/  SHF.L.U64.HI R17, R197, 0x1, R208 ;  /* 0x00000001c5117819 */ /* 0x000fe400000102d0 */
[----:B------:R-:W-:Y:S02]  /*14a60*/  SEL R8, RZ, 0x10, P4 ;  /* 0x00000010ff087807 */ /* 0x000fe40002000000 */
[----:B---3--:R-:W-:Y:S05]  /*14a70*/  IADD3 R6, P0, R2, R9, RZ ;  /* 0x0000000902067210 */ /* 0x008fea0007f1e0ff */
[----:B--2---:R-:W-:Y:S05]  /*14a80*/  IMAD.X R7, R4, 0x1, R14, P0 ;  /* 0x0000000104077824 */ /* 0x004fea00000e060e */
[----:B------:R-:W-:Y:S01]  /*14a90*/  @!PT LDS RZ, [RZ] ;  /* 0x00000000fffff984 */ /* 0x000fe20000000800 */
[----:B------:R-:W-:Y:S01]  /*14aa0*/  @!PT LDS RZ, [RZ] ;  /* 0x00000000fffff984 */ /* 0x000fe20000000800 */
[----:B------:R2:W-:Y:S02]  /*14ab0*/  LDGSTS.E.BYPASS.LTC128B.128 [R0+0xc100], [R6.64], !P5 ;  /* 0x0c10000006007fae */ /* 0x0005e4000e901d4a */
[----:B--2---:R-:W-:Y:S05]  /*14ac0*/  IADD3 R6, P0, R2, R16, RZ ;  /* 0x0000001002067210 */ /* 0x004fea0007f1e0ff */
[----:B------:R-:W-:Y:S05]  /*14ad0*/  IMAD.X R7, R4, 0x1, R15, P0 ;  /* 0x0000000104077824 */ /* 0x000fea00000e060f */
[----:B------:R2:W-:Y:S02]  /*14ae0*/  LDGSTS.E.BYPASS.LTC128B.128 [R0+0xe100], [R6.64], !P4 ;  /* 0x0e10000006007fae */ /* 0x0005e4000e101d4a */
[----:B--2---:R-:W-:Y:S02]  /*14af0*/  IADD3 R6, P0, R2, R12, RZ ;  /* 0x0000000c02067210 */ /* 0x004fe40007f1e0ff */
[----:B------:R-:W2:Y:S03]  /*14b00*/  SHFL.IDX PT, R2, R13, 0x1, 0x181f ;  /* 0x00381f000d027f89 */ /* 0x000ea600000e0000 */
[----:B------:R-:W-:Y:S02]  /*14b10*/  IMAD.X R7, R4, 0x1, R17, P0 ;  /* 0x0000000104077824 */ /* 0x000fe400000e0611 */
[----:B------:R3:W4:Y:S04]  /*14b20*/  SHFL.IDX PT, R4, R5, 0x1, 0x181f ;  /* 0x00381f0005047f89 */ /* 0x00072800000e0000 */
[----:B------:R1:W-:Y:S04]  /*14b30*/  LDGSTS.E.BYPASS.LTC128B.128 [R0+0x10100], [R6.64], !P6 ;  /* 0x1010000006007fae */ /* 0x0003e8000f101d4a */
[----:B-1-3--:R1:W5:Y:S02]  /*14b40*/  LDL R5, [R1+0xd0] ;  /* 0x0000d00001057983 */ /* 0x00a3640000100800 */
.L_x_2482:
[----:B--2---:R-:W-:Y:S02]  /*14b50*/  IADD3 R6, P0, R2, R9, RZ ;  /* 0x0000000902067210 */ /* 0x004fe40007f1e0ff */
[----:B-----5:R-:W-:Y:S03]  /*14b60*/  IADD3 R3, -R5, 0x10, RZ ;  /* 0x0000001005037810 */ /* 0x020fe60007ffe1ff */
[----:B----4-:R-:W-:Y:S01]  /*14b70*/  IMAD.X R7, R4, 0x1, R14, P0 ;  /* 0x0000000104077824 */ /* 0x010fe200000e060e */
[----:B------:R-:W-:Y:S04]  /*14b80*/  LOP3.LUT R3, R3, 0xf, RZ, 0xc0, !PT ;  /* 0x0000000f03037812 */ /* 0x000fe800078ec0ff */
[----:B------:R-:W-:Y:S01]  /*14b90*/  @!PT LDS RZ, [RZ] ;  /* 0x00000000fffff984 */ /* 0x000fe20000000800 */
[----:B------:R-:W-:Y:S01]  /*14ba0*/  @!PT LDS RZ, [RZ] ;  /* 0x00000000fffff984 */ /* 0x000fe20000000800 */
[----:B------:R-:W-:Y:S01]  /*14bb0*/  @!PT LDS RZ, [RZ] ;  /* 0x00000000fffff984 */ /* 0x000fe20000000800 */
[----:B------:R2:W-:Y:S02]  /*14bc0*/  LDGSTS.E.BYPASS.LTC128B.128 [R0+0xd100], [R6.64], !P5 ;  /* 0x0d10000006007fae */ /* 0x0005e4000e901d4a */
[----:B--2---:R-:W-:Y:S04]  /*14bd0*/  IADD3 R6, -R8, 0x10, RZ ;  /* 0x0000001008067810 */ /* 0x004fe80007ffe1ff */
[----:B------:R-:W-:Y:S04]  /*14be0*/  LOP3.LUT R6, R6, 0xf, RZ, 0xc0, !PT ;  /* 0x0000000f06067812 */ /* 0x000fe800078ec0ff */
[----:B------:R-:W-:Y:S04]  /*14bf0*/  IADD3 R6, P1, P0, R6, R2, R16 ;  /* 0x0000000206067210 */ /* 0x000fe8000783e010 */
[----:B------:R-:W-:Y:S02]  /*14c00*/  IADD3.X R7, RZ, R4, R15, P1, P0 ;  /* 0x00000004ff077210 */ /* 0x000fe40000fe040f */
[----:B------:R-:W-:Y:S04]  /*14c10*/  IADD3 R2, P1, P0, R3, R2, R12 ;  /* 0x0000000203027210 */ /* 0x000fe8000783e00c */
[----:B------:R-:W-:Y:S02]  /*14c20*/  IADD3.X R3, RZ, R4, R17, P1, P0 ;  /* 0x00000004ff037210 */ /* 0x000fe40000fe0411 */
[----:B------:R-:W-:Y:S02]  /*14c30*/  ISETP.NE.U32.AND P1, PT, R8, RZ, PT ;  /* 0x000000ff0800720c */ /* 0x000fe40003f25070 */
[----:B------:R-:W-:Y:S11]  /*14c40*/  ISETP.NE.U32.AND P0, PT, R5, RZ, PT ;  /* 0x000000ff0500720c */ /* 0x000ff60003f05070 */
[----:B------:R2:W-:Y:S04]  /*14c50*/  LDGSTS.E.BYPASS.LTC128B.128.ZFILL [R0+0xf100], [R6.64], P1 ;  /* 0x0f10000006007fae */ /* 0x0005e80008941d4a */
[----:B------:R2:W-:Y:S02]  /*14c60*/  LDGSTS.E.BYPASS.LTC128B.128.ZFILL [R0+0x11100], [R2.64], P0 ;  /* 0x1110000002007fae */ /* 0x0005e40008141d4a */
.L_x_2373:
[----:B------:R-:W-:Y:S05]  /*14c70*/  BSYNC B0 ;  /* 0x0000000000007941 */ /* 0x000fea0003800000 */
.L_x_2372:
[C---:B------:R-:W-:Y:S01]  /*14c80*/  ISETP.GT.AND P0, PT, R180.reuse, R193, PT ;  /* 0x000000c1b400720c */ /* 0x040fe20003f04270 */
[----:B------:R-:W0:Y:S01]  /*14c90*/  LDGDEPBAR ;  /* 0x00000000000079af */ /* 0x000e220000000000 */
[C---:B------:R-:W-:Y:S01]  /*14ca0*/  ISETP.GE.AND P1, PT, R169.reuse, 0x1, PT ;  /* 0x00000001a900780c */ /* 0x040fe20003f26270 */
[----:B------:R-:W-:Y:S01]  /*14cb0*/  IMAD.MOV.U32 R8, RZ, RZ, R105 ;  /* 0x000000ffff087224 */ /* 0x000fe200078e0069 */
[----:B------:R-:W-:Y:S01]  /*14cc0*/  IADD3 R169, R169, 0x1, RZ ;  /* 0x00000001a9a97810 */ /* 0x000fe20007ffe0ff */
[----:B--2---:R-:W-:Y:S01]  /*14cd0*/  IMAD.MOV.U32 R0, RZ, RZ, R104 ;  /* 0x000000ffff007224 */ /* 0x004fe200078e0068 */
[----:B------:R-:W-:Y:S02]  /*14ce0*/  IADD3 R180, R180, -0x1, RZ ;  /* 0xffffffffb4b47810 */ /* 0x000fe40007ffe0ff */
[----:B------:R-:W-:Y:S05]  /*14cf0*/  SEL R169, R169, RZ, !P1 ;  /* 0x000000ffa9a97207 */ /* 0x000fea0004800000 */
[----:B-1----:R-:W-:-:S05]  /*14d00*/  @P0 BRA `(.L_x_2376) ;  /* 0xffffce5000000947 */ /* 0x002fca000383ffff */
.L_x_2366:
[----:B------:R-:W-:-:S13]  /*14d10*/  ISETP.GE.AND P0, PT, R180, R204, PT ;  /* 0x000000ccb400720c */ /* 0x000fda0003f06270 */
[----:B------:R-:W-:Y:S05]  /*14d20*/  @!P0 BRA `(.L_x_2377) ;  /* 0x00003b4000008947 */ /* 0x000fea0003800000 */
[----:B------:R-:W-:Y:S02]  /*14d30*/  MOV R9, R105 ;  /* 0x0000006900097202 */ /* 0x000fe40000000f00 */
[----:B------:R-:W-:Y:S02]  /*14d40*/  MOV R8, R104 ;  /* 0x0000006800087202 */ /* 0x000fe40000000f00 */
.L_x_2394:
        /* <DEDUP_REMOVED lines=34> */
.L_x_2483:
[----:B------:R-:W-:-:S05]  /*14f70*/  BRA.DIV ~URZ, `(.L_x_2381) ;  /* 0x0000a9627f007947 */ /* 0x000fca000b800000 */
[----:B------:R-:W5:Y:S01]  /*14f80*/  SHFL.IDX PT, R2, R17, RZ, 0x181f ;  /* 0x00181fff11027589 */ /* 0x000f6200000e0000 */
[----:B------:R-:W-:Y:S01]  /*14f90*/  IMAD.SHL.U32 R18, R190, 0x2, RZ ;  /* 0x00000002be127824 */ /* 0x000fe200078e00ff */
[----:B------:R-:W-:Y:S01]  /*14fa0*/  SHF.R.S32.HI R3, RZ, 0x1f, R190 ;  /* 0x0000001fff037819 */ /* 0x000fe200000114be */
[----:B------:R-:W-:Y:S01]  /*14fb0*/  IMAD R32, R189, 0x6000, RZ ;  /* 0x00006000bd207824 */ /* 0x000fe200078e02ff */
[----:B------:R-:W-:Y:S01]  /*14fc0*/  SHF.L.U32 R19, R198, 0x1, RZ ;  /* 0x00000001c6137819 */ /* 0x000fe200000006ff */
[----:B------:R-:W-:Y:S01]  /*14fd0*/  IMAD.SHL.U32 R24, R197, 0x2, RZ ;  /* 0x00000002c5187824 */ /* 0x000fe200078e00ff */
[----:B------:R-:W-:Y:S01]  /*14fe0*/  SHF.L.U64.HI R25, R190, 0x1, R3 ;  /* 0x00000001be197819 */ /* 0x000fe20000010203 */
[----:B------:R-:W-:Y:S01]  /*14ff0*/  IMAD.IADD R4, R203, 0x1, R32 ;  /* 0x00000001cb047824 */ /* 0x000fe200078e0220 */
[----:B------:R-:W-:Y:S02]  /*15000*/  SHF.L.U64.HI R27, R198, 0x1, R209 ;  /* 0x00000001c61b7819 */ /* 0x000fe400000102d1 */
[----:B------:R-:W-:Y:S02]  /*15010*/  SHF.L.U64.HI R26, R197, 0x1, R208 ;  /* 0x00000001c51a7819 */ /* 0x000fe400000102d0 */
[C---:B-----5:R-:W-:Y:S05]  /*15020*/  IADD3 R6, P0, R2.reuse, R18, RZ ;  /* 0x0000001202067210 */ /* 0x060fea0007f1e0ff */
[C---:B----4-:R-:W-:Y:S05]  /*15030*/  IMAD.X R7, R5.reuse, 0x1, R25, P0 ;  /* 0x0000000105077824 */ /* 0x050fea00000e0619 */
[----:B------:R-:W-:Y:S01]  /*15040*/  @!PT LDS RZ, [RZ] ;  /* 0x00000000fffff984 */ /* 0x000fe20000000800 */
[----:B------:R-:W-:Y:S01]  /*15050*/  @!PT LDS RZ, [RZ] ;  /* 0x00000000fffff984 */ /* 0x000fe20000000800 */
[----:B------:R4:W-:Y:S02]  /*15060*/  LDGSTS.E.BYPASS.LTC128B.128 [R4+0x100], [R6.64], !P5 ;  /* 0x0010000006047fae */ /* 0x0009e4000e901d4a */
[C---:B----4-:R-:W-:Y:S05]  /*15070*/  IADD3 R6, P0, R2.reuse, R19, RZ ;  /* 0x0000001302067210 */ /* 0x050fea0007f1e0ff */
[C---:B------:R-:W-:Y:S05]  /*15080*/  IMAD.X R7, R5.reuse, 0x1, R27, P0 ;  /* 0x0000000105077824 */ /* 0x040fea00000e061b */
[----:B------:R4:W-:Y:S02]  /*15090*/  LDGSTS.E.BYPASS.LTC128B.128 [R4+0x2100], [R6.64], !P4 ;  /* 0x0210000006047fae */ /* 0x0009e4000e101d4a */
[----:B----4-:R-:W-:Y:S02]  /*150a0*/  IADD3 R6, P0, R2, R24, RZ ;  /* 0x0000001802067210 */ /* 0x010fe40007f1e0ff */
[----:B------:R4:W2:Y:S02]  /*150b0*/  SHFL.IDX PT, R2, R17, 0x1, 0x181f ;  /* 0x00381f0011027f89 */ /* 0x0008a400000e0000 */
[----:B------:R-:W-:Y:S02]  /*150c0*/  IADD3.X R7, R5, R26, RZ, P0, !PT ;  /* 0x0000001a05077210 */ /* 0x000fe400007fe4ff */
[----:B------:R4:W3:Y:S04]  /*150d0*/  SHFL.IDX PT, R5, R16, 0x1, 0x181f ;  /* 0x00381f0010057f89 */ /* 0x0008e800000e0000 */
[----:B------:R4:W-:Y:S03]  /*150e0*/  LDGSTS.E.BYPASS.LTC128B.128 [R4+0x4100], [R6.64], !P6 ;  /* 0x0410000006047fae */ /* 0x0009e6000f101d4a */
.L_x_2484:
[C---:B--2-4-:R-:W-:Y:S01]  /*150f0*/  IADD3 R6, P0, R2.reuse, R18, RZ ;  /* 0x0000001202067210 */ /* 0x054fe20007f1e0ff */
[----:B------:R-:W-:Y:S04]  /*15100*/  IMAD.IADD R32, R203, 0x1, R32 ;  /* 0x00000001cb207824 */ /* 0x000fe800078e0220 */
[C---:B---3--:R-:W-:Y:S05]  /*15110*/  IMAD.X R7, R5.reuse, 0x1, R25, P0 ;  /* 0x0000000105077824 */ /* 0x048fea00000e0619 */
[----:B------:R-:W-:Y:S01]  /*15120*/  @!PT LDS RZ, [RZ] ;  /* 0x00000000fffff984 */ /* 0x000fe20000000800 */
[----:B------:R-:W-:Y:S01]  /*15130*/  @!PT LDS RZ, [RZ] ;  /* 0x00000000fffff984 */ /* 0x000fe20000000800 */
[----:B------:R-:W-:Y:S01]  /*15140*/  @!PT LDS RZ, [RZ] ;  /* 0x00000000fffff984 */ /* 0x000fe20000000800 */
[----:B------:R2:W-:Y:S02]  /*15150*/  LDGSTS.E.BYPASS.LTC128B.128 [R4+0x1100], [R6.64], !P5 ;  /* 0x0110000006047fae */ /* 0x0005e4000e901d4a */
[C---:B--2---:R-:W-:Y:S02]  /*15160*/  IADD3 R6, P1, R2.reuse, R19, RZ ;  /* 0x0000001302067210 */ /* 0x044fe40007f3e0ff */
[----:B------:R-:W-:Y:S03]  /*15170*/  IADD3 R2, P0, R2, R24, RZ ;  /* 0x0000001802027210 */ /* 0x000fe60007f1e0ff */
[C---:B------:R-:W-:Y:S01]  /*15180*/  IMAD.X R7, R5.reuse, 0x1, R27, P1 ;  /* 0x0000000105077824 */ /* 0x040fe200008e061b */
[----:B------:R-:W-:Y:S04]  /*15190*/  IADD3.X R3, R5, R26, RZ, P0, !PT ;  /* 0x0000001a05037210 */ /* 0x000fe800007fe4ff */
[----:B------:R2:W-:Y:S04]  /*151a0*/  LDGSTS.E.BYPASS.LTC128B.128 [R4+0x3100], [R6.64], !P4 ;  /* 0x0310000006047fae */ /* 0x0005e8000e101d4a */
[----:B------:R2:W-:Y:S02]  /*151b0*/  LDGSTS.E.BYPASS.LTC128B.128 [R32+0x5100], [R2.64], !P6 ;  /* 0x0510000002207fae */ /* 0x0005e4000f101d4a */
.L_x_2379:
[----:B------:R-:W-:Y:S05]  /*151c0*/  BSYNC B0 ;  /* 0x0000000000007941 */ /* 0x000fea0003800000 */
.L_x_2378:
[----:B------:R-:W0:Y:S01]  /*151d0*/  LDGDEPBAR ;  /* 0x00000000000079af */ /* 0x000e220000000000 */
[----:B------:R-:W-:Y:S01]  /*151e0*/  WARPSYNC 0xffffffff ;  /* 0xffffffff00007948 */ /* 0x000fe20003800000 */
[C---:B--234-:R-:W-:Y:S01]  /*151f0*/  HMMA.16816.F32.BF16 R4, R36.reuse, R12, RZ ;  /* 0x0000000c2404723c */ /* 0x05cfe200000418ff */
[----:B------:R-:W-:Y:S03]  /*15200*/  MOV R181, 0x1 ;  /* 0x0000000100b57802 */ /* 0x000fe60000000f00 */
[CC--:B------:R-:W-:Y:S02]  /*15210*/  IADD3 R104, R170.reuse, R0.reuse, RZ ;  /* 0x00000000aa687210 */ /* 0x0c0fe40007ffe0ff */
[CC--:B------:R-:W-:Y:S02]  /*15220*/  IADD3 R3, R171.reuse, R0.reuse, RZ ;  /* 0x00000000ab037210 */ /* 0x0c0fe40007ffe0ff */
[C---:B------:R-:W-:Y:S01]  /*15230*/  HMMA.16816.F32.BF16 R12, R36.reuse, R14, RZ ;  /* 0x0000000e240c723c */ /* 0x040fe200000418ff */
[----:B------:R-:W-:Y:S02]  /*15240*/  IADD3 R2, R171, R0, R170 ;  /* 0x00000000ab027210 */ /* 0x000fe40007ffe0aa */
[----:B------:R-:W-:Y:S05]  /*15250*/  ISETP.LE.AND P1, PT, R181, c[0x0][0x32c], PT ;  /* 0x0000cb00b5007a0c */ /* 0x000fea0003f23270 */
[C---:B-1----:R-:W-:Y:S08]  /*15260*/  HMMA.16816.F32.BF16 R16, R36.reuse, R20, RZ ;  /* 0x000000142410723c */ /* 0x042ff000000418ff */
        /* <DEDUP_REMOVED lines=15> */
[C---:B------:R-:W-:Y:S07]  /*15360*/  HMMA.16816.F32.BF16 R32, R148.reuse, R164, R32 ;  /* 0x000000a49420723c */ /* 0x040fee0000041820 */
[----:B------:R-:W-:Y:S01]  /*15370*/  IADD3 R164, R170, R105, RZ ;  /* 0x00000069aaa47210 */ /* 0x000fe20007ffe0ff */
        /* <DEDUP_REMOVED lines=82> */
[----:B------:R2:W4:Y:S07]  /*158a0*/  LDSM.16.M88.4 R156, [R0+0x5800] ;  /* 0x00580000009c783b */ /* 0x00052e0000000200 */
[C---:B-1----:R-:W-:Y:S08]  /*158b0*/  HMMA.16816.F32.BF16 R16, R152.reuse, R144, R16 ;  /* 0x000000909810723c */ /* 0x042ff00000041810 */
[C---:B------:R-:W-:Y:S01]  /*158c0*/  HMMA.16816.F32.BF16 R20, R152.reuse, R146, R20 ;  /* 0x000000929814723c */ /* 0x040fe20000041814 */
[----:B------:R-:W-:Y:S07]  /*158d0*/  LDSM.16.M88.4 R144, [R173+0x8000] ;  /* 0x00800000ad90783b */ /* 0x000fee0000000200 */
[C---:B---3--:R-:W-:Y:S01]  /*158e0*/  HMMA.16816.F32.BF16 R24, R152.reuse, R148, R24 ;  /* 0x000000949818723c */ /* 0x048fe20000041818 */
[----:B--2---:R-:W2:Y:S07]  /*158f0*/  LDL R0, [R1+0x4] ;  /* 0x0000040001007983 */ /* 0x004eae0000100800 */
        /* <DEDUP_REMOVED lines=62> */
[----:B------:R5:W4:Y:S01]  /*15ce0*/  MUFU.TANH R160, R18 ;  /* 0x0000001200a07308 */ /* 0x000b220000002400 */
[----:B--2---:R-:W-:Y:S01]  /*15cf0*/  LEA R4, R0, R227, 0x7 ;  /* 0x000000e300047211 */ /* 0x004fe200078e38ff */
[C---:B------:R-:W-:Y:S03]  /*15d00*/  HMMA.16816.F32.BF16 R28, R156.reuse, R6, R28 ;  /* 0x000000069c1c723c */ /* 0x040fe6000004181c */
[----:B------:R-:W-:Y:S05]  /*15d10*/  IADD3 R4, R225, R4, R226 ;  /* 0x00000004e1047210 */ /* 0x000fea0007ffe0e2 */
[----:B------:R2:W2:Y:S01]  /*15d20*/  MUFU.TANH R155, R19 ;  /* 0x00000013009b7308 */ /* 0x0004a20000002400 */
[----:B-1----:R-:W-:Y:S05]  /*15d30*/  IADD3 R2, R189, 0x1, RZ ;  /* 0x00000001bd027810 */ /* 0x002fea0007ffe0ff */
[----:B------:R-:W-:Y:S04]  /*15d40*/  FMUL.FTZ R26, R26, c[0x0][0x320] ;  /* 0x0000c8001a1a7a20 */ /* 0x000fe80000410000 */
[----:B------:R-:W1:Y:S01]  /*15d50*/  MUFU.TANH R20, R20 ;  /* 0x0000001400147308 */ /* 0x000e620000002400 */
[----:B------:R-:W-:Y:S02]  /*15d60*/  FMUL.FTZ R27, R27, c[0x0][0x320] ;  /* 0x0000c8001b1b7a20 */ /* 0x000fe40000410000 */
[----:B---3--:R-:W-:Y:S02]  /*15d70*/  FMUL.FTZ R17, R25, c[0x0][0x320] ;  /* 0x0000c80019117a20 */ /* 0x008fe40000410000 */
[----:B-----5:R-:W-:Y:S02]  /*15d80*/  FMUL.FTZ R18, R24, c[0x0][0x320] ;  /* 0x0000c80018127a20 */ /* 0x020fe40000410000 */
[----:B------:R-:W-:Y:S02]  /*15d90*/  FMUL.FTZ R30, R30, c[0x0][0x320] ;  /* 0x0000c8001e1e7a20 */ /* 0x000fe40000410000 */
[----:B------:R-:W-:Y:S01]  /*15da0*/  FMUL.FTZ R31, R31, c[0x0][0x320] ;  /* 0x0000c8001f1f7a20 */ /* 0x000fe20000410000 */
[----:B------:R-:W3:Y:S01]  /*15db0*/  MUFU.TANH R152, R26 ;  /* 0x0000001a00987308 */ /* 0x000ee20000002400 */
[----:B------:R-:W-:Y:S02]  /*15dc0*/  FMUL.FTZ R16, R28, c[0x0][0x320] ;  /* 0x0000c8001c107a20 */ /* 0x000fe40000410000 */
[----:B------:R-:W-:Y:S01]  /*15dd0*/  FMUL.FTZ R28, R29, c[0x0][0x320] ;  /* 0x0000c8001d1c7a20 */ /* 0x000fe20000410000 */
[C---:B----4-:R-:W-:Y:S03]  /*15de0*/  HMMA.16816.F32.BF16 R32, R156.reuse, R12, R32 ;  /* 0x0000000c9c20723c */ /* 0x050fe60000041820 */
[----:B--2---:R-:W-:Y:S03]  /*15df0*/  FMUL.FTZ R19, R21, c[0x0][0x320] ;  /* 0x0000c80015137a20 */ /* 0x004fe60000410000 */
[----:B------:R2:W4:Y:S02]  /*15e00*/  MUFU.TANH R151, R27 ;  /* 0x0000001b00977308 */ /* 0x0005240000002400 */
[----:B------:R-:W-:Y:S07]  /*15e10*/  HMMA.16816.F32.BF16 R36, R156, R14, R36 ;  /* 0x0000000e9c24723c */ /* 0x000fee0000041824 */
[----:B------:R-:W-:Y:S01]  /*15e20*/  SHF.L.U32 R156, R180, 0x6, RZ ;  /* 0x00000006b49c7819 */ /* 0x000fe200000006ff */
[----:B------:R5:W1:Y:S08]  /*15e30*/  MUFU.TANH R145, R30 ;  /* 0x0000001e00917308 */ /* 0x000a700000002400 */
[----:B------:R-:W-:Y:S01]  /*15e40*/  FMUL.FTZ R13, R33, c[0x0][0x320] ;  /* 0x0000c800210d7a20 */ /* 0x000fe20000410000 */
[----:B------:R-:W-:Y:S01]  /*15e50*/  MOV R33, 0x1 ;  /* 0x0000000100217802 */ /* 0x000fe20000000f00 */
[----:B------:R1:W1:Y:S01]  /*15e60*/  MUFU.TANH R146, R31 ;  /* 0x0000001f00927308 */ /* 0x0002620000002400 */
[----:B------:R-:W-:Y:S02]  /*15e70*/  FMUL.FTZ R29, R35, c[0x0][0x320] ;  /* 0x0000c800231d7a20 */ /* 0x000fe40000410000 */
[----:B------:R-:W-:Y:S01]  /*15e80*/  ISETP.NE.AND P0, PT, R33, c[0x0][0x2c4], PT ;  /* 0x0000b10021007a0c */ /* 0x000fe20003f05270 */
[----:B--2---:R-:W-:Y:S02]  /*15e90*/  FMUL.FTZ R27, R32, c[0x0][0x320] ;  /* 0x0000c800201b7a20 */ /* 0x004fe40000410000 */
[----:B------:R-:W-:Y:S02]  /*15ea0*/  FMUL.FTZ R12, R36, c[0x0][0x320] ;  /* 0x0000c800240c7a20 */ /* 0x000fe40000410000 */
[----:B------:R-:W-:Y:S02]  /*15eb0*/  FMUL.FTZ R26, R37, c[0x0][0x320] ;  /* 0x0000c800251a7a20 */ /* 0x000fe40000410000 */
[----:B------:R-:W2:Y:S01]  /*15ec0*/  MUFU.TANH R19, R19 ;  /* 0x0000001300137308 */ /* 0x000ea20000002400 */
[----:B------:R-:W-:Y:S02]  /*15ed0*/  FMUL.FTZ R32, R38, c[0x0][0x320] ;  /* 0x0000c80026207a20 */ /* 0x000fe40000410000 */
[----:B-----5:R-:W-:Y:S03]  /*15ee0*/  FMUL.FTZ R30, R34, c[0x0][0x320] ;  /* 0x0000c800221e7a20 */ /* 0x020fe60000410000 */
[----:B------:R-:W-:Y:S04]  /*15ef0*/  @P0 IMAD.HI.U32 R0, R4, c[0x0][0x2c8], RZ ;  /* 0x0000b20004000a27 */ /* 0x000fe800078e00ff */
[----:B------:R2:W2:Y:S01]  /*15f00*/  MUFU.TANH R154, R22 ;  /* 0x00000016009a7308 */ /* 0x0004a20000002400 */
[----:B------:R-:W-:Y:S02]  /*15f10*/  @P0 SHF.R.U32.HI R4, RZ, c[0x0][0x2cc], R0 ;  /* 0x0000b300ff040a19 */ /* 0x000fe40000011600 */
[----:B------:R-:W-:Y:S01]  /*15f20*/  IADD3 R0, -R200, 0x1, -R156 ;  /* 0x00000001c8007810 */ /* 0x000fe20007ffe99c */
[----:B-1----:R-:W-:Y:S01]  /*15f30*/  FMUL.FTZ R31, R39, c[0x0][0x320] ;  /* 0x0000c800271f7a20 */ /* 0x002fe20000410000 */
[----:B------:R-:W-:Y:S01]  /*15f40*/  ISETP.GE.AND P0, PT, R189, 0x1, PT ;  /* 0x00000001bd00780c */ /* 0x000fe20003f06270 */
[----:B------:R-:W1:Y:S01]  /*15f50*/  SHFL.IDX PT, R3, R4, RZ, 0x1c1f ;  /* 0x001c1fff04037589 */ /* 0x000e6200000e0000 */
[----:B------:R-:W-:Y:S02]  /*15f60*/  IADD3 R0, -R202, R0, R201 ;  /* 0x00000000ca007210 */ /* 0x000fe40007ffe1c9 */
[----:B------:R-:W-:Y:S01]  /*15f70*/  SEL R189, R2, RZ, !P0 ;  /* 0x000000ff02bd7207 */ /* 0x000fe20004000000 */
[----:B------:R2:W2:Y:S01]  /*15f80*/  MUFU.TANH R153, R23 ;  /* 0x0000001700997308 */ /* 0x0004a20000002400 */
[C---:B------:R-:W-:Y:S02]  /*15f90*/  IADD3 R6, R0.reuse, c[0x0][0x328], RZ ;  /* 0x0000ca0000067a10 */ /* 0x040fe40007ffe0ff */
[----:B------:R-:W-:Y:S07]  /*15fa0*/  IADD3 R5, R0, UR8, RZ ;  /* 0x0000000800057c10 */ /* 0x000fee000fffe0ff */
[----:B------:R-:W2:Y:S10]  /*15fb0*/  MUFU.TANH R18, R18 ;  /* 0x0000001200127308 */ /* 0x000eb40000002400 */
[----:B------:R-:W2:Y:S01]  /*15fc0*/  MUFU.TANH R17, R17 ;  /* 0x0000001100117308 */ /* 0x000ea20000002400 */
[-C--:B-1----:R-:W-:Y:S02]  /*15fd0*/  IADD3 R2, R6, R3.reuse, RZ ;  /* 0x0000000306027210 */ /* 0x082fe40007ffe0ff */
[----:B------:R-:W-:Y:S07]  /*15fe0*/  IADD3 R0, R5, R3, RZ ;  /* 0x0000000305007210 */ /* 0x000fee0007ffe0ff */
        /* <DEDUP_REMOVED lines=16> */
[----:B------:R-:W-:Y:S02]  /*160f0*/  ISETP.NE.AND P0, PT, R33, c[0x0][0x32c], PT ;  /* 0x0000cb0021007a0c */ /* 0x000fe40003f05270 */
[----:B------:R-:W-:Y:S11]  /*16100*/  LOP3.LUT R3, RZ, R3, RZ, 0x33, !PT ;  /* 0x00000003ff037212 */ /* 0x000ff600078e33ff */
[----:B------:R-:W-:Y:S05]  /*16110*/  @P0 IMAD.HI.U32 R7, R3, c[0x0][0x330], RZ ;  /* 0x0000cc0003070a27 */ /* 0x000fea00078e00ff */
[----:B------:R-:W-:Y:S04]  /*16120*/  @P0 SHF.R.U32.HI R3, RZ, c[0x0][0x334], R7 ;  /* 0x0000cd00ff030a19 */ /* 0x000fe80000011607 */
[----:B------:R-:W-:Y:S01]  /*16130*/  LOP3.LUT R3, RZ, R3, RZ, 0x33, !PT ;  /* 0x00000003ff037212 */ /* 0x000fe200078e33ff */
[----:B------:R-:W-:-:S05]  /*16140*/  BRA `(.L_x_2385) ;  /* 0x0000004000007947 */ /* 0x000fca0003800000 */
.L_x_2384:
[----:B------:R-:W-:Y:S11]  /*16150*/  ISETP.NE.AND P0, PT, R33, c[0x0][0x32c], PT ;  /* 0x0000cb0021007a0c */ /* 0x000ff60003f05270 */
[----:B------:R-:W-:Y:S02]  /*16160*/  @!UPT UIADD3 URZ, URZ, URZ, URZ ;  /* 0x0000003f3f3ff290 */ /* 0x000fe4000fffe03f */
[----:B------:R-:W-:Y:S05]  /*16170*/  @P0 IMAD.HI.U32 R7, R3, c[0x0][0x330], RZ ;  /* 0x0000cc0003070a27 */ /* 0x000fea00078e00ff */
[----:B------:R-:W-:Y:S02]  /*16180*/  @P0 SHF.R.U32.HI R3, RZ, c[0x0][0x334], R7 ;  /* 0x0000cd00ff030a19 */ /* 0x000fe40000011607 */
.L_x_2385:
[----:B------:R-:W-:Y:S05]  /*16190*/  BSYNC B0 ;  /* 0x0000000000007941 */ /* 0x000fea0003800000 */
.L_x_2383:
[----:B------:R-:W-:Y:S04]  /*161a0*/  IMAD R3, R3, c[0x0][0x32c], -R156 ;  /* 0x0000cb0003037a24 */ /* 0x000fe800078e0a9c */
[----:B------:R-:W-:Y:S05]  /*161b0*/  IMAD.IADD R3, R3, 0x1, -R200 ;  /* 0x0000000103037824 */ /* 0x000fea00078e0ac8 */
[----:B------:R-:W-:Y:S02]  /*161c0*/  IMNMX R0, R0, R3, !PT ;  /* 0x0000000300007217 */ /* 0x000fe40007800200 */
[----:B------:R-:W-:Y:S04]  /*161d0*/  IADD3 R3, R3, c[0x0][0x32c], RZ ;  /* 0x0000cb0003037a10 */ /* 0x000fe80007ffe0ff */
[----:B------:R-:W-:Y:S02]  /*161e0*/  IMNMX R2, R2, R3, PT ;  /* 0x0000000302027217 */ /* 0x000fe40003800200 */
.L_x_2382:
        /* <DEDUP_REMOVED lines=9> */
[--C-:B--2---:R-:W-:Y:S03]  /*16280*/  IMAD.IADD R3, R6, 0x1, R4.reuse ;  /* 0x0000000106037824 */ /* 0x104fe600078e0204 */
        /* <DEDUP_REMOVED lines=39> */
[----:B------:R-:W-:Y:S01]  /*16500*/  ISETP.LT.OR P0, PT, R2, 0x3a, P0 ;  /* 0x0000003a0200780c */ /* 0x000fe20000701670 */
[----:B------:R-:W-:Y:S03]  /*16510*/  IMAD.IADD R2, R5, 0x1, R4 ;  /* 0x0000000105027824 */ /* 0x000fe600078e0204 */
[----:B------:R-:W-:Y:S01]  /*16520*/  FSEL R5, R26, -INF , !P0 ;  /* 0xff8000001a057808 */ /* 0x000fe20004000000 */
[----:B------:R-:W-:-:S05]  /*16530*/  @!P1 BRA `(.L_x_2386) ;  /* 0x0000015000009947 */ /* 0x000fca0003800000 */
[----:B------:R-:W-:Y:S01]  /*16540*/  IADD3 R0, -R202, R201, R4 ;  /* 0x000000c9ca007210 */ /* 0x000fe20007ffe104 */
        /* <DEDUP_REMOVED lines=10> */
.L_x_2388:
[----:B------:R-:W-:Y:S11]  /*165f0*/  ISETP.NE.AND P0, PT, R33, c[0x0][0x32c], PT ;  /* 0x0000cb0021007a0c */ /* 0x000ff60003f05270 */
[----:B------:R-:W-:Y:S02]  /*16600*/  @!UPT UIADD3 URZ, URZ, URZ, URZ ;  /* 0x0000003f3f3ff290 */ /* 0x000fe4000fffe03f */
[----:B------:R-:W-:Y:S05]  /*16610*/  @P0 IMAD.HI.U32 R4, R0, c[0x0][0x330], RZ ;  /* 0x0000cc0000040a27 */ /* 0x000fea00078e00ff */
[----:B------:R-:W-:Y:S02]  /*16620*/  @P0 SHF.R.U32.HI R0, RZ, c[0x0][0x334], R4 ;  /* 0x0000cd00ff000a19 */ /* 0x000fe40000011604 */
.L_x_2389:
[----:B------:R-:W-:Y:S05]  /*16630*/  BSYNC B0 ;  /* 0x0000000000007941 */ /* 0x000fea0003800000 */
.L_x_2387:
[----:B------:R-:W-:Y:S04]  /*16640*/  IMAD R0, R0, c[0x0][0x32c], -R156 ;  /* 0x0000cb0000007a24 */ /* 0x000fe800078e0a9c */
[----:B------:R-:W-:Y:S05]  /*16650*/  IMAD.IADD R0, R0, 0x1, -R200 ;  /* 0x0000000100007824 */ /* 0x000fea00078e0ac8 */
[----:B------:R-:W-:Y:S02]  /*16660*/  IMNMX R2, R2, R0, !PT ;  /* 0x0000000002027217 */ /* 0x000fe40007800200 */
[----:B------:R-:W-:Y:S04]  /*16670*/  IADD3 R0, R0, c[0x0][0x32c], RZ ;  /* 0x0000cb0000007a10 */ /* 0x000fe80007ffe0ff */
[----:B------:R-:W-:Y:S02]  /*16680*/  IMNMX R3, R3, R0, PT ;  /* 0x0000000003037217 */ /* 0x000fe40003800200 */
.L_x_2386:
        /* <DEDUP_REMOVED lines=50> */
[----:B------:R-:W-:Y:S01]  /*169b0*/  FFMA.FTZ R187, R5, c[0x0][0x2d0], -R4 ;  /* 0x0000b40005bb7a23 */ /* 0x000fe20000010804 */
[----:B------:R-:W-:Y:S01]  /*169c0*/  FSEL R4, R164, -INF , !P0 ;  /* 0xff800000a4047808 */ /* 0x000fe20004000000 */
[----:B------:R-:W-:Y:S01]  /*169d0*/  FMUL.FTZ R0, R0, c[0x0][0x2d0] ;  /* 0x0000b40000007a20 */ /* 0x000fe20000410000 */
[----:B------:R-:W-:Y:S02]  /*169e0*/  ISETP.GT.AND P0, PT, R2, 0x1, P2 ;  /* 0x000000010200780c */ /* 0x000fe40001704270 */
[----:B------:R-:W-:Y:S02]  /*169f0*/  FMNMX.FTZ R105, R4, R9, !PT ;  /* 0x0000000904697209 */ /* 0x000fe40007810000 */
[----:B------:R-:W-:Y:S02]  /*16a00*/  ISETP.LT.OR P0, PT, R3, 0x2, P0 ;  /* 0x000000020300780c */ /* 0x000fe40000701670 */
[----:B------:R-:W1:Y:S02]  /*16a10*/  MUFU.EX2 R0, R0 ;  /* 0x0000000000007308 */ /* 0x000e640000000800 */
[----:B------:R-:W-:Y:S02]  /*16a20*/  FSEL R5, R163, -INF , !P0 ;  /* 0xff800000a3057808 */ /* 0x000fe40004000000 */
[----:B------:R-:W-:Y:S02]  /*16a30*/  ISETP.GT.AND P0, PT, R2, 0x8, P2 ;  /* 0x000000080200780c */ /* 0x000fe40001704270 */
[----:B------:R-:W-:Y:S02]  /*16a40*/  FMNMX.FTZ R105, R5, R105, !PT ;  /* 0x0000006905697209 */ /* 0x000fe40007810000 */
[----:B------:R-:W-:Y:S02]  /*16a50*/  ISETP.LT.OR P0, PT, R3, 0x9, P0 ;  /* 0x000000090300780c */ /* 0x000fe40000701670 */
[----:B------:R-:W2:Y:S02]  /*16a60*/  MUFU.EX2 R25, R25 ;  /* 0x0000001900197308 */ /* 0x000ea40000000800 */
[----:B------:R-:W-:Y:S02]  /*16a70*/  FSEL R147, R162, -INF , !P0 ;  /* 0xff800000a2937808 */ /* 0x000fe40004000000 */
[C---:B------:R-:W-:Y:S02]  /*16a80*/  ISETP.GT.AND P0, PT, R2.reuse, 0x9, P2 ;  /* 0x000000090200780c */ /* 0x040fe40001704270 */
[----:B------:R-:W-:Y:S02]  /*16a90*/  FMNMX.FTZ R105, R147, R105, !PT ;  /* 0x0000006993697209 */ /* 0x000fe40007810000 */
[----:B------:R-:W-:Y:S02]  /*16aa0*/  ISETP.LT.OR P0, PT, R3, 0xa, P0 ;  /* 0x0000000a0300780c */ /* 0x000fe40000701670 */
[----:B------:R-:W-:Y:S02]  /*16ab0*/  MUFU.EX2 R24, R24 ;  /* 0x0000001800187308 */ /* 0x000fe40000000800 */
[----:B------:R-:W-:Y:S02]  /*16ac0*/  FSEL R148, R161, -INF , !P0 ;  /* 0xff800000a1947808 */ /* 0x000fe40004000000 */
[----:B------:R-:W-:Y:S01]  /*16ad0*/  ISETP.GT.AND P0, PT, R2, 0x10, P2 ;  /* 0x000000100200780c */ /* 0x000fe20001704270 */
[----:B-1----:R-:W-:Y:S01]  /*16ae0*/  FMUL.FTZ R12, R0, R136 ;  /* 0x00000088000c7220 */ /* 0x002fe20000410000 */
[----:B------:R-:W-:Y:S01]  /*16af0*/  FMNMX.FTZ R105, R148, R105, !PT ;  /* 0x0000006994697209 */ /* 0x000fe20007810000 */
[C---:B------:R-:W-:Y:S01]  /*16b00*/  FMUL.FTZ R13, R0.reuse, R137 ;  /* 0x00000089000d7220 */ /* 0x040fe20000410000 */
[----:B------:R-:W-:Y:S01]  /*16b10*/  ISETP.LT.OR P0, PT, R3, 0x11, P0 ;  /* 0x000000110300780c */ /* 0x000fe20000701670 */
[----:B------:R-:W-:Y:S01]  /*16b20*/  FMUL.FTZ R33, R0, R117 ;  /* 0x0000007500217220 */ /* 0x000fe20000410000 */
[----:B------:R-:W-:Y:S01]  /*16b30*/  FSEL R161, R32, -INF , !P1 ;  /* 0xff80000020a17808 */ /* 0x000fe20004800000 */
[----:B------:R-:W1:Y:S01]  /*16b40*/  MUFU.EX2 R23, R23 ;  /* 0x0000001700177308 */ /* 0x000e620000000800 */
[----:B------:R-:W-:Y:S01]  /*16b50*/  FSEL R149, R160, -INF , !P0 ;  /* 0xff800000a0957808 */ /* 0x000fe20004000000 */
[----:B------:R-:W-:Y:S01]  /*16b60*/  FMUL.FTZ R32, R0, R116 ;  /* 0x0000007400207220 */ /* 0x000fe20000410000 */
[----:B------:R-:W-:Y:S01]  /*16b70*/  ISETP.GT.AND P0, PT, R2, 0x11, P2 ;  /* 0x000000110200780c */ /* 0x000fe20001704270 */
[C---:B------:R-:W-:Y:S01]  /*16b80*/  FMUL.FTZ R36, R0.reuse, R112 ;  /* 0x0000007000247220 */ /* 0x040fe20000410000 */
[----:B------:R-:W-:Y:S01]  /*16b90*/  FMNMX.FTZ R105, R149, R105, !PT ;  /* 0x0000006995697209 */ /* 0x000fe20007810000 */
        /* <DEDUP_REMOVED lines=8> */
[----:B------:R-:W-:Y:S01]  /*16c20*/  FMUL.FTZ R21, R0, R129 ;  /* 0x0000008100157220 */ /* 0x000fe20000410000 */
[----:B------:R-:W-:Y:S01]  /*16c30*/  FMNMX.FTZ R105, R150, R105, !PT ;  /* 0x0000006996697209 */ /* 0x000fe20007810000 */
        /* <DEDUP_REMOVED lines=8> */
[----:B------:R-:W-:Y:S01]  /*16cc0*/  FMUL.FTZ R45, R0, R45 ;  /* 0x0000002d002d7220 */ /* 0x000fe20000410000 */
[----:B------:R-:W-:Y:S01]  /*16cd0*/  FMNMX.FTZ R105, R154, R105, !PT ;  /* 0x000000699a697209 */ /* 0x000fe20007810000 */
        /* <DEDUP_REMOVED lines=8> */
[C---:B------:R-:W-:Y:S01]  /*16d60*/  FMUL.FTZ R56, R0.reuse, R56 ;  /* 0x0000003800387220 */ /* 0x040fe20000410000 */
        /* <DEDUP_REMOVED lines=42> */
[----:B-1----:R-:W-:Y:S01]  /*17010*/  F2FP.BF16.PACK_AB R146, R23, R24 ;  /* 0x000000181792723e */ /* 0x002fe200000010ff */
[----:B------:R-:W-:Y:S01]  /*17020*/  FMUL.FTZ R101, R0, R101 ;  /* 0x0000006500657220 */ /* 0x000fe20000410000 */
[----:B------:R-:W-:Y:S02]  /*17030*/  FSEL R162, R30, -INF , !P0 ;  /* 0xff8000001ea27808 */ /* 0x000fe40004000000 */
[----:B------:R-:W-:Y:S02]  /*17040*/  ISETP.GT.AND P0, PT, R2, 0x31, P2 ;  /* 0x000000310200780c */ /* 0x000fe40001704270 */
[----:B------:R-:W-:Y:S02]  /*17050*/  FMNMX.FTZ R105, R162, R105, !PT ;  /* 0x00000069a2697209 */ /* 0x000fe40007810000 */
[----:B------:R-:W-:Y:S04]  /*17060*/  ISETP.LT.OR P0, PT, R3, 0x32, P0 ;  /* 0x000000320300780c */ /* 0x000fe80000701670 */
[----:B------:R-:W-:Y:S01]  /*17070*/  FSEL R163, R29, -INF , !P0 ;  /* 0xff8000001da37808 */ /* 0x000fe20004000000 */
[----:B------:R-:W-:Y:S01]  /*17080*/  FMUL.FTZ R29, R0, R121 ;  /* 0x00000079001d7220 */ /* 0x000fe20000410000 */
[----:B------:R-:W-:Y:S01]  /*17090*/  ISETP.GT.AND P0, PT, R2, 0x39, P2 ;  /* 0x000000390200780c */ /* 0x000fe20001704270 */
[C---:B------:R-:W-:Y:S01]  /*170a0*/  FFMA.FTZ R2, R0.reuse, R195, R7 ;  /* 0x000000c300027223 */ /* 0x040fe20000010007 */
[----:B------:R-:W-:Y:S02]  /*170b0*/  FMNMX.FTZ R105, R163, R105, !PT ;  /* 0x00000069a3697209 */ /* 0x000fe40007810000 */
[----:B------:R-:W-:Y:S01]  /*170c0*/  ISETP.LT.OR P0, PT, R3, 0x3a, P0 ;  /* 0x0000003a0300780c */ /* 0x000fe20000701670 */
[----:B------:R-:W-:Y:S01]  /*170d0*/  FADD.FTZ R3, R25, R2 ;  /* 0x0000000219037221 */ /* 0x000fe20000010000 */
[----:B------:R-:W-:Y:S01]  /*170e0*/  FMNMX.FTZ R105, R161, R105, !PT ;  /* 0x00000069a1697209 */ /* 0x000fe20007810000 */
[----:B------:R-:W-:Y:S01]  /*170f0*/  FMUL.FTZ R25, R0, R125 ;  /* 0x0000007d00197220 */ /* 0x000fe20000410000 */
[----:B------:R-:W-:Y:S04]  /*17100*/  FSEL R160, R31, -INF , !P0 ;  /* 0xff8000001fa07808 */ /* 0x000fe80004000000 */
[----:B------:R-:W-:Y:S05]  /*17110*/  FMNMX.FTZ R105, R160, R105, !PT ;  /* 0x00000069a0697209 */ /* 0x000fea0007810000 */
[----:B------:R-:W1:Y:S02]  /*17120*/  SHFL.BFLY PT, R2, R105, 0x2, 0x1f ;  /* 0x0c401f0069027f89 */ /* 0x000e6400000e0000 */
[----:B-1----:R-:W-:Y:S06]  /*17130*/  FMNMX.FTZ R105, R105, R2, !PT ;  /* 0x0000000269697209 */ /* 0x002fec0007810000 */
[----:B------:R-:W1:Y:S02]  /*17140*/  SHFL.BFLY PT, R2, R105, 0x1, 0x1f ;  /* 0x0c201f0069027f89 */ /* 0x000e6400000e0000 */
[----:B-1----:R-:W-:Y:S01]  /*17150*/  FMNMX.FTZ R105, R105, R2, !PT ;  /* 0x0000000269697209 */ /* 0x002fe20007810000 */
[----:B------:R-:W-:Y:S02]  /*17160*/  FADD.FTZ R2, R24, R3 ;  /* 0x0000000318027221 */ /* 0x000fe40000010000 */
[----:B------:R-:W-:Y:S01]  /*17170*/  FMUL.FTZ R24, R0, R124 ;  /* 0x0000007c00187220 */ /* 0x000fe20000410000 */
[----:B------:R-:W-:Y:S01]  /*17180*/  FSETP.NEU.FTZ.AND P0, PT, R105, -INF , PT ;  /* 0xff8000006900780b */ /* 0x000fe20003f1d000 */
[----:B------:R-:W-:Y:S03]  /*17190*/  FADD.FTZ R158, R23, R2 ;  /* 0x00000002179e7221 */ /* 0x000fe60000010000 */
[C---:B------:R-:W-:Y:S05]  /*171a0*/  FSEL R2, R105.reuse, RZ, P0 ;  /* 0x000000ff69027208 */ /* 0x040fea0000000000 */
[----:B------:R-:W-:Y:S02]  /*171b0*/  FADD.FTZ R2, -R2, R9 ;  /* 0x0000000902027221 */ /* 0x000fe40000010100 */
[----:B------:R-:W-:Y:S02]  /*171c0*/  FMUL.FTZ R9, R105, c[0x0][0x2d0] ;  /* 0x0000b40069097a20 */ /* 0x000fe40000410000 */
[----:B------:R-:W-:Y:S03]  /*171d0*/  FMUL.FTZ R2, R2, c[0x0][0x2d0] ;  /* 0x0000b40002027a20 */ /* 0x000fe60000410000 */
[----:B------:R-:W-:Y:S03]  /*171e0*/  FSEL R9, R9, RZ, P0 ;  /* 0x000000ff09097208 */ /* 0x000fe60000000000 */
[----:B------:R-:W1:Y:S02]  /*171f0*/  MUFU.EX2 R2, R2 ;  /* 0x0000000200027308 */ /* 0x000e640000000800 */
[--C-:B------:R-:W-:Y:S02]  /*17200*/  FFMA.FTZ R145, R4, c[0x0][0x2d0], -R9.reuse ;  /* 0x0000b40004917a23 */ /* 0x100fe40000010809 */
[----:B------:R-:W-:Y:S02]  /*17210*/  FFMA.FTZ R3, R5, c[0x0][0x2d0], -R9 ;  /* 0x0000b40005037a23 */ /* 0x000fe40000010809 */
[C---:B------:R-:W-:Y:S02]  /*17220*/  FMUL.FTZ R4, R0.reuse, R140 ;  /* 0x0000008c00047220 */ /* 0x040fe40000410000 */
[----:B------:R-:W-:Y:S02]  /*17230*/  FMUL.FTZ R5, R0, R141 ;  /* 0x0000008d00057220 */ /* 0x000fe40000410000 */
[----:B------:R-:W2:Y:S10]  /*17240*/  MUFU.EX2 R145, R145 ;  /* 0x0000009100917308 */ /* 0x000eb40000000800 */
[----:B------:R-:W3:Y:S01]  /*17250*/  MUFU.EX2 R0, R3 ;  /* 0x0000000300007308 */ /* 0x000ee20000000800 */
[C---:B-1----:R-:W-:Y:S02]  /*17260*/  FMUL.FTZ R38, R2.reuse, R114 ;  /* 0x0000007202267220 */ /* 0x042fe40000410000 */
[C---:B------:R-:W-:Y:S02]  /*17270*/  FMUL.FTZ R39, R2.reuse, R115 ;  /* 0x0000007302277220 */ /* 0x040fe40000410000 */
[C---:B------:R-:W-:Y:S02]  /*17280*/  FMUL.FTZ R14, R2.reuse, R138 ;  /* 0x0000008a020e7220 */ /* 0x040fe40000410000 */
[C---:B------:R-:W-:Y:S02]  /*17290*/  FMUL.FTZ R15, R2.reuse, R139 ;  /* 0x0000008b020f7220 */ /* 0x040fe40000410000 */
[C---:B------:R-:W-:Y:S02]  /*172a0*/  FMUL.FTZ R34, R2.reuse, R118 ;  /* 0x0000007602227220 */ /* 0x040fe40000410000 */
[C---:B--2---:R-:W-:Y:S02]  /*172b0*/  FFMA.FTZ R8, R2.reuse, R196, R145 ;  /* 0x000000c402087223 */ /* 0x044fe40000010091 */
[C---:B------:R-:W-:Y:S02]  /*172c0*/  FMUL.FTZ R35, R2.reuse, R119 ;  /* 0x0000007702237220 */ /* 0x040fe40000410000 */
[C---:B------:R-:W-:Y:S02]  /*172d0*/  FMUL.FTZ R6, R2.reuse, R142 ;  /* 0x0000008e02067220 */ /* 0x040fe40000410000 */
[C---:B------:R-:W-:Y:S02]  /*172e0*/  FMUL.FTZ R7, R2.reuse, R143 ;  /* 0x0000008f02077220 */ /* 0x040fe40000410000 */
[----:B------:R-:W-:Y:S01]  /*172f0*/  FMUL.FTZ R18, R2, R134 ;  /* 0x0000008602127220 */ /* 0x000fe20000410000 */
[C---:B---3--:R-:W-:Y:S01]  /*17300*/  F2FP.BF16.PACK_AB R145, R0.reuse, R145 ;  /* 0x000000910091723e */ /* 0x048fe200000010ff */
[----:B------:R-:W-:Y:S01]  /*17310*/  FADD.FTZ R8, R0, R8 ;  /* 0x0000000800087221 */ /* 0x000fe20000010000 */
[----:B------:R-:W-:Y:S01]  /*17320*/  IADD3 R0, R178, R168, RZ ;  /* 0x000000a8b2007210 */ /* 0x000fe20007ffe0ff */
[--C-:B------:R-:W-:Y:S01]  /*17330*/  FFMA.FTZ R3, R147, c[0x0][0x2d0], -R9.reuse ;  /* 0x0000b40093037a23 */ /* 0x100fe20000010809 */
[----:B------:R-:W-:Y:S01]  /*17340*/  MUFU.EX2 R134, R182 ;  /* 0x000000b600867308 */ /* 0x000fe20000000800 */
[C---:B------:R-:W-:Y:S02]  /*17350*/  FMUL.FTZ R19, R2.reuse, R135 ;  /* 0x0000008702137220 */ /* 0x040fe40000410000 */
[----:B------:R-:W1:Y:S01]  /*17360*/  LDSM.16.MT88.4 R112, [R0] ;  /* 0x000000000070783b */ /* 0x000e620000004200 */
[C---:B------:R-:W-:Y:S02]  /*17370*/  FMUL.FTZ R22, R2.reuse, R130 ;  /* 0x0000008202167220 */ /* 0x040fe40000410000 */
[C---:B------:R-:W-:Y:S02]  /*17380*/  FMUL.FTZ R23, R2.reuse, R131 ;  /* 0x0000008302177220 */ /* 0x040fe40000410000 */
[C---:B------:R-:W-:Y:S02]  /*17390*/  FMUL.FTZ R26, R2.reuse, R126 ;  /* 0x0000007e021a7220 */ /* 0x040fe40000410000 */
[C---:B------:R-:W-:Y:S01]  /*173a0*/  FMUL.FTZ R27, R2.reuse, R127 ;  /* 0x0000007f021b7220 */ /* 0x040fe20000410000 */
[----:B------:R-:W2:Y:S01]  /*173b0*/  MUFU.EX2 R3, R3 ;  /* 0x0000000300037308 */ /* 0x000ea20000000800 */
[C---:B------:R-:W-:Y:S01]  /*173c0*/  FMUL.FTZ R30, R2.reuse, R122 ;  /* 0x0000007a021e7220 */ /* 0x040fe20000410000 */
[----:B------:R-:W-:Y:S01]  /*173d0*/  LDSM.16.MT88.4 R116, [R0+0x800] ;  /* 0x000800000074783b */ /* 0x000fe20000004200 */
[C---:B------:R-:W-:Y:S02]  /*173e0*/  FMUL.FTZ R31, R2.reuse, R123 ;  /* 0x0000007b021f7220 */ /* 0x040fe40000410000 */
[C---:B------:R-:W-:Y:S02]  /*173f0*/  FMUL.FTZ R42, R2.reuse, R42 ;  /* 0x0000002a022a7220 */ /* 0x040fe40000410000 */
[C---:B------:R-:W-:Y:S02]  /*17400*/  FMUL.FTZ R43, R2.reuse, R43 ;  /* 0x0000002b022b7220 */ /* 0x040fe40000410000 */
[C---:B------:R-:W-:Y:S01]  /*17410*/  FMUL.FTZ R46, R2.reuse, R46 ;  /* 0x0000002e022e7220 */ /* 0x040fe20000410000 */
[----:B------:R-:W-:Y:S01]  /*17420*/  MUFU.EX2 R122, R166 ;  /* 0x000000a6007a7308 */ /* 0x000fe20000000800 */
        /* <DEDUP_REMOVED lines=31> */
[----:B--2---:R-:W-:Y:S01]  /*17620*/  FADD.FTZ R131, R3, R8 ;  /* 0x0000000803837221 */ /* 0x004fe20000010000 */
        /* <DEDUP_REMOVED lines=39> */
[----:B------:R-:W-:Y:S01]  /*178a0*/  FFMA.FTZ R112, R149, c[0x0][0x2d0], -R9 ;  /* 0x0000b40095707a23 */ /* 0x000fe20000010809 */
[----:B------:R-:W-:Y:S03]  /*178b0*/  HMMA.16816.F32.BF16 R100, R144, R114, R100 ;  /* 0x000000729064723c */ /* 0x000fe60000041864 */
[----:B------:R1:W-:Y:S01]  /*178c0*/  MUFU.EX2 R121, R112 ;  /* 0x0000007000797308 */ /* 0x0003e20000000800 */
[----:B------:R-:W-:Y:S03]  /*178d0*/  FADD.FTZ R113, R120, R158 ;  /* 0x0000009e78717221 */ /* 0x000fe60000010000 */
[----:B------:R-:W-:Y:S01]  /*178e0*/  F2FP.BF16.PACK_AB R114, R159, R165 ;  /* 0x000000a59f72723e */ /* 0x000fe200000010ff */
[----:B------:R-:W-:Y:S05]  /*178f0*/  FADD.FTZ R129, R122, R113 ;  /* 0x000000717a817221 */ /* 0x000fea0000010000 */
[----:B------:R-:W-:Y:S01]  /*17900*/  MUFU.EX2 R158, R187 ;  /* 0x000000bb009e7308 */ /* 0x000fe20000000800 */
[--C-:B-1----:R-:W-:Y:S09]  /*17910*/  FFMA.FTZ R112, R150, c[0x0][0x2d0], -R9.reuse ;  /* 0x0000b40096707a23 */ /* 0x102ff20000010809 */
[----:B------:R1:W2:Y:S02]  /*17920*/  MUFU.EX2 R128, R112 ;  /* 0x0000007000807308 */ /* 0x0002a40000000800 */
[--C-:B-1----:R-:W-:Y:S01]  /*17930*/  FFMA.FTZ R112, R154, c[0x0][0x2d0], -R9.reuse ;  /* 0x0000b4009a707a23 */ /* 0x102fe20000010809 */
[----:B--2---:R-:W-:Y:S07]  /*17940*/  F2FP.BF16.PACK_AB R113, R128, R121 ;  /* 0x000000798071723e */ /* 0x004fee00000010ff */
[----:B------:R-:W-:Y:S10]  /*17950*/  MUFU.EX2 R154, R192 ;  /* 0x000000c0009a7308 */ /* 0x000ff40000000800 */
[----:B------:R1:W-:Y:S02]  /*17960*/  MUFU.EX2 R124, R112 ;  /* 0x00000070007c7308 */ /* 0x0003e40000000800 */
[--C-:B-1----:R-:W-:Y:S08]  /*17970*/  FFMA.FTZ R112, R153, c[0x0][0x2d0], -R9.reuse ;  /* 0x0000b40099707a23 */ /* 0x102ff00000010809 */
[----:B------:R1:W2:Y:S02]  /*17980*/  MUFU.EX2 R130, R112 ;  /* 0x0000007000827308 */ /* 0x0002a40000000800 */
[----:B-1----:R-:W-:Y:S01]  /*17990*/  F2FP.BF16.PACK_AB R112, R122, R120 ;  /* 0x000000787a70723e */ /* 0x002fe200000010ff */
[--C-:B------:R-:W-:Y:S01]  /*179a0*/  FFMA.FTZ R120, R152, c[0x0][0x2d0], -R9.reuse ;  /* 0x0000b40098787a23 */ /* 0x100fe20000010809 */
[----:B--2---:R-:W-:Y:S06]  /*179b0*/  F2FP.BF16.PACK_AB R115, R130, R124 ;  /* 0x0000007c8273723e */ /* 0x004fec00000010ff */
[----:B------:R1:W-:Y:S01]  /*179c0*/  MUFU.EX2 R125, R120 ;  /* 0x00000078007d7308 */ /* 0x0003e20000000800 */
        /* <DEDUP_REMOVED lines=46> */
[----:B--2---:R-:W-:Y:S09]  /*17cb0*/  F2FP.BF16.PACK_AB R144, R155, R154 ;  /* 0x0000009a9b90723e */ /* 0x004ff200000010ff */
[----:B------:R-:W2:Y:S01]  /*17cc0*/  MUFU.EX2 R157, R188 ;  /* 0x000000bc009d7308 */ /* 0x000ea20000000800 */
[----:B---3--:R-:W3:Y:S01]  /*17cd0*/  LDSM.16.MT88.4 R116, [R0+0x1000] ;  /* 0x001000000074783b */ /* 0x008ee20000004200 */
[----:B-1----:R-:W-:Y:S01]  /*17ce0*/  FADD.FTZ R112, R123, R131 ;  /* 0x000000837b707221 */ /* 0x002fe20000010000 */
[----:B----4-:R-:W-:Y:S03]  /*17cf0*/  F2FP.BF16.PACK_AB R115, R153, R126 ;  /* 0x0000007e9973723e */ /* 0x010fe600000010ff */
[----:B------:R-:W-:Y:S03]  /*17d00*/  FADD.FTZ R112, R121, R112 ;  /* 0x0000007079707221 */ /* 0x000fe60000010000 */
[----:B------:R-:W1:Y:S01]  /*17d10*/  LDSM.16.MT88.4 R120, [R2+0x1000] ;  /* 0x001000000278783b */ /* 0x000e620000004200 */
[----:B------:R-:W-:Y:S01]  /*17d20*/  FADD.FTZ R112, R128, R112 ;  /* 0x0000007080707221 */ /* 0x000fe20000010000 */
[----:B--2---:R-:W-:Y:S03]  /*17d30*/  F2FP.BF16.PACK_AB R146, R158, R157 ;  /* 0x0000009d9e92723e */ /* 0x004fe600000010ff */
[----:B------:R-:W-:Y:S01]  /*17d40*/  FADD.FTZ R128, R124, R112 ;  /* 0x000000707c807221 */ /* 0x000fe20000010000 */
[----:B------:R-:W-:Y:S01]  /*17d50*/  F2FP.BF16.PACK_AB R112, R133, R132 ;  /* 0x000000848570723e */ /* 0x000fe200000010ff */
[----:B------:R-:W-:Y:S04]  /*17d60*/  FFMA.FTZ R124, R162, c[0x0][0x2d0], -R9 ;  /* 0x0000b400a27c7a23 */ /* 0x000fe80000010809 */
[----:B------:R2:W-:Y:S02]  /*17d70*/  MUFU.EX2 R150, R124 ;  /* 0x0000007c00967308 */ /* 0x0005e40000000800 */
[C---:B---3--:R-:W-:Y:S08]  /*17d80*/  HMMA.16816.F32.BF16 R4, R112.reuse, R116, R4 ;  /* 0x000000747004723c */ /* 0x048ff00000041804 */
[C---:B------:R-:W-:Y:S01]  /*17d90*/  HMMA.16816.F32.BF16 R12, R112.reuse, R118, R12 ;  /* 0x00000076700c723c */ /* 0x040fe2000004180c */
[----:B------:R-:W3:Y:S03]  /*17da0*/  LDSM.16.MT88.4 R116, [R8+0x1000] ;  /* 0x001000000874783b */ /* 0x000ee60000004200 */
[----:B--2---:R-:W-:Y:S04]  /*17db0*/  FADD.FTZ R124, R132, R129 ;  /* 0x00000081847c7221 */ /* 0x004fe80000010000 */
[C---:B-1----:R-:W-:Y:S08]  /*17dc0*/  HMMA.16816.F32.BF16 R16, R112.reuse, R120, R16 ;  /* 0x000000787010723c */ /* 0x042ff00000041810 */
        /* <DEDUP_REMOVED lines=32> */
[C---:B-1----:R-:W-:Y:S04]  /*17fd0*/  HMMA.16816.F32.BF16 R96, R112.reuse, R120, R96 ;  /* 0x000000787060723c */ /* 0x042fe80000041860 */
[----:B------:R-:W-:Y:S02]  /*17fe0*/  FADD.FTZ R117, R125, R117 ;  /* 0x000000757d757221 */ /* 0x000fe40000010000 */
[----:B------:R-:W-:Y:S02]  /*17ff0*/  FADD.FTZ R125, R133, R124 ;  /* 0x0000007c857d7221 */ /* 0x000fe40000010000 */
[----:B------:R-:W-:Y:S01]  /*18000*/  HMMA.16816.F32.BF16 R100, R112, R122, R100 ;  /* 0x0000007a7064723c */ /* 0x000fe20000041864 */
[----:B------:R-:W-:Y:S03]  /*18010*/  LDSM.16.MT88.4 R112, [R3+0x1800] ;  /* 0x001800000370783b */ /* 0x000fe60000004200 */
[----:B------:R-:W-:Y:S02]  /*18020*/  FADD.FTZ R124, R127, R117 ;  /* 0x000000757f7c7221 */ /* 0x000fe40000010000 */
[----:B------:R-:W-:Y:S02]  /*18030*/  FADD.FTZ R151, R134, R125 ;  /* 0x0000007d86977221 */ /* 0x000fe40000010000 */
[----:B------:R-:W-:Y:S04]  /*18040*/  FADD.FTZ R152, R126, R124 ;  /* 0x0000007c7e987221 */ /* 0x000fe80000010000 */
[--C-:B--2---:R-:W-:Y:S01]  /*18050*/  FFMA.FTZ R116, R161, c[0x0][0x2d0], -R9.reuse ;  /* 0x0000b400a1747a23 */ /* 0x104fe20000010809 */
        /* <DEDUP_REMOVED lines=52> */
[----:B------:R-:W-:Y:S01]  /*183a0*/  IMAD.MOV.U32 R0, RZ, RZ, c[0x0][0x2b8] ;  /* 0x0000ae00ff007624 */ /* 0x000fe200078e00ff */
[----:B------:R-:W-:Y:S01]  /*183b0*/  IADD3 R2, R199, R156, R215 ;  /* 0x0000009cc7027210 */ /* 0x000fe20007ffe0d7 */
[----:B------:R-:W-:Y:S02]  /*183c0*/  IMAD.MOV.U32 R183, RZ, RZ, RZ ;  /* 0x000000ffffb77224 */ /* 0x000fe400078e00ff */
[----:B------:R-:W-:Y:S01]  /*183d0*/  IMAD R6, R189, 0x3000, R228 ;  /* 0x00003000bd067824 */ /* 0x000fe200078e02e4 */
[----:B------:R-:W-:Y:S02]  /*183e0*/  ISETP.NE.AND P0, PT, R0, 0x1, PT ;  /* 0x000000010000780c */ /* 0x000fe40003f05270 */
[----:B------:R-:W-:Y:S05]  /*183f0*/  IADD3 R2, R2, -0x80, RZ ;  /* 0xffffff8002027810 */ /* 0x000fea0007ffe0ff */
        /* <DEDUP_REMOVED lines=25> */
.L_x_2485:
        /* <DEDUP_REMOVED lines=19> */
[----:B------:R2:W3:Y:S03]  /*186c0*/  SHFL.IDX PT, R2, R13, 0x1, 0x181f ;  /* 0x00381f000d027f89 */ /* 0x0004e600000e0000 */
[----:B------:R-:W-:Y:S02]  /*186d0*/  IMAD.X R7, R4, 0x1, R15, P0 ;  /* 0x0000000104077824 */ /* 0x000fe400000e060f */
[----:B------:R2:W4:Y:S04]  /*186e0*/  SHFL.IDX PT, R4, R5, 0x1, 0x181f ;  /* 0x00381f0005047f89 */ /* 0x00052800000e0000 */
[----:B------:R2:W-:Y:S02]  /*186f0*/  LDGSTS.E.BYPASS.LTC128B.128 [R0+0x10100], [R6.64], !P6 ;  /* 0x1010000006007fae */ /* 0x0005e4000f101d4a */
.L_x_2486:
[C---:B--23--:R-:W-:Y:S02]  /*18700*/  IADD3 R8, P0, R2.reuse, R12, RZ ;  /* 0x0000000c02087210 */ /* 0x04cfe40007f1e0ff */
[----:B------:R-:W-:Y:S03]  /*18710*/  IADD3 R6, P1, R2, R14, RZ ;  /* 0x0000000e02067210 */ /* 0x000fe60007f3e0ff */
[----:B----4-:R-:W-:Y:S01]  /*18720*/  IMAD.X R9, R4, 0x1, R17, P0 ;  /* 0x0000000104097824 */ /* 0x010fe200000e0611 */
[----:B------:R-:W-:Y:S01]  /*18730*/  IADD3 R2, P0, R2, R16, RZ ;  /* 0x0000001002027210 */ /* 0x000fe20007f1e0ff */
[C---:B------:R-:W-:Y:S03]  /*18740*/  IMAD.X R7, R4.reuse, 0x1, R18, P1 ;  /* 0x0000000104077824 */ /* 0x040fe600008e0612 */
[----:B------:R-:W-:Y:S01]  /*18750*/  @!PT LDS RZ, [RZ] ;  /* 0x00000000fffff984 */ /* 0x000fe20000000800 */
[----:B------:R-:W-:Y:S01]  /*18760*/  @!PT LDS RZ, [RZ] ;  /* 0x00000000fffff984 */ /* 0x000fe20000000800 */
[----:B------:R-:W-:Y:S01]  /*18770*/  @!PT LDS RZ, [RZ] ;  /* 0x00000000fffff984 */ /* 0x000fe20000000800 */
[----:B------:R2:W-:Y:S01]  /*18780*/  LDGSTS.E.BYPASS.LTC128B.128 [R0+0xd100], [R8.64], !P5 ;  /* 0x0d10000008007fae */ /* 0x0005e2000e901d4a */
[----:B------:R-:W-:Y:S03]  /*18790*/  IMAD.X R3, R4, 0x1, R15, P0 ;  /* 0x0000000104037824 */ /* 0x000fe600000e060f */
[----:B------:R2:W-:Y:S04]  /*187a0*/  LDGSTS.E.BYPASS.LTC128B.128 [R0+0xf100], [R6.64], !P4 ;  /* 0x0f10000006007fae */ /* 0x0005e8000e101d4a */
[----:B------:R2:W-:Y:S02]  /*187b0*/  LDGSTS.E.BYPASS.LTC128B.128 [R0+0x11100], [R2.64], !P6 ;  /* 0x1110000002007fae */ /* 0x0005e4000f101d4a */
.L_x_2391:
[----:B------:R-:W-:Y:S05]  /*187c0*/  BSYNC B0 ;  /* 0x0000000000007941 */ /* 0x000fea0003800000 */
.L_x_2390:
[----:B------:R-:W-:Y:S01]  /*187d0*/  ISETP.GE.AND P0, PT, R204, R180, PT ;  /* 0x000000b4cc00720c */ /* 0x000fe20003f06270 */
[----:B------:R-:W0:Y:S01]  /*187e0*/  LDGDEPBAR ;  /* 0x00000000000079af */ /* 0x000e220000000000 */
[----:B--2---:R-:W-:Y:S01]  /*187f0*/  IADD3 R0, R180, -0x1, RZ ;  /* 0xffffffffb4007810 */ /* 0x004fe20007ffe0ff */
[----:B------:R-:W-:Y:S01]  /*18800*/  IMAD.MOV.U32 R9, RZ, RZ, R105 ;  /* 0x000000ffff097224 */ /* 0x000fe200078e0069 */
[C---:B------:R-:W-:Y:S01]  /*18810*/  ISETP.GE.AND P1, PT, R169.reuse, 0x1, PT ;  /* 0x00000001a900780c */ /* 0x040fe20003f26270 */
[----:B------:R-:W-:Y:S01]  /*18820*/  IMAD.MOV.U32 R8, RZ, RZ, R104 ;  /* 0x000000ffff087224 */ /* 0x000fe200078e0068 */
[----:B------:R-:W-:Y:S01]  /*18830*/  IADD3 R169, R169, 0x1, RZ ;  /* 0x00000001a9a97810 */ /* 0x000fe20007ffe0ff */
[----:B------:R-:W-:Y:S03]  /*18840*/  IMAD.MOV.U32 R180, RZ, RZ, R0 ;  /* 0x000000ffffb47224 */ /* 0x000fe600078e0000 */
[----:B------:R-:W-:Y:S03]  /*18850*/  SEL R169, R169, RZ, !P1 ;  /* 0x000000ffa9a97207 */ /* 0x000fe60004800000 */
[----:B-1----:R-:W-:-:S05]  /*18860*/  @!P0 BRA `(.L_x_2394) ;  /* 0xffffc4e000008947 */ /* 0x002fca000383ffff */
.L_x_2377:
[----:B------:R-:W-:Y:S05]  /*18870*/  BRA.DIV ~URZ, `(.L_x_2395) ;  /* 0x000076127f007947 */ /* 0x000fea000b800000 */
[----:B------:R2:W3:Y:S02]  /*18880*/  SHFL.BFLY PT, R0, R195, 0x2, 0x1f ;  /* 0x0c401f00c3007f89 */ /* 0x0004e400000e0000 */
.L_x_2487:
[----:B---3--:R-:W-:Y:S01]  /*18890*/  FADD.FTZ R0, R0, R195 ;  /* 0x000000c300007221 */ /* 0x008fe20000010000 */
[----:B------:R-:W-:Y:S05]  /*188a0*/  BRA.DIV ~URZ, `(.L_x_2396) ;  /* 0x000076427f007947 */ /* 0x000fea000b800000 */
[----:B------:R-:W3:Y:S04]  /*188b0*/  SHFL.BFLY PT, R2, R196, 0x2, 0x1f ;  /* 0x0c401f00c4027f89 */ /* 0x000ee800000e0000 */
[----:B------:R-:W4:Y:S01]  /*188c0*/  SHFL.BFLY PT, R4, R0, 0x1, 0x1f ;  /* 0x0c201f0000047f89 */ /* 0x000f2200000e0000 */
[----:B---3--:R-:W-:-:S02]  /*188d0*/  FADD.FTZ R196, R2, R196 ;  /* 0x000000c402c47221 */ /* 0x008fc40000010000 */
[----:B----4-:R-:W-:-:S03]  /*188e0*/  FADD.FTZ R0, R0, R4 ;  /* 0x0000000400007221 */ /* 0x010fc60000010000 */
[----:B------:R3:W4:Y:S04]  /*188f0*/  SHFL.BFLY PT, R3, R196, 0x1, 0x1f ;  /* 0x0c201f00c4037f89 */ /* 0x00072800000e0000 */
.L_x_2488:
[----:B------:R-:W-:Y:S01]  /*18900*/  FSETP.NE.FTZ.AND P1, PT, R0, RZ, PT ;  /* 0x000000ff0000720b */ /* 0x000fe20003f35000 */
[----:B----4-:R-:W-:Y:S01]  /*18910*/  FADD.FTZ R3, R3, R196 ;  /* 0x000000c403037221 */ /* 0x010fe20000010000 */
[----:B------:R-:W-:Y:S02]  /*18920*/  MOV R2, RZ ;  /* 0x000000ff00027202 */ /* 0x000fe40000000f00 */
[----:B------:R-:W-:Y:S02]  /*18930*/  MOV R23, 0xff800000 ;  /* 0xff80000000177802 */ /* 0x000fe40000000f00 */
[----:B------:R-:W-:Y:S02]  /*18940*/  FSETP.NE.FTZ.AND P0, PT, R3, RZ, PT ;  /* 0x000000ff0300720b */ /* 0x000fe40003f15000 */
[----:B------:R-:W-:-:S05]  /*18950*/  MOV R22, 0xff800000 ;  /* 0xff80000000167802 */ /* 0x000fca0000000f00 */
[----:B------:R-:W4:Y:S01]  /*18960*/  @P1 MUFU.RCP R2, R0 ;  /* 0x0000000000021308 */ /* 0x000f220000001000 */
[----:B------:R-:W-:-:S07]  /*18970*/  @P1 MOV R6, 0x3f317218 ;  /* 0x3f31721800061802 */ /* 0x000fce0000000f00 */
[----:B------:R5:W1:Y:S01]  /*18980*/  @P1 MUFU.LG2 R4, R0 ;  /* 0x0000000000041308 */ /* 0x000a620000000c00 */
[C---:B----4-:R-:W-:Y:S02]  /*18990*/  FMUL.FTZ R140, R2.reuse, R140 ;  /* 0x0000008c028c7220 */ /* 0x050fe40000410000 */
[C---:B------:R-:W-:Y:S02]  /*189a0*/  FMUL.FTZ R141, R2.reuse, R141 ;  /* 0x0000008d028d7220 */ /* 0x040fe40000410000 */
[C---:B------:R-:W-:Y:S02]  /*189b0*/  FMUL.FTZ R136, R2.reuse, R136 ;  /* 0x0000008802887220 */ /* 0x040fe40000410000 */
[C---:B------:R-:W-:Y:S01]  /*189c0*/  FMUL.FTZ R137, R2.reuse, R137 ;  /* 0x0000008902897220 */ /* 0x040fe20000410000 */
[----:B-----5:R-:W-:Y:S01]  /*189d0*/  MOV R0, RZ ;  /* 0x000000ff00007202 */ /* 0x020fe20000000f00 */
[C---:B------:R-:W-:Y:S02]  /*189e0*/  FMUL.FTZ R132, R2.reuse, R132 ;  /* 0x0000008402847220 */ /* 0x040fe40000410000 */
[----:B------:R-:W-:-:S02]  /*189f0*/  FMUL.FTZ R133, R2, R133 ;  /* 0x0000008502857220 */ /* 0x000fc40000410000 */
[C---:B------:R-:W-:Y:S01]  /*18a00*/  FMUL.FTZ R128, R2.reuse, R128 ;  /* 0x0000008002807220 */ /* 0x040fe20000410000 */
[----:B------:R-:W4:Y:S01]  /*18a10*/  @P0 MUFU.RCP R0, R3 ;  /* 0x0000000300000308 */ /* 0x000f220000001000 */
        /* <DEDUP_REMOVED lines=41> */
[----:B------:R5:W2:Y:S01]  /*18cb0*/  @P0 MUFU.LG2 R2, R3 ;  /* 0x0000000300020308 */ /* 0x000aa20000000c00 */
[----:B-1----:R-:W-:Y:S02]  /*18cc0*/  @P1 FMUL.FTZ R5, R4, 0.69314718246459960938 ;  /* 0x3f31721804051820 */ /* 0x002fe40000410000 */
[----:B------:R-:W-:Y:S02]  /*18cd0*/  @P1 FMUL.FTZ R4, R6, c[0x0][0x2d0] ;  /* 0x0000b40006041a20 */ /* 0x000fe40000410000 */
[----:B----4-:R-:W-:Y:S02]  /*18ce0*/  FMUL.FTZ R142, R0, R142 ;  /* 0x0000008e008e7220 */ /* 0x010fe40000410000 */
[----:B------:R-:W-:Y:S01]  /*18cf0*/  @P1 FFMA.FTZ R23, R4, R104, R5 ;  /* 0x0000006804171223 */ /* 0x000fe20000010005 */
[----:B------:R-:W-:Y:S01]  /*18d00*/  MOV R4, 0x1 ;  /* 0x0000000100047802 */ /* 0x000fe20000000f00 */
[C---:B------:R-:W-:Y:S02]  /*18d10*/  FMUL.FTZ R143, R0.reuse, R143 ;  /* 0x0000008f008f7220 */ /* 0x040fe40000410000 */
[----:B------:R-:W-:-:S02]  /*18d20*/  FMUL.FTZ R138, R0, R138 ;  /* 0x0000008a008a7220 */ /* 0x000fc40000410000 */
[C---:B------:R-:W-:Y:S02]  /*18d30*/  FMUL.FTZ R139, R0.reuse, R139 ;  /* 0x0000008b008b7220 */ /* 0x040fe40000410000 */
[----:B------:R-:W-:Y:S01]  /*18d40*/  FMUL.FTZ R134, R0, R134 ;  /* 0x0000008600867220 */ /* 0x000fe20000410000 */
[----:B-----5:R-:W-:Y:S01]  /*18d50*/  @P0 MOV R3, 0x3f317218 ;  /* 0x3f31721800030802 */ /* 0x020fe20000000f00 */
[----:B--2---:R-:W-:Y:S02]  /*18d60*/  @P0 FMUL.FTZ R2, R2, 0.69314718246459960938 ;  /* 0x3f31721802020820 */ /* 0x004fe40000410000 */
[C---:B------:R-:W-:Y:S02]  /*18d70*/  FMUL.FTZ R135, R0.reuse, R135 ;  /* 0x0000008700877220 */ /* 0x040fe40000410000 */
[----:B------:R-:W-:Y:S02]  /*18d80*/  @P0 FMUL.FTZ R3, R3, c[0x0][0x2d0] ;  /* 0x0000b40003030a20 */ /* 0x000fe40000410000 */
        /* <DEDUP_REMOVED lines=44> */
.L_x_2306:
        /* <DEDUP_REMOVED lines=8> */
[----:B------:R-:W4:Y:S01]  /*190d0*/  POPC R2, UR4 ;  /* 0x0000000400027d09 */ /* 0x000f220008000000 */
[----:B-1----:R-:W-:Y:S01]  /*190e0*/  ISETP.EQ.U32.AND P0, PT, R3, R4, PT ;  /* 0x000000040300720c */ /* 0x002fe20003f02070 */
[----:B------:R-:W-:-:S12]  /*190f0*/  IMAD.MOV.U32 R4, RZ, RZ, c[0x0][0x560] ;  /* 0x00015800ff047624 */ /* 0x000fd800078e00ff */
[----:B----4-:R1:W4:Y:S04]  /*19100*/  @P0 ATOMG.E.ADD.STRONG.GPU PT, R2, [R4.64], R2 ;  /* 0x00000002040209a8 */ /* 0x01032800081ee1ca */
[----:B-1----:R-:W1:Y:S04]  /*19110*/  S2R R4, SR_LTMASK ;  /* 0x0000000000047919 */ /* 0x002e680000003900 */
[----:B----4-:R1:W4:Y:S02]  /*19120*/  SHFL.IDX PT, R3, R2, R3, 0x1f ;  /* 0x00001f0302037589 */ /* 0x01032400000e0000 */
[----:B-1----:R-:W-:-:S06]  /*19130*/  LOP3.LUT R2, R4, UR4, RZ, 0xc0, !PT ;  /* 0x0000000404027c12 */ /* 0x002fcc000f8ec0ff */
[----:B------:R-:W4:Y:S02]  /*19140*/  POPC R2, R2 ;  /* 0x0000000200027309 */ /* 0x000f240000000000 */
[----:B----4-:R-:W-:-:S06]  /*19150*/  IADD3 R252, R3, c[0x0][0xc], R2 ;  /* 0x0000030003fc7a10 */ /* 0x010fcc0007ffe002 */
.L_x_2398:
[----:B------:R-:W-:Y:S05]  /*19160*/  BSYNC B0 ;  /* 0x0000000000007941 */ /* 0x000fea0003800000 */
.L_x_2397:
[----:B------:R-:W-:Y:S01]  /*19170*/  PRMT R0, R0, 0x9910, RZ ;  /* 0x0000991000007816 */ /* 0x000fe200000000ff */
[----:B------:R-:W-:Y:S01]  /*19180*/  BSSY B1, `(.L_x_2399) ;  /* 0x000037d000017945 */ /* 0x000fe20003800000 */
[----:B------:R-:W-:Y:S02]  /*19190*/  IMAD.MOV.U32 R29, RZ, RZ, R252 ;  /* 0x000000ffff1d7224 */ /* 0x000fe400078e00fc */
[----:B------:R-:W-:-:S13]  /*191a0*/  ISETP.NE.AND P0, PT, R0, RZ, PT ;  /* 0x000000ff0000720c */ /* 0x000fda0003f05270 */
[----:B------:R-:W-:Y:S05]  /*191b0*/  @!P0 BRA `(.L_x_2400) ;  /* 0x00002b6000008947 */ /* 0x000fea0003800000 */
[----:B------:R-:W-:Y:S01]  /*191c0*/  IMAD.SHL.U32 R0, R242, 0x40, RZ ;  /* 0x00000040f2007824 */ /* 0x000fe200078e00ff */
[----:B------:R-:W-:Y:S01]  /*191d0*/  WARPSYNC 0xffffffff ;  /* 0xffffffff00007948 */ /* 0x000fe20003800000 */
[----:B------:R-:W-:Y:S01]  /*191e0*/  IMAD.SHL.U32 R2, R247, 0x400, RZ ;  /* 0x00000400f7027824 */ /* 0x000fe200078e00ff */
[----:B------:R-:W-:Y:S01]  /*191f0*/  BAR.SYNC.DEFER_BLOCKING 0x1, 0x100 ;  /* 0x0044000000007b1d */ /* 0x000fe20000010000 */
[----:B------:R-:W-:Y:S01]  /*19200*/  F2FP.BF16.PACK_AB R4, R141, R140 ;  /* 0x0000008c8d04723e */ /* 0x000fe200000010ff */
[----:B------:R-:W-:Y:S01]  /*19210*/  IMAD.MOV.U32 R7, RZ, RZ, 0x20 ;  /* 0x00000020ff077424 */ /* 0x000fe200078e00ff */
[----:B------:R-:W-:Y:S01]  /*19220*/  LOP3.LUT R0, R0, 0x1c0, RZ, 0xc0, !PT ;  /* 0x000001c000007812 */ /* 0x000fe200078ec0ff */
[----:B------:R-:W-:Y:S01]  /*19230*/  IMAD R3, R243, 0x2, R2 ;  /* 0x00000002f3037824 */ /* 0x000fe200078e0202 */
[----:B------:R-:W-:Y:S01]  /*19240*/  LOP3.LUT R2, R242, 0x1, RZ, 0xc0, !PT ;  /* 0x00000001f2027812 */ /* 0x000fe200078ec0ff */
[----:B------:R-:W-:Y:S01]  /*19250*/  IMAD.MOV.U32 R13, RZ, RZ, 0x40 ;  /* 0x00000040ff0d7424 */ /* 0x000fe200078e00ff */
[----:B------:R-:W-:Y:S01]  /*19260*/  LEA.HI R0, R0, R0, RZ, 0x1d ;  /* 0x0000000000007211 */ /* 0x000fe200078fe8ff */
[----:B------:R-:W-:Y:S01]  /*19270*/  IMAD.MOV.U32 R28, RZ, RZ, c[0x0][0x388] ;  /* 0x0000e200ff1c7624 */ /* 0x000fe200078e00ff */
[----:B------:R-:W-:-:S02]  /*19280*/  ISETP.NE.U32.AND P0, PT, R2, 0x1, PT ;  /* 0x000000010200780c */ /* 0x000fc40003f05070 */
[----:B------:R-:W-:Y:S01]  /*19290*/  F2FP.BF16.PACK_AB R5, R139, R138 ;  /* 0x0000008a8b05723e */ /* 0x000fe200000010ff */
[----:B------:R-:W-:Y:S01]  /*192a0*/  IMAD.IADD R0, R3, 0x1, R0 ;  /* 0x0000000103007824 */ /* 0x000fe200078e0200 */
[----:B------:R-:W-:Y:S02]  /*192b0*/  R2P PR, R242, 0x6 ;  /* 0x00000006f2007804 */ /* 0x000fe40000000000 */
[----:B------:R-:W-:Y:S01]  /*192c0*/  F2FP.BF16.PACK_AB R6, R137, R136 ;  /* 0x000000888906723e */ /* 0x000fe200000010ff */
[----:B------:R-:W-:Y:S01]  /*192d0*/  IMAD.SHL.U32 R0, R0, 0x2, RZ ;  /* 0x0000000200007824 */ /* 0x000fe200078e00ff */
[----:B------:R-:W-:Y:S02]  /*192e0*/  F2FP.BF16.PACK_AB R8, R125, R124 ;  /* 0x0000007c7d08723e */ /* 0x000fe400000010ff */
[----:B------:R-:W-:Y:S02]  /*192f0*/  SEL R13, R13, 0xffffffc0, !P2 ;  /* 0xffffffc00d0d7807 */ /* 0x000fe40005000000 */
[----:B------:R-:W-:-:S02]  /*19300*/  IADD3 R3, R0, 0x80, RZ ;  /* 0x0000008000037810 */ /* 0x000fc40007ffe0ff */
[----:B------:R-:W-:Y:S01]  /*19310*/  IADD3 R2, R0, 0x70, RZ ;  /* 0x0000007000027810 */ /* 0x000fe20007ffe0ff */
[----:B------:R1:W-:Y:S01]  /*19320*/  STS [R0+0x80], R4 ;  /* 0x0000800400007388 */ /* 0x0003e20000000800 */
[----:B------:R-:W-:Y:S02]  /*19330*/  @P0 IADD3 R2, R3, 0x10, RZ ;  /* 0x0000001003020810 */ /* 0x000fe40007ffe0ff */
[----:B------:R-:W-:Y:S02]  /*19340*/  F2FP.BF16.PACK_AB R3, R143, R142 ;  /* 0x0000008e8f03723e */ /* 0x000fe400000010ff */
[----:B------:R-:W-:Y:S01]  /*19350*/  F2FP.BF16.PACK_AB R12, R117, R116 ;  /* 0x00000074750c723e */ /* 0x000fe200000010ff */
[----:B------:R-:W-:Y:S01]  /*19360*/  IMAD.IADD R14, R13, 0x1, R2 ;  /* 0x000000010d0e7824 */ /* 0x000fe200078e0202 */
[----:B------:R-:W-:Y:S01]  /*19370*/  F2FP.BF16.PACK_AB R9, R113, R112 ;  /* 0x000000707109723e */ /* 0x000fe200000010ff */
[----:B------:R4:W-:Y:S01]  /*19380*/  STS [R0+0x480], R3 ;  /* 0x0004800300007388 */ /* 0x0009e20000000800 */
[----:B------:R-:W-:-:S02]  /*19390*/  ISETP.NE.U32.AND P0, PT, RZ, c[0x0][0x508], PT ;  /* 0x00014200ff007a0c */ /* 0x000fc40003f05070 */
[----:B------:R-:W-:Y:S01]  /*193a0*/  ISETP.NE.U32.AND P2, PT, RZ, c[0x0][0x500], PT ;  /* 0x00014000ff007a0c */ /* 0x000fe20003f45070 */
[----:B------:R2:W-:Y:S03]  /*193b0*/  STS [R2+0x400], R5 ;  /* 0x0004000502007388 */ /* 0x0005e60000000800 */
[----:B------:R-:W-:Y:S01]  /*193c0*/  ISETP.NE.AND.EX P2, PT, RZ, c[0x0][0x504], PT, P2 ;  /* 0x00014100ff007a0c */ /* 0x000fe20003f45320 */
[----:B------:R3:W-:Y:S01]  /*193d0*/  STS [R2], R6 ;  /* 0x0000000602007388 */ /* 0x0007e20000000800 */
[----:B-1----:R-:W-:Y:S02]  /*193e0*/  SEL R4, R7, 0xffffffe0, !P1 ;  /* 0xffffffe007047807 */ /* 0x002fe40004800000 */
[----:B------:R-:W-:Y:S02]  /*193f0*/  F2FP.BF16.PACK_AB R7, R135, R134 ;  /* 0x000000868707723e */ /* 0x000fe400000010ff */
[----:B------:R-:W-:Y:S01]  /*19400*/  ISETP.NE.AND.EX P1, PT, RZ, c[0x0][0x50c], PT, P0 ;  /* 0x00014300ff007a0c */ /* 0x000fe20003f25300 */
[----:B----4-:R-:W-:-:S02]  /*19410*/  IMAD.IADD R3, R0, 0x1, R4 ;  /* 0x0000000100037824 */ /* 0x010fc400078e0204 */
[----:B------:R-:W-:Y:S01]  /*19420*/  IMAD.IADD R4, R4, 0x1, R2 ;  /* 0x0000000104047824 */ /* 0x000fe200078e0202 */
[----:B--2---:R-:W-:Y:S02]  /*19430*/  F2FP.BF16.PACK_AB R5, R133, R132 ;  /* 0x000000848505723e */ /* 0x004fe400000010ff */
[----:B------:R1:W-:Y:S01]  /*19440*/  STS [R3+0x480], R7 ;  /* 0x0004800703007388 */ /* 0x0003e20000000800 */
[----:B---3--:R-:W-:-:S03]  /*19450*/  F2FP.BF16.PACK_AB R6, R129, R128 ;  /* 0x000000808106723e */ /* 0x008fc600000010ff */
[----:B------:R2:W-:Y:S04]  /*19460*/  STS [R3+0x80], R5 ;  /* 0x0000800503007388 */ /* 0x0005e80000000800 */
[----:B------:R3:W-:Y:S01]  /*19470*/  STS [R4], R6 ;  /* 0x0000000604007388 */ /* 0x0007e20000000800 */
[----:B-1----:R-:W-:Y:S02]  /*19480*/  F2FP.BF16.PACK_AB R7, R127, R126 ;  /* 0x0000007e7f07723e */ /* 0x002fe400000010ff */
[----:B--2---:R-:W-:Y:S01]  /*19490*/  F2FP.BF16.PACK_AB R5, R131, R130 ;  /* 0x000000828305723e */ /* 0x004fe200000010ff */
[----:B---3--:R-:W-:-:S04]  /*194a0*/  IMAD.IADD R6, R0, 0x1, R13 ;  /* 0x0000000100067824 */ /* 0x008fc800078e020d */
[----:B------:R1:W-:Y:S04]  /*194b0*/  STS [R4+0x400], R5 ;  /* 0x0004000504007388 */ /* 0x0003e80000000800 */
[----:B------:R2:W-:Y:S04]  /*194c0*/  STS [R6+0x80], R8 ;  /* 0x0000800806007388 */ /* 0x0005e80000000800 */
[----:B------:R3:W-:Y:S01]  /*194d0*/  STS [R6+0x480], R7 ;  /* 0x0004800706007388 */ /* 0x0007e20000000800 */
[----:B-1----:R-:W-:Y:S02]  /*194e0*/  F2FP.BF16.PACK_AB R5, R121, R120 ;  /* 0x000000787905723e */ /* 0x002fe400000010ff */
[----:B--2---:R-:W-:-:S03]  /*194f0*/  F2FP.BF16.PACK_AB R8, R123, R122 ;  /* 0x0000007a7b08723e */ /* 0x004fc600000010ff */
[----:B------:R1:W-:Y:S01]  /*19500*/  STS [R14], R5 ;  /* 0x000000050e007388 */ /* 0x0003e20000000800 */
[----:B---3--:R-:W-:-:S03]  /*19510*/  IMAD.IADD R7, R4, 0x1, R13 ;  /* 0x0000000104077824 */ /* 0x008fc600078e020d */
[----:B------:R2:W-:Y:S01]  /*19520*/  STS [R14+0x400], R8 ;  /* 0x000400080e007388 */ /* 0x0005e20000000800 */
[----:B-1----:R-:W-:Y:S01]  /*19530*/  IMAD.IADD R5, R13, 0x1, R3 ;  /* 0x000000010d057824 */ /* 0x002fe200078e0203 */
[----:B------:R-:W-:Y:S02]  /*19540*/  F2FP.BF16.PACK_AB R13, R63, R62 ;  /* 0x0000003e3f0d723e */ /* 0x000fe400000010ff */
[----:B--2---:R-:W-:Y:S02]  /*19550*/  F2FP.BF16.PACK_AB R8, R119, R118 ;  /* 0x000000767708723e */ /* 0x004fe400000010ff */
[----:B------:R1:W-:Y:S04]  /*19560*/  STS [R5+0x80], R12 ;  /* 0x0000800c05007388 */ /* 0x0003e80000000800 */
[----:B------:R2:W-:Y:S04]  /*19570*/  STS [R5+0x480], R8 ;  /* 0x0004800805007388 */ /* 0x0005e80000000800 */
[----:B------:R3:W-:Y:S01]  /*19580*/  STS [R7], R9 ;  /* 0x0000000907007388 */ /* 0x0007e20000000800 */
[----:B-1----:R-:W-:-:S02]  /*19590*/  F2FP.BF16.PACK_AB R12, R115, R114 ;  /* 0x00000072730c723e */ /* 0x002fc400000010ff */
        /* <DEDUP_REMOVED lines=31> */
[----:B------:R-:W-:Y:S01]  /*19790*/  STS [R7+0x4000], R13 ;  /* 0x0040000d07007388 */ /* 0x000fe20000000800 */
[----:B-1----:R-:W-:Y:S02]  /*197a0*/  F2FP.BF16.PACK_AB R12, R75, R74 ;  /* 0x0000004a4b0c723e */ /* 0x002fe400000010ff */
[----:B--2---:R-:W-:-:S03]  /*197b0*/  F2FP.BF16.PACK_AB R8, R73, R72 ;  /* 0x000000484908723e */ /* 0x004fc600000010ff */
[----:B------:R1:W-:Y:S01]  /*197c0*/  STS [R0+0x8480], R12 ;  /* 0x0084800c00007388 */ /* 0x0003e20000000800 */
[----:B---3--:R-:W-:-:S03]  /*197d0*/  F2FP.BF16.PACK_AB R9, R77, R76 ;  /* 0x0000004c4d09723e */ /* 0x008fc600000010ff */
[----:B------:R2:W-:Y:S04]  /*197e0*/  STS [R0+0x8080], R8 ;  /* 0x0080800800007388 */ /* 0x0005e80000000800 */
[----:B------:R3:W-:Y:S01]  /*197f0*/  STS [R2+0x8000], R9 ;  /* 0x0080000902007388 */ /* 0x0007e20000000800 */
[----:B-1----:R-:W-:Y:S02]  /*19800*/  F2FP.BF16.PACK_AB R12, R83, R82 ;  /* 0x00000052530c723e */ /* 0x002fe400000010ff */
[----:B--2---:R-:W-:Y:S02]  /*19810*/  F2FP.BF16.PACK_AB R8, R79, R78 ;  /* 0x0000004e4f08723e */ /* 0x004fe400000010ff */
[----:B------:R-:W-:Y:S02]  /*19820*/  F2FP.BF16.PACK_AB R0, R81, R80 ;  /* 0x000000505100723e */ /* 0x000fe400000010ff */
[----:B---3--:R-:W-:Y:S01]  /*19830*/  F2FP.BF16.PACK_AB R9, R85, R84 ;  /* 0x000000545509723e */ /* 0x008fe200000010ff */
[----:B------:R1:W-:Y:S04]  /*19840*/  STS [R2+0x8400], R8 ;  /* 0x0084000802007388 */ /* 0x0003e80000000800 */
[----:B------:R2:W-:Y:S04]  /*19850*/  STS [R3+0x8080], R0 ;  /* 0x0080800003007388 */ /* 0x0005e80000000800 */
[----:B------:R3:W-:Y:S04]  /*19860*/  STS [R3+0x8480], R12 ;  /* 0x0084800c03007388 */ /* 0x0007e80000000800 */
[----:B------:R-:W-:Y:S01]  /*19870*/  STS [R4+0x8000], R9 ;  /* 0x0080000904007388 */ /* 0x000fe20000000800 */
[----:B-1----:R-:W-:-:S02]  /*19880*/  F2FP.BF16.PACK_AB R8, R87, R86 ;  /* 0x000000565708723e */ /* 0x002fc400000010ff */
[----:B------:R-:W-:Y:S02]  /*19890*/  F2FP.BF16.PACK_AB R2, R89, R88 ;  /* 0x000000585902723e */ /* 0x000fe400000010ff */
[----:B--2---:R-:W-:Y:S01]  /*198a0*/  F2FP.BF16.PACK_AB R0, R91, R90 ;  /* 0x0000005a5b00723e */ /* 0x004fe200000010ff */
        /* <DEDUP_REMOVED lines=13> */
[----:B-1----:R-:W-:Y:S01]  /*19980*/  IMAD.MOV.U32 R4, RZ, RZ, 0x4 ;  /* 0x00000004ff047424 */ /* 0x002fe200078e00ff */
[----:B--2---:R-:W-:-:S03]  /*19990*/  F2FP.BF16.PACK_AB R0, R103, R102 ;  /* 0x000000666700723e */ /* 0x004fc600000010ff */
[CC--:B------:R-:W-:Y:S02]  /*199a0*/  @P1 IMAD.WIDE R8, R231.reuse, R4.reuse, c[0x0][0x508] ;  /* 0x00014200e7081625 */ /* 0x0c0fe400078e0204 */
[----:B------:R1:W-:Y:S02]  /*199b0*/  STS [R7+0x8400], R0 ;  /* 0x0084000007007388 */ /* 0x0003e40000000800 */
[----:B---3--:R-:W-:Y:S02]  /*199c0*/  IMAD.MOV.U32 R2, RZ, RZ, RZ ;  /* 0x000000ffff027224 */ /* 0x008fe400078e00ff */
[----:B------:R-:W-:Y:S01]  /*199d0*/  IMAD.WIDE R4, R231, R4, c[0x0][0x500] ;  /* 0x00014000e7047625 */ /* 0x000fe200078e0204 */
[----:B------:R-:W-:Y:S06]  /*199e0*/  BAR.SYNC.DEFER_BLOCKING 0x1, 0x100 ;  /* 0x0044000000007b1d */ /* 0x000fec0000010000 */
[----:B------:R1:W5:Y:S04]  /*199f0*/  @P1 LDG.E R28, [R8.64] ;  /* 0x0000000a081c1981 */ /* 0x000368000c1e1900 */
[----:B------:R1:W5:Y:S01]  /*19a00*/  @P2 LDG.E R2, [R4.64] ;  /* 0x0000000a04022981 */ /* 0x000362000c1e1900 */
[----:B------:R-:W-:-:S04]  /*19a10*/  ISETP.NE.AND P0, PT, R251, RZ, PT ;  /* 0x000000fffb00720c */ /* 0x000fc80003f05270 */
[----:B----4-:R-:W-:Y:S01]  /*19a20*/  SEL R3, R251, c[0x0][0x3d4], P0 ;  /* 0x0000f500fb037a07 */ /* 0x010fe20000000000 */
[----:B------:R-:W-:Y:S05]  /*19a30*/  @P1 BRA `(.L_x_2401) ;  /* 0x0000004000001947 */ /* 0x000fea0003800000 */
[----:B------:R-:W-:Y:S05]  /*19a40*/  @!P2 BRA `(.L_x_2401) ;  /* 0x000000300000a947 */ /* 0x000fea0003800000 */
[----:B-1----:R1:W2:Y:S04]  /*19a50*/  LDG.E R0, [R4.64] ;  /* 0x0000000a04007981 */ /* 0x0022a8000c1e1900 */
[----:B-1----:R-:W2:Y:S02]  /*19a60*/  LDG.E R4, [R4.64+0x4] ;  /* 0x0000040a04047981 */ /* 0x002ea4000c1e1900 */
[----:B--2--5:R-:W-:Y:S02]  /*19a70*/  IADD3 R28, -R0, R4, RZ ;  /* 0x00000004001c7210 */ /* 0x024fe40007ffe1ff */
.L_x_2401:
[----:B-1----:R-:W2:Y:S04]  /*19a80*/  LDL R4, [R1+0x13c] ;  /* 0x00013c0001047983 */ /* 0x002ea80000100800 */
[----:B------:R-:W3:Y:S01]  /*19a90*/  LDL R15, [R1+0x70] ;  /* 0x00007000010f7983 */ /* 0x000ee20000100800 */
[----:B------:R-:W-:Y:S01]  /*19aa0*/  IMAD.MOV.U32 R0, RZ, RZ, 0x368 ;  /* 0x00000368ff007424 */ /* 0x000fe200078e00ff */
[----:B------:R-:W-:-:S02]  /*19ab0*/  ISETP.GT.AND P2, PT, R3, 0x1, PT ;  /* 0x000000010300780c */ /* 0x000fc40003f44270 */
[----:B------:R-:W4:Y:S01]  /*19ac0*/  LDL R24, [R1+0x138] ;  /* 0x0001380001187983 */ /* 0x000f220000100800 */
[----:B------:R-:W-:Y:S02]  /*19ad0*/  ISETP.NE.U32.AND P0, PT, RZ, c[0x0][0x500], PT ;  /* 0x00014000ff007a0c */ /* 0x000fe40003f05070 */
[----:B------:R-:W-:Y:S02]  /*19ae0*/  SEL R0, R0, 0x328, P2 ;  /* 0x0000032800007807 */ /* 0x000fe40001000000 */
[----:B------:R-:W-:Y:S02]  /*19af0*/  ISETP.NE.AND.EX P0, PT, RZ, c[0x0][0x504], PT, P0 ;  /* 0x00014100ff007a0c */ /* 0x000fe40003f05300 */
[----:B------:R1:W2:Y:S01]  /*19b00*/  LDC.64 R6, c[0x0][R0+0x170] ;  /* 0x00005c0000067b82 */ /* 0x0002a20000000a00 */
[----:B------:R-:W-:-:S04]  /*19b10*/  SHF.R.S32.HI R3, RZ, 0x1f, R231 ;  /* 0x0000001fff037819 */ /* 0x000fc800000114e7 */
[----:B------:R-:W-:Y:S02]  /*19b20*/  SEL R5, R3, RZ, !P0 ;  /* 0x000000ff03057207 */ /* 0x000fe40004000000 */
[----:B------:R-:W-:Y:S01]  /*19b30*/  LOP3.LUT R3, R230, 0xffff, RZ, 0xc0, !PT ;  /* 0x0000ffffe6037812 */ /* 0x000fe200078ec0ff */
[----:B------:R1:W1:Y:S08]  /*19b40*/  LDC.64 R16, c[0x0][R0+0x168] ;  /* 0x00005a0000107b82 */ /* 0x0002700000000a00 */
[----:B------:R1:W2:Y:S08]  /*19b50*/  LDC.64 R18, c[0x0][R0+0x178] ;  /* 0x00005e0000127b82 */ /* 0x0002b00000000a00 */
[----:B------:R1:W2:Y:S02]  /*19b60*/  LDC.64 R20, c[0x0][R0+0x160] ;  /* 0x0000580000147b82 */ /* 0x0002a40000000a00 */
[----:B-1----:R-:W-:-:S05]  /*19b70*/  IMAD.MOV.U32 R0, RZ, RZ, c[0x0][0x4e8] ;  /* 0x00013a00ff007624 */ /* 0x002fca00078e00ff */
[----:B------:R-:W-:Y:S02]  /*19b80*/  ISETP.NE.AND P3, PT, R0, 0x1, PT ;  /* 0x000000010000780c */ /* 0x000fe40003f65270 */
[----:B------:R-:W-:Y:S01]  /*19b90*/  SEL R0, R231, RZ, !P0 ;  /* 0x000000ffe7007207 */ /* 0x000fe20004000000 */
[-C--:B------:R-:W-:Y:S01]  /*19ba0*/  IMAD.WIDE.U32 R8, R16, R3.reuse, RZ ;  /* 0x0000000310087225 */ /* 0x080fe200078e00ff */
[----:B------:R-:W1:Y:S03]  /*19bb0*/  S2R R25, SR_TID.X ;  /* 0x0000000000197919 */ /* 0x000e660000002100 */
[----:B------:R-:W-:Y:S01]  /*19bc0*/  IMAD R13, R17, R3, RZ ;  /* 0x00000003110d7224 */ /* 0x000fe200078e02ff */
[----:B-1----:R-:W-:-:S04]  /*19bd0*/  SHF.R.S32.HI R17, RZ, 0x1f, R25 ;  /* 0x0000001fff117819 */ /* 0x002fc80000011419 */
[----:B------:R-:W-:-:S04]  /*19be0*/  LEA.HI R17, R17, R25, RZ, 0x5 ;  /* 0x0000001911117211 */ /* 0x000fc800078f28ff */
[----:B------:R-:W-:-:S05]  /*19bf0*/  LOP3.LUT R17, R17, 0xffffffe0, RZ, 0xc0, !PT ;  /* 0xffffffe011117812 */ /* 0x000fca00078ec0ff */
[----:B------:R-:W-:Y:S02]  /*19c00*/  IMAD.IADD R17, R25, 0x1, -R17 ;  /* 0x0000000119117824 */ /* 0x000fe400078e0a11 */
[----:B--2---:R-:W-:Y:S02]  /*19c10*/  IMAD.IADD R12, R4, 0x1, R229 ;  /* 0x00000001040c7824 */ /* 0x004fe400078e02e5 */
[----:B------:R-:W-:-:S04]  /*19c20*/  IMAD R4, R7, R0, RZ ;  /* 0x0000000007047224 */ /* 0x000fc800078e02ff */
[----:B------:R-:W-:Y:S02]  /*19c30*/  IMAD R14, R6, R5, R4 ;  /* 0x00000005060e7224 */ /* 0x000fe400078e0204 */
[----:B------:R-:W-:-:S04]  /*19c40*/  @P3 IMAD.HI.U32 R5, R12, c[0x0][0x4ec], RZ ;  /* 0x00013b000c053a27 */ /* 0x000fc800078e00ff */
[----:B------:R-:W-:-:S04]  /*19c50*/  IMAD.WIDE.U32 R6, R6, R0, RZ ;  /* 0x0000000006067225 */ /* 0x000fc800078e00ff */
[----:B------:R-:W-:Y:S01]  /*19c60*/  IMAD.MOV.U32 R4, RZ, RZ, R12 ;  /* 0x000000ffff047224 */ /* 0x000fe200078e000c */
[----:B------:R-:W-:Y:S02]  /*19c70*/  @P3 SHF.R.U32.HI R4, RZ, c[0x0][0x4f0], R5 ;  /* 0x00013c00ff043a19 */ /* 0x000fe40000011605 */
[----:B---3--:R-:W-:Y:S02]  /*19c80*/  SEL R5, R15, RZ, P2 ;  /* 0x000000ff0f057207 */ /* 0x008fe40001000000 */
        /* <DEDUP_REMOVED lines=23> */
[----:B------:R-:W-:Y:S02]  /*19e00*/  LEA.HI.X R5, R4, R6, R5, 0x2, P0 ;  /* 0x0000000604057211 */ /* 0x000fe400000f1405 */
[----:B------:R-:W-:Y:S04]  /*19e10*/  SHFL.IDX PT, R6, R7, RZ, 0x1c1f ;  /* 0x001c1fff07067589 */ /* 0x000fe800000e0000 */
[----:B------:R-:W-:Y:S01]  /*19e20*/  SHFL.IDX PT, R4, R7, 0x1, 0x1c1f ;  /* 0x003c1f0007047f89 */ /* 0x000fe200000e0000 */
[----:B----4-:R-:W-:-:S03]  /*19e30*/  IMAD.IADD R13, R24, 0x1, R229 ;  /* 0x00000001180d7824 */ /* 0x010fc600078e02e5 */
[----:B------:R-:W1:Y:S04]  /*19e40*/  SHFL.IDX PT, R7, R5, RZ, 0x1c1f ;  /* 0x001c1fff05077589 */ /* 0x000e6800000e0000 */
[----:B------:R-:W2:Y:S01]  /*19e50*/  SHFL.IDX PT, R5, R5, 0x1, 0x1c1f ;  /* 0x003c1f0005057f89 */ /* 0x000ea200000e0000 */
[----:B------:R-:W-:Y:S01]  /*19e60*/  IMAD R8, R28, c[0x0][0x4e8], RZ ;  /* 0x00013a001c087a24 */ /* 0x000fe200078e02ff */
[----:B------:R-:W-:Y:S02]  /*19e70*/  LOP3.LUT P0, RZ, R17, 0x3, RZ, 0xc0, !PT ;  /* 0x0000000311ff7812 */ /* 0x000fe4000780c0ff */
[C---:B------:R-:W-:Y:S02]  /*19e80*/  IADD3 R16, R13.reuse, 0x8, RZ ;  /* 0x000000080d107810 */ /* 0x040fe40007ffe0ff */
[----:B------:R-:W-:-:S02]  /*19e90*/  ISETP.GE.OR P1, PT, R13, R8, P0 ;  /* 0x000000080d00720c */ /* 0x000fc40000726670 */
[----:B------:R-:W-:-:S11]  /*19ea0*/  ISETP.GE.OR P0, PT, R16, R8, P0 ;  /* 0x000000081000720c */ /* 0x000fd60000706670 */
[----:B-1----:R1:W-:Y:S04]  /*19eb0*/  @!P1 ST.E [R6.64], R23 ;  /* 0x0000001706009985 */ /* 0x0023e8000c10190a */
[----:B--2---:R1:W-:Y:S01]  /*19ec0*/  @!P0 ST.E [R4.64], R22 ;  /* 0x0000001604008985 */ /* 0x0043e2000c10190a */
[----:B------:R-:W-:Y:S05]  /*19ed0*/  @P2 BRA `(.L_x_2402) ;  /* 0x0000082000002947 */ /* 0x000fea0003800000 */
[----:B------:R-:W2:Y:S01]  /*19ee0*/  S2R R24, SR_TID.X ;  /* 0x0000000000187919 */ /* 0x000ea20000002100 */
[----:B------:R-:W-:Y:S01]  /*19ef0*/  IMAD R9, R9, c[0x0][0x3a0], RZ ;  /* 0x0000e80009097a24 */ /* 0x000fe200078e02ff */
[----:B-1----:R-:W-:Y:S01]  /*19f00*/  SHF.R.S32.HI R7, RZ, 0x1f, R0 ;  /* 0x0000001fff077819 */ /* 0x002fe20000011400 */
[----:B------:R-:W-:Y:S01]  /*19f10*/  IMAD.WIDE.U32 R4, R2, c[0x0][0x3a0], RZ ;  /* 0x0000e80002047a25 */ /* 0x000fe200078e00ff */
[----:B------:R1:W3:Y:S01]  /*19f20*/  LDS.128 R44, [R111+0x1080] ;  /* 0x001080006f2c7984 */ /* 0x0002e20000000c00 */
[----:B------:R-:W-:-:S02]  /*19f30*/  IADD3 R12, R249, R229, RZ ;  /* 0x000000e5f90c7210 */ /* 0x000fc40007ffe0ff */
[----:B------:R-:W-:Y:S01]  /*19f40*/  IMAD R2, R2, c[0x0][0x3a4], R9 ;  /* 0x0000e90002027a24 */ /* 0x000fe200078e0209 */
[----:B------:R1:W4:Y:S01]  /*19f50*/  LDS.128 R56, [R111+0x2080] ;  /* 0x002080006f387984 */ /* 0x0003220000000c00 */
[----:B------:R-:W-:-:S03]  /*19f60*/  IMAD R7, R7, c[0x0][0x3f0], RZ ;  /* 0x0000fc0007077a24 */ /* 0x000fc600078e02ff */
[----:B------:R-:W-:Y:S01]  /*19f70*/  IADD3 R5, R5, R2, RZ ;  /* 0x0000000205057210 */ /* 0x000fe20007ffe0ff */
[----:B------:R1:W1:Y:S01]  /*19f80*/  LDS.128 R64, [R111+0x3080] ;  /* 0x003080006f407984 */ /* 0x0002620000000c00 */
[----:B------:R-:W-:-:S03]  /*19f90*/  IMAD R7, R0, c[0x0][0x3f4], R7 ;  /* 0x0000fd0000077a24 */ /* 0x000fc600078e0207 */
[C---:B------:R-:W-:Y:S01]  /*19fa0*/  IMAD.WIDE.U32 R4, R3.reuse, c[0x0][0x3e8], R4 ;  /* 0x0000fa0003047a25 */ /* 0x040fe200078e0004 */
[----:B------:R1:W1:Y:S03]  /*19fb0*/  LDS.128 R20, [R111+0x4080] ;  /* 0x004080006f147984 */ /* 0x0002660000000c00 */
[----:B------:R-:W-:Y:S01]  /*19fc0*/  IMAD R5, R3, c[0x0][0x3ec], R5 ;  /* 0x0000fb0003057a24 */ /* 0x000fe200078e0205 */
[----:B------:R1:W1:Y:S01]  /*19fd0*/  LDS.128 R40, [R111+0x5080] ;  /* 0x005080006f287984 */ /* 0x0002620000000c00 */
[----:B--2---:R-:W-:Y:S02]  /*19fe0*/  SHF.R.S32.HI R17, RZ, 0x1f, R24 ;  /* 0x0000001fff117819 */ /* 0x004fe40000011418 */
[----:B------:R-:W-:Y:S01]  /*19ff0*/  IMAD.WIDE.U32 R4, R0, c[0x0][0x3f0], R4 ;  /* 0x0000fc0000047a25 */ /* 0x000fe200078e0004 */
[----:B------:R2:W1:Y:S01]  /*1a000*/  LDS.128 R52, [R111+0x6080] ;  /* 0x006080006f347984 */ /* 0x0004620000000c00 */
[----:B------:R-:W-:-:S03]  /*1a010*/  LEA.HI R17, R17, R24, RZ, 0x3 ;  /* 0x0000001811117211 */ /* 0x000fc600078f18ff */
[----:B------:R2:W1:Y:S01]  /*1a020*/  LDS.128 R60, [R111+0x7080] ;  /* 0x007080006f3c7984 */ /* 0x0004620000000c00 */
[----:B------:R-:W-:Y:S02]  /*1a030*/  IADD3 R5, R5, R7, RZ ;  /* 0x0000000705057210 */ /* 0x000fe40007ffe0ff */
[----:B------:R-:W-:Y:S01]  /*1a040*/  LOP3.LUT R17, R17, 0xfffffff8, RZ, 0xc0, !PT ;  /* 0xfffffff811117812 */ /* 0x000fe200078ec0ff */
[----:B------:R2:W1:Y:S03]  /*1a050*/  LDS.128 R36, [R111+0x9080] ;  /* 0x009080006f247984 */ /* 0x0004660000000c00 */
[----:B------:R-:W-:Y:S01]  /*1a060*/  IADD3 R17, -R17, R24, RZ ;  /* 0x0000001811117210 */ /* 0x000fe20007ffe1ff */
[----:B------:R2:W1:Y:S03]  /*1a070*/  LDS.128 R48, [R111+0xa080] ;  /* 0x00a080006f307984 */ /* 0x0004660000000c00 */
[----:B------:R-:W-:Y:S01]  /*1a080*/  LEA R6, R17, R249, 0x5 ;  /* 0x000000f911067211 */ /* 0x000fe200078e28ff */
[----:B------:R2:W1:Y:S03]  /*1a090*/  LDS.128 R24, [R111+0x80] ;  /* 0x000080006f187984 */ /* 0x0004660000000c00 */
[----:B------:R-:W-:Y:S01]  /*1a0a0*/  IADD3 R6, R229, R6, RZ ;  /* 0x00000006e5067210 */ /* 0x000fe20007ffe0ff */
[----:B------:R2:W1:Y:S03]  /*1a0b0*/  LDS.128 R16, [R111+0x8080] ;  /* 0x008080006f107984 */ /* 0x0004660000000c00 */
[----:B------:R-:W-:Y:S01]  /*1a0c0*/  MOV R2, R6 ;  /* 0x0000000600027202 */ /* 0x000fe20000000f00 */
[----:B------:R-:W-:Y:S01]  /*1a0d0*/  @P3 IMAD.HI.U32 R8, R6, c[0x0][0x4ec], RZ ;  /* 0x00013b0006083a27 */ /* 0x000fe200078e00ff */
[----:B------:R2:W1:Y:S04]  /*1a0e0*/  LDS.128 R68, [R111+0xb080] ;  /* 0x00b080006f447984 */ /* 0x0004680000000c00 */
[----:B------:R-:W-:-:S04]  /*1a0f0*/  @P3 SHF.R.U32.HI R2, RZ, c[0x0][0x4f0], R8 ;  /* 0x00013c00ff023a19 */ /* 0x000fc80000011608 */
[----:B------:R-:W-:Y:S02]  /*1a100*/  SHF.R.S32.HI R3, RZ, 0x1f, R2 ;  /* 0x0000001fff037819 */ /* 0x000fe40000011402 */
[----:B------:R-:W-:-:S03]  /*1a110*/  IADD3 R0, -R2, RZ, RZ ;  /* 0x000000ff02007210 */ /* 0x000fc60007ffe1ff */
[----:B------:R-:W-:Y:S02]  /*1a120*/  IMAD R3, R3, c[0x0][0x3e0], RZ ;  /* 0x0000f80003037a24 */ /* 0x000fe400078e02ff */
        /* <DEDUP_REMOVED lines=12> */
[----:B-1234-:R1:W2:Y:S02]  /*1a1f0*/  SHFL.IDX PT, R4, R5, RZ, 0x181f ;  /* 0x00181fff05047589 */ /* 0x01e2a400000e0000 */
.L_x_2489:
[----:B------:R-:W-:Y:S05]  /*1a200*/  BRA.DIV ~URZ, `(.L_x_2404) ;  /* 0x00005e627f007947 */ /* 0x000fea000b800000 */
[----:B------:R3:W4:Y:S02]  /*1a210*/  SHFL.IDX PT, R0, R14, RZ, 0x181f ;  /* 0x00181fff0e007589 */ /* 0x00072400000e0000 */
.L_x_2490:
        /* <DEDUP_REMOVED lines=10> */
[-C--:B--2---:R-:W-:Y:S02]  /*1a2c0*/  @!P2 LEA.HI.X R9, R238, R4.reuse, R239, 0x1, P5 ;  /* 0x00000004ee09a211 */ /* 0x084fe400028f0cef */
[-C--:B------:R-:W-:Y:S02]  /*1a2d0*/  @!P1 LEA.HI.X R7, R240, R4.reuse, R246, 0x1, P4 ;  /* 0x00000004f0079211 */ /* 0x080fe400020f0cf6 */
[----:B------:R-:W-:Y:S01]  /*1a2e0*/  @!P0 LEA.HI.X R3, R241, R4, R245, 0x1, P3 ;  /* 0x00000004f1038211 */ /* 0x000fe200018f0cf5 */
[----:B------:R2:W-:Y:S04]  /*1a2f0*/  @!P2 ST.E.128 [R8.64], R24 ;  /* 0x000000180800a985 */ /* 0x0005e8000c101d0a */
[----:B------:R2:W-:Y:S04]  /*1a300*/  @!P1 ST.E.128 [R6.64], R20 ;  /* 0x0000001406009985 */ /* 0x0005e8000c101d0a */
[----:B------:R2:W-:Y:S02]  /*1a310*/  @!P0 ST.E.128 [R2.64], R16 ;  /* 0x0000001002008985 */ /* 0x0005e4000c101d0a */
.L_x_2406:
[----:B------:R-:W-:Y:S05]  /*1a320*/  BSYNC B0 ;  /* 0x0000000000007941 */ /* 0x000fea0003800000 */
.L_x_2405:
[----:B------:R-:W-:Y:S05]  /*1a330*/  BRA.DIV ~URZ, `(.L_x_2407) ;  /* 0x00005db27f007947 */ /* 0x000fea000b800000 */
[----:B--2---:R2:W1:Y:S04]  /*1a340*/  SHFL.IDX PT, R4, R5, 0x1, 0x181f ;  /* 0x00381f0005047f89 */ /* 0x00446800000e0000 */
[----:B----4-:R2:W4:Y:S02]  /*1a350*/  SHFL.IDX PT, R0, R14, 0x1, 0x181f ;  /* 0x00381f000e007f89 */ /* 0x01052400000e0000 */
.L_x_2491:
        /* <DEDUP_REMOVED lines=10> */
[-C--:B-1----:R-:W-:Y:S02]  /*1a400*/  @!P2 LEA.HI.X R9, R238, R4.reuse, R239, 0x1, P5 ;  /* 0x00000004ee09a211 */ /* 0x082fe400028f0cef */
[-C--:B------:R-:W-:Y:S02]  /*1a410*/  @!P1 LEA.HI.X R7, R240, R4.reuse, R246, 0x1, P4 ;  /* 0x00000004f0079211 */ /* 0x080fe400020f0cf6 */
[----:B------:R-:W-:Y:S01]  /*1a420*/  @!P0 LEA.HI.X R3, R241, R4, R245, 0x1, P3 ;  /* 0x00000004f1038211 */ /* 0x000fe200018f0cf5 */
[----:B------:R1:W-:Y:S04]  /*1a430*/  @!P2 ST.E.128 [R8.64], R44 ;  /* 0x0000002c0800a985 */ /* 0x0003e8000c101d0a */
[----:B------:R1:W-:Y:S04]  /*1a440*/  @!P1 ST.E.128 [R6.64], R40 ;  /* 0x0000002806009985 */ /* 0x0003e8000c101d0a */
[----:B------:R1:W-:Y:S02]  /*1a450*/  @!P0 ST.E.128 [R2.64], R36 ;  /* 0x0000002402008985 */ /* 0x0003e4000c101d0a */
.L_x_2409:
[----:B------:R-:W-:Y:S05]  /*1a460*/  BSYNC B0 ;  /* 0x0000000000007941 */ /* 0x000fea0003800000 */
.L_x_2408:
[----:B------:R-:W-:Y:S05]  /*1a470*/  BRA.DIV ~URZ, `(.L_x_2410) ;  /* 0x00005d627f007947 */ /* 0x000fea000b800000 */
[----:B-1----:R1:W2:Y:S02]  /*1a480*/  SHFL.IDX PT, R4, R5, 0x2, 0x181f ;  /* 0x00581f0005047f89 */ /* 0x0022a400000e0000 */
.L_x_2492:
[----:B------:R-:W-:Y:S05]  /*1a490*/  BRA.DIV ~URZ, `(.L_x_2411) ;  /* 0x00005dc27f007947 */ /* 0x000fea000b800000 */
[----:B----4-:R4:W1:Y:S02]  /*1a4a0*/  SHFL.IDX PT, R0, R14, 0x2, 0x181f ;  /* 0x00581f000e007f89 */ /* 0x01086400000e0000 */
.L_x_2493:
        /* <DEDUP_REMOVED lines=16> */
.L_x_2413:
[----:B------:R-:W-:Y:S05]  /*1a5b0*/  BSYNC B0 ;  /* 0x0000000000007941 */ /* 0x000fea0003800000 */
.L_x_2412:
[----:B------:R-:W-:Y:S05]  /*1a5c0*/  BRA.DIV ~URZ, `(.L_x_2414) ;  /* 0x00005d127f007947 */ /* 0x000fea000b800000 */
[----:B-1----:R1:W3:Y:S04]  /*1a5d0*/  SHFL.IDX PT, R6, R5, 0x3, 0x181f ;  /* 0x00781f0005067f89 */ /* 0x0022e800000e0000 */
[----:B------:R1:W4:Y:S02]  /*1a5e0*/  SHFL.IDX PT, R0, R14, 0x3, 0x181f ;  /* 0x00781f000e007f89 */ /* 0x00032400000e0000 */
.L_x_2494:
[----:B------:R-:W-:-:S04]  /*1a5f0*/  IADD3 R2, R12, 0x60, RZ ;  /* 0x000000600c027810 */ /* 0x000fc80007ffe0ff */
[----:B------:R-:W-:-:S13]  /*1a600*/  ISETP.GE.AND P0, PT, R2, R13, PT ;  /* 0x0000000d0200720c */ /* 0x000fda0003f06270 */
[----:B------:R-:W-:Y:S05]  /*1a610*/  @P0 BRA `(.L_x_2415) ;  /* 0x0000233000000947 */ /* 0x000fea0003800000 */
[----:B------:R-:W-:Y:S02]  /*1a620*/  ISETP.GE.AND P1, PT, R238, c[0x0][0x3c8], PT ;  /* 0x0000f200ee007a0c */ /* 0x000fe40003f26270 */
[----:B------:R-:W-:-:S11]  /*1a630*/  ISETP.GE.AND P0, PT, R240, c[0x0][0x3c8], PT ;  /* 0x0000f200f0007a0c */ /* 0x000fd60003f06270 */
[-C--:B--2-4-:R-:W-:Y:S02]  /*1a640*/  @!P1 LEA R4, P3, R238, R0.reuse, 0x1 ;  /* 0x00000000ee049211 */ /* 0x094fe400078608ff */
[----:B------:R-:W-:Y:S02]  /*1a650*/  @!P0 LEA R2, P2, R240, R0, 0x1 ;  /* 0x00000000f0028211 */ /* 0x000fe400078408ff */
[-C--:B-1-3--:R-:W-:Y:S02]  /*1a660*/  @!P1 LEA.HI.X R5, R238, R6.reuse, R239, 0x1, P3 ;  /* 0x00000006ee059211 */ /* 0x08afe400018f0cef */
        /* <DEDUP_REMOVED lines=9> */
.L_x_2402:
[----:B-1----:R-:W2:Y:S01]  /*1a700*/  LDL.LU R7, [R1+0x70] ;  /* 0x0000700001077983 */ /* 0x002ea20000300800 */
[----:B------:R-:W-:Y:S02]  /*1a710*/  IMAD R9, R9, c[0x0][0x408], RZ ;  /* 0x0001020009097a24 */ /* 0x000fe400078e02ff */
        /* <DEDUP_REMOVED lines=8> */
[----:B------:R-:W-:Y:S01]  /*1a7a0*/  IMAD R5, R0, c[0x0][0x444], R2 ;  /* 0x0001110000057a24 */ /* 0x000fe200078e0202 */
[----:B------:R-:W-:-:S05]  /*1a7b0*/  MOV R2, R4 ;  /* 0x0000000400027202 */ /* 0x000fca0000000f00 */
        /* <DEDUP_REMOVED lines=22> */
.L_x_2495:
[----:B------:R-:W-:Y:S05]  /*1a920*/  BRA.DIV ~URZ, `(.L_x_2417) ;  /* 0x00005b227f007947 */ /* 0x000fea000b800000 */
[----:B------:R3:W4:Y:S02]  /*1a930*/  SHFL.IDX PT, R0, R15, RZ, 0x1c1f ;  /* 0x001c1fff0f007589 */ /* 0x00072400000e0000 */
.L_x_2496:
        /* <DEDUP_REMOVED lines=28> */
[----:B------:R-:W-:-:S04]  /*1ab00*/  @!P0 LEA R2, P6, R24, R0, 0x2 ;  /* 0x0000000018028211 */ /* 0x000fc800078c10ff */
[----:B----4-:R-:W-:Y:S02]  /*1ab10*/  @!P0 LEA.HI.X R3, R24, R4, R32, 0x2, P6 ;  /* 0x0000000418038211 */ /* 0x010fe400030f1420 */
[----:B------:R-:W4:Y:S01]  /*1ab20*/  LDL R24, [R1+0x118] ;  /* 0x0001180001187983 */ /* 0x000f220000100800 */
[----:B--2---:R-:W-:Y:S02]  /*1ab30*/  ISETP.GE.AND P1, PT, R12, c[0x0][0x3c8], PT ;  /* 0x0000f2000c007a0c */ /* 0x004fe40003f26270 */
[----:B------:R-:W-:Y:S02]  /*1ab40*/  ISETP.GE.AND P5, PT, R30, c[0x0][0x3c8], PT ;  /* 0x0000f2001e007a0c */ /* 0x000fe40003fa6270 */
[----:B------:R-:W-:Y:S01]  /*1ab50*/  ISETP.GE.AND P4, PT, R18, c[0x0][0x3c8], PT ;  /* 0x0000f20012007a0c */ /* 0x000fe20003f86270 */
[----:B------:R2:W-:Y:S04]  /*1ab60*/  @!P2 ST.E.64 [R8.64], R140 ;  /* 0x0000008c0800a985 */ /* 0x0005e8000c101b0a */
[----:B------:R-:W5:Y:S04]  /*1ab70*/  LDL R32, [R1+0x9c] ;  /* 0x00009c0001207983 */ /* 0x000f680000100800 */
[----:B------:R-:W-:-:S04]  /*1ab80*/  @!P1 LEA R6, P3, R12, R0, 0x2 ;  /* 0x000000000c069211 */ /* 0x000fc800078610ff */
[----:B------:R-:W-:Y:S02]  /*1ab90*/  @!P1 LEA.HI.X R7, R12, R4, R33, 0x2, P3 ;  /* 0x000000040c079211 */ /* 0x000fe400018f1421 */
[----:B------:R-:W-:Y:S01]  /*1aba0*/  ISETP.GE.AND P2, PT, R26, c[0x0][0x3c8], PT ;  /* 0x0000f2001a007a0c */ /* 0x000fe20003f46270 */
[----:B------:R-:W5:Y:S04]  /*1abb0*/  LDL R12, [R1+0xa8] ;  /* 0x0000a800010c7983 */ /* 0x000f680000100800 */
[----:B------:R1:W-:Y:S01]  /*1abc0*/  @!P1 ST.E.64 [R6.64], R136 ;  /* 0x0000008806009985 */ /* 0x0003e2000c101b0a */
[----:B------:R-:W-:-:S03]  /*1abd0*/  ISETP.GE.AND P3, PT, R17, c[0x0][0x3c8], PT ;  /* 0x0000f20011007a0c */ /* 0x000fc60003f66270 */
[----:B------:R1:W-:Y:S01]  /*1abe0*/  @!P0 ST.E.64 [R2.64], R132 ;  /* 0x0000008402008985 */ /* 0x0003e2000c101b0a */
[----:B------:R-:W-:-:S03]  /*1abf0*/  ISETP.GE.AND P6, PT, R20, c[0x0][0x3c8], PT ;  /* 0x0000f20014007a0c */ /* 0x000fc60003fc6270 */
[----:B------:R-:W5:Y:S01]  /*1ac00*/  LDL R33, [R1+0xfc] ;  /* 0x0000fc0001217983 */ /* 0x000f620000100800 */
[----:B--2---:R-:W-:-:S04]  /*1ac10*/  @!P5 LEA R8, P0, R30, R0, 0x2 ;  /* 0x000000001e08d211 */ /* 0x004fc800078010ff */
[----:B------:R-:W-:Y:S02]  /*1ac20*/  @!P5 LEA.HI.X R9, R30, R4, R31, 0x2, P0 ;  /* 0x000000041e09d211 */ /* 0x000fe400000f141f */
[----:B------:R-:W2:Y:S04]  /*1ac30*/  LDL R30, [R1+0x98] ;  /* 0x00009800011e7983 */ /* 0x000ea80000100800 */
[----:B------:R1:W-:Y:S02]  /*1ac40*/  @!P5 ST.E.64 [R8.64], R128 ;  /* 0x000000800800d985 */ /* 0x0003e4000c101b0a */
[C---:B-1----:R-:W-:Y:S02]  /*1ac50*/  @!P4 LEA R6, P1, R18.reuse, R0, 0x2 ;  /* 0x000000001206c211 */ /* 0x042fe400078210ff */
[----:B------:R-:W2:Y:S02]  /*1ac60*/  LDL R31, [R1+0xf8] ;  /* 0x0000f800011f7983 */ /* 0x000ea40000100800 */
[----:B------:R-:W-:-:S02]  /*1ac70*/  @!P4 LEA.HI.X R7, R18, R4, R25, 0x2, P1 ;  /* 0x000000041207c211 */ /* 0x000fc400008f1419 */
[----:B------:R-:W2:Y:S01]  /*1ac80*/  LDL R25, [R1+0x114] ;  /* 0x0001140001197983 */ /* 0x000ea20000100800 */
[----:B------:R-:W-:Y:S02]  /*1ac90*/  ISETP.GE.AND P5, PT, R27, c[0x0][0x3c8], PT ;  /* 0x0000f2001b007a0c */ /* 0x000fe40003fa6270 */
[CC--:B------:R-:W-:Y:S01]  /*1aca0*/  @!P3 LEA R2, P0, R17.reuse, R0.reuse, 0x2 ;  /* 0x000000001102b211 */ /* 0x0c0fe200078010ff */
[----:B------:R-:W2:Y:S01]  /*1acb0*/  LDL R18, [R1+0xa0] ;  /* 0x0000a00001127983 */ /* 0x000ea20000100800 */
[----:B------:R-:W-:Y:S02]  /*1acc0*/  @!P2 LEA R8, P1, R26, R0, 0x2 ;  /* 0x000000001a08a211 */ /* 0x000fe400078210ff */
[----:B------:R-:W-:Y:S02]  /*1acd0*/  @!P3 LEA.HI.X R3, R17, R4, R21, 0x2, P0 ;  /* 0x000000041103b211 */ /* 0x000fe400000f1415 */
[----:B------:R-:W2:Y:S04]  /*1ace0*/  LDL R17, [R1+0x10c] ;  /* 0x00010c0001117983 */ /* 0x000ea80000100800 */
[----:B------:R1:W-:Y:S04]  /*1acf0*/  @!P4 ST.E.64 [R6.64], R124 ;  /* 0x0000007c0600c985 */ /* 0x0003e8000c101b0a */
[----:B------:R-:W2:Y:S04]  /*1ad00*/  LDL R21, [R1+0x110] ;  /* 0x0001100001157983 */ /* 0x000ea80000100800 */
[----:B------:R1:W-:Y:S02]  /*1ad10*/  @!P3 ST.E.64 [R2.64], R120 ;  /* 0x000000780200b985 */ /* 0x0003e4000c101b0a */
[----:B-1----:R-:W-:-:S04]  /*1ad20*/  @!P5 LEA R6, P0, R27, R0, 0x2 ;  /* 0x000000001b06d211 */ /* 0x002fc800078010ff */
[----:B------:R-:W-:Y:S02]  /*1ad30*/  @!P5 LEA.HI.X R7, R27, R4, R28, 0x2, P0 ;  /* 0x000000041b07d211 */ /* 0x000fe400000f141c */
[----:B------:R-:W-:Y:S01]  /*1ad40*/  ISETP.GE.AND P0, PT, R26, c[0x0][0x3c8], PT ;  /* 0x0000f2001a007a0c */ /* 0x000fe20003f06270 */
[----:B------:R-:W2:Y:S01]  /*1ad50*/  LDL R27, [R1+0x94] ;  /* 0x00009400011b7983 */ /* 0x000ea20000100800 */
[----:B------:R-:W-:Y:S02]  /*1ad60*/  @!P6 LEA R2, P4, R20, R0, 0x2 ;  /* 0x000000001402e211 */ /* 0x000fe400078810ff */
[-C--:B---3--:R-:W-:Y:S01]  /*1ad70*/  @!P2 LEA.HI.X R9, R26, R4.reuse, R22, 0x2, P1 ;  /* 0x000000041a09a211 */ /* 0x088fe200008f1416 */
[----:B------:R-:W3:Y:S04]  /*1ad80*/  LDL R28, [R1+0xf4] ;  /* 0x0000f400011c7983 */ /* 0x000ee80000100800 */
[----:B------:R-:W3:Y:S04]  /*1ad90*/  LDL R22, [R1+0x74] ;  /* 0x0000740001167983 */ /* 0x000ee80000100800 */
[----:B------:R-:W3:Y:S01]  /*1ada0*/  LDL R26, [R1+0x108] ;  /* 0x00010800011a7983 */ /* 0x000ee20000100800 */
[----:B----4-:R-:W-:-:S03]  /*1adb0*/  @!P6 LEA.HI.X R3, R20, R4, R24, 0x2, P4 ;  /* 0x000000041403e211 */ /* 0x010fc600020f1418 */
[----:B------:R-:W4:Y:S04]  /*1adc0*/  LDL R24, [R1+0x104] ;  /* 0x0001040001187983 */ /* 0x000f280000100800 */
[----:B------:R-:W4:Y:S01]  /*1add0*/  LDL R20, [R1+0x100] ;  /* 0x0001000001147983 */ /* 0x000f220000100800 */
[----:B------:R-:W-:-:S03]  /*1ade0*/  ISETP.GE.AND P3, PT, R23, c[0x0][0x3c8], PT ;  /* 0x0000f20017007a0c */ /* 0x000fc60003f66270 */
[----:B------:R1:W-:Y:S01]  /*1adf0*/  @!P0 ST.E.64 [R8.64], R116 ;  /* 0x0000007408008985 */ /* 0x0003e2000c101b0a */
[----:B-----5:R-:W-:Y:S02]  /*1ae00*/  ISETP.GE.AND P1, PT, R12, c[0x0][0x3c8], PT ;  /* 0x0000f2000c007a0c */ /* 0x020fe40003f26270 */
[----:B------:R-:W-:Y:S01]  /*1ae10*/  ISETP.GE.AND P2, PT, R19, c[0x0][0x3c8], PT ;  /* 0x0000f20013007a0c */ /* 0x000fe20003f46270 */
[----:B------:R-:W-:Y:S04]  /*1ae20*/  @!P5 ST.E.64 [R6.64], R112 ;  /* 0x000000700600d985 */ /* 0x000fe8000c101b0a */
[----:B------:R5:W-:Y:S02]  /*1ae30*/  @!P6 ST.E.64 [R2.64], R40 ;  /* 0x000000280200e985 */ /* 0x000be4000c101b0a */
[----:B-1----:R-:W-:-:S02]  /*1ae40*/  @!P3 LEA R8, P0, R23, R0, 0x2 ;  /* 0x000000001708b211 */ /* 0x002fc400078010ff */
[----:B------:R-:W-:Y:S02]  /*1ae50*/  ISETP.GE.AND P6, PT, R13, c[0x0][0x3c8], PT ;  /* 0x0000f2000d007a0c */ /* 0x000fe40003fc6270 */
[----:B--2---:R-:W-:Y:S02]  /*1ae60*/  @!P3 LEA.HI.X R9, R23, R4, R25, 0x2, P0 ;  /* 0x000000041709b211 */ /* 0x004fe400000f1419 */
[-C--:B-----5:R-:W-:Y:S01]  /*1ae70*/  @!P1 LEA R2, P0, R12, R0.reuse, 0x2 ;  /* 0x000000000c029211 */ /* 0x0a0fe200078010ff */
[----:B------:R-:W2:Y:S04]  /*1ae80*/  LDL R25, [R1+0x90] ;  /* 0x0000900001197983 */ /* 0x000ea80000100800 */
[----:B------:R-:W-:Y:S01]  /*1ae90*/  @!P3 ST.E.64 [R8.64], R44 ;  /* 0x0000002c0800b985 */ /* 0x000fe2000c101b0a */
[----:B------:R-:W-:-:S03]  /*1aea0*/  @!P2 LEA R6, P4, R19, R0, 0x2 ;  /* 0x000000001306a211 */ /* 0x000fc600078810ff */
[----:B------:R-:W5:Y:S01]  /*1aeb0*/  LDL R23, [R1+0x88] ;  /* 0x0000880001177983 */ /* 0x000f620000100800 */
[----:B------:R-:W-:-:S03]  /*1aec0*/  @!P1 LEA.HI.X R3, R12, R4, R17, 0x2, P0 ;  /* 0x000000040c039211 */ /* 0x000fc600000f1411 */
[----:B------:R-:W5:Y:S01]  /*1aed0*/  LDL R12, [R1+0x8c] ;  /* 0x00008c00010c7983 */ /* 0x000f620000100800 */
[----:B------:R-:W-:-:S03]  /*1aee0*/  ISETP.GE.AND P5, PT, R18, c[0x0][0x3c8], PT ;  /* 0x0000f20012007a0c */ /* 0x000fc60003fa6270 */
[----:B------:R-:W5:Y:S01]  /*1aef0*/  LDL R17, [R1+0x7c] ;  /* 0x00007c0001117983 */ /* 0x000f620000100800 */
[----:B------:R-:W-:-:S03]  /*1af00*/  @!P2 LEA.HI.X R7, R19, R4, R21, 0x2, P4 ;  /* 0x000000041307a211 */ /* 0x000fc600020f1415 */
[----:B------:R-:W5:Y:S04]  /*1af10*/  LDL R21, [R1+0x84] ;  /* 0x0000840001157983 */ /* 0x000f680000100800 */
[----:B------:R1:W-:Y:S04]  /*1af20*/  @!P2 ST.E.64 [R6.64], R48 ;  /* 0x000000300600a985 */ /* 0x0003e8000c101b0a */
[----:B------:R-:W5:Y:S01]  /*1af30*/  LDL R19, [R1+0x80] ;  /* 0x0000800001137983 */ /* 0x000f620000100800 */
[----:B-1----:R-:W-:-:S03]  /*1af40*/  @!P6 LEA R6, P4, R13, R0, 0x2 ;  /* 0x000000000d06e211 */ /* 0x002fc600078810ff */
[----:B------:R1:W-:Y:S01]  /*1af50*/  @!P1 ST.E.64 [R2.64], R52 ;  /* 0x0000003402009985 */ /* 0x0003e2000c101b0a */
[----:B---3--:R-:W-:-:S13]  /*1af60*/  ISETP.GE.AND P3, PT, R22, c[0x0][0x3c8], PT ;  /* 0x0000f20016007a0c */ /* 0x008fda0003f66270 */
[----:B------:R-:W-:-:S04]  /*1af70*/  @!P3 LEA R8, P0, R22, R0, 0x2 ;  /* 0x000000001608b211 */ /* 0x000fc800078010ff */
[-C--:B------:R-:W-:Y:S02]  /*1af80*/  @!P3 LEA.HI.X R9, R22, R4.reuse, R26, 0x2, P0 ;  /* 0x000000041609b211 */ /* 0x080fe400000f141a */
[----:B------:R-:W3:Y:S01]  /*1af90*/  LDL R26, [R1+0xf0] ;  /* 0x0000f000011a7983 */ /* 0x000ee20000100800 */
[----:B----4-:R-:W-:-:S03]  /*1afa0*/  @!P6 LEA.HI.X R7, R13, R4, R24, 0x2, P4 ;  /* 0x000000040d07e211 */ /* 0x010fc600020f1418 */
[----:B------:R-:W4:Y:S01]  /*1afb0*/  LDL R13, [R1+0xec] ;  /* 0x0000ec00010d7983 */ /* 0x000f220000100800 */
[----:B-1----:R-:W-:-:S03]  /*1afc0*/  @!P5 LEA R2, P3, R18, R0, 0x2 ;  /* 0x000000001202d211 */ /* 0x002fc600078610ff */
[----:B------:R-:W4:Y:S01]  /*1afd0*/  LDL R24, [R1+0xe8] ;  /* 0x0000e80001187983 */ /* 0x000f220000100800 */
[----:B------:R-:W-:Y:S02]  /*1afe0*/  ISETP.GE.AND P4, PT, R22, c[0x0][0x3c8], PT ;  /* 0x0000f20016007a0c */ /* 0x000fe40003f86270 */
[----:B------:R-:W-:Y:S01]  /*1aff0*/  @!P5 LEA.HI.X R3, R18, R4, R20, 0x2, P3 ;  /* 0x000000041203d211 */ /* 0x000fe200018f1414 */
[----:B------:R-:W4:Y:S04]  /*1b000*/  LDL R22, [R1+0xe4] ;  /* 0x0000e40001167983 */ /* 0x000f280000100800 */
[----:B------:R-:W4:Y:S04]  /*1b010*/  LDL R20, [R1+0xe0] ;  /* 0x0000e00001147983 */ /* 0x000f280000100800 */
[----:B------:R-:W4:Y:S01]  /*1b020*/  LDL R18, [R1+0xdc] ;  /* 0x0000dc0001127983 */ /* 0x000f220000100800 */
[----:B------:R-:W-:-:S02]  /*1b030*/  ISETP.GE.AND P1, PT, R30, c[0x0][0x3c8], PT ;  /* 0x0000f2001e007a0c */ /* 0x000fc40003f26270 */
[----:B------:R-:W-:Y:S01]  /*1b040*/  ISETP.GE.AND P2, PT, R32, c[0x0][0x3c8], PT ;  /* 0x0000f20020007a0c */ /* 0x000fe20003f46270 */
[----:B------:R-:W-:Y:S04]  /*1b050*/  @!P4 ST.E.64 [R8.64], R56 ;  /* 0x000000380800c985 */ /* 0x000fe8000c101b0a */
[----:B------:R1:W-:Y:S01]  /*1b060*/  @!P6 ST.E.64 [R6.64], R60 ;  /* 0x0000003c0600e985 */ /* 0x0003e2000c101b0a */
[----:B------:R-:W-:-:S03]  /*1b070*/  ISETP.GE.AND P0, PT, R27, c[0x0][0x3c8], PT ;  /* 0x0000f2001b007a0c */ /* 0x000fc60003f06270 */
[----:B------:R2:W-:Y:S02]  /*1b080*/  @!P5 ST.E.64 [R2.64], R64 ;  /* 0x000000400200d985 */ /* 0x0005e4000c101b0a */
[-C--:B-1----:R-:W-:Y:S02]  /*1b090*/  @!P1 LEA R6, P4, R30, R0.reuse, 0x2 ;  /* 0x000000001e069211 */ /* 0x082fe400078810ff */
[C---:B------:R-:W-:Y:S02]  /*1b0a0*/  @!P2 LEA R8, P3, R32.reuse, R0, 0x2 ;  /* 0x000000002008a211 */ /* 0x040fe400078610ff */
[----:B--2---:R-:W-:Y:S02]  /*1b0b0*/  ISETP.GE.AND P5, PT, R25, c[0x0][0x3c8], PT ;  /* 0x0000f20019007a0c */ /* 0x004fe40003fa6270 */
[----:B------:R-:W-:Y:S02]  /*1b0c0*/  @!P2 LEA.HI.X R9, R32, R4, R33, 0x2, P3 ;  /* 0x000000042009a211 */ /* 0x000fe400018f1421 */
[----:B------:R-:W-:-:S05]  /*1b0d0*/  @!P0 LEA R2, P6, R27, R0, 0x2 ;  /* 0x000000001b028211 */ /* 0x000fca00078c10ff */
[----:B------:R-:W-:-:S04]  /*1b0e0*/  P2R R3, PR, RZ, 0x10 ;  /* 0x00000010ff037803 */ /* 0x000fc80000000000 */
[----:B------:R-:W-:Y:S02]  /*1b0f0*/  ISETP.NE.AND P3, PT, R3, RZ, PT ;  /* 0x000000ff0300720c */ /* 0x000fe40003f65270 */
[----:B-----5:R-:W-:Y:S02]  /*1b100*/  ISETP.GE.AND P4, PT, R12, c[0x0][0x3c8], PT ;  /* 0x0000f2000c007a0c */ /* 0x020fe40003f86270 */
        /* <DEDUP_REMOVED lines=9> */
[----:B--2---:R-:W-:-:S02]  /*1b1a0*/  @!P4 LEA R2, P6, R12, R0, 0x2 ;  /* 0x000000000c02c211 */ /* 0x004fc400078c10ff */
[-C--:B---3--:R-:W-:Y:S02]  /*1b1b0*/  @!P5 LEA.HI.X R7, R25, R4.reuse, R26, 0x2, P0 ;  /* 0x000000041907d211 */ /* 0x088fe400000f141a */
[----:B----4-:R-:W-:-:S03]  /*1b1c0*/  @!P4 LEA.HI.X R3, R12, R4, R13, 0x2, P6 ;  /* 0x000000040c03c211 */ /* 0x010fc600030f140d */
[----:B------:R-:W-:Y:S01]  /*1b1d0*/  @!P5 ST.E.64 [R6.64], R80 ;  /* 0x000000500600d985 */ /* 0x000fe2000c101b0a */
        /* <DEDUP_REMOVED lines=16> */
.L_x_2419:
[----:B------:R-:W-:Y:S05]  /*1b2e0*/  BSYNC B0 ;  /* 0x0000000000007941 */ /* 0x000fea0003800000 */
.L_x_2418:
[----:B------:R-:W-:Y:S05]  /*1b2f0*/  BRA.DIV ~URZ, `(.L_x_2420) ;  /* 0x000051d27f007947 */ /* 0x000fea000b800000 */
[----:B--2---:R2:W1:Y:S04]  /*1b300*/  SHFL.IDX PT, R4, R5, 0x1, 0x1c1f ;  /* 0x003c1f0005047f89 */ /* 0x00446800000e0000 */
[----:B----4-:R2:W4:Y:S02]  /*1b310*/  SHFL.IDX PT, R0, R15, 0x1, 0x1c1f ;  /* 0x003c1f000f007f89 */ /* 0x01052400000e0000 */
.L_x_2497:
        /* <DEDUP_REMOVED lines=160> */
.L_x_2400:
        /* <DEDUP_REMOVED lines=15> */
[----:B-1----:R1:W4:Y:S04]  /*1be10*/  LDG.E R4, [R2.64] ;  /* 0x0000000a02047981 */ /* 0x002328000c1e1900 */
[----:B-1----:R-:W4:Y:S02]  /*1be20*/  LDG.E R2, [R2.64+0x4] ;  /* 0x0000040a02027981 */ /* 0x002f24000c1e1900 */
[----:B----45:R-:W-:Y:S02]  /*1be30*/  IADD3 R22, -R4, R2, RZ ;  /* 0x0000000204167210 */ /* 0x030fe40007ffe1ff */
.L_x_2421:
        /* <DEDUP_REMOVED lines=13> */
[----:B------:R-:W4:Y:S01]  /*1bf10*/  LDL.LU R24, [R1+0x70] ;  /* 0x0000700001187983 */ /* 0x000f220000300800 */
[----:B------:R-:W-:Y:S01]  /*1bf20*/  IMAD.MOV.U32 R2, RZ, RZ, 0x368 ;  /* 0x00000368ff027424 */ /* 0x000fe200078e00ff */
[----:B------:R-:W-:-:S04]  /*1bf30*/  ISETP.GT.AND P2, PT, R21, 0x1, PT ;  /* 0x000000011500780c */ /* 0x000fc80003f44270 */
[----:B------:R-:W-:-:S04]  /*1bf40*/  SEL R2, R2, 0x328, P2 ;  /* 0x0000032802027807 */ /* 0x000fc80001000000 */
[----:B------:R1:W5:Y:S08]  /*1bf50*/  LDC.64 R8, c[0x0][R2+0x170] ;  /* 0x00005c0002087b82 */ /* 0x0003700000000a00 */
[----:B------:R1:W2:Y:S08]  /*1bf60*/  LDC.64 R6, c[0x0][R2+0x168] ;  /* 0x00005a0002067b82 */ /* 0x0002b00000000a00 */
[----:B------:R1:W3:Y:S08]  /*1bf70*/  LDC.64 R16, c[0x0][R2+0x178] ;  /* 0x00005e0002107b82 */ /* 0x0002f00000000a00 */
[----:B------:R1:W3:Y:S02]  /*1bf80*/  LDC.64 R12, c[0x0][R2+0x160] ;  /* 0x00005800020c7b82 */ /* 0x0002e40000000a00 */
[----:B-1----:R-:W-:-:S02]  /*1bf90*/  IMAD.MOV.U32 R2, RZ, RZ, c[0x0][0x4e8] ;  /* 0x00013a00ff027624 */ /* 0x002fc400078e00ff */
[-C--:B-----5:R-:W-:Y:S02]  /*1bfa0*/  IMAD R3, R9, R15.reuse, RZ ;  /* 0x0000000f09037224 */ /* 0x0a0fe400078e02ff */
[----:B------:R-:W-:Y:S01]  /*1bfb0*/  IMAD.WIDE.U32 R4, R8, R15, RZ ;  /* 0x0000000f08047225 */ /* 0x000fe200078e00ff */
[----:B------:R-:W-:Y:S02]  /*1bfc0*/  ISETP.NE.AND P0, PT, R2, 0x1, PT ;  /* 0x000000010200780c */ /* 0x000fe40003f05270 */
[----:B------:R-:W-:Y:S01]  /*1bfd0*/  MOV R2, R18 ;  /* 0x0000001200027202 */ /* 0x000fe20000000f00 */
[----:B------:R-:W-:Y:S02]  /*1bfe0*/  IMAD R8, R8, R23, R3 ;  /* 0x0000001708087224 */ /* 0x000fe400078e0203 */
[-C--:B--2---:R-:W-:Y:S02]  /*1bff0*/  IMAD R9, R7, R14.reuse, RZ ;  /* 0x0000000e07097224 */ /* 0x084fe400078e02ff */
[----:B------:R-:W-:-:S04]  /*1c000*/  IMAD.WIDE.U32 R6, R6, R14, RZ ;  /* 0x0000000e06067225 */ /* 0x000fc800078e00ff */
[----:B------:R-:W-:Y:S01]  /*1c010*/  IMAD.IADD R9, R7, 0x1, R9 ;  /* 0x0000000107097824 */ /* 0x000fe200078e0209 */
[----:B------:R-:W-:Y:S01]  /*1c020*/  IADD3 R7, R5, R8, RZ ;  /* 0x0000000805077210 */ /* 0x000fe20007ffe0ff */
[----:B------:R-:W-:-:S05]  /*1c030*/  @P0 IMAD.HI.U32 R19, R18, c[0x0][0x4ec], RZ ;  /* 0x00013b0012130a27 */ /* 0x000fca00078e00ff */
[----:B------:R-:W-:Y:S02]  /*1c040*/  @P0 SHF.R.U32.HI R2, RZ, c[0x0][0x4f0], R19 ;  /* 0x00013c00ff020a19 */ /* 0x000fe40000011613 */
[----:B------:R-:W-:-:S03]  /*1c050*/  IADD3 R19, P1, P0, R4, R6, R0 ;  /* 0x0000000604137210 */ /* 0x000fc6000783e000 */
[----:B------:R-:W-:Y:S01]  /*1c060*/  IMAD.MOV R6, RZ, RZ, -R2 ;  /* 0x000000ffff067224 */ /* 0x000fe200078e0a02 */
[----:B------:R-:W-:Y:S02]  /*1c070*/  IADD3.X R9, R7, R9, R20, P1, P0 ;  /* 0x0000000907097210 */ /* 0x000fe40000fe0414 */
[----:B----4-:R-:W-:-:S05]  /*1c080*/  SEL R3, R24, RZ, P2 ;  /* 0x000000ff18037207 */ /* 0x010fca0001000000 */
[-C--:B---3--:R-:W-:Y:S02]  /*1c090*/  IMAD R8, R17, R3.reuse, RZ ;  /* 0x0000000311087224 */ /* 0x088fe400078e02ff */
[----:B------:R-:W-:-:S04]  /*1c0a0*/  IMAD.WIDE.U32 R4, R16, R3, RZ ;  /* 0x0000000310047225 */ /* 0x000fc800078e00ff */
[----:B------:R-:W-:Y:S01]  /*1c0b0*/  IMAD R3, R6, c[0x0][0x4e8], R18 ;  /* 0x00013a0006037a24 */ /* 0x000fe200078e0212 */
[----:B------:R-:W-:Y:S02]  /*1c0c0*/  IADD3 R7, R5, R8, RZ ;  /* 0x0000000805077210 */ /* 0x000fe40007ffe0ff */
[----:B------:R-:W-:Y:S02]  /*1c0d0*/  IADD3 R4, P1, P0, R2, R19, R4 ;  /* 0x0000001302047210 */ /* 0x000fe4000783e004 */
[----:B------:R-:W-:Y:S01]  /*1c0e0*/  SHF.R.S32.HI R5, RZ, 0x1f, R2 ;  /* 0x0000001fff057819 */ /* 0x000fe20000011402 */
[----:B------:R-:W-:Y:S01]  /*1c0f0*/  IMAD R2, R13, R3, RZ ;  /* 0x000000030d027224 */ /* 0x000fe200078e02ff */
[----:B------:R-:W-:Y:S02]  /*1c100*/  SHF.R.S32.HI R6, RZ, 0x1f, R3 ;  /* 0x0000001fff067819 */ /* 0x000fe40000011403 */
[----:B------:R-:W-:Y:S01]  /*1c110*/  IADD3.X R5, R5, R9, R7, P1, P0 ;  /* 0x0000000905057210 */ /* 0x000fe20000fe0407 */
[----:B------:R-:W-:-:S02]  /*1c120*/  IMAD.MOV.U32 R7, RZ, RZ, c[0x0][0x4a8] ;  /* 0x00012a00ff077624 */ /* 0x000fc400078e00ff */
        /* <DEDUP_REMOVED lines=10> */
.L_x_2423:
[----:B------:R-:W-:Y:S05]  /*1c1d0*/  BSYNC B0 ;  /* 0x0000000000007941 */ /* 0x000fea0003800000 */
.L_x_2422:
[----:B------:R-:W-:-:S13]  /*1c1e0*/  ISETP.GT.AND P0, PT, R21, 0x1, PT ;  /* 0x000000011500780c */ /* 0x000fda0003f04270 */
[----:B------:R-:W-:Y:S05]  /*1c1f0*/  @P0 BRA `(.L_x_2415) ;  /* 0x0000075000000947 */ /* 0x000fea0003800000 */
[----:B------:R-:W4:Y:S01]  /*1c200*/  S2R R3, SR_TID.X ;  /* 0x0000000000037919 */ /* 0x000f220000002100 */
[----:B-1----:R-:W-:Y:S01]  /*1c210*/  MOV R2, c[0x0][0x4e8] ;  /* 0x00013a0000027a02 */ /* 0x002fe20000000f00 */
[----:B------:R-:W-:Y:S01]  /*1c220*/  IMAD R4, R20, c[0x0][0x3a0], RZ ;  /* 0x0000e80014047a24 */ /* 0x000fe200078e02ff */
[----:B------:R-:W-:Y:S02]  /*1c230*/  IADD3 R13, R249, R229, RZ ;  /* 0x000000e5f90d7210 */ /* 0x000fe40007ffe0ff */
[----:B------:R-:W-:Y:S02]  /*1c240*/  ISETP.NE.AND P0, PT, R2, 0x1, PT ;  /* 0x000000010200780c */ /* 0x000fe40003f05270 */
[----:B----4-:R-:W-:-:S04]  /*1c250*/  SHF.R.S32.HI R5, RZ, 0x1f, R3 ;  /* 0x0000001fff057819 */ /* 0x010fc80000011403 */
[----:B------:R-:W-:-:S04]  /*1c260*/  LEA.HI R5, R5, R3, RZ, 0x3 ;  /* 0x0000000305057211 */ /* 0x000fc800078f18ff */
[----:B------:R-:W-:-:S04]  /*1c270*/  LOP3.LUT R5, R5, 0xfffffff8, RZ, 0xc0, !PT ;  /* 0xfffffff805057812 */ /* 0x000fc800078ec0ff */
[----:B------:R-:W-:Y:S01]  /*1c280*/  IADD3 R5, -R5, R3, RZ ;  /* 0x0000000305057210 */ /* 0x000fe20007ffe1ff */
[----:B------:R-:W-:-:S04]  /*1c290*/  IMAD.WIDE.U32 R2, R0, c[0x0][0x3a0], RZ ;  /* 0x0000e80000027a25 */ /* 0x000fc800078e00ff */
[----:B------:R-:W-:Y:S01]  /*1c2a0*/  IMAD R0, R0, c[0x0][0x3a4], R4 ;  /* 0x0000e90000007a24 */ /* 0x000fe200078e0204 */
[----:B------:R-:W-:Y:S01]  /*1c2b0*/  LEA R4, R5, R249, 0x5 ;  /* 0x000000f905047211 */ /* 0x000fe200078e28ff */
[----:B------:R-:W-:Y:S02]  /*1c2c0*/  IMAD R5, R23, c[0x0][0x3f0], RZ ;  /* 0x0000fc0017057a24 */ /* 0x000fe400078e02ff */
[----:B------:R-:W-:Y:S01]  /*1c2d0*/  IMAD.IADD R3, R3, 0x1, R0 ;  /* 0x0000000103037824 */ /* 0x000fe200078e0200 */
[----:B------:R-:W-:Y:S01]  /*1c2e0*/  IADD3 R4, R229, R4, RZ ;  /* 0x00000004e5047210 */ /* 0x000fe20007ffe0ff */
[----:B------:R-:W-:Y:S02]  /*1c2f0*/  IMAD R7, R15, c[0x0][0x3f4], R5 ;  /* 0x0000fd000f077a24 */ /* 0x000fe400078e0205 */
[----:B------:R-:W-:Y:S01]  /*1c300*/  IMAD.WIDE.U32 R2, R14, c[0x0][0x3e8], R2 ;  /* 0x0000fa000e027a25 */ /* 0x000fe200078e0002 */
[----:B------:R-:W-:-:S03]  /*1c310*/  MOV R0, R4 ;  /* 0x0000000400007202 */ /* 0x000fc60000000f00 */
[----:B------:R-:W-:-:S04]  /*1c320*/  @P0 IMAD.HI.U32 R6, R4, c[0x0][0x4ec], RZ ;  /* 0x00013b0004060a27 */ /* 0x000fc800078e00ff */
[----:B------:R-:W-:Y:S01]  /*1c330*/  IMAD R3, R14, c[0x0][0x3ec], R3 ;  /* 0x0000fb000e037a24 */ /* 0x000fe200078e0203 */
[----:B------:R-:W-:-:S03]  /*1c340*/  @P0 SHF.R.U32.HI R0, RZ, c[0x0][0x4f0], R6 ;  /* 0x00013c00ff000a19 */ /* 0x000fc60000011606 */
[----:B------:R-:W-:Y:S01]  /*1c350*/  IMAD.WIDE.U32 R2, R15, c[0x0][0x3f0], R2 ;  /* 0x0000fc000f027a25 */ /* 0x000fe200078e0002 */
[----:B------:R-:W-:Y:S02]  /*1c360*/  SHF.R.S32.HI R6, RZ, 0x1f, R0 ;  /* 0x0000001fff067819 */ /* 0x000fe40000011400 */
[----:B------:R-:W-:Y:S01]  /*1c370*/  IADD3 R5, -R0, RZ, RZ ;  /* 0x000000ff00057210 */ /* 0x000fe20007ffe1ff */
[----:B------:R-:W-:Y:S02]  /*1c380*/  IMAD.IADD R3, R3, 0x1, R7 ;  /* 0x0000000103037824 */ /* 0x000fe400078e0207 */
[----:B------:R-:W-:Y:S02]  /*1c390*/  IMAD R6, R6, c[0x0][0x3e0], RZ ;  /* 0x0000f80006067a24 */ /* 0x000fe400078e02ff */
[----:B------:R-:W-:Y:S02]  /*1c3a0*/  IMAD R4, R5, c[0x0][0x4e8], R4 ;  /* 0x00013a0005047a24 */ /* 0x000fe400078e0204 */
        /* <DEDUP_REMOVED lines=11> */
[----:B------:R1:W4:Y:S02]  /*1c460*/  SHFL.IDX PT, R4, R5, RZ, 0x181f ;  /* 0x00181fff05047589 */ /* 0x00032400000e0000 */
.L_x_2498:
[----:B------:R-:W-:Y:S05]  /*1c470*/  BRA.DIV ~URZ, `(.L_x_2425) ;  /* 0x000041c27f007947 */ /* 0x000fea000b800000 */
[----:B------:R1:W2:Y:S02]  /*1c480*/  SHFL.IDX PT, R0, R14, RZ, 0x181f ;  /* 0x00181fff0e007589 */ /* 0x0002a400000e0000 */
.L_x_2499:
[----:B------:R-:W-:Y:S01]  /*1c490*/  IMAD R12, R22, c[0x0][0x4e8], RZ ;  /* 0x00013a00160c7a24 */ /* 0x000fe200078e02ff */
[----:B------:R-:W-:Y:S04]  /*1c4a0*/  BSSY B0, `(.L_x_2426) ;  /* 0x000000f000007945 */ /* 0x000fe80003800000 */
        /* <DEDUP_REMOVED lines=11> */
[----:B------:R2:W-:Y:S04]  /*1c560*/  @!P2 ST.E.128 [R8.64], RZ ;  /* 0x000000ff0800a985 */ /* 0x0005e8000c101d0a */
[----:B------:R2:W-:Y:S04]  /*1c570*/  @!P1 ST.E.128 [R6.64], RZ ;  /* 0x000000ff06009985 */ /* 0x0005e8000c101d0a */
[----:B------:R2:W-:Y:S02]  /*1c580*/  @!P0 ST.E.128 [R2.64], RZ ;  /* 0x000000ff02008985 */ /* 0x0005e4000c101d0a */
.L_x_2427:
[----:B------:R-:W-:Y:S05]  /*1c590*/  BSYNC B0 ;  /* 0x0000000000007941 */ /* 0x000fea0003800000 */
.L_x_2426:
[----:B------:R-:W-:Y:S05]  /*1c5a0*/  BRA.DIV ~URZ, `(.L_x_2428) ;  /* 0x000041127f007947 */ /* 0x000fea000b800000 */
[----:B----4-:R4:W1:Y:S04]  /*1c5b0*/  SHFL.IDX PT, R4, R5, 0x1, 0x181f ;  /* 0x00381f0005047f89 */ /* 0x01086800000e0000 */
[----:B--2---:R4:W2:Y:S02]  /*1c5c0*/  SHFL.IDX PT, R0, R14, 0x1, 0x181f ;  /* 0x00381f000e007f89 */ /* 0x0048a400000e0000 */
.L_x_2500:
        /* <DEDUP_REMOVED lines=16> */
.L_x_2430:
[----:B------:R-:W-:Y:S05]  /*1c6d0*/  BSYNC B0 ;  /* 0x0000000000007941 */ /* 0x000fea0003800000 */
.L_x_2429:
[----:B------:R-:W-:Y:S05]  /*1c6e0*/  BRA.DIV ~URZ, `(.L_x_2431) ;  /* 0x000040c27f007947 */ /* 0x000fea000b800000 */
[----:B-1----:R1:W3:Y:S02]  /*1c6f0*/  SHFL.IDX PT, R4, R5, 0x2, 0x181f ;  /* 0x00581f0005047f89 */ /* 0x0022e400000e0000 */
.L_x_2501:
[----:B------:R-:W-:Y:S05]  /*1c700*/  BRA.DIV ~URZ, `(.L_x_2432) ;  /* 0x000041227f007947 */ /* 0x000fea000b800000 */
[----:B--2---:R2:W1:Y:S02]  /*1c710*/  SHFL.IDX PT, R0, R14, 0x2, 0x181f ;  /* 0x00581f000e007f89 */ /* 0x00446400000e0000 */
.L_x_2502:
        /* <DEDUP_REMOVED lines=16> */
.L_x_2434:
[----:B------:R-:W-:Y:S05]  /*1c820*/  BSYNC B0 ;  /* 0x0000000000007941 */ /* 0x000fea0003800000 */
.L_x_2433:
[----:B------:R-:W-:Y:S05]  /*1c830*/  BRA.DIV ~URZ, `(.L_x_2435) ;  /* 0x000040727f007947 */ /* 0x000fea000b800000 */
[----:B---3--:R3:W2:Y:S04]  /*1c840*/  SHFL.IDX PT, R4, R5, 0x3, 0x181f ;  /* 0x00781f0005047f89 */ /* 0x0086a800000e0000 */
[----:B-1----:R3:W1:Y:S02]  /*1c850*/  SHFL.IDX PT, R0, R14, 0x3, 0x181f ;  /* 0x00781f000e007f89 */ /* 0x00266400000e0000 */
.L_x_2503:
[----:B------:R-:W-:-:S04]  /*1c860*/  IADD3 R13, R13, 0x60, RZ ;  /* 0x000000600d0d7810 */ /* 0x000fc80007ffe0ff */
        /* <DEDUP_REMOVED lines=14> */
.L_x_2415:
[----:B------:R-:W-:Y:S05]  /*1c950*/  BSYNC B1 ;  /* 0x0000000000017941 */ /* 0x000fea0003800000 */
.L_x_2399:
[----:B------:R-:W-:-:S13]  /*1c960*/  ISETP.NE.AND P0, PT, RZ, UR9, PT ;  /* 0x00000009ff007c0c */ /* 0x000fda000bf05270 */
[----:B------:R-:W-:Y:S01]  /*1c970*/  @P0 WARPSYNC 0xffffffff ;  /* 0xffffffff00000948 */ /* 0x000fe20003800000 */
[----:B------:R-:W-:Y:S06]  /*1c980*/  @P0 BAR.SYNC.DEFER_BLOCKING 0x5, 0x100 ;  /* 0x0144000000000b1d */ /* 0x000fec0000010000 */
[----:B------:R-:W5:Y:S02]  /*1c990*/  @P0 LDS.128 R228, [0x24100] ;  /* 0x02410000ffe40984 */ /* 0x000f640000000c00 */
[----:B-1--45:R-:W-:Y:S01]  /*1c9a0*/  @P0 MOV R0, R229 ;  /* 0x000000e500000202 */ /* 0x032fe20000000f00 */
[----:B------:R-:W-:-:S04]  /*1c9b0*/  @P0 IMAD.MOV.U32 R252, RZ, RZ, R228 ;  /* 0x000000fffffc0224 */ /* 0x000fc800078e00e4 */
[----:B------:R1:W-:Y:S04]  /*1c9c0*/  @P0 STL [R1+0xd0], R0 ;  /* 0x0000d00001000387 */ /* 0x0003e80000100800 */
[----:B------:R-:W-:Y:S06]  /*1c9d0*/  @P0 BAR.ARV 0x4, 0x100 ;  /* 0x0104000000000b1d */ /* 0x000fec0000002000 */
[----:B------:R-:W-:Y:S05]  /*1c9e0*/  @P0 BRA `(.L_x_2436) ;  /* 0x00000f8000000947 */ /* 0x000fea0003800000 */
[----:B-1----:R-:W1:Y:S01]  /*1c9f0*/  S2R R0, SR_TID.X ;  /* 0x0000000000007919 */ /* 0x002e620000002100 */
[----:B------:R-:W-:Y:S01]  /*1ca00*/  IMAD.MOV.U32 R7, RZ, RZ, RZ ;  /* 0x000000ffff077224 */ /* 0x000fe200078e00ff */
[----:B-123--:R-:W-:-:S04]  /*1ca10*/  LOP3.LUT R14, R0, 0x1f, RZ, 0xc0, !PT ;  /* 0x0000001f000e7812 */ /* 0x00efc800078ec0ff */
[----:B------:R-:W-:Y:S01]  /*1ca20*/  ISETP.NE.AND P6, PT, R14, 0x1f, PT ;  /* 0x0000001f0e00780c */ /* 0x000fe20003fc5270 */
[----:B------:R-:W-:Y:S10]  /*1ca30*/  BRA.DIV ~URZ, `(.L_x_2437) ;  /* 0x00003f627f007947 */ /* 0x000ff4000b800000 */
[----:B------:R1:W2:Y:S02]  /*1ca40*/  SHFL.IDX PT, R9, R29, RZ, 0x1f ;  /* 0x00001fff1d097589 */ /* 0x0002a400000e0000 */
.L_x_2504:
[----:B------:R-:W-:Y:S05]  /*1ca50*/  BRA.DIV ~URZ, `(.L_x_2438) ;  /* 0x00003fc27f007947 */ /* 0x000fea000b800000 */
[----:B------:R3:W4:Y:S02]  /*1ca60*/  SHFL.IDX PT, R8, R29, 0x1, 0x1f ;  /* 0x00201f001d087f89 */ /* 0x00072400000e0000 */
.L_x_2505:
        /* <DEDUP_REMOVED lines=18> */
.L_x_2506:
        /* <DEDUP_REMOVED lines=16> */
.L_x_2507:
[----:B---3--:R-:W-:Y:S01]  /*1cc90*/  IMAD R0, R0, c[0x0][0x538], RZ ;  /* 0x00014e0000007a24 */ /* 0x008fe200078e02ff */
[----:B------:R-:W-:Y:S04]  /*1cca0*/  BSSY B1, `(.L_x_2441) ;  /* 0x00000c1000017945 */ /* 0x000fe80003800000 */
[----:B----4-:R-:W-:-:S04]  /*1ccb0*/  IADD3 R8, R0, R8, RZ ;  /* 0x0000000800087210 */ /* 0x010fc80007ffe0ff */
[----:B--2---:R-:W-:-:S13]  /*1ccc0*/  ISETP.GT.AND P0, PT, R8, R9, PT ;  /* 0x000000090800720c */ /* 0x004fda0003f04270 */
[----:B------:R-:W-:Y:S05]  /*1ccd0*/  @P0 BRA `(.L_x_2442) ;  /* 0x0000024000000947 */ /* 0x000fea0003800000 */
.L_x_2446:
        /* <DEDUP_REMOVED lines=16> */
.L_x_2508:
        /* <DEDUP_REMOVED lines=16> */
.L_x_2509:
[----:B--2---:R-:W-:-:S05]  /*1cee0*/  IMAD R0, R0, c[0x0][0x538], RZ ;  /* 0x00014e0000007a24 */ /* 0x004fca00078e02ff */
[----:B------:R-:W-:-:S04]  /*1cef0*/  IADD3 R8, R0, R8, RZ ;  /* 0x0000000800087210 */ /* 0x000fc80007ffe0ff */
[----:B------:R-:W-:-:S13]  /*1cf00*/  ISETP.GT.AND P0, PT, R8, R9, PT ;  /* 0x000000090800720c */ /* 0x000fda0003f04270 */
[----:B-1----:R-:W-:Y:S05]  /*1cf10*/  @!P0 BRA `(.L_x_2446) ;  /* 0xfffffdc000008947 */ /* 0x002fea000383ffff */
.L_x_2442:
[----:B------:R-:W-:-:S05]  /*1cf20*/  IADD3 R5, -R0, R8, RZ ;  /* 0x0000000800057210 */ /* 0x000fca0007ffe1ff */
[----:B------:R-:W-:-:S05]  /*1cf30*/  IMAD R0, R4, c[0x0][0x538], R5 ;  /* 0x00014e0004007a24 */ /* 0x000fca00078e0205 */
[----:B------:R-:W-:Y:S01]  /*1cf40*/  ISETP.GT.AND P0, PT, R0, R9, PT ;  /* 0x000000090000720c */ /* 0x000fe20003f04270 */
[----:B------:R-:W-:-:S12]  /*1cf50*/  BRA.DIV ~URZ, `(.L_x_2447) ;  /* 0x00003f527f007947 */ /* 0x000fd8000b800000 */
[----:B------:R-:W-:-:S04]  /*1cf60*/  VOTE.ANY R12, PT, !P0 ;  /* 0x00000000000c7806 */ /* 0x000fc800040e0100 */
.L_x_2510:
[----:B------:R-:W2:Y:S02]  /*1cf70*/  POPC R0, R12 ;  /* 0x0000000c00007309 */ /* 0x000ea40000000000 */
[----:B--2---:R-:W-:Y:S01]  /*1cf80*/  IADD3 R231, R0, R231, RZ ;  /* 0x000000e700e77210 */ /* 0x004fe20007ffe0ff */
[----:B------:R-:W-:Y:S05]  /*1cf90*/  BRA.DIV ~URZ, `(.L_x_2448) ;  /* 0x00003f627f007947 */ /* 0x000fea000b800000 */
[----:B------:R2:W3:Y:S04]  /*1cfa0*/  SHFL.IDX PT, R8, R6, R0, 0x1f ;  /* 0x00001f0006087589 */ /* 0x0004e800000e0000 */
[----:B------:R2:W4:Y:S02]  /*1cfb0*/  SHFL.IDX PT, R7, R7, R0, 0x1f ;  /* 0x00001f0007077589 */ /* 0x00052400000e0000 */
.L_x_2511:
[----:B------:R-:W-:Y:S01]  /*1cfc0*/  ISETP.NE.AND P0, PT, R12, RZ, PT ;  /* 0x000000ff0c00720c */ /* 0x000fe20003f05270 */
[----:B------:R-:W-:-:S12]  /*1cfd0*/  BSSY B0, `(.L_x_2449) ;  /* 0x0000005000007945 */ /* 0x000fd80003800000 */
[----:B------:R-:W-:Y:S05]  /*1cfe0*/  @!P0 BRA `(.L_x_2450) ;  /* 0x0000003000008947 */ /* 0x000fea0003800000 */
[----:B--2---:R-:W-:Y:S01]  /*1cff0*/  IADD3 R0, R0, -0x1, RZ ;  /* 0xffffffff00007810 */ /* 0x004fe20007ffe0ff */
[----:B------:R-:W-:Y:S05]  /*1d000*/  BRA.DIV ~URZ, `(.L_x_2451) ;  /* 0x00003fe27f007947 */ /* 0x000fea000b800000 */
[----:B------:R2:W1:Y:S02]  /*1d010*/  SHFL.IDX PT, R13, R4, R0, 0x1f ;  /* 0x00001f00040d7589 */ /* 0x00046400000e0000 */
.L_x_2450:
[----:B------:R-:W-:Y:S05]  /*1d020*/  BSYNC B0 ;  /* 0x0000000000007941 */ /* 0x000fea0003800000 */
.L_x_2449:
[----:B----4-:R-:W-:Y:S01]  /*1d030*/  ISETP.NE.AND P0, PT, R7, 0x1, PT ;  /* 0x000000010700780c */ /* 0x010fe20003f05270 */
[----:B-1----:R-:W-:Y:S01]  /*1d040*/  IMAD R252, R13, c[0x0][0x538], R5 ;  /* 0x00014e000dfc7a24 */ /* 0x002fe200078e0205 */
[----:B------:R-:W-:Y:S04]  /*1d050*/  BSSY B0, `(.L_x_2452) ;  /* 0x000007d000007945 */ /* 0x000fe80003800000 */
[----:B------:R-:W-:-:S07]  /*1d060*/  IADD3 R9, -R252, R9, RZ ;  /* 0x00000009fc097210 */ /* 0x000fce0007ffe1ff */
[----:B------:R-:W-:Y:S05]  /*1d070*/  @!P0 BRA `(.L_x_2453) ;  /* 0x000003b000008947 */ /* 0x000fea0003800000 */
[-C--:B---3--:R-:W-:Y:S02]  /*1d080*/  IABS R2, R8.reuse ;  /* 0x0000000800027213 */ /* 0x088fe40000000000 */
[----:B--2---:R-:W-:Y:S02]  /*1d090*/  IABS R6, R7 ;  /* 0x0000000700067213 */ /* 0x004fe40000000000 */
[----:B------:R-:W1:Y:S01]  /*1d0a0*/  I2F.RP R4, R2 ;  /* 0x0000000200047306 */ /* 0x000e620000209400 */
[----:B------:R-:W-:Y:S02]  /*1d0b0*/  IABS R12, R8 ;  /* 0x00000008000c7213 */ /* 0x000fe40000000000 */
[----:B------:R-:W-:-:S05]  /*1d0c0*/  IABS R3, R9 ;  /* 0x0000000900037213 */ /* 0x000fca0000000000 */
[----:B------:R-:W-:Y:S08]  /*1d0d0*/  I2F.RP R13, R6 ;  /* 0x00000006000d7306 */ /* 0x000ff00000209400 */
[----:B-1----:R-:W1:Y:S02]  /*1d0e0*/  MUFU.RCP R4, R4 ;  /* 0x0000000400047308 */ /* 0x002e640000001000 */
[----:B-1----:R-:W-:-:S06]  /*1d0f0*/  IADD3 R4, R4, 0xffffffe, RZ ;  /* 0x0ffffffe04047810 */ /* 0x002fcc0007ffe0ff */
[----:B------:R-:W1:Y:S02]  /*1d100*/  F2I.FTZ.U32.TRUNC.NTZ R5, R4 ;  /* 0x0000000400057305 */ /* 0x000e64000021f000 */
[----:B-1----:R-:W-:Y:S02]  /*1d110*/  IMAD.MOV R0, RZ, RZ, -R5 ;  /* 0x000000ffff007224 */ /* 0x002fe400078e0a05 */
        /* <DEDUP_REMOVED lines=49> */
.L_x_2453:
[----:B--2---:R-:W-:-:S04]  /*1d430*/  IMAD.MOV.U32 R4, RZ, RZ, 0x4 ;  /* 0x00000004ff047424 */ /* 0x004fc800078e00ff */
[----:B------:R-:W-:-:S06]  /*1d440*/  IMAD.WIDE R4, R231, R4, c[0x0][0x590] ;  /* 0x00016400e7047625 */ /* 0x000fcc00078e0204 */
[----:B------:R-:W2:Y:S01]  /*1d450*/  LDG.E R4, [R4.64] ;  /* 0x0000000a04047981 */ /* 0x000ea2000c1e1900 */
[----:B------:R-:W-:Y:S01]  /*1d460*/  IABS R6, R9 ;  /* 0x0000000900067213 */ /* 0x000fe20000000000 */
[----:B--23--:R-:W-:-:S05]  /*1d470*/  IMAD R7, R4, R8, RZ ;  /* 0x0000000804077224 */ /* 0x00cfca00078e02ff */
[-C--:B------:R-:W-:Y:S02]  /*1d480*/  IABS R5, R7.reuse ;  /* 0x0000000700057213 */ /* 0x080fe40000000000 */
[----:B------:R-:W-:Y:S02]  /*1d490*/  IABS R12, R7 ;  /* 0x00000007000c7213 */ /* 0x000fe40000000000 */
[----:B------:R-:W1:Y:S08]  /*1d4a0*/  I2F.RP R2, R5 ;  /* 0x0000000500027306 */ /* 0x000e700000209400 */
[----:B-1----:R-:W1:Y:S02]  /*1d4b0*/  MUFU.RCP R2, R2 ;  /* 0x0000000200027308 */ /* 0x002e640000001000 */
[----:B-1----:R-:W-:-:S06]  /*1d4c0*/  IADD3 R2, R2, 0xffffffe, RZ ;  /* 0x0ffffffe02027810 */ /* 0x002fcc0007ffe0ff */
[----:B------:R-:W1:Y:S02]  /*1d4d0*/  F2I.FTZ.U32.TRUNC.NTZ R3, R2 ;  /* 0x0000000200037305 */ /* 0x000e64000021f000 */
[----:B-1----:R-:W-:Y:S02]  /*1d4e0*/  IMAD.MOV R0, RZ, RZ, -R3 ;  /* 0x000000ffff007224 */ /* 0x002fe400078e0a03 */
        /* <DEDUP_REMOVED lines=25> */
[----:B------:R-:W1:Y:S08]  /*1d680*/  I2F.RP R4, R3 ;  /* 0x0000000300047306 */ /* 0x000e700000209400 */
        /* <DEDUP_REMOVED lines=25> */
.L_x_2454:
[----:B------:R-:W-:Y:S05]  /*1d820*/  BSYNC B0 ;  /* 0x0000000000007941 */ /* 0x000fea0003800000 */
.L_x_2452:
[----:B------:R-:W-:-:S04]  /*1d830*/  LOP3.LUT R2, RZ, R2, RZ, 0x33, !PT ;  /* 0x00000002ff027212 */ /* 0x000fc800078e33ff */
[----:B------:R-:W-:-:S05]  /*1d840*/  IADD3 R0, R2, R8, RZ ;  /* 0x0000000802007210 */ /* 0x000fca0007ffe0ff */
[----:B------:R1:W-:Y:S01]  /*1d850*/  STL [R1+0xd0], R0 ;  /* 0x0000d00001007387 */ /* 0x0003e20000100800 */
[----:B------:R-:W-:Y:S05]  /*1d860*/  BRA `(.L_x_2455) ;  /* 0x0000004000007947 */ /* 0x000fea0003800000 */
.L_x_2443:
[----:B------:R2:W-:Y:S01]  /*1d870*/  STL [R1+0xd0], RZ ;  /* 0x0000d0ff01007387 */ /* 0x0005e20000100800 */
[----:B------:R-:W-:Y:S02]  /*1d880*/  MOV R252, R9 ;  /* 0x0000000900fc7202 */ /* 0x000fe40000000f00 */
[----:B------:R-:W-:Y:S02]  /*1d890*/  MOV R230, RZ ;  /* 0x000000ff00e67202 */ /* 0x000fe40000000f00 */
[----:B------:R-:W-:Y:S02]  /*1d8a0*/  MOV R231, c[0x0][0x53c] ;  /* 0x00014f0000e77a02 */ /* 0x000fe40000000f00 */
.L_x_2455:
[----:B------:R-:W-:Y:S05]  /*1d8b0*/  BSYNC B1 ;  /* 0x0000000000017941 */ /* 0x000fea0003800000 */
.L_x_2441:
[----:B-1----:R-:W3:Y:S01]  /*1d8c0*/  LDL R0, [R1+0xd0] ;  /* 0x0000d00001007983 */ /* 0x002ee20000100800 */
[----:B------:R-:W-:Y:S03]  /*1d8d0*/  WARPSYNC 0xffffffff ;  /* 0xffffffff00007948 */ /* 0x000fe60003800000 */
[----:B------:R-:W-:Y:S01]  /*1d8e0*/  BAR.SYNC.DEFER_BLOCKING 0x4, 0x100 ;  /* 0x0104000000007b1d */ /* 0x000fe20000010000 */
[----:B------:R-:W-:Y:S01]  /*1d8f0*/  ISETP.NE.AND P0, PT, R14, RZ, PT ;  /* 0x000000ff0e00720c */ /* 0x000fe20003f05270 */
[----:B------:R-:W-:Y:S01]  /*1d900*/  IMAD.MOV.U32 R6, RZ, RZ, R230 ;  /* 0x000000ffff067224 */ /* 0x000fe200078e00e6 */
[----:B------:R-:W-:-:S11]  /*1d910*/  MOV R7, R231 ;  /* 0x000000e700077202 */ /* 0x000fd60000000f00 */
[----:B------:R-:W-:-:S04]  /*1d920*/  @!P0 IMAD.MOV.U32 R228, RZ, RZ, R252 ;  /* 0x000000ffffe48224 */ /* 0x000fc800078e00fc */
[----:B------:R-:W-:Y:S01]  /*1d930*/  IMAD.MOV.U32 R4, RZ, RZ, R228 ;  /* 0x000000ffff047224 */ /* 0x000fe200078e00e4 */
[----:B---3--:R-:W-:-:S05]  /*1d940*/  MOV R5, R0 ;  /* 0x0000000000057202 */ /* 0x008fca0000000f00 */
[----:B------:R1:W-:Y:S04]  /*1d950*/  @!P0 STS.128 [0x24100], R4 ;  /* 0x02410004ff008388 */ /* 0x0003e80000000c00 */
[----:B------:R-:W-:Y:S06]  /*1d960*/  BAR.ARV 0x5, 0x100 ;  /* 0x0144000000007b1d */ /* 0x000fec0000002000 */
.L_x_2436:
[----:B------:R-:W-:-:S13]  /*1d970*/  ISETP.GE.AND P0, PT, R231, c[0x0][0x53c], PT ;  /* 0x00014f00e7007a0c */ /* 0x000fda0003f06270 */
[----:B-123--:R-:W-:Y:S01]  /*1d980*/  @P0 CALL.REL.NOINC `(.L_x_2456) ;  /* 0x0000001000000944 */ /* 0x00efe20003c00000 */
[----:B------:R-:W-:Y:S05]  /*1d990*/  BRA `(.L_x_2457) ;  /* 0xfffe447000007947 */ /* 0x000fea000383ffff */
.L_x_2456:
[----:B------:R-:W-:Y:S05]  /*1d9a0*/  EXIT ;  /* 0x000000000000794d */ /* 0x000fea0003800000 */
.L_x_2245:
[----:B------:R-:W-:Y:S01]  /*1d9b0*/  IMAD.MOV.U32 R0, RZ, RZ, R5 ;  /* 0x000000ffff007224 */ /* 0x000fe200078e0005 */
[----:B------:R-:W-:Y:S02]  /*1d9c0*/  MOV R3, 0x1 ;  /* 0x0000000100037802 */ /* 0x000fe40000000f00 */
[----:B------:R-:W-:Y:S02]  /*1d9d0*/  MOV R2, 0x1d9f0 ;  /* 0x0001d9f000027802 */ /* 0x000fe40000000f00 */
[----:B------:R-:W-:Y:S05]  /*1d9e0*/  CALL.REL.NOINC `($__internal_40_$__cuda_sm70_shflsync_up_p) ;  /* 0x0000bad000007944 */ /* 0x000fea0003c00000 */
[----:B------:R-:W-:Y:S01]  /*1d9f0*/  MOV R0, R4 ;  /* 0x0000000400007202 */ /* 0x000fe20000000f00 */
[----:B------:R-:W-:Y:S05]  /*1da00*/  BRA `(.L_x_2458) ;  /* 0xfffe2ab000007947 */ /* 0x000fea000383ffff */
.L_x_2246:
[----:B------:R-:W-:Y:S01]  /*1da10*/  IMAD.MOV.U32 R0, RZ, RZ, R5 ;  /* 0x000000ffff007224 */ /* 0x000fe200078e0005 */
[----:B------:R-:W-:Y:S02]  /*1da20*/  MOV R3, 0x2 ;  /* 0x0000000200037802 */ /* 0x000fe40000000f00 */
[----:B------:R-:W-:Y:S02]  /*1da30*/  MOV R2, 0x1da50 ;  /* 0x0001da5000027802 */ /* 0x000fe40000000f00 */
[----:B------:R-:W-:Y:S05]  /*1da40*/  CALL.REL.NOINC `($__internal_40_$__cuda_sm70_shflsync_up_p) ;  /* 0x0000ba7000007944 */ /* 0x000fea0003c00000 */
[----:B------:R-:W-:Y:S01]  /*1da50*/  SEL R4, R4, RZ, P4 ;  /* 0x000000ff04047207 */ /* 0x000fe20002000000 */
[----:B------:R-:W-:Y:S01]  /*1da60*/  IMAD.MOV.U32 R3, RZ, RZ, 0x4 ;  /* 0x00000004ff037424 */ /* 0x000fe200078e00ff */
[----:B------:R-:W-:-:S03]  /*1da70*/  MOV R2, 0x1daa0 ;  /* 0x0001daa000027802 */ /* 0x000fc60000000f00 */
[----:B------:R-:W-:Y:S02]  /*1da80*/  IMAD.IADD R0, R5, 0x1, R4 ;  /* 0x0000000105007824 */ /* 0x000fe400078e0204 */
        /* <DEDUP_REMOVED lines=13> */
[----:B------:R-:W-:Y:S02]  /*1db60*/  MOV R2, 0x1f ;  /* 0x0000001f00027802 */ /* 0x000fe40000000f00 */
[----:B------:R-:W-:Y:S01]  /*1db70*/  MOV R182, 0xffffffff ;  /* 0xffffffff00b67802 */ /* 0x000fe20000000f00 */
[----:B------:R-:W-:Y:S01]  /*1db80*/  IMAD.IADD R4, R0, 0x1, R4 ;  /* 0x0000000100047824 */ /* 0x000fe200078e0204 */
[----:B------:R-:W-:-:S03]  /*1db90*/  MOV R3, 0x1dbc0 ;  /* 0x0001dbc000037802 */ /* 0x000fc60000000f00 */
[----:B------:R-:W-:Y:S02]  /*1dba0*/  IMAD.MOV.U32 R35, RZ, RZ, R4 ;  /* 0x000000ffff237224 */ /* 0x000fe400078e0004 */
[----:B------:R-:W-:Y:S05]  /*1dbb0*/  CALL.REL.NOINC `($__internal_39_$__cuda_sm70_shflsync_idx_p) ;  /* 0x0000b8b000007944 */ /* 0x000fea0003c00000 */
[----:B------:R-:W-:Y:S01]  /*1dbc0*/  MOV R0, R181 ;  /* 0x000000b500007202 */ /* 0x000fe20000000f00 */
[----:B------:R-:W-:Y:S05]  /*1dbd0*/  BRA `(.L_x_2459) ;  /* 0xfffe29e000007947 */ /* 0x000fea000383ffff */
.L_x_2248:
[----:B------:R-:W-:Y:S02]  /*1dbe0*/  SEL R0, RZ, 0x1, P0 ;  /* 0x00000001ff007807 */ /* 0x000fe40000000000 */
[----:B------:R-:W-:Y:S02]  /*1dbf0*/  MOV R2, 0x1dc10 ;  /* 0x0001dc1000027802 */ /* 0x000fe40000000f00 */
[----:B------:R-:W-:Y:S05]  /*1dc00*/  CALL.REL.NOINC `($__internal_41_$__cuda_sm70_votesync_ballot) ;  /* 0x0000b91000007944 */ /* 0x000fea0003c00000 */
[----:B------:R-:W-:Y:S01]  /*1dc10*/  MOV R6, R0 ;  /* 0x0000000000067202 */ /* 0x000fe20000000f00 */
[----:B------:R-:W-:Y:S05]  /*1dc20*/  BRA `(.L_x_2460) ;  /* 0xfffe2a2000007947 */ /* 0x000fea000383ffff */
.L_x_2249:
[----:B------:R-:W-:Y:S01]  /*1dc30*/  IMAD.MOV.U32 R35, RZ, RZ, R9 ;  /* 0x000000ffff237224 */ /* 0x000fe200078e0009 */
[----:B------:R-:W-:Y:S01]  /*1dc40*/  MOV R34, 0x1f ;  /* 0x0000001f00227802 */ /* 0x000fe20000000f00 */
[----:B------:R-:W-:Y:S01]  /*1dc50*/  IMAD.MOV.U32 R2, RZ, RZ, R0 ;  /* 0x000000ffff027224 */ /* 0x000fe200078e0000 */
[----:B------:R-:W-:Y:S02]  /*1dc60*/  MOV R182, 0xffffffff ;  /* 0xffffffff00b67802 */ /* 0x000fe40000000f00 */
[----:B------:R-:W-:Y:S02]  /*1dc70*/  MOV R3, 0x1dc90 ;  /* 0x0001dc9000037802 */ /* 0x000fe40000000f00 */
[----:B------:R-:W-:Y:S05]  /*1dc80*/  CALL.REL.NOINC `($__internal_39_$__cuda_sm70_shflsync_idx_p) ;  /* 0x0000b7e000007944 */ /* 0x000fea0003c00000 */
[----:B------:R-:W-:Y:S01]  /*1dc90*/  IMAD.MOV.U32 R12, RZ, RZ, R181 ;  /* 0x000000ffff0c7224 */ /* 0x000fe200078e00b5 */
[----:B------:R-:W-:Y:S01]  /*1dca0*/  MOV R5, RZ ;  /* 0x000000ff00057202 */ /* 0x000fe20000000f00 */
[----:B------:R-:W-:Y:S01]  /*1dcb0*/  IMAD.MOV.U32 R35, RZ, RZ, R8 ;  /* 0x000000ffff237224 */ /* 0x000fe200078e0008 */
[----:B------:R-:W-:Y:S01]  /*1dcc0*/  MOV R34, 0x1f ;  /* 0x0000001f00227802 */ /* 0x000fe20000000f00 */
[----:B------:R-:W-:Y:S01]  /*1dcd0*/  IMAD.MOV.U32 R2, RZ, RZ, R0 ;  /* 0x000000ffff027224 */ /* 0x000fe200078e0000 */
[----:B------:R-:W-:-:S02]  /*1dce0*/  MOV R182, 0xffffffff ;  /* 0xffffffff00b67802 */ /* 0x000fc40000000f00 */
[----:B------:R-:W-:Y:S02]  /*1dcf0*/  MOV R3, 0x1dd10 ;  /* 0x0001dd1000037802 */ /* 0x000fe40000000f00 */
[----:B------:R-:W-:Y:S05]  /*1dd00*/  CALL.REL.NOINC `($__internal_39_$__cuda_sm70_shflsync_idx_p) ;  /* 0x0000b76000007944 */ /* 0x000fea0003c00000 */
[----:B------:R-:W-:Y:S01]  /*1dd10*/  MOV R9, R181 ;  /* 0x000000b500097202 */ /* 0x000fe20000000f00 */
[----:B------:R-:W-:Y:S05]  /*1dd20*/  BRA `(.L_x_2461) ;  /* 0xfffe298000007947 */ /* 0x000fea000383ffff */
.L_x_2252:
[----:B------:R-:W-:Y:S01]  /*1dd30*/  IMAD.MOV.U32 R35, RZ, RZ, R4 ;  /* 0x000000ffff237224 */ /* 0x000fe200078e0004 */
[----:B------:R-:W-:Y:S01]  /*1dd40*/  MOV R34, 0x1f ;  /* 0x0000001f00227802 */ /* 0x000fe20000000f00 */
[----:B------:R-:W-:Y:S01]  /*1dd50*/  IMAD.MOV.U32 R2, RZ, RZ, R0 ;  /* 0x000000ffff027224 */ /* 0x000fe200078e0000 */
[----:B------:R-:W-:Y:S02]  /*1dd60*/  MOV R182, 0xffffffff ;  /* 0xffffffff00b67802 */ /* 0x000fe40000000f00 */
[----:B------:R-:W-:Y:S02]  /*1dd70*/  MOV R3, 0x1dd90 ;  /* 0x0001dd9000037802 */ /* 0x000fe40000000f00 */
[----:B--23--:R-:W-:Y:S05]  /*1dd80*/  CALL.REL.NOINC `($__internal_39_$__cuda_sm70_shflsync_idx_p) ;  /* 0x0000b6e000007944 */ /* 0x00cfea0003c00000 */
[----:B------:R-:W-:Y:S01]  /*1dd90*/  MOV R5, R181 ;  /* 0x000000b500057202 */ /* 0x000fe20000000f00 */
[----:B------:R-:W-:Y:S05]  /*1dda0*/  BRA `(.L_x_2251) ;  /* 0xfffe296000007947 */ /* 0x000fea000383ffff */
.L_x_2307:
[----:B------:R-:W-:Y:S01]  /*1ddb0*/  IMAD.MOV.U32 R35, RZ, RZ, R12 ;  /* 0x000000ffff237224 */ /* 0x000fe200078e000c */
[----:B------:R-:W-:Y:S01]  /*1ddc0*/  MOV R34, 0x181f ;  /* 0x0000181f00227802 */ /* 0x000fe20000000f00 */
[----:B------:R-:W-:Y:S01]  /*1ddd0*/  IMAD.MOV.U32 R2, RZ, RZ, RZ ;  /* 0x000000ffff027224 */ /* 0x000fe200078e00ff */
[----:B------:R-:W-:-:S02]  /*1dde0*/  MOV R182, 0xffffffff ;  /* 0xffffffff00b67802 */ /* 0x000fc40000000f00 */
[----:B------:R-:W-:Y:S02]  /*1ddf0*/  MOV R3, 0x1de10 ;  /* 0x0001de1000037802 */ /* 0x000fe40000000f00 */
[----:B-----5:R-:W-:Y:S05]  /*1de00*/  CALL.REL.NOINC `($__internal_39_$__cuda_sm70_shflsync_idx_p) ;  /* 0x0000b66000007944 */ /* 0x020fea0003c00000 */
[----:B------:R-:W-:Y:S01]  /*1de10*/  MOV R4, R181 ;  /* 0x000000b500047202 */ /* 0x000fe20000000f00 */
[----:B------:R-:W-:Y:S05]  /*1de20*/  BRA `(.L_x_2462) ;  /* 0xfffeb00000007947 */ /* 0x000fea000383ffff */
.L_x_2308:
[----:B------:R-:W-:Y:S01]  /*1de30*/  IMAD.MOV.U32 R35, RZ, RZ, R14 ;  /* 0x000000ffff237224 */ /* 0x000fe200078e000e */
[----:B------:R-:W-:Y:S01]  /*1de40*/  MOV R34, 0x181f ;  /* 0x0000181f00227802 */ /* 0x000fe20000000f00 */
[----:B------:R-:W-:Y:S01]  /*1de50*/  IMAD.MOV.U32 R2, RZ, RZ, RZ ;  /* 0x000000ffff027224 */ /* 0x000fe200078e00ff */
[----:B------:R-:W-:Y:S02]  /*1de60*/  MOV R182, 0xffffffff ;  /* 0xffffffff00b67802 */ /* 0x000fe40000000f00 */
[----:B------:R-:W-:Y:S02]  /*1de70*/  MOV R3, 0x1de90 ;  /* 0x0001de9000037802 */ /* 0x000fe40000000f00 */
[----:B-12--5:R-:W-:Y:S05]  /*1de80*/  CALL.REL.NOINC `($__internal_39_$__cuda_sm70_shflsync_idx_p) ;  /* 0x0000b5e000007944 */ /* 0x026fea0003c00000 */
[----:B------:R-:W-:Y:S01]  /*1de90*/  MOV R0, R181 ;  /* 0x000000b500007202 */ /* 0x000fe20000000f00 */
[----:B------:R-:W-:Y:S05]  /*1dea0*/  BRA `(.L_x_2463) ;  /* 0xfffeafa000007947 */ /* 0x000fea000383ffff */
.L_x_2311:
[----:B------:R-:W-:Y:S01]  /*1deb0*/  IMAD.MOV.U32 R35, RZ, RZ, R12 ;  /* 0x000000ffff237224 */ /* 0x000fe200078e000c */
[----:B------:R-:W-:Y:S01]  /*1dec0*/  MOV R34, 0x181f ;  /* 0x0000181f00227802 */ /* 0x000fe20000000f00 */
[----:B--2---:R-:W-:Y:S01]  /*1ded0*/  IMAD.MOV.U32 R2, RZ, RZ, 0x1 ;  /* 0x00000001ff027424 */ /* 0x004fe200078e00ff */
[----:B------:R-:W-:-:S02]  /*1dee0*/  MOV R182, 0xffffffff ;  /* 0xffffffff00b67802 */ /* 0x000fc40000000f00 */
[----:B------:R-:W-:Y:S02]  /*1def0*/  MOV R3, 0x1df10 ;  /* 0x0001df1000037802 */ /* 0x000fe40000000f00 */
[----:B-1-345:R-:W-:Y:S05]  /*1df00*/  CALL.REL.NOINC `($__internal_39_$__cuda_sm70_shflsync_idx_p) ;  /* 0x0000b56000007944 */ /* 0x03afea0003c00000 */
[----:B------:R-:W-:Y:S01]  /*1df10*/  IMAD.MOV.U32 R4, RZ, RZ, R181 ;  /* 0x000000ffff047224 */ /* 0x000fe200078e00b5 */
[----:B------:R-:W-:Y:S01]  /*1df20*/  MOV R35, R14 ;  /* 0x0000000e00237202 */ /* 0x000fe20000000f00 */
[----:B------:R-:W-:Y:S01]  /*1df30*/  IMAD.MOV.U32 R2, RZ, RZ, 0x1 ;  /* 0x00000001ff027424 */ /* 0x000fe200078e00ff */
[----:B------:R-:W-:Y:S01]  /*1df40*/  MOV R34, 0x181f ;  /* 0x0000181f00227802 */ /* 0x000fe20000000f00 */
[----:B------:R-:W-:Y:S01]  /*1df50*/  IMAD.MOV.U32 R182, RZ, RZ, -0x1 ;  /* 0xffffffffffb67424 */ /* 0x000fe200078e00ff */
[----:B------:R-:W-:Y:S02]  /*1df60*/  MOV R3, 0x1df80 ;  /* 0x0001df8000037802 */ /* 0x000fe40000000f00 */
[----:B------:R-:W-:Y:S05]  /*1df70*/  CALL.REL.NOINC `($__internal_39_$__cuda_sm70_shflsync_idx_p) ;  /* 0x0000b4f000007944 */ /* 0x000fea0003c00000 */
[----:B------:R-:W-:Y:S01]  /*1df80*/  MOV R0, R181 ;  /* 0x000000b500007202 */ /* 0x000fe20000000f00 */
[----:B------:R-:W-:Y:S05]  /*1df90*/  BRA `(.L_x_2464) ;  /* 0xfffeaff000007947 */ /* 0x000fea000383ffff */
.L_x_2314:
[----:B------:R-:W-:Y:S01]  /*1dfa0*/  IMAD.MOV.U32 R35, RZ, RZ, R12 ;  /* 0x000000ffff237224 */ /* 0x000fe200078e000c */
[----:B------:R-:W-:Y:S01]  /*1dfb0*/  MOV R34, 0x181f ;  /* 0x0000181f00227802 */ /* 0x000fe20000000f00 */
[----:B-1----:R-:W-:Y:S01]  /*1dfc0*/  IMAD.MOV.U32 R2, RZ, RZ, 0x2 ;  /* 0x00000002ff027424 */ /* 0x002fe200078e00ff */
[----:B------:R-:W-:Y:S02]  /*1dfd0*/  MOV R182, 0xffffffff ;  /* 0xffffffff00b67802 */ /* 0x000fe40000000f00 */
[----:B------:R-:W-:-:S02]  /*1dfe0*/  MOV R3, 0x1e000 ;  /* 0x0001e00000037802 */ /* 0x000fc40000000f00 */
[----:B--2345:R-:W-:Y:S05]  /*1dff0*/  CALL.REL.NOINC `($__internal_39_$__cuda_sm70_shflsync_idx_p) ;  /* 0x0000b47000007944 */ /* 0x03cfea0003c00000 */
[----:B------:R-:W-:Y:S01]  /*1e000*/  MOV R4, R181 ;  /* 0x000000b500047202 */ /* 0x000fe20000000f00 */
[----:B------:R-:W-:Y:S05]  /*1e010*/  BRA `(.L_x_2465) ;  /* 0xfffeb0a000007947 */ /* 0x000fea000383ffff */
.L_x_2315:
[----:B------:R-:W-:Y:S01]  /*1e020*/  IMAD.MOV.U32 R35, RZ, RZ, R14 ;  /* 0x000000ffff237224 */ /* 0x000fe200078e000e */
[----:B------:R-:W-:Y:S01]  /*1e030*/  MOV R34, 0x181f ;  /* 0x0000181f00227802 */ /* 0x000fe20000000f00 */
[----:B------:R-:W-:Y:S01]  /*1e040*/  IMAD.MOV.U32 R2, RZ, RZ, 0x2 ;  /* 0x00000002ff027424 */ /* 0x000fe200078e00ff */
[----:B------:R-:W-:-:S02]  /*1e050*/  MOV R182, 0xffffffff ;  /* 0xffffffff00b67802 */ /* 0x000fc40000000f00 */
[----:B------:R-:W-:Y:S02]  /*1e060*/  MOV R3, 0x1e080 ;  /* 0x0001e08000037802 */ /* 0x000fe40000000f00 */
[----:B-12345:R-:W-:Y:S05]  /*1e070*/  CALL.REL.NOINC `($__internal_39_$__cuda_sm70_shflsync_idx_p) ;  /* 0x0000b3f000007944 */ /* 0x03efea0003c00000 */
[----:B------:R-:W-:Y:S01]  /*1e080*/  MOV R0, R181 ;  /* 0x000000b500007202 */ /* 0x000fe20000000f00 */
[----:B------:R-:W-:Y:S05]  /*1e090*/  BRA `(.L_x_2466) ;  /* 0xfffeb04000007947 */ /* 0x000fea000383ffff */
.L_x_2318:
[----:B------:R-:W-:Y:S01]  /*1e0a0*/  IMAD.MOV.U32 R35, RZ, RZ, R12 ;  /* 0x000000ffff237224 */ /* 0x000fe200078e000c */
[----:B------:R-:W-:Y:S01]  /*1e0b0*/  MOV R34, 0x181f ;  /* 0x0000181f00227802 */ /* 0x000fe20000000f00 */
[----:B-1----:R-:W-:Y:S01]  /*1e0c0*/  IMAD.MOV.U32 R2, RZ, RZ, 0x3 ;  /* 0x00000003ff027424 */ /* 0x002fe200078e00ff */
[----:B------:R-:W-:Y:S02]  /*1e0d0*/  MOV R182, 0xffffffff ;  /* 0xffffffff00b67802 */ /* 0x000fe40000000f00 */
[----:B------:R-:W-:Y:S02]  /*1e0e0*/  MOV R3, 0x1e100 ;  /* 0x0001e10000037802 */ /* 0x000fe40000000f00 */
[----:B--2345:R-:W-:Y:S05]  /*1e0f0*/  CALL.REL.NOINC `($__internal_39_$__cuda_sm70_shflsync_idx_p) ;  /* 0x0000b37000007944 */ /* 0x03cfea0003c00000 */
[----:B------:R-:W-:Y:S01]  /*1e100*/  IMAD.MOV.U32 R12, RZ, RZ, R181 ;  /* 0x000000ffff0c7224 */ /* 0x000fe200078e00b5 */
[----:B------:R-:W-:Y:S01]  /*1e110*/  MOV R35, R14 ;  /* 0x0000000e00237202 */ /* 0x000fe20000000f00 */
[----:B------:R-:W-:Y:S01]  /*1e120*/  IMAD.MOV.U32 R2, RZ, RZ, 0x3 ;  /* 0x00000003ff027424 */ /* 0x000fe200078e00ff */
[----:B------:R-:W-:Y:S01]  /*1e130*/  MOV R34, 0x181f ;  /* 0x0000181f00227802 */ /* 0x000fe20000000f00 */
[----:B------:R-:W-:Y:S01]  /*1e140*/  IMAD.MOV.U32 R182, RZ, RZ, -0x1 ;  /* 0xffffffffffb67424 */ /* 0x000fe200078e00ff */
[----:B------:R-:W-:-:S02]  /*1e150*/  MOV R3, 0x1e170 ;  /* 0x0001e17000037802 */ /* 0x000fc40000000f00 */
[----:B------:R-:W-:Y:S05]  /*1e160*/  CALL.REL.NOINC `($__internal_39_$__cuda_sm70_shflsync_idx_p) ;  /* 0x0000b30000007944 */ /* 0x000fea0003c00000 */
[----:B------:R-:W-:Y:S01]  /*1e170*/  MOV R0, R181 ;  /* 0x000000b500007202 */ /* 0x000fe20000000f00 */
[----:B------:R-:W-:Y:S05]  /*1e180*/  BRA `(.L_x_2467) ;  /* 0xfffeb09000007947 */ /* 0x000fea000383ffff */
.L_x_2321:
[----:B------:R-:W-:Y:S01]  /*1e190*/  IMAD.MOV.U32 R35, RZ, RZ, R5 ;  /* 0x000000ffff237224 */ /* 0x000fe200078e0005 */
[----:B------:R-:W-:Y:S01]  /*1e1a0*/  MOV R34, 0x181f ;  /* 0x0000181f00227802 */ /* 0x000fe20000000f00 */
[----:B------:R-:W-:Y:S01]  /*1e1b0*/  IMAD.MOV.U32 R2, RZ, RZ, RZ ;  /* 0x000000ffff027224 */ /* 0x000fe200078e00ff */
[----:B------:R-:W-:-:S02]  /*1e1c0*/  MOV R182, 0xffffffff ;  /* 0xffffffff00b67802 */ /* 0x000fc40000000f00 */
[----:B------:R-:W-:Y:S02]  /*1e1d0*/  MOV R3, 0x1e1f0 ;  /* 0x0001e1f000037802 */ /* 0x000fe40000000f00 */
[----:B------:R-:W-:Y:S05]  /*1e1e0*/  CALL.REL.NOINC `($__internal_39_$__cuda_sm70_shflsync_idx_p) ;  /* 0x0000b28000007944 */ /* 0x000fea0003c00000 */
[----:B------:R-:W-:Y:S01]  /*1e1f0*/  MOV R4, R181 ;  /* 0x000000b500047202 */ /* 0x000fe20000000f00 */
[----:B------:R-:W-:Y:S05]  /*1e200*/  BRA `(.L_x_2468) ;  /* 0xfffebd1000007947 */ /* 0x000fea000383ffff */
.L_x_2322:
[----:B------:R-:W-:Y:S01]  /*1e210*/  IMAD.MOV.U32 R35, RZ, RZ, R15 ;  /* 0x000000ffff237224 */ /* 0x000fe200078e000f */
[----:B------:R-:W-:Y:S01]  /*1e220*/  MOV R34, 0x181f ;  /* 0x0000181f00227802 */ /* 0x000fe20000000f00 */
[----:B------:R-:W-:Y:S01]  /*1e230*/  IMAD.MOV.U32 R2, RZ, RZ, RZ ;  /* 0x000000ffff027224 */ /* 0x000fe200078e00ff */
[----:B------:R-:W-:Y:S02]  /*1e240*/  MOV R182, 0xffffffff ;  /* 0xffffffff00b67802 */ /* 0x000fe40000000f00 */
[----:B------:R-:W-:Y:S02]  /*1e250*/  MOV R3, 0x1e270 ;  /* 0x0001e27000037802 */ /* 0x000fe40000000f00 */
[----:B-12---:R-:W-:Y:S05]  /*1e260*/  CALL.REL.NOINC `($__internal_39_$__cuda_sm70_shflsync_idx_p) ;  /* 0x0000b20000007944 */ /* 0x006fea0003c00000 */
[----:B------:R-:W-:Y:S01]  /*1e270*/  IMAD.SHL.U32 R14, R190, 0x2, RZ ;  /* 0x00000002be0e7824 */ /* 0x000fe200078e00ff */
[----:B------:R-:W-:Y:S01]  /*1e280*/  SHF.R.S32.HI R0, RZ, 0x1f, R190 ;  /* 0x0000001fff007819 */ /* 0x000fe200000114be */
[C---:B------:R-:W-:Y:S01]  /*1e290*/  IMAD.SHL.U32 R17, R198.reuse, 0x2, RZ ;  /* 0x00000002c6117824 */ /* 0x040fe200078e00ff */
[----:B------:R-:W-:Y:S01]  /*1e2a0*/  SHF.L.U64.HI R18, R198, 0x1, R209 ;  /* 0x00000001c6127819 */ /* 0x000fe200000102d1 */
[----:B------:R-:W-:Y:S01]  /*1e2b0*/  IMAD.SHL.U32 R19, R197, 0x2, RZ ;  /* 0x00000002c5137824 */ /* 0x000fe200078e00ff */
[----:B------:R-:W-:Y:S01]  /*1e2c0*/  SHF.L.U64.HI R16, R190, 0x1, R0 ;  /* 0x00000001be107819 */ /* 0x000fe20000010200 */
[----:B------:R-:W-:Y:S01]  /*1e2d0*/  IMAD.MOV.U32 R35, RZ, RZ, R5 ;  /* 0x000000ffff237224 */ /* 0x000fe200078e0005 */
[----:B------:R-:W-:-:S02]  /*1e2e0*/  IADD3 R8, P0, R181, R14, RZ ;  /* 0x0000000eb5087210 */ /* 0x000fc40007f1e0ff */
[----:B------:R-:W-:Y:S02]  /*1e2f0*/  IADD3 R6, P1, R181, R17, RZ ;  /* 0x00000011b5067210 */ /* 0x000fe40007f3e0ff */
[----:B------:R-:W-:Y:S01]  /*1e300*/  SHF.L.U64.HI R20, R197, 0x1, R208 ;  /* 0x00000001c5147819 */ /* 0x000fe200000102d0 */
[C---:B------:R-:W-:Y:S01]  /*1e310*/  IMAD.X R9, R4.reuse, 0x1, R16, P0 ;  /* 0x0000000104097824 */ /* 0x040fe200000e0610 */
[----:B------:R-:W-:Y:S01]  /*1e320*/  IADD3 R2, P0, R181, R19, RZ ;  /* 0x00000013b5027210 */ /* 0x000fe20007f1e0ff */
[C---:B------:R-:W-:Y:S01]  /*1e330*/  IMAD.X R7, R4.reuse, 0x1, R18, P1 ;  /* 0x0000000104077824 */ /* 0x040fe200008e0612 */
[----:B------:R-:W-:Y:S02]  /*1e340*/  SEL R13, RZ, 0x10, P5 ;  /* 0x00000010ff0d7807 */ /* 0x000fe40002800000 */
[----:B------:R-:W-:Y:S01]  /*1e350*/  @!PT LDS RZ, [RZ] ;  /* 0x00000000fffff984 */ /* 0x000fe20000000800 */
[----:B------:R-:W-:Y:S01]  /*1e360*/  @!PT LDS RZ, [RZ] ;  /* 0x00000000fffff984 */ /* 0x000fe20000000800 */
[----:B------:R-:W-:Y:S01]  /*1e370*/  @!PT LDS RZ, [RZ] ;  /* 0x00000000fffff984 */ /* 0x000fe20000000800 */
[----:B------:R1:W-:Y:S01]  /*1e380*/  LDGSTS.E.BYPASS.LTC128B.128 [R203+0x12100], [R8.64], !P5 ;  /* 0x1210000008cb7fae */ /* 0x0003e2000e901d4a */
[----:B------:R-:W-:Y:S01]  /*1e390*/  IMAD.X R3, R4, 0x1, R20, P0 ;  /* 0x0000000104037824 */ /* 0x000fe200000e0614 */
[----:B------:R-:W-:-:S02]  /*1e3a0*/  SEL R12, RZ, 0x10, P4 ;  /* 0x00000010ff0c7807 */ /* 0x000fc40002000000 */
[----:B------:R2:W-:Y:S01]  /*1e3b0*/  LDGSTS.E.BYPASS.LTC128B.128 [R203+0x14100], [R6.64], !P4 ;  /* 0x1410000006cb7fae */ /* 0x0005e2000e101d4a */
[----:B------:R-:W-:Y:S02]  /*1e3c0*/  IMAD.MOV.U32 R34, RZ, RZ, 0x181f ;  /* 0x0000181fff227424 */ /* 0x000fe400078e00ff */
[----:B------:R-:W-:Y:S01]  /*1e3d0*/  IMAD.MOV.U32 R182, RZ, RZ, -0x1 ;  /* 0xffffffffffb67424 */ /* 0x000fe200078e00ff */
[----:B------:R3:W-:Y:S04]  /*1e3e0*/  LDGSTS.E.BYPASS.LTC128B.128 [R203+0x16100], [R2.64], !P6 ;  /* 0x1610000002cb7fae */ /* 0x0007e8000f101d4a */
[----:B-1----:R2:W5:Y:S01]  /*1e3f0*/  LDL R9, [R1+0xd0] ;  /* 0x0000d00001097983 */ /* 0x0025620000100800 */
[----:B---3--:R-:W-:Y:S01]  /*1e400*/  IMAD.MOV.U32 R2, RZ, RZ, 0x1 ;  /* 0x00000001ff027424 */ /* 0x008fe200078e00ff */
[----:B------:R-:W-:-:S02]  /*1e410*/  MOV R3, 0x1e430 ;  /* 0x0001e43000037802 */ /* 0x000fc40000000f00 */
[----:B--2--5:R-:W-:Y:S05]  /*1e420*/  CALL.REL.NOINC `($__internal_39_$__cuda_sm70_shflsync_idx_p) ;  /* 0x0000b04000007944 */ /* 0x024fea0003c00000 */
        /* <DEDUP_REMOVED lines=9> */
.L_x_2326:
[----:B------:R-:W-:Y:S01]  /*1e4c0*/  IMAD.MOV.U32 R35, RZ, RZ, R9 ;  /* 0x000000ffff237224 */ /* 0x000fe200078e0009 */
[----:B------:R-:W-:Y:S01]  /*1e4d0*/  MOV R34, 0x181f ;  /* 0x0000181f00227802 */ /* 0x000fe20000000f00 */
[----:B------:R-:W-:Y:S01]  /*1e4e0*/  IMAD.MOV.U32 R2, RZ, RZ, RZ ;  /* 0x000000ffff027224 */ /* 0x000fe200078e00ff */
[----:B------:R-:W-:-:S02]  /*1e4f0*/  MOV R182, 0xffffffff ;  /* 0xffffffff00b67802 */ /* 0x000fc40000000f00 */
[----:B------:R-:W-:Y:S02]  /*1e500*/  MOV R3, 0x1e520 ;  /* 0x0001e52000037802 */ /* 0x000fe40000000f00 */
[----:B-1234-:R-:W-:Y:S05]  /*1e510*/  CALL.REL.NOINC `($__internal_39_$__cuda_sm70_shflsync_idx_p) ;  /* 0x0000af5000007944 */ /* 0x01efea0003c00000 */
[----:B------:R-:W-:Y:S01]  /*1e520*/  MOV R8, R181 ;  /* 0x000000b500087202 */ /* 0x000fe20000000f00 */
[----:B------:R-:W-:Y:S05]  /*1e530*/  BRA `(.L_x_2470) ;  /* 0xfffebfb000007947 */ /* 0x000fea000383ffff */
.L_x_2327:
[----:B------:R-:W-:Y:S01]  /*1e540*/  IMAD.MOV.U32 R35, RZ, RZ, R25 ;  /* 0x000000ffff237224 */ /* 0x000fe200078e0019 */
[----:B------:R-:W-:Y:S01]  /*1e550*/  MOV R34, 0x181f ;  /* 0x0000181f00227802 */ /* 0x000fe20000000f00 */
[----:B------:R-:W-:Y:S01]  /*1e560*/  IMAD.MOV.U32 R2, RZ, RZ, RZ ;  /* 0x000000ffff027224 */ /* 0x000fe200078e00ff */
[----:B------:R-:W-:Y:S02]  /*1e570*/  MOV R182, 0xffffffff ;  /* 0xffffffff00b67802 */ /* 0x000fe40000000f00 */
[----:B------:R-:W-:Y:S02]  /*1e580*/  MOV R3, 0x1e5a0 ;  /* 0x0001e5a000037802 */ /* 0x000fe40000000f00 */
[----:B-1234-:R-:W-:Y:S05]  /*1e590*/  CALL.REL.NOINC `($__internal_39_$__cuda_sm70_shflsync_idx_p) ;  /* 0x0000aed000007944 */ /* 0x01efea0003c00000 */
[----:B------:R-:W-:Y:S01]  /*1e5a0*/  IMAD.MOV.U32 R35, RZ, RZ, R9 ;  /* 0x000000ffff237224 */ /* 0x000fe200078e0009 */
[----:B------:R-:W-:Y:S01]  /*1e5b0*/  SHF.R.S32.HI R0, RZ, 0x1f, R190 ;  /* 0x0000001fff007819 */ /* 0x000fe200000114be */
[----:B------:R1:W5:Y:S01]  /*1e5c0*/  LDL R9, [R1+0xd0] ;  /* 0x0000d00001097983 */ /* 0x0003620000100800 */
[----:B------:R-:W-:Y:S01]  /*1e5d0*/  IMAD.SHL.U32 R22, R190, 0x2, RZ ;  /* 0x00000002be167824 */ /* 0x000fe200078e00ff */
[C---:B------:R-:W-:Y:S01]  /*1e5e0*/  SHF.L.U64.HI R26, R198.reuse, 0x1, R209 ;  /* 0x00000001c61a7819 */ /* 0x040fe200000102d1 */
[----:B------:R-:W-:Y:S01]  /*1e5f0*/  IMAD.SHL.U32 R24, R198, 0x2, RZ ;  /* 0x00000002c6187824 */ /* 0x000fe200078e00ff */
[----:B------:R-:W-:Y:S01]  /*1e600*/  SHF.L.U64.HI R23, R190, 0x1, R0 ;  /* 0x00000001be177819 */ /* 0x000fe20000010200 */
[----:B------:R-:W-:Y:S01]  /*1e610*/  IMAD.SHL.U32 R27, R197, 0x2, RZ ;  /* 0x00000002c51b7824 */ /* 0x000fe200078e00ff */
        /* <DEDUP_REMOVED lines=16> */
[----:B------:R2:W-:Y:S02]  /*1e720*/  LDGSTS.E.BYPASS.LTC128B.128 [R203+0xa100], [R2.64], !P6 ;  /* 0x0a10000002cb7fae */ /* 0x0005e4000f101d4a */
[----:B--2---:R-:W-:Y:S01]  /*1e730*/  IMAD.MOV.U32 R2, RZ, RZ, 0x1 ;  /* 0x00000001ff027424 */ /* 0x004fe200078e00ff */
[----:B------:R-:W-:Y:S02]  /*1e740*/  MOV R3, 0x1e760 ;  /* 0x0001e76000037802 */ /* 0x000fe40000000f00 */
[----:B-1---5:R-:W-:Y:S05]  /*1e750*/  CALL.REL.NOINC `($__internal_39_$__cuda_sm70_shflsync_idx_p) ;  /* 0x0000ad1000007944 */ /* 0x022fea0003c00000 */
        /* <DEDUP_REMOVED lines=9> */
.L_x_2338:
        /* <DEDUP_REMOVED lines=8> */
.L_x_2339:
[----:B------:R-:W-:Y:S01]  /*1e870*/  IMAD.MOV.U32 R35, RZ, RZ, R6 ;  /* 0x000000ffff237224 */ /* 0x000fe200078e0006 */
[----:B------:R-:W-:Y:S01]  /*1e880*/  MOV R34, 0x181f ;  /* 0x0000181f00227802 */ /* 0x000fe20000000f00 */
[----:B------:R-:W-:Y:S01]  /*1e890*/  IMAD.MOV.U32 R2, RZ, RZ, RZ ;  /* 0x000000ffff027224 */ /* 0x000fe200078e00ff */
[----:B------:R-:W-:Y:S02]  /*1e8a0*/  MOV R182, 0xffffffff ;  /* 0xffffffff00b67802 */ /* 0x000fe40000000f00 */
[----:B------:R-:W-:Y:S02]  /*1e8b0*/  MOV R3, 0x1e8d0 ;  /* 0x0001e8d000037802 */ /* 0x000fe40000000f00 */
[----:B-12---:R-:W-:Y:S05]  /*1e8c0*/  CALL.REL.NOINC `($__internal_39_$__cuda_sm70_shflsync_idx_p) ;  /* 0x0000aba000007944 */ /* 0x006fea0003c00000 */
        /* <DEDUP_REMOVED lines=9> */
[----:B------:R-:W-:Y:S02]  /*1e960*/  SHF.L.U64.HI R15, R197, 0x1, R208 ;  /* 0x00000001c50f7819 */ /* 0x000fe400000102d0 */
[----:B------:R-:W-:Y:S01]  /*1e970*/  SEL R13, RZ, 0x10, P5 ;  /* 0x00000010ff0d7807 */ /* 0x000fe20002800000 */
[----:B------:R-:W-:Y:S01]  /*1e980*/  IMAD.X R3, R4, 0x1, R9, P0 ;  /* 0x0000000104037824 */ /* 0x000fe200000e0609 */
[----:B------:R-:W-:-:S04]  /*1e990*/  SEL R12, RZ, 0x10, P4 ;  /* 0x00000010ff0c7807 */ /* 0x000fc80002000000 */
[----:B------:R-:W-:Y:S01]  /*1e9a0*/  @!PT LDS RZ, [RZ] ;  /* 0x00000000fffff984 */ /* 0x000fe20000000800 */
[----:B------:R-:W-:Y:S01]  /*1e9b0*/  @!PT LDS RZ, [RZ] ;  /* 0x00000000fffff984 */ /* 0x000fe20000000800 */
[----:B------:R-:W-:Y:S01]  /*1e9c0*/  @!PT LDS RZ, [RZ] ;  /* 0x00000000fffff984 */ /* 0x000fe20000000800 */
[----:B------:R2:W-:Y:S01]  /*1e9d0*/  LDGSTS.E.BYPASS.LTC128B.128 [R203+0xc100], [R2.64], !P5 ;  /* 0x0c10000002cb7fae */ /* 0x0005e2000e901d4a */
[----:B------:R-:W-:Y:S02]  /*1e9e0*/  IMAD.MOV.U32 R34, RZ, RZ, 0x181f ;  /* 0x0000181fff227424 */ /* 0x000fe400078e00ff */
[----:B------:R-:W-:Y:S01]  /*1e9f0*/  IMAD.MOV.U32 R182, RZ, RZ, -0x1 ;  /* 0xffffffffffb67424 */ /* 0x000fe200078e00ff */
[----:B--2---:R-:W-:-:S05]  /*1ea00*/  IADD3 R2, P0, R181, R7, RZ ;  /* 0x00000007b5027210 */ /* 0x004fca0007f1e0ff */
[----:B------:R-:W-:-:S05]  /*1ea10*/  IMAD.X R3, R4, 0x1, R16, P0 ;  /* 0x0000000104037824 */ /* 0x000fca00000e0610 */
[----:B------:R2:W-:Y:S02]  /*1ea20*/  LDGSTS.E.BYPASS.LTC128B.128 [R203+0xe100], [R2.64], !P4 ;  /* 0x0e10000002cb7fae */ /* 0x0005e4000e101d4a */
[----:B--2---:R-:W-:-:S05]  /*1ea30*/  IADD3 R2, P0, R181, R14, RZ ;  /* 0x0000000eb5027210 */ /* 0x004fca0007f1e0ff */
[----:B------:R-:W-:-:S05]  /*1ea40*/  IMAD.X R3, R4, 0x1, R15, P0 ;  /* 0x0000000104037824 */ /* 0x000fca00000e060f */
        /* <DEDUP_REMOVED lines=13> */
.L_x_2347:
[----:B------:R-:W-:Y:S01]  /*1eb20*/  MOV R34, 0x181f ;  /* 0x0000181f00227802 */ /* 0x000fe20000000f00 */
[----:B------:R-:W-:Y:S01]  /*1eb30*/  IMAD.MOV.U32 R35, RZ, RZ, R8 ;  /* 0x000000ffff237224 */ /* 0x000fe200078e0008 */
[----:B------:R-:W-:Y:S01]  /*1eb40*/  MOV R182, 0xffffffff ;  /* 0xffffffff00b67802 */ /* 0x000fe20000000f00 */
[----:B------:R-:W-:Y:S01]  /*1eb50*/  IMAD.MOV.U32 R2, RZ, RZ, RZ ;  /* 0x000000ffff027224 */ /* 0x000fe200078e00ff */
[----:B------:R-:W-:Y:S02]  /*1eb60*/  MOV R3, 0x1eb80 ;  /* 0x0001eb8000037802 */ /* 0x000fe40000000f00 */
[----:B-1234-:R-:W-:Y:S05]  /*1eb70*/  CALL.REL.NOINC `($__internal_39_$__cuda_sm70_shflsync_idx_p) ;  /* 0x0000a8f000007944 */ /* 0x01efea0003c00000 */
[----:B------:R-:W-:Y:S01]  /*1eb80*/  MOV R5, R181 ;  /* 0x000000b500057202 */ /* 0x000fe20000000f00 */
[----:B------:R-:W-:-:S05]  /*1eb90*/  BRA `(.L_x_2474) ;  /* 0xfffef29000007947 */ /* 0x000fca000383ffff */
.L_x_2348:
[----:B------:R-:W-:Y:S01]  /*1eba0*/  MOV R34, 0x181f ;  /* 0x0000181f00227802 */ /* 0x000fe20000000f00 */
[----:B------:R-:W-:Y:S01]  /*1ebb0*/  IMAD.MOV.U32 R35, RZ, RZ, R17 ;  /* 0x000000ffff237224 */ /* 0x000fe200078e0011 */
[----:B------:R-:W-:Y:S01]  /*1ebc0*/  MOV R182, 0xffffffff ;  /* 0xffffffff00b67802 */ /* 0x000fe20000000f00 */
[----:B------:R-:W-:Y:S01]  /*1ebd0*/  IMAD.MOV.U32 R2, RZ, RZ, RZ ;  /* 0x000000ffff027224 */ /* 0x000fe200078e00ff */
[----:B------:R-:W-:Y:S02]  /*1ebe0*/  MOV R3, 0x1ec00 ;  /* 0x0001ec0000037802 */ /* 0x000fe40000000f00 */
[----:B-1234-:R-:W-:Y:S05]  /*1ebf0*/  CALL.REL.NOINC `($__internal_39_$__cuda_sm70_shflsync_idx_p) ;  /* 0x0000a87000007944 */ /* 0x01efea0003c00000 */
[----:B------:R-:W-:Y:S01]  /*1ec00*/  SHF.R.S32.HI R2, RZ, 0x1f, R190 ;  /* 0x0000001fff027819 */ /* 0x000fe200000114be */
[----:B------:R-:W-:Y:S01]  /*1ec10*/  IMAD.MOV.U32 R35, RZ, RZ, R8 ;  /* 0x000000ffff237224 */ /* 0x000fe200078e0008 */
[----:B------:R-:W-:Y:S01]  /*1ec20*/  SHF.L.U32 R16, R198, 0x1, RZ ;  /* 0x00000001c6107819 */ /* 0x000fe200000006ff */
[----:B------:R1:W5:Y:S01]  /*1ec30*/  LDL R8, [R1+0xd0] ;  /* 0x0000d00001087983 */ /* 0x0003620000100800 */
[C---:B------:R-:W-:Y:S01]  /*1ec40*/  SHF.L.U64.HI R26, R190.reuse, 0x1, R2 ;  /* 0x00000001be1a7819 */ /* 0x040fe20000010202 */
[----:B------:R-:W-:Y:S01]  /*1ec50*/  IMAD.SHL.U32 R24, R190, 0x2, RZ ;  /* 0x00000002be187824 */ /* 0x000fe200078e00ff */
[----:B------:R-:W-:Y:S01]  /*1ec60*/  SHF.L.U64.HI R18, R198, 0x1, R209 ;  /* 0x00000001c6127819 */ /* 0x000fe200000102d1 */
[----:B------:R-:W-:Y:S01]  /*1ec70*/  IMAD R27, R189, 0x6000, RZ ;  /* 0x00006000bd1b7824 */ /* 0x000fe200078e02ff */
[C---:B------:R-:W-:Y:S01]  /*1ec80*/  SHF.L.U64.HI R25, R197.reuse, 0x1, R208 ;  /* 0x00000001c5197819 */ /* 0x040fe200000102d0 */
[----:B------:R-:W-:Y:S01]  /*1ec90*/  IMAD.SHL.U32 R19, R197, 0x2, RZ ;  /* 0x00000002c5137824 */ /* 0x000fe200078e00ff */
[----:B------:R-:W-:Y:S01]  /*1eca0*/  IADD3 R2, P0, R181, R24, RZ ;  /* 0x00000018b5027210 */ /* 0x000fe20007f1e0ff */
[----:B------:R-:W-:Y:S01]  /*1ecb0*/  IMAD.IADD R4, R203, 0x1, R27 ;  /* 0x00000001cb047824 */ /* 0x000fe200078e021b */
[----:B------:R-:W-:Y:S01]  /*1ecc0*/  SEL R6, RZ, 0x10, P4 ;  /* 0x00000010ff067807 */ /* 0x000fe20002000000 */
[----:B------:R-:W-:Y:S01]  /*1ecd0*/  IMAD.MOV.U32 R182, RZ, RZ, -0x1 ;  /* 0xffffffffffb67424 */ /* 0x000fe200078e00ff */
[----:B------:R-:W-:Y:S01]  /*1ece0*/  MOV R34, 0x181f ;  /* 0x0000181f00227802 */ /* 0x000fe20000000f00 */
[----:B------:R-:W-:Y:S05]  /*1ecf0*/  IMAD.X R3, R5, 0x1, R26, P0 ;  /* 0x0000000105037824 */ /* 0x000fea00000e061a */
[----:B------:R-:W-:Y:S01]  /*1ed00*/  @!PT LDS RZ, [RZ] ;  /* 0x00000000fffff984 */ /* 0x000fe20000000800 */
[----:B------:R-:W-:Y:S01]  /*1ed10*/  @!PT LDS RZ, [RZ] ;  /* 0x00000000fffff984 */ /* 0x000fe20000000800 */
[----:B------:R-:W-:Y:S01]  /*1ed20*/  @!PT LDS RZ, [RZ] ;  /* 0x00000000fffff984 */ /* 0x000fe20000000800 */
[----:B------:R2:W-:Y:S02]  /*1ed30*/  LDGSTS.E.BYPASS.LTC128B.128 [R4+0x100], [R2.64], !P5 ;  /* 0x0010000002047fae */ /* 0x0005e4000e901d4a */
[----:B--2---:R-:W-:Y:S05]  /*1ed40*/  IADD3 R2, P0, R181, R16, RZ ;  /* 0x00000010b5027210 */ /* 0x004fea0007f1e0ff */
[----:B------:R-:W-:Y:S05]  /*1ed50*/  IMAD.X R3, R5, 0x1, R18, P0 ;  /* 0x0000000105037824 */ /* 0x000fea00000e0612 */
[----:B------:R2:W-:Y:S02]  /*1ed60*/  LDGSTS.E.BYPASS.LTC128B.128 [R4+0x2100], [R2.64], !P4 ;  /* 0x0210000002047fae */ /* 0x0005e4000e101d4a */
[----:B--2---:R-:W-:Y:S04]  /*1ed70*/  IADD3 R2, P0, R181, R19, RZ ;  /* 0x00000013b5027210 */ /* 0x004fe80007f1e0ff */
[----:B------:R-:W-:Y:S05]  /*1ed80*/  IADD3.X R3, R5, R25, RZ, P0, !PT ;  /* 0x0000001905037210 */ /* 0x000fea00007fe4ff */
[----:B------:R2:W-:Y:S02]  /*1ed90*/  LDGSTS.E.BYPASS.LTC128B.128 [R4+0x4100], [R2.64], !P6 ;  /* 0x0410000002047fae */ /* 0x0005e4000f101d4a */
[----:B--2---:R-:W-:Y:S01]  /*1eda0*/  MOV R3, 0x1edd0 ;  /* 0x0001edd000037802 */ /* 0x004fe20000000f00 */
[----:B------:R-:W-:Y:S02]  /*1edb0*/  IMAD.MOV.U32 R2, RZ, RZ, 0x1 ;  /* 0x00000001ff027424 */ /* 0x000fe400078e00ff */
[----:B-1---5:R-:W-:Y:S05]  /*1edc0*/  CALL.REL.NOINC `($__internal_39_$__cuda_sm70_shflsync_idx_p) ;  /* 0x0000a6a000007944 */ /* 0x022fea0003c00000 */
[----:B------:R-:W-:Y:S01]  /*1edd0*/  MOV R35, R17 ;  /* 0x0000001100237202 */ /* 0x000fe20000000f00 */
[----:B------:R-:W-:Y:S01]  /*1ede0*/  IMAD.MOV.U32 R5, RZ, RZ, R181 ;  /* 0x000000ffff057224 */ /* 0x000fe200078e00b5 */
[----:B------:R-:W-:Y:S01]  /*1edf0*/  MOV R34, 0x181f ;  /* 0x0000181f00227802 */ /* 0x000fe20000000f00 */
[----:B------:R-:W-:Y:S01]  /*1ee00*/  IMAD.MOV.U32 R2, RZ, RZ, 0x1 ;  /* 0x00000001ff027424 */ /* 0x000fe200078e00ff */
[----:B------:R-:W-:Y:S01]  /*1ee10*/  MOV R3, 0x1ee40 ;  /* 0x0001ee4000037802 */ /* 0x000fe20000000f00 */
[----:B------:R-:W-:Y:S02]  /*1ee20*/  IMAD.MOV.U32 R182, RZ, RZ, -0x1 ;  /* 0xffffffffffb67424 */ /* 0x000fe400078e00ff */
[----:B------:R-:W-:Y:S05]  /*1ee30*/  CALL.REL.NOINC `($__internal_39_$__cuda_sm70_shflsync_idx_p) ;  /* 0x0000a63000007944 */ /* 0x000fea0003c00000 */
[----:B------:R-:W-:Y:S01]  /*1ee40*/  MOV R2, R181 ;  /* 0x000000b500027202 */ /* 0x000fe20000000f00 */
[----:B------:R-:W-:-:S05]  /*1ee50*/  BRA `(.L_x_2475) ;  /* 0xfffef17000007947 */ /* 0x000fca000383ffff */
.L_x_2359:
[----:B------:R-:W-:Y:S01]  /*1ee60*/  MOV R34, 0x181f ;  /* 0x0000181f00227802 */ /* 0x000fe20000000f00 */
[----:B------:R-:W-:Y:S01]  /*1ee70*/  IMAD.MOV.U32 R35, RZ, RZ, R5 ;  /* 0x000000ffff237224 */ /* 0x000fe200078e0005 */
[----:B------:R-:W-:Y:S01]  /*1ee80*/  MOV R182, 0xffffffff ;  /* 0xffffffff00b67802 */ /* 0x000fe20000000f00 */
[----:B------:R-:W-:Y:S01]  /*1ee90*/  IMAD.MOV.U32 R2, RZ, RZ, RZ ;  /* 0x000000ffff027224 */ /* 0x000fe200078e00ff */
[----:B------:R-:W-:Y:S02]  /*1eea0*/  MOV R3, 0x1eec0 ;  /* 0x0001eec000037802 */ /* 0x000fe40000000f00 */
[----:B------:R-:W-:Y:S05]  /*1eeb0*/  CALL.REL.NOINC `($__internal_39_$__cuda_sm70_shflsync_idx_p) ;  /* 0x0000a5b000007944 */ /* 0x000fea0003c00000 */
[----:B------:R-:W-:Y:S01]  /*1eec0*/  MOV R4, R181 ;  /* 0x000000b500047202 */ /* 0x000fe20000000f00 */
[----:B------:R-:W-:-:S05]  /*1eed0*/  BRA `(.L_x_2476) ;  /* 0xffff265000007947 */ /* 0x000fca000383ffff */
.L_x_2360:
[----:B------:R-:W-:Y:S01]  /*1eee0*/  MOV R34, 0x181f ;  /* 0x0000181f00227802 */ /* 0x000fe20000000f00 */
[----:B------:R-:W-:Y:S01]  /*1eef0*/  IMAD.MOV.U32 R35, RZ, RZ, R18 ;  /* 0x000000ffff237224 */ /* 0x000fe200078e0012 */
[----:B------:R-:W-:Y:S01]  /*1ef00*/  MOV R182, 0xffffffff ;  /* 0xffffffff00b67802 */ /* 0x000fe20000000f00 */
[----:B------:R-:W-:Y:S01]  /*1ef10*/  IMAD.MOV.U32 R2, RZ, RZ, RZ ;  /* 0x000000ffff027224 */ /* 0x000fe200078e00ff */
[----:B------:R-:W-:Y:S02]  /*1ef20*/  MOV R3, 0x1ef40 ;  /* 0x0001ef4000037802 */ /* 0x000fe40000000f00 */
[----:B-12---:R-:W-:Y:S05]  /*1ef30*/  CALL.REL.NOINC `($__internal_39_$__cuda_sm70_shflsync_idx_p) ;  /* 0x0000a53000007944 */ /* 0x006fea0003c00000 */
[----:B------:R-:W-:Y:S01]  /*1ef40*/  SHF.R.S32.HI R0, RZ, 0x1f, R190 ;  /* 0x0000001fff007819 */ /* 0x000fe200000114be */
[----:B------:R-:W-:Y:S01]  /*1ef50*/  IMAD.MOV.U32 R35, RZ, RZ, R5 ;  /* 0x000000ffff237224 */ /* 0x000fe200078e0005 */
[----:B------:R-:W-:Y:S01]  /*1ef60*/  SHF.L.U64.HI R19, R198, 0x1, R209 ;  /* 0x00000001c6137819 */ /* 0x000fe200000102d1 */
[----:B------:R1:W5:Y:S01]  /*1ef70*/  LDL R5, [R1+0xd0] ;  /* 0x0000d00001057983 */ /* 0x0003620000100800 */
[C---:B------:R-:W-:Y:S01]  /*1ef80*/  SHF.L.U64.HI R21, R190.reuse, 0x1, R0 ;  /* 0x00000001be157819 */ /* 0x040fe20000010200 */
[----:B------:R-:W-:Y:S01]  /*1ef90*/  IMAD.SHL.U32 R20, R190, 0x2, RZ ;  /* 0x00000002be147824 */ /* 0x000fe200078e00ff */
[C---:B------:R-:W-:Y:S01]  /*1efa0*/  SHF.L.U32 R17, R197.reuse, 0x1, RZ ;  /* 0x00000001c5117819 */ /* 0x040fe200000006ff */
[----:B------:R-:W-:Y:S01]  /*1efb0*/  IMAD.SHL.U32 R0, R6, 0x2, RZ ;  /* 0x0000000206007824 */ /* 0x000fe200078e00ff */
[----:B------:R-:W-:Y:S01]  /*1efc0*/  SHF.L.U64.HI R16, R197, 0x1, R208 ;  /* 0x00000001c5107819 */ /* 0x000fe200000102d0 */
[----:B------:R-:W-:Y:S01]  /*1efd0*/  IMAD.SHL.U32 R15, R198, 0x2, RZ ;  /* 0x00000002c60f7824 */ /* 0x000fe200078e00ff */
[C---:B------:R-:W-:Y:S01]  /*1efe0*/  IADD3 R2, P0, R181.reuse, R20, RZ ;  /* 0x00000014b5027210 */ /* 0x040fe20007f1e0ff */
[----:B------:R-:W-:Y:S01]  /*1eff0*/  IMAD.MOV.U32 R182, RZ, RZ, -0x1 ;  /* 0xffffffffffb67424 */ /* 0x000fe200078e00ff */
[----:B------:R-:W-:Y:S02]  /*1f000*/  SEL R14, RZ, 0x10, P4 ;  /* 0x00000010ff0e7807 */ /* 0x000fe40002000000 */
[----:B------:R-:W-:Y:S01]  /*1f010*/  MOV R34, 0x181f ;  /* 0x0000181f00227802 */ /* 0x000fe20000000f00 */
[C---:B------:R-:W-:Y:S05]  /*1f020*/  IMAD.X R3, R4.reuse, 0x1, R21, P0 ;  /* 0x0000000104037824 */ /* 0x040fea00000e0615 */
[----:B------:R-:W-:Y:S01]  /*1f030*/  @!PT LDS RZ, [RZ] ;  /* 0x00000000fffff984 */ /* 0x000fe20000000800 */
[----:B------:R-:W-:Y:S01]  /*1f040*/  @!PT LDS RZ, [RZ] ;  /* 0x00000000fffff984 */ /* 0x000fe20000000800 */
[----:B------:R-:W-:Y:S01]  /*1f050*/  @!PT LDS RZ, [RZ] ;  /* 0x00000000fffff984 */ /* 0x000fe20000000800 */
[----:B------:R2:W-:Y:S02]  /*1f060*/  LDGSTS.E.BYPASS.LTC128B.128 [R0+0xc100], [R2.64], !P5 ;  /* 0x0c10000002007fae */ /* 0x0005e4000e901d4a */
[C---:B--2---:R-:W-:Y:S05]  /*1f070*/  IADD3 R2, P0, R181.reuse, R15, RZ ;  /* 0x0000000fb5027210 */ /* 0x044fea0007f1e0ff */
[C---:B------:R-:W-:Y:S05]  /*1f080*/  IMAD.X R3, R4.reuse, 0x1, R19, P0 ;  /* 0x0000000104037824 */ /* 0x040fea00000e0613 */
[----:B------:R2:W-:Y:S02]  /*1f090*/  LDGSTS.E.BYPASS.LTC128B.128 [R0+0xe100], [R2.64], !P4 ;  /* 0x0e10000002007fae */ /* 0x0005e4000e101d4a */
[----:B--2---:R-:W-:Y:S05]  /*1f0a0*/  IADD3 R2, P0, R181, R17, RZ ;  /* 0x00000011b5027210 */ /* 0x004fea0007f1e0ff */
[----:B------:R-:W-:Y:S05]  /*1f0b0*/  IMAD.X R3, R4, 0x1, R16, P0 ;  /* 0x0000000104037824 */ /* 0x000fea00000e0610 */
        /* <DEDUP_REMOVED lines=13> */
.L_x_2369:
        /* <DEDUP_REMOVED lines=8> */
.L_x_2370:
[----:B------:R-:W-:Y:S01]  /*1f210*/  MOV R34, 0x181f ;  /* 0x0000181f00227802 */ /* 0x000fe20000000f00 */
[----:B------:R-:W-:Y:S01]  /*1f220*/  IMAD.MOV.U32 R35, RZ, RZ, R19 ;  /* 0x000000ffff237224 */ /* 0x000fe200078e0013 */
[----:B------:R-:W-:Y:S01]  /*1f230*/  MOV R182, 0xffffffff ;  /* 0xffffffff00b67802 */ /* 0x000fe20000000f00 */
[----:B------:R-:W-:Y:S01]  /*1f240*/  IMAD.MOV.U32 R2, RZ, RZ, RZ ;  /* 0x000000ffff027224 */ /* 0x000fe200078e00ff */
[----:B------:R-:W-:Y:S02]  /*1f250*/  MOV R3, 0x1f270 ;  /* 0x0001f27000037802 */ /* 0x000fe40000000f00 */
[----:B-1234-:R-:W-:Y:S05]  /*1f260*/  CALL.REL.NOINC `($__internal_39_$__cuda_sm70_shflsync_idx_p) ;  /* 0x0000a20000007944 */ /* 0x01efea0003c00000 */
[----:B------:R-:W-:Y:S01]  /*1f270*/  SHF.R.S32.HI R2, RZ, 0x1f, R190 ;  /* 0x0000001fff027819 */ /* 0x000fe200000114be */
[----:B------:R1:W5:Y:S01]  /*1f280*/  LDL R18, [R1+0xd0] ;  /* 0x0000d00001127983 */ /* 0x0003620000100800 */
[----:B------:R-:W-:Y:S01]  /*1f290*/  SHF.L.U32 R17, R198, 0x1, RZ ;  /* 0x00000001c6117819 */ /* 0x000fe200000006ff */
[C---:B------:R-:W-:Y:S01]  /*1f2a0*/  IMAD.SHL.U32 R26, R190.reuse, 0x2, RZ ;  /* 0x00000002be1a7824 */ /* 0x040fe200078e00ff */
[----:B------:R-:W-:Y:S01]  /*1f2b0*/  SHF.L.U64.HI R32, R190, 0x1, R2 ;  /* 0x00000001be207819 */ /* 0x000fe20000010202 */
[----:B------:R-:W-:Y:S01]  /*1f2c0*/  IMAD R33, R189, 0x6000, RZ ;  /* 0x00006000bd217824 */ /* 0x000fe200078e02ff */
[----:B------:R-:W-:Y:S01]  /*1f2d0*/  SHF.L.U64.HI R24, R198, 0x1, R209 ;  /* 0x00000001c6187819 */ /* 0x000fe200000102d1 */
[----:B------:R-:W-:Y:S01]  /*1f2e0*/  IMAD.SHL.U32 R25, R197, 0x2, RZ ;  /* 0x00000002c5197824 */ /* 0x000fe200078e00ff */
[----:B------:R-:W-:Y:S01]  /*1f2f0*/  IADD3 R2, P0, R181, R26, RZ ;  /* 0x0000001ab5027210 */ /* 0x000fe20007f1e0ff */
[----:B------:R-:W-:Y:S01]  /*1f300*/  IMAD.IADD R4, R203, 0x1, R33 ;  /* 0x00000001cb047824 */ /* 0x000fe200078e0221 */
[----:B------:R-:W-:Y:S01]  /*1f310*/  SHF.L.U64.HI R27, R197, 0x1, R208 ;  /* 0x00000001c51b7819 */ /* 0x000fe200000102d0 */
[----:B------:R-:W-:Y:S01]  /*1f320*/  IMAD.MOV.U32 R35, RZ, RZ, R16 ;  /* 0x000000ffff237224 */ /* 0x000fe200078e0010 */
[----:B------:R-:W-:Y:S01]  /*1f330*/  SEL R6, RZ, 0x10, P4 ;  /* 0x00000010ff067807 */ /* 0x000fe20002000000 */
[----:B------:R-:W-:Y:S01]  /*1f340*/  IMAD.X R3, R5, 0x1, R32, P0 ;  /* 0x0000000105037824 */ /* 0x000fe200000e0620 */
[----:B------:R-:W-:Y:S01]  /*1f350*/  MOV R34, 0x181f ;  /* 0x0000181f00227802 */ /* 0x000fe20000000f00 */
[----:B------:R-:W-:Y:S03]  /*1f360*/  IMAD.MOV.U32 R182, RZ, RZ, -0x1 ;  /* 0xffffffffffb67424 */ /* 0x000fe600078e00ff */
        /* <DEDUP_REMOVED lines=22> */
.L_x_2371:
[----:B------:R-:W-:Y:S01]  /*1f4d0*/  MOV R15, 0x2 ;  /* 0x00000002000f7802 */ /* 0x000fe20000000f00 */
[----:B------:R-:W-:Y:S01]  /*1f4e0*/  IMAD.MOV.U32 R2, RZ, RZ, R104 ;  /* 0x000000ffff027224 */ /* 0x000fe200078e0068 */
[----:B------:R-:W-:Y:S02]  /*1f4f0*/  MOV R3, 0x1f510 ;  /* 0x0001f51000037802 */ /* 0x000fe40000000f00 */
[----:B------:R-:W-:Y:S05]  /*1f500*/  CALL.REL.NOINC `($__internal_38_$__cuda_sm70_shflsync_bfly_p) ;  /* 0x00009f1000007944 */ /* 0x000fea0003c00000 */
[----:B------:R-:W-:Y:S01]  /*1f510*/  MOV R2, R15 ;  /* 0x0000000f00027202 */ /* 0x000fe20000000f00 */
[----:B------:R-:W-:-:S05]  /*1f520*/  BRA `(.L_x_2480) ;  /* 0xffff3b1000007947 */ /* 0x000fca000383ffff */
.L_x_2374:
        /* <DEDUP_REMOVED lines=8> */
.L_x_2375:
        /* <DEDUP_REMOVED lines=43> */
.L_x_2380:
        /* <DEDUP_REMOVED lines=8> */
.L_x_2381:
[----:B------:R-:W-:Y:S01]  /*1f8e0*/  MOV R34, 0x181f ;  /* 0x0000181f00227802 */ /* 0x000fe20000000f00 */
[----:B------:R-:W-:Y:S01]  /*1f8f0*/  IMAD.MOV.U32 R35, RZ, RZ, R17 ;  /* 0x000000ffff237224 */ /* 0x000fe200078e0011 */
[----:B------:R-:W-:Y:S01]  /*1f900*/  MOV R182, 0xffffffff ;  /* 0xffffffff00b67802 */ /* 0x000fe20000000f00 */
[----:B------:R-:W-:Y:S01]  /*1f910*/  IMAD.MOV.U32 R2, RZ, RZ, RZ ;  /* 0x000000ffff027224 */ /* 0x000fe200078e00ff */
[----:B------:R-:W-:Y:S02]  /*1f920*/  MOV R3, 0x1f940 ;  /* 0x0001f94000037802 */ /* 0x000fe40000000f00 */
[----:B-1234-:R-:W-:Y:S05]  /*1f930*/  CALL.REL.NOINC `($__internal_39_$__cuda_sm70_shflsync_idx_p) ;  /* 0x00009b3000007944 */ /* 0x01efea0003c00000 */
[----:B------:R-:W-:Y:S01]  /*1f940*/  SHF.R.S32.HI R2, RZ, 0x1f, R190 ;  /* 0x0000001fff027819 */ /* 0x000fe200000114be */
[----:B------:R-:W-:Y:S01]  /*1f950*/  IMAD.SHL.U32 R18, R190, 0x2, RZ ;  /* 0x00000002be127824 */ /* 0x000fe200078e00ff */
[----:B------:R-:W-:Y:S01]  /*1f960*/  SHF.L.U32 R19, R198, 0x1, RZ ;  /* 0x00000001c6137819 */ /* 0x000fe200000006ff */
[----:B------:R-:W-:Y:S01]  /*1f970*/  IMAD R32, R189, 0x6000, RZ ;  /* 0x00006000bd207824 */ /* 0x000fe200078e02ff */
[----:B------:R-:W-:Y:S01]  /*1f980*/  SHF.L.U64.HI R25, R190, 0x1, R2 ;  /* 0x00000001be197819 */ /* 0x000fe20000010202 */
[----:B------:R-:W-:Y:S01]  /*1f990*/  IMAD.SHL.U32 R24, R197, 0x2, RZ ;  /* 0x00000002c5187824 */ /* 0x000fe200078e00ff */
[----:B------:R-:W-:Y:S01]  /*1f9a0*/  IADD3 R2, P0, R181, R18, RZ ;  /* 0x00000012b5027210 */ /* 0x000fe20007f1e0ff */
[----:B------:R-:W-:Y:S01]  /*1f9b0*/  IMAD.IADD R4, R203, 0x1, R32 ;  /* 0x00000001cb047824 */ /* 0x000fe200078e0220 */
[----:B------:R-:W-:Y:S01]  /*1f9c0*/  SHF.L.U64.HI R27, R198, 0x1, R209 ;  /* 0x00000001c61b7819 */ /* 0x000fe200000102d1 */
[----:B------:R-:W-:Y:S01]  /*1f9d0*/  IMAD.MOV.U32 R35, RZ, RZ, R16 ;  /* 0x000000ffff237224 */ /* 0x000fe200078e0010 */
[----:B------:R-:W-:Y:S01]  /*1f9e0*/  SHF.L.U64.HI R26, R197, 0x1, R208 ;  /* 0x00000001c51a7819 */ /* 0x000fe200000102d0 */
[----:B------:R-:W-:Y:S01]  /*1f9f0*/  IMAD.X R3, R5, 0x1, R25, P0 ;  /* 0x0000000105037824 */ /* 0x000fe200000e0619 */
[----:B------:R-:W-:Y:S01]  /*1fa00*/  MOV R34, 0x181f ;  /* 0x0000181f00227802 */ /* 0x000fe20000000f00 */
[----:B------:R-:W-:Y:S03]  /*1fa10*/  IMAD.MOV.U32 R182, RZ, RZ, -0x1 ;  /* 0xffffffffffb67424 */ /* 0x000fe600078e00ff */
        /* <DEDUP_REMOVED lines=11> */
[----:B------:R-:W-:Y:S02]  /*1fad0*/  IMAD.MOV.U32 R2, RZ, RZ, 0x1 ;  /* 0x00000001ff027424 */ /* 0x000fe400078e00ff */
[----:B------:R-:W-:Y:S05]  /*1fae0*/  CALL.REL.NOINC `($__internal_39_$__cuda_sm70_shflsync_idx_p) ;  /* 0x0000998000007944 */ /* 0x000fea0003c00000 */
        /* <DEDUP_REMOVED lines=9> */
.L_x_2392:
        /* <DEDUP_REMOVED lines=8> */
.L_x_2393:
[----:B------:R-:W-:Y:S01]  /*1fc00*/  MOV R34, 0x181f ;  /* 0x0000181f00227802 */ /* 0x000fe20000000f00 */
[----:B------:R-:W-:Y:S01]  /*1fc10*/  IMAD.MOV.U32 R35, RZ, RZ, R13 ;  /* 0x000000ffff237224 */ /* 0x000fe200078e000d */
[----:B------:R-:W-:Y:S01]  /*1fc20*/  MOV R182, 0xffffffff ;  /* 0xffffffff00b67802 */ /* 0x000fe20000000f00 */
[----:B------:R-:W-:Y:S01]  /*1fc30*/  IMAD.MOV.U32 R2, RZ, RZ, RZ ;  /* 0x000000ffff027224 */ /* 0x000fe200078e00ff */
[----:B------:R-:W-:Y:S02]  /*1fc40*/  MOV R3, 0x1fc60 ;  /* 0x0001fc6000037802 */ /* 0x000fe40000000f00 */
[----:B-12---:R-:W-:Y:S05]  /*1fc50*/  CALL.REL.NOINC `($__internal_39_$__cuda_sm70_shflsync_idx_p) ;  /* 0x0000981000007944 */ /* 0x006fea0003c00000 */
[----:B------:R-:W-:Y:S01]  /*1fc60*/  SHF.R.S32.HI R0, RZ, 0x1f, R190 ;  /* 0x0000001fff007819 */ /* 0x000fe200000114be */
[----:B------:R-:W-:Y:S01]  /*1fc70*/  IMAD.SHL.U32 R12, R190, 0x2, RZ ;  /* 0x00000002be0c7824 */ /* 0x000fe200078e00ff */
[----:B------:R-:W-:Y:S01]  /*1fc80*/  SHF.L.U32 R14, R198, 0x1, RZ ;  /* 0x00000001c60e7819 */ /* 0x000fe200000006ff */
[----:B------:R-:W-:Y:S01]  /*1fc90*/  IMAD.SHL.U32 R16, R197, 0x2, RZ ;  /* 0x00000002c5107824 */ /* 0x000fe200078e00ff */
[----:B------:R-:W-:Y:S01]  /*1fca0*/  SHF.L.U64.HI R17, R190, 0x1, R0 ;  /* 0x00000001be117819 */ /* 0x000fe20000010200 */
[----:B------:R-:W-:Y:S01]  /*1fcb0*/  IMAD.SHL.U32 R0, R6, 0x2, RZ ;  /* 0x0000000206007824 */ /* 0x000fe200078e00ff */
[----:B------:R-:W-:Y:S01]  /*1fcc0*/  IADD3 R2, P0, R181, R12, RZ ;  /* 0x0000000cb5027210 */ /* 0x000fe20007f1e0ff */
[----:B------:R-:W-:Y:S01]  /*1fcd0*/  IMAD.MOV.U32 R35, RZ, RZ, R5 ;  /* 0x000000ffff237224 */ /* 0x000fe200078e0005 */
[----:B------:R-:W-:Y:S01]  /*1fce0*/  SHF.L.U64.HI R18, R198, 0x1, R209 ;  /* 0x00000001c6127819 */ /* 0x000fe200000102d1 */
[----:B------:R-:W-:Y:S01]  /*1fcf0*/  IMAD.MOV.U32 R182, RZ, RZ, -0x1 ;  /* 0xffffffffffb67424 */ /* 0x000fe200078e00ff */
[----:B------:R-:W-:Y:S01]  /*1fd00*/  SHF.L.U64.HI R15, R197, 0x1, R208 ;  /* 0x00000001c50f7819 */ /* 0x000fe200000102d0 */
[C---:B------:R-:W-:Y:S01]  /*1fd10*/  IMAD.X R3, R4.reuse, 0x1, R17, P0 ;  /* 0x0000000104037824 */ /* 0x040fe200000e0611 */
[----:B------:R-:W-:Y:S04]  /*1fd20*/  MOV R34, 0x181f ;  /* 0x0000181f00227802 */ /* 0x000fe80000000f00 */
[----:B------:R-:W-:Y:S01]  /*1fd30*/  @!PT LDS RZ, [RZ] ;  /* 0x00000000fffff984 */ /* 0x000fe20000000800 */
[----:B------:R-:W-:Y:S01]  /*1fd40*/  @!PT LDS RZ, [RZ] ;  /* 0x00000000fffff984 */ /* 0x000fe20000000800 */
[----:B------:R-:W-:Y:S01]  /*1fd50*/  @!PT LDS RZ, [RZ] ;  /* 0x00000000fffff984 */ /* 0x000fe20000000800 */
[----:B------:R1:W-:Y:S02]  /*1fd60*/  LDGSTS.E.BYPASS.LTC128B.128 [R0+0xc100], [R2.64], !P5 ;  /* 0x0c10000002007fae */ /* 0x0003e4000e901d4a */
[C---:B-1----:R-:W-:Y:S05]  /*1fd70*/  IADD3 R2, P0, R181.reuse, R14, RZ ;  /* 0x0000000eb5027210 */ /* 0x042fea0007f1e0ff */
[C---:B------:R-:W-:Y:S05]  /*1fd80*/  IMAD.X R3, R4.reuse, 0x1, R18, P0 ;  /* 0x0000000104037824 */ /* 0x040fea00000e0612 */
        /* <DEDUP_REMOVED lines=16> */
.L_x_2395:
[----:B------:R-:W-:Y:S01]  /*1fe90*/  IMAD.MOV.U32 R2, RZ, RZ, R195 ;  /* 0x000000ffff027224 */ /* 0x000fe200078e00c3 */
[----:B------:R-:W-:-:S02]  /*1fea0*/  MOV R15, 0x2 ;  /* 0x00000002000f7802 */ /* 0x000fc40000000f00 */
[----:B------:R-:W-:Y:S02]  /*1feb0*/  MOV R3, 0x1fed0 ;  /* 0x0001fed000037802 */ /* 0x000fe40000000f00 */
[----:B-1----:R-:W-:Y:S05]  /*1fec0*/  CALL.REL.NOINC `($__internal_38_$__cuda_sm70_shflsync_bfly_p) ;  /* 0x0000955000007944 */ /* 0x002fea0003c00000 */
[----:B------:R-:W-:Y:S01]  /*1fed0*/  MOV R0, R15 ;  /* 0x0000000f00007202 */ /* 0x000fe20000000f00 */
[----:B------:R-:W-:Y:S05]  /*1fee0*/  BRA `(.L_x_2487) ;  /* 0xffff89a000007947 */ /* 0x000fea000383ffff */
.L_x_2396:
[----:B------:R-:W-:Y:S01]  /*1fef0*/  IMAD.MOV.U32 R2, RZ, RZ, R0 ;  /* 0x000000ffff027224 */ /* 0x000fe200078e0000 */
[----:B------:R-:W-:Y:S02]  /*1ff00*/  MOV R15, 0x1 ;  /* 0x00000001000f7802 */ /* 0x000fe40000000f00 */
[----:B------:R-:W-:Y:S02]  /*1ff10*/  MOV R3, 0x1ff30 ;  /* 0x0001ff3000037802 */ /* 0x000fe40000000f00 */
[----:B-12---:R-:W-:Y:S05]  /*1ff20*/  CALL.REL.NOINC `($__internal_38_$__cuda_sm70_shflsync_bfly_p) ;  /* 0x000094f000007944 */ /* 0x006fea0003c00000 */
[----:B------:R-:W-:Y:S01]  /*1ff30*/  FADD.FTZ R0, R0, R15 ;  /* 0x0000000f00007221 */ /* 0x000fe20000010000 */
[----:B------:R-:W-:Y:S02]  /*1ff40*/  MOV R2, R196 ;  /* 0x000000c400027202 */ /* 0x000fe40000000f00 */
[----:B------:R-:W-:Y:S02]  /*1ff50*/  MOV R15, 0x2 ;  /* 0x00000002000f7802 */ /* 0x000fe40000000f00 */
[----:B------:R-:W-:Y:S02]  /*1ff60*/  MOV R3, 0x1ff80 ;  /* 0x0001ff8000037802 */ /* 0x000fe40000000f00 */
[----:B------:R-:W-:Y:S05]  /*1ff70*/  CALL.REL.NOINC `($__internal_38_$__cuda_sm70_shflsync_bfly_p) ;  /* 0x000094a000007944 */ /* 0x000fea0003c00000 */
[----:B------:R-:W-:Y:S01]  /*1ff80*/  FADD.FTZ R196, R196, R15 ;  /* 0x0000000fc4c47221 */ /* 0x000fe20000010000 */
[----:B------:R-:W-:-:S02]  /*1ff90*/  MOV R15, 0x1 ;  /* 0x00000001000f7802 */ /* 0x000fc40000000f00 */
[----:B------:R-:W-:Y:S02]  /*1ffa0*/  MOV R3, 0x1ffd0 ;  /* 0x0001ffd000037802 */ /* 0x000fe40000000f00 */
[----:B------:R-:W-:Y:S02]  /*1ffb0*/  MOV R2, R196 ;  /* 0x000000c400027202 */ /* 0x000fe40000000f00 */
[----:B------:R-:W-:Y:S05]  /*1ffc0*/  CALL.REL.NOINC `($__internal_38_$__cuda_sm70_shflsync_bfly_p) ;  /* 0x0000945000007944 */ /* 0x000fea0003c00000 */
[----:B------:R-:W-:Y:S01]  /*1ffd0*/  MOV R3, R15 ;  /* 0x0000000f00037202 */ /* 0x000fe20000000f00 */
[----:B------:R-:W-:Y:S05]  /*1ffe0*/  BRA `(.L_x_2488) ;  /* 0xffff891000007947 */ /* 0x000fea000383ffff */
.L_x_2403:
[----:B-1234-:R-:W-:Y:S01]  /*1fff0*/  IMAD.MOV.U32 R35, RZ, RZ, R5 ;  /* 0x000000ffff237224 */ /* 0x01efe200078e0005 */
[----:B------:R-:W-:Y:S01]  /*20000*/  MOV R34, 0x181f ;  /* 0x0000181f00227802 */ /* 0x000fe20000000f00 */
[----:B------:R-:W-:Y:S01]  /*20010*/  IMAD.MOV.U32 R2, RZ, RZ, RZ ;  /* 0x000000ffff027224 */ /* 0x000fe200078e00ff */
[----:B------:R-:W-:Y:S02]  /*20020*/  MOV R182, 0xffffffff ;  /* 0xffffffff00b67802 */ /* 0x000fe40000000f00 */
[----:B------:R-:W-:Y:S02]  /*20030*/  MOV R3, 0x20050 ;  /* 0x0002005000037802 */ /* 0x000fe40000000f00 */
[----:B------:R-:W-:Y:S05]  /*20040*/  CALL.REL.NOINC `($__internal_39_$__cuda_sm70_shflsync_idx_p) ;  /* 0x0000942000007944 */ /* 0x000fea0003c00000 */
[----:B------:R-:W-:Y:S01]  /*20050*/  MOV R4, R181 ;  /* 0x000000b500047202 */ /* 0x000fe20000000f00 */
[----:B------:R-:W-:Y:S05]  /*20060*/  BRA `(.L_x_2489) ;  /* 0xffffa19000007947 */ /* 0x000fea000383ffff */
.L_x_2404:
[----:B------:R-:W-:Y:S01]  /*20070*/  IMAD.MOV.U32 R35, RZ, RZ, R14 ;  /* 0x000000ffff237224 */ /* 0x000fe200078e000e */
[----:B------:R-:W-:Y:S01]  /*20080*/  MOV R34, 0x181f ;  /* 0x0000181f00227802 */ /* 0x000fe20000000f00 */
[----:B------:R-:W-:Y:S01]  /*20090*/  IMAD.MOV.U32 R2, RZ, RZ, RZ ;  /* 0x000000ffff027224 */ /* 0x000fe200078e00ff */
[----:B------:R-:W-:-:S02]  /*200a0*/  MOV R182, 0xffffffff ;  /* 0xffffffff00b67802 */ /* 0x000fc40000000f00 */
[----:B------:R-:W-:Y:S02]  /*200b0*/  MOV R3, 0x200d0 ;  /* 0x000200d000037802 */ /* 0x000fe40000000f00 */
[----:B-12---:R-:W-:Y:S05]  /*200c0*/  CALL.REL.NOINC `($__internal_39_$__cuda_sm70_shflsync_idx_p) ;  /* 0x000093a000007944 */ /* 0x006fea0003c00000 */
[----:B------:R-:W-:Y:S01]  /*200d0*/  MOV R0, R181 ;  /* 0x000000b500007202 */ /* 0x000fe20000000f00 */
[----:B------:R-:W-:Y:S05]  /*200e0*/  BRA `(.L_x_2490) ;  /* 0xffffa13000007947 */ /* 0x000fea000383ffff */
.L_x_2407:
[----:B------:R-:W-:Y:S01]  /*200f0*/  IMAD.MOV.U32 R35, RZ, RZ, R5 ;  /* 0x000000ffff237224 */ /* 0x000fe200078e0005 */
[----:B------:R-:W-:Y:S01]  /*20100*/  MOV R34, 0x181f ;  /* 0x0000181f00227802 */ /* 0x000fe20000000f00 */
[----:B--2---:R-:W-:Y:S01]  /*20110*/  IMAD.MOV.U32 R2, RZ, RZ, 0x1 ;  /* 0x00000001ff027424 */ /* 0x004fe200078e00ff */
[----:B------:R-:W-:Y:S02]  /*20120*/  MOV R182, 0xffffffff ;  /* 0xffffffff00b67802 */ /* 0x000fe40000000f00 */
[----:B------:R-:W-:Y:S02]  /*20130*/  MOV R3, 0x20150 ;  /* 0x0002015000037802 */ /* 0x000fe40000000f00 */
[----:B-1-34-:R-:W-:Y:S05]  /*20140*/  CALL.REL.NOINC `($__internal_39_$__cuda_sm70_shflsync_idx_p) ;  /* 0x0000932000007944 */ /* 0x01afea0003c00000 */
        /* <DEDUP_REMOVED lines=9> */
.L_x_2410:
[----:B------:R-:W-:Y:S01]  /*201e0*/  IMAD.MOV.U32 R35, RZ, RZ, R5 ;  /* 0x000000ffff237224 */ /* 0x000fe200078e0005 */
[----:B------:R-:W-:Y:S01]  /*201f0*/  MOV R34, 0x181f ;  /* 0x0000181f00227802 */ /* 0x000fe20000000f00 */
[----:B-1----:R-:W-:Y:S01]  /*20200*/  IMAD.MOV.U32 R2, RZ, RZ, 0x2 ;  /* 0x00000002ff027424 */ /* 0x002fe200078e00ff */
[----:B------:R-:W-:-:S02]  /*20210*/  MOV R182, 0xffffffff ;  /* 0xffffffff00b67802 */ /* 0x000fc40000000f00 */
[----:B------:R-:W-:Y:S02]  /*20220*/  MOV R3, 0x20240 ;  /* 0x0002024000037802 */ /* 0x000fe40000000f00 */
[----:B--234-:R-:W-:Y:S05]  /*20230*/  CALL.REL.NOINC `($__internal_39_$__cuda_sm70_shflsync_idx_p) ;  /* 0x0000923000007944 */ /* 0x01cfea0003c00000 */
[----:B------:R-:W-:Y:S01]  /*20240*/  MOV R4, R181 ;  /* 0x000000b500047202 */ /* 0x000fe20000000f00 */
[----:B------:R-:W-:Y:S05]  /*20250*/  BRA `(.L_x_2492) ;  /* 0xffffa23000007947 */ /* 0x000fea000383ffff */
.L_x_2411:
[----:B------:R-:W-:Y:S01]  /*20260*/  IMAD.MOV.U32 R35, RZ, RZ, R14 ;  /* 0x000000ffff237224 */ /* 0x000fe200078e000e */
[----:B------:R-:W-:Y:S01]  /*20270*/  MOV R34, 0x181f ;  /* 0x0000181f00227802 */ /* 0x000fe20000000f00 */
[----:B------:R-:W-:Y:S01]  /*20280*/  IMAD.MOV.U32 R2, RZ, RZ, 0x2 ;  /* 0x00000002ff027424 */ /* 0x000fe200078e00ff */
[----:B------:R-:W-:Y:S02]  /*20290*/  MOV R182, 0xffffffff ;  /* 0xffffffff00b67802 */ /* 0x000fe40000000f00 */
[----:B------:R-:W-:Y:S02]  /*202a0*/  MOV R3, 0x202c0 ;  /* 0x000202c000037802 */ /* 0x000fe40000000f00 */
[----:B-1234-:R-:W-:Y:S05]  /*202b0*/  CALL.REL.NOINC `($__internal_39_$__cuda_sm70_shflsync_idx_p) ;  /* 0x000091b000007944 */ /* 0x01efea0003c00000 */
[----:B------:R-:W-:Y:S01]  /*202c0*/  MOV R0, R181 ;  /* 0x000000b500007202 */ /* 0x000fe20000000f00 */
[----:B------:R-:W-:Y:S05]  /*202d0*/  BRA `(.L_x_2493) ;  /* 0xffffa1d000007947 */ /* 0x000fea000383ffff */
.L_x_2414:
[----:B------:R-:W-:Y:S01]  /*202e0*/  IMAD.MOV.U32 R35, RZ, RZ, R5 ;  /* 0x000000ffff237224 */ /* 0x000fe200078e0005 */
[----:B------:R-:W-:Y:S01]  /*202f0*/  MOV R34, 0x181f ;  /* 0x0000181f00227802 */ /* 0x000fe20000000f00 */
[----:B-1----:R-:W-:Y:S01]  /*20300*/  IMAD.MOV.U32 R2, RZ, RZ, 0x3 ;  /* 0x00000003ff027424 */ /* 0x002fe200078e00ff */
[----:B------:R-:W-:-:S02]  /*20310*/  MOV R182, 0xffffffff ;  /* 0xffffffff00b67802 */ /* 0x000fc40000000f00 */
[----:B------:R-:W-:Y:S02]  /*20320*/  MOV R3, 0x20340 ;  /* 0x0002034000037802 */ /* 0x000fe40000000f00 */
[----:B--234-:R-:W-:Y:S05]  /*20330*/  CALL.REL.NOINC `($__internal_39_$__cuda_sm70_shflsync_idx_p) ;  /* 0x0000913000007944 */ /* 0x01cfea0003c00000 */
        /* <DEDUP_REMOVED lines=9> */
.L_x_2416:
[----:B------:R-:W-:Y:S01]  /*203d0*/  IMAD.MOV.U32 R35, RZ, RZ, R5 ;  /* 0x000000ffff237224 */ /* 0x000fe200078e0005 */
[----:B------:R-:W-:Y:S01]  /*203e0*/  MOV R34, 0x1c1f ;  /* 0x00001c1f00227802 */ /* 0x000fe20000000f00 */
[----:B------:R-:W-:Y:S01]  /*203f0*/  IMAD.MOV.U32 R2, RZ, RZ, RZ ;  /* 0x000000ffff027224 */ /* 0x000fe200078e00ff */
[----:B------:R-:W-:Y:S02]  /*20400*/  MOV R182, 0xffffffff ;  /* 0xffffffff00b67802 */ /* 0x000fe40000000f00 */
[----:B------:R-:W-:-:S02]  /*20410*/  MOV R3, 0x20430 ;  /* 0x0002043000037802 */ /* 0x000fc40000000f00 */
[----:B------:R-:W-:Y:S05]  /*20420*/  CALL.REL.NOINC `($__internal_39_$__cuda_sm70_shflsync_idx_p) ;  /* 0x0000904000007944 */ /* 0x000fea0003c00000 */
[----:B------:R-:W-:Y:S01]  /*20430*/  MOV R4, R181 ;  /* 0x000000b500047202 */ /* 0x000fe20000000f00 */
[----:B------:R-:W-:Y:S05]  /*20440*/  BRA `(.L_x_2495) ;  /* 0xffffa4d000007947 */ /* 0x000fea000383ffff */
.L_x_2417:
        /* <DEDUP_REMOVED lines=8> */
.L_x_2420:
[----:B------:R-:W-:Y:S01]  /*204d0*/  IMAD.MOV.U32 R35, RZ, RZ, R5 ;  /* 0x000000ffff237224 */ /* 0x000fe200078e0005 */
[----:B------:R-:W-:Y:S01]  /*204e0*/  MOV R34, 0x1c1f ;  /* 0x00001c1f00227802 */ /* 0x000fe20000000f00 */
[----:B-1----:R-:W-:Y:S01]  /*204f0*/  IMAD.MOV.U32 R2, RZ, RZ, 0x1 ;  /* 0x00000001ff027424 */ /* 0x002fe200078e00ff */
[----:B------:R-:W-:Y:S02]  /*20500*/  MOV R182, 0xffffffff ;  /* 0xffffffff00b67802 */ /* 0x000fe40000000f00 */
[----:B------:R-:W-:Y:S02]  /*20510*/  MOV R3, 0x20530 ;  /* 0x0002053000037802 */ /* 0x000fe40000000f00 */
[----:B--234-:R-:W-:Y:S05]  /*20520*/  CALL.REL.NOINC `($__internal_39_$__cuda_sm70_shflsync_idx_p) ;  /* 0x00008f4000007944 */ /* 0x01cfea0003c00000 */
        /* <DEDUP_REMOVED lines=9> */
.L_x_2424:
[----:B------:R-:W-:Y:S01]  /*205c0*/  IMAD.MOV.U32 R35, RZ, RZ, R5 ;  /* 0x000000ffff237224 */ /* 0x000fe200078e0005 */
[----:B------:R-:W-:Y:S01]  /*205d0*/  MOV R34, 0x181f ;  /* 0x0000181f00227802 */ /* 0x000fe20000000f00 */
[----:B------:R-:W-:Y:S01]  /*205e0*/  IMAD.MOV.U32 R2, RZ, RZ, RZ ;  /* 0x000000ffff027224 */ /* 0x000fe200078e00ff */
[----:B------:R-:W-:-:S02]  /*205f0*/  MOV R182, 0xffffffff ;  /* 0xffffffff00b67802 */ /* 0x000fc40000000f00 */
[----:B------:R-:W-:Y:S02]  /*20600*/  MOV R3, 0x20620 ;  /* 0x0002062000037802 */ /* 0x000fe40000000f00 */
[----:B--23--:R-:W-:Y:S05]  /*20610*/  CALL.REL.NOINC `($__internal_39_$__cuda_sm70_shflsync_idx_p) ;  /* 0x00008e5000007944 */ /* 0x00cfea0003c00000 */
[----:B------:R-:W-:Y:S01]  /*20620*/  MOV R4, R181 ;  /* 0x000000b500047202 */ /* 0x000fe20000000f00 */
[----:B------:R-:W-:Y:S05]  /*20630*/  BRA `(.L_x_2498) ;  /* 0xffffbe3000007947 */ /* 0x000fea000383ffff */
.L_x_2425:
[----:B------:R-:W-:Y:S01]  /*20640*/  IMAD.MOV.U32 R35, RZ, RZ, R14 ;  /* 0x000000ffff237224 */ /* 0x000fe200078e000e */
[----:B------:R-:W-:Y:S01]  /*20650*/  MOV R34, 0x181f ;  /* 0x0000181f00227802 */ /* 0x000fe20000000f00 */
[----:B------:R-:W-:Y:S01]  /*20660*/  IMAD.MOV.U32 R2, RZ, RZ, RZ ;  /* 0x000000ffff027224 */ /* 0x000fe200078e00ff */
[----:B------:R-:W-:Y:S02]  /*20670*/  MOV R182, 0xffffffff ;  /* 0xffffffff00b67802 */ /* 0x000fe40000000f00 */
[----:B------:R-:W-:Y:S02]  /*20680*/  MOV R3, 0x206a0 ;  /* 0x000206a000037802 */ /* 0x000fe40000000f00 */
[----:B-1234-:R-:W-:Y:S05]  /*20690*/  CALL.REL.NOINC `($__internal_39_$__cuda_sm70_shflsync_idx_p) ;  /* 0x00008dd000007944 */ /* 0x01efea0003c00000 */
[----:B------:R-:W-:Y:S01]  /*206a0*/  MOV R0, R181 ;  /* 0x000000b500007202 */ /* 0x000fe20000000f00 */
[----:B------:R-:W-:Y:S05]  /*206b0*/  BRA `(.L_x_2499) ;  /* 0xffffbdd000007947 */ /* 0x000fea000383ffff */
.L_x_2428:
[----:B------:R-:W-:Y:S01]  /*206c0*/  IMAD.MOV.U32 R35, RZ, RZ, R5 ;  /* 0x000000ffff237224 */ /* 0x000fe200078e0005 */
[----:B------:R-:W-:Y:S01]  /*206d0*/  MOV R34, 0x181f ;  /* 0x0000181f00227802 */ /* 0x000fe20000000f00 */
[----:B--2---:R-:W-:Y:S01]  /*206e0*/  IMAD.MOV.U32 R2, RZ, RZ, 0x1 ;  /* 0x00000001ff027424 */ /* 0x004fe200078e00ff */
[----:B------:R-:W-:-:S02]  /*206f0*/  MOV R182, 0xffffffff ;  /* 0xffffffff00b67802 */ /* 0x000fc40000000f00 */
[----:B------:R-:W-:Y:S02]  /*20700*/  MOV R3, 0x20720 ;  /* 0x0002072000037802 */ /* 0x000fe40000000f00 */
[----:B-1-34-:R-:W-:Y:S05]  /*20710*/  CALL.REL.NOINC `($__internal_39_$__cuda_sm70_shflsync_idx_p) ;  /* 0x00008d5000007944 */ /* 0x01afea0003c00000 */
        /* <DEDUP_REMOVED lines=9> */
.L_x_2431:
[----:B------:R-:W-:Y:S01]  /*207b0*/  IMAD.MOV.U32 R35, RZ, RZ, R5 ;  /* 0x000000ffff237224 */ /* 0x000fe200078e0005 */
[----:B------:R-:W-:Y:S01]  /*207c0*/  MOV R34, 0x181f ;  /* 0x0000181f00227802 */ /* 0x000fe20000000f00 */
[----:B-1----:R-:W-:Y:S01]  /*207d0*/  IMAD.MOV.U32 R2, RZ, RZ, 0x2 ;  /* 0x00000002ff027424 */ /* 0x002fe200078e00ff */
[----:B------:R-:W-:Y:S02]  /*207e0*/  MOV R182, 0xffffffff ;  /* 0xffffffff00b67802 */ /* 0x000fe40000000f00 */
[----:B------:R-:W-:-:S02]  /*207f0*/  MOV R3, 0x20810 ;  /* 0x0002081000037802 */ /* 0x000fc40000000f00 */
[----:B--234-:R-:W-:Y:S05]  /*20800*/  CALL.REL.NOINC `($__internal_39_$__cuda_sm70_shflsync_idx_p) ;  /* 0x00008c6000007944 */ /* 0x01cfea0003c00000 */
[----:B------:R-:W-:Y:S01]  /*20810*/  MOV R4, R181 ;  /* 0x000000b500047202 */ /* 0x000fe20000000f00 */
[----:B------:R-:W-:Y:S05]  /*20820*/  BRA `(.L_x_2501) ;  /* 0xffffbed000007947 */ /* 0x000fea000383ffff */
.L_x_2432:
[----:B------:R-:W-:Y:S01]  /*20830*/  IMAD.MOV.U32 R35, RZ, RZ, R14 ;  /* 0x000000ffff237224 */ /* 0x000fe200078e000e */
[----:B------:R-:W-:Y:S01]  /*20840*/  MOV R34, 0x181f ;  /* 0x0000181f00227802 */ /* 0x000fe20000000f00 */
[----:B------:R-:W-:Y:S01]  /*20850*/  IMAD.MOV.U32 R2, RZ, RZ, 0x2 ;  /* 0x00000002ff027424 */ /* 0x000fe200078e00ff */
[----:B------:R-:W-:-:S02]  /*20860*/  MOV R182, 0xffffffff ;  /* 0xffffffff00b67802 */ /* 0x000fc40000000f00 */
[----:B------:R-:W-:Y:S02]  /*20870*/  MOV R3, 0x20890 ;  /* 0x0002089000037802 */ /* 0x000fe40000000f00 */
[----:B-1234-:R-:W-:Y:S05]  /*20880*/  CALL.REL.NOINC `($__internal_39_$__cuda_sm70_shflsync_idx_p) ;  /* 0x00008be000007944 */ /* 0x01efea0003c00000 */
[----:B------:R-:W-:Y:S01]  /*20890*/  MOV R0, R181 ;  /* 0x000000b500007202 */ /* 0x000fe20000000f00 */
[----:B------:R-:W-:Y:S05]  /*208a0*/  BRA `(.L_x_2502) ;  /* 0xffffbe7000007947 */ /* 0x000fea000383ffff */
.L_x_2435:
        /* <DEDUP_REMOVED lines=15> */
.L_x_2437:
        /* <DEDUP_REMOVED lines=8> */
.L_x_2438:
[----:B------:R-:W-:Y:S01]  /*20a20*/  IMAD.MOV.U32 R35, RZ, RZ, R29 ;  /* 0x000000ffff237224 */ /* 0x000fe200078e001d */
[----:B------:R-:W-:Y:S01]  /*20a30*/  MOV R34, 0x1f ;  /* 0x0000001f00227802 */ /* 0x000fe20000000f00 */
[----:B------:R-:W-:Y:S01]  /*20a40*/  IMAD.MOV.U32 R2, RZ, RZ, 0x1 ;  /* 0x00000001ff027424 */ /* 0x000fe200078e00ff */
[----:B------:R-:W-:Y:S02]  /*20a50*/  MOV R182, 0xffffffff ;  /* 0xffffffff00b67802 */ /* 0x000fe40000000f00 */
[----:B------:R-:W-:Y:S02]  /*20a60*/  MOV R3, 0x20a80 ;  /* 0x00020a8000037802 */ /* 0x000fe40000000f00 */
[----:B-12---:R-:W-:Y:S05]  /*20a70*/  CALL.REL.NOINC `($__internal_39_$__cuda_sm70_shflsync_idx_p) ;  /* 0x000089f000007944 */ /* 0x006fea0003c00000 */
[----:B------:R-:W-:Y:S01]  /*20a80*/  MOV R8, R181 ;  /* 0x000000b500087202 */ /* 0x000fe20000000f00 */
[----:B------:R-:W-:Y:S05]  /*20a90*/  BRA `(.L_x_2505) ;  /* 0xffffbfd000007947 */ /* 0x000fea000383ffff */
.L_x_2439:
[----:B------:R-:W-:Y:S02]  /*20aa0*/  MOV R3, 0x1 ;  /* 0x0000000100037802 */ /* 0x000fe40000000f00 */
[----:B------:R-:W-:Y:S02]  /*20ab0*/  MOV R2, 0x20ad0 ;  /* 0x00020ad000027802 */ /* 0x000fe40000000f00 */
[----:B-1234-:R-:W-:Y:S05]  /*20ac0*/  CALL.REL.NOINC `($__internal_40_$__cuda_sm70_shflsync_up_p) ;  /* 0x000089f000007944 */ /* 0x01efea0003c00000 */
[----:B------:R-:W-:Y:S05]  /*20ad0*/  BRA `(.L_x_2506) ;  /* 0xffffc0b000007947 */ /* 0x000fea000383ffff */
.L_x_2440:
[----:B------:R-:W-:Y:S02]  /*20ae0*/  MOV R3, 0x2 ;  /* 0x0000000200037802 */ /* 0x000fe40000000f00 */
[----:B------:R-:W-:-:S02]  /*20af0*/  MOV R2, 0x20b10 ;  /* 0x00020b1000027802 */ /* 0x000fc40000000f00 */
[----:B--2-4-:R-:W-:Y:S05]  /*20b00*/  CALL.REL.NOINC `($__internal_40_$__cuda_sm70_shflsync_up_p) ;  /* 0x000089b000007944 */ /* 0x014fea0003c00000 */
        /* <DEDUP_REMOVED lines=25> */
.L_x_2444:
[----:B------:R-:W-:Y:S02]  /*20ca0*/  MOV R3, 0x1 ;  /* 0x0000000100037802 */ /* 0x000fe40000000f00 */
[----:B------:R-:W-:Y:S02]  /*20cb0*/  MOV R2, 0x20cd0 ;  /* 0x00020cd000027802 */ /* 0x000fe40000000f00 */
[----:B------:R-:W-:Y:S05]  /*20cc0*/  CALL.REL.NOINC `($__internal_40_$__cuda_sm70_shflsync_up_p) ;  /* 0x000087f000007944 */ /* 0x000fea0003c00000 */
[----:B------:R-:W-:Y:S01]  /*20cd0*/  MOV R2, R4 ;  /* 0x0000000400027202 */ /* 0x000fe20000000f00 */
[----:B------:R-:W-:Y:S05]  /*20ce0*/  BRA `(.L_x_2508) ;  /* 0xffffc0f000007947 */ /* 0x000fea000383ffff */
.L_x_2445:
        /* <DEDUP_REMOVED lines=28> */
.L_x_2447:
[----:B------:R-:W-:Y:S02]  /*20eb0*/  SEL R0, RZ, 0x1, P0 ;  /* 0x00000001ff007807 */ /* 0x000fe40000000000 */
[----:B------:R-:W-:Y:S02]  /*20ec0*/  MOV R2, 0x20ee0 ;  /* 0x00020ee000027802 */ /* 0x000fe40000000f00 */
[----:B-1----:R-:W-:Y:S05]  /*20ed0*/  CALL.REL.NOINC `($__internal_41_$__cuda_sm70_votesync_ballot) ;  /* 0x0000864000007944 */ /* 0x002fea0003c00000 */
[----:B------:R-:W-:Y:S01]  /*20ee0*/  MOV R12, R0 ;  /* 0x00000000000c7202 */ /* 0x000fe20000000f00 */
[----:B------:R-:W-:Y:S05]  /*20ef0*/  BRA `(.L_x_2510) ;  /* 0xffffc07000007947 */ /* 0x000fea000383ffff */
.L_x_2448:
[----:B------:R-:W-:Y:S01]  /*20f00*/  IMAD.MOV.U32 R35, RZ, RZ, R6 ;  /* 0x000000ffff237224 */ /* 0x000fe200078e0006 */
[----:B------:R-:W-:Y:S01]  /*20f10*/  MOV R34, 0x1f ;  /* 0x0000001f00227802 */ /* 0x000fe20000000f00 */
[----:B------:R-:W-:Y:S01]  /*20f20*/  IMAD.MOV.U32 R2, RZ, RZ, R0 ;  /* 0x000000ffff027224 */ /* 0x000fe200078e0000 */
[----:B------:R-:W-:Y:S02]  /*20f30*/  MOV R182, 0xffffffff ;  /* 0xffffffff00b67802 */ /* 0x000fe40000000f00 */
[----:B------:R-:W-:Y:S02]  /*20f40*/  MOV R3, 0x20f60 ;  /* 0x00020f6000037802 */ /* 0x000fe40000000f00 */
[----:B-1----:R-:W-:Y:S05]  /*20f50*/  CALL.REL.NOINC `($__internal_39_$__cuda_sm70_shflsync_idx_p) ;  /* 0x0000851000007944 */ /* 0x002fea0003c00000 */
[----:B------:R-:W-:Y:S01]  /*20f60*/  IMAD.MOV.U32 R8, RZ, RZ, R181 ;  /* 0x000000ffff087224 */ /* 0x000fe200078e00b5 */
[----:B------:R-:W-:Y:S01]  /*20f70*/  MOV R35, R7 ;  /* 0x0000000700237202 */ /* 0x000fe20000000f00 */
[----:B------:R-:W-:Y:S01]  /*20f80*/  IMAD.MOV.U32 R2, RZ, RZ, R0 ;  /* 0x000000ffff027224 */ /* 0x000fe200078e0000 */
[----:B------:R-:W-:Y:S01]  /*20f90*/  MOV R34, 0x1f ;  /* 0x0000001f00227802 */ /* 0x000fe20000000f00 */
[----:B------:R-:W-:Y:S01]  /*20fa0*/  IMAD.MOV.U32 R182, RZ, RZ, -0x1 ;  /* 0xffffffffffb67424 */ /* 0x000fe200078e00ff */
[----:B------:R-:W-:-:S02]  /*20fb0*/  MOV R3, 0x20fd0 ;  /* 0x00020fd000037802 */ /* 0x000fc40000000f00 */
[----:B------:R-:W-:Y:S05]  /*20fc0*/  CALL.REL.NOINC `($__internal_39_$__cuda_sm70_shflsync_idx_p) ;  /* 0x000084a000007944 */ /* 0x000fea0003c00000 */
[----:B------:R-:W-:Y:S01]  /*20fd0*/  MOV R7, R181 ;  /* 0x000000b500077202 */ /* 0x000fe20000000f00 */
[----:B------:R-:W-:Y:S05]  /*20fe0*/  BRA `(.L_x_2511) ;  /* 0xffffbfd000007947 */ /* 0x000fea000383ffff */
.L_x_2451:
[----:B------:R-:W-:Y:S01]  /*20ff0*/  IMAD.MOV.U32 R35, RZ, RZ, R4 ;  /* 0x000000ffff237224 */ /* 0x000fe200078e0004 */
[----:B------:R-:W-:Y:S01]  /*21000*/  MOV R34, 0x1f ;  /* 0x0000001f00227802 */ /* 0x000fe20000000f00 */
[----:B------:R-:W-:Y:S01]  /*21010*/  IMAD.MOV.U32 R2, RZ, RZ, R0 ;  /* 0x000000ffff027224 */ /* 0x000fe200078e0000 */
[----:B------:R-:W-:-:S02]  /*21020*/  MOV R182, 0xffffffff ;  /* 0xffffffff00b67802 */ /* 0x000fc40000000f00 */
[----:B------:R-:W-:Y:S02]  /*21030*/  MOV R3, 0x21050 ;  /* 0x0002105000037802 */ /* 0x000fe40000000f00 */
[----:B-1-34-:R-:W-:Y:S05]  /*21040*/  CALL.REL.NOINC `($__internal_39_$__cuda_sm70_shflsync_idx_p) ;  /* 0x0000842000007944 */ /* 0x01afea0003c00000 */
[----:B------:R-:W-:Y:S01]  /*21050*/  MOV R13, R181 ;  /* 0x000000b5000d7202 */ /* 0x000fe20000000f00 */
[----:B------:R-:W-:Y:S05]  /*21060*/  BRA `(.L_x_2450) ;  /* 0xffffbfb000007947 */ /* 0x000fea000383ffff */
        .type           $_ZN7cutlass13device_kernelIN5flash19enable_sm80_to_sm89INS1_16FlashAttnFwdSm80INS1_25CollectiveMainloopFwdSm80ILi8ELi2ELb0EN4cute5tupleIJNS5_1CILi128EEENS7_ILi64EEENS7_ILi192EEEEEELi192ENS_10bfloat16_tEfNS_4arch4Sm80ELb0ELb1ELb1ELb1ELb1ELb1ELb1ELb1EEENS1_21CollectiveEpilogueFwdINS6_IJS8_SA_S9_EEENS6_IJNS7_ILi1EEESI_SI_EEESC_SE_Li256ELb1ELb1ELb1ELb0EEENS1_36VarlenDynamicPersistentTileSchedulerILi128ELi64ELi256ELi256ELb1ELb1ELb0ELb1ELb0ELb1EEEEEEEEEvNT_6ParamsE$_ZZN5flash25CollectiveMainloopFwdSm80ILi8ELi2ELb0EN4cute5tupleIJNS1_1CILi128EEENS3_ILi64EEENS3_ILi192EEEEEELi192EN7cutlass10bfloat16_tEfNS8_4arch4Sm80ELb0ELb1ELb1ELb1ELb1ELb1ELb1ELb1EE3mmaINS_16FlashAttnFwdSm80ISC_NS_21CollectiveEpilogueFwdINS2_IJS4_S6_S5_EEENS2_IJNS3_ILi1EEESH_SH_EEES9_SB_Li256ELb1ELb1ELb1ELb0EEENS_36VarlenDynamicPersistentTileSchedulerILi128ELi64ELi256ELi256ELb1ELb1ELb0ELb1ELb0ELb1EEEE13SharedStorageENS1_6TensorINS1_11ArrayEngineIfLm96EEENS1_6LayoutINS2_IJNS2_IJNS3_ILi2EEESS_EEESH_NS3_ILi24EEEEEENS2_IJNS2_IJSH_SS_EEENS3_ILi0EEENS3_ILi4EEEEEEEEEENS_7SoftmaxILi2ELi0EEEEEbRKNSC_6ParamsERT0_RT1_iRKNS_16SeqlenInfoQKNewKILb1ELb1EEENS2_IJiiiiEEERT_ENKUlvE_clEv,@function
        .size           $_ZN7cutlass13device_kernelIN5flash19enable_sm80_to_sm89INS1_16FlashAttnFwdSm80INS1_25CollectiveMainloopFwdSm80ILi8ELi2ELb0EN4cute5tupleIJNS5_1CILi128EEENS7_ILi64EEENS7_ILi192EEEEEELi192ENS_10bfloat16_tEfNS_4arch4Sm80ELb0ELb1ELb1ELb1ELb1ELb1ELb1ELb1EEENS1_21CollectiveEpilogueFwdINS6_IJS8_SA_S9_EEENS6_IJNS7_ILi1EEESI_SI_EEESC_SE_Li256ELb1ELb1ELb1ELb0EEENS1_36VarlenDynamicPersistentTileSchedulerILi128ELi64ELi256ELi256ELb1ELb1ELb0ELb1ELb0ELb1EEEEEEEEEvNT_6ParamsE$_ZZN5flash25CollectiveMainloopFwdSm80ILi8ELi2ELb0EN4cute5tupleIJNS1_1CILi128EEENS3_ILi64EEENS3_ILi192EEEEEELi192EN7cutlass10bfloat16_tEfNS8_4arch4Sm80ELb0ELb1ELb1ELb1ELb1ELb1ELb1ELb1EE3mmaINS_16FlashAttnFwdSm80ISC_NS_21CollectiveEpilogueFwdINS2_IJS4_S6_S5_EEENS2_IJNS3_ILi1EEESH_SH_EEES9_SB_Li256ELb1ELb1ELb1ELb0EEENS_36VarlenDynamicPersistentTileSchedulerILi128ELi64ELi256ELi256ELb1ELb1ELb0ELb1ELb0ELb1EEEE13SharedStorageENS1_6TensorINS1_11ArrayEngineIfLm96EEENS1_6LayoutINS2_IJNS2_IJNS3_ILi2EEESS_EEESH_NS3_ILi24EEEEEENS2_IJNS2_IJSH_SS_EEENS3_ILi0EEENS3_ILi4EEEEEEEEEENS_7SoftmaxILi2ELi0EEEEEbRKNSC_6ParamsERT0_RT1_iRKNS_16SeqlenInfoQKNewKILb1ELb1EEENS2_IJiiiiEEERT_ENKUlvE_clEv,($__internal_38_$__cuda_sm70_shflsync_bfly_p - $_ZN7cutlass13device_kernelIN5flash19enable_sm80_to_sm89INS1_16FlashAttnFwdSm80INS1_25CollectiveMainloopFwdSm80ILi8ELi2ELb0EN4cute5tupleIJNS5_1CILi128EEENS7_ILi64EEENS7_ILi192EEEEEELi192ENS_10bfloat16_tEfNS_4arch4Sm80ELb0ELb1ELb1ELb1ELb1ELb1ELb1ELb1EEENS1_21CollectiveEpilogueFwdINS6_IJS8_SA_S9_EEENS6_IJNS7_ILi1EEESI_SI_EEESC_SE_Li256ELb1ELb1ELb1ELb0EEENS1_36VarlenDynamicPersistentTileSchedulerILi128ELi64ELi256ELi256ELb1ELb1ELb0ELb1ELb0ELb1EEEEEEEEEvNT_6ParamsE$_ZZN5flash25CollectiveMainloopFwdSm80ILi8ELi2ELb0EN4cute5tupleIJNS1_1CILi128EEENS3_ILi64EEENS3_ILi192EEEEEELi192EN7cutlass10bfloat16_tEfNS8_4arch4Sm80ELb0ELb1ELb1ELb1ELb1ELb1ELb1ELb1EE3mmaINS_16FlashAttnFwdSm80ISC_NS_21CollectiveEpilogueFwdINS2_IJS4_S6_S5_EEENS2_IJNS3_ILi1EEESH_SH_EEES9_SB_Li256ELb1ELb1ELb1ELb0EEENS_36VarlenDynamicPersistentTileSchedulerILi128ELi64ELi256ELi256ELb1ELb1ELb0ELb1ELb0ELb1EEEE13SharedStorageENS1_6TensorINS1_11ArrayEngineIfLm96EEENS1_6LayoutINS2_IJNS2_IJNS3_ILi2EEESS_EEESH_NS3_ILi24EEEEEENS2_IJNS2_IJSH_SS_EEENS3_ILi0EEENS3_ILi4EEEEEEEEEENS_7SoftmaxILi2ELi0EEEEEbRKNSC_6ParamsERT0_RT1_iRKNS_16SeqlenInfoQKNewKILb1ELb1EEENS2_IJiiiiEEERT_ENKUlvE_clEv)
$_ZN7cutlass13device_kernelIN5flash19enable_sm80_to_sm89INS1_16FlashAttnFwdSm80INS1_25CollectiveMainloopFwdSm80ILi8ELi2ELb0EN4cute5tupleIJNS5_1CILi128EEENS7_ILi64EEENS7_ILi192EEEEEELi192ENS_10bfloat16_tEfNS_4arch4Sm80ELb0ELb1ELb1ELb1ELb1ELb1ELb1ELb1EEENS1_21CollectiveEpilogueFwdINS6_IJS8_SA_S9_EEENS6_IJNS7_ILi1EEESI_SI_EEESC_SE_Li256ELb1ELb1ELb1ELb0EEENS1_36VarlenDynamicPersistentTileSchedulerILi128ELi64ELi256ELi256ELb1ELb1ELb0ELb1ELb0ELb1EEEEEEEEEvNT_6ParamsE$_ZZN5flash25CollectiveMainloopFwdSm80ILi8ELi2ELb0EN4cute5tupleIJNS1_1CILi128EEENS3_ILi64EEENS3_ILi192EEEEEELi192EN7cutlass10bfloat16_tEfNS8_4arch4Sm80ELb0ELb1ELb1ELb1ELb1ELb1ELb1ELb1EE3mmaINS_16FlashAttnFwdSm80ISC_NS_21CollectiveEpilogueFwdINS2_IJS4_S6_S5_EEENS2_IJNS3_ILi1EEESH_SH_EEES9_SB_Li256ELb1ELb1ELb1ELb0EEENS_36VarlenDynamicPersistentTileSchedulerILi128ELi64ELi256ELi256ELb1ELb1ELb0ELb1ELb0ELb1EEEE13SharedStorageENS1_6TensorINS1_11ArrayEngineIfLm96EEENS1_6LayoutINS2_IJNS2_IJNS3_ILi2EEESS_EEESH_NS3_ILi24EEEEEENS2_IJNS2_IJSH_SS_EEENS3_ILi0EEENS3_ILi4EEEEEEEEEENS_7SoftmaxILi2ELi0EEEEEbRKNSC_6ParamsERT0_RT1_iRKNS_16SeqlenInfoQKNewKILb1ELb1EEENS2_IJiiiiEEERT_ENKUlvE_clEv:
        /* <DEDUP_REMOVED lines=9> */
[----:B------:R-:W-:Y:S05]  /*21100*/  RET.REL.NODEC R2 `(_ZN7cutlass13device_kernelIN5flash19enable_sm80_to_sm89INS1_16FlashAttnFwdSm80INS1_25CollectiveMainloopFwdSm80ILi8ELi2ELb0EN4cute5tupleIJNS5_1CILi128EEENS7_ILi64EEENS7_ILi192EEEEEELi192ENS_10bfloat16_tEfNS_4arch4Sm80ELb0ELb1ELb1ELb1ELb1ELb1ELb1ELb1EEENS1_21CollectiveEpilogueFwdINS6_IJS8_SA_S9_EEENS6_IJNS7_ILi1EEESI_SI_EEESC_SE_Li256ELb1ELb1ELb1ELb0EEENS1_36VarlenDynamicPersistentTileSchedulerILi128ELi64ELi256ELi256ELb1ELb1ELb0ELb1ELb0ELb1EEEEEEEEEvNT_6ParamsE) ;  /* 0xfffdeef002007950 */ /* 0x000fea0003c3ffff */
.L_x_2512:
[----:B------:R-:W2:Y:S04]  /*21110*/  LDL.64 R6, [R28+0x8] ;  /* 0x000008001c067983 */ /* 0x000ea80000100a00 */
[----:B------:R-:W3:Y:S04]  /*21120*/  LDL.64 R2, [R28+0x18] ;  /* 0x000018001c027983 */ /* 0x000ee80000100a00 */
[----:B------:R-:W4:Y:S01]  /*21130*/  LDL.64 R12, [R28+0x20] ;  /* 0x000020001c0c7983 */ /* 0x000f220000100a00 */
[----:B------:R-:W-:-:S03]  /*21140*/  ULDC.64 UR4, c[0x0][0x118] ;  /* 0x0000460000047ab9 */ /* 0x000fc60000000a00 */
[----:B------:R-:W4:Y:S04]  /*21150*/  LDL.64 R14, [R28+0x10] ;  /* 0x000010001c0e7983 */ /* 0x000f280000100a00 */
[----:B------:R-:W4:Y:S04]  /*21160*/  LD.E.64 R8, [R4.64+0x120] ;  /* 0x0001200404087980 */ /* 0x000f28000c101b00 */
[----:B------:R-:W4:Y:S04]  /*21170*/  LD.E.U8 R25, [R4.64+0x138] ;  /* 0x0001380404197980 */ /* 0x000f28000c101100 */
[----:B------:R1:W5:Y:S04]  /*21180*/  LD.E R24, [R4.64+0x164] ;  /* 0x0001640404187980 */ /* 0x000368000c101900 */
[----:B------:R1:W5:Y:S04]  /*21190*/  LD.E.64 R18, [R4.64+0x110] ;  /* 0x0001100404127980 */ /* 0x000368000c101b00 */
[----:B------:R1:W5:Y:S04]  /*211a0*/  LD.E.64 R16, [R4.64+0x128] ;  /* 0x0001280404107980 */ /* 0x000368000c101b00 */
[----:B--2---:R4:W2:Y:S04]  /*211b0*/  LD.E R56, [R6.64] ;  /* 0x0000000406387980 */ /* 0x0048a8000c101900 */
[----:B---3--:R-:W3:Y:S04]  /*211c0*/  LD.E R0, [R2.64+0x20] ;  /* 0x0000200402007980 */ /* 0x008ee8000c101900 */
[----:B----4-:R3:W4:Y:S04]  /*211d0*/  LD.E R13, [R12.64] ;  /* 0x000000040c0d7980 */ /* 0x010728000c101900 */
[----:B------:R1:W5:Y:S04]  /*211e0*/  LD.E R26, [R14.64] ;  /* 0x000000040e1a7980 */ /* 0x000368000c101900 */
[----:B------:R-:W4:Y:S01]  /*211f0*/  LD.E.64 R6, [R4.64+0x130] ;  /* 0x0001300404067980 */ /* 0x000f22000c101b00 */
[----:B------:R-:W-:-:S02]  /*21200*/  ISETP.NE.AND P0, PT, R25, RZ, PT ;  /* 0x000000ff1900720c */ /* 0x000fc40003f05270 */
[----:B--2---:R-:W-:Y:S02]  /*21210*/  SHF.R.S32.HI R102, RZ, 0x1f, R56 ;  /* 0x0000001fff667819 */ /* 0x004fe40000011438 */
[----:B---3--:R-:W-:Y:S01]  /*21220*/  SHF.R.S32.HI R12, RZ, 0x1f, R0 ;  /* 0x0000001fff0c7819 */ /* 0x008fe20000011400 */
[----:B-1----:R-:W-:Y:S01]  /*21230*/  IMAD R14, R9, R0, RZ ;  /* 0x00000000090e7224 */ /* 0x002fe200078e02ff */
[----:B------:R-:W-:-:S03]  /*21240*/  LEA.HI R2, R102, R56, RZ, 0x2 ;  /* 0x0000003866027211 */ /* 0x000fc600078f10ff */
[C---:B------:R-:W-:Y:S01]  /*21250*/  IMAD R14, R8.reuse, R12, R14 ;  /* 0x0000000c080e7224 */ /* 0x040fe200078e020e */
[----:B------:R-:W-:Y:S01]  /*21260*/  SHF.R.S32.HI R76, RZ, 0x2, R2 ;  /* 0x00000002ff4c7819 */ /* 0x000fe20000011402 */
[----:B------:R-:W-:-:S04]  /*21270*/  IMAD.WIDE.U32 R22, R8, R0, RZ ;  /* 0x0000000008167225 */ /* 0x000fc800078e00ff */
[----:B----4-:R-:W-:Y:S02]  /*21280*/  IMAD R29, R13, 0x80, R76 ;  /* 0x000000800d1d7824 */ /* 0x010fe400078e024c */
[----:B------:R-:W-:-:S04]  /*21290*/  IMAD R3, R7, R0, RZ ;  /* 0x0000000007037224 */ /* 0x000fc800078e02ff */
[----:B------:R-:W-:Y:S01]  /*212a0*/  IMAD R12, R6, R12, R3 ;  /* 0x0000000c060c7224 */ /* 0x000fe200078e0203 */
[----:B------:R-:W-:Y:S01]  /*212b0*/  LOP3.LUT R3, R2, 0xfffffffc, RZ, 0xc0, !PT ;  /* 0xfffffffc02037812 */ /* 0x000fe200078ec0ff */
[----:B------:R-:W-:-:S04]  /*212c0*/  IMAD.WIDE.U32 R20, R6, R0, RZ ;  /* 0x0000000006147225 */ /* 0x000fc800078e00ff */
[----:B------:R-:W-:Y:S01]  /*212d0*/  IMAD.IADD R31, R56, 0x1, -R3 ;  /* 0x00000001381f7824 */ /* 0x000fe200078e0a03 */
[----:B------:R-:W-:Y:S01]  /*212e0*/  IADD3 R15, R23, R14, RZ ;  /* 0x0000000e170f7210 */ /* 0x000fe20007ffe0ff */
[----:B------:R-:W-:-:S03]  /*212f0*/  IMAD.IADD R13, R21, 0x1, R12 ;  /* 0x00000001150d7824 */ /* 0x000fc600078e020c */
[C---:B------:R-:W-:Y:S02]  /*21300*/  SHF.L.U32 R57, R31.reuse, 0x3, RZ ;  /* 0x000000031f397819 */ /* 0x040fe400000006ff */
[----:B------:R-:W-:Y:S01]  /*21310*/  LEA R2, R31, R29, 0x6 ;  /* 0x0000001d1f027211 */ /* 0x000fe200078e30ff */
[----:B------:R-:W-:Y:S05]  /*21320*/  @!P0 BRA `(.L_x_2513) ;  /* 0x00003c2000008947 */ /* 0x000fea0003800000 */
[----:B-----5:R-:W-:Y:S01]  /*21330*/  ISETP.NE.AND P0, PT, R24, 0x1, PT ;  /* 0x000000011800780c */ /* 0x020fe20003f05270 */
[----:B------:R-:W-:Y:S01]  /*21340*/  BSSY B0, `(.L_x_2514) ;  /* 0x0000008000007945 */ /* 0x000fe20003800000 */
[----:B------:R-:W-:-:S11]  /*21350*/  SHF.L.U32 R0, R31, 0x2, RZ ;  /* 0x000000021f007819 */ /* 0x000fd600000006ff */
[----:B------:R-:W-:Y:S05]  /*21360*/  @!P0 BRA `(.L_x_2515) ;  /* 0x0000005000008947 */ /* 0x000fea0003800000 */
[----:B------:R-:W-:Y:S02]  /*21370*/  ULDC.64 UR4, c[0x0][0x118] ;  /* 0x0000460000047ab9 */ /* 0x000fe40000000a00 */
[----:B------:R1:W2:Y:S04]  /*21380*/  LD.E R3, [R4.64+0x168] ;  /* 0x0001680404037980 */ /* 0x0002a8000c101900 */
[----:B-1----:R-:W3:Y:S01]  /*21390*/  LD.E R4, [R4.64+0x16c] ;  /* 0x00016c0404047980 */ /* 0x002ee2000c101900 */
[----:B--2---:R-:W-:-:S05]  /*213a0*/  IMAD.HI.U32 R2, R2, R3, RZ ;  /* 0x0000000302027227 */ /* 0x004fca00078e00ff */
[----:B---3--:R-:W-:Y:S02]  /*213b0*/  SHF.R.U32.HI R2, RZ, R4, R2 ;  /* 0x00000004ff027219 */ /* 0x008fe40000011602 */
.L_x_2515:
[----:B------:R-:W-:Y:S05]  /*213c0*/  BSYNC B0 ;  /* 0x0000000000007941 */ /* 0x000fea0003800000 */
.L_x_2514:
        /* <DEDUP_REMOVED lines=17> */
.L_x_2564:
[----:B------:R-:W-:Y:S05]  /*214e0*/  BRA.DIV ~URZ, `(.L_x_2517) ;  /* 0x000078327f007947 */ /* 0x000fea000b800000 */
[----:B------:R3:W4:Y:S04]  /*214f0*/  SHFL.IDX PT, R4, R42, RZ, 0x1c1f ;  /* 0x001c1fff2a047589 */ /* 0x00072800000e0000 */
[----:B------:R3:W1:Y:S04]  /*21500*/  SHFL.IDX PT, R6, R36, RZ, 0x1c1f ;  /* 0x001c1fff24067589 */ /* 0x00066800000e0000 */
[----:B------:R3:W2:Y:S02]  /*21510*/  SHFL.IDX PT, R2, R43, RZ, 0x1c1f ;  /* 0x001c1fff2b027589 */ /* 0x0006a400000e0000 */
.L_x_2565:
        /* <DEDUP_REMOVED lines=16> */
[----:B-1----:R-:W-:-:S02]  /*21620*/  MOV R3, R6 ;  /* 0x0000000600037202 */ /* 0x002fc40000000f00 */
[----:B------:R-:W-:Y:S05]  /*21630*/  @P0 BRA `(.L_x_2519) ;  /* 0x000003f000000947 */ /* 0x000fea0003800000 */
[C---:B------:R-:W-:Y:S01]  /*21640*/  IADD3 R13, R0.reuse, 0x10, RZ ;  /* 0x00000010000d7810 */ /* 0x040fe20007ffe0ff */
[----:B------:R-:W-:Y:S01]  /*21650*/  CS2R R16, SRZ ;  /* 0x0000000000107805 */ /* 0x000fe2000001ff00 */
[-C--:B------:R-:W-:Y:S01]  /*21660*/  ISETP.GE.AND P0, PT, R0, R27.reuse, PT ;  /* 0x0000001b0000720c */ /* 0x080fe20003f06270 */
[----:B------:R-:W-:Y:S01]  /*21670*/  ULDC.64 UR4, c[0x0][0x118] ;  /* 0x0000460000047ab9 */ /* 0x000fe20000000a00 */
[----:B------:R-:W-:Y:S01]  /*21680*/  ISETP.GE.AND P2, PT, R13, R27, PT ;  /* 0x0000001b0d00720c */ /* 0x000fe20003f46270 */
[----:B------:R-:W-:-:S10]  /*21690*/  CS2R R14, SRZ ;  /* 0x00000000000e7805 */ /* 0x000fd4000001ff00 */
[C---:B--2---:R-:W-:Y:S02]  /*216a0*/  @!P0 IMAD.WIDE R6, R0.reuse, 0x2, R2 ;  /* 0x0000000200068825 */ /* 0x044fe400078e0202 */
[----:B------:R-:W-:Y:S02]  /*216b0*/  @!P2 SHF.R.S32.HI R12, RZ, 0x1f, R13 ;  /* 0x0000001fff0ca819 */ /* 0x000fe4000001140d */
[----:B----4-:R-:W-:Y:S01]  /*216c0*/  @!P0 IMAD.WIDE R8, R0, 0x2, R4 ;  /* 0x0000000200088825 */ /* 0x010fe200078e0204 */
[----:B------:R1:W5:Y:S01]  /*216d0*/  @!P0 LD.E.64 R16, [R6.64] ;  /* 0x0000000406108980 */ /* 0x000362000c101b00 */
[----:B------:R-:W-:Y:S02]  /*216e0*/  @!P2 LEA.HI R12, R12, R13, RZ, 0x2 ;  /* 0x0000000d0c0ca211 */ /* 0x000fe400078f10ff */
[----:B------:R-:W-:Y:S01]  /*216f0*/  IADD3 R13, R0, 0x20, RZ ;  /* 0x00000020000d7810 */ /* 0x000fe20007ffe0ff */
[----:B------:R2:W5:Y:S03]  /*21700*/  @!P0 LD.E.64 R14, [R8.64] ;  /* 0x00000004080e8980 */ /* 0x000566000c101b00 */
[----:B------:R-:W-:Y:S01]  /*21710*/  ISETP.GE.AND P1, PT, R13, R27, PT ;  /* 0x0000001b0d00720c */ /* 0x000fe20003f26270 */
[----:B------:R-:W-:Y:S01]  /*21720*/  CS2R R20, SRZ ;  /* 0x0000000000147805 */ /* 0x000fe2000001ff00 */
[----:B-1----:R-:W-:-:S02]  /*21730*/  @!P2 LOP3.LUT R6, R12, 0xfffffffc, RZ, 0xc0, !PT ;  /* 0xfffffffc0c06a812 */ /* 0x002fc400078ec0ff */
[----:B------:R-:W-:-:S03]  /*21740*/  IADD3 R12, R0, 0x30, RZ ;  /* 0x00000030000c7810 */ /* 0x000fc60007ffe0ff */
[----:B--2---:R-:W-:Y:S01]  /*21750*/  @!P2 IMAD.WIDE R8, R6, 0x2, R4 ;  /* 0x000000020608a825 */ /* 0x004fe200078e0204 */
[----:B------:R-:W-:-:S03]  /*21760*/  ISETP.GE.AND P0, PT, R12, R27, PT ;  /* 0x0000001b0c00720c */ /* 0x000fc60003f06270 */
[----:B------:R-:W-:-:S05]  /*21770*/  @!P2 IMAD.WIDE R6, R6, 0x2, R2 ;  /* 0x000000020606a825 */ /* 0x000fca00078e0202 */
[----:B------:R1:W5:Y:S01]  /*21780*/  @!P2 LD.E.64 R20, [R6.64] ;  /* 0x000000040614a980 */ /* 0x000362000c101b00 */
[----:B------:R-:W-:Y:S01]  /*21790*/  CS2R R18, SRZ ;  /* 0x0000000000127805 */ /* 0x000fe2000001ff00 */
[----:B------:R-:W-:Y:S01]  /*217a0*/  CS2R R24, SRZ ;  /* 0x0000000000187805 */ /* 0x000fe2000001ff00 */
[----:B------:R-:W-:-:S04]  /*217b0*/  CS2R R22, SRZ ;  /* 0x0000000000167805 */ /* 0x000fc8000001ff00 */
[----:B------:R2:W5:Y:S01]  /*217c0*/  @!P2 LD.E.64 R18, [R8.64] ;  /* 0x000000040812a980 */ /* 0x000562000c101b00 */
[----:B-1----:R-:W-:Y:S02]  /*217d0*/  @!P1 SHF.R.S32.HI R7, RZ, 0x1f, R13 ;  /* 0x0000001fff079819 */ /* 0x002fe4000001140d */
[----:B------:R-:W-:Y:S02]  /*217e0*/  @!P0 SHF.R.S32.HI R6, RZ, 0x1f, R12 ;  /* 0x0000001fff068819 */ /* 0x000fe4000001140c */
[----:B------:R-:W-:Y:S02]  /*217f0*/  @!P1 LEA.HI R7, R7, R13, RZ, 0x2 ;  /* 0x0000000d07079211 */ /* 0x000fe400078f10ff */
[----:B------:R-:W-:Y:S02]  /*21800*/  @!P0 LEA.HI R6, R6, R12, RZ, 0x2 ;  /* 0x0000000c06068211 */ /* 0x000fe400078f10ff */
[----:B------:R-:W-:Y:S02]  /*21810*/  @!P1 LOP3.LUT R7, R7, 0xfffffffc, RZ, 0xc0, !PT ;  /* 0xfffffffc07079812 */ /* 0x000fe400078ec0ff */
[----:B------:R-:W-:-:S03]  /*21820*/  @!P0 LOP3.LUT R6, R6, 0xfffffffc, RZ, 0xc0, !PT ;  /* 0xfffffffc06068812 */ /* 0x000fc600078ec0ff */
[----:B--2---:R-:W-:Y:S01]  /*21830*/  @!P1 IMAD.WIDE R8, R7, 0x2, R4 ;  /* 0x0000000207089825 */ /* 0x004fe200078e0204 */
[----:B------:R-:W-:-:S03]  /*21840*/  CS2R R30, SRZ ;  /* 0x00000000001e7805 */ /* 0x000fc6000001ff00 */
[----:B------:R-:W-:Y:S01]  /*21850*/  @!P1 IMAD.WIDE R12, R7, 0x2, R2 ;  /* 0x00000002070c9825 */ /* 0x000fe200078e0202 */
[----:B------:R1:W5:Y:S01]  /*21860*/  @!P1 LD.E.64 R24, [R8.64] ;  /* 0x0000000408189980 */ /* 0x000362000c101b00 */
[----:B------:R-:W-:-:S03]  /*21870*/  CS2R R32, SRZ ;  /* 0x0000000000207805 */ /* 0x000fc6000001ff00 */
[----:B------:R2:W5:Y:S01]  /*21880*/  @!P1 LD.E.64 R22, [R12.64] ;  /* 0x000000040c169980 */ /* 0x000562000c101b00 */
[----:B-1----:R-:W-:-:S04]  /*21890*/  @!P0 IMAD.WIDE R8, R6, 0x2, R4 ;  /* 0x0000000206088825 */ /* 0x002fc800078e0204 */
[----:B------:R-:W-:Y:S01]  /*218a0*/  @!P0 IMAD.WIDE R6, R6, 0x2, R2 ;  /* 0x0000000206068825 */ /* 0x000fe200078e0202 */
[C---:B--2---:R-:W-:Y:S01]  /*218b0*/  IADD3 R12, R0.reuse, 0x40, RZ ;  /* 0x00000040000c7810 */ /* 0x044fe20007ffe0ff */
[----:B------:R1:W5:Y:S01]  /*218c0*/  @!P0 LD.E.64 R30, [R8.64] ;  /* 0x00000004081e8980 */ /* 0x000362000c101b00 */
[----:B------:R-:W-:Y:S02]  /*218d0*/  IADD3 R13, R0, 0x50, RZ ;  /* 0x00000050000d7810 */ /* 0x000fe40007ffe0ff */
[-C--:B------:R-:W-:Y:S01]  /*218e0*/  ISETP.GE.AND P1, PT, R12, R27.reuse, PT ;  /* 0x0000001b0c00720c */ /* 0x080fe20003f26270 */
[----:B------:R2:W5:Y:S01]  /*218f0*/  @!P0 LD.E.64 R32, [R6.64] ;  /* 0x0000000406208980 */ /* 0x000562000c101b00 */
[----:B------:R-:W-:Y:S01]  /*21900*/  ISETP.GE.AND P0, PT, R13, R27, PT ;  /* 0x0000001b0d00720c */ /* 0x000fe20003f06270 */
[----:B------:R-:W-:Y:S01]  /*21910*/  CS2R R38, SRZ ;  /* 0x0000000000267805 */ /* 0x000fe2000001ff00 */
[----:B------:R-:W-:Y:S01]  /*21920*/  CS2R R44, SRZ ;  /* 0x00000000002c7805 */ /* 0x000fe2000001ff00 */
[----:B------:R-:W-:Y:S01]  /*21930*/  CS2R R40, SRZ ;  /* 0x0000000000287805 */ /* 0x000fe2000001ff00 */
[----:B------:R-:W-:-:S07]  /*21940*/  CS2R R46, SRZ ;  /* 0x00000000002e7805 */ /* 0x000fce000001ff00 */
[----:B--2---:R-:W-:Y:S02]  /*21950*/  @!P1 SHF.R.S32.HI R7, RZ, 0x1f, R12 ;  /* 0x0000001fff079819 */ /* 0x004fe4000001140c */
[----:B------:R-:W-:Y:S02]  /*21960*/  @!P0 SHF.R.S32.HI R6, RZ, 0x1f, R13 ;  /* 0x0000001fff068819 */ /* 0x000fe4000001140d */
[----:B------:R-:W-:Y:S02]  /*21970*/  @!P1 LEA.HI R7, R7, R12, RZ, 0x2 ;  /* 0x0000000c07079211 */ /* 0x000fe400078f10ff */
[----:B------:R-:W-:Y:S02]  /*21980*/  @!P0 LEA.HI R6, R6, R13, RZ, 0x2 ;  /* 0x0000000d06068211 */ /* 0x000fe400078f10ff */
[----:B------:R-:W-:Y:S02]  /*21990*/  @!P1 LOP3.LUT R7, R7, 0xfffffffc, RZ, 0xc0, !PT ;  /* 0xfffffffc07079812 */ /* 0x000fe400078ec0ff */
[----:B------:R-:W-:-:S03]  /*219a0*/  @!P0 LOP3.LUT R6, R6, 0xfffffffc, RZ, 0xc0, !PT ;  /* 0xfffffffc06068812 */ /* 0x000fc600078ec0ff */
[----:B------:R-:W-:-:S04]  /*219b0*/  @!P1 IMAD.WIDE R12, R7, 0x2, R4 ;  /* 0x00000002070c9825 */ /* 0x000fc800078e0204 */
[C---:B-1----:R-:W-:Y:S01]  /*219c0*/  @!P0 IMAD.WIDE R8, R6.reuse, 0x2, R4 ;  /* 0x0000000206088825 */ /* 0x042fe200078e0204 */
[----:B------:R1:W5:Y:S03]  /*219d0*/  @!P1 LD.E.64 R38, [R12.64] ;  /* 0x000000040c269980 */ /* 0x000366000c101b00 */
[--C-:B------:R-:W-:Y:S01]  /*219e0*/  @!P1 IMAD.WIDE R4, R7, 0x2, R2.reuse ;  /* 0x0000000207049825 */ /* 0x100fe200078e0202 */
[----:B------:R1:W5:Y:S03]  /*219f0*/  @!P0 LD.E.64 R44, [R8.64] ;  /* 0x00000004082c8980 */ /* 0x000366000c101b00 */
[----:B------:R-:W-:Y:S01]  /*21a00*/  @!P0 IMAD.WIDE R2, R6, 0x2, R2 ;  /* 0x0000000206028825 */ /* 0x000fe200078e0202 */
[----:B------:R1:W5:Y:S04]  /*21a10*/  @!P1 LD.E.64 R40, [R4.64] ;  /* 0x0000000404289980 */ /* 0x000368000c101b00 */
[----:B------:R1:W5:Y:S02]  /*21a20*/  @!P0 LD.E.64 R46, [R2.64] ;  /* 0x00000004022e8980 */ /* 0x000364000c101b00 */
.L_x_2519:
[----:B------:R-:W-:Y:S05]  /*21a30*/  BSYNC B0 ;  /* 0x0000000000007941 */ /* 0x000fea0003800000 */
.L_x_2518:
[----:B-12--5:R-:W-:Y:S01]  /*21a40*/  IMAD.MOV.U32 R5, RZ, RZ, R44 ;  /* 0x000000ffff057224 */ /* 0x026fe200078e002c */
[----:B------:R-:W-:Y:S01]  /*21a50*/  MOV R2, R39 ;  /* 0x0000002700027202 */ /* 0x000fe20000000f00 */
[----:B----4-:R-:W-:-:S02]  /*21a60*/  IMAD.MOV.U32 R4, RZ, RZ, R45 ;  /* 0x000000ffff047224 */ /* 0x010fc400078e002d */
        /* <DEDUP_REMOVED lines=32> */
[----:B------:R-:W-:Y:S01]  /*21c70*/  PRMT R48, R2, 0x5410, R3 ;  /* 0x0000541002307816 */ /* 0x000fe20000000003 */
[----:B------:R-:W-:Y:S05]  /*21c80*/  BRA.DIV ~URZ, `(.L_x_2520) ;  /* 0x000071f27f007947 */ /* 0x000fea000b800000 */
[----:B------:R1:W2:Y:S04]  /*21c90*/  SHFL.IDX PT, R5, R37, 0x1, 0x1c1f ;  /* 0x003c1f0025057f89 */ /* 0x0002a800000e0000 */
[----:B------:R1:W4:Y:S04]  /*21ca0*/  SHFL.IDX PT, R4, R42, 0x1, 0x1c1f ;  /* 0x003c1f002a047f89 */ /* 0x00032800000e0000 */
[----:B------:R1:W3:Y:S04]  /*21cb0*/  SHFL.IDX PT, R6, R36, 0x1, 0x1c1f ;  /* 0x003c1f0024067f89 */ /* 0x0002e800000e0000 */
[----:B------:R1:W1:Y:S02]  /*21cc0*/  SHFL.IDX PT, R2, R43, 0x1, 0x1c1f ;  /* 0x003c1f002b027f89 */ /* 0x00026400000e0000 */
.L_x_2566:
        /* <DEDUP_REMOVED lines=18> */
[-C--:B------:R-:W-:Y:S01]  /*21df0*/  ISETP.GE.AND P0, PT, R0, R27.reuse, PT ;  /* 0x0000001b0000720c */ /* 0x080fe20003f06270 */
[----:B------:R-:W-:Y:S01]  /*21e00*/  ULDC.64 UR4, c[0x0][0x118] ;  /* 0x0000460000047ab9 */ /* 0x000fe20000000a00 */
[----:B------:R-:W-:Y:S01]  /*21e10*/  ISETP.GE.AND P2, PT, R13, R27, PT ;  /* 0x0000001b0d00720c */ /* 0x000fe20003f46270 */
[----:B------:R-:W-:-:S10]  /*21e20*/  CS2R R36, SRZ ;  /* 0x0000000000247805 */ /* 0x000fd4000001ff00 */
[C---:B------:R-:W-:Y:S02]  /*21e30*/  @!P0 IMAD.WIDE R6, R0.reuse, 0x2, R2 ;  /* 0x0000000200068825 */ /* 0x040fe400078e0202 */
[----:B------:R-:W-:Y:S02]  /*21e40*/  @!P2 SHF.R.S32.HI R12, RZ, 0x1f, R13 ;  /* 0x0000001fff0ca819 */ /* 0x000fe4000001140d */
[----:B--2-4-:R-:W-:Y:S01]  /*21e50*/  @!P0 IMAD.WIDE R8, R0, 0x2, R4 ;  /* 0x0000000200088825 */ /* 0x014fe200078e0204 */
        /* <DEDUP_REMOVED lines=54> */
.L_x_2522:
[----:B------:R-:W-:Y:S05]  /*221c0*/  BSYNC B0 ;  /* 0x0000000000007941 */ /* 0x000fea0003800000 */
.L_x_2521:
[----:B-1----:R-:W3:Y:S01]  /*221d0*/  LDL.64 R2, [R28+0x20] ;  /* 0x000020001c027983 */ /* 0x002ee20000100a00 */
[----:B------:R-:W-:-:S04]  /*221e0*/  DEPBAR.LE SB0, 0x3 ;  /* 0x000080c00000791a */ /* 0x000fc80000000000 */
[----:B--2-4-:R-:W2:Y:S01]  /*221f0*/  LDL.64 R4, [R28+0x28] ;  /* 0x000028001c047983 */ /* 0x014ea20000100a00 */
[----:B------:R-:W-:Y:S01]  /*22200*/  WARPSYNC 0xffffffff ;  /* 0xffffffff00007948 */ /* 0x000fe20003800000 */
[----:B------:R-:W-:Y:S02]  /*22210*/  ULDC.64 UR4, c[0x0][0x118] ;  /* 0x0000460000047ab9 */ /* 0x000fe40000000a00 */
[----:B------:R-:W-:Y:S06]  /*22220*/  BAR.SYNC.DEFER_BLOCKING 0x0 ;  /* 0x0000000000007b1d */ /* 0x000fec0000010000 */
[----:B---3--:R1:W3:Y:S04]  /*22230*/  LD.E R8, [R2.64] ;  /* 0x0000000402087980 */ /* 0x0082e8000c101900 */
[----:B--2---:R2:W4:Y:S01]  /*22240*/  LD.E.64 R28, [R4.64] ;  /* 0x00000004041c7980 */ /* 0x004522000c101b00 */
[----:B------:R-:W-:Y:S01]  /*22250*/  LEA.HI R56, R102, R56, RZ, 0x5 ;  /* 0x0000003866387211 */ /* 0x000fe200078f28ff */
[----:B------:R-:W-:Y:S01]  /*22260*/  BSSY B1, `(.L_x_2523) ;  /* 0x0000180000017945 */ /* 0x000fe20003800000 */
[----:B-1---5:R-:W-:-:S02]  /*22270*/  IMAD.MOV.U32 R3, RZ, RZ, R71 ;  /* 0x000000ffff037224 */ /* 0x022fc400078e0047 */
[----:B------:R-:W-:Y:S02]  /*22280*/  IMAD.MOV.U32 R2, RZ, RZ, R64 ;  /* 0x000000ffff027224 */ /* 0x000fe400078e0040 */
[----:B--2---:R-:W-:-:S03]  /*22290*/  IMAD.MOV.U32 R4, RZ, RZ, R70 ;  /* 0x000000ffff047224 */ /* 0x004fc600078e0046 */
[----:B------:R-:W-:Y:S01]  /*222a0*/  PRMT R93, R93, 0x5410, R2 ;  /* 0x000054105d5d7816 */ /* 0x000fe20000000002 */
[----:B------:R-:W-:Y:S01]  /*222b0*/  IMAD.MOV.U32 R2, RZ, RZ, R58 ;  /* 0x000000ffff027224 */ /* 0x000fe200078e003a */
[----:B------:R-:W-:Y:S01]  /*222c0*/  PRMT R95, R3, 0x5410, R4 ;  /* 0x00005410035f7816 */ /* 0x000fe20000000004 */
[----:B------:R-:W-:Y:S02]  /*222d0*/  IMAD.MOV.U32 R4, RZ, RZ, R60 ;  /* 0x000000ffff047224 */ /* 0x000fe400078e003c */
[----:B------:R-:W-:Y:S01]  /*222e0*/  IMAD.MOV.U32 R3, RZ, RZ, R61 ;  /* 0x000000ffff037224 */ /* 0x000fe200078e003d */
[----:B------:R-:W-:Y:S01]  /*222f0*/  PRMT R89, R89, 0x5410, R2 ;  /* 0x0000541059597816 */ /* 0x000fe20000000002 */
[----:B------:R-:W-:Y:S02]  /*22300*/  IMAD.MOV.U32 R5, RZ, RZ, R65 ;  /* 0x000000ffff057224 */ /* 0x000fe400078e0041 */
[----:B------:R-:W-:Y:S01]  /*22310*/  IMAD.MOV.U32 R2, RZ, RZ, R51 ;  /* 0x000000ffff027224 */ /* 0x000fe200078e0033 */
[----:B------:R-:W-:Y:S01]  /*22320*/  PRMT R91, R3, 0x5410, R4 ;  /* 0x00005410035b7816 */ /* 0x000fe20000000004 */
[----:B------:R-:W-:Y:S01]  /*22330*/  IMAD.MOV.U32 R3, RZ, RZ, R50 ;  /* 0x000000ffff037224 */ /* 0x000fe200078e0032 */
[----:B------:R-:W-:Y:S01]  /*22340*/  PRMT R93, R5, 0x7610, R93 ;  /* 0x00007610055d7816 */ /* 0x000fe2000000005d */
[----:B------:R-:W-:Y:S01]  /*22350*/  IMAD.MOV.U32 R4, RZ, RZ, R59 ;  /* 0x000000ffff047224 */ /* 0x000fe200078e003b */
[----:B------:R-:W-:-:S02]  /*22360*/  SHF.R.S32.HI R5, RZ, 0x1f, R76 ;  /* 0x0000001fff057819 */ /* 0x000fc4000001144c */
        /* <DEDUP_REMOVED lines=14> */
[----:B------:R-:W-:Y:S01]  /*22450*/  IMAD.SHL.U32 R6, R3, 0x40, RZ ;  /* 0x0000004003067824 */ /* 0x000fe200078e00ff */
        /* <DEDUP_REMOVED lines=32> */
[----:B------:R-:W-:Y:S02]  /*22660*/  ULDC.64 UR4, c[0x0][0x118] ;  /* 0x0000460000047ab9 */ /* 0x000fe40000000a00 */
[----:B------:R-:W2:Y:S01]  /*22670*/  LD.E.128 R4, [R34.64] ;  /* 0x0000000422047980 */ /* 0x000ea2000c101d00 */
[----:B------:R-:W-:Y:S02]  /*22680*/  SHF.R.U32.HI R3, RZ, 0x10, R15 ;  /* 0x00000010ff037819 */ /* 0x000fe4000001160f */
[----:B------:R-:W-:Y:S02]  /*22690*/  SHF.R.U32.HI R2, RZ, 0x10, R17 ;  /* 0x00000010ff027819 */ /* 0x000fe40000011611 */
[----:B------:R-:W-:Y:S02]  /*226a0*/  SHF.R.U64 R12, R14, 0x10, R15 ;  /* 0x000000100e0c7819 */ /* 0x000fe4000000120f */
[----:B------:R-:W-:Y:S02]  /*226b0*/  PRMT R3, R49, 0x5410, R3 ;  /* 0x0000541031037816 */ /* 0x000fe40000000003 */
[----:B------:R-:W-:-:S02]  /*226c0*/  PRMT R2, R48, 0x5410, R2 ;  /* 0x0000541030027816 */ /* 0x000fc40000000002 */
[----:B------:R-:W-:Y:S02]  /*226d0*/  SHF.R.U64 R9, R16, 0x10, R17 ;  /* 0x0000001010097819 */ /* 0x000fe40000001211 */
[----:B------:R-:W-:Y:S01]  /*226e0*/  PRMT R12, R49, 0x5432, R12 ;  /* 0x00005432310c7816 */ /* 0x000fe2000000000c */
[C---:B------:R-:W-:Y:S01]  /*226f0*/  IMAD.U32 R17, R2.reuse, 0x10000, RZ ;  /* 0x0001000002117824 */ /* 0x040fe200078e00ff */
[C---:B------:R-:W-:Y:S02]  /*22700*/  SHF.L.U32 R26, R3.reuse, 0x10, RZ ;  /* 0x00000010031a7819 */ /* 0x040fe400000006ff */
[----:B------:R-:W-:Y:S02]  /*22710*/  LOP3.LUT R49, R2, 0xffff0000, RZ, 0xc0, !PT ;  /* 0xffff000002317812 */ /* 0x000fe400078ec0ff */
[----:B------:R-:W-:Y:S02]  /*22720*/  PRMT R9, R48, 0x5432, R9 ;  /* 0x0000543230097816 */ /* 0x000fe40000000009 */
[----:B------:R-:W-:-:S02]  /*22730*/  LOP3.LUT R48, R3, 0xffff0000, RZ, 0xc0, !PT ;  /* 0xffff000003307812 */ /* 0x000fc400078ec0ff */
[C---:B--2---:R-:W-:Y:S01]  /*22740*/  LOP3.LUT R8, R6.reuse, 0xffff0000, RZ, 0xc0, !PT ;  /* 0xffff000006087812 */ /* 0x044fe200078ec0ff */
[C---:B------:R-:W-:Y:S01]  /*22750*/  IMAD.U32 R13, R7.reuse, 0x10000, RZ ;  /* 0x00010000070d7824 */ /* 0x040fe200078e00ff */
[----:B------:R-:W-:Y:S01]  /*22760*/  LOP3.LUT R7, R7, 0xffff0000, RZ, 0xc0, !PT ;  /* 0xffff000007077812 */ /* 0x000fe200078ec0ff */
[----:B------:R-:W-:Y:S01]  /*22770*/  IMAD.U32 R14, R6, 0x10000, RZ ;  /* 0x00010000060e7824 */ /* 0x000fe200078e00ff */
[C---:B------:R-:W-:Y:S01]  /*22780*/  LOP3.LUT R3, R4.reuse, 0xffff0000, RZ, 0xc0, !PT ;  /* 0xffff000004037812 */ /* 0x040fe200078ec0ff */
[----:B------:R-:W-:Y:S01]  /*22790*/  IMAD.U32 R6, R4, 0x10000, RZ ;  /* 0x0001000004067824 */ /* 0x000fe200078e00ff */
[C---:B------:R-:W-:Y:S01]  /*227a0*/  SHF.L.U32 R2, R5.reuse, 0x10, RZ ;  /* 0x0000001005027819 */ /* 0x040fe200000006ff */
[C---:B------:R-:W-:Y:S01]  /*227b0*/  FMUL.FTZ R16, R8.reuse, R17 ;  /* 0x0000001108107220 */ /* 0x040fe20000410000 */
[----:B------:R-:W-:Y:S01]  /*227c0*/  LOP3.LUT R4, R5, 0xffff0000, RZ, 0xc0, !PT ;  /* 0xffff000005047812 */ /* 0x000fe200078ec0ff */
[----:B------:R-:W-:Y:S02]  /*227d0*/  FMUL.FTZ R15, R8, R26 ;  /* 0x0000001a080f7220 */ /* 0x000fe40000410000 */
[----:B------:R-:W-:-:S02]  /*227e0*/  FMUL.FTZ R5, R7, R49 ;  /* 0x0000003107057220 */ /* 0x000fc40000410000 */
[C---:B------:R-:W-:Y:S02]  /*227f0*/  FFMA.FTZ R16, R14.reuse, R26, -R16 ;  /* 0x0000001a0e107223 */ /* 0x040fe40000010810 */
[----:B------:R-:W-:Y:S01]  /*22800*/  FFMA.FTZ R15, R14, R17, R15 ;  /* 0x000000110e0f7223 */ /* 0x000fe2000001000f */
[C---:B------:R-:W-:Y:S01]  /*22810*/  SHF.L.U32 R17, R12.reuse, 0x10, RZ ;  /* 0x000000100c117819 */ /* 0x040fe200000006ff */
[-C--:B------:R-:W-:Y:S01]  /*22820*/  FMUL.FTZ R7, R7, R48.reuse ;  /* 0x0000003007077220 */ /* 0x080fe20000410000 */
[----:B------:R-:W-:Y:S01]  /*22830*/  LOP3.LUT R12, R12, 0xffff0000, RZ, 0xc0, !PT ;  /* 0xffff00000c0c7812 */ /* 0x000fe200078ec0ff */
[----:B------:R-:W-:Y:S01]  /*22840*/  FFMA.FTZ R14, R13, R48, -R5 ;  /* 0x000000300d0e7223 */ /* 0x000fe20000010805 */
[C---:B------:R-:W-:Y:S01]  /*22850*/  LOP3.LUT R48, R9.reuse, 0xffff0000, RZ, 0xc0, !PT ;  /* 0xffff000009307812 */ /* 0x040fe200078ec0ff */
[----:B------:R-:W-:Y:S02]  /*22860*/  IMAD.U32 R26, R9, 0x10000, RZ ;  /* 0x00010000091a7824 */ /* 0x000fe400078e00ff */
[----:B------:R-:W-:-:S02]  /*22870*/  FMUL.FTZ R5, R4, R12 ;  /* 0x0000000c04057220 */ /* 0x000fc40000410000 */
[C---:B------:R-:W-:Y:S02]  /*22880*/  FMUL.FTZ R8, R3.reuse, R26 ;  /* 0x0000001a03087220 */ /* 0x040fe40000410000 */
[----:B------:R-:W-:Y:S02]  /*22890*/  FMUL.FTZ R3, R3, R17 ;  /* 0x0000001103037220 */ /* 0x000fe40000410000 */
[----:B------:R-:W-:Y:S02]  /*228a0*/  FMUL.FTZ R9, R4, R48 ;  /* 0x0000003004097220 */ /* 0x000fe40000410000 */
[C---:B------:R-:W-:Y:S02]  /*228b0*/  FFMA.FTZ R4, R6.reuse, R26, R3 ;  /* 0x0000001a06047223 */ /* 0x040fe40000010003 */
[----:B------:R-:W-:Y:S02]  /*228c0*/  FFMA.FTZ R7, R13, R49, R7 ;  /* 0x000000310d077223 */ /* 0x000fe40000010007 */
[----:B------:R-:W-:Y:S01]  /*228d0*/  FFMA.FTZ R8, R6, R17, -R8 ;  /* 0x0000001106087223 */ /* 0x000fe20000010808 */
[----:B------:R-:W-:Y:S01]  /*228e0*/  F2FP.BF16.PACK_AB R6, R15, R16 ;  /* 0x000000100f06723e */ /* 0x000fe200000010ff */
[C---:B------:R-:W-:Y:S01]  /*228f0*/  FFMA.FTZ R3, R2.reuse, R12, -R9 ;  /* 0x0000000c02037223 */ /* 0x040fe20000010809 */
[----:B------:R-:W-:Y:S01]  /*22900*/  F2FP.BF16.PACK_AB R7, R7, R14 ;  /* 0x0000000e0707723e */ /* 0x000fe200000010ff */
[----:B------:R-:W-:Y:S01]  /*22910*/  FFMA.FTZ R5, R2, R48, R5 ;  /* 0x0000003002057223 */ /* 0x000fe20000010005 */
[----:B------:R-:W-:-:S04]  /*22920*/  F2FP.BF16.PACK_AB R4, R4, R8 ;  /* 0x000000080404723e */ /* 0x000fc800000010ff */
[----:B------:R-:W-:-:S05]  /*22930*/  F2FP.BF16.PACK_AB R5, R5, R3 ;  /* 0x000000030505723e */ /* 0x000fca00000010ff */
[----:B------:R1:W-:Y:S02]  /*22940*/  ST.E.128 [R34.64], R4 ;  /* 0x0000000422007985 */ /* 0x0003e4000c101d04 */
.L_x_2526:
[----:B------:R-:W-:Y:S05]  /*22950*/  BSYNC B0 ;  /* 0x0000000000007941 */ /* 0x000fea0003800000 */
.L_x_2525:
[----:B------:R-:W-:Y:S01]  /*22960*/  IADD3 R2, R0, 0x10, RZ ;  /* 0x0000001000027810 */ /* 0x000fe20007ffe0ff */
[----:B------:R-:W-:Y:S03]  /*22970*/  BSSY B0, `(.L_x_2527) ;  /* 0x0000036000007945 */ /* 0x000fe60003800000 */
[----:B------:R-:W-:-:S13]  /*22980*/  ISETP.GE.AND P0, PT, R2, R27, PT ;  /* 0x0000001b0200720c */ /* 0x000fda0003f06270 */
[----:B------:R-:W-:Y:S05]  /*22990*/  @P0 BRA `(.L_x_2528) ;  /* 0x0000033000000947 */ /* 0x000fea0003800000 */
[----:B------:R-:W-:Y:S01]  /*229a0*/  IADD3 R3, P0, R56, R57, RZ ;  /* 0x0000003938037210 */ /* 0x000fe20007f1e0ff */
[----:B------:R-:W-:-:S03]  /*229b0*/  ULDC.64 UR4, c[0x0][0x118] ;  /* 0x0000460000047ab9 */ /* 0x000fc60000000a00 */
[----:B-1----:R-:W-:Y:S02]  /*229c0*/  LEA.HI.X.SX32 R4, R56, RZ, 0x1, P0 ;  /* 0x000000ff38047211 */ /* 0x002fe400000f0eff */
[----:B------:R-:W-:-:S04]  /*229d0*/  LEA R2, P0, R3, R28, 0x1 ;  /* 0x0000001c03027211 */ /* 0x000fc800078008ff */
[----:B------:R-:W-:-:S05]  /*229e0*/  LEA.HI.X R3, R3, R29, R4, 0x1, P0 ;  /* 0x0000001d03037211 */ /* 0x000fca00000f0c04 */
[----:B------:R-:W2:Y:S01]  /*229f0*/  LD.E.128 R4, [R2.64] ;  /* 0x0000000402047980 */ /* 0x000ea2000c101d00 */
        /* <DEDUP_REMOVED lines=17> */
[----:B------:R-:W-:-:S02]  /*22b10*/  FMUL.FTZ R18, R13, R19 ;  /* 0x000000130d127220 */ /* 0x000fc40000410000 */
[-C--:B------:R-:W-:Y:S02]  /*22b20*/  FMUL.FTZ R13, R13, R20.reuse ;  /* 0x000000140d0d7220 */ /* 0x080fe40000410000 */
[----:B------:R-:W-:Y:S02]  /*22b30*/  FFMA.FTZ R18, R17, R20, -R18 ;  /* 0x0000001411127223 */ /* 0x000fe40000010812 */
[----:B------:R-:W-:Y:S01]  /*22b40*/  IMAD.U32 R8, R4, 0x10000, RZ ;  /* 0x0001000004087824 */ /* 0x000fe200078e00ff */
[----:B------:R-:W-:Y:S01]  /*22b50*/  LOP3.LUT R4, R5, 0xffff0000, RZ, 0xc0, !PT ;  /* 0xffff000005047812 */ /* 0x000fe200078ec0ff */
[----:B------:R-:W-:Y:S02]  /*22b60*/  FMUL.FTZ R9, R12, R26 ;  /* 0x0000001a0c097220 */ /* 0x000fe40000410000 */
[----:B------:R-:W-:Y:S02]  /*22b70*/  FFMA.FTZ R17, R17, R19, R13 ;  /* 0x0000001311117223 */ /* 0x000fe4000001000d */
[----:B------:R-:W-:-:S02]  /*22b80*/  IMAD.U32 R6, R5, 0x10000, RZ ;  /* 0x0001000005067824 */ /* 0x000fc400078e00ff */
[C---:B------:R-:W-:Y:S01]  /*22b90*/  IMAD.U32 R20, R14.reuse, 0x10000, RZ ;  /* 0x000100000e147824 */ /* 0x040fe200078e00ff */
[----:B------:R-:W-:Y:S01]  /*22ba0*/  LOP3.LUT R14, R14, 0xffff0000, RZ, 0xc0, !PT ;  /* 0xffff00000e0e7812 */ /* 0x000fe200078ec0ff */
[C---:B------:R-:W-:Y:S01]  /*22bb0*/  IMAD.U32 R19, R15.reuse, 0x10000, RZ ;  /* 0x000100000f137824 */ /* 0x040fe200078e00ff */
[----:B------:R-:W-:Y:S01]  /*22bc0*/  LOP3.LUT R15, R15, 0xffff0000, RZ, 0xc0, !PT ;  /* 0xffff00000f0f7812 */ /* 0x000fe200078ec0ff */
[-C--:B------:R-:W-:Y:S02]  /*22bd0*/  FMUL.FTZ R5, R12, R21.reuse ;  /* 0x000000150c057220 */ /* 0x080fe40000410000 */
[C---:B------:R-:W-:Y:S02]  /*22be0*/  FFMA.FTZ R12, R16.reuse, R21, -R9 ;  /* 0x00000015100c7223 */ /* 0x040fe40000010809 */
[----:B------:R-:W-:Y:S02]  /*22bf0*/  FMUL.FTZ R9, R7, R20 ;  /* 0x0000001407097220 */ /* 0x000fe40000410000 */
[----:B------:R-:W-:-:S02]  /*22c00*/  FFMA.FTZ R16, R16, R26, R5 ;  /* 0x0000001a10107223 */ /* 0x000fc40000010005 */
[----:B------:R-:W-:Y:S02]  /*22c10*/  FMUL.FTZ R7, R7, R19 ;  /* 0x0000001307077220 */ /* 0x000fe40000410000 */
[C---:B------:R-:W-:Y:S02]  /*22c20*/  FMUL.FTZ R13, R4.reuse, R14 ;  /* 0x0000000e040d7220 */ /* 0x040fe40000410000 */
[----:B------:R-:W-:Y:S02]  /*22c30*/  FMUL.FTZ R5, R4, R15 ;  /* 0x0000000f04057220 */ /* 0x000fe40000410000 */
[C---:B------:R-:W-:Y:S02]  /*22c40*/  FFMA.FTZ R9, R8.reuse, R19, -R9 ;  /* 0x0000001308097223 */ /* 0x040fe40000010809 */
[----:B------:R-:W-:Y:S01]  /*22c50*/  FFMA.FTZ R4, R8, R20, R7 ;  /* 0x0000001408047223 */ /* 0x000fe20000010007 */
[----:B------:R-:W-:Y:S01]  /*22c60*/  F2FP.BF16.PACK_AB R7, R16, R12 ;  /* 0x0000000c1007723e */ /* 0x000fe200000010ff */
[----:B------:R-:W-:-:S02]  /*22c70*/  FFMA.FTZ R8, R6, R15, -R13 ;  /* 0x0000000f06087223 */ /* 0x000fc4000001080d */
[----:B------:R-:W-:Y:S01]  /*22c80*/  FFMA.FTZ R5, R6, R14, R5 ;  /* 0x0000000e06057223 */ /* 0x000fe20000010005 */
[----:B------:R-:W-:Y:S02]  /*22c90*/  F2FP.BF16.PACK_AB R6, R17, R18 ;  /* 0x000000121106723e */ /* 0x000fe400000010ff */
[----:B------:R-:W-:Y:S02]  /*22ca0*/  F2FP.BF16.PACK_AB R4, R4, R9 ;  /* 0x000000090404723e */ /* 0x000fe400000010ff */
[----:B------:R-:W-:-:S05]  /*22cb0*/  F2FP.BF16.PACK_AB R5, R5, R8 ;  /* 0x000000080505723e */ /* 0x000fca00000010ff */
[----:B------:R1:W-:Y:S02]  /*22cc0*/  ST.E.128 [R2.64], R4 ;  /* 0x0000000402007985 */ /* 0x0003e4000c101d04 */
.L_x_2528:
[----:B------:R-:W-:Y:S05]  /*22cd0*/  BSYNC B0 ;  /* 0x0000000000007941 */ /* 0x000fea0003800000 */
.L_x_2527:
[----:B-1----:R-:W-:Y:S01]  /*22ce0*/  IADD3 R2, R0, 0x20, RZ ;  /* 0x0000002000027810 */ /* 0x002fe20007ffe0ff */
[----:B------:R-:W-:Y:S03]  /*22cf0*/  BSSY B0, `(.L_x_2529) ;  /* 0x0000032000007945 */ /* 0x000fe60003800000 */
[----:B------:R-:W-:-:S13]  /*22d00*/  ISETP.GE.AND P0, PT, R2, R27, PT ;  /* 0x0000001b0200720c */ /* 0x000fda0003f06270 */
[----:B------:R-:W-:Y:S05]  /*22d10*/  @P0 BRA `(.L_x_2530) ;  /* 0x000002f000000947 */ /* 0x000fea0003800000 */
[----:B------:R-:W-:Y:S02]  /*22d20*/  ULDC.64 UR4, c[0x0][0x118] ;  /* 0x0000460000047ab9 */ /* 0x000fe40000000a00 */
[----:B------:R-:W2:Y:S01]  /*22d30*/  LD.E.128 R4, [R34.64+0x4000] ;  /* 0x0040000422047980 */ /* 0x000ea2000c101d00 */
[----:B------:R-:W-:Y:S02]  /*22d40*/  SHF.R.U32.HI R3, RZ, 0x10, R25 ;  /* 0x00000010ff037819 */ /* 0x000fe40000011619 */
[----:B------:R-:W-:Y:S02]  /*22d50*/  SHF.R.U32.HI R2, RZ, 0x10, R23 ;  /* 0x00000010ff027819 */ /* 0x000fe40000011617 */
[----:B------:R-:W-:Y:S02]  /*22d60*/  PRMT R3, R77, 0x5410, R3 ;  /* 0x000054104d037816 */ /* 0x000fe40000000003 */
[----:B------:R-:W-:Y:S02]  /*22d70*/  PRMT R2, R75, 0x5410, R2 ;  /* 0x000054104b027816 */ /* 0x000fe40000000002 */
[----:B------:R-:W-:-:S02]  /*22d80*/  SHF.L.U32 R18, R3, 0x10, RZ ;  /* 0x0000001003127819 */ /* 0x000fc400000006ff */
[----:B------:R-:W-:Y:S01]  /*22d90*/  SHF.R.U64 R9, R22, 0x10, R23 ;  /* 0x0000001016097819 */ /* 0x000fe20000001217 */
[C---:B------:R-:W-:Y:S01]  /*22da0*/  IMAD.U32 R17, R2.reuse, 0x10000, RZ ;  /* 0x0001000002117824 */ /* 0x040fe200078e00ff */
[----:B------:R-:W-:Y:S02]  /*22db0*/  LOP3.LUT R20, R2, 0xffff0000, RZ, 0xc0, !PT ;  /* 0xffff000002147812 */ /* 0x000fe400078ec0ff */
[----:B------:R-:W-:Y:S02]  /*22dc0*/  SHF.R.U64 R12, R24, 0x10, R25 ;  /* 0x00000010180c7819 */ /* 0x000fe40000001219 */
[----:B------:R-:W-:Y:S02]  /*22dd0*/  LOP3.LUT R19, R3, 0xffff0000, RZ, 0xc0, !PT ;  /* 0xffff000003137812 */ /* 0x000fe400078ec0ff */
[----:B------:R-:W-:Y:S02]  /*22de0*/  PRMT R9, R75, 0x5432, R9 ;  /* 0x000054324b097816 */ /* 0x000fe40000000009 */
[----:B------:R-:W-:-:S02]  /*22df0*/  PRMT R12, R77, 0x5432, R12 ;  /* 0x000054324d0c7816 */ /* 0x000fc4000000000c */
        /* <DEDUP_REMOVED lines=20> */
[CC--:B------:R-:W-:Y:S02]  /*22f40*/  FMUL.FTZ R8, R3.reuse, R18.reuse ;  /* 0x0000001203087220 */ /* 0x0c0fe40000410000 */
        /* <DEDUP_REMOVED lines=11> */
[----:B------:R1:W-:Y:S02]  /*23000*/  ST.E.128 [R34.64+0x4000], R4 ;  /* 0x0040000422007985 */ /* 0x0003e4000c101d04 */
.L_x_2530:
[----:B------:R-:W-:Y:S05]  /*23010*/  BSYNC B0 ;  /* 0x0000000000007941 */ /* 0x000fea0003800000 */
.L_x_2529:
[----:B------:R-:W-:Y:S01]  /*23020*/  IADD3 R2, R0, 0x30, RZ ;  /* 0x0000003000027810 */ /* 0x000fe20007ffe0ff */
[----:B------:R-:W-:Y:S03]  /*23030*/  BSSY B0, `(.L_x_2531) ;  /* 0x0000037000007945 */ /* 0x000fe60003800000 */
[----:B------:R-:W-:-:S13]  /*23040*/  ISETP.GE.AND P0, PT, R2, R27, PT ;  /* 0x0000001b0200720c */ /* 0x000fda0003f06270 */
[----:B------:R-:W-:Y:S05]  /*23050*/  @P0 BRA `(.L_x_2532) ;  /* 0x0000034000000947 */ /* 0x000fea0003800000 */
[----:B------:R-:W-:Y:S01]  /*23060*/  IADD3 R2, R56, 0x2000, RZ ;  /* 0x0000200038027810 */ /* 0x000fe20007ffe0ff */
[----:B------:R-:W-:-:S03]  /*23070*/  ULDC.64 UR4, c[0x0][0x118] ;  /* 0x0000460000047ab9 */ /* 0x000fc60000000a00 */
[----:B------:R-:W-:-:S04]  /*23080*/  IADD3 R3, P0, R57, R2, RZ ;  /* 0x0000000239037210 */ /* 0x000fc80007f1e0ff */
        /* <DEDUP_REMOVED lines=49> */
.L_x_2532:
[----:B------:R-:W-:Y:S05]  /*233a0*/  BSYNC B0 ;  /* 0x0000000000007941 */ /* 0x000fea0003800000 */
.L_x_2531:
        /* <DEDUP_REMOVED lines=51> */
.L_x_2534:
[----:B------:R-:W-:Y:S05]  /*236e0*/  BSYNC B0 ;  /* 0x0000000000007941 */ /* 0x000fea0003800000 */
.L_x_2533:
[----:B------:R-:W-:-:S04]  /*236f0*/  IADD3 R2, R0, 0x50, RZ ;  /* 0x0000005000027810 */ /* 0x000fc80007ffe0ff */
        /* <DEDUP_REMOVED lines=54> */
.L_x_2524:
[----:B------:R-:W-:Y:S05]  /*23a60*/  BSYNC B1 ;  /* 0x0000000000017941 */ /* 0x000fea0003800000 */
.L_x_2523:
[----:B-1----:R-:W-:Y:S01]  /*23a70*/  IADD3 R2, R76, 0x40, RZ ;  /* 0x000000404c027810 */ /* 0x002fe20007ffe0ff */
[----:B------:R-:W-:-:S03]  /*23a80*/  IMAD.MOV.U32 R3, RZ, RZ, 0x0 ;  /* 0x00000000ff037424 */ /* 0x000fc600078e00ff */
[----:B------:R-:W-:Y:S01]  /*23a90*/  ISETP.GE.AND P0, PT, R2, R72, PT ;  /* 0x000000480200720c */ /* 0x000fe20003f06270 */
[----:B------:R-:W-:-:S12]  /*23aa0*/  IMAD.MOV.U32 R2, RZ, RZ, R114 ;  /* 0x000000ffff027224 */ /* 0x000fd800078e0072 */
[----:B------:R-:W-:Y:S05]  /*23ab0*/  @P0 RET.REL.NODEC R2 `(_ZN7cutlass13device_kernelIN5flash19enable_sm80_to_sm89INS1_16FlashAttnFwdSm80INS1_25CollectiveMainloopFwdSm80ILi8ELi2ELb0EN4cute5tupleIJNS5_1CILi128EEENS7_ILi64EEENS7_ILi192EEEEEELi192ENS_10bfloat16_tEfNS_4arch4Sm80ELb0ELb1ELb1ELb1ELb1ELb1ELb1ELb1EEENS1_21CollectiveEpilogueFwdINS6_IJS8_SA_S9_EEENS6_IJNS7_ILi1EEESI_SI_EEESC_SE_Li256ELb1ELb1ELb1ELb0EEENS1_36VarlenDynamicPersistentTileSchedulerILi128ELi64ELi256ELi256ELb1ELb1ELb0ELb1ELb0ELb1EEEEEEEEEvNT_6ParamsE) ;  /* 0xfffdc54002000950 */ /* 0x000fea0003c3ffff */
[----:B------:R-:W-:Y:S01]  /*23ac0*/  ISETP.GE.AND P0, PT, R0, R27, PT ;  /* 0x0000001b0000720c */ /* 0x000fe20003f06270 */
[----:B------:R-:W-:-:S12]  /*23ad0*/  BSSY B0, `(.L_x_2535) ;  /* 0x0000031000007945 */ /* 0x000fd80003800000 */
        /* <DEDUP_REMOVED lines=48> */
.L_x_2536:
[----:B------:R-:W-:Y:S05]  /*23de0*/  BSYNC B0 ;  /* 0x0000000000007941 */ /* 0x000fea0003800000 */
.L_x_2535:
        /* <DEDUP_REMOVED lines=56> */
.L_x_2538:
[----:B------:R-:W-:Y:S05]  /*24170*/  BSYNC B0 ;  /* 0x0000000000007941 */ /* 0x000fea0003800000 */
.L_x_2537:
        /* <DEDUP_REMOVED lines=51> */
.L_x_2540:
[----:B------:R-:W-:Y:S05]  /*244b0*/  BSYNC B0 ;  /* 0x0000000000007941 */ /* 0x000fea0003800000 */
.L_x_2539:
        /* <DEDUP_REMOVED lines=56> */
.L_x_2542:
[----:B------:R-:W-:Y:S05]  /*24840*/  BSYNC B0 ;  /* 0x0000000000007941 */ /* 0x000fea0003800000 */
.L_x_2541:
        /* <DEDUP_REMOVED lines=51> */
.L_x_2544:
[----:B------:R-:W-:Y:S05]  /*24b80*/  BSYNC B0 ;  /* 0x0000000000007941 */ /* 0x000fea0003800000 */
.L_x_2543:
[----:B------:R-:W-:Y:S01]  /*24b90*/  IADD3 R0, R0, 0x50, RZ ;  /* 0x0000005000007810 */ /* 0x000fe20007ffe0ff */
[----:B------:R-:W-:Y:S02]  /*24ba0*/  IMAD.MOV.U32 R2, RZ, RZ, R114 ;  /* 0x000000ffff027224 */ /* 0x000fe400078e0072 */
[----:B------:R-:W-:Y:S01]  /*24bb0*/  IMAD.MOV.U32 R3, RZ, RZ, 0x0 ;  /* 0x00000000ff037424 */ /* 0x000fe200078e00ff */
[----:B------:R-:W-:-:S13]  /*24bc0*/  ISETP.GE.AND P0, PT, R0, R27, PT ;  /* 0x0000001b0000720c */ /* 0x000fda0003f06270 */
[----:B------:R-:W-:Y:S05]  /*24bd0*/  @P0 RET.REL.NODEC R2 `(_ZN7cutlass13device_kernelIN5flash19enable_sm80_to_sm89INS1_16FlashAttnFwdSm80INS1_25CollectiveMainloopFwdSm80ILi8ELi2ELb0EN4cute5tupleIJNS5_1CILi128EEENS7_ILi64EEENS7_ILi192EEEEEELi192ENS_10bfloat16_tEfNS_4arch4Sm80ELb0ELb1ELb1ELb1ELb1ELb1ELb1ELb1EEENS1_21CollectiveEpilogueFwdINS6_IJS8_SA_S9_EEENS6_IJNS7_ILi1EEESI_SI_EEESC_SE_Li256ELb1ELb1ELb1ELb0EEENS1_36VarlenDynamicPersistentTileSchedulerILi128ELi64ELi256ELi256ELb1ELb1ELb0ELb1ELb0ELb1EEEEEEEEEvNT_6ParamsE) ;  /* 0xfffdb42002000950 */ /* 0x000fea0003c3ffff */
[----:B------:R-:W-:Y:S01]  /*24be0*/  IADD3 R0, R56, 0x5000, RZ ;  /* 0x0000500038007810 */ /* 0x000fe20007ffe0ff */
[----:B------:R-:W-:-:S03]  /*24bf0*/  ULDC.64 UR4, c[0x0][0x118] ;  /* 0x0000460000047ab9 */ /* 0x000fc60000000a00 */
[----:B------:R-:W-:-:S04]  /*24c00*/  IADD3 R3, P0, R57, R0, RZ ;  /* 0x0000000039037210 */ /* 0x000fc80007f1e0ff */
[----:B------:R-:W-:Y:S02]  /*24c10*/  LEA.HI.X.SX32 R0, R0, RZ, 0x1, P0 ;  /* 0x000000ff00007211 */ /* 0x000fe400000f0eff */
[----:B------:R-:W-:-:S04]  /*24c20*/  LEA R2, P0, R3, R28, 0x1 ;  /* 0x0000001c03027211 */ /* 0x000fc800078008ff */
[----:B------:R-:W-:-:S05]  /*24c30*/  LEA.HI.X R3, R3, R29, R0, 0x1, P0 ;  /* 0x0000001d03037211 */ /* 0x000fca00000f0c00 */
[----:B-1----:R-:W2:Y:S01]  /*24c40*/  LD.E.128 R4, [R2.64] ;  /* 0x0000000402047980 */ /* 0x002ea2000c101d00 */
[----:B------:R-:W-:Y:S02]  /*24c50*/  SHF.R.U32.HI R0, RZ, 0x10, R69 ;  /* 0x00000010ff007819 */ /* 0x000fe40000011645 */
[--C-:B------:R-:W-:Y:S02]  /*24c60*/  SHF.R.U32.HI R8, RZ, 0x10, R71.reuse ;  /* 0x00000010ff087819 */ /* 0x100fe40000011647 */
        /* <DEDUP_REMOVED lines=45> */
[----:B------:R-:W-:Y:S05]  /*24f40*/  RET.REL.NODEC R2 `(_ZN7cutlass13device_kernelIN5flash19enable_sm80_to_sm89INS1_16FlashAttnFwdSm80INS1_25CollectiveMainloopFwdSm80ILi8ELi2ELb0EN4cute5tupleIJNS5_1CILi128EEENS7_ILi64EEENS7_ILi192EEEEEELi192ENS_10bfloat16_tEfNS_4arch4Sm80ELb0ELb1ELb1ELb1ELb1ELb1ELb1ELb1EEENS1_21CollectiveEpilogueFwdINS6_IJS8_SA_S9_EEENS6_IJNS7_ILi1EEESI_SI_EEESC_SE_Li256ELb1ELb1ELb1ELb0EEENS1_36VarlenDynamicPersistentTileSchedulerILi128ELi64ELi256ELi256ELb1ELb1ELb0ELb1ELb0ELb1EEEEEEEEEvNT_6ParamsE) ;  /* 0xfffdb0b002007950 */ /* 0x000fea0003c3ffff */
.L_x_2513:
[----:B-----5:R-:W-:Y:S01]  /*24f50*/  ISETP.NE.AND P0, PT, R24, 0x1, PT ;  /* 0x000000011800780c */ /* 0x020fe20003f05270 */
[----:B------:R-:W-:-:S12]  /*24f60*/  BSSY B0, `(.L_x_2545) ;  /* 0x0000007000007945 */ /* 0x000fd80003800000 */
[----:B------:R-:W-:Y:S05]  /*24f70*/  @!P0 BRA `(.L_x_2546) ;  /* 0x0000005000008947 */ /* 0x000fea0003800000 */
[----:B------:R-:W-:Y:S02]  /*24f80*/  ULDC.64 UR4, c[0x0][0x118] ;  /* 0x0000460000047ab9 */ /* 0x000fe40000000a00 */
[----:B------:R1:W2:Y:S04]  /*24f90*/  LD.E R0, [R4.64+0x168] ;  /* 0x0001680404007980 */ /* 0x0002a8000c101900 */
[----:B-1----:R-:W3:Y:S01]  /*24fa0*/  LD.E R4, [R4.64+0x16c] ;  /* 0x00016c0404047980 */ /* 0x002ee2000c101900 */
[----:B--2---:R-:W-:-:S05]  /*24fb0*/  IMAD.HI.U32 R2, R2, R0, RZ ;  /* 0x0000000002027227 */ /* 0x004fca00078e00ff */
[----:B---3--:R-:W-:Y:S02]  /*24fc0*/  SHF.R.U32.HI R2, RZ, R4, R2 ;  /* 0x00000004ff027219 */ /* 0x008fe40000011602 */
.L_x_2546:
[----:B------:R-:W-:Y:S05]  /*24fd0*/  BSYNC B0 ;  /* 0x0000000000007941 */ /* 0x000fea0003800000 */
.L_x_2545:
        /* <DEDUP_REMOVED lines=18> */
.L_x_2567:
[----:B------:R-:W-:Y:S05]  /*25100*/  BRA.DIV ~URZ, `(.L_x_2548) ;  /* 0x00003fc27f007947 */ /* 0x000fea000b800000 */
[----:B------:R3:W4:Y:S01]  /*25110*/  SHFL.IDX PT, R4, R25, RZ, 0x1c1f ;  /* 0x001c1fff19047589 */ /* 0x00072200000e0000 */
[----:B--2---:R-:W-:-:S03]  /*25120*/  MOV R5, R0 ;  /* 0x0000000000057202 */ /* 0x004fc60000000f00 */
[----:B------:R3:W2:Y:S04]  /*25130*/  SHFL.IDX PT, R6, R14, RZ, 0x1c1f ;  /* 0x001c1fff0e067589 */ /* 0x0006a800000e0000 */
[----:B------:R3:W1:Y:S02]  /*25140*/  SHFL.IDX PT, R2, R30, RZ, 0x1c1f ;  /* 0x001c1fff1e027589 */ /* 0x00066400000e0000 */
.L_x_2568:
        /* <DEDUP_REMOVED lines=18> */
[CC--:B------:R-:W-:Y:S01]  /*25270*/  ISETP.GE.AND P0, PT, R57.reuse, R27.reuse, PT ;  /* 0x0000001b3900720c */ /* 0x0c0fe20003f06270 */
[----:B------:R-:W-:Y:S01]  /*25280*/  CS2R R22, SRZ ;  /* 0x0000000000167805 */ /* 0x000fe2000001ff00 */
[----:B------:R-:W-:Y:S01]  /*25290*/  CS2R R20, SRZ ;  /* 0x0000000000147805 */ /* 0x000fe2000001ff00 */
[----:B------:R-:W-:Y:S01]  /*252a0*/  CS2R R18, SRZ ;  /* 0x0000000000127805 */ /* 0x000fe2000001ff00 */
[----:B------:R-:W-:Y:S01]  /*252b0*/  CS2R R16, SRZ ;  /* 0x0000000000107805 */ /* 0x000fe2000001ff00 */
[C---:B------:R-:W-:Y:S01]  /*252c0*/  IADD3 R12, R57.reuse, 0x20, RZ ;  /* 0x00000020390c7810 */ /* 0x040fe20007ffe0ff */
[----:B------:R-:W-:Y:S01]  /*252d0*/  ULDC.64 UR4, c[0x0][0x118] ;  /* 0x0000460000047ab9 */ /* 0x000fe20000000a00 */
[----:B------:R-:W-:Y:S02]  /*252e0*/  IADD3 R13, R57, 0x40, RZ ;  /* 0x00000040390d7810 */ /* 0x000fe40007ffe0ff */
[----:B------:R-:W-:-:S04]  /*252f0*/  ISETP.GE.AND P1, PT, R12, R27, PT ;  /* 0x0000001b0c00720c */ /* 0x000fc80003f26270 */
[----:B----4-:R-:W-:-:S04]  /*25300*/  @!P0 IMAD.WIDE R8, R57, 0x2, R4 ;  /* 0x0000000239088825 */ /* 0x010fc800078e0204 */
[----:B-1----:R-:W-:Y:S01]  /*25310*/  @!P0 IMAD.WIDE R6, R57, 0x2, R2 ;  /* 0x0000000239068825 */ /* 0x002fe200078e0202 */
[----:B------:R1:W5:Y:S04]  /*25320*/  @!P0 LD.E.128 R20, [R8.64] ;  /* 0x0000000408148980 */ /* 0x000368000c101d00 */
[----:B------:R2:W5:Y:S01]  /*25330*/  @!P0 LD.E.128 R16, [R6.64] ;  /* 0x0000000406108980 */ /* 0x000562000c101d00 */
        /* <DEDUP_REMOVED lines=8> */
[----:B------:R-:W-:-:S05]  /*253c0*/  CS2R R52, SRZ ;  /* 0x0000000000347805 */ /* 0x000fca000001ff00 */
[----:B------:R-:W-:-:S04]  /*253d0*/  @!P0 SHF.R.S32.HI R0, RZ, 0x1f, R13 ;  /* 0x0000001fff008819 */ /* 0x000fc8000001140d */
[----:B------:R-:W-:-:S04]  /*253e0*/  @!P0 LEA.HI R0, R0, R13, RZ, 0x3 ;  /* 0x0000000d00008211 */ /* 0x000fc800078f18ff */
[----:B------:R-:W-:Y:S02]  /*253f0*/  @!P0 LOP3.LUT R0, R0, 0xfffffff8, RZ, 0xc0, !PT ;  /* 0xfffffff800008812 */ /* 0x000fe400078ec0ff */
[----:B--2---:R-:W-:-:S04]  /*25400*/  @!P1 SHF.R.S32.HI R6, RZ, 0x1f, R12 ;  /* 0x0000001fff069819 */ /* 0x004fc8000001140c */
[----:B------:R-:W-:-:S04]  /*25410*/  @!P1 LEA.HI R6, R6, R12, RZ, 0x3 ;  /* 0x0000000c06069211 */ /* 0x000fc800078f18ff */
[----:B------:R-:W-:-:S05]  /*25420*/  @!P1 LOP3.LUT R6, R6, 0xfffffff8, RZ, 0xc0, !PT ;  /* 0xfffffff806069812 */ /* 0x000fca00078ec0ff */
[----:B-1----:R-:W-:-:S04]  /*25430*/  @!P1 IMAD.WIDE R8, R6, 0x2, R4 ;  /* 0x0000000206089825 */ /* 0x002fc800078e0204 */
[----:B------:R-:W-:Y:S01]  /*25440*/  @!P1 IMAD.WIDE R6, R6, 0x2, R2 ;  /* 0x0000000206069825 */ /* 0x000fe200078e0202 */
[----:B------:R1:W5:Y:S03]  /*25450*/  @!P1 LD.E.128 R36, [R8.64] ;  /* 0x0000000408249980 */ /* 0x000366000c101d00 */
[C---:B------:R-:W-:Y:S01]  /*25460*/  @!P0 IMAD.WIDE R4, R0.reuse, 0x2, R4 ;  /* 0x0000000200048825 */ /* 0x040fe200078e0204 */
[----:B------:R1:W5:Y:S03]  /*25470*/  @!P1 LD.E.128 R40, [R6.64] ;  /* 0x0000000406289980 */ /* 0x000366000c101d00 */
[----:B------:R-:W-:Y:S01]  /*25480*/  @!P0 IMAD.WIDE R2, R0, 0x2, R2 ;  /* 0x0000000200028825 */ /* 0x000fe200078e0202 */
[----:B------:R1:W5:Y:S04]  /*25490*/  @!P0 LD.E.128 R48, [R4.64] ;  /* 0x0000000404308980 */ /* 0x000368000c101d00 */
[----:B------:R1:W5:Y:S02]  /*254a0*/  @!P0 LD.E.128 R52, [R2.64] ;  /* 0x0000000402348980 */ /* 0x000364000c101d00 */
.L_x_2550:
[----:B------:R-:W-:Y:S05]  /*254b0*/  BSYNC B0 ;  /* 0x0000000000007941 */ /* 0x000fea0003800000 */
.L_x_2549:
[----:B-1---5:R-:W-:Y:S02]  /*254c0*/  IMAD.MOV.U32 R3, RZ, RZ, R51 ;  /* 0x000000ffff037224 */ /* 0x022fe400078e0033 */
[----:B------:R-:W-:-:S02]  /*254d0*/  IMAD.MOV.U32 R2, RZ, RZ, R48 ;  /* 0x000000ffff027224 */ /* 0x000fc400078e0030 */
[----:B------:R-:W-:Y:S02]  /*254e0*/  IMAD.MOV.U32 R0, RZ, RZ, R49 ;  /* 0x000000ffff007224 */ /* 0x000fe400078e0031 */
[----:B----4-:R-:W-:Y:S01]  /*254f0*/  IMAD.MOV.U32 R4, RZ, RZ, R50 ;  /* 0x000000ffff047224 */ /* 0x010fe200078e0032 */
[----:B------:R-:W-:Y:S01]  /*25500*/  PRMT R92, R2, 0x5410, R3 ;  /* 0x00005410025c7816 */ /* 0x000fe20000000003 */
[----:B------:R-:W-:Y:S01]  /*25510*/  IMAD.MOV.U32 R3, RZ, RZ, R39 ;  /* 0x000000ffff037224 */ /* 0x000fe200078e0027 */
[----:B------:R-:W-:Y:S01]  /*25520*/  PRMT R91, R91, 0x5410, R0 ;  /* 0x000054105b5b7816 */ /* 0x000fe20000000000 */
        /* <DEDUP_REMOVED lines=31> */
[----:B------:R-:W-:-:S04]  /*25720*/  MOV R3, R19 ;  /* 0x0000001300037202 */ /* 0x000fc80000000f00 */
[----:B------:R-:W-:Y:S02]  /*25730*/  PRMT R47, R3, 0x5410, R4 ;  /* 0x00005410032f7816 */ /* 0x000fe40000000004 */
[----:B------:R-:W-:Y:S01]  /*25740*/  PRMT R46, R0, 0x5410, R2 ;  /* 0x00005410002e7816 */ /* 0x000fe20000000002 */
[----:B------:R-:W-:Y:S05]  /*25750*/  BRA.DIV ~URZ, `(.L_x_2551) ;  /* 0x00003ae27f007947 */ /* 0x000fea000b800000 */
[----:B------:R1:W2:Y:S04]  /*25760*/  SHFL.IDX PT, R5, R15, 0x1, 0x1c1f ;  /* 0x003c1f000f057f89 */ /* 0x0002a800000e0000 */
[----:B------:R1:W4:Y:S04]  /*25770*/  SHFL.IDX PT, R4, R25, 0x1, 0x1c1f ;  /* 0x003c1f0019047f89 */ /* 0x00032800000e0000 */
[----:B------:R1:W3:Y:S04]  /*25780*/  SHFL.IDX PT, R0, R14, 0x1, 0x1c1f ;  /* 0x003c1f000e007f89 */ /* 0x0002e800000e0000 */
[----:B------:R1:W1:Y:S02]  /*25790*/  SHFL.IDX PT, R2, R30, 0x1, 0x1c1f ;  /* 0x003c1f001e027f89 */ /* 0x00026400000e0000 */
.L_x_2569:
        /* <DEDUP_REMOVED lines=25> */
[----:B--2-4-:R-:W-:-:S04]  /*25930*/  @!P0 IMAD.WIDE R8, R57, 0x2, R4 ;  /* 0x0000000239088825 */ /* 0x014fc800078e0204 */
        /* <DEDUP_REMOVED lines=26> */
.L_x_2553:
[----:B------:R-:W-:Y:S05]  /*25ae0*/  BSYNC B0 ;  /* 0x0000000000007941 */ /* 0x000fea0003800000 */
.L_x_2552:
[----:B-1----:R-:W3:Y:S01]  /*25af0*/  LDL.64 R2, [R28+0x20] ;  /* 0x000020001c027983 */ /* 0x002ee20000100a00 */
[----:B------:R-:W-:-:S04]  /*25b00*/  DEPBAR.LE SB0, 0x3 ;  /* 0x000080c00000791a */ /* 0x000fc80000000000 */
[----:B--2-4-:R-:W2:Y:S01]  /*25b10*/  LDL.64 R4, [R28+0x28] ;  /* 0x000028001c047983 */ /* 0x014ea20000100a00 */
[----:B------:R-:W-:Y:S01]  /*25b20*/  WARPSYNC 0xffffffff ;  /* 0xffffffff00007948 */ /* 0x000fe20003800000 */
[----:B------:R-:W-:Y:S02]  /*25b30*/  ULDC.64 UR4, c[0x0][0x118] ;  /* 0x0000460000047ab9 */ /* 0x000fe40000000a00 */
[----:B------:R-:W-:Y:S01]  /*25b40*/  BAR.SYNC.DEFER_BLOCKING 0x0 ;  /* 0x0000000000007b1d */ /* 0x000fe20000010000 */
[----:B-----5:R-:W-:-:S05]  /*25b50*/  IMAD.MOV.U32 R0, RZ, RZ, R85 ;  /* 0x000000ffff007224 */ /* 0x020fca00078e0055 */
[----:B---3--:R1:W3:Y:S04]  /*25b60*/  LD.E R6, [R2.64] ;  /* 0x0000000402067980 */ /* 0x0082e8000c101900 */
[----:B--2---:R2:W5:Y:S01]  /*25b70*/  LD.E.64 R44, [R4.64] ;  /* 0x00000004042c7980 */ /* 0x004562000c101b00 */
[----:B------:R-:W-:Y:S01]  /*25b80*/  PRMT R104, R104, 0x5410, R0 ;  /* 0x0000541068687816 */ /* 0x000fe20000000000 */
[----:B------:R-:W-:Y:S01]  /*25b90*/  IMAD.MOV.U32 R0, RZ, RZ, R69 ;  /* 0x000000ffff007224 */ /* 0x000fe200078e0045 */
[----:B------:R-:W-:Y:S04]  /*25ba0*/  BSSY B1, `(.L_x_2554) ;  /* 0x0000198000017945 */ /* 0x000fe80003800000 */
[----:B------:R-:W-:-:S02]  /*25bb0*/  PRMT R99, R99, 0x5410, R0 ;  /* 0x0000541063637816 */ /* 0x000fc40000000000 */
[----:B------:R-:W-:-:S04]  /*25bc0*/  MOV R0, R61 ;  /* 0x0000003d00007202 */ /* 0x000fc80000000f00 */
[----:B------:R-:W-:Y:S01]  /*25bd0*/  PRMT R95, R95, 0x5410, R0 ;  /* 0x000054105f5f7816 */ /* 0x000fe20000000000 */
[----:B------:R-:W-:Y:S02]  /*25be0*/  IMAD.MOV.U32 R0, RZ, RZ, R81 ;  /* 0x000000ffff007224 */ /* 0x000fe400078e0051 */
[----:B-1----:R-:W-:Y:S02]  /*25bf0*/  IMAD.MOV.U32 R3, RZ, RZ, R87 ;  /* 0x000000ffff037224 */ /* 0x002fe400078e0057 */
[----:B------:R-:W-:Y:S02]  /*25c00*/  IMAD.MOV.U32 R2, RZ, RZ, R84 ;  /* 0x000000ffff027224 */ /* 0x000fe400078e0054 */
[----:B--2---:R-:W-:-:S03]  /*25c10*/  IMAD.MOV.U32 R4, RZ, RZ, R86 ;  /* 0x000000ffff047224 */ /* 0x004fc600078e0056 */
[----:B------:R-:W-:Y:S01]  /*25c20*/  PRMT R112, R2, 0x5410, R3 ;  /* 0x0000541002707816 */ /* 0x000fe20000000003 */
[----:B------:R-:W-:Y:S01]  /*25c30*/  IMAD.MOV.U32 R3, RZ, RZ, R71 ;  /* 0x000000ffff037224 */ /* 0x000fe200078e0047 */
[----:B------:R-:W-:Y:S02]  /*25c40*/  MOV R2, R68 ;  /* 0x0000004400027202 */ /* 0x000fe40000000f00 */
[----:B------:R-:W-:Y:S01]  /*25c50*/  PRMT R113, R4, 0x7610, R113 ;  /* 0x0000761004717816 */ /* 0x000fe20000000071 */
[----:B------:R-:W-:Y:S01]  /*25c60*/  IMAD.MOV.U32 R4, RZ, RZ, R70 ;  /* 0x000000ffff047224 */ /* 0x000fe200078e0046 */
[----:B------:R-:W-:Y:S01]  /*25c70*/  PRMT R100, R2, 0x5410, R3 ;  /* 0x0000541002647816 */ /* 0x000fe20000000003 */
[----:B------:R-:W-:Y:S02]  /*25c80*/  IMAD.MOV.U32 R3, RZ, RZ, R63 ;  /* 0x000000ffff037224 */ /* 0x000fe400078e003f */
[----:B------:R-:W-:Y:S01]  /*25c90*/  IMAD.MOV.U32 R2, RZ, RZ, R60 ;  /* 0x000000ffff027224 */ /* 0x000fe200078e003c */
[----:B------:R-:W-:Y:S01]  /*25ca0*/  PRMT R101, R4, 0x7610, R101 ;  /* 0x0000761004657816 */ /* 0x000fe20000000065 */
[----:B------:R-:W-:-:S03]  /*25cb0*/  IMAD.MOV.U32 R4, RZ, RZ, R62 ;  /* 0x000000ffff047224 */ /* 0x000fc600078e003e */
[----:B------:R-:W-:Y:S01]  /*25cc0*/  PRMT R96, R2, 0x5410, R3 ;  /* 0x0000541002607816 */ /* 0x000fe20000000003 */
[----:B------:R-:W-:Y:S01]  /*25cd0*/  IMAD.MOV.U32 R3, RZ, RZ, R83 ;  /* 0x000000ffff037224 */ /* 0x000fe200078e0053 */
[----:B------:R-:W-:Y:S01]  /*25ce0*/  PRMT R97, R4, 0x7610, R97 ;  /* 0x0000761004617816 */ /* 0x000fe20000000061 */
[----:B------:R-:W-:Y:S01]  /*25cf0*/  IMAD.MOV.U32 R4, RZ, RZ, R82 ;  /* 0x000000ffff047224 */ /* 0x000fe200078e0052 */
[----:B------:R-:W-:Y:S01]  /*25d00*/  PRMT R101, R101, 0x5410, R0 ;  /* 0x0000541065657816 */ /* 0x000fe20000000000 */
[----:B------:R-:W-:Y:S01]  /*25d10*/  IMAD.MOV.U32 R2, RZ, RZ, R80 ;  /* 0x000000ffff027224 */ /* 0x000fe200078e0050 */
[----:B------:R-:W-:Y:S02]  /*25d20*/  MOV R0, R74 ;  /* 0x0000004a00007202 */ /* 0x000fe40000000f00 */
[----:B------:R-:W-:Y:S02]  /*25d30*/  PRMT R104, R4, 0x7610, R104 ;  /* 0x0000761004687816 */ /* 0x000fe40000000068 */
[----:B------:R-:W-:Y:S01]  /*25d40*/  PRMT R103, R2, 0x5410, R3 ;  /* 0x0000541002677816 */ /* 0x000fe20000000003 */
[----:B------:R-:W-:Y:S01]  /*25d50*/  IMAD.MOV.U32 R3, RZ, RZ, R75 ;  /* 0x000000ffff037224 */ /* 0x000fe200078e004b */
[----:B------:R-:W-:Y:S01]  /*25d60*/  PRMT R99, R0, 0x7610, R99 ;  /* 0x0000761000637816 */ /* 0x000fe20000000063 */
[----:B------:R-:W-:-:S02]  /*25d70*/  IMAD.MOV.U32 R2, RZ, RZ, R72 ;  /* 0x000000ffff027224 */ /* 0x000fc400078e0048 */
[----:B------:R-:W-:-:S03]  /*25d80*/  IMAD.MOV.U32 R0, RZ, RZ, R73 ;  /* 0x000000ffff007224 */ /* 0x000fc600078e0049 */
[----:B------:R-:W-:Y:S01]  /*25d90*/  PRMT R98, R2, 0x5410, R3 ;  /* 0x0000541002627816 */ /* 0x000fe20000000003 */
[----:B------:R-:W-:Y:S01]  /*25da0*/  IMAD.MOV.U32 R2, RZ, RZ, R64 ;  /* 0x000000ffff027224 */ /* 0x000fe200078e0040 */
[----:B------:R-:W-:Y:S01]  /*25db0*/  PRMT R97, R97, 0x5410, R0 ;  /* 0x0000541061617816 */ /* 0x000fe20000000000 */
[----:B------:R-:W-:Y:S01]  /*25dc0*/  IMAD.MOV.U32 R0, RZ, RZ, R65 ;  /* 0x000000ffff007224 */ /* 0x000fe200078e0041 */
[----:B------:R-:W-:-:S04]  /*25dd0*/  MOV R3, R67 ;  /* 0x0000004300037202 */ /* 0x000fc80000000f00 */
[----:B------:R-:W-:Y:S02]  /*25de0*/  PRMT R94, R2, 0x5410, R3 ;  /* 0x00005410025e7816 */ /* 0x000fe40000000003 */
[----:B------:R-:W-:Y:S01]  /*25df0*/  PRMT R93, R93, 0x5410, R0 ;  /* 0x000054105d5d7816 */ /* 0x000fe20000000000 */
[----:B---3--:R-:W-:-:S05]  /*25e00*/  IMAD R4, R6, -0x80, R24 ;  /* 0xffffff8006047824 */ /* 0x008fca00078e0218 */
        /* <DEDUP_REMOVED lines=10> */
[----:B------:R-:W-:Y:S01]  /*25eb0*/  LEA.HI R2, R102, R56, RZ, 0x5 ;  /* 0x0000003866027211 */ /* 0x000fe200078f28ff */
[----:B------:R-:W-:Y:S01]  /*25ec0*/  ULDC.64 UR4, c[0x0][0x118] ;  /* 0x0000460000047ab9 */ /* 0x000fe20000000a00 */
[----:B------:R-:W-:Y:S01]  /*25ed0*/  SHF.R.S32.HI R7, RZ, 0x1f, R4 ;  /* 0x0000001fff077819 */ /* 0x000fe20000011404 */
[----:B------:R-:W-:Y:S01]  /*25ee0*/  IMAD.SHL.U32 R5, R4, 0x8, RZ ;  /* 0x0000000804057824 */ /* 0x000fe200078e00ff */
[----:B------:R-:W-:Y:S01]  /*25ef0*/  LOP3.LUT R0, R0, 0x1c0, RZ, 0xc0, !PT ;  /* 0x000001c000007812 */ /* 0x000fe200078ec0ff */
[----:B------:R-:W-:Y:S01]  /*25f00*/  IMAD.SHL.U32 R2, R2, 0x10, RZ ;  /* 0x0000001002027824 */ /* 0x000fe200078e00ff */
[----:B------:R-:W-:Y:S02]  /*25f10*/  LEA.HI R4, R7, R4, RZ, 0x3 ;  /* 0x0000000407047211 */ /* 0x000fe400078f18ff */
[----:B------:R-:W-:-:S02]  /*25f20*/  LOP3.LUT R6, R0, 0x38, R57, 0xf8, !PT ;  /* 0x0000003800067812 */ /* 0x000fc400078ef839 */
[----:B------:R-:W-:Y:S02]  /*25f30*/  SHF.R.U32.HI R3, RZ, 0x3, R0 ;  /* 0x00000003ff037819 */ /* 0x000fe40000011600 */
[----:B------:R-:W-:Y:S01]  /*25f40*/  LOP3.LUT R5, R0, 0x38, R5, 0xf8, !PT ;  /* 0x0000003800057812 */ /* 0x000fe200078ef805 */
[----:B------:R-:W-:Y:S01]  /*25f50*/  IMAD.SHL.U32 R0, R4, 0x400, RZ ;  /* 0x0000040004007824 */ /* 0x000fe200078e00ff */
[----:B------:R-:W-:-:S04]  /*25f60*/  LOP3.LUT R2, R2, 0xfffffe00, RZ, 0xc0, !PT ;  /* 0xfffffe0002027812 */ /* 0x000fc800078ec0ff */
[----:B------:R-:W-:Y:S02]  /*25f70*/  LOP3.LUT R6, R2, R6, R3, 0xf6, !PT ;  /* 0x0000000602067212 */ /* 0x000fe400078ef603 */
[----:B------:R-:W-:Y:S02]  /*25f80*/  LOP3.LUT R3, R5, R3, RZ, 0x3c, !PT ;  /* 0x0000000305037212 */ /* 0x000fe400078e3cff */
[----:B------:R-:W-:Y:S01]  /*25f90*/  LOP3.LUT R0, R0, 0xffffe000, RZ, 0xc0, !PT ;  /* 0xffffe00000007812 */ /* 0x000fe200078ec0ff */
[----:B-----5:R-:W-:-:S03]  /*25fa0*/  IMAD.WIDE.U32 R34, R6, 0x2, R44 ;  /* 0x0000000206227825 */ /* 0x020fc600078e002c */
[----:B------:R-:W-:Y:S02]  /*25fb0*/  IADD3 R0, R3, R0, R2 ;  /* 0x0000000003007210 */ /* 0x000fe40007ffe002 */
[----:B------:R-:W2:Y:S03]  /*25fc0*/  LD.E.128 R12, [R34.64] ;  /* 0x00000004220c7980 */ /* 0x000ea6000c101d00 */
[----:B------:R-:W-:-:S05]  /*25fd0*/  IMAD.WIDE.U32 R32, R0, 0x2, R44 ;  /* 0x0000000200207825 */ /* 0x000fca00078e002c */
[----:B------:R-:W3:Y:S01]  /*25fe0*/  LD.E.128 R4, [R32.64] ;  /* 0x0000000420047980 */ /* 0x000ee2000c101d00 */
[----:B------:R-:W-:Y:S02]  /*25ff0*/  SHF.R.U64 R16, R16, 0x10, R17 ;  /* 0x0000001010107819 */ /* 0x000fe40000001211 */
[----:B------:R-:W-:Y:S02]  /*26000*/  SHF.R.U64 R9, R20, 0x10, R21 ;  /* 0x0000001014097819 */ /* 0x000fe40000001215 */
[----:B------:R-:W-:Y:S02]  /*26010*/  SHF.R.U64 R20, R22, 0x10, R23 ;  /* 0x0000001016147819 */ /* 0x000fe40000001217 */
[----:B------:R-:W-:Y:S02]  /*26020*/  SHF.R.U32.HI R3, RZ, 0x10, R17 ;  /* 0x00000010ff037819 */ /* 0x000fe40000011611 */
[--C-:B------:R-:W-:Y:S02]  /*26030*/  SHF.R.U64 R17, R18, 0x10, R19.reuse ;  /* 0x0000001012117819 */ /* 0x100fe40000001213 */
[----:B------:R-:W-:-:S02]  /*26040*/  SHF.R.U32.HI R8, RZ, 0x10, R19 ;  /* 0x00000010ff087819 */ /* 0x000fc40000011613 */
[----:B------:R-:W-:Y:S02]  /*26050*/  PRMT R22, R46, 0x5432, R16 ;  /* 0x000054322e167816 */ /* 0x000fe40000000010 */
[----:B------:R-:W-:Y:S02]  /*26060*/  PRMT R26, R26, 0x5410, R9 ;  /* 0x000054101a1a7816 */ /* 0x000fe40000000009 */
[----:B------:R-:W-:Y:S02]  /*26070*/  PRMT R24, R59, 0x5410, R20 ;  /* 0x000054103b187816 */ /* 0x000fe40000000014 */
[C---:B------:R-:W-:Y:S02]  /*26080*/  PRMT R20, R47.reuse, 0x5432, R17 ;  /* 0x000054322f147816 */ /* 0x040fe40000000011 */
[----:B------:R-:W-:Y:S02]  /*26090*/  PRMT R19, R47, 0x5410, R8 ;  /* 0x000054102f137816 */ /* 0x000fe40000000008 */
[----:B------:R-:W-:-:S02]  /*260a0*/  SHF.R.U32.HI R0, RZ, 0x10, R21 ;  /* 0x00000010ff007819 */ /* 0x000fc40000011615 */
[----:B------:R-:W-:Y:S02]  /*260b0*/  SHF.R.U32.HI R2, RZ, 0x10, R23 ;  /* 0x00000010ff027819 */ /* 0x000fe40000011617 */
[----:B------:R-:W-:Y:S02]  /*260c0*/  SHF.L.U32 R47, R22, 0x10, RZ ;  /* 0x00000010162f7819 */ /* 0x000fe400000006ff */
[----:B------:R-:W-:Y:S02]  /*260d0*/  PRMT R21, R46, 0x5410, R3 ;  /* 0x000054102e157816 */ /* 0x000fe40000000003 */
[C---:B------:R-:W-:Y:S02]  /*260e0*/  PRMT R25, R58.reuse, 0x5410, R0 ;  /* 0x000054103a197816 */ /* 0x040fe40000000000 */
[----:B------:R-:W-:Y:S02]  /*260f0*/  PRMT R23, R58, 0x5432, R2 ;  /* 0x000054323a177816 */ /* 0x000fe40000000002 */
[----:B------:R-:W-:Y:S01]  /*26100*/  LOP3.LUT R58, R22, 0xffff0000, RZ, 0xc0, !PT ;  /* 0xffff0000163a7812 */ /* 0x000fe200078ec0ff */
[----:B------:R-:W-:-:S02]  /*26110*/  IMAD.U32 R22, R21, 0x10000, RZ ;  /* 0x0001000015167824 */ /* 0x000fc400078e00ff */
        /* <DEDUP_REMOVED lines=10> */
[----:B------:R-:W-:Y:S01]  /*261c0*/  IMAD.U32 R15, R26, 0x10000, RZ ;  /* 0x000100001a0f7824 */ /* 0x000fe200078e00ff */
[C---:B------:R-:W-:Y:S01]  /*261d0*/  LOP3.LUT R3, R6.reuse, 0xffff0000, RZ, 0xc0, !PT ;  /* 0xffff000006037812 */ /* 0x040fe200078ec0ff */
[----:B------:R-:W-:Y:S01]  /*261e0*/  IMAD.U32 R4, R6, 0x10000, RZ ;  /* 0x0001000006047824 */ /* 0x000fe200078e00ff */
[----:B------:R-:W-:Y:S01]  /*261f0*/  LOP3.LUT R0, R7, 0xffff0000, RZ, 0xc0, !PT ;  /* 0xffff000007007812 */ /* 0x000fe200078ec0ff */
[----:B------:R-:W-:-:S02]  /*26200*/  FMUL.FTZ R6, R12, R47 ;  /* 0x0000002f0c067220 */ /* 0x000fc40000410000 */
[----:B------:R-:W-:Y:S02]  /*26210*/  IMAD.U32 R2, R7, 0x10000, RZ ;  /* 0x0001000007027824 */ /* 0x000fe400078e00ff */
[-C--:B------:R-:W-:Y:S01]  /*26220*/  FMUL.FTZ R7, R12, R15.reuse ;  /* 0x0000000f0c077220 */ /* 0x080fe20000410000 */
[----:B------:R-:W-:Y:S01]  /*26230*/  LOP3.LUT R12, R26, 0xffff0000, RZ, 0xc0, !PT ;  /* 0xffff00001a0c7812 */ /* 0x000fe200078ec0ff */
[----:B------:R-:W-:Y:S02]  /*26240*/  FFMA.FTZ R46, R30, R15, -R6 ;  /* 0x0000000f1e2e7223 */ /* 0x000fe40000010806 */
[C---:B------:R-:W-:Y:S01]  /*26250*/  IMAD.U32 R8, R5.reuse, 0x10000, RZ ;  /* 0x0001000005087824 */ /* 0x040fe200078e00ff */
[----:B------:R-:W-:Y:S01]  /*26260*/  LOP3.LUT R5, R5, 0xffff0000, RZ, 0xc0, !PT ;  /* 0xffff000005057812 */ /* 0x000fe200078ec0ff */
[----:B------:R-:W-:Y:S02]  /*26270*/  FMUL.FTZ R6, R9, R58 ;  /* 0x0000003a09067220 */ /* 0x000fe40000410000 */
[----:B------:R-:W-:-:S02]  /*26280*/  IMAD.U32 R15, R25, 0x10000, RZ ;  /* 0x00010000190f7824 */ /* 0x000fc400078e00ff */
[----:B------:R-:W-:Y:S01]  /*26290*/  FFMA.FTZ R30, R30, R47, R7 ;  /* 0x0000002f1e1e7223 */ /* 0x000fe20000010007 */
[----:B------:R-:W-:Y:S01]  /*262a0*/  LOP3.LUT R47, R21, 0xffff0000, RZ, 0xc0, !PT ;  /* 0xffff0000152f7812 */ /* 0x000fe200078ec0ff */
[-C--:B------:R-:W-:Y:S02]  /*262b0*/  FMUL.FTZ R9, R9, R12.reuse ;  /* 0x0000000c09097220 */ /* 0x080fe40000410000 */
[----:B------:R-:W-:Y:S02]  /*262c0*/  FFMA.FTZ R12, R29, R12, -R6 ;  /* 0x0000000c1d0c7223 */ /* 0x000fe40000010806 */
[CC--:B------:R-:W-:Y:S02]  /*262d0*/  FMUL.FTZ R7, R8.reuse, R22.reuse ;  /* 0x0000001608077220 */ /* 0x0c0fe40000410000 */
[-C--:B------:R-:W-:Y:S01]  /*262e0*/  FMUL.FTZ R6, R8, R15.reuse ;  /* 0x0000000f08067220 */ /* 0x080fe20000410000 */
[----:B------:R-:W-:Y:S01]  /*262f0*/  SHF.L.U32 R8, R24, 0x10, RZ ;  /* 0x0000001018087819 */ /* 0x000fe200000006ff */
[C---:B------:R-:W-:Y:S01]  /*26300*/  FFMA.FTZ R26, R28.reuse, R15, -R7 ;  /* 0x0000000f1c1a7223 */ /* 0x040fe20000010807 */
[----:B------:R-:W-:Y:S01]  /*26310*/  LOP3.LUT R7, R25, 0xffff0000, RZ, 0xc0, !PT ;  /* 0xffff000019077812 */ /* 0x000fe200078ec0ff */
[----:B------:R-:W-:Y:S01]  /*26320*/  FFMA.FTZ R22, R28, R22, R6 ;  /* 0x000000161c167223 */ /* 0x000fe20000010006 */
[----:B------:R-:W-:Y:S01]  /*26330*/  F2FP.BF16.PACK_AB R12, R12, R46 ;  /* 0x0000002e0c0c723e */ /* 0x000fe200000010ff */
[----:B------:R-:W-:-:S02]  /*26340*/  FMUL.FTZ R6, R5, R47 ;  /* 0x0000002f05067220 */ /* 0x000fc40000410000 */
[C---:B------:R-:W-:Y:S01]  /*26350*/  IMAD.U32 R25, R20.reuse, 0x10000, RZ ;  /* 0x0001000014197824 */ /* 0x040fe200078e00ff */
[----:B------:R-:W-:Y:S01]  /*26360*/  LOP3.LUT R20, R20, 0xffff0000, RZ, 0xc0, !PT ;  /* 0xffff000014147812 */ /* 0x000fe200078ec0ff */
[----:B------:R-:W-:Y:S02]  /*26370*/  FFMA.FTZ R29, R29, R58, R9 ;  /* 0x0000003a1d1d7223 */ /* 0x000fe40000010009 */
[C---:B------:R-:W-:Y:S01]  /*26380*/  IMAD.U32 R28, R19.reuse, 0x10000, RZ ;  /* 0x00010000131c7824 */ /* 0x040fe200078e00ff */
[----:B------:R-:W-:Y:S01]  /*26390*/  LOP3.LUT R19, R19, 0xffff0000, RZ, 0xc0, !PT ;  /* 0xffff000013137812 */ /* 0x000fe200078ec0ff */
[-C--:B------:R-:W-:Y:S02]  /*263a0*/  FMUL.FTZ R5, R5, R7.reuse ;  /* 0x0000000705057220 */ /* 0x080fe40000410000 */
[----:B------:R-:W-:Y:S02]  /*263b0*/  FFMA.FTZ R21, R18, R7, -R6 ;  /* 0x0000000712157223 */ /* 0x000fe40000010806 */
[----:B------:R-:W-:-:S02]  /*263c0*/  IMAD.U32 R9, R23, 0x10000, RZ ;  /* 0x0001000017097824 */ /* 0x000fc400078e00ff */
[C---:B------:R-:W-:Y:S02]  /*263d0*/  FMUL.FTZ R7, R4.reuse, R25 ;  /* 0x0000001904077220 */ /* 0x040fe40000410000 */
[----:B------:R-:W-:Y:S02]  /*263e0*/  FMUL.FTZ R6, R4, R8 ;  /* 0x0000000804067220 */ /* 0x000fe40000410000 */
[----:B------:R-:W-:Y:S02]  /*263f0*/  FMUL.FTZ R4, R2, R28 ;  /* 0x0000001c02047220 */ /* 0x000fe40000410000 */
[----:B------:R-:W-:Y:S01]  /*26400*/  FFMA.FTZ R5, R18, R47, R5 ;  /* 0x0000002f12057223 */ /* 0x000fe20000010005 */
[----:B------:R-:W-:Y:S01]  /*26410*/  LOP3.LUT R18, R24, 0xffff0000, RZ, 0xc0, !PT ;  /* 0xffff000018127812 */ /* 0x000fe200078ec0ff */
[----:B------:R-:W-:Y:S02]  /*26420*/  FMUL.FTZ R2, R2, R9 ;  /* 0x0000000902027220 */ /* 0x000fe40000410000 */
[----:B------:R-:W-:Y:S01]  /*26430*/  FFMA.FTZ R15, R17, R8, -R7 ;  /* 0x00000008110f7223 */ /* 0x000fe20000010807 */
[----:B------:R-:W-:Y:S01]  /*26440*/  F2FP.BF16.PACK_AB R5, R5, R22 ;  /* 0x000000160505723e */ /* 0x000fe200000010ff */
[----:B------:R-:W-:Y:S01]  /*26450*/  FFMA.FTZ R6, R17, R25, R6 ;  /* 0x0000001911067223 */ /* 0x000fe20000010006 */
[----:B------:R-:W-:Y:S01]  /*26460*/  LOP3.LUT R17, R23, 0xffff0000, RZ, 0xc0, !PT ;  /* 0xffff000017117812 */ /* 0x000fe200078ec0ff */
[----:B------:R-:W-:-:S02]  /*26470*/  FFMA.FTZ R8, R13, R28, R2 ;  /* 0x0000001c0d087223 */ /* 0x000fc40000010002 */
[----:B------:R-:W-:Y:S02]  /*26480*/  FMUL.FTZ R2, R3, R20 ;  /* 0x0000001403027220 */ /* 0x000fe40000410000 */
[----:B------:R-:W-:Y:S01]  /*26490*/  FFMA.FTZ R9, R13, R9, -R4 ;  /* 0x000000090d097223 */ /* 0x000fe20000010804 */
[----:B------:R-:W-:Y:S01]  /*264a0*/  F2FP.BF16.PACK_AB R13, R21, R26 ;  /* 0x0000001a150d723e */ /* 0x000fe200000010ff */
[-C--:B------:R-:W-:Y:S02]  /*264b0*/  FMUL.FTZ R3, R3, R18.reuse ;  /* 0x0000001203037220 */ /* 0x080fe40000410000 */
[C---:B------:R-:W-:Y:S02]  /*264c0*/  FMUL.FTZ R7, R0.reuse, R19 ;  /* 0x0000001300077220 */ /* 0x040fe40000410000 */
[----:B------:R-:W-:Y:S02]  /*264d0*/  FMUL.FTZ R4, R0, R17 ;  /* 0x0000001100047220 */ /* 0x000fe40000410000 */
[----:B------:R-:W-:-:S02]  /*264e0*/  FFMA.FTZ R2, R16, R18, -R2 ;  /* 0x0000001210027223 */ /* 0x000fc40000010802 */
[----:B------:R-:W-:Y:S02]  /*264f0*/  FFMA.FTZ R0, R16, R20, R3 ;  /* 0x0000001410007223 */ /* 0x000fe40000010003 */
[C---:B------:R-:W-:Y:S02]  /*26500*/  FFMA.FTZ R7, R14.reuse, R17, -R7 ;  /* 0x000000110e077223 */ /* 0x040fe40000010807 */
        /* <DEDUP_REMOVED lines=8> */
.L_x_2557:
[----:B------:R-:W-:Y:S05]  /*26590*/  BSYNC B0 ;  /* 0x0000000000007941 */ /* 0x000fea0003800000 */
.L_x_2556:
[----:B------:R-:W-:Y:S01]  /*265a0*/  IADD3 R3, R57, 0x20, RZ ;  /* 0x0000002039037810 */ /* 0x000fe20007ffe0ff */
[----:B------:R-:W-:Y:S03]  /*265b0*/  BSSY B0, `(.L_x_2558) ;  /* 0x000007b000007945 */ /* 0x000fe60003800000 */
[----:B------:R-:W-:-:S13]  /*265c0*/  ISETP.GE.AND P0, PT, R3, R27, PT ;  /* 0x0000001b0300720c */ /* 0x000fda0003f06270 */
[----:B------:R-:W-:Y:S05]  /*265d0*/  @P0 BRA `(.L_x_2559) ;  /* 0x0000078000000947 */ /* 0x000fea0003800000 */
[----:B------:R-:W-:Y:S01]  /*265e0*/  SHF.R.S32.HI R0, RZ, 0x1f, R3 ;  /* 0x0000001fff007819 */ /* 0x000fe20000011403 */
[----:B-1----:R-:W-:Y:S01]  /*265f0*/  IMAD.SHL.U32 R4, R76, 0x40, RZ ;  /* 0x000000404c047824 */ /* 0x002fe200078e00ff */
[----:B------:R-:W-:Y:S01]  /*26600*/  SHF.R.S32.HI R5, RZ, 0x1f, R56 ;  /* 0x0000001fff057819 */ /* 0x000fe20000011438 */
[----:B------:R-:W-:Y:S01]  /*26610*/  ULDC.64 UR4, c[0x0][0x118] ;  /* 0x0000460000047ab9 */ /* 0x000fe20000000a00 */
[CC--:B------:R-:W-:Y:S02]  /*26620*/  LEA.HI R2, R0.reuse, R3.reuse, RZ, 0x3 ;  /* 0x0000000300027211 */ /* 0x0c0fe400078f18ff */
[----:B------:R-:W-:Y:S02]  /*26630*/  LEA.HI R3, R0, R3, RZ, 0x6 ;  /* 0x0000000300037211 */ /* 0x000fe400078f30ff */
[----:B------:R-:W-:Y:S02]  /*26640*/  LOP3.LUT R0, R4, 0x1c0, RZ, 0xc0, !PT ;  /* 0x000001c004007812 */ /* 0x000fe400078ec0ff */
[--C-:B------:R-:W-:Y:S01]  /*26650*/  SHF.R.S32.HI R4, RZ, 0x3, R2.reuse ;  /* 0x00000003ff047819 */ /* 0x100fe20000011402 */
[----:B------:R-:W-:Y:S01]  /*26660*/  IMAD.SHL.U32 R6, R3, 0x80, RZ ;  /* 0x0000008003067824 */ /* 0x000fe200078e00ff */
[----:B------:R-:W-:-:S02]  /*26670*/  LOP3.LUT R7, R0, 0x38, R2, 0xf8, !PT ;  /* 0x0000003800077812 */ /* 0x000fc400078ef802 */
[----:B------:R-:W-:Y:S02]  /*26680*/  LEA.HI R2, R27, R4, RZ, 0x1d ;  /* 0x000000041b027211 */ /* 0x000fe400078fe8ff */
[----:B------:R-:W-:Y:S02]  /*26690*/  LEA.HI R5, R5, R56, RZ, 0x5 ;  /* 0x0000003805057211 */ /* 0x000fe400078f28ff */
[----:B------:R-:W-:Y:S02]  /*266a0*/  SHF.R.S32.HI R4, RZ, 0x1f, R2 ;  /* 0x0000001fff047819 */ /* 0x000fe40000011402 */
[----:B------:R-:W-:Y:S01]  /*266b0*/  SHF.R.U32.HI R9, RZ, 0x3, R0 ;  /* 0x00000003ff097819 */ /* 0x000fe20000011600 */
[----:B------:R-:W-:Y:S01]  /*266c0*/  IMAD.SHL.U32 R3, R5, 0x10, RZ ;  /* 0x0000001005037824 */ /* 0x000fe200078e00ff */
        /* <DEDUP_REMOVED lines=11> */
[----:B-----5:R-:W-:-:S04]  /*26780*/  IMAD.WIDE.U32 R34, R6, 0x2, R44 ;  /* 0x0000000206227825 */ /* 0x020fc800078e002c */
[----:B------:R-:W-:Y:S01]  /*26790*/  IMAD.WIDE.U32 R32, R0, 0x2, R44 ;  /* 0x0000000200207825 */ /* 0x000fe200078e002c */
[----:B------:R-:W2:Y:S04]  /*267a0*/  LD.E.128 R12, [R34.64] ;  /* 0x00000004220c7980 */ /* 0x000ea8000c101d00 */
[----:B------:R-:W3:Y:S01]  /*267b0*/  LD.E.128 R4, [R32.64] ;  /* 0x0000000420047980 */ /* 0x000ee2000c101d00 */
[----:B------:R-:W-:Y:S02]  /*267c0*/  SHF.R.U64 R9, R40, 0x10, R41 ;  /* 0x0000001028097819 */ /* 0x000fe40000001229 */
[----:B------:R-:W-:Y:S02]  /*267d0*/  SHF.R.U64 R0, R36, 0x10, R37 ;  /* 0x0000001024007819 */ /* 0x000fe40000001225 */
[----:B------:R-:W-:-:S02]  /*267e0*/  PRMT R22, R78, 0x5410, R9 ;  /* 0x000054104e167816 */ /* 0x000fc40000000009 */
[----:B------:R-:W-:Y:S02]  /*267f0*/  SHF.R.U32.HI R16, RZ, 0x10, R41 ;  /* 0x00000010ff107819 */ /* 0x000fe40000011629 */
[----:B------:R-:W-:Y:S01]  /*26800*/  SHF.R.U64 R17, R42, 0x10, R43 ;  /* 0x000000102a117819 */ /* 0x000fe2000000122b */
[----:B------:R-:W-:Y:S01]  /*26810*/  IMAD.U32 R36, R22, 0x10000, RZ ;  /* 0x0001000016247824 */ /* 0x000fe200078e00ff */
[----:B------:R-:W-:Y:S02]  /*26820*/  SHF.R.U64 R3, R38, 0x10, R39 ;  /* 0x0000001026037819 */ /* 0x000fe40000001227 */
[----:B------:R-:W-:Y:S02]  /*26830*/  PRMT R30, R88, 0x5410, R0 ;  /* 0x00005410581e7816 */ /* 0x000fe40000000000 */
[----:B------:R-:W-:Y:S02]  /*26840*/  PRMT R21, R59, 0x5432, R16 ;  /* 0x000054323b157816 */ /* 0x000fe40000000010 */
[----:B------:R-:W-:-:S02]  /*26850*/  PRMT R20, R79, 0x5410, R17 ;  /* 0x000054104f147816 */ /* 0x000fc40000000011 */
[----:B------:R-:W-:Y:S02]  /*26860*/  SHF.R.U32.HI R2, RZ, 0x10, R37 ;  /* 0x00000010ff027819 */ /* 0x000fe40000011625 */
[----:B------:R-:W-:Y:S02]  /*26870*/  PRMT R28, R89, 0x5410, R3 ;  /* 0x00005410591c7816 */ /* 0x000fe40000000003 */
[----:B------:R-:W-:Y:S01]  /*26880*/  LOP3.LUT R38, R22, 0xffff0000, RZ, 0xc0, !PT ;  /* 0xffff000016267812 */ /* 0x000fe200078ec0ff */
[----:B------:R-:W-:Y:S01]  /*26890*/  IMAD.U32 R22, R21, 0x10000, RZ ;  /* 0x0001000015167824 */ /* 0x000fe200078e00ff */
[----:B------:R-:W-:Y:S02]  /*268a0*/  SHF.R.U32.HI R8, RZ, 0x10, R39 ;  /* 0x00000010ff087819 */ /* 0x000fe40000011627 */
[----:B------:R-:W-:Y:S02]  /*268b0*/  PRMT R29, R79, 0x5432, R2 ;  /* 0x000054324f1d7816 */ /* 0x000fe40000000002 */
[----:B------:R-:W-:-:S02]  /*268c0*/  PRMT R23, R88, 0x5432, R8 ;  /* 0x0000543258177816 */ /* 0x000fc40000000008 */
[----:B------:R-:W-:Y:S02]  /*268d0*/  LOP3.LUT R39, R21, 0xffff0000, RZ, 0xc0, !PT ;  /* 0xffff000015277812 */ /* 0x000fe400078ec0ff */
[----:B------:R-:W-:-:S04]  /*268e0*/  SHF.R.U32.HI R19, RZ, 0x10, R43 ;  /* 0x00000010ff137819 */ /* 0x000fc8000001162b */
[----:B------:R-:W-:Y:S01]  /*268f0*/  PRMT R19, R78, 0x5432, R19 ;  /* 0x000054324e137816 */ /* 0x000fe20000000013 */
        /* <DEDUP_REMOVED lines=10> */
[C---:B------:R-:W-:Y:S01]  /*269a0*/  IMAD.U32 R4, R6.reuse, 0x10000, RZ ;  /* 0x0001000006047824 */ /* 0x040fe200078e00ff */
[----:B------:R-:W-:Y:S01]  /*269b0*/  LOP3.LUT R3, R6, 0xffff0000, RZ, 0xc0, !PT ;  /* 0xffff000006037812 */ /* 0x000fe200078ec0ff */
[----:B------:R-:W-:Y:S01]  /*269c0*/  IMAD.U32 R15, R30, 0x10000, RZ ;  /* 0x000100001e0f7824 */ /* 0x000fe200078e00ff */
[----:B------:R-:W-:Y:S01]  /*269d0*/  LOP3.LUT R0, R7, 0xffff0000, RZ, 0xc0, !PT ;  /* 0xffff000007007812 */ /* 0x000fe200078ec0ff */
[----:B------:R-:W-:-:S02]  /*269e0*/  FMUL.FTZ R6, R12, R36 ;  /* 0x000000240c067220 */ /* 0x000fc40000410000 */
[----:B------:R-:W-:Y:S02]  /*269f0*/  IMAD.U32 R2, R7, 0x10000, RZ ;  /* 0x0001000007027824 */ /* 0x000fe400078e00ff */
[-C--:B------:R-:W-:Y:S02]  /*26a00*/  FMUL.FTZ R7, R12, R15.reuse ;  /* 0x0000000f0c077220 */ /* 0x080fe40000410000 */
[----:B------:R-:W-:Y:S01]  /*26a10*/  FFMA.FTZ R37, R26, R15, -R6 ;  /* 0x0000000f1a257223 */ /* 0x000fe20000010806 */
[----:B------:R-:W-:Y:S01]  /*26a20*/  LOP3.LUT R15, R30, 0xffff0000, RZ, 0xc0, !PT ;  /* 0xffff00001e0f7812 */ /* 0x000fe200078ec0ff */
[----:B------:R-:W-:Y:S02]  /*26a30*/  FMUL.FTZ R6, R9, R38 ;  /* 0x0000002609067220 */ /* 0x000fe40000410000 */
[C---:B------:R-:W-:Y:S01]  /*26a40*/  IMAD.U32 R8, R5.reuse, 0x10000, RZ ;  /* 0x0001000005087824 */ /* 0x040fe200078e00ff */
[----:B------:R-:W-:Y:S01]  /*26a50*/  LOP3.LUT R5, R5, 0xffff0000, RZ, 0xc0, !PT ;  /* 0xffff000005057812 */ /* 0x000fe200078ec0ff */
[----:B------:R-:W-:-:S02]  /*26a60*/  IMAD.U32 R12, R29, 0x10000, RZ ;  /* 0x000100001d0c7824 */ /* 0x000fc400078e00ff */
[-C--:B------:R-:W-:Y:S02]  /*26a70*/  FFMA.FTZ R30, R25, R15.reuse, -R6 ;  /* 0x0000000f191e7223 */ /* 0x080fe40000010806 */
[----:B------:R-:W-:Y:S02]  /*26a80*/  FFMA.FTZ R36, R26, R36, R7 ;  /* 0x000000241a247223 */ /* 0x000fe40000010007 */
[----:B------:R-:W-:Y:S02]  /*26a90*/  FMUL.FTZ R9, R9, R15 ;  /* 0x0000000f09097220 */ /* 0x000fe40000410000 */
[C---:B------:R-:W-:Y:S02]  /*26aa0*/  FMUL.FTZ R6, R8.reuse, R12 ;  /* 0x0000000c08067220 */ /* 0x040fe40000410000 */
[----:B------:R-:W-:Y:S01]  /*26ab0*/  FMUL.FTZ R7, R8, R22 ;  /* 0x0000001608077220 */ /* 0x000fe20000410000 */
[----:B------:R-:W-:Y:S01]  /*26ac0*/  LOP3.LUT R8, R29, 0xffff0000, RZ, 0xc0, !PT ;  /* 0xffff00001d087812 */ /* 0x000fe200078ec0ff */
[----:B------:R-:W-:-:S02]  /*26ad0*/  FFMA.FTZ R26, R25, R38, R9 ;  /* 0x00000026191a7223 */ /* 0x000fc40000010009 */
[C---:B------:R-:W-:Y:S02]  /*26ae0*/  FFMA.FTZ R22, R24.reuse, R22, R6 ;  /* 0x0000001618167223 */ /* 0x040fe40000010006 */
[----:B------:R-:W-:Y:S02]  /*26af0*/  FFMA.FTZ R25, R24, R12, -R7 ;  /* 0x0000000c18197223 */ /* 0x000fe40000010807 */
[----:B------:R-:W-:Y:S02]  /*26b00*/  FMUL.FTZ R6, R5, R39 ;  /* 0x0000002705067220 */ /* 0x000fe40000410000 */
[----:B------:R-:W-:Y:S02]  /*26b10*/  IMAD.U32 R12, R20, 0x10000, RZ ;  /* 0x00010000140c7824 */ /* 0x000fe400078e00ff */
[----:B------:R-:W-:Y:S02]  /*26b20*/  IMAD.U32 R15, R28, 0x10000, RZ ;  /* 0x000100001c0f7824 */ /* 0x000fe400078e00ff */
[----:B------:R-:W-:-:S02]  /*26b30*/  FFMA.FTZ R21, R18, R8, -R6 ;  /* 0x0000000812157223 */ /* 0x000fc40000010806 */
[----:B------:R-:W-:Y:S02]  /*26b40*/  FMUL.FTZ R7, R5, R8 ;  /* 0x0000000805077220 */ /* 0x000fe40000410000 */
[C---:B------:R-:W-:Y:S02]  /*26b50*/  FMUL.FTZ R6, R4.reuse, R12 ;  /* 0x0000000c04067220 */ /* 0x040fe40000410000 */
[C---:B------:R-:W-:Y:S01]  /*26b60*/  IMAD.U32 R8, R19.reuse, 0x10000, RZ ;  /* 0x0001000013087824 */ /* 0x040fe200078e00ff */
[----:B------:R-:W-:Y:S01]  /*26b70*/  LOP3.LUT R19, R19, 0xffff0000, RZ, 0xc0, !PT ;  /* 0xffff000013137812 */ /* 0x000fe200078ec0ff */
[-C--:B------:R-:W-:Y:S02]  /*26b80*/  FMUL.FTZ R5, R4, R15.reuse ;  /* 0x0000000f04057220 */ /* 0x080fe40000410000 */
[----:B------:R-:W-:Y:S02]  /*26b90*/  IMAD.U32 R9, R23, 0x10000, RZ ;  /* 0x0001000017097824 */ /* 0x000fe400078e00ff */
[----:B------:R-:W-:-:S02]  /*26ba0*/  FFMA.FTZ R15, R17, R15, -R6 ;  /* 0x0000000f110f7223 */ /* 0x000fc40000010806 */
[----:B------:R-:W-:Y:S02]  /*26bb0*/  FMUL.FTZ R4, R2, R8 ;  /* 0x0000000802047220 */ /* 0x000fe40000410000 */
[----:B------:R-:W-:Y:S01]  /*26bc0*/  FFMA.FTZ R6, R17, R12, R5 ;  /* 0x0000000c11067223 */ /* 0x000fe20000010005 */
[----:B------:R-:W-:Y:S01]  /*26bd0*/  LOP3.LUT R17, R20, 0xffff0000, RZ, 0xc0, !PT ;  /* 0xffff000014117812 */ /* 0x000fe200078ec0ff */
[----:B------:R-:W-:Y:S01]  /*26be0*/  FMUL.FTZ R2, R2, R9 ;  /* 0x0000000902027220 */ /* 0x000fe20000410000 */
[----:B------:R-:W-:Y:S01]  /*26bf0*/  LOP3.LUT R12, R28, 0xffff0000, RZ, 0xc0, !PT ;  /* 0xffff00001c0c7812 */ /* 0x000fe200078ec0ff */
[----:B------:R-:W-:Y:S01]  /*26c00*/  FFMA.FTZ R18, R18, R39, R7 ;  /* 0x0000002712127223 */ /* 0x000fe20000010007 */
[----:B------:R-:W-:Y:S01]  /*26c10*/  LOP3.LUT R5, R23, 0xffff0000, RZ, 0xc0, !PT ;  /* 0xffff000017057812 */ /* 0x000fe200078ec0ff */
[----:B------:R-:W-:Y:S02]  /*26c20*/  FFMA.FTZ R8, R13, R8, R2 ;  /* 0x000000080d087223 */ /* 0x000fe40000010002 */
[----:B------:R-:W-:-:S02]  /*26c30*/  FMUL.FTZ R2, R3, R17 ;  /* 0x0000001103027220 */ /* 0x000fc40000410000 */
[----:B------:R-:W-:Y:S01]  /*26c40*/  FFMA.FTZ R9, R13, R9, -R4 ;  /* 0x000000090d097223 */ /* 0x000fe20000010804 */
[----:B------:R-:W-:Y:S01]  /*26c50*/  F2FP.BF16.PACK_AB R13, R21, R25 ;  /* 0x00000019150d723e */ /* 0x000fe200000010ff */
[-C--:B------:R-:W-:Y:S02]  /*26c60*/  FMUL.FTZ R3, R3, R12.reuse ;  /* 0x0000000c03037220 */ /* 0x080fe40000410000 */
[C---:B------:R-:W-:Y:S02]  /*26c70*/  FMUL.FTZ R7, R0.reuse, R19 ;  /* 0x0000001300077220 */ /* 0x040fe40000410000 */
[----:B------:R-:W-:Y:S02]  /*26c80*/  FMUL.FTZ R4, R0, R5 ;  /* 0x0000000500047220 */ /* 0x000fe40000410000 */
[----:B------:R-:W-:Y:S01]  /*26c90*/  FFMA.FTZ R2, R16, R12, -R2 ;  /* 0x0000000c10027223 */ /* 0x000fe20000010802 */
[----:B------:R-:W-:Y:S01]  /*26ca0*/  F2FP.BF16.PACK_AB R12, R30, R37 ;  /* 0x000000251e0c723e */ /* 0x000fe200000010ff */
        /* <DEDUP_REMOVED lines=11> */
.L_x_2559:
[----:B------:R-:W-:Y:S05]  /*26d60*/  BSYNC B0 ;  /* 0x0000000000007941 */ /* 0x000fea0003800000 */
.L_x_2558:
[----:B------:R-:W-:-:S04]  /*26d70*/  IADD3 R2, R57, 0x40, RZ ;  /* 0x0000004039027810 */ /* 0x000fc80007ffe0ff */
[----:B------:R-:W-:-:S13]  /*26d80*/  ISETP.GE.AND P0, PT, R2, R27, PT ;  /* 0x0000001b0200720c */ /* 0x000fda0003f06270 */
[----:B------:R-:W-:Y:S05]  /*26d90*/  @P0 BRA `(.L_x_2555) ;  /* 0x0000078000000947 */ /* 0x000fea0003800000 */
[----:B-1----:R-:W-:Y:S01]  /*26da0*/  SHF.R.S32.HI R4, RZ, 0x1f, R2 ;  /* 0x0000001fff047819 */ /* 0x002fe20000011402 */
[----:B------:R-:W-:Y:S01]  /*26db0*/  IMAD.SHL.U32 R6, R76, 0x40, RZ ;  /* 0x000000404c067824 */ /* 0x000fe200078e00ff */
[----:B------:R-:W-:Y:S01]  /*26dc0*/  SHF.R.S32.HI R0, RZ, 0x1f, R56 ;  /* 0x0000001fff007819 */ /* 0x000fe20000011438 */
[----:B------:R-:W-:Y:S01]  /*26dd0*/  ULDC.64 UR4, c[0x0][0x118] ;  /* 0x0000460000047ab9 */ /* 0x000fe20000000a00 */
[CC--:B------:R-:W-:Y:S02]  /*26de0*/  LEA.HI R3, R4.reuse, R2.reuse, RZ, 0x3 ;  /* 0x0000000204037211 */ /* 0x0c0fe400078f18ff */
[----:B------:R-:W-:Y:S02]  /*26df0*/  LEA.HI R2, R4, R2, RZ, 0x6 ;  /* 0x0000000204027211 */ /* 0x000fe400078f30ff */
[----:B------:R-:W-:Y:S02]  /*26e00*/  LEA.HI R5, R0, R56, RZ, 0x5 ;  /* 0x0000003800057211 */ /* 0x000fe400078f28ff */
[----:B------:R-:W-:Y:S01]  /*26e10*/  SHF.R.S32.HI R4, RZ, 0x3, R3 ;  /* 0x00000003ff047819 */ /* 0x000fe20000011403 */
[----:B------:R-:W-:Y:S01]  /*26e20*/  IMAD.SHL.U32 R7, R2, 0x80, RZ ;  /* 0x0000008002077824 */ /* 0x000fe200078e00ff */
[----:B------:R-:W-:Y:S01]  /*26e30*/  LOP3.LUT R0, R6, 0x1c0, RZ, 0xc0, !PT ;  /* 0x000001c006007812 */ /* 0x000fe200078ec0ff */
[----:B------:R-:W-:Y:S01]  /*26e40*/  IMAD.SHL.U32 R6, R5, 0x10, RZ ;  /* 0x0000001005067824 */ /* 0x000fe200078e00ff */
[----:B------:R-:W-:-:S02]  /*26e50*/  LEA.HI R2, R27, R4, RZ, 0x1d ;  /* 0x000000041b027211 */ /* 0x000fc400078fe8ff */
[----:B------:R-:W-:Y:S02]  /*26e60*/  LOP3.LUT R5, R0, 0x38, R3, 0xf8, !PT ;  /* 0x0000003800057812 */ /* 0x000fe400078ef803 */
[----:B------:R-:W-:Y:S02]  /*26e70*/  SHF.R.U32.HI R8, RZ, 0x3, R0 ;  /* 0x00000003ff087819 */ /* 0x000fe40000011600 */
[----:B------:R-:W-:Y:S02]  /*26e80*/  SHF.R.S32.HI R4, RZ, 0x1f, R2 ;  /* 0x0000001fff047819 */ /* 0x000fe40000011402 */
[----:B------:R-:W-:Y:S02]  /*26e90*/  LOP3.LUT R3, R6, 0xfffffe00, RZ, 0xc0, !PT ;  /* 0xfffffe0006037812 */ /* 0x000fe400078ec0ff */
[----:B------:R-:W-:Y:S01]  /*26ea0*/  LOP3.LUT R6, R5, R8, RZ, 0x3c, !PT ;  /* 0x0000000805067212 */ /* 0x000fe200078e3cff */
[----:B------:R-:W-:Y:S01]  /*26eb0*/  IMAD.SHL.U32 R5, R2, 0x8, RZ ;  /* 0x0000000802057824 */ /* 0x000fe200078e00ff */
[----:B------:R-:W-:-:S02]  /*26ec0*/  LEA.HI R2, R4, R2, RZ, 0x3 ;  /* 0x0000000204027211 */ /* 0x000fc400078f18ff */
[----:B------:R-:W-:Y:S02]  /*26ed0*/  LOP3.LUT R7, R7, 0xffffe000, RZ, 0xc0, !PT ;  /* 0xffffe00007077812 */ /* 0x000fe400078ec0ff */
[----:B------:R-:W-:Y:S01]  /*26ee0*/  LOP3.LUT R4, R0, 0x38, R5, 0xf8, !PT ;  /* 0x0000003800047812 */ /* 0x000fe200078ef805 */
[----:B------:R-:W-:Y:S01]  /*26ef0*/  IMAD.SHL.U32 R0, R2, 0x400, RZ ;  /* 0x0000040002007824 */ /* 0x000fe200078e00ff */
[----:B------:R-:W-:Y:S02]  /*26f00*/  IADD3 R6, R6, R7, R3 ;  /* 0x0000000706067210 */ /* 0x000fe40007ffe003 */
        /* <DEDUP_REMOVED lines=9> */
[----:B------:R-:W-:Y:S02]  /*26fa0*/  PRMT R22, R90, 0x5410, R9 ;  /* 0x000054105a167816 */ /* 0x000fe40000000009 */
[----:B------:R-:W-:Y:S02]  /*26fb0*/  SHF.R.U32.HI R16, RZ, 0x10, R53 ;  /* 0x00000010ff107819 */ /* 0x000fe40000011635 */
[----:B------:R-:W-:Y:S01]  /*26fc0*/  SHF.R.U64 R17, R54, 0x10, R55 ;  /* 0x0000001036117819 */ /* 0x000fe20000001237 */
[----:B------:R-:W-:Y:S01]  /*26fd0*/  IMAD.U32 R36, R22, 0x10000, RZ ;  /* 0x0001000016247824 */ /* 0x000fe200078e00ff */
[----:B------:R-:W-:-:S02]  /*26fe0*/  SHF.R.U64 R3, R50, 0x10, R51 ;  /* 0x0000001032037819 */ /* 0x000fc40000001233 */
[----:B------:R-:W-:Y:S02]  /*26ff0*/  PRMT R30, R92, 0x5410, R0 ;  /* 0x000054105c1e7816 */ /* 0x000fe40000000000 */
[----:B------:R-:W-:Y:S02]  /*27000*/  PRMT R21, R89, 0x5432, R16 ;  /* 0x0000543259157816 */ /* 0x000fe40000000010 */
[----:B------:R-:W-:Y:S02]  /*27010*/  PRMT R20, R91, 0x5410, R17 ;  /* 0x000054105b147816 */ /* 0x000fe40000000011 */
[----:B------:R-:W-:Y:S02]  /*27020*/  SHF.R.U32.HI R2, RZ, 0x10, R49 ;  /* 0x00000010ff027819 */ /* 0x000fe40000011631 */
[----:B------:R-:W-:Y:S02]  /*27030*/  PRMT R28, R93, 0x5410, R3 ;  /* 0x000054105d1c7816 */ /* 0x000fe40000000003 */
[----:B------:R-:W-:Y:S01]  /*27040*/  LOP3.LUT R37, R22, 0xffff0000, RZ, 0xc0, !PT ;  /* 0xffff000016257812 */ /* 0x000fe200078ec0ff */
[----:B------:R-:W-:Y:S01]  /*27050*/  IMAD.U32 R22, R21, 0x10000, RZ ;  /* 0x0001000015167824 */ /* 0x000fe200078e00ff */
[----:B------:R-:W-:-:S02]  /*27060*/  SHF.R.U32.HI R8, RZ, 0x10, R51 ;  /* 0x00000010ff087819 */ /* 0x000fc40000011633 */
[----:B------:R-:W-:Y:S02]  /*27070*/  PRMT R29, R91, 0x5432, R2 ;  /* 0x000054325b1d7816 */ /* 0x000fe40000000002 */
[----:B------:R-:W-:Y:S02]  /*27080*/  PRMT R23, R92, 0x5432, R8 ;  /* 0x000054325c177816 */ /* 0x000fe40000000008 */
[----:B------:R-:W-:Y:S02]  /*27090*/  LOP3.LUT R39, R21, 0xffff0000, RZ, 0xc0, !PT ;  /* 0xffff000015277812 */ /* 0x000fe400078ec0ff */
[----:B------:R-:W-:-:S04]  /*270a0*/  SHF.R.U32.HI R19, RZ, 0x10, R55 ;  /* 0x00000010ff137819 */ /* 0x000fc80000011637 */
        /* <DEDUP_REMOVED lines=71> */
.L_x_2555:
[----:B------:R-:W-:Y:S05]  /*27520*/  BSYNC B1 ;  /* 0x0000000000017941 */ /* 0x000fea0003800000 */
.L_x_2554:
[----:B------:R-:W-:Y:S01]  /*27530*/  IADD3 R0, R76, 0x40, RZ ;  /* 0x000000404c007810 */ /* 0x000fe20007ffe0ff */
[----:B------:R-:W-:Y:S02]  /*27540*/  IMAD.MOV.U32 R2, RZ, RZ, R114 ;  /* 0x000000ffff027224 */ /* 0x000fe400078e0072 */
[----:B------:R-:W-:Y:S01]  /*27550*/  IMAD.MOV.U32 R3, RZ, RZ, 0x0 ;  /* 0x00000000ff037424 */ /* 0x000fe200078e00ff */
[----:B------:R-:W-:-:S13]  /*27560*/  ISETP.GE.AND P0, PT, R0, R77, PT ;  /* 0x0000004d0000720c */ /* 0x000fda0003f06270 */
[----:B------:R-:W-:Y:S05]  /*27570*/  @P0 RET.REL.NODEC R2 `(_ZN7cutlass13device_kernelIN5flash19enable_sm80_to_sm89INS1_16FlashAttnFwdSm80INS1_25CollectiveMainloopFwdSm80ILi8ELi2ELb0EN4cute5tupleIJNS5_1CILi128EEENS7_ILi64EEENS7_ILi192EEEEEELi192ENS_10bfloat16_tEfNS_4arch4Sm80ELb0ELb1ELb1ELb1ELb1ELb1ELb1ELb1EEENS1_21CollectiveEpilogueFwdINS6_IJS8_SA_S9_EEENS6_IJNS7_ILi1EEESI_SI_EEESC_SE_Li256ELb1ELb1ELb1ELb0EEENS1_36VarlenDynamicPersistentTileSchedulerILi128ELi64ELi256ELi256ELb1ELb1ELb0ELb1ELb0ELb1EEEEEEEEEvNT_6ParamsE) ;  /* 0xfffd8a8002000950 */ /* 0x000fea0003c3ffff */
[----:B------:R-:W-:Y:S01]  /*27580*/  ISETP.GE.AND P0, PT, R57, R27, PT ;  /* 0x0000001b3900720c */ /* 0x000fe20003f06270 */
[----:B------:R-:W-:-:S12]  /*27590*/  BSSY B0, `(.L_x_2560) ;  /* 0x0000073000007945 */ /* 0x000fd80003800000 */
[----:B------:R-:W-:Y:S05]  /*275a0*/  @P0 BRA `(.L_x_2561) ;  /* 0x0000071000000947 */ /* 0x000fea0003800000 */
[----:B------:R-:W-:Y:S01]  /*275b0*/  SHF.R.S32.HI R3, RZ, 0x1f, R0 ;  /* 0x0000001fff037819 */ /* 0x000fe20000011400 */
[----:B------:R-:W-:Y:S01]  /*275c0*/  IMAD.SHL.U32 R2, R0, 0x40, RZ ;  /* 0x0000004000027824 */ /* 0x000fe200078e00ff */
[----:B-1----:R-:W-:Y:S01]  /*275d0*/  LEA.HI R5, R27, R31, RZ, 0x1d ;  /* 0x0000001f1b057211 */ /* 0x002fe200078fe8ff */
[----:B------:R-:W-:Y:S01]  /*275e0*/  ULDC.64 UR4, c[0x0][0x118] ;  /* 0x0000460000047ab9 */ /* 0x000fe20000000a00 */
        /* <DEDUP_REMOVED lines=20> */
[----:B------:R-:W-:Y:S02]  /*27730*/  SHF.R.U32.HI R19, RZ, 0x10, R67 ;  /* 0x00000010ff137819 */ /* 0x000fe40000011643 */
[----:B------:R-:W-:Y:S02]  /*27740*/  SHF.R.U64 R2, R60, 0x10, R61 ;  /* 0x000000103c027819 */ /* 0x000fe4000000123d */
[----:B------:R-:W-:Y:S02]  /*27750*/  PRMT R23, R94, 0x5410, R16 ;  /* 0x000054105e177816 */ /* 0x000fe40000000010 */
[--C-:B------:R-:W-:Y:S02]  /*27760*/  SHF.R.U64 R8, R62, 0x10, R63.reuse ;  /* 0x000000103e087819 */ /* 0x100fe4000000123f */
[----:B------:R-:W-:Y:S01]  /*27770*/  SHF.R.U32.HI R9, RZ, 0x10, R63 ;  /* 0x00000010ff097819 */ /* 0x000fe2000001163f */
[----:B------:R-:W-:Y:S01]  /*27780*/  IMAD.U32 R36, R23, 0x10000, RZ ;  /* 0x0001000017247824 */ /* 0x000fe200078e00ff */
[----:B------:R-:W-:-:S02]  /*27790*/  SHF.R.U32.HI R17, RZ, 0x10, R65 ;  /* 0x00000010ff117819 */ /* 0x000fc40000011641 */
[----:B------:R-:W-:Y:S02]  /*277a0*/  SHF.R.U64 R18, R66, 0x10, R67 ;  /* 0x0000001042127819 */ /* 0x000fe40000001243 */
[----:B------:R-:W-:Y:S02]  /*277b0*/  PRMT R20, R94, 0x5432, R19 ;  /* 0x000054325e147816 */ /* 0x000fe40000000013 */
[C---:B------:R-:W-:Y:S02]  /*277c0*/  PRMT R31, R96.reuse, 0x5410, R2 ;  /* 0x00005410601f7816 */ /* 0x040fe40000000002 */
[----:B------:R-:W-:Y:S02]  /*277d0*/  PRMT R29, R97, 0x5410, R8 ;  /* 0x00005410611d7816 */ /* 0x000fe40000000008 */
[----:B------:R-:W-:Y:S02]  /*277e0*/  PRMT R24, R96, 0x5432, R9 ;  /* 0x0000543260187816 */ /* 0x000fe40000000009 */
[----:B------:R-:W-:-:S02]  /*277f0*/  PRMT R22, R93, 0x5432, R17 ;  /* 0x000054325d167816 */ /* 0x000fc40000000011 */
[----:B------:R-:W-:Y:S02]  /*27800*/  PRMT R21, R95, 0x5410, R18 ;  /* 0x000054105f157816 */ /* 0x000fe40000000012 */
[----:B------:R-:W-:Y:S02]  /*27810*/  SHF.R.U32.HI R3, RZ, 0x10, R61 ;  /* 0x00000010ff037819 */ /* 0x000fe4000001163d */
[----:B------:R-:W-:Y:S01]  /*27820*/  LOP3.LUT R37, R23, 0xffff0000, RZ, 0xc0, !PT ;  /* 0xffff000017257812 */ /* 0x000fe200078ec0ff */
[C---:B------:R-:W-:Y:S01]  /*27830*/  IMAD.U32 R23, R22.reuse, 0x10000, RZ ;  /* 0x0001000016177824 */ /* 0x040fe200078e00ff */
        /* <DEDUP_REMOVED lines=24> */
[----:B------:R-:W-:Y:S02]  /*279c0*/  IMAD.U32 R13, R30, 0x10000, RZ ;  /* 0x000100001e0d7824 */ /* 0x000fe400078e00ff */
[----:B------:R-:W-:-:S02]  /*279d0*/  FFMA.FTZ R36, R28, R36, R7 ;  /* 0x000000241c247223 */ /* 0x000fc40000010007 */
[-C--:B------:R-:W-:Y:S02]  /*279e0*/  FMUL.FTZ R12, R12, R15.reuse ;  /* 0x0000000f0c0c7220 */ /* 0x080fe40000410000 */
[C---:B------:R-:W-:Y:S02]  /*279f0*/  FFMA.FTZ R31, R26.reuse, R15, -R6 ;  /* 0x0000000f1a1f7223 */ /* 0x040fe40000010806 */
[C---:B------:R-:W-:Y:S02]  /*27a00*/  FMUL.FTZ R7, R9.reuse, R23 ;  /* 0x0000001709077220 */ /* 0x040fe40000410000 */
[----:B------:R-:W-:Y:S02]  /*27a10*/  FMUL.FTZ R6, R9, R13 ;  /* 0x0000000d09067220 */ /* 0x000fe40000410000 */
[----:B------:R-:W-:Y:S02]  /*27a20*/  FFMA.FTZ R28, R26, R37, R12 ;  /* 0x000000251a1c7223 */ /* 0x000fe4000001000c */
[C---:B------:R-:W-:Y:S01]  /*27a30*/  FFMA.FTZ R26, R25.reuse, R13, -R7 ;  /* 0x0000000d191a7223 */ /* 0x040fe20000010807 */
[----:B------:R-:W-:Y:S01]  /*27a40*/  LOP3.LUT R7, R30, 0xffff0000, RZ, 0xc0, !PT ;  /* 0xffff00001e077812 */ /* 0x000fe200078ec0ff */
[----:B------:R-:W-:-:S02]  /*27a50*/  FFMA.FTZ R23, R25, R23, R6 ;  /* 0x0000001719177223 */ /* 0x000fc40000010006 */
[C---:B------:R-:W-:Y:S02]  /*27a60*/  FMUL.FTZ R6, R8.reuse, R22 ;  /* 0x0000001608067220 */ /* 0x040fe40000410000 */
[----:B------:R-:W-:Y:S02]  /*27a70*/  IMAD.U32 R12, R29, 0x10000, RZ ;  /* 0x000100001d0c7824 */ /* 0x000fe400078e00ff */
[C---:B------:R-:W-:Y:S01]  /*27a80*/  IMAD.U32 R15, R21.reuse, 0x10000, RZ ;  /* 0x00010000150f7824 */ /* 0x040fe200078e00ff */
[----:B------:R-:W-:Y:S01]  /*27a90*/  LOP3.LUT R21, R21, 0xffff0000, RZ, 0xc0, !PT ;  /* 0xffff000015157812 */ /* 0x000fe200078ec0ff */
[-C--:B------:R-:W-:Y:S02]  /*27aa0*/  FMUL.FTZ R8, R8, R7.reuse ;  /* 0x0000000708087220 */ /* 0x080fe40000410000 */
[----:B------:R-:W-:Y:S02]  /*27ab0*/  FFMA.FTZ R13, R19, R7, -R6 ;  /* 0x00000007130d7223 */ /* 0x000fe40000010806 */
[----:B------:R-:W-:-:S02]  /*27ac0*/  IMAD.U32 R25, R20, 0x10000, RZ ;  /* 0x0001000014197824 */ /* 0x000fc400078e00ff */
[----:B------:R-:W-:Y:S01]  /*27ad0*/  FMUL.FTZ R7, R5, R15 ;  /* 0x0000000f05077220 */ /* 0x000fe20000410000 */
[----:B------:R-:W-:Y:S01]  /*27ae0*/  F2FP.BF16.PACK_AB R13, R13, R26 ;  /* 0x0000001a0d0d723e */ /* 0x000fe200000010ff */
[----:B------:R-:W-:Y:S02]  /*27af0*/  FMUL.FTZ R6, R5, R12 ;  /* 0x0000000c05067220 */ /* 0x000fe40000410000 */
[C---:B------:R-:W-:Y:S02]  /*27b00*/  IMAD.U32 R9, R24.reuse, 0x10000, RZ ;  /* 0x0001000018097824 */ /* 0x040fe400078e00ff */
[----:B------:R-:W-:Y:S01]  /*27b10*/  FFMA.FTZ R22, R19, R22, R8 ;  /* 0x0000001613167223 */ /* 0x000fe20000010008 */
[----:B------:R-:W-:Y:S01]  /*27b20*/  LOP3.LUT R8, R24, 0xffff0000, RZ, 0xc0, !PT ;  /* 0xffff000018087812 */ /* 0x000fe200078ec0ff */
[----:B------:R-:W-:Y:S02]  /*27b30*/  FMUL.FTZ R5, R3, R25 ;  /* 0x0000001903057220 */ /* 0x000fe40000410000 */
[C---:B------:R-:W-:Y:S01]  /*27b40*/  FFMA.FTZ R19, R18.reuse, R12, -R7 ;  /* 0x0000000c12137223 */ /* 0x040fe20000010807 */
[----:B------:R-:W-:Y:S01]  /*27b50*/  LOP3.LUT R12, R29, 0xffff0000, RZ, 0xc0, !PT ;  /* 0xffff00001d0c7812 */ /* 0x000fe200078ec0ff */
[----:B------:R-:W-:Y:S01]  /*27b60*/  FFMA.FTZ R6, R18, R15, R6 ;  /* 0x0000000f12067223 */ /* 0x000fe20000010006 */
[----:B------:R-:W-:Y:S01]  /*27b70*/  LOP3.LUT R18, R20, 0xffff0000, RZ, 0xc0, !PT ;  /* 0xffff000014127812 */ /* 0x000fe200078ec0ff */
[----:B------:R-:W-:-:S02]  /*27b80*/  FMUL.FTZ R3, R3, R9 ;  /* 0x0000000903037220 */ /* 0x000fc40000410000 */
[C---:B------:R-:W-:Y:S02]  /*27b90*/  FFMA.FTZ R15, R16.reuse, R9, -R5 ;  /* 0x00000009100f7223 */ /* 0x040fe40000010805 */
[----:B------:R-:W-:Y:S02]  /*27ba0*/  FFMA.FTZ R9, R16, R25, R3 ;  /* 0x0000001910097223 */ /* 0x000fe40000010003 */
[----:B------:R-:W-:Y:S02]  /*27bb0*/  FMUL.FTZ R3, R4, R21 ;  /* 0x0000001504037220 */ /* 0x000fe40000410000 */
[----:B------:R-:W-:Y:S02]  /*27bc0*/  FMUL.FTZ R5, R2, R18 ;  /* 0x0000001202057220 */ /* 0x000fe40000410000 */
[----:B------:R-:W-:Y:S02]  /*27bd0*/  FMUL.FTZ R4, R4, R12 ;  /* 0x0000000c04047220 */ /* 0x000fe40000410000 */
[----:B------:R-:W-:-:S02]  /*27be0*/  FMUL.FTZ R7, R2, R8 ;  /* 0x0000000802077220 */ /* 0x000fc40000410000 */
[----:B------:R-:W-:Y:S01]  /*27bf0*/  FFMA.FTZ R3, R17, R12, -R3 ;  /* 0x0000000c11037223 */ /* 0x000fe20000010803 */
[----:B------:R-:W-:Y:S01]  /*27c00*/  F2FP.BF16.PACK_AB R12, R31, R38 ;  /* 0x000000261f0c723e */ /* 0x000fe200000010ff */
[----:B------:R-:W-:Y:S01]  /*27c10*/  FFMA.FTZ R8, R14, R8, -R5 ;  /* 0x000000080e087223 */ /* 0x000fe20000010805 */
[----:B------:R-:W-:Y:S01]  /*27c20*/  F2FP.BF16.PACK_AB R5, R22, R23 ;  /* 0x000000171605723e */ /* 0x000fe200000010ff */
[----:B------:R-:W-:Y:S01]  /*27c30*/  FFMA.FTZ R2, R17, R21, R4 ;  /* 0x0000001511027223 */ /* 0x000fe20000010004 */
[----:B------:R-:W-:Y:S01]  /*27c40*/  F2FP.BF16.PACK_AB R4, R28, R36 ;  /* 0x000000241c04723e */ /* 0x000fe200000010ff */
[----:B------:R-:W-:Y:S01]  /*27c50*/  FFMA.FTZ R7, R14, R18, R7 ;  /* 0x000000120e077223 */ /* 0x000fe20000010007 */
[----:B------:R-:W-:Y:S02]  /*27c60*/  F2FP.BF16.PACK_AB R14, R3, R19 ;  /* 0x00000013030e723e */ /* 0x000fe400000010ff */
[----:B------:R-:W-:Y:S02]  /*27c70*/  F2FP.BF16.PACK_AB R15, R8, R15 ;  /* 0x0000000f080f723e */ /* 0x000fe400000010ff */
[----:B------:R-:W-:-:S02]  /*27c80*/  F2FP.BF16.PACK_AB R6, R2, R6 ;  /* 0x000000060206723e */ /* 0x000fc400000010ff */
[----:B------:R-:W-:Y:S01]  /*27c90*/  F2FP.BF16.PACK_AB R7, R7, R9 ;  /* 0x000000090707723e */ /* 0x000fe200000010ff */
[----:B------:R1:W-:Y:S04]  /*27ca0*/  ST.E.128 [R34.64], R12 ;  /* 0x0000000c22007985 */ /* 0x0003e8000c101d04 */
[----:B------:R1:W-:Y:S02]  /*27cb0*/  ST.E.128 [R32.64], R4 ;  /* 0x0000000420007985 */ /* 0x0003e4000c101d04 */
.L_x_2561:
[----:B------:R-:W-:Y:S05]  /*27cc0*/  BSYNC B0 ;  /* 0x0000000000007941 */ /* 0x000fea0003800000 */
.L_x_2560:
[----:B------:R-:W-:Y:S01]  /*27cd0*/  IADD3 R2, R57, 0x20, RZ ;  /* 0x0000002039027810 */ /* 0x000fe20007ffe0ff */
[----:B------:R-:W-:Y:S03]  /*27ce0*/  BSSY B0, `(.L_x_2562) ;  /* 0x000007b000007945 */ /* 0x000fe60003800000 */
        /* <DEDUP_REMOVED lines=13> */
[----:B------:R-:W-:Y:S02]  /*27dc0*/  LOP3.LUT R9, R6, 0xffffe000, RZ, 0xc0, !PT ;  /* 0xffffe00006097812 */ /* 0x000fe400078ec0ff */
[----:B------:R-:W-:Y:S01]  /*27dd0*/  SHF.R.S32.HI R5, RZ, 0x1f, R3 ;  /* 0x0000001fff057819 */ /* 0x000fe20000011403 */
[----:B------:R-:W-:Y:S01]  /*27de0*/  IMAD.SHL.U32 R6, R3, 0x8, RZ ;  /* 0x0000000803067824 */ /* 0x000fe200078e00ff */
[----:B------:R-:W-:Y:S02]  /*27df0*/  LEA.HI R7, R7, R0, RZ, 0x3 ;  /* 0x0000000007077211 */ /* 0x000fe400078f18ff */
[----:B------:R-:W-:Y:S02]  /*27e00*/  LEA.HI R3, R5, R3, RZ, 0x3 ;  /* 0x0000000305037211 */ /* 0x000fe400078f18ff */
[----:B------:R-:W-:Y:S01]  /*27e10*/  SHF.R.U32.HI R12, RZ, 0x3, R2 ;  /* 0x00000003ff0c7819 */ /* 0x000fe20000011602 */
[----:B------:R-:W-:Y:S01]  /*27e20*/  IMAD.SHL.U32 R4, R7, 0x40, RZ ;  /* 0x0000004007047824 */ /* 0x000fe200078e00ff */
[----:B------:R-:W-:Y:S01]  /*27e30*/  LOP3.LUT R5, R2, 0x38, R6, 0xf8, !PT ;  /* 0x0000003802057812 */ /* 0x000fe200078ef806 */
[----:B------:R-:W-:Y:S01]  /*27e40*/  IMAD.SHL.U32 R2, R3, 0x400, RZ ;  /* 0x0000040003027824 */ /* 0x000fe200078e00ff */
[----:B------:R-:W-:-:S02]  /*27e50*/  LOP3.LUT R7, R8, R12, RZ, 0x3c, !PT ;  /* 0x0000000c08077212 */ /* 0x000fc400078e3cff */
[----:B------:R-:W-:Y:S02]  /*27e60*/  LOP3.LUT R4, R4, 0xfffffe00, RZ, 0xc0, !PT ;  /* 0xfffffe0004047812 */ /* 0x000fe400078ec0ff */
[----:B------:R-:W-:Y:S02]  /*27e70*/  LOP3.LUT R3, R5, R12, RZ, 0x3c, !PT ;  /* 0x0000000c05037212 */ /* 0x000fe400078e3cff */
[----:B------:R-:W-:Y:S02]  /*27e80*/  LOP3.LUT R2, R2, 0xffffe000, RZ, 0xc0, !PT ;  /* 0xffffe00002027812 */ /* 0x000fe400078ec0ff */
[--C-:B------:R-:W-:Y:S02]  /*27e90*/  IADD3 R7, R7, R9, R4.reuse ;  /* 0x0000000907077210 */ /* 0x100fe40007ffe004 */
[----:B------:R-:W-:-:S03]  /*27ea0*/  IADD3 R2, R3, R2, R4 ;  /* 0x0000000203027210 */ /* 0x000fc60007ffe004 */
[----:B-----5:R-:W-:-:S04]  /*27eb0*/  IMAD.WIDE.U32 R34, R7, 0x2, R44 ;  /* 0x0000000207227825 */ /* 0x020fc800078e002c */
[----:B------:R-:W-:Y:S01]  /*27ec0*/  IMAD.WIDE.U32 R32, R2, 0x2, R44 ;  /* 0x0000000202207825 */ /* 0x000fe200078e002c */
[----:B------:R-:W2:Y:S04]  /*27ed0*/  LD.E.128 R12, [R34.64] ;  /* 0x00000004220c7980 */ /* 0x000ea8000c101d00 */
[----:B------:R-:W3:Y:S01]  /*27ee0*/  LD.E.128 R4, [R32.64] ;  /* 0x0000000420047980 */ /* 0x000ee2000c101d00 */
[----:B------:R-:W-:Y:S02]  /*27ef0*/  SHF.R.U64 R16, R72, 0x10, R73 ;  /* 0x0000001048107819 */ /* 0x000fe40000001249 */
[----:B------:R-:W-:Y:S02]  /*27f00*/  SHF.R.U32.HI R19, RZ, 0x10, R75 ;  /* 0x00000010ff137819 */ /* 0x000fe4000001164b */
[----:B------:R-:W-:-:S02]  /*27f10*/  SHF.R.U64 R2, R68, 0x10, R69 ;  /* 0x0000001044027819 */ /* 0x000fc40000001245 */
[----:B------:R-:W-:Y:S02]  /*27f20*/  PRMT R23, R98, 0x5410, R16 ;  /* 0x0000541062177816 */ /* 0x000fe40000000010 */
[--C-:B------:R-:W-:Y:S02]  /*27f30*/  SHF.R.U64 R8, R70, 0x10, R71.reuse ;  /* 0x0000001046087819 */ /* 0x100fe40000001247 */
[----:B------:R-:W-:Y:S01]  /*27f40*/  SHF.R.U32.HI R9, RZ, 0x10, R71 ;  /* 0x00000010ff097819 */ /* 0x000fe20000011647 */
[----:B------:R-:W-:Y:S01]  /*27f50*/  IMAD.U32 R36, R23, 0x10000, RZ ;  /* 0x0001000017247824 */ /* 0x000fe200078e00ff */
[----:B------:R-:W-:Y:S02]  /*27f60*/  SHF.R.U32.HI R17, RZ, 0x10, R73 ;  /* 0x00000010ff117819 */ /* 0x000fe40000011649 */
[----:B------:R-:W-:Y:S02]  /*27f70*/  SHF.R.U64 R18, R74, 0x10, R75 ;  /* 0x000000104a127819 */ /* 0x000fe4000000124b */
[----:B------:R-:W-:-:S02]  /*27f80*/  PRMT R20, R98, 0x5432, R19 ;  /* 0x0000543262147816 */ /* 0x000fc40000000013 */
[C---:B------:R-:W-:Y:S02]  /*27f90*/  PRMT R31, R100.reuse, 0x5410, R2 ;  /* 0x00005410641f7816 */ /* 0x040fe40000000002 */
[----:B------:R-:W-:Y:S02]  /*27fa0*/  PRMT R29, R101, 0x5410, R8 ;  /* 0x00005410651d7816 */ /* 0x000fe40000000008 */
[----:B------:R-:W-:Y:S02]  /*27fb0*/  PRMT R24, R100, 0x5432, R9 ;  /* 0x0000543264187816 */ /* 0x000fe40000000009 */
[----:B------:R-:W-:Y:S02]  /*27fc0*/  PRMT R22, R97, 0x5432, R17 ;  /* 0x0000543261167816 */ /* 0x000fe40000000011 */
[----:B------:R-:W-:Y:S02]  /*27fd0*/  PRMT R21, R99, 0x5410, R18 ;  /* 0x0000541063157816 */ /* 0x000fe40000000012 */
[----:B------:R-:W-:-:S02]  /*27fe0*/  SHF.R.U32.HI R3, RZ, 0x10, R69 ;  /* 0x00000010ff037819 */ /* 0x000fc40000011645 */
        /* <DEDUP_REMOVED lines=74> */
.L_x_2563:
[----:B------:R-:W-:Y:S05]  /*28490*/  BSYNC B0 ;  /* 0x0000000000007941 */ /* 0x000fea0003800000 */
.L_x_2562:
[----:B-1----:R-:W-:Y:S01]  /*284a0*/  IADD3 R4, R57, 0x40, RZ ;  /* 0x0000004039047810 */ /* 0x002fe20007ffe0ff */
[----:B------:R-:W-:Y:S02]  /*284b0*/  IMAD.MOV.U32 R2, RZ, RZ, R114 ;  /* 0x000000ffff027224 */ /* 0x000fe400078e0072 */
[----:B------:R-:W-:Y:S01]  /*284c0*/  IMAD.MOV.U32 R3, RZ, RZ, 0x0 ;  /* 0x00000000ff037424 */ /* 0x000fe200078e00ff */
[----:B------:R-:W-:-:S13]  /*284d0*/  ISETP.GE.AND P0, PT, R4, R27, PT ;  /* 0x0000001b0400720c */ /* 0x000fda0003f06270 */
[----:B------:R-:W-:Y:S05]  /*284e0*/  @P0 RET.REL.NODEC R2 `(_ZN7cutlass13device_kernelIN5flash19enable_sm80_to_sm89INS1_16FlashAttnFwdSm80INS1_25CollectiveMainloopFwdSm80ILi8ELi2ELb0EN4cute5tupleIJNS5_1CILi128EEENS7_ILi64EEENS7_ILi192EEEEEELi192ENS_10bfloat16_tEfNS_4arch4Sm80ELb0ELb1ELb1ELb1ELb1ELb1ELb1ELb1EEENS1_21CollectiveEpilogueFwdINS6_IJS8_SA_S9_EEENS6_IJNS7_ILi1EEESI_SI_EEESC_SE_Li256ELb1ELb1ELb1ELb0EEENS1_36VarlenDynamicPersistentTileSchedulerILi128ELi64ELi256ELi256ELb1ELb1ELb0ELb1ELb0ELb1EEEEEEEEEvNT_6ParamsE) ;  /* 0xfffd7b1002000950 */ /* 0x000fea0003c3ffff */
[----:B------:R-:W-:Y:S01]  /*284f0*/  SHF.R.S32.HI R2, RZ, 0x1f, R4 ;  /* 0x0000001fff027819 */ /* 0x000fe20000011404 */
[----:B------:R-:W-:Y:S01]  /*28500*/  IMAD.SHL.U32 R5, R0, 0x40, RZ ;  /* 0x0000004000057824 */ /* 0x000fe200078e00ff */
[----:B------:R-:W-:Y:S01]  /*28510*/  SHF.R.S32.HI R7, RZ, 0x1f, R0 ;  /* 0x0000001fff077819 */ /* 0x000fe20000011400 */
[----:B------:R-:W-:Y:S01]  /*28520*/  ULDC.64 UR4, c[0x0][0x118] ;  /* 0x0000460000047ab9 */ /* 0x000fe20000000a00 */
[CC--:B------:R-:W-:Y:S02]  /*28530*/  LEA.HI R3, R2.reuse, R4.reuse, RZ, 0x3 ;  /* 0x0000000402037211 */ /* 0x0c0fe400078f18ff */
[----:B------:R-:W-:Y:S02]  /*28540*/  LEA.HI R4, R2, R4, RZ, 0x6 ;  /* 0x0000000402047211 */ /* 0x000fe400078f30ff */
[----:B------:R-:W-:Y:S02]  /*28550*/  SHF.R.S32.HI R6, RZ, 0x3, R3 ;  /* 0x00000003ff067819 */ /* 0x000fe40000011403 */
[----:B------:R-:W-:Y:S01]  /*28560*/  LOP3.LUT R2, R5, 0x1c0, RZ, 0xc0, !PT ;  /* 0x000001c005027812 */ /* 0x000fe200078ec0ff */
[----:B------:R-:W-:Y:S01]  /*28570*/  IMAD.SHL.U32 R4, R4, 0x80, RZ ;  /* 0x0000008004047824 */ /* 0x000fe200078e00ff */
[----:B------:R-:W-:-:S02]  /*28580*/  LEA.HI R5, R7, R0, RZ, 0x3 ;  /* 0x0000000007057211 */ /* 0x000fc400078f18ff */
[----:B------:R-:W-:Y:S02]  /*28590*/  LEA.HI R0, R27, R6, RZ, 0x1d ;  /* 0x000000061b007211 */ /* 0x000fe400078fe8ff */
[----:B------:R-:W-:Y:S02]  /*285a0*/  LOP3.LUT R7, R4, 0xffffe000, RZ, 0xc0, !PT ;  /* 0xffffe00004077812 */ /* 0x000fe400078ec0ff */
[----:B------:R-:W-:Y:S02]  /*285b0*/  SHF.R.S32.HI R4, RZ, 0x1f, R0 ;  /* 0x0000001fff047819 */ /* 0x000fe40000011400 */
[----:B------:R-:W-:Y:S01]  /*285c0*/  LOP3.LUT R6, R2, 0x38, R3, 0xf8, !PT ;  /* 0x0000003802067812 */ /* 0x000fe200078ef803 */
[----:B------:R-:W-:Y:S01]  /*285d0*/  IMAD.SHL.U32 R3, R5, 0x40, RZ ;  /* 0x0000004005037824 */ /* 0x000fe200078e00ff */
[----:B------:R-:W-:Y:S01]  /*285e0*/  SHF.R.U32.HI R8, RZ, 0x3, R2 ;  /* 0x00000003ff087819 */ /* 0x000fe20000011602 */
[----:B------:R-:W-:Y:S01]  /*285f0*/  IMAD.SHL.U32 R5, R0, 0x8, RZ ;  /* 0x0000000800057824 */ /* 0x000fe200078e00ff */
[----:B------:R-:W-:-:S02]  /*28600*/  LEA.HI R0, R4, R0, RZ, 0x3 ;  /* 0x0000000004007211 */ /* 0x000fc400078f18ff */
[----:B------:R-:W-:Y:S02]  /*28610*/  LOP3.LUT R3, R3, 0xfffffe00, RZ, 0xc0, !PT ;  /* 0xfffffe0003037812 */ /* 0x000fe400078ec0ff */
[----:B------:R-:W-:Y:S01]  /*28620*/  LOP3.LUT R2, R2, 0x38, R5, 0xf8, !PT ;  /* 0x0000003802027812 */ /* 0x000fe200078ef805 */
[----:B------:R-:W-:Y:S01]  /*28630*/  IMAD.SHL.U32 R0, R0, 0x400, RZ ;  /* 0x0000040000007824 */ /* 0x000fe200078e00ff */
[-C--:B------:R-:W-:Y:S02]  /*28640*/  LOP3.LUT R6, R6, R8.reuse, RZ, 0x3c, !PT ;  /* 0x0000000806067212 */ /* 0x080fe400078e3cff */
        /* <DEDUP_REMOVED lines=12> */
[----:B------:R-:W-:Y:S01]  /*28710*/  PRMT R29, R112, 0x5410, R0 ;  /* 0x00005410701d7816 */ /* 0x000fe20000000000 */
[----:B------:R-:W-:Y:S01]  /*28720*/  IMAD.U32 R34, R22, 0x10000, RZ ;  /* 0x0001000016227824 */ /* 0x000fe200078e00ff */
[----:B------:R-:W-:Y:S02]  /*28730*/  SHF.R.U32.HI R21, RZ, 0x10, R81 ;  /* 0x00000010ff157819 */ /* 0x000fe40000011651 */
[----:B------:R-:W-:Y:S02]  /*28740*/  PRMT R26, R112, 0x5432, R8 ;  /* 0x00005432701a7816 */ /* 0x000fe40000000008 */
[----:B------:R-:W-:Y:S02]  /*28750*/  SHF.R.U32.HI R2, RZ, 0x10, R85 ;  /* 0x00000010ff027819 */ /* 0x000fe40000011655 */
[----:B------:R-:W-:-:S02]  /*28760*/  LOP3.LUT R22, R22, 0xffff0000, RZ, 0xc0, !PT ;  /* 0xffff000016167812 */ /* 0x000fc400078ec0ff */
[----:B------:R-:W-:Y:S02]  /*28770*/  SHF.R.U64 R3, R86, 0x10, R87 ;  /* 0x0000001056037819 */ /* 0x000fe40000001257 */
[----:B------:R-:W-:Y:S02]  /*28780*/  PRMT R21, R101, 0x5432, R21 ;  /* 0x0000543265157816 */ /* 0x000fe40000000015 */
[----:B------:R-:W-:Y:S02]  /*28790*/  PRMT R28, R104, 0x5432, R2 ;  /* 0x00005432681c7816 */ /* 0x000fe40000000002 */
[----:B------:R-:W-:Y:S02]  /*287a0*/  PRMT R27, R113, 0x5410, R3 ;  /* 0x00005410711b7816 */ /* 0x000fe40000000003 */
[--C-:B------:R-:W-:Y:S02]  /*287b0*/  SHF.R.U64 R20, R82, 0x10, R83.reuse ;  /* 0x0000001052147819 */ /* 0x100fe40000001253 */
[----:B------:R-:W-:-:S02]  /*287c0*/  SHF.R.U32.HI R19, RZ, 0x10, R83 ;  /* 0x00000010ff137819 */ /* 0x000fc40000011653 */
[----:B------:R-:W-:Y:S02]  /*287d0*/  PRMT R20, R104, 0x5410, R20 ;  /* 0x0000541068147816 */ /* 0x000fe40000000014 */
        /* <DEDUP_REMOVED lines=15> */
[----:B------:R-:W-:Y:S01]  /*288d0*/  FMUL.FTZ R5, R12, R34 ;  /* 0x000000220c057220 */ /* 0x000fe20000410000 */
[----:B------:R-:W-:Y:S01]  /*288e0*/  LOP3.LUT R2, R6, 0xffff0000, RZ, 0xc0, !PT ;  /* 0xffff000006027812 */ /* 0x000fe200078ec0ff */
[----:B------:R-:W-:-:S02]  /*288f0*/  FMUL.FTZ R12, R12, R15 ;  /* 0x0000000f0c0c7220 */ /* 0x000fc40000410000 */
[----:B------:R-:W-:Y:S02]  /*28900*/  FFMA.FTZ R35, R25, R15, -R5 ;  /* 0x0000000f19237223 */ /* 0x000fe40000010805 */
[----:B------:R-:W-:Y:S02]  /*28910*/  FMUL.FTZ R5, R9, R22 ;  /* 0x0000001609057220 */ /* 0x000fe40000410000 */
[----:B------:R-:W-:Y:S01]  /*28920*/  IMAD.U32 R3, R6, 0x10000, RZ ;  /* 0x0001000006037824 */ /* 0x000fe200078e00ff */
[----:B------:R-:W-:Y:S01]  /*28930*/  LOP3.LUT R6, R7, 0xffff0000, RZ, 0xc0, !PT ;  /* 0xffff000007067812 */ /* 0x000fe200078ec0ff */
[----:B------:R-:W-:Y:S02]  /*28940*/  IMAD.U32 R15, R21, 0x10000, RZ ;  /* 0x00010000150f7824 */ /* 0x000fe400078e00ff */
[----:B------:R-:W-:Y:S02]  /*28950*/  IMAD.U32 R0, R7, 0x10000, RZ ;  /* 0x0001000007007824 */ /* 0x000fe400078e00ff */
[C---:B------:R-:W-:Y:S01]  /*28960*/  IMAD.U32 R7, R28.reuse, 0x10000, RZ ;  /* 0x000100001c077824 */ /* 0x040fe200078e00ff */
[----:B------:R-:W-:Y:S01]  /*28970*/  LOP3.LUT R28, R28, 0xffff0000, RZ, 0xc0, !PT ;  /* 0xffff00001c1c7812 */ /* 0x000fe200078ec0ff */
[----:B------:R-:W-:-:S02]  /*28980*/  FMUL.FTZ R9, R9, R29 ;  /* 0x0000001d09097220 */ /* 0x000fc40000410000 */
[----:B------:R-:W-:Y:S01]  /*28990*/  FFMA.FTZ R34, R25, R34, R12 ;  /* 0x0000002219227223 */ /* 0x000fe2000001000c */
[----:B------:R-:W-:Y:S01]  /*289a0*/  LOP3.LUT R25, R21, 0xffff0000, RZ, 0xc0, !PT ;  /* 0xffff000015197812 */ /* 0x000fe200078ec0ff */
[----:B------:R-:W-:Y:S02]  /*289b0*/  FFMA.FTZ R29, R24, R29, -R5 ;  /* 0x0000001d181d7223 */ /* 0x000fe40000010805 */
[C---:B------:R-:W-:Y:S02]  /*289c0*/  FMUL.FTZ R5, R8.reuse, R15 ;  /* 0x0000000f08057220 */ /* 0x040fe40000410000 */
[-C--:B------:R-:W-:Y:S02]  /*289d0*/  FMUL.FTZ R8, R8, R7.reuse ;  /* 0x0000000708087220 */ /* 0x080fe40000410000 */
[----:B------:R-:W-:Y:S02]  /*289e0*/  FFMA.FTZ R21, R23, R7, -R5 ;  /* 0x0000000717157223 */ /* 0x000fe40000010805 */
[----:B------:R-:W-:-:S02]  /*289f0*/  FFMA.FTZ R24, R24, R22, R9 ;  /* 0x0000001618187223 */ /* 0x000fc40000010009 */
[----:B------:R-:W-:Y:S02]  /*28a00*/  FMUL.FTZ R5, R4, R25 ;  /* 0x0000001904057220 */ /* 0x000fe40000410000 */
[----:B------:R-:W-:Y:S02]  /*28a10*/  FFMA.FTZ R23, R23, R15, R8 ;  /* 0x0000000f17177223 */ /* 0x000fe40000010008 */
[C---:B------:R-:W-:Y:S01]  /*28a20*/  IMAD.U32 R9, R27.reuse, 0x10000, RZ ;  /* 0x000100001b097824 */ /* 0x040fe200078e00ff */
[----:B------:R-:W-:Y:S01]  /*28a30*/  LOP3.LUT R27, R27, 0xffff0000, RZ, 0xc0, !PT ;  /* 0xffff00001b1b7812 */ /* 0x000fe200078ec0ff */
[C---:B------:R-:W-:Y:S01]  /*28a40*/  IMAD.U32 R12, R20.reuse, 0x10000, RZ ;  /* 0x00010000140c7824 */ /* 0x040fe200078e00ff */
[----:B------:R-:W-:Y:S01]  /*28a50*/  LOP3.LUT R20, R20, 0xffff0000, RZ, 0xc0, !PT ;  /* 0xffff000014147812 */ /* 0x000fe200078ec0ff */
[C---:B------:R-:W-:Y:S01]  /*28a60*/  IMAD.U32 R15, R19.reuse, 0x10000, RZ ;  /* 0x00010000130f7824 */ /* 0x040fe200078e00ff */
[----:B------:R-:W-:Y:S01]  /*28a70*/  LOP3.LUT R19, R19, 0xffff0000, RZ, 0xc0, !PT ;  /* 0xffff000013137812 */ /* 0x000fe200078ec0ff */
[----:B------:R-:W-:-:S02]  /*28a80*/  FMUL.FTZ R7, R4, R28 ;  /* 0x0000001c04077220 */ /* 0x000fc40000410000 */
[C---:B------:R-:W-:Y:S01]  /*28a90*/  IMAD.U32 R8, R26.reuse, 0x10000, RZ ;  /* 0x000100001a087824 */ /* 0x040fe200078e00ff */
[----:B------:R-:W-:Y:S01]  /*28aa0*/  LOP3.LUT R26, R26, 0xffff0000, RZ, 0xc0, !PT ;  /* 0xffff00001a1a7812 */ /* 0x000fe200078ec0ff */
[----:B------:R-:W-:Y:S02]  /*28ab0*/  FFMA.FTZ R28, R18, R28, -R5 ;  /* 0x0000001c121c7223 */ /* 0x000fe40000010805 */
[C---:B------:R-:W-:Y:S02]  /*28ac0*/  FMUL.FTZ R5, R3.reuse, R12 ;  /* 0x0000000c03057220 */ /* 0x040fe40000410000 */
[----:B------:R-:W-:Y:S02]  /*28ad0*/  FMUL.FTZ R4, R3, R9 ;  /* 0x0000000903047220 */ /* 0x000fe40000410000 */
[C---:B------:R-:W-:Y:S02]  /*28ae0*/  FMUL.FTZ R3, R0.reuse, R15 ;  /* 0x0000000f00037220 */ /* 0x040fe40000410000 */
[----:B------:R-:W-:-:S02]  /*28af0*/  FMUL.FTZ R0, R0, R8 ;  /* 0x0000000800007220 */ /* 0x000fc40000410000 */
[C---:B------:R-:W-:Y:S02]  /*28b00*/  FFMA.FTZ R8, R13.reuse, R8, -R3 ;  /* 0x000000080d087223 */ /* 0x040fe40000010803 */
[----:B------:R-:W-:Y:S01]  /*28b10*/  FFMA.FTZ R3, R13, R15, R0 ;  /* 0x0000000f0d037223 */ /* 0x000fe20000010000 */
[----:B------:R-:W-:Y:S01]  /*28b20*/  F2FP.BF16.PACK_AB R13, R28, R21 ;  /* 0x000000151c0d723e */ /* 0x000fe200000010ff */
[----:B------:R-:W-:Y:S02]  /*28b30*/  FFMA.FTZ R18, R18, R25, R7 ;  /* 0x0000001912127223 */ /* 0x000fe40000010007 */
[----:B------:R-:W-:Y:S02]  /*28b40*/  FMUL.FTZ R0, R2, R20 ;  /* 0x0000001402007220 */ /* 0x000fe40000410000 */
[----:B------:R-:W-:Y:S02]  /*28b50*/  FMUL.FTZ R15, R6, R19 ;  /* 0x00000013060f7220 */ /* 0x000fe40000410000 */
[----:B------:R-:W-:-:S02]  /*28b60*/  FMUL.FTZ R2, R2, R27 ;  /* 0x0000001b02027220 */ /* 0x000fc40000410000 */
[-C--:B------:R-:W-:Y:S02]  /*28b70*/  FMUL.FTZ R7, R6, R26.reuse ;  /* 0x0000001a06077220 */ /* 0x080fe40000410000 */
[C---:B------:R-:W-:Y:S01]  /*28b80*/  FFMA.FTZ R9, R17.reuse, R9, -R5 ;  /* 0x0000000911097223 */ /* 0x040fe20000010805 */
[----:B------:R-:W-:Y:S01]  /*28b90*/  F2FP.BF16.PACK_AB R5, R18, R23 ;  /* 0x000000171205723e */ /* 0x000fe200000010ff */
[----:B------:R-:W-:Y:S02]  /*28ba0*/  FFMA.FTZ R0, R16, R27, -R0 ;  /* 0x0000001b10007223 */ /* 0x000fe40000010800 */
[----:B------:R-:W-:Y:S02]  /*28bb0*/  FFMA.FTZ R15, R14, R26, -R15 ;  /* 0x0000001a0e0f7223 */ /* 0x000fe4000001080f */
[----:B------:R-:W-:Y:S01]  /*28bc0*/  FFMA.FTZ R17, R17, R12, R4 ;  /* 0x0000000c11117223 */ /* 0x000fe20000010004 */
[----:B------:R-:W-:Y:S01]  /*28bd0*/  F2FP.BF16.PACK_AB R12, R29, R35 ;  /* 0x000000231d0c723e */ /* 0x000fe200000010ff */
[----:B------:R-:W-:Y:S01]  /*28be0*/  FFMA.FTZ R6, R16, R20, R2 ;  /* 0x0000001410067223 */ /* 0x000fe20000010002 */
[----:B------:R-:W-:Y:S01]  /*28bf0*/  F2FP.BF16.PACK_AB R15, R15, R8 ;  /* 0x000000080f0f723e */ /* 0x000fe200000010ff */
[----:B------:R-:W-:Y:S01]  /*28c00*/  FFMA.FTZ R7, R14, R19, R7 ;  /* 0x000000130e077223 */ /* 0x000fe20000010007 */
[----:B------:R-:W-:Y:S01]  /*28c10*/  F2FP.BF16.PACK_AB R14, R0, R9 ;  /* 0x00000009000e723e */ /* 0x000fe200000010ff */
[----:B------:R-:W-:Y:S01]  /*28c20*/  IMAD.MOV.U32 R2, RZ, RZ, R114 ;  /* 0x000000ffff027224 */ /* 0x000fe200078e0072 */
[----:B------:R-:W-:-:S02]  /*28c30*/  F2FP.BF16.PACK_AB R4, R24, R34 ;  /* 0x000000221804723e */ /* 0x000fc400000010ff */
[----:B------:R-:W-:Y:S01]  /*28c40*/  F2FP.BF16.PACK_AB R6, R6, R17 ;  /* 0x000000110606723e */ /* 0x000fe200000010ff */
[----:B------:R1:W-:Y:S01]  /*28c50*/  ST.E.128 [R32.64], R12 ;  /* 0x0000000c20007985 */ /* 0x0003e2000c101d04 */
[----:B------:R-:W-:Y:S01]  /*28c60*/  F2FP.BF16.PACK_AB R7, R7, R3 ;  /* 0x000000030707723e */ /* 0x000fe200000010ff */
[----:B------:R-:W-:-:S04]  /*28c70*/  IMAD.MOV.U32 R3, RZ, RZ, 0x0 ;  /* 0x00000000ff037424 */ /* 0x000fc800078e00ff */
[----:B------:R1:W-:Y:S01]  /*28c80*/  ST.E.128 [R30.64], R4 ;  /* 0x000000041e007985 */ /* 0x0003e2000c101d04 */
[----:B------:R-:W-:Y:S05]  /*28c90*/  RET.REL.NODEC R2 `(_ZN7cutlass13device_kernelIN5flash19enable_sm80_to_sm89INS1_16FlashAttnFwdSm80INS1_25CollectiveMainloopFwdSm80ILi8ELi2ELb0EN4cute5tupleIJNS5_1CILi128EEENS7_ILi64EEENS7_ILi192EEEEEELi192ENS_10bfloat16_tEfNS_4arch4Sm80ELb0ELb1ELb1ELb1ELb1ELb1ELb1ELb1EEENS1_21CollectiveEpilogueFwdINS6_IJS8_SA_S9_EEENS6_IJNS7_ILi1EEESI_SI_EEESC_SE_Li256ELb1ELb1ELb1ELb0EEENS1_36VarlenDynamicPersistentTileSchedulerILi128ELi64ELi256ELi256ELb1ELb1ELb0ELb1ELb0ELb1EEEEEEEEEvNT_6ParamsE) ;  /* 0xfffd736002007950 */ /* 0x000fea0003c3ffff */
.L_x_2516:
[----:B------:R-:W-:Y:S01]  /*28ca0*/  IMAD.MOV.U32 R35, RZ, RZ, R37 ;  /* 0x000000ffff237224 */ /* 0x000fe200078e0025 */
[----:B------:R-:W-:Y:S01]  /*28cb0*/  MOV R34, 0x1c1f ;  /* 0x00001c1f00227802 */ /* 0x000fe20000000f00 */
[----:B------:R-:W-:Y:S01]  /*28cc0*/  IMAD.MOV.U32 R2, RZ, RZ, RZ ;  /* 0x000000ffff027224 */ /* 0x000fe200078e00ff */
[----:B------:R-:W-:Y:S02]  /*28cd0*/  MOV R182, 0xffffffff ;  /* 0xffffffff00b67802 */ /* 0x000fe40000000f00 */
[----:B------:R-:W-:Y:S02]  /*28ce0*/  MOV R3, 0x28d00 ;  /* 0x00028d0000037802 */ /* 0x000fe40000000f00 */
[----:B------:R-:W-:Y:S05]  /*28cf0*/  CALL.REL.NOINC `($__internal_39_$__cuda_sm70_shflsync_idx_p) ;  /* 0x0000077000007944 */ /* 0x000fea0003c00000 */
[----:B------:R-:W-:Y:S01]  /*28d00*/  MOV R5, R181 ;  /* 0x000000b500057202 */ /* 0x000fe20000000f00 */
[----:B------:R-:W-:Y:S05]  /*28d10*/  BRA `(.L_x_2564) ;  /* 0xffff87c000007947 */ /* 0x000fea000383ffff */
.L_x_2517:
[----:B------:R-:W-:Y:S01]  /*28d20*/  IMAD.MOV.U32 R35, RZ, RZ, R42 ;  /* 0x000000ffff237224 */ /* 0x000fe200078e002a */
[----:B------:R-:W-:Y:S01]  /*28d30*/  MOV R34, 0x1c1f ;  /* 0x00001c1f00227802 */ /* 0x000fe20000000f00 */
[----:B------:R-:W-:Y:S01]  /*28d40*/  IMAD.MOV.U32 R2, RZ, RZ, RZ ;  /* 0x000000ffff027224 */ /* 0x000fe200078e00ff */
[----:B------:R-:W-:-:S02]  /*28d50*/  MOV R182, 0xffffffff ;  /* 0xffffffff00b67802 */ /* 0x000fc40000000f00 */
[----:B------:R-:W-:Y:S02]  /*28d60*/  MOV R3, 0x28d80 ;  /* 0x00028d8000037802 */ /* 0x000fe40000000f00 */
[----:B-12---:R-:W-:Y:S05]  /*28d70*/  CALL.REL.NOINC `($__internal_39_$__cuda_sm70_shflsync_idx_p) ;  /* 0x000006f000007944 */ /* 0x006fea0003c00000 */
[----:B------:R-:W-:Y:S01]  /*28d80*/  IMAD.MOV.U32 R35, RZ, RZ, R36 ;  /* 0x000000ffff237224 */ /* 0x000fe200078e0024 */
[----:B------:R-:W-:Y:S01]  /*28d90*/  MOV R2, RZ ;  /* 0x000000ff00027202 */ /* 0x000fe20000000f00 */
[----:B------:R-:W-:Y:S01]  /*28da0*/  IMAD.MOV.U32 R34, RZ, RZ, 0x1c1f ;  /* 0x00001c1fff227424 */ /* 0x000fe200078e00ff */
[----:B------:R-:W-:Y:S01]  /*28db0*/  MOV R182, 0xffffffff ;  /* 0xffffffff00b67802 */ /* 0x000fe20000000f00 */
[----:B------:R-:W-:Y:S01]  /*28dc0*/  IMAD.MOV.U32 R4, RZ, RZ, R181 ;  /* 0x000000ffff047224 */ /* 0x000fe200078e00b5 */
[----:B------:R-:W-:Y:S02]  /*28dd0*/  MOV R3, 0x28df0 ;  /* 0x00028df000037802 */ /* 0x000fe40000000f00 */
[----:B------:R-:W-:Y:S05]  /*28de0*/  CALL.REL.NOINC `($__internal_39_$__cuda_sm70_shflsync_idx_p) ;  /* 0x0000068000007944 */ /* 0x000fea0003c00000 */
[----:B------:R-:W-:Y:S01]  /*28df0*/  IMAD.MOV.U32 R6, RZ, RZ, R181 ;  /* 0x000000ffff067224 */ /* 0x000fe200078e00b5 */
[----:B------:R-:W-:Y:S01]  /*28e00*/  MOV R35, R43 ;  /* 0x0000002b00237202 */ /* 0x000fe20000000f00 */
[----:B------:R-:W-:Y:S01]  /*28e10*/  IMAD.MOV.U32 R2, RZ, RZ, RZ ;  /* 0x000000ffff027224 */ /* 0x000fe200078e00ff */
[----:B------:R-:W-:Y:S01]  /*28e20*/  MOV R34, 0x1c1f ;  /* 0x00001c1f00227802 */ /* 0x000fe20000000f00 */
[----:B------:R-:W-:Y:S01]  /*28e30*/  IMAD.MOV.U32 R182, RZ, RZ, -0x1 ;  /* 0xffffffffffb67424 */ /* 0x000fe200078e00ff */
[----:B------:R-:W-:-:S02]  /*28e40*/  MOV R3, 0x28e60 ;  /* 0x00028e6000037802 */ /* 0x000fc40000000f00 */
[----:B------:R-:W-:Y:S05]  /*28e50*/  CALL.REL.NOINC `($__internal_39_$__cuda_sm70_shflsync_idx_p) ;  /* 0x0000061000007944 */ /* 0x000fea0003c00000 */
[----:B------:R-:W-:Y:S01]  /*28e60*/  MOV R2, R181 ;  /* 0x000000b500027202 */ /* 0x000fe20000000f00 */
[----:B------:R-:W-:Y:S05]  /*28e70*/  BRA `(.L_x_2565) ;  /* 0xffff86a000007947 */ /* 0x000fea000383ffff */
.L_x_2520:
[----:B------:R-:W-:Y:S01]  /*28e80*/  IMAD.MOV.U32 R35, RZ, RZ, R37 ;  /* 0x000000ffff237224 */ /* 0x000fe200078e0025 */
[----:B------:R-:W-:Y:S01]  /*28e90*/  MOV R34, 0x1c1f ;  /* 0x00001c1f00227802 */ /* 0x000fe20000000f00 */
[----:B------:R-:W-:Y:S01]  /*28ea0*/  IMAD.MOV.U32 R2, RZ, RZ, 0x1 ;  /* 0x00000001ff027424 */ /* 0x000fe200078e00ff */
[----:B------:R-:W-:-:S02]  /*28eb0*/  MOV R182, 0xffffffff ;  /* 0xffffffff00b67802 */ /* 0x000fc40000000f00 */
[----:B------:R-:W-:Y:S02]  /*28ec0*/  MOV R3, 0x28ee0 ;  /* 0x00028ee000037802 */ /* 0x000fe40000000f00 */
[----:B---3--:R-:W-:Y:S05]  /*28ed0*/  CALL.REL.NOINC `($__internal_39_$__cuda_sm70_shflsync_idx_p) ;  /* 0x0000059000007944 */ /* 0x008fea0003c00000 */
[----:B------:R-:W-:Y:S01]  /*28ee0*/  IMAD.MOV.U32 R5, RZ, RZ, R181 ;  /* 0x000000ffff057224 */ /* 0x000fe200078e00b5 */
[----:B------:R-:W-:Y:S01]  /*28ef0*/  MOV R35, R42 ;  /* 0x0000002a00237202 */ /* 0x000fe20000000f00 */
[----:B------:R-:W-:Y:S01]  /*28f00*/  IMAD.MOV.U32 R2, RZ, RZ, 0x1 ;  /* 0x00000001ff027424 */ /* 0x000fe200078e00ff */
[----:B------:R-:W-:Y:S01]  /*28f10*/  MOV R34, 0x1c1f ;  /* 0x00001c1f00227802 */ /* 0x000fe20000000f00 */
[----:B------:R-:W-:Y:S01]  /*28f20*/  IMAD.MOV.U32 R182, RZ, RZ, -0x1 ;  /* 0xffffffffffb67424 */ /* 0x000fe200078e00ff */
[----:B------:R-:W-:Y:S02]  /*28f30*/  MOV R3, 0x28f50 ;  /* 0x00028f5000037802 */ /* 0x000fe40000000f00 */
[----:B------:R-:W-:Y:S05]  /*28f40*/  CALL.REL.NOINC `($__internal_39_$__cuda_sm70_shflsync_idx_p) ;  /* 0x0000052000007944 */ /* 0x000fea0003c00000 */
[----:B------:R-:W-:Y:S01]  /*28f50*/  IMAD.MOV.U32 R35, RZ, RZ, R36 ;  /* 0x000000ffff237224 */ /* 0x000fe200078e0024 */
[----:B------:R-:W-:Y:S01]  /*28f60*/  MOV R2, 0x1 ;  /* 0x0000000100027802 */ /* 0x000fe20000000f00 */
[----:B------:R-:W-:Y:S01]  /*28f70*/  IMAD.MOV.U32 R34, RZ, RZ, 0x1c1f ;  /* 0x00001c1fff227424 */ /* 0x000fe200078e00ff */
[----:B------:R-:W-:Y:S01]  /*28f80*/  MOV R182, 0xffffffff ;  /* 0xffffffff00b67802 */ /* 0x000fe20000000f00 */
[----:B------:R-:W-:Y:S01]  /*28f90*/  IMAD.MOV.U32 R4, RZ, RZ, R181 ;  /* 0x000000ffff047224 */ /* 0x000fe200078e00b5 */
[----:B------:R-:W-:-:S02]  /*28fa0*/  MOV R3, 0x28fc0 ;  /* 0x00028fc000037802 */ /* 0x000fc40000000f00 */
[----:B------:R-:W-:Y:S05]  /*28fb0*/  CALL.REL.NOINC `($__internal_39_$__cuda_sm70_shflsync_idx_p) ;  /* 0x000004b000007944 */ /* 0x000fea0003c00000 */
        /* <DEDUP_REMOVED lines=9> */
.L_x_2547:
        /* <DEDUP_REMOVED lines=8> */
.L_x_2548:
[----:B------:R-:W-:Y:S01]  /*290d0*/  IMAD.MOV.U32 R35, RZ, RZ, R25 ;  /* 0x000000ffff237224 */ /* 0x000fe200078e0019 */
[----:B------:R-:W-:Y:S01]  /*290e0*/  MOV R34, 0x1c1f ;  /* 0x00001c1f00227802 */ /* 0x000fe20000000f00 */
[----:B------:R-:W-:Y:S01]  /*290f0*/  IMAD.MOV.U32 R2, RZ, RZ, RZ ;  /* 0x000000ffff027224 */ /* 0x000fe200078e00ff */
[----:B------:R-:W-:Y:S02]  /*29100*/  MOV R182, 0xffffffff ;  /* 0xffffffff00b67802 */ /* 0x000fe40000000f00 */
[----:B------:R-:W-:Y:S02]  /*29110*/  MOV R3, 0x29130 ;  /* 0x0002913000037802 */ /* 0x000fe40000000f00 */
[----:B-12---:R-:W-:Y:S05]  /*29120*/  CALL.REL.NOINC `($__internal_39_$__cuda_sm70_shflsync_idx_p) ;  /* 0x0000034000007944 */ /* 0x006fea0003c00000 */
[----:B------:R-:W-:Y:S01]  /*29130*/  IMAD.MOV.U32 R35, RZ, RZ, R14 ;  /* 0x000000ffff237224 */ /* 0x000fe200078e000e */
[----:B------:R-:W-:Y:S01]  /*29140*/  MOV R34, 0x1c1f ;  /* 0x00001c1f00227802 */ /* 0x000fe20000000f00 */
[----:B------:R-:W-:Y:S01]  /*29150*/  IMAD.MOV.U32 R2, RZ, RZ, RZ ;  /* 0x000000ffff027224 */ /* 0x000fe200078e00ff */
[----:B------:R-:W-:Y:S01]  /*29160*/  MOV R4, R181 ;  /* 0x000000b500047202 */ /* 0x000fe20000000f00 */
[----:B------:R-:W-:Y:S01]  /*29170*/  IMAD.MOV.U32 R182, RZ, RZ, -0x1 ;  /* 0xffffffffffb67424 */ /* 0x000fe200078e00ff */
[----:B------:R-:W-:-:S02]  /*29180*/  MOV R5, R0 ;  /* 0x0000000000057202 */ /* 0x000fc40000000f00 */
[----:B------:R-:W-:Y:S02]  /*29190*/  MOV R3, 0x291b0 ;  /* 0x000291b000037802 */ /* 0x000fe40000000f00 */
[----:B------:R-:W-:Y:S05]  /*291a0*/  CALL.REL.NOINC `($__internal_39_$__cuda_sm70_shflsync_idx_p) ;  /* 0x000002c000007944 */ /* 0x000fea0003c00000 */
[----:B------:R-:W-:Y:S01]  /*291b0*/  IMAD.MOV.U32 R6, RZ, RZ, R181 ;  /* 0x000000ffff067224 */ /* 0x000fe200078e00b5 */
[----:B------:R-:W-:Y:S01]  /*291c0*/  MOV R35, R30 ;  /* 0x0000001e00237202 */ /* 0x000fe20000000f00 */
[----:B------:R-:W-:Y:S01]  /*291d0*/  IMAD.MOV.U32 R2, RZ, RZ, RZ ;  /* 0x000000ffff027224 */ /* 0x000fe200078e00ff */
[----:B------:R-:W-:Y:S01]  /*291e0*/  MOV R34, 0x1c1f ;  /* 0x00001c1f00227802 */ /* 0x000fe20000000f00 */
[----:B------:R-:W-:Y:S01]  /*291f0*/  IMAD.MOV.U32 R182, RZ, RZ, -0x1 ;  /* 0xffffffffffb67424 */ /* 0x000fe200078e00ff */
[----:B------:R-:W-:Y:S02]  /*29200*/  MOV R3, 0x29220 ;  /* 0x0002922000037802 */ /* 0x000fe40000000f00 */
[----:B------:R-:W-:Y:S05]  /*29210*/  CALL.REL.NOINC `($__internal_39_$__cuda_sm70_shflsync_idx_p) ;  /* 0x0000025000007944 */ /* 0x000fea0003c00000 */
[----:B------:R-:W-:Y:S01]  /*29220*/  MOV R2, R181 ;  /* 0x000000b500027202 */ /* 0x000fe20000000f00 */
[----:B------:R-:W-:Y:S05]  /*29230*/  BRA `(.L_x_2568) ;  /* 0xffffbf1000007947 */ /* 0x000fea000383ffff */
.L_x_2551:
[----:B------:R-:W-:Y:S01]  /*29240*/  IMAD.MOV.U32 R35, RZ, RZ, R15 ;  /* 0x000000ffff237224 */ /* 0x000fe200078e000f */
[----:B------:R-:W-:Y:S01]  /*29250*/  MOV R34, 0x1c1f ;  /* 0x00001c1f00227802 */ /* 0x000fe20000000f00 */
[----:B------:R-:W-:Y:S01]  /*29260*/  IMAD.MOV.U32 R2, RZ, RZ, 0x1 ;  /* 0x00000001ff027424 */ /* 0x000fe200078e00ff */
[----:B------:R-:W-:Y:S02]  /*29270*/  MOV R182, 0xffffffff ;  /* 0xffffffff00b67802 */ /* 0x000fe40000000f00 */
[----:B------:R-:W-:-:S02]  /*29280*/  MOV R3, 0x292a0 ;  /* 0x000292a000037802 */ /* 0x000fc40000000f00 */
[----:B---3--:R-:W-:Y:S05]  /*29290*/  CALL.REL.NOINC `($__internal_39_$__cuda_sm70_shflsync_idx_p) ;  /* 0x000001d000007944 */ /* 0x008fea0003c00000 */
[----:B------:R-:W-:Y:S01]  /*292a0*/  IMAD.MOV.U32 R0, RZ, RZ, R181 ;  /* 0x000000ffff007224 */ /* 0x000fe200078e00b5 */
[----:B------:R-:W-:Y:S01]  /*292b0*/  MOV R35, R25 ;  /* 0x0000001900237202 */ /* 0x000fe20000000f00 */
[----:B------:R-:W-:Y:S01]  /*292c0*/  IMAD.MOV.U32 R2, RZ, RZ, 0x1 ;  /* 0x00000001ff027424 */ /* 0x000fe200078e00ff */
[----:B------:R-:W-:Y:S01]  /*292d0*/  MOV R34, 0x1c1f ;  /* 0x00001c1f00227802 */ /* 0x000fe20000000f00 */
[----:B------:R-:W-:Y:S01]  /*292e0*/  IMAD.MOV.U32 R182, RZ, RZ, -0x1 ;  /* 0xffffffffffb67424 */ /* 0x000fe200078e00ff */
[----:B------:R-:W-:-:S02]  /*292f0*/  MOV R3, 0x29310 ;  /* 0x0002931000037802 */ /* 0x000fc40000000f00 */
[----:B------:R-:W-:Y:S05]  /*29300*/  CALL.REL.NOINC `($__internal_39_$__cuda_sm70_shflsync_idx_p) ;  /* 0x0000016000007944 */ /* 0x000fea0003c00000 */
[----:B------:R-:W-:Y:S01]  /*29310*/  IMAD.MOV.U32 R35, RZ, RZ, R14 ;  /* 0x000000ffff237224 */ /* 0x000fe200078e000e */
[----:B------:R-:W-:Y:S01]  /*29320*/  MOV R34, 0x1c1f ;  /* 0x00001c1f00227802 */ /* 0x000fe20000000f00 */
[----:B------:R-:W-:Y:S01]  /*29330*/  IMAD.MOV.U32 R2, RZ, RZ, 0x1 ;  /* 0x00000001ff027424 */ /* 0x000fe200078e00ff */
[----:B------:R-:W-:Y:S01]  /*29340*/  MOV R4, R181 ;  /* 0x000000b500047202 */ /* 0x000fe20000000f00 */
[----:B------:R-:W-:Y:S01]  /*29350*/  IMAD.MOV.U32 R182, RZ, RZ, -0x1 ;  /* 0xffffffffffb67424 */ /* 0x000fe200078e00ff */
[----:B------:R-:W-:-:S02]  /*29360*/  MOV R5, R0 ;  /* 0x0000000000057202 */ /* 0x000fc40000000f00 */
[----:B------:R-:W-:Y:S02]  /*29370*/  MOV R3, 0x29390 ;  /* 0x0002939000037802 */ /* 0x000fe40000000f00 */
[----:B------:R-:W-:Y:S05]  /*29380*/  CALL.REL.NOINC `($__internal_39_$__cuda_sm70_shflsync_idx_p) ;  /* 0x000000e000007944 */ /* 0x000fea0003c00000 */
        /* <DEDUP_REMOVED lines=9> */
        .weak           $__internal_38_$__cuda_sm70_shflsync_bfly_p
        .type           $__internal_38_$__cuda_sm70_shflsync_bfly_p,@function
        .size           $__internal_38_$__cuda_sm70_shflsync_bfly_p,($__internal_39_$__cuda_sm70_shflsync_idx_p - $__internal_38_$__cuda_sm70_shflsync_bfly_p)
$__internal_38_$__cuda_sm70_shflsync_bfly_p:
[----:B------:R-:W-:Y:S04]  /*29420*/  WARPSYNC R194 ;  /* 0x000000c200007348 */ /* 0x000fe80003800000 */
[----:B------:R1:W2:Y:S02]  /*29430*/  SHFL.BFLY PT, R15, R2, R15, R210 ;  /* 0x0c00000f020f7389 */ /* 0x0002a400000e00d2 */
[----:B-1----:R-:W-:-:S02]  /*29440*/  MOV R2, R3 ;  /* 0x0000000300027202 */ /* 0x002fc40000000f00 */
[----:B------:R-:W-:-:S04]  /*29450*/  MOV R3, 0x0 ;  /* 0x0000000000037802 */ /* 0x000fc80000000f00 */
[----:B--2---:R-:W-:Y:S05]  /*29460*/  RET.REL.NODEC R2 `(_ZN7cutlass13device_kernelIN5flash19enable_sm80_to_sm89INS1_16FlashAttnFwdSm80INS1_25CollectiveMainloopFwdSm80ILi8ELi2ELb0EN4cute5tupleIJNS5_1CILi128EEENS7_ILi64EEENS7_ILi192EEEEEELi192ENS_10bfloat16_tEfNS_4arch4Sm80ELb0ELb1ELb1ELb1ELb1ELb1ELb1ELb1EEENS1_21CollectiveEpilogueFwdINS6_IJS8_SA_S9_EEENS6_IJNS7_ILi1EEESI_SI_EEESC_SE_Li256ELb1ELb1ELb1ELb0EEENS1_36VarlenDynamicPersistentTileSchedulerILi128ELi64ELi256ELi256ELb1ELb1ELb0ELb1ELb0ELb1EEEEEEEEEvNT_6ParamsE) ;  /* 0xfffd6b9002007950 */ /* 0x004fea0003c3ffff */
        .weak           $__internal_39_$__cuda_sm70_shflsync_idx_p
        .type           $__internal_39_$__cuda_sm70_shflsync_idx_p,@function
        .size           $__internal_39_$__cuda_sm70_shflsync_idx_p,($__internal_40_$__cuda_sm70_shflsync_up_p - $__internal_39_$__cuda_sm70_shflsync_idx_p)
$__internal_39_$__cuda_sm70_shflsync_idx_p:
[----:B------:R-:W-:Y:S04]  /*29470*/  WARPSYNC R182 ;  /* 0x000000b600007348 */ /* 0x000fe80003800000 */
[----:B------:R1:W2:Y:S02]  /*29480*/  SHFL.IDX PT, R181, R35, R2, R34 ;  /* 0x0000000223b57389 */ /* 0x0002a400000e0022 */
[----:B-1----:R-:W-:Y:S02]  /*29490*/  MOV R2, R3 ;  /* 0x0000000300027202 */ /* 0x002fe40000000f00 */
[----:B------:R-:W-:-:S04]  /*294a0*/  MOV R3, 0x0 ;  /* 0x0000000000037802 */ /* 0x000fc80000000f00 */
[----:B--2---:R-:W-:Y:S05]  /*294b0*/  RET.REL.NODEC R2 `(_ZN7cutlass13device_kernelIN5flash19enable_sm80_to_sm89INS1_16FlashAttnFwdSm80INS1_25CollectiveMainloopFwdSm80ILi8ELi2ELb0EN4cute5tupleIJNS5_1CILi128EEENS7_ILi64EEENS7_ILi192EEEEEELi192ENS_10bfloat16_tEfNS_4arch4Sm80ELb0ELb1ELb1ELb1ELb1ELb1ELb1ELb1EEENS1_21CollectiveEpilogueFwdINS6_IJS8_SA_S9_EEENS6_IJNS7_ILi1EEESI_SI_EEESC_SE_Li256ELb1ELb1ELb1ELb0EEENS1_36VarlenDynamicPersistentTileSchedulerILi128ELi64ELi256ELi256ELb1ELb1ELb0ELb1ELb0ELb1EEEEEEEEEvNT_6ParamsE) ;  /* 0xfffd6b4002007950 */ /* 0x004fea0003c3ffff */
        .weak           $__internal_40_$__cuda_sm70_shflsync_up_p
        .type           $__internal_40_$__cuda_sm70_shflsync_up_p,@function
        .size           $__internal_40_$__cuda_sm70_shflsync_up_p,($__internal_41_$__cuda_sm70_votesync_ballot - $__internal_40_$__cuda_sm70_shflsync_up_p)
$__internal_40_$__cuda_sm70_shflsync_up_p:
[----:B------:R-:W-:Y:S02]  /*294c0*/  MOV R4, RZ ;  /* 0x000000ff00047202 */ /* 0x000fe40000000f00 */
[----:B------:R-:W-:-:S04]  /*294d0*/  MOV R12, 0xffffffff ;  /* 0xffffffff000c7802 */ /* 0x000fc80000000f00 */
[----:B------:R-:W-:Y:S04]  /*294e0*/  WARPSYNC R12 ;  /* 0x0000000c00007348 */ /* 0x000fe80003800000 */
[----:B------:R1:W2:Y:S02]  /*294f0*/  SHFL.UP PT, R4, R0, R3, R4 ;  /* 0x0400000300047389 */ /* 0x0002a400000e0004 */
[----:B-1----:R-:W-:-:S04]  /*29500*/  MOV R3, 0x0 ;  /* 0x0000000000037802 */ /* 0x002fc80000000f00 */
[----:B--2---:R-:W-:Y:S05]  /*29510*/  RET.REL.NODEC R2 `(_ZN7cutlass13device_kernelIN5flash19enable_sm80_to_sm89INS1_16FlashAttnFwdSm80INS1_25CollectiveMainloopFwdSm80ILi8ELi2ELb0EN4cute5tupleIJNS5_1CILi128EEENS7_ILi64EEENS7_ILi192EEEEEELi192ENS_10bfloat16_tEfNS_4arch4Sm80ELb0ELb1ELb1ELb1ELb1ELb1ELb1ELb1EEENS1_21CollectiveEpilogueFwdINS6_IJS8_SA_S9_EEENS6_IJNS7_ILi1EEESI_SI_EEESC_SE_Li256ELb1ELb1ELb1ELb0EEENS1_36VarlenDynamicPersistentTileSchedulerILi128ELi64ELi256ELi256ELb1ELb1ELb0ELb1ELb0ELb1EEEEEEEEEvNT_6ParamsE) ;  /* 0xfffd6ae002007950 */ /* 0x004fea0003c3ffff */
        .weak           $__internal_41_$__cuda_sm70_votesync_ballot
        .type           $__internal_41_$__cuda_sm70_votesync_ballot,@function
        .size           $__internal_41_$__cuda_sm70_votesync_ballot,(.L_x_3158 - $__internal_41_$__cuda_sm70_votesync_ballot)
$__internal_41_$__cuda_sm70_votesync_ballot:
[----:B------:R-:W-:Y:S01]  /*29520*/  ISETP.NE.U32.AND P0, PT, R0, 0x1, PT ;  /* 0x000000010000780c */ /* 0x000fe20003f05070 */
[----:B------:R-:W-:-:S04]  /*29530*/  IMAD.MOV.U32 R3, RZ, RZ, -0x1 ;  /* 0xffffffffff037424 */ /* 0x000fc800078e00ff */
[----:B------:R-:W-:Y:S08]  /*29540*/  WARPSYNC R3 ;  /* 0x0000000300007348 */ /* 0x000ff00003800000 */
[----:B------:R-:W-:-:S04]  /*29550*/  VOTE.ANY R0, PT, !P0 ;  /* 0x0000000000007806 */ /* 0x000fc800040e0100 */
[----:B------:R-:W-:Y:S01]  /*29560*/  LOP3.LUT R0, R0, R3, RZ, 0xc0, !PT ;  /* 0x0000000300007212 */ /* 0x000fe200078ec0ff */
[----:B------:R-:W-:-:S04]  /*29570*/  IMAD.MOV.U32 R3, RZ, RZ, 0x0 ;  /* 0x00000000ff037424 */ /* 0x000fc800078e00ff */
[----:B------:R-:W-:Y:S05]  /*29580*/  RET.REL.NODEC R2 `(_ZN7cutlass13device_kernelIN5flash19enable_sm80_to_sm89INS1_16FlashAttnFwdSm80INS1_25CollectiveMainloopFwdSm80ILi8ELi2ELb0EN4cute5tupleIJNS5_1CILi128EEENS7_ILi64EEENS7_ILi192EEEEEELi192ENS_10bfloat16_tEfNS_4arch4Sm80ELb0ELb1ELb1ELb1ELb1ELb1ELb1ELb1EEENS1_21CollectiveEpilogueFwdINS6_IJS8_SA_S9_EEENS6_IJNS7_ILi1EEESI_SI_EEESC_SE_Li256ELb1ELb1ELb1ELb0EEENS1_36VarlenDynamicPersistentTileSchedulerILi128ELi64ELi256ELi256ELb1ELb1ELb0ELb1ELb0ELb1EEEEEEEEEvNT_6ParamsE) ;  /* 0xfffd6a7002007950 */ /* 0x000fea0003c3ffff */
.L_x_2570:
        /* <DEDUP_REMOVED lines=15> */
.L_x_3158:


//--------------------- .text._ZN7cutlass13device_kernelIN5flash19enable_sm80_to_sm89INS1_16FlashAttnFwdSm80INS1_25CollectiveMainloopFwdSm80ILi8ELi2ELb0EN4cute5tupleIJNS5_1CILi128EEENS7_ILi64EEENS7_ILi192EEEEEELi192ENS_10bfloat16_tEfNS_4arch4Sm80ELb1ELb0ELb1ELb0ELb1ELb0ELb1ELb1EEENS1_21CollectiveEpilogueFwdINS6_IJS8_SA_S9_EEENS6_IJNS7_ILi1EEESI_SI_EEESC_SE_Li256ELb0ELb1ELb1ELb0EEENS1_30DynamicPersistentTileSchedulerILi256ELi256ELb1ELb1ELb0EEEEEEEEEvNT_6ParamsE --------------------------
	.section	.text._ZN7cutlass13device_kernelIN5flash19enable_sm80_to_sm89INS1_16FlashAttnFwdSm80INS1_25CollectiveMainloopFwdSm80ILi8ELi2ELb0EN4cute5tupleIJNS5_1CILi128EEENS7_ILi64EEENS7_ILi192EEEEEELi192ENS_10bfloat16_tEfNS_4arch4Sm80ELb1ELb0ELb1ELb0ELb1ELb0ELb1ELb1EEENS1_21CollectiveEpilogueFwdINS6_IJS8_SA_S9_EEENS6_IJNS7_ILi1EEESI_SI_EEESC_SE_Li256ELb0ELb1ELb1ELb0EEENS1_30DynamicPersistentTileSchedulerILi256ELi256ELb1ELb1ELb0EEEEEEEEEvNT_6ParamsE,"ax",@progbits
	.sectioninfo	@"SHI_REGISTERS=255"
	.align	128
.text._ZN7cutlass13device_kernelIN5flash19enable_sm80_to_sm89INS1_16FlashAttnFwdSm80INS1_25CollectiveMainloopFwdSm80ILi8ELi2ELb0EN4cute5tupleIJNS5_1CILi128EEENS7_ILi64EEENS7_ILi192EEEEEELi192ENS_10bfloat16_tEfNS_4arch4Sm80ELb1ELb0ELb1ELb0ELb1ELb0ELb1ELb1EEENS1_21CollectiveEpilogueFwdINS6_IJS8_SA_S9_EEENS6_IJNS7_ILi1EEESI_SI_EEESC_SE_Li256ELb0ELb1ELb1ELb0EEENS1_30DynamicPersistentTileSchedulerILi256ELi256ELb1ELb1ELb0EEEEEEEEEvNT_6ParamsE:
        .type           _ZN7cutlass13device_kernelIN5flash19enable_sm80_to_sm89INS1_16FlashAttnFwdSm80INS1_25CollectiveMainloopFwdSm80ILi8ELi2ELb0EN4cute5tupleIJNS5_1CILi128EEENS7_ILi64EEENS7_ILi192EEEEEELi192ENS_10bfloat16_tEfNS_4arch4Sm80ELb1ELb0ELb1ELb0ELb1ELb0ELb1ELb1EEENS1_21CollectiveEpilogueFwdINS6_IJS8_SA_S9_EEENS6_IJNS7_ILi1EEESI_SI_EEESC_SE_Li256ELb0ELb1ELb1ELb0EEENS1_30DynamicPersistentTileSchedulerILi256ELi256ELb1ELb1ELb0EEEEEEEEEvNT_6ParamsE,@function
        .size           _ZN7cutlass13device_kernelIN5flash19enable_sm80_to_sm89INS1_16FlashAttnFwdSm80INS1_25CollectiveMainloopFwdSm80ILi8ELi2ELb0EN4cute5tupleIJNS5_1CILi128EEENS7_ILi64EEENS7_ILi192EEEEEELi192ENS_10bfloat16_tEfNS_4arch4Sm80ELb1ELb0ELb1ELb0ELb1ELb0ELb1ELb1EEENS1_21CollectiveEpilogueFwdINS6_IJS8_SA_S9_EEENS6_IJNS7_ILi1EEESI_SI_EEESC_SE_Li256ELb0ELb1ELb1ELb0EEENS1_30DynamicPersistentTileSchedulerILi256ELi256ELb1ELb1ELb0EEEEEEEEEvNT_6ParamsE,(.L_x_3164 - _ZN7cutlass13device_kernelIN5flash19enable_sm80_to_sm89INS1_16FlashAttnFwdSm80INS1_25CollectiveMainloopFwdSm80ILi8ELi2ELb0EN4cute5tupleIJNS5_1CILi128EEENS7_ILi64EEENS7_ILi192EEEEEELi192ENS_10bfloat16_tEfNS_4arch4Sm80ELb1ELb0ELb1ELb0ELb1ELb0ELb1ELb1EEENS1_21CollectiveEpilogueFwdINS6_IJS8_SA_S9_EEENS6_IJNS7_ILi1EEESI_SI_EEESC_SE_Li256ELb0ELb1ELb1ELb0EEENS1_30DynamicPersistentTileSchedulerILi256ELi256ELb1ELb1ELb0EEEEEEEEEvNT_6ParamsE)
        .other          _ZN7cutlass13device_kernelIN5flash19enable_sm80_to_sm89INS1_16FlashAttnFwdSm80INS1_25CollectiveMainloopFwdSm80ILi8ELi2ELb0EN4cute5tupleIJNS5_1CILi128EEENS7_ILi64EEENS7_ILi192EEEEEELi192ENS_10bfloat16_tEfNS_4arch4Sm80ELb1ELb0ELb1ELb0ELb1ELb0ELb1ELb1EEENS1_21CollectiveEpilogueFwdINS6_IJS8_SA_S9_EEENS6_IJNS7_ILi1EEESI_SI_EEESC_SE_Li256ELb0ELb1ELb1ELb0EEENS1_30DynamicPersistentTileSchedulerILi256ELi256ELb1ELb1ELb0EEEEEEEEEvNT_6ParamsE,@"STO_CUDA_ENTRY STV_DEFAULT"
_ZN7cutlass13device_kernelIN5flash19enable_sm80_to_sm89INS1_16FlashAttnFwdSm80INS1_25CollectiveMainloopFwdSm80ILi8ELi2ELb0EN4cute5tupleIJNS5_1CILi128EEENS7_ILi64EEENS7_ILi192EEEEEELi192ENS_10bfloat16_tEfNS_4arch4Sm80ELb1ELb0ELb1ELb0ELb1ELb0ELb1ELb1EEENS1_21CollectiveEpilogueFwdINS6_IJS8_SA_S9_EEENS6_IJNS7_ILi1EEESI_SI_EEESC_SE_Li256ELb0ELb1ELb1ELb0EEENS1_30DynamicPersistentTileSchedulerILi256ELi256ELb1ELb1ELb0EEEEEEEEEvNT_6ParamsE:
        /* <DEDUP_REMOVED lines=13> */
[----:B------:R-:W-:Y:S02]  /*00d0*/  ULDC.64 UR6, c[0x0][0x118] ;  /* 0x0000460000067ab9 */ /* 0x000fe40000000a00 */
[CC--:B------:R-:W-:Y:S02]  /*00e0*/  LEA.HI R3, R15.reuse, R18.reuse, RZ, 0x4 ;  /* 0x000000120f037211 */ /* 0x0c0fe400078f20ff */
[-C--:B------:R-:W-:Y:S02]  /*00f0*/  LEA.HI R10, R15, R18.reuse, RZ, 0x3 ;  /* 0x000000120f0a7211 */ /* 0x080fe400078f18ff */
[----:B------:R-:W-:Y:S02]  /*0100*/  LOP3.LUT R2, R3, 0xfffffff0, RZ, 0xc0, !PT ;  /* 0xfffffff003027812 */ /* 0x000fe400078ec0ff */
[----:B------:R-:W-:-:S02]  /*0110*/  LEA.HI R0, R15, R18, RZ, 0x2 ;  /* 0x000000120f007211 */ /* 0x000fc400078f10ff */
[----:B------:R-:W-:Y:S01]  /*0120*/  SHF.R.S32.HI R232, RZ, 0x3, R10 ;  /* 0x00000003ffe87819 */ /* 0x000fe2000001140a */
[----:B------:R-:W-:Y:S01]  /*0130*/  IMAD.IADD R4, R18, 0x1, -R2 ;  /* 0x0000000112047824 */ /* 0x000fe200078e0a02 */
[----:B------:R-:W-:Y:S02]  /*0140*/  LOP3.LUT R207, R10, 0xfffffff8, RZ, 0xc0, !PT ;  /* 0xfffffff80acf7812 */ /* 0x000fe400078ec0ff */
[----:B------:R-:W-:Y:S01]  /*0150*/  LOP3.LUT R0, R0, 0xfffffffc, RZ, 0xc0, !PT ;  /* 0xfffffffc00007812 */ /* 0x000fe200078ec0ff */
[----:B------:R-:W-:Y:S01]  /*0160*/  IMAD.SHL.U32 R2, R232, 0x40, RZ ;  /* 0x00000040e8027824 */ /* 0x000fe200078e00ff */
[----:B------:R-:W-:Y:S01]  /*0170*/  SHF.R.S32.HI R5, RZ, 0x4, R3 ;  /* 0x00000004ff057819 */ /* 0x000fe20000011403 */
[C---:B------:R-:W-:Y:S01]  /*0180*/  IMAD.IADD R207, R18.reuse, 0x1, -R207 ;  /* 0x0000000112cf7824 */ /* 0x040fe200078e0acf */
[----:B------:R-:W-:Y:S01]  /*0190*/  SHF.R.S32.HI R8, RZ, 0x1f, R4 ;  /* 0x0000001fff087819 */ /* 0x000fe20000011404 */
[----:B------:R-:W-:Y:S01]  /*01a0*/  IMAD.IADD R6, R18, 0x1, -R0 ;  /* 0x0000000112067824 */ /* 0x000fe200078e0a00 */
[----:B------:R-:W-:Y:S01]  /*01b0*/  LEA.HI R3, R3, R5, RZ, 0x1 ;  /* 0x0000000503037211 */ /* 0x000fe200078f08ff */
[C---:B------:R-:W-:Y:S01]  /*01c0*/  IMAD.SHL.U32 R193, R207.reuse, 0x8, RZ ;  /* 0x00000008cfc17824 */ /* 0x040fe200078e00ff */
[----:B------:R-:W-:Y:S01]  /*01d0*/  LOP3.LUT R0, R2, 0x1c0, RZ, 0xc0, !PT ;  /* 0x000001c002007812 */ /* 0x000fe200078ec0ff */
[----:B------:R-:W-:Y:S01]  /*01e0*/  IMAD R206, R207, 0x20, R232 ;  /* 0x00000020cfce7824 */ /* 0x000fe200078e02e8 */
[----:B------:R-:W-:-:S02]  /*01f0*/  LOP3.LUT R3, R3, 0xfffffffe, RZ, 0xc0, !PT ;  /* 0xfffffffe03037812 */ /* 0x000fc400078ec0ff */
[----:B------:R-:W-:Y:S02]  /*0200*/  SHF.R.U32.HI R7, RZ, 0x3, R0 ;  /* 0x00000003ff077819 */ /* 0x000fe40000011600 */
[----:B------:R-:W-:Y:S01]  /*0210*/  LOP3.LUT R2, R0, 0x38, R193, 0xf8, !PT ;  /* 0x0000003800027812 */ /* 0x000fe200078ef8c1 */
[----:B------:R-:W-:Y:S01]  /*0220*/  IMAD.IADD R11, R5, 0x1, -R3 ;  /* 0x00000001050b7824 */ /* 0x000fe200078e0a03 */
[----:B------:R-:W-:Y:S02]  /*0230*/  LEA.HI R0, R6, R6, RZ, 0x1 ;  /* 0x0000000606007211 */ /* 0x000fe400078f08ff */
[----:B------:R-:W-:Y:S02]  /*0240*/  LEA.HI R5, R8, R4, RZ, 0x3 ;  /* 0x0000000408057211 */ /* 0x000fe400078f18ff */
[----:B------:R-:W-:Y:S01]  /*0250*/  LOP3.LUT R13, R2, R7, RZ, 0x3c, !PT ;  /* 0x00000007020d7212 */ /* 0x000fe200078e3cff */
[----:B------:R-:W-:Y:S01]  /*0260*/  IMAD.SHL.U32 R7, R207, 0x40, RZ ;  /* 0x00000040cf077824 */ /* 0x000fe200078e00ff */
[----:B------:R-:W-:-:S02]  /*0270*/  LOP3.LUT R2, R0, 0x1ffffffe, RZ, 0xc0, !PT ;  /* 0x1ffffffe00027812 */ /* 0x000fc400078ec0ff */
[----:B------:R-:W-:Y:S02]  /*0280*/  LOP3.LUT R3, R5, 0xfffffff8, RZ, 0xc0, !PT ;  /* 0xfffffff805037812 */ /* 0x000fe400078ec0ff */
[----:B------:R-:W-:Y:S01]  /*0290*/  LOP3.LUT R0, R7, 0x1c0, RZ, 0xc0, !PT ;  /* 0x000001c007007812 */ /* 0x000fe200078ec0ff */
[----:B------:R-:W-:Y:S01]  /*02a0*/  IMAD.IADD R14, R6, 0x1, -R2 ;  /* 0x00000001060e7824 */ /* 0x000fe200078e0a02 */
[----:B------:R-:W-:Y:S01]  /*02b0*/  LEA.HI R8, R15, R18, RZ, 0x5 ;  /* 0x000000120f087211 */ /* 0x000fe200078f28ff */
[----:B------:R-:W-:Y:S01]  /*02c0*/  IMAD.IADD R9, R4, 0x1, -R3 ;  /* 0x0000000104097824 */ /* 0x000fe200078e0a03 */
[----:B------:R-:W-:Y:S02]  /*02d0*/  LOP3.LUT R4, R0, 0x8, R10, 0xf8, !PT ;  /* 0x0000000800047812 */ /* 0x000fe400078ef80a */
        /* <DEDUP_REMOVED lines=8> */
[C---:B------:R-:W-:Y:S01]  /*0360*/  IMAD.SHL.U32 R3, R9.reuse, 0x40, RZ ;  /* 0x0000004009037824 */ /* 0x040fe200078e00ff */
[----:B------:R-:W-:Y:S01]  /*0370*/  R2P PR, R9, 0x6 ;  /* 0x0000000609007804 */ /* 0x000fe20000000000 */
[----:B------:R-:W-:Y:S01]  /*0380*/  IMAD.SHL.U32 R4, R11, 0x8, RZ ;  /* 0x000000080b047824 */ /* 0x000fe200078e00ff */
[----:B------:R-:W-:Y:S01]  /*0390*/  SHF.R.S32.HI R7, RZ, 0x1f, R17 ;  /* 0x0000001fff077819 */ /* 0x000fe20000011411 */
[----:B------:R-:W-:Y:S01]  /*03a0*/  IMAD.IADD R8, R6, 0x1, -R2 ;  /* 0x0000000106087824 */ /* 0x000fe200078e0a02 */
[----:B------:R-:W-:Y:S01]  /*03b0*/  LOP3.LUT R0, R3, 0x1c0, RZ, 0xc0, !PT ;  /* 0x000001c003007812 */ /* 0x000fe200078ec0ff */
[----:B------:R-:W-:Y:S01]  /*03c0*/  IMAD.SHL.U32 R2, R5, 0x40, RZ ;  /* 0x0000004005027824 */ /* 0x000fe200078e00ff */
[----:B------:R-:W-:-:S02]  /*03d0*/  LEA.HI R7, R7, R17, RZ, 0x2 ;  /* 0x0000001107077211 */ /* 0x000fc400078f10ff */
[----:B------:R-:W-:Y:S02]  /*03e0*/  LOP3.LUT R5, R0, 0x8, R4, 0xf8, !PT ;  /* 0x0000000800057812 */ /* 0x000fe400078ef804 */
[----:B------:R-:W-:Y:S02]  /*03f0*/  SHF.R.U32.HI R3, RZ, 0x3, R0 ;  /* 0x00000003ff037819 */ /* 0x000fe40000011600 */
[----:B------:R-:W-:Y:S02]  /*0400*/  LOP3.LUT R4, R2, 0xfffffe00, RZ, 0xc0, !PT ;  /* 0xfffffe0002047812 */ /* 0x000fe400078ec0ff */
[----:B------:R-:W-:Y:S01]  /*0410*/  LOP3.LUT R3, R5, R3, RZ, 0x3c, !PT ;  /* 0x0000000305037212 */ /* 0x000fe200078e3cff */
[----:B------:R-:W-:Y:S01]  /*0420*/  IMAD.MOV.U32 R5, RZ, RZ, 0x40 ;  /* 0x00000040ff057424 */ /* 0x000fe200078e00ff */
[----:B------:R-:W-:Y:S01]  /*0430*/  SHF.R.S32.HI R0, RZ, 0x2, R7 ;  /* 0x00000002ff007819 */ /* 0x000fe20000011407 */
[----:B------:R-:W-:Y:S01]  /*0440*/  IMAD R2, R6, 0x400, R4 ;  /* 0x0000040006027824 */ /* 0x000fe200078e0204 */
[----:B------:R-:W-:-:S02]  /*0450*/  SEL R168, R168, 0xffffffe0, !P1 ;  /* 0xffffffe0a8a87807 */ /* 0x000fc40004800000 */
[----:B------:R-:W-:Y:S01]  /*0460*/  LEA.HI R10, R15, R18, RZ, 0x6 ;  /* 0x000000120f0a7211 */ /* 0x000fe200078f30ff */
[----:B------:R-:W-:Y:S01]  /*0470*/  IMAD.IADD R2, R2, 0x1, R3 ;  /* 0x0000000102027824 */ /* 0x000fe200078e0203 */
[----:B------:R-:W-:Y:S01]  /*0480*/  LOP3.LUT R3, R3, R4, RZ, 0xfc, !PT ;  /* 0x0000000403037212 */ /* 0x000fe200078efcff */
[----:B------:R-:W-:Y:S01]  /*0490*/  IMAD R16, R8, 0x10, R0 ;  /* 0x0000001008107824 */ /* 0x000fe200078e0200 */
[----:B------:R-:W-:Y:S01]  /*04a0*/  LEA.HI R4, R15, R18, RZ, 0x7 ;  /* 0x000000120f047211 */ /* 0x000fe200078f38ff */
[----:B------:R-:W-:Y:S01]  /*04b0*/  IMAD R0, R11, 0x200, R12 ;  /* 0x000002000b007824 */ /* 0x000fe200078e020c */
[----:B------:R-:W-:Y:S01]  /*04c0*/  LEA R162, R2, 0x18100, 0x1 ;  /* 0x0001810002a27811 */ /* 0x000fe200078e08ff */
[----:B------:R-:W-:Y:S01]  /*04d0*/  IMAD.SHL.U32 R10, R10, 0x8, RZ ;  /* 0x000000080a0a7824 */ /* 0x000fe200078e00ff */
[----:B------:R-:W-:Y:S01]  /*04e0*/  SHF.R.S32.HI R6, RZ, 0x7, R4 ;  /* 0x00000007ff067819 */ /* 0x000fe20000011404 */
[----:B------:R-:W-:Y:S01]  /*04f0*/  STL [R1+0xc], R16 ;  /* 0x00000c1001007387 */ /* 0x000fe20000100800 */
[----:B------:R-:W-:Y:S01]  /*0500*/  LOP3.LUT R4, R7, 0x7ffffffc, RZ, 0xc0, !PT ;  /* 0x7ffffffc07047812 */ /* 0x000fe200078ec0ff */
[----:B------:R-:W-:Y:S01]  /*0510*/  IMAD.IADD R163, R162, 0x1, R168 ;  /* 0x00000001a2a37824 */ /* 0x000fe200078e02a8 */
[----:B------:R-:W-:-:S02]  /*0520*/  LEA R170, R3, 0x100, 0x1 ;  /* 0x0000010003aa7811 */ /* 0x000fc400078e08ff */
[----:B------:R-:W-:Y:S01]  /*0530*/  LEA R169, R0, 0xc100, 0x1 ;  /* 0x0000c10000a97811 */ /* 0x000fe200078e08ff */
[----:B------:R-:W-:Y:S01]  /*0540*/  IMAD.IADD R4, R17, 0x1, -R4 ;  /* 0x0000000111047824 */ /* 0x000fe200078e0a04 */
[----:B------:R-:W-:Y:S01]  /*0550*/  SEL R0, R5, 0xffffffc0, !P2 ;  /* 0xffffffc005007807 */ /* 0x000fe20005000000 */
[----:B------:R-:W-:Y:S01]  /*0560*/  IMAD.IADD R237, R168, 0x1, R170 ;  /* 0x00000001a8ed7824 */ /* 0x000fe200078e02aa */
[----:B------:R-:W-:Y:S01]  /*0570*/  IADD3 R201, R193, 0x80, RZ ;  /* 0x00000080c1c97810 */ /* 0x000fe20007ffe0ff */
[----:B------:R-:W-:Y:S01]  /*0580*/  IMAD.SHL.U32 R223, R4, 0x2, RZ ;  /* 0x0000000204df7824 */ /* 0x000fe200078e00ff */
[----:B------:R-:W-:Y:S01]  /*0590*/  LOP3.LUT R10, R13, 0x7ffffe00, R10, 0xf8, !PT ;  /* 0x7ffffe000d0a7812 */ /* 0x000fe200078ef80a */
[----:B------:R-:W-:Y:S01]  /*05a0*/  IMAD R4, R14, 0x8, R16 ;  /* 0x000000080e047824 */ /* 0x000fe200078e0210 */
[----:B------:R-:W-:Y:S01]  /*05b0*/  IADD3 R202, R193, 0x40, RZ ;  /* 0x00000040c1ca7810 */ /* 0x000fe20007ffe0ff */
[----:B------:R-:W-:Y:S01]  /*05c0*/  IMAD.IADD R171, R0, 0x1, R170 ;  /* 0x0000000100ab7824 */ /* 0x000fe200078e02aa */
[----:B------:R-:W-:Y:S01]  /*05d0*/  IADD3 R15, R223, 0x10, RZ ;  /* 0x00000010df0f7810 */ /* 0x000fe20007ffe0ff */
[--C-:B------:R-:W-:Y:S01]  /*05e0*/  IMAD.IADD R165, R162, 0x1, R0.reuse ;  /* 0x00000001a2a57824 */ /* 0x100fe200078e0200 */
[----:B------:R1:W-:Y:S01]  /*05f0*/  STL [R1+0x4], R4 ;  /* 0x0000040401007387 */ /* 0x0003e20000100800 */
[----:B------:R-:W-:Y:S01]  /*0600*/  IMAD.IADD R164, R163, 0x1, R0 ;  /* 0x00000001a3a47824 */ /* 0x000fe200078e0200 */
[C---:B------:R-:W-:Y:S01]  /*0610*/  IADD3 R11, R223.reuse, 0x28, RZ ;  /* 0x00000028df0b7810 */ /* 0x040fe20007ffe0ff */
[----:B------:R-:W-:Y:S01]  /*0620*/  IMAD.IADD R0, R0, 0x1, R237 ;  /* 0x0000000100007824 */ /* 0x000fe200078e02ed */
[----:B------:R-:W-:Y:S01]  /*0630*/  SHF.R.S32.HI R6, RZ, 0x1f, R193 ;  /* 0x0000001fff067819 */ /* 0x000fe200000114c1 */
[----:B------:R-:W-:Y:S01]  /*0640*/  IMAD.SHL.U32 R210, R10, 0x2, RZ ;  /* 0x000000020ad27824 */ /* 0x000fe200078e00ff */
[----:B------:R-:W-:Y:S01]  /*0650*/  IADD3 R8, R223, 0x40, RZ ;  /* 0x00000040df087810 */ /* 0x000fe20007ffe0ff */
[----:B------:R-:W-:Y:S01]  /*0660*/  IMAD.IADD R239, R168, 0x1, R171 ;  /* 0x00000001a8ef7824 */ /* 0x000fe200078e02ab */
[----:B------:R2:W-:Y:S01]  /*0670*/  STL [R1], R0 ;  /* 0x0000000001007387 */ /* 0x0005e20000100800 */
[----:B------:R-:W-:-:S02]  /*0680*/  SHF.R.S32.HI R6, RZ, 0x1f, R201 ;  /* 0x0000001fff067819 */ /* 0x000fc400000114c9 */
[C---:B------:R-:W-:Y:S02]  /*0690*/  IADD3 R6, R223.reuse, 0x50, RZ ;  /* 0x00000050df067810 */ /* 0x040fe40007ffe0ff */
[C---:B------:R-:W-:Y:S02]  /*06a0*/  IADD3 R252, R223.reuse, 0x60, RZ ;  /* 0x00000060dffc7810 */ /* 0x040fe40007ffe0ff */
[----:B------:R-:W-:Y:S02]  /*06b0*/  SHF.R.S32.HI R5, RZ, 0x1f, R15 ;  /* 0x0000001fff057819 */ /* 0x000fe4000001140f */
[C---:B------:R-:W-:Y:S02]  /*06c0*/  IADD3 R251, R223.reuse, 0x68, RZ ;  /* 0x00000068dffb7810 */ /* 0x040fe40007ffe0ff */
[C---:B------:R-:W-:Y:S02]  /*06d0*/  IADD3 R250, R223.reuse, 0x70, RZ ;  /* 0x00000070dffa7810 */ /* 0x040fe40007ffe0ff */
[----:B------:R-:W-:-:S02]  /*06e0*/  IADD3 R249, R223, 0x78, RZ ;  /* 0x00000078dff97810 */ /* 0x000fc40007ffe0ff */
[----:B------:R-:W-:Y:S02]  /*06f0*/  SHF.R.S32.HI R5, RZ, 0x1f, R11 ;  /* 0x0000001fff057819 */ /* 0x000fe4000001140b */
[C---:B-1----:R-:W-:Y:S02]  /*0700*/  IADD3 R4, R223.reuse, 0x58, RZ ;  /* 0x00000058df047810 */ /* 0x042fe40007ffe0ff */
[----:B------:R-:W-:Y:S02]  /*0710*/  SHF.R.S32.HI R7, RZ, 0x1f, R202 ;  /* 0x0000001fff077819 */ /* 0x000fe400000114ca */
[C---:B------:R-:W-:Y:S02]  /*0720*/  IADD3 R248, R223.reuse, 0x80, RZ ;  /* 0x00000080dff87810 */ /* 0x040fe40007ffe0ff */
[C---:B------:R-:W-:Y:S02]  /*0730*/  IADD3 R247, R223.reuse, 0x88, RZ ;  /* 0x00000088dff77810 */ /* 0x040fe40007ffe0ff */
[----:B------:R-:W-:-:S02]  /*0740*/  IADD3 R246, R223, 0x90, RZ ;  /* 0x00000090dff67810 */ /* 0x000fc40007ffe0ff */
[----:B------:R-:W-:Y:S02]  /*0750*/  SHF.R.S32.HI R5, RZ, 0x1f, R8 ;  /* 0x0000001fff057819 */ /* 0x000fe40000011408 */
        /* <DEDUP_REMOVED lines=32> */
[----:B--2---:R-:W-:Y:S02]  /*0960*/  SHF.R.S32.HI R2, RZ, 0x1f, R241 ;  /* 0x0000001fff027819 */ /* 0x004fe400000114f1 */
.L_x_2635:
        /* <DEDUP_REMOVED lines=18> */
.L_x_2572:
[----:B------:R-:W-:-:S04]  /*0a90*/  MOV R0, c[0x0][0x554] ;  /* 0x0001550000007a02 */ /* 0x000fc80000000f00 */
[----:B------:R-:W-:Y:S02]  /*0aa0*/  ISETP.NE.AND P0, PT, R0, 0x1, PT ;  /* 0x000000010000780c */ /* 0x000fe40003f05270 */
[----:B------:R-:W-:-:S11]  /*0ab0*/  MOV R0, R2 ;  /* 0x0000000200007202 */ /* 0x000fd60000000f00 */
[----:B------:R-:W-:-:S05]  /*0ac0*/  @P0 IMAD.HI.U32 R4, R2, c[0x0][0x558], RZ ;  /* 0x0001560002040a27 */ /* 0x000fca00078e00ff */
[----:B------:R-:W-:-:S05]  /*0ad0*/  @P0 SHF.R.U32.HI R0, RZ, c[0x0][0x55c], R4 ;  /* 0x00015700ff000a19 */ /* 0x000fca0000011604 */
[----:B------:R-:W-:Y:S02]  /*0ae0*/  IMAD R4, R0, c[0x0][0x554], RZ ;  /* 0x0001550000047a24 */ /* 0x000fe400078e02ff */
.L_x_2573:
[----:B------:R-:W-:Y:S05]  /*0af0*/  BSYNC B0 ;  /* 0x0000000000007941 */ /* 0x000fea0003800000 */
.L_x_2571:
        /* <DEDUP_REMOVED lines=78> */
.L_x_2575:
[----:B------:R-:W-:Y:S05]  /*0fe0*/  BSYNC B0 ;  /* 0x0000000000007941 */ /* 0x000fea0003800000 */
.L_x_2574:
[----:B------:R-:W-:Y:S01]  /*0ff0*/  LOP3.LUT R0, R236, 0xffff, RZ, 0xc0, !PT ;  /* 0x0000ffffec007812 */ /* 0x000fe200078ec0ff */
[----:B------:R-:W-:Y:S01]  /*1000*/  CS2R R16, SRZ ;  /* 0x0000000000107805 */ /* 0x000fe2000001ff00 */
[----:B------:R-:W-:Y:S01]  /*1010*/  CS2R R96, SRZ ;  /* 0x0000000000607805 */ /* 0x000fe2000001ff00 */
[----:B------:R-:W-:Y:S01]  /*1020*/  CS2R R94, SRZ ;  /* 0x00000000005e7805 */ /* 0x000fe2000001ff00 */
        /* <DEDUP_REMOVED lines=57> */
[----:B------:R-:W-:Y:S02]  /*13c0*/  SHF.R.S32.HI R14, RZ, 0x1f, R234 ;  /* 0x0000001fff0e7819 */ /* 0x000fe400000114ea */
[----:B------:R-:W-:Y:S02]  /*13d0*/  IADD3 R4, R206, R238, RZ ;  /* 0x000000eece047210 */ /* 0x000fe40007ffe0ff */
[----:B------:R-:W-:Y:S01]  /*13e0*/  SHF.R.S32.HI R6, RZ, 0x1f, R233 ;  /* 0x0000001fff067819 */ /* 0x000fe200000114e9 */
[----:B------:R-:W-:Y:S01]  /*13f0*/  IMAD R0, R14, c[0x0][0x1b8], RZ ;  /* 0x00006e000e007a24 */ /* 0x000fe200078e02ff */
[----:B------:R-:W-:Y:S01]  /*1400*/  ISETP.GE.AND P6, PT, R193, c[0x0][0x198], PT ;  /* 0x00006600c1007a0c */ /* 0x000fe20003fc6270 */
[----:B------:R-:W-:Y:S01]  /*1410*/  @P4 IMAD.HI.U32 R7, R4, c[0x0][0x2c8], RZ ;  /* 0x0000b20004074a27 */ /* 0x000fe200078e00ff */
[----:B------:R-:W-:Y:S02]  /*1420*/  ISETP.GE.AND P5, PT, R202, c[0x0][0x198], PT ;  /* 0x00006600ca007a0c */ /* 0x000fe40003fa6270 */
[----:B------:R-:W-:Y:S01]  /*1430*/  ISETP.GE.AND P3, PT, R201, c[0x0][0x198], PT ;  /* 0x00006600c9007a0c */ /* 0x000fe20003f66270 */
[----:B------:R-:W-:Y:S01]  /*1440*/  IMAD R5, R234, c[0x0][0x1bc], R0 ;  /* 0x00006f00ea057a24 */ /* 0x000fe200078e0200 */
[----:B------:R-:W-:Y:S01]  /*1450*/  IADD3 R231, R235, -0x1, RZ ;  /* 0xffffffffebe77810 */ /* 0x000fe20007ffe0ff */
        /* <DEDUP_REMOVED lines=25> */
.L_x_2636:
[----:B------:R-:W-:Y:S05]  /*15f0*/  BRA.DIV ~URZ, `(.L_x_2578) ;  /* 0x0000d1227f007947 */ /* 0x000fea000b800000 */
[----:B------:R3:W4:Y:S02]  /*1600*/  SHFL.IDX PT, R0, R11, RZ, 0x181f ;  /* 0x00181fff0b007589 */ /* 0x00072400000e0000 */
.L_x_2637:
        /* <DEDUP_REMOVED lines=21> */
.L_x_2580:
[----:B------:R-:W-:Y:S05]  /*1760*/  BSYNC B0 ;  /* 0x0000000000007941 */ /* 0x000fea0003800000 */
.L_x_2579:
[----:B------:R-:W-:Y:S05]  /*1770*/  BRA.DIV ~URZ, `(.L_x_2581) ;  /* 0x0000d0127f007947 */ /* 0x000fea000b800000 */
[----:B--2---:R2:W1:Y:S04]  /*1780*/  SHFL.IDX PT, R8, R9, 0x1, 0x181f ;  /* 0x00381f0009087f89 */ /* 0x00446800000e0000 */
[----:B----4-:R2:W4:Y:S02]  /*1790*/  SHFL.IDX PT, R0, R11, 0x1, 0x181f ;  /* 0x00381f000b007f89 */ /* 0x01052400000e0000 */
.L_x_2638:
        /* <DEDUP_REMOVED lines=19> */
.L_x_2583:
[----:B------:R-:W-:Y:S05]  /*18d0*/  BSYNC B0 ;  /* 0x0000000000007941 */ /* 0x000fea0003800000 */
.L_x_2582:
[----:B------:R-:W-:Y:S05]  /*18e0*/  BRA.DIV ~URZ, `(.L_x_2584) ;  /* 0x0000cf727f007947 */ /* 0x000fea000b800000 */
[----:B-1----:R1:W2:Y:S02]  /*18f0*/  SHFL.IDX PT, R8, R9, 0x2, 0x181f ;  /* 0x00581f0009087f89 */ /* 0x0022a400000e0000 */
.L_x_2639:
[----:B------:R-:W-:Y:S05]  /*1900*/  BRA.DIV ~URZ, `(.L_x_2585) ;  /* 0x0000cfc27f007947 */ /* 0x000fea000b800000 */
[----:B----4-:R4:W1:Y:S02]  /*1910*/  SHFL.IDX PT, R0, R11, 0x2, 0x181f ;  /* 0x00581f000b007f89 */ /* 0x01086400000e0000 */
.L_x_2640:
        /* <DEDUP_REMOVED lines=19> */
.L_x_2587:
[----:B------:R-:W-:Y:S05]  /*1a50*/  BSYNC B0 ;  /* 0x0000000000007941 */ /* 0x000fea0003800000 */
.L_x_2586:
[----:B------:R-:W-:Y:S05]  /*1a60*/  BRA.DIV ~URZ, `(.L_x_2588) ;  /* 0x0000ced27f007947 */ /* 0x000fea000b800000 */
[----:B--2---:R2:W3:Y:S04]  /*1a70*/  SHFL.IDX PT, R8, R9, 0x3, 0x181f ;  /* 0x00781f0009087f89 */ /* 0x0044e800000e0000 */
[----:B-1----:R2:W1:Y:S02]  /*1a80*/  SHFL.IDX PT, R0, R11, 0x3, 0x181f ;  /* 0x00781f000b007f89 */ /* 0x00246400000e0000 */
.L_x_2641:
        /* <DEDUP_REMOVED lines=26> */
[----:B------:R-:W-:-:S02]  /*1c30*/  IMAD.MOV.U32 R15, RZ, RZ, c[0x0][0x2ac] ;  /* 0x0000ab00ff0f7624 */ /* 0x000fc400078e00ff */
        /* <DEDUP_REMOVED lines=14> */
[----:B------:R1:W3:Y:S01]  /*1d20*/  @!P1 LDG.E R173, [R4.64] ;  /* 0x0000000604ad9981 */ /* 0x0002e2000c1e1900 */
[----:B------:R-:W-:Y:S01]  /*1d30*/  IMAD.MOV R0, RZ, RZ, -R0 ;  /* 0x000000ffff007224 */ /* 0x000fe200078e0a00 */
[----:B------:R-:W-:Y:S01]  /*1d40*/  BSSY B0, `(.L_x_2589) ;  /* 0x00000b1000007945 */ /* 0x000fe20003800000 */
[----:B------:R-:W-:-:S04]  /*1d50*/  IMAD.WIDE.U32 R212, R234, c[0x0][0x1e8], RZ ;  /* 0x00007a00ead47a25 */ /* 0x000fc800078e00ff */
[----:B------:R-:W-:Y:S02]  /*1d60*/  IMAD R181, R0, c[0x0][0x2b8], R2 ;  /* 0x0000ae0000b57a24 */ /* 0x000fe400078e0202 */
[----:B------:R-:W-:Y:S02]  /*1d70*/  IMAD R108, R231, -0x40, R15 ;  /* 0xffffffc0e76c7824 */ /* 0x000fe400078e020f */
[----:B------:R-:W-:-:S04]  /*1d80*/  IMAD.WIDE.U32 R2, R181, c[0x0][0x1e0], RZ ;  /* 0x00007800b5027a25 */ /* 0x000fc800078e00ff */
[----:B------:R-:W-:Y:S02]  /*1d90*/  IMAD.IADD R13, R108, 0x1, -R232 ;  /* 0x000000016c0d7824 */ /* 0x000fe400078e0ae8 */
[----:B------:R-:W-:Y:S02]  /*1da0*/  IMAD R6, R14, c[0x0][0x210], RZ ;  /* 0x000084000e067a24 */ /* 0x000fe400078e02ff */
[----:B------:R-:W-:Y:S01]  /*1db0*/  IMAD.WIDE.U32 R216, R234, c[0x0][0x210], RZ ;  /* 0x00008400ead87a25 */ /* 0x000fe200078e00ff */
[----:B------:R-:W-:-:S03]  /*1dc0*/  ISETP.GE.AND P6, PT, R13, 0x1, PT ;  /* 0x000000010d00780c */ /* 0x000fc60003fc6270 */
[----:B------:R-:W-:Y:S01]  /*1dd0*/  IMAD R6, R234, c[0x0][0x214], R6 ;  /* 0x00008500ea067a24 */ /* 0x000fe200078e0206 */
[----:B-1----:R-:W-:Y:S01]  /*1de0*/  SHF.R.S32.HI R5, RZ, 0x1f, R181 ;  /* 0x0000001fff057819 */ /* 0x002fe200000114b5 */
[----:B------:R-:W-:Y:S02]  /*1df0*/  IMAD.SHL.U32 R17, R193, 0x2, RZ ;  /* 0x00000002c1117824 */ /* 0x000fe400078e00ff */
[----:B------:R-:W-:Y:S02]  /*1e00*/  IMAD.IADD R220, R217, 0x1, R6 ;  /* 0x00000001d9dc7824 */ /* 0x000fe400078e0206 */
[----:B------:R-:W-:Y:S02]  /*1e10*/  IMAD R0, R5, c[0x0][0x1e0], RZ ;  /* 0x0000780005007a24 */ /* 0x000fe400078e02ff */
[----:B------:R-:W-:Y:S02]  /*1e20*/  IMAD.SHL.U32 R19, R201, 0x2, RZ ;  /* 0x00000002c9137824 */ /* 0x000fe400078e00ff */
[----:B------:R-:W-:Y:S01]  /*1e30*/  @P6 ISETP.GE.AND P1, PT, R193, c[0x0][0x1d4], PT ;  /* 0x00007500c1006a0c */ /* 0x000fe20003f26270 */
[----:B------:R-:W-:Y:S01]  /*1e40*/  IMAD R0, R181, c[0x0][0x1e4], R0 ;  /* 0x00007900b5007a24 */ /* 0x000fe200078e0200 */
[----:B------:R-:W-:-:S02]  /*1e50*/  @P6 ISETP.GE.AND P5, PT, R202, c[0x0][0x1d4], PT ;  /* 0x00007500ca006a0c */ /* 0x000fc40003fa6270 */
[----:B------:R-:W-:Y:S01]  /*1e60*/  @P6 ISETP.GE.AND P2, PT, R201, c[0x0][0x1d4], PT ;  /* 0x00007500c9006a0c */ /* 0x000fe20003f46270 */
[----:B------:R-:W-:Y:S02]  /*1e70*/  IMAD.IADD R3, R3, 0x1, R0 ;  /* 0x0000000103037824 */ /* 0x000fe400078e0200 */
[----:B------:R-:W-:Y:S01]  /*1e80*/  IMAD R0, R14, c[0x0][0x1e8], RZ ;  /* 0x00007a000e007a24 */ /* 0x000fe200078e02ff */
[----:B------:R-:W-:-:S03]  /*1e90*/  SHF.L.U64.HI R14, R193, 0x1, R18 ;  /* 0x00000001c10e7819 */ /* 0x000fc60000010212 */
[----:B------:R-:W-:-:S04]  /*1ea0*/  IMAD R0, R234, c[0x0][0x1ec], R0 ;  /* 0x00007b00ea007a24 */ /* 0x000fc800078e0200 */
[----:B------:R-:W-:Y:S01]  /*1eb0*/  IMAD.IADD R218, R213, 0x1, R0 ;  /* 0x00000001d5da7824 */ /* 0x000fe200078e0200 */
[----:B--234-:R-:W-:Y:S01]  /*1ec0*/  SHF.R.S32.HI R11, RZ, 0x1f, R173 ;  /* 0x0000001fff0b7819 */ /* 0x01cfe200000114ad */
        /* <DEDUP_REMOVED lines=9> */
[C---:B------:R-:W-:Y:S01]  /*1f60*/  IMAD R5, R181.reuse, c[0x0][0x20c], R4 ;  /* 0x00008300b5057a24 */ /* 0x040fe200078e0204 */
[----:B------:R-:W-:Y:S01]  /*1f70*/  LEA.HI.X R10, R0, c[0x0][0x1cc], R2, 0x1, P0 ;  /* 0x00007300000a7a11 */ /* 0x000fe200000f0c02 */
[----:B------:R-:W-:Y:S01]  /*1f80*/  IMAD.WIDE.U32 R2, R181, c[0x0][0x208], RZ ;  /* 0x00008200b5027a25 */ /* 0x000fe200078e00ff */
[----:B------:R-:W1:Y:S03]  /*1f90*/  SHFL.IDX PT, R0, R9, RZ, 0x181f ;  /* 0x00181fff09007589 */ /* 0x000e6600000e0000 */
[----:B------:R-:W-:Y:S01]  /*1fa0*/  IMAD.IADD R3, R3, 0x1, R5 ;  /* 0x0000000103037824 */ /* 0x000fe200078e0205 */
[----:B------:R-:W2:Y:S03]  /*1fb0*/  SHFL.IDX PT, R8, R10, RZ, 0x181f ;  /* 0x00181fff0a087589 */ /* 0x000ea600000e0000 */
[----:B------:R-:W-:Y:S01]  /*1fc0*/  IMAD.WIDE.U32 R2, R173, c[0x0][0x218], R2 ;  /* 0x00008600ad027a25 */ /* 0x000fe200078e0002 */
[----:B------:R-:W3:Y:S04]  /*1fd0*/  SHFL.IDX PT, R9, R9, 0x1, 0x181f ;  /* 0x00381f0009097f89 */ /* 0x000ee800000e0000 */
[----:B------:R-:W4:Y:S01]  /*1fe0*/  SHFL.IDX PT, R10, R10, 0x1, 0x181f ;  /* 0x00381f000a0a7f89 */ /* 0x000f2200000e0000 */
[----:B-1----:R-:W-:-:S04]  /*1ff0*/  @P6 LEA R4, P0, R193, R0, 0x1 ;  /* 0x00000000c1046211 */ /* 0x002fc800078008ff */
[----:B--2---:R-:W-:Y:S02]  /*2000*/  @P6 LEA.HI.X R5, R193, R8, R18, 0x1, P0 ;  /* 0x00000008c1056211 */ /* 0x004fe400000f0c12 */
[----:B------:R-:W-:-:S03]  /*2010*/  @P6 LEA R6, P0, R202, R0, 0x1 ;  /* 0x00000000ca066211 */ /* 0x000fc600078008ff */
[----:B------:R1:W-:Y:S01]  /*2020*/  @P6 LDGSTS.E.BYPASS.LTC128B.128 [R210+0xc100], [R4.64], !P1 ;  /* 0x0c10000004d26fae */ /* 0x0003e2000c901d46 */
[----:B------:R-:W-:-:S05]  /*2030*/  @P6 LEA.HI.X R7, R202, R8, R16, 0x1, P0 ;  /* 0x00000008ca076211 */ /* 0x000fca00000f0c10 */
[----:B------:R3:W-:Y:S01]  /*2040*/  @P6 LDGSTS.E.BYPASS.LTC128B.128 [R210+0xe100], [R6.64], !P5 ;  /* 0x0e10000006d26fae */ /* 0x0007e2000e901d46 */
[C---:B-1----:R-:W-:Y:S02]  /*2050*/  @P6 LEA R4, P1, R201.reuse, R0, 0x1 ;  /* 0x00000000c9046211 */ /* 0x042fe400078208ff */
[----:B------:R-:W-:Y:S02]  /*2060*/  IADD3 R0, P0, R2, R216, RZ ;  /* 0x000000d802007210 */ /* 0x000fe40007f1e0ff */
[----:B------:R-:W-:Y:S02]  /*2070*/  @P6 LEA.HI.X R5, R201, R8, R20, 0x1, P1 ;  /* 0x00000008c9056211 */ /* 0x000fe400008f0c14 */
[----:B------:R-:W-:Y:S02]  /*2080*/  ISETP.GE.AND P1, PT, R13, 0x21, PT ;  /* 0x000000210d00780c */ /* 0x000fe40003f26270 */
[----:B------:R-:W-:Y:S01]  /*2090*/  IADD3.X R2, R220, R3, R11, P0, !PT ;  /* 0x00000003dc027210 */ /* 0x000fe200007fe40b */
[----:B------:R1:W-:Y:S01]  /*20a0*/  @P6 LDGSTS.E.BYPASS.LTC128B.128 [R210+0x10100], [R4.64], !P2 ;  /* 0x1010000004d26fae */ /* 0x0003e2000d101d46 */
[----:B------:R-:W-:-:S04]  /*20b0*/  LEA R12, P0, R0, c[0x0][0x1f8], 0x1 ;  /* 0x00007e00000c7a11 */ /* 0x000fc800078008ff */
[----:B------:R-:W-:Y:S01]  /*20c0*/  LEA.HI.X R15, R0, c[0x0][0x1fc], R2, 0x1, P0 ;  /* 0x00007f00000f7a11 */ /* 0x000fe200000f0c02 */
[----:B------:R-:W2:Y:S04]  /*20d0*/  SHFL.IDX PT, R8, R12, RZ, 0x181f ;  /* 0x00181fff0c087589 */ /* 0x000ea800000e0000 */
[C---:B---3--:R-:W-:Y:S01]  /*20e0*/  @P1 LEA R6, P0, R193.reuse, R9, 0x1 ;  /* 0x00000009c1061211 */ /* 0x048fe200078008ff */
[----:B------:R-:W3:Y:S01]  /*20f0*/  SHFL.IDX PT, R11, R15, RZ, 0x181f ;  /* 0x00181fff0f0b7589 */ /* 0x000ee200000e0000 */
[C---:B------:R-:W-:Y:S02]  /*2100*/  @P1 ISETP.GE.AND P5, PT, R193.reuse, c[0x0][0x1d4], PT ;  /* 0x00007500c1001a0c */ /* 0x040fe40003fa6270 */
[C---:B------:R-:W-:Y:S01]  /*2110*/  @P1 ISETP.GE.AND P2, PT, R202.reuse, c[0x0][0x1d4], PT ;  /* 0x00007500ca001a0c */ /* 0x040fe20003f46270 */
[----:B------:R-:W5:Y:S01]  /*2120*/  SHFL.IDX PT, R0, R12, 0x1, 0x181f ;  /* 0x00381f000c007f89 */ /* 0x000f6200000e0000 */
[----:B----4-:R-:W-:Y:S01]  /*2130*/  @P1 LEA.HI.X R7, R193, R10, R18, 0x1, P0 ;  /* 0x0000000ac1071211 */ /* 0x010fe200000f0c12 */
[----:B------:R-:W-:Y:S01]  /*2140*/  IMAD.SHL.U32 R18, R202, 0x2, RZ ;  /* 0x00000002ca127824 */ /* 0x000fe200078e00ff */
[----:B------:R-:W-:-:S07]  /*2150*/  @P1 ISETP.GE.AND P0, PT, R201, c[0x0][0x1d4], PT ;  /* 0x00007500c9001a0c */ /* 0x000fce0003f06270 */
[----:B------:R5:W-:Y:S01]  /*2160*/  @P1 LDGSTS.E.BYPASS.LTC128B.128 [R210+0xd100], [R6.64], !P5 ;  /* 0x0d10000006d21fae */ /* 0x000be2000e901d46 */
[----:B------:R-:W-:Y:S02]  /*2170*/  ISETP.GE.AND P5, PT, R193, c[0x0][0x1d4], PT ;  /* 0x00007500c1007a0c */ /* 0x000fe40003fa6270 */
[----:B-1----:R-:W-:-:S04]  /*2180*/  @P1 LEA R4, P6, R202, R9, 0x1 ;  /* 0x00000009ca041211 */ /* 0x002fc800078c08ff */
[CCC-:B------:R-:W-:Y:S02]  /*2190*/  @P1 LEA.HI.X R5, R202.reuse, R10.reuse, R16.reuse, 0x1, P6 ;  /* 0x0000000aca051211 */ /* 0x1c0fe400030f0c10 */
[C---:B------:R-:W-:Y:S02]  /*21a0*/  @P1 LEA R2, P6, R201.reuse, R9, 0x1 ;  /* 0x00000009c9021211 */ /* 0x040fe400078c08ff */
[C---:B------:R-:W-:Y:S01]  /*21b0*/  SHF.L.U64.HI R16, R202.reuse, 0x1, R16 ;  /* 0x00000001ca107819 */ /* 0x040fe20000010210 */
[----:B------:R2:W-:Y:S01]  /*21c0*/  @P1 LDGSTS.E.BYPASS.LTC128B.128 [R210+0xf100], [R4.64], !P2 ;  /* 0x0f10000004d21fae */ /* 0x0005e2000d101d46 */
[----:B------:R-:W-:Y:S02]  /*21d0*/  @P1 LEA.HI.X R3, R201, R10, R20, 0x1, P6 ;  /* 0x0000000ac9031211 */ /* 0x000fe400030f0c14 */
[----:B------:R-:W-:Y:S01]  /*21e0*/  ISETP.GE.AND P2, PT, R202, c[0x0][0x1d4], PT ;  /* 0x00007500ca007a0c */ /* 0x000fe20003f46270 */
[----:B------:R1:W4:Y:S01]  /*21f0*/  SHFL.IDX PT, R10, R15, 0x1, 0x181f ;  /* 0x00381f000f0a7f89 */ /* 0x00032200000e0000 */
[----:B------:R-:W-:-:S02]  /*2200*/  ISETP.LT.OR P6, PT, R13, 0x1, P5 ;  /* 0x000000010d00780c */ /* 0x000fc40002fc1670 */
[C---:B------:R-:W-:Y:S01]  /*2210*/  ISETP.LT.OR P5, PT, R13.reuse, 0x21, P5 ;  /* 0x000000210d00780c */ /* 0x040fe20002fa1670 */
[----:B------:R4:W-:Y:S01]  /*2220*/  @P1 LDGSTS.E.BYPASS.LTC128B.128 [R210+0x11100], [R2.64], !P0 ;  /* 0x1110000002d21fae */ /* 0x0009e2000c101d46 */
[C---:B------:R-:W-:Y:S02]  /*2230*/  ISETP.LT.OR P1, PT, R13.reuse, 0x1, P2 ;  /* 0x000000010d00780c */ /* 0x040fe40001721670 */
[----:B------:R-:W-:Y:S01]  /*2240*/  ISETP.LT.OR P2, PT, R13, 0x21, P2 ;  /* 0x000000210d00780c */ /* 0x000fe20001741670 */
[----:B------:R-:W0:Y:S01]  /*2250*/  LDGDEPBAR ;  /* 0x00000000000079af */ /* 0x000e220000000000 */
[----:B--2---:R-:W-:Y:S02]  /*2260*/  IADD3 R4, P0, R8, R17, RZ ;  /* 0x0000001108047210 */ /* 0x004fe40007f1e0ff */
[----:B-1----:R-:W-:-:S03]  /*2270*/  SHF.L.U64.HI R15, R201, 0x1, R20 ;  /* 0x00000001c90f7819 */ /* 0x002fc60000010214 */
[----:B---3--:R-:W-:Y:S01]  /*2280*/  IMAD.X R5, R11, 0x1, R14, P0 ;  /* 0x000000010b057824 */ /* 0x008fe200000e060e */
[----:B----4-:R-:W-:-:S04]  /*2290*/  IADD3 R2, P0, R8, R18, RZ ;  /* 0x0000001208027210 */ /* 0x010fc80007f1e0ff */
[----:B------:R1:W-:Y:S01]  /*22a0*/  LDGSTS.E.BYPASS.LTC128B.128 [R210+0x100], [R4.64], !P6 ;  /* 0x0010000004d27fae */ /* 0x0003e2000f101d46 */
[----:B------:R-:W-:Y:S01]  /*22b0*/  IADD3 R8, P6, R8, R19, RZ ;  /* 0x0000001308087210 */ /* 0x000fe20007fde0ff */
[----:B------:R-:W-:Y:S01]  /*22c0*/  IMAD.X R3, R11, 0x1, R16, P0 ;  /* 0x000000010b037824 */ /* 0x000fe200000e0610 */
[----:B-----5:R-:W-:-:S03]  /*22d0*/  IADD3 R6, P0, R0, R17, RZ ;  /* 0x0000001100067210 */ /* 0x020fc60007f1e0ff */
[----:B------:R-:W-:Y:S01]  /*22e0*/  IMAD.X R9, R11, 0x1, R15, P6 ;  /* 0x000000010b097824 */ /* 0x000fe200030e060f */
[----:B------:R2:W-:Y:S01]  /*22f0*/  LDGSTS.E.BYPASS.LTC128B.128 [R210+0x2100], [R2.64], !P1 ;  /* 0x0210000002d27fae */ /* 0x0005e2000c901d46 */
[----:B------:R-:W-:Y:S01]  /*2300*/  ISETP.GE.AND P1, PT, R201, c[0x0][0x1d4], PT ;  /* 0x00007500c9007a0c */ /* 0x000fe20003f26270 */
[----:B------:R-:W-:-:S03]  /*2310*/  IMAD.X R7, R10, 0x1, R14, P0 ;  /* 0x000000010a077824 */ /* 0x000fc600000e060e */
[C---:B------:R-:W-:Y:S02]  /*2320*/  ISETP.LT.OR P6, PT, R13.reuse, 0x1, P1 ;  /* 0x000000010d00780c */ /* 0x040fe40000fc1670 */
[----:B------:R-:W-:-:S11]  /*2330*/  ISETP.LT.OR P1, PT, R13, 0x21, P1 ;  /* 0x000000210d00780c */ /* 0x000fd60000f21670 */
[----:B------:R3:W-:Y:S01]  /*2340*/  LDGSTS.E.BYPASS.LTC128B.128 [R210+0x4100], [R8.64], !P6 ;  /* 0x0410000008d27fae */ /* 0x0007e2000f101d46 */
[----:B-1----:R-:W-:-:S03]  /*2350*/  IADD3 R4, P0, R0, R18, RZ ;  /* 0x0000001200047210 */ /* 0x002fc60007f1e0ff */
[----:B------:R3:W-:Y:S02]  /*2360*/  LDGSTS.E.BYPASS.LTC128B.128 [R210+0x1100], [R6.64], !P5 ;  /* 0x0110000006d27fae */ /* 0x0007e4000e901d46 */
[----:B------:R-:W-:Y:S01]  /*2370*/  IMAD.X R5, R10, 0x1, R16, P0 ;  /* 0x000000010a057824 */ /* 0x000fe200000e0610 */
[----:B--2---:R-:W-:-:S04]  /*2380*/  IADD3 R2, P0, R0, R19, RZ ;  /* 0x0000001300027210 */ /* 0x004fc80007f1e0ff */
[----:B------:R3:W-:Y:S01]  /*2390*/  LDGSTS.E.BYPASS.LTC128B.128 [R210+0x3100], [R4.64], !P2 ;  /* 0x0310000004d27fae */ /* 0x0007e2000d101d46 */
[----:B------:R-:W-:Y:S01]  /*23a0*/  ISETP.GT.AND P2, PT, R206, 0x3f, PT ;  /* 0x0000003fce00780c */ /* 0x000fe20003f44270 */
[----:B------:R-:W-:-:S05]  /*23b0*/  IMAD.X R3, R10, 0x1, R15, P0 ;  /* 0x000000010a037824 */ /* 0x000fca00000e060f */
[----:B------:R3:W-:Y:S01]  /*23c0*/  LDGSTS.E.BYPASS.LTC128B.128 [R210+0x5100], [R2.64], !P1 ;  /* 0x0510000002d27fae */ /* 0x0007e2000c901d46 */
[----:B------:R-:W-:-:S03]  /*23d0*/  ISETP.GT.AND P1, PT, R231, R205, PT ;  /* 0x000000cde700720c */ /* 0x000fc60003f24270 */
[----:B------:R-:W0:Y:S10]  /*23e0*/  LDGDEPBAR ;  /* 0x00000000000079af */ /* 0x000e340000000000 */
[----:B------:R-:W-:Y:S05]  /*23f0*/  @!P1 BRA `(.L_x_2590) ;  /* 0x0000045000009947 */ /* 0x000fea0003800000 */
[----:B---3--:R-:W-:Y:S01]  /*2400*/  IMAD R2, R231, 0x40, R211 ;  /* 0x00000040e7027824 */ /* 0x008fe200078e02d3 */
        /* <DEDUP_REMOVED lines=27> */
.L_x_2642:
        /* <DEDUP_REMOVED lines=20> */
.L_x_2643:
[----:B--23--:R-:W-:Y:S02]  /*2700*/  IADD3 R6, -R11, 0x10, RZ ;  /* 0x000000100b067810 */ /* 0x00cfe40007ffe1ff */
[----:B------:R-:W-:-:S02]  /*2710*/  IADD3 R4, -R10, 0x10, RZ ;  /* 0x000000100a047810 */ /* 0x000fc40007ffe1ff */
[----:B------:R-:W-:Y:S02]  /*2720*/  LOP3.LUT R6, R6, 0xf, RZ, 0xc0, !PT ;  /* 0x0000000f06067812 */ /* 0x000fe400078ec0ff */
[----:B------:R-:W-:Y:S02]  /*2730*/  LOP3.LUT R4, R4, 0xf, RZ, 0xc0, !PT ;  /* 0x0000000f04047812 */ /* 0x000fe400078ec0ff */
[----:B------:R-:W-:Y:S02]  /*2740*/  IADD3 R6, P5, P0, R6, R0, R17 ;  /* 0x0000000006067210 */ /* 0x000fe400078be011 */
[----:B------:R-:W-:Y:S02]  /*2750*/  IADD3 R2, -R9, 0x10, RZ ;  /* 0x0000001009027810 */ /* 0x000fe40007ffe1ff */
[----:B------:R-:W-:Y:S02]  /*2760*/  IADD3.X R7, RZ, R8, R14, P5, P0 ;  /* 0x00000008ff077210 */ /* 0x000fe40002fe040e */
        /* <DEDUP_REMOVED lines=14> */
.L_x_2590:
[----:B------:R-:W-:Y:S05]  /*2850*/  BSYNC B0 ;  /* 0x0000000000007941 */ /* 0x000fea0003800000 */
.L_x_2589:
        /* <DEDUP_REMOVED lines=10> */
[----:B---3--:R2:W3:Y:S04]  /*2900*/  LDSM.16.M88.4 R8, [R162] ;  /* 0x00000000a208783b */ /* 0x0084e80000000200 */
        /* <DEDUP_REMOVED lines=34> */
.L_x_2644:
[----:B------:R-:W-:Y:S05]  /*2b30*/  BRA.DIV ~URZ, `(.L_x_2596) ;  /* 0x0000c1f27f007947 */ /* 0x000fea000b800000 */
[----:B------:R-:W5:Y:S01]  /*2b40*/  SHFL.IDX PT, R0, R20, RZ, 0x181f ;  /* 0x00181fff14007589 */ /* 0x000f6200000e0000 */
[----:B------:R-:W-:Y:S02]  /*2b50*/  ISETP.GE.AND P5, PT, R193, c[0x0][0x1d4], PT ;  /* 0x00007500c1007a0c */ /* 0x000fe40003fa6270 */
[----:B------:R-:W-:Y:S02]  /*2b60*/  ISETP.GE.AND P1, PT, R202, c[0x0][0x1d4], PT ;  /* 0x00007500ca007a0c */ /* 0x000fe40003f26270 */
[----:B------:R-:W-:Y:S02]  /*2b70*/  SEL R19, RZ, 0x10, P5 ;  /* 0x00000010ff137807 */ /* 0x000fe40002800000 */
[----:B------:R-:W-:Y:S02]  /*2b80*/  SEL R18, RZ, 0x10, P1 ;  /* 0x00000010ff127807 */ /* 0x000fe40000800000 */
[----:B-----5:R-:W-:-:S02]  /*2b90*/  IADD3 R14, P0, R0, R25, RZ ;  /* 0x00000019000e7210 */ /* 0x020fc40007f1e0ff */
[----:B------:R-:W-:-:S03]  /*2ba0*/  IADD3 R2, P6, R0, R26, RZ ;  /* 0x0000001a00027210 */ /* 0x000fc60007fde0ff */
[C---:B----4-:R-:W-:Y:S01]  /*2bb0*/  IMAD.X R15, R12.reuse, 0x1, R21, P0 ;  /* 0x000000010c0f7824 */ /* 0x050fe200000e0615 */
        /* <DEDUP_REMOVED lines=8> */
[----:B------:R-:W2:Y:S04]  /*2c40*/  SHFL.IDX PT, R0, R20, 0x1, 0x181f ;  /* 0x00381f0014007f89 */ /* 0x000ea800000e0000 */
[----:B------:R4:W-:Y:S04]  /*2c50*/  LDGSTS.E.BYPASS.LTC128B.128 [R210+0xa100], [R16.64], !P0 ;  /* 0x0a10000010d27fae */ /* 0x0009e8000c101d46 */
[----:B------:R5:W3:Y:S02]  /*2c60*/  SHFL.IDX PT, R12, R13, 0x1, 0x181f ;  /* 0x00381f000d0c7f89 */ /* 0x000ae400000e0000 */
[----:B--2--5:R-:W-:-:S02]  /*2c70*/  SEL R13, RZ, 0x10, P0 ;  /* 0x00000010ff0d7807 */ /* 0x024fc40000000000 */
.L_x_2645:
[----:B----4-:R-:W-:Y:S02]  /*2c80*/  IADD3 R2, -R19, 0x10, RZ ;  /* 0x0000001013027810 */ /* 0x010fe40007ffe1ff */
[----:B------:R-:W-:-:S02]  /*2c90*/  IADD3 R3, -R18, 0x10, RZ ;  /* 0x0000001012037810 */ /* 0x000fc40007ffe1ff */
[----:B------:R-:W-:Y:S02]  /*2ca0*/  LOP3.LUT R2, R2, 0xf, RZ, 0xc0, !PT ;  /* 0x0000000f02027812 */ /* 0x000fe400078ec0ff */
[----:B------:R-:W-:Y:S02]  /*2cb0*/  IADD3 R14, -R13, 0x10, RZ ;  /* 0x000000100d0e7810 */ /* 0x000fe40007ffe1ff */
[----:B------:R-:W-:Y:S02]  /*2cc0*/  LOP3.LUT R3, R3, 0xf, RZ, 0xc0, !PT ;  /* 0x0000000f03037812 */ /* 0x000fe400078ec0ff */
[-C--:B------:R-:W-:Y:S02]  /*2cd0*/  IADD3 R16, P1, P0, R2, R0.reuse, R25 ;  /* 0x0000000002107210 */ /* 0x080fe4000783e019 */
[----:B------:R-:W-:Y:S02]  /*2ce0*/  LOP3.LUT R2, R14, 0xf, RZ, 0xc0, !PT ;  /* 0x0000000f0e027812 */ /* 0x000fe400078ec0ff */
[----:B------:R-:W-:-:S02]  /*2cf0*/  IADD3 R14, P6, P5, R3, R0, R26 ;  /* 0x00000000030e7210 */ /* 0x000fc40007dde01a */
[----:B---3--:R-:W-:Y:S02]  /*2d00*/  IADD3.X R17, RZ, R12, R21, P1, P0 ;  /* 0x0000000cff117210 */ /* 0x008fe40000fe0415 */
        /* <DEDUP_REMOVED lines=12> */
.L_x_2594:
[----:B------:R-:W-:Y:S05]  /*2dd0*/  BSYNC B0 ;  /* 0x0000000000007941 */ /* 0x000fea0003800000 */
.L_x_2593:
[----:B------:R-:W-:Y:S01]  /*2de0*/  IMAD.MOV.U32 R0, RZ, RZ, 0x40 ;  /* 0x00000040ff007424 */ /* 0x000fe200078e00ff */
[----:B------:R-:W0:Y:S01]  /*2df0*/  LDGDEPBAR ;  /* 0x00000000000079af */ /* 0x000e220000000000 */
[----:B------:R-:W-:Y:S01]  /*2e00*/  LOP3.LUT P0, RZ, R207, 0x4, RZ, 0xc0, !PT ;  /* 0x00000004cfff7812 */ /* 0x000fe2000780c0ff */
[----:B------:R-:W-:Y:S01]  /*2e10*/  WARPSYNC 0xffffffff ;  /* 0xffffffff00007948 */ /* 0x000fe20003800000 */
[----:B--234-:R-:W-:Y:S01]  /*2e20*/  HMMA.16816.F32.BF16 R12, R8, R32, RZ ;  /* 0x00000020080c723c */ /* 0x01cfe200000418ff */
[----:B------:R-:W-:Y:S01]  /*2e30*/  LDSM.16.M88.4 R20, [R165] ;  /* 0x00000000a514783b */ /* 0x000fe20000000200 */
[----:B------:R-:W-:-:S03]  /*2e40*/  SEL R166, R0, 0xffffffc0, !P0 ;  /* 0xffffffc000a67807 */ /* 0x000fc60004000000 */
[----:B------:R-:W-:Y:S02]  /*2e50*/  LDSM.16.M88.4 R16, [R164] ;  /* 0x00000000a410783b */ /* 0x000fe40000000200 */
[----:B------:R-:W-:Y:S02]  /*2e60*/  IMAD.IADD R2, R169, 0x1, R166 ;  /* 0x00000001a9027824 */ /* 0x000fe400078e02a6 */
[----:B------:R-:W2:Y:S01]  /*2e70*/  LDL R109, [R1+0x4] ;  /* 0x00000400016d7983 */ /* 0x000ea20000100800 */
[C---:B------:R-:W-:Y:S01]  /*2e80*/  HMMA.16816.F32.BF16 R28, R8.reuse, R34, RZ ;  /* 0x00000022081c723c */ /* 0x040fe200000418ff */
[----:B------:R-:W-:Y:S02]  /*2e90*/  IADD3 R0, R166, R169, R167 ;  /* 0x000000a9a6007210 */ /* 0x000fe40007ffe0a7 */
[----:B------:R-:W3:Y:S04]  /*2ea0*/  LDSM.16.M88.4 R48, [R2] ;  /* 0x000000000230783b */ /* 0x000ee80000000200 */
[----:B------:R-:W4:Y:S01]  /*2eb0*/  LDSM.16.M88.4 R64, [R2+0x800] ;  /* 0x000800000240783b */ /* 0x000f220000000200 */
[----:B------:R-:W-:Y:S03]  /*2ec0*/  HMMA.16816.F32.BF16 R32, R8, R38, RZ ;  /* 0x000000260820723c */ /* 0x000fe600000418ff */
[----:B------:R-:W5:Y:S04]  /*2ed0*/  LDSM.16.M88.4 R68, [R2+0x1000] ;  /* 0x001000000244783b */ /* 0x000f680000000200 */
[----:B------:R-:W1:Y:S02]  /*2ee0*/  LDSM.16.M88.4 R80, [R2+0x1800] ;  /* 0x001800000250783b */ /* 0x000e640000000200 */
[----:B-1----:R-:W-:Y:S02]  /*2ef0*/  HMMA.16816.F32.BF16 R56, R4, R60, R12 ;  /* 0x0000003c0438723c */ /* 0x002fe4000004180c */
[----:B------:R-:W1:Y:S04]  /*2f00*/  LDSM.16.M88.4 R92, [R0] ;  /* 0x00000000005c783b */ /* 0x000e680000000200 */
[----:B------:R-:W-:Y:S02]  /*2f10*/  LDSM.16.M88.4 R88, [R0+0x1800] ;  /* 0x001800000058783b */ /* 0x000fe40000000200 */
[C---:B------:R-:W-:Y:S02]  /*2f20*/  HMMA.16816.F32.BF16 R12, R8.reuse, R36, RZ ;  /* 0x00000024080c723c */ /* 0x040fe400000418ff */
[----:B------:R-:W-:Y:S04]  /*2f30*/  LDSM.16.M88.4 R100, [R169+0x2000] ;  /* 0x00200000a964783b */ /* 0x000fe80000000200 */
[----:B------:R-:W-:Y:S02]  /*2f40*/  LDSM.16.M88.4 R96, [R24+0x2000] ;  /* 0x002000001860783b */ /* 0x000fe40000000200 */
[C---:B------:R-:W-:Y:S08]  /*2f50*/  HMMA.16816.F32.BF16 R36, R8.reuse, R44, RZ ;  /* 0x0000002c0824723c */ /* 0x040ff000000418ff */
[C---:B------:R-:W-:Y:S08]  /*2f60*/  HMMA.16816.F32.BF16 R44, R8.reuse, R46, RZ ;  /* 0x0000002e082c723c */ /* 0x040ff000000418ff */
[C---:B------:R-:W-:Y:S08]  /*2f70*/  HMMA.16816.F32.BF16 R52, R8.reuse, R40, RZ ;  /* 0x000000280834723c */ /* 0x040ff000000418ff */
[----:B------:R-:W-:Y:S08]  /*2f80*/  HMMA.16816.F32.BF16 R40, R8, R42, RZ ;  /* 0x0000002a0828723c */ /* 0x000ff000000418ff */
[C---:B------:R-:W-:Y:S08]  /*2f90*/  HMMA.16816.F32.BF16 R60, R4.reuse, R62, R28 ;  /* 0x0000003e043c723c */ /* 0x040ff0000004181c */
[C---:B------:R-:W-:Y:S01]  /*2fa0*/  HMMA.16816.F32.BF16 R28, R4.reuse, R72, R12 ;  /* 0x00000048041c723c */ /* 0x040fe2000004180c */
[----:B------:R-:W-:Y:S07]  /*2fb0*/  LDSM.16.M88.4 R12, [R162+0x4000] ;  /* 0x00400000a20c783b */ /* 0x000fee0000000200 */
[C---:B------:R-:W-:Y:S01]  /*2fc0*/  HMMA.16816.F32.BF16 R8, R4.reuse, R74, R32 ;  /* 0x0000004a0408723c */ /* 0x040fe20000041820 */
[----:B------:R-:W-:Y:S07]  /*2fd0*/  LDSM.16.M88.4 R72, [R0+0x1000] ;  /* 0x001000000048783b */ /* 0x000fee0000000200 */
[C---:B------:R-:W-:Y:S08]  /*2fe0*/  HMMA.16816.F32.BF16 R32, R4.reuse, R76, R36 ;  /* 0x0000004c0420723c */ /* 0x040ff00000041824 */
[C---:B------:R-:W-:Y:S01]  /*2ff0*/  HMMA.16816.F32.BF16 R36, R4.reuse, R78, R44 ;  /* 0x0000004e0424723c */ /* 0x040fe2000004182c */
[----:B------:R-:W1:Y:S07]  /*3000*/  LDSM.16.M88.4 R76, [R0+0x800] ;  /* 0x00080000004c783b */ /* 0x000e6e0000000200 */
[----:B------:R-:W-:Y:S08]  /*3010*/  HMMA.16816.F32.BF16 R52, R4, R84, R52 ;  /* 0x000000540434723c */ /* 0x000ff00000041834 */
[----:B---3--:R-:W-:Y:S08]  /*3020*/  HMMA.16816.F32.BF16 R56, R20, R48, R56 ;  /* 0x000000301438723c */ /* 0x008ff00000041838 */
[----:B------:R-:W-:Y:S01]  /*3030*/  HMMA.16816.F32.BF16 R40, R4, R86, R40 ;  /* 0x000000560428723c */ /* 0x000fe20000041828 */
[----:B------:R-:W-:Y:S07]  /*3040*/  LDSM.16.M88.4 R84, [R169+0x3800] ;  /* 0x00380000a954783b */ /* 0x000fee0000000200 */
[C---:B------:R-:W-:Y:S08]  /*3050*/  HMMA.16816.F32.BF16 R60, R20.reuse, R50, R60 ;  /* 0x00000032143c723c */ /* 0x040ff0000004183c */
[C---:B----4-:R-:W-:Y:S08]  /*3060*/  HMMA.16816.F32.BF16 R44, R20.reuse, R64, R28 ;  /* 0x00000040142c723c */ /* 0x050ff0000004181c */
[C---:B------:R-:W-:Y:S01]  /*3070*/  HMMA.16816.F32.BF16 R28, R20.reuse, R66, R8 ;  /* 0x00000042141c723c */ /* 0x040fe20000041808 */
[----:B------:R-:W-:Y:S04]  /*3080*/  LDSM.16.M88.4 R64, [R169+0x3000] ;  /* 0x00300000a940783b */ /* 0x000fe80000000200 */
[----:B------:R-:W-:Y:S03]  /*3090*/  LDSM.16.M88.4 R8, [R163+0x4000] ;  /* 0x00400000a308783b */ /* 0x000fe60000000200 */
[C---:B-----5:R-:W-:Y:S08]  /*30a0*/  HMMA.16816.F32.BF16 R4, R20.reuse, R68, R32 ;  /* 0x000000441404723c */ /* 0x060ff00000041820 */
[C---:B------:R-:W-:Y:S01]  /*30b0*/  HMMA.16816.F32.BF16 R36, R20.reuse, R70, R36 ;  /* 0x000000461424723c */ /* 0x040fe20000041824 */
[----:B------:R-:W3:Y:S07]  /*30c0*/  LDSM.16.M88.4 R68, [R169+0x2800] ;  /* 0x00280000a944783b */ /* 0x000eee0000000200 */
[----:B------:R-:W-:Y:S08]  /*30d0*/  HMMA.16816.F32.BF16 R52, R20, R80, R52 ;  /* 0x000000501434723c */ /* 0x000ff00000041834 */
[----:B-1----:R-:W-:Y:S08]  /*30e0*/  HMMA.16816.F32.BF16 R56, R16, R92, R56 ;  /* 0x0000005c1038723c */ /* 0x002ff00000041838 */
[----:B------:R-:W-:Y:S01]  /*30f0*/  HMMA.16816.F32.BF16 R40, R20, R82, R40 ;  /* 0x000000521428723c */ /* 0x000fe20000041828 */
[----:B------:R-:W1:Y:S07]  /*3100*/  LDSM.16.M88.4 R80, [R24+0x2800] ;  /* 0x002800001850783b */ /* 0x000e6e0000000200 */
[C---:B------:R-:W-:Y:S01]  /*3110*/  HMMA.16816.F32.BF16 R60, R16.reuse, R94, R60 ;  /* 0x0000005e103c723c */ /* 0x040fe2000004183c */
[----:B------:R-:W-:Y:S07]  /*3120*/  LDSM.16.M88.4 R92, [R2+0x2000] ;  /* 0x00200000025c783b */ /* 0x000fee0000000200 */
[C---:B------:R-:W-:Y:S08]  /*3130*/  HMMA.16816.F32.BF16 R48, R16.reuse, R76, R44 ;  /* 0x0000004c1030723c */ /* 0x040ff0000004182c */
[C---:B------:R-:W-:Y:S01]  /*3140*/  HMMA.16816.F32.BF16 R44, R16.reuse, R78, R28 ;  /* 0x0000004e102c723c */ /* 0x040fe2000004181c */
[----:B------:R-:W4:Y:S07]  /*3150*/  LDSM.16.M88.4 R76, [R24+0x3000] ;  /* 0x00300000184c783b */ /* 0x000f2e0000000200 */
[C---:B------:R-:W-:Y:S01]  /*3160*/  HMMA.16816.F32.BF16 R32, R16.reuse, R72, R4 ;  /* 0x000000481020723c */ /* 0x040fe20000041804 */
[----:B------:R-:W5:Y:S07]  /*3170*/  LDSM.16.M88.4 R4, [R165+0x4000] ;  /* 0x00400000a504783b */ /* 0x000f6e0000000200 */
[C---:B------:R-:W-:Y:S01]  /*3180*/  HMMA.16816.F32.BF16 R28, R16.reuse, R74, R36 ;  /* 0x0000004a101c723c */ /* 0x040fe20000041824 */
[----:B------:R-:W-:Y:S07]  /*3190*/  LDSM.16.M88.4 R72, [R2+0x2800] ;  /* 0x002800000248783b */ /* 0x000fee0000000200 */
[----:B------:R-:W-:Y:S08]  /*31a0*/  HMMA.16816.F32.BF16 R20, R16, R88, R52 ;  /* 0x000000581014723c */ /* 0x000ff00000041834 */
[----:B------:R-:W-:Y:S08]  /*31b0*/  HMMA.16816.F32.BF16 R52, R12, R100, R56 ;  /* 0x000000640c34723c */ /* 0x000ff00000041838 */
[----:B------:R-:W-:Y:S01]  /*31c0*/  HMMA.16816.F32.BF16 R36, R16, R90, R40 ;  /* 0x0000005a1024723c */ /* 0x000fe20000041828 */
[----:B------:R-:W1:Y:S07]  /*31d0*/  LDSM.16.M88.4 R88, [R24+0x3800] ;  /* 0x003800001858783b */ /* 0x000e6e0000000200 */
[C---:B------:R-:W-:Y:S08]  /*31e0*/  HMMA.16816.F32.BF16 R56, R12.reuse, R102, R60 ;  /* 0x000000660c38723c */ /* 0x040ff0000004183c */
[C---:B---3--:R-:W-:Y:S08]  /*31f0*/  HMMA.16816.F32.BF16 R44, R12.reuse, R70, R44 ;  /* 0x000000460c2c723c */ /* 0x048ff0000004182c */
[C---:B------:R-:W-:Y:S08]  /*3200*/  HMMA.16816.F32.BF16 R40, R12.reuse, R64, R32 ;  /* 0x000000400c28723c */ /* 0x040ff00000041820 */
[----:B------:R-:W-:Y:S01]  /*3210*/  HMMA.16816.F32.BF16 R32, R12, R66, R28 ;  /* 0x000000420c20723c */ /* 0x000fe2000004181c */
[----:B------:R-:W-:Y:S07]  /*3220*/  LDSM.16.M88.4 R64, [R2+0x3000] ;  /* 0x003000000240783b */ /* 0x000fee0000000200 */
[----:B------:R-:W-:Y:S08]  /*3230*/  HMMA.16816.F32.BF16 R16, R8, R96, R52 ;  /* 0x000000600810723c */ /* 0x000ff00000041834 */
[----:B------:R-:W-:Y:S01]  /*3240*/  HMMA.16816.F32.BF16 R48, R12, R68, R48 ;  /* 0x000000440c30723c */ /* 0x000fe20000041830 */
[----:B------:R-:W-:Y:S01]  /*3250*/  LDSM.16.M88.4 R68, [R2+0x3800] ;  /* 0x003800000244783b */ /* 0x000fe20000000200 */
[----:B--2---:R-:W-:-:S06]  /*3260*/  IMAD.IADD R208, R109, 0x1, R238 ;  /* 0x000000016dd07824 */ /* 0x004fcc00078e02ee */
[C---:B------:R-:W-:Y:S01]  /*3270*/  HMMA.16816.F32.BF16 R28, R12.reuse, R84, R20 ;  /* 0x000000540c1c723c */ /* 0x040fe20000041814 */
[----:B------:R-:W-:Y:S07]  /*3280*/  LDSM.16.M88.4 R20, [R164+0x4000] ;  /* 0x00400000a414783b */ /* 0x000fee0000000200 */
[----:B------:R-:W-:Y:S01]  /*3290*/  HMMA.16816.F32.BF16 R12, R12, R86, R36 ;  /* 0x000000560c0c723c */ /* 0x000fe20000041824 */
[----:B------:R-:W2:Y:S07]  /*32a0*/  LDSM.16.M88.4 R84, [R0+0x2000] ;  /* 0x002000000054783b */ /* 0x000eae0000000200 */
[C---:B------:R-:W-:Y:S08]  /*32b0*/  HMMA.16816.F32.BF16 R60, R8.reuse, R98, R56 ;  /* 0x00000062083c723c */ /* 0x040ff00000041838 */
[C---:B-1----:R-:W-:Y:S08]  /*32c0*/  HMMA.16816.F32.BF16 R56, R8.reuse, R82, R44 ;  /* 0x000000520838723c */ /* 0x042ff0000004182c */
[----:B----4-:R-:W-:Y:S08]  /*32d0*/  HMMA.16816.F32.BF16 R44, R8, R78, R32 ;  /* 0x0000004e082c723c */ /* 0x010ff00000041820 */
[----:B-----5:R-:W-:Y:S01]  /*32e0*/  HMMA.16816.F32.BF16 R32, R4, R92, R16 ;  /* 0x0000005c0420723c */ /* 0x020fe20000041810 */
[----:B------:R-:W-:Y:S07]  /*32f0*/  LDSM.16.M88.4 R16, [R162+0x8000] ;  /* 0x00800000a210783b */ /* 0x000fee0000000200 */
[C---:B------:R-:W-:Y:S01]  /*3300*/  HMMA.16816.F32.BF16 R52, R8.reuse, R76, R40 ;  /* 0x0000004c0834723c */ /* 0x040fe20000041828 */
[----:B------:R-:W1:Y:S07]  /*3310*/  LDSM.16.M88.4 R76, [R169+0x4000] ;  /* 0x00400000a94c783b */ /* 0x000e6e0000000200 */
[C---:B------:R-:W-:Y:S01]  /*3320*/  HMMA.16816.F32.BF16 R36, R8.reuse, R80, R48 ;  /* 0x000000500824723c */ /* 0x040fe20000041830 */
[----:B------:R-:W3:Y:S07]  /*3330*/  LDSM.16.M88.4 R48, [R0+0x2800] ;  /* 0x002800000030783b */ /* 0x000eee0000000200 */
[C---:B------:R-:W-:Y:S08]  /*3340*/  HMMA.16816.F32.BF16 R40, R8.reuse, R88, R28 ;  /* 0x000000580828723c */ /* 0x040ff0000004181c */
[----:B------:R-:W-:Y:S01]  /*3350*/  HMMA.16816.F32.BF16 R8, R8, R90, R12 ;  /* 0x0000005a0808723c */ /* 0x000fe2000004180c */
[----:B------:R-:W-:Y:S07]  /*3360*/  LDSM.16.M88.4 R88, [R0+0x4000] ;  /* 0x004000000058783b */ /* 0x000fee0000000200 */
[----:B------:R-:W-:Y:S01]  /*3370*/  HMMA.16816.F32.BF16 R28, R4, R94, R60 ;  /* 0x0000005e041c723c */ /* 0x000fe2000004183c */
[----:B------:R-:W-:Y:S04]  /*3380*/  LDSM.16.M88.4 R60, [R169+0x5000] ;  /* 0x00500000a93c783b */ /* 0x000fe80000000200 */
[----:B------:R-:W-:Y:S03]  /*3390*/  LDSM.16.M88.4 R92, [R2+0x4800] ;  /* 0x00480000025c783b */ /* 0x000fe60000000200 */
[----:B--2---:R-:W-:Y:S01]  /*33a0*/  HMMA.16816.F32.BF16 R12, R20, R84, R32 ;  /* 0x00000054140c723c */ /* 0x004fe20000041820 */
[----:B------:R-:W-:Y:S07]  /*33b0*/  LDSM.16.M88.4 R32, [R0+0x3800] ;  /* 0x003800000020783b */ /* 0x000fee0000000200 */
[C---:B------:R-:W-:Y:S01]  /*33c0*/  HMMA.16816.F32.BF16 R104, R4.reuse, R64, R52 ;  /* 0x000000400468723c */ /* 0x040fe20000041834 */
[----:B------:R-:W-:Y:S07]  /*33d0*/  LDSM.16.M88.4 R52, [R24+0x4000] ;  /* 0x004000001834783b */ /* 0x000fee0000000200 */
[C---:B------:R-:W-:Y:S01]  /*33e0*/  HMMA.16816.F32.BF16 R80, R4.reuse, R70, R8 ;  /* 0x000000460450723c */ /* 0x040fe20000041808 */
[----:B------:R-:W2:Y:S07]  /*33f0*/  LDSM.16.M88.4 R8, [R163+0x8000] ;  /* 0x00800000a308783b */ /* 0x000eae0000000200 */
[----:B------:R-:W-:Y:S08]  /*3400*/  HMMA.16816.F32.BF16 R36, R4, R72, R36 ;  /* 0x000000480424723c */ /* 0x000ff00000041824 */
[----:B------:R-:W-:Y:S01]  /*3410*/  HMMA.16816.F32.BF16 R28, R20, R86, R28 ;  /* 0x00000056141c723c */ /* 0x000fe2000004181c */
[----:B------:R-:W-:Y:S07]  /*3420*/  LDSM.16.M88.4 R84, [R169+0x5800] ;  /* 0x00580000a954783b */ /* 0x000fee0000000200 */
[----:B-1----:R-:W-:Y:S08]  /*3430*/  HMMA.16816.F32.BF16 R12, R16, R76, R12 ;  /* 0x0000004c100c723c */ /* 0x002ff0000004180c */
[C---:B------:R-:W-:Y:S01]  /*3440*/  HMMA.16816.F32.BF16 R56, R4.reuse, R74, R56 ;  /* 0x0000004a0438723c */ /* 0x040fe20000041838 */
[----:B------:R-:W-:Y:S07]  /*3450*/  LDSM.16.M88.4 R72, [R169+0x4800] ;  /* 0x00480000a948783b */ /* 0x000fee0000000200 */
[C---:B------:R-:W-:Y:S01]  /*3460*/  HMMA.16816.F32.BF16 R100, R4.reuse, R66, R44 ;  /* 0x000000420464723c */ /* 0x040fe2000004182c */
[----:B------:R-:W-:Y:S07]  /*3470*/  LDSM.16.M88.4 R64, [R2+0x4000] ;  /* 0x004000000240783b */ /* 0x000fee0000000200 */
[----:B------:R-:W-:Y:S01]  /*3480*/  HMMA.16816.F32.BF16 R96, R4, R68, R40 ;  /* 0x000000440460723c */ /* 0x000fe20000041828 */
[----:B------:R-:W1:Y:S04]  /*3490*/  LDSM.16.M88.4 R4, [R165+0x8000] ;  /* 0x00800000a504783b */ /* 0x000e680000000200 */
[----:B------:R-:W-:Y:S03]  /*34a0*/  LDSM.16.M88.4 R40, [R0+0x3000] ;  /* 0x003000000028783b */ /* 0x000fe60000000200 */
[----:B---3--:R-:W-:Y:S08]  /*34b0*/  HMMA.16816.F32.BF16 R44, R20, R48, R36 ;  /* 0x00000030142c723c */ /* 0x008ff00000041824 */
[----:B------:R-:W-:Y:S01]  /*34c0*/  HMMA.16816.F32.BF16 R36, R16, R78, R28 ;  /* 0x0000004e1024723c */ /* 0x000fe2000004181c */
[----:B------:R-:W-:Y:S07]  /*34d0*/  LDSM.16.M88.4 R76, [R24+0x4800] ;  /* 0x00480000184c783b */ /* 0x000fee0000000200 */
[----:B--2---:R-:W-:Y:S01]  /*34e0*/  HMMA.16816.F32.BF16 R28, R8, R52, R12 ;  /* 0x00000034081c723c */ /* 0x004fe2000004180c */
[----:B------:R-:W2:Y:S07]  /*34f0*/  LDSM.16.M88.4 R12, [R164+0x8000] ;  /* 0x00800000a40c783b */ /* 0x000eae0000000200 */
[----:B------:R-:W-:Y:S08]  /*3500*/  HMMA.16816.F32.BF16 R68, R20, R50, R56 ;  /* 0x000000321444723c */ /* 0x000ff00000041838 */
[----:B------:R-:W-:Y:S08]  /*3510*/  HMMA.16816.F32.BF16 R52, R8, R54, R36 ;  /* 0x000000360834723c */ /* 0x000ff00000041824 */
[----:B-1----:R-:W-:Y:S08]  /*3520*/  HMMA.16816.F32.BF16 R48, R4, R64, R28 ;  /* 0x000000400430723c */ /* 0x002ff0000004181c */
[----:B------:R-:W-:Y:S08]  /*3530*/  HMMA.16816.F32.BF16 R56, R16, R72, R44 ;  /* 0x000000481038723c */ /* 0x000ff0000004182c */
[C---:B------:R-:W-:Y:S08]  /*3540*/  HMMA.16816.F32.BF16 R36, R20.reuse, R32, R96 ;  /* 0x000000201424723c */ /* 0x040ff00000041860 */
[----:B------:R-:W-:Y:S08]  /*3550*/  HMMA.16816.F32.BF16 R80, R20, R34, R80 ;  /* 0x000000221450723c */ /* 0x000ff00000041850 */
[----:B------:R-:W-:Y:S01]  /*3560*/  HMMA.16816.F32.BF16 R32, R4, R66, R52 ;  /* 0x000000420420723c */ /* 0x000fe20000041834 */
[----:B------:R-:W-:Y:S07]  /*3570*/  LDSM.16.M88.4 R52, [R24+0x5800] ;  /* 0x005800001834783b */ /* 0x000fee0000000200 */
[----:B--2---:R-:W-:Y:S01]  /*3580*/  HMMA.16816.F32.BF16 R64, R12, R88, R48 ;  /* 0x000000580c40723c */ /* 0x004fe20000041830 */
[----:B------:R-:W-:Y:S07]  /*3590*/  LDSM.16.M88.4 R48, [R2+0x5000] ;  /* 0x005000000230783b */ /* 0x000fee0000000200 */
[C---:B------:R-:W-:Y:S08]  /*35a0*/  HMMA.16816.F32.BF16 R44, R20.reuse, R40, R104 ;  /* 0x00000028142c723c */ /* 0x040ff00000041868 */
[----:B------:R-:W-:Y:S08]  /*35b0*/  HMMA.16816.F32.BF16 R40, R20, R42, R100 ;  /* 0x0000002a1428723c */ /* 0x000ff00000041864 */
[----:B------:R-:W-:Y:S01]  /*35c0*/  HMMA.16816.F32.BF16 R20, R16, R74, R68 ;  /* 0x0000004a1014723c */ /* 0x000fe20000041844 */
[----:B------:R-:W1:Y:S01]  /*35d0*/  LDSM.16.M88.4 R68, [R24+0x5000] ;  /* 0x005000001844783b */ /* 0x000e620000000200 */
[----:B------:R-:W-:-:S03]  /*35e0*/  FMUL.FTZ R3, R64, c[0x0][0x320] ;  /* 0x0000c80040037a20 */ /* 0x000fc60000410000 */
[----:B------:R-:W2:Y:S03]  /*35f0*/  LDSM.16.M88.4 R72, [R0+0x4800] ;  /* 0x004800000048783b */ /* 0x000ea60000000200 */
[----:B------:R-:W-:Y:S01]  /*3600*/  HMMA.16816.F32.BF16 R28, R8, R76, R56 ;  /* 0x0000004c081c723c */ /* 0x000fe20000041838 */
[----:B------:R3:W4:Y:S07]  /*3610*/  MUFU.TANH R77, R3 ;  /* 0x00000003004d7308 */ /* 0x00072e0000002400 */
[----:B------:R-:W-:Y:S08]  /*3620*/  HMMA.16816.F32.BF16 R44, R16, R60, R44 ;  /* 0x0000003c102c723c */ /* 0x000ff0000004182c */
[----:B------:R-:W-:Y:S01]  /*3630*/  HMMA.16816.F32.BF16 R20, R8, R78, R20 ;  /* 0x0000004e0814723c */ /* 0x000fe20000041814 */
[----:B---3--:R-:W-:-:S04]  /*3640*/  FMUL.FTZ R3, R65, c[0x0][0x320] ;  /* 0x0000c80041037a20 */ /* 0x008fc80000410000 */
[----:B------:R3:W5:Y:S03]  /*3650*/  MUFU.TANH R76, R3 ;  /* 0x00000003004c7308 */ /* 0x0007660000002400 */
[C---:B------:R-:W-:Y:S08]  /*3660*/  HMMA.16816.F32.BF16 R36, R16.reuse, R84, R36 ;  /* 0x000000541024723c */ /* 0x040ff00000041824 */
[----:B------:R-:W-:Y:S01]  /*3670*/  HMMA.16816.F32.BF16 R60, R16, R62, R40 ;  /* 0x0000003e103c723c */ /* 0x000fe20000041828 */
[----:B---3--:R-:W-:-:S07]  /*3680*/  FMUL.FTZ R3, R66, c[0x0][0x320] ;  /* 0x0000c80042037a20 */ /* 0x008fce0000410000 */
[----:B------:R-:W-:Y:S01]  /*3690*/  HMMA.16816.F32.BF16 R28, R4, R92, R28 ;  /* 0x0000005c041c723c */ /* 0x000fe2000004181c */
[----:B------:R3:W-:Y:S07]  /*36a0*/  MUFU.TANH R79, R3 ;  /* 0x00000003004f7308 */ /* 0x0007ee0000002400 */
[----:B------:R-:W-:Y:S08]  /*36b0*/  HMMA.16816.F32.BF16 R40, R12, R90, R32 ;  /* 0x0000005a0c28723c */ /* 0x000ff00000041820 */
[----:B-1----:R-:W-:Y:S01]  /*36c0*/  HMMA.16816.F32.BF16 R32, R8, R68, R44 ;  /* 0x000000440820723c */ /* 0x002fe2000004182c */
[----:B---3--:R-:W-:-:S02]  /*36d0*/  FMUL.FTZ R3, R67, c[0x0][0x320] ;  /* 0x0000c80043037a20 */ /* 0x008fc40000410000 */
[----:B------:R-:W1:Y:S02]  /*36e0*/  LDSM.16.M88.4 R64, [R2+0x5800] ;  /* 0x005800000240783b */ /* 0x000e640000000200 */
[----:B------:R3:W-:Y:S03]  /*36f0*/  MUFU.TANH R78, R3 ;  /* 0x00000003004e7308 */ /* 0x0007e60000002400 */
[----:B------:R-:W-:Y:S08]  /*3700*/  HMMA.16816.F32.BF16 R56, R16, R86, R80 ;  /* 0x000000561038723c */ /* 0x000ff00000041850 */
[----:B------:R-:W-:Y:S01]  /*3710*/  HMMA.16816.F32.BF16 R16, R4, R94, R20 ;  /* 0x0000005e0410723c */ /* 0x000fe20000041814 */
[----:B------:R-:W-:-:S02]  /*3720*/  FMUL.FTZ R40, R40, c[0x0][0x320] ;  /* 0x0000c80028287a20 */ /* 0x000fc40000410000 */
[----:B------:R-:W-:Y:S02]  /*3730*/  FMUL.FTZ R43, R43, c[0x0][0x320] ;  /* 0x0000c8002b2b7a20 */ /* 0x000fe40000410000 */
[----:B------:R-:W1:Y:S01]  /*3740*/  MUFU.TANH R69, R40 ;  /* 0x0000002800457308 */ /* 0x000e620000002400 */
[----:B------:R-:W-:Y:S02]  /*3750*/  FMUL.FTZ R42, R42, c[0x0][0x320] ;  /* 0x0000c8002a2a7a20 */ /* 0x000fe40000410000 */
[----:B------:R-:W-:Y:S01]  /*3760*/  HMMA.16816.F32.BF16 R44, R8, R52, R36 ;  /* 0x00000034082c723c */ /* 0x000fe20000041824 */
[----:B------:R-:W-:-:S04]  /*3770*/  FMUL.FTZ R41, R41, c[0x0][0x320] ;  /* 0x0000c80029297a20 */ /* 0x000fc80000410000 */
[----:B------:R-:W-:Y:S03]  /*3780*/  MUFU.TANH R52, R42 ;  /* 0x0000002a00347308 */ /* 0x000fe60000002400 */
[----:B------:R-:W-:Y:S01]  /*3790*/  HMMA.16816.F32.BF16 R20, R8, R70, R60 ;  /* 0x000000460814723c */ /* 0x000fe2000004183c */
[----:B------:R-:W3:Y:S04]  /*37a0*/  LDSM.16.M88.4 R60, [R0+0x5000] ;  /* 0x00500000003c783b */ /* 0x000ee80000000200 */
[----:B------:R-:W1:Y:S03]  /*37b0*/  MUFU.TANH R68, R41 ;  /* 0x0000002900447308 */ /* 0x000e660000002400 */
[----:B--2---:R-:W-:Y:S08]  /*37c0*/  HMMA.16816.F32.BF16 R24, R12, R72, R28 ;  /* 0x000000480c18723c */ /* 0x004ff0000004181c */
[----:B------:R-:W-:Y:S01]  /*37d0*/  HMMA.16816.F32.BF16 R36, R4, R48, R32 ;  /* 0x000000300424723c */ /* 0x000fe20000041820 */
[----:B------:R-:W-:Y:S07]  /*37e0*/  MUFU.TANH R48, R43 ;  /* 0x0000002b00307308 */ /* 0x000fee0000002400 */
[----:B------:R-:W-:Y:S08]  /*37f0*/  HMMA.16816.F32.BF16 R32, R12, R74, R16 ;  /* 0x0000004a0c20723c */ /* 0x000ff00000041810 */
[----:B-1----:R-:W-:Y:S01]  /*3800*/  HMMA.16816.F32.BF16 R16, R4, R64, R44 ;  /* 0x000000400410723c */ /* 0x002fe2000004182c */
[----:B------:R-:W2:Y:S01]  /*3810*/  LDL R64, [R1] ;  /* 0x0000000001407983 */ /* 0x000ea20000100800 */
[----:B------:R-:W-:-:S02]  /*3820*/  FMUL.FTZ R2, R25, c[0x0][0x320] ;  /* 0x0000c80019027a20 */ /* 0x000fc40000410000 */
[----:B------:R-:W-:Y:S02]  /*3830*/  FMUL.FTZ R24, R24, c[0x0][0x320] ;  /* 0x0000c80018187a20 */ /* 0x000fe40000410000 */
[----:B------:R1:W-:Y:S02]  /*3840*/  MUFU.TANH R40, R2 ;  /* 0x0000000200287308 */ /* 0x0003e40000002400 */
[----:B------:R-:W-:Y:S01]  /*3850*/  HMMA.16816.F32.BF16 R28, R8, R54, R56 ;  /* 0x00000036081c723c */ /* 0x000fe20000041838 */
[----:B---3--:R-:W-:-:S05]  /*3860*/  IMAD.MOV.U32 R3, RZ, RZ, 0x1 ;  /* 0x00000001ff037424 */ /* 0x008fca00078e00ff */
[----:B------:R-:W3:Y:S02]  /*3870*/  MUFU.TANH R41, R24 ;  /* 0x0000001800297308 */ /* 0x000ee40000002400 */
[----:B------:R-:W-:Y:S01]  /*3880*/  HMMA.16816.F32.BF16 R8, R4, R50, R20 ;  /* 0x000000320408723c */ /* 0x000fe20000041814 */
[----:B------:R3:W4:Y:S07]  /*3890*/  LDSM.16.M88.4 R20, [R0+0x5800] ;  /* 0x005800000014783b */ /* 0x00072e0000000200 */
[----:B------:R-:W-:Y:S01]  /*38a0*/  HMMA.16816.F32.BF16 R36, R12, R60, R36 ;  /* 0x0000003c0c24723c */ /* 0x000fe20000041824 */
[----:B-1----:R-:W-:Y:S01]  /*38b0*/  FMUL.FTZ R2, R26, c[0x0][0x320] ;  /* 0x0000c8001a027a20 */ /* 0x002fe20000410000 */
[----:B------:R-:W-:-:S04]  /*38c0*/  DEPBAR.LE SB0, 0x2 ;  /* 0x000080800000791a */ /* 0x000fc80000000000 */
[----:B------:R1:W-:Y:S01]  /*38d0*/  MUFU.TANH R43, R2 ;  /* 0x00000002002b7308 */ /* 0x0003e20000002400 */
[----:B------:R-:W-:Y:S01]  /*38e0*/  FMUL.FTZ R32, R32, c[0x0][0x320] ;  /* 0x0000c80020207a20 */ /* 0x000fe20000410000 */
[----:B------:R-:W-:Y:S01]  /*38f0*/  HMMA.16816.F32.BF16 R4, R4, R66, R28 ;  /* 0x000000420404723c */ /* 0x000fe2000004181c */
[----:B------:R-:W-:Y:S01]  /*3900*/  FMUL.FTZ R33, R33, c[0x0][0x320] ;  /* 0x0000c80021217a20 */ /* 0x000fe20000410000 */
[----:B------:R-:W-:Y:S01]  /*3910*/  BAR.SYNC.DEFER_BLOCKING 0x0 ;  /* 0x0000000000007b1d */ /* 0x000fe20000010000 */
[----:B---3--:R-:W-:-:S05]  /*3920*/  FMUL.FTZ R0, R27, c[0x0][0x320] ;  /* 0x0000c8001b007a20 */ /* 0x008fca0000410000 */
[----:B------:R3:W-:Y:S01]  /*3930*/  MUFU.TANH R42, R0 ;  /* 0x00000000002a7308 */ /* 0x0007e20000002400 */
[----:B-1----:R-:W-:Y:S01]  /*3940*/  @P4 IMAD.HI.U32 R2, R208, c[0x0][0x2c8], RZ ;  /* 0x0000b200d0024a27 */ /* 0x002fe200078e00ff */
[C---:B------:R-:W-:Y:S08]  /*3950*/  HMMA.16816.F32.BF16 R24, R12.reuse, R62, R8 ;  /* 0x0000003e0c18723c */ /* 0x040ff00000041808 */
[C---:B----4-:R-:W-:Y:S08]  /*3960*/  HMMA.16816.F32.BF16 R16, R12.reuse, R20, R16 ;  /* 0x000000140c10723c */ /* 0x050ff00000041810 */
[----:B------:R-:W-:Y:S01]  /*3970*/  HMMA.16816.F32.BF16 R4, R12, R22, R4 ;  /* 0x000000160c04723c */ /* 0x000fe20000041804 */
[----:B---3--:R-:W-:Y:S01]  /*3980*/  IMAD.MOV.U32 R0, RZ, RZ, R208 ;  /* 0x000000ffff007224 */ /* 0x008fe200078e00d0 */
[----:B------:R-:W-:Y:S01]  /*3990*/  @P4 SHF.R.U32.HI R0, RZ, c[0x0][0x2cc], R2 ;  /* 0x0000b300ff004a19 */ /* 0x000fe20000011602 */
[----:B------:R-:W1:Y:S01]  /*39a0*/  MUFU.TANH R32, R32 ;  /* 0x0000002000207308 */ /* 0x000e620000002400 */
[----:B------:R-:W-:Y:S01]  /*39b0*/  FMUL.FTZ R34, R34, c[0x0][0x320] ;  /* 0x0000c80022227a20 */ /* 0x000fe20000410000 */
[----:B------:R-:W-:Y:S04]  /*39c0*/  LDSM.16.MT88.4 R44, [R237+0x2000] ;  /* 0x00200000ed2c783b */ /* 0x000fe80000004200 */
[----:B------:R-:W3:Y:S04]  /*39d0*/  SHFL.IDX PT, R2, R0, RZ, 0x1c1f ;  /* 0x001c1fff00027589 */ /* 0x000ee800000e0000 */
[----:B------:R4:W1:Y:S01]  /*39e0*/  SHFL.IDX PT, R8, R0, 0x1, 0x1c1f ;  /* 0x003c1f0000087f89 */ /* 0x00086200000e0000 */
[----:B------:R-:W-:Y:S01]  /*39f0*/  IMAD.MOV.U32 R9, RZ, RZ, c[0x0][0x2ac] ;  /* 0x0000ab00ff097624 */ /* 0x000fe200078e00ff */
[----:B------:R-:W-:Y:S02]  /*3a00*/  MUFU.TANH R33, R33 ;  /* 0x0000002100217308 */ /* 0x000fe40000002400 */
[----:B------:R-:W-:Y:S04]  /*3a10*/  LDSM.16.MT88.4 R56, [R170+0x4000] ;  /* 0x00400000aa38783b */ /* 0x000fe80000004200 */
[----:B------:R-:W-:Y:S04]  /*3a20*/  LDSM.16.MT88.4 R72, [R171+0x2800] ;  /* 0x00280000ab48783b */ /* 0x000fe80000004200 */
[----:B------:R-:W-:Y:S01]  /*3a30*/  LDSM.16.MT88.4 R60, [R170+0x4800] ;  /* 0x00480000aa3c783b */ /* 0x000fe20000004200 */
[----:B----4-:R-:W-:-:S04]  /*3a40*/  FMUL.FTZ R0, R35, c[0x0][0x320] ;  /* 0x0000c80023007a20 */ /* 0x010fc80000410000 */
[----:B------:R4:W-:Y:S02]  /*3a50*/  MUFU.TANH R29, R0 ;  /* 0x00000000001d7308 */ /* 0x0009e40000002400 */
[----:B----4-:R-:W-:-:S04]  /*3a60*/  IMAD R0, R231, -0x40, R3 ;  /* 0xffffffc0e7007824 */ /* 0x010fc800078e0203 */
[----:B------:R-:W-:Y:S02]  /*3a70*/  IMAD R0, R9, c[0x0][0x1d0], R0 ;  /* 0x0000740009007a24 */ /* 0x000fe400078e0200 */
[----:B------:R-:W-:-:S03]  /*3a80*/  FMUL.FTZ R3, R36, c[0x0][0x320] ;  /* 0x0000c80024037a20 */ /* 0x000fc60000410000 */
[--C-:B------:R-:W-:Y:S01]  /*3a90*/  IADD3 R0, R0, -c[0x0][0x168], -R223.reuse ;  /* 0x80005a0000007a10 */ /* 0x100fe20007ffe8df */
[----:B------:R4:W-:Y:S04]  /*3aa0*/  MUFU.TANH R28, R3 ;  /* 0x00000003001c7308 */ /* 0x0009e80000002400 */
[C---:B---3--:R-:W-:Y:S02]  /*3ab0*/  IMAD.IADD R2, R0.reuse, 0x1, R2 ;  /* 0x0000000100027824 */ /* 0x048fe400078e0202 */
[----:B-1----:R-:W-:Y:S02]  /*3ac0*/  IMAD.IADD R0, R0, 0x1, R8 ;  /* 0x0000000100007824 */ /* 0x002fe400078e0208 */
[----:B----4-:R-:W-:-:S05]  /*3ad0*/  IMAD.IADD R3, R108, 0x1, -R223 ;  /* 0x000000016c037824 */ /* 0x010fca00078e0adf */
[----:B------:R-:W-:-:S04]  /*3ae0*/  IMNMX R2, R3, R2, PT ;  /* 0x0000000203027217 */ /* 0x000fc80003800200 */
[C---:B------:R-:W-:Y:S02]  /*3af0*/  ISETP.GT.AND P6, PT, R2.reuse, RZ, PT ;  /* 0x000000ff0200720c */ /* 0x040fe40003fc4270 */
[C---:B------:R-:W-:Y:S01]  /*3b00*/  ISETP.GT.AND P5, PT, R2.reuse, 0x1, PT ;  /* 0x000000010200780c */ /* 0x040fe20003fa4270 */
[----:B------:R-:W-:Y:S01]  /*3b10*/  FMUL.FTZ R9, R37, c[0x0][0x320] ;  /* 0x0000c80025097a20 */ /* 0x000fe20000410000 */
[----:B------:R-:W-:Y:S02]  /*3b20*/  ISETP.GT.AND P1, PT, R2, 0x8, PT ;  /* 0x000000080200780c */ /* 0x000fe40003f24270 */
[----:B------:R-:W-:Y:S02]  /*3b30*/  FSEL R13, R77, -INF , P6 ;  /* 0xff8000004d0d7808 */ /* 0x000fe40003000000 */
[----:B-----5:R-:W-:Y:S02]  /*3b40*/  FSEL R15, R76, -INF , P5 ;  /* 0xff8000004c0f7808 */ /* 0x020fe40002800000 */
[----:B------:R-:W-:Y:S01]  /*3b50*/  IMNMX R0, R3, R0, PT ;  /* 0x0000000003007217 */ /* 0x000fe20003800200 */
[----:B------:R-:W-:Y:S01]  /*3b60*/  FMUL.FTZ R3, R25, c[0x0][0x320] ;  /* 0x0000c80019037a20 */ /* 0x000fe20000410000 */
[----:B------:R-:W-:Y:S01]  /*3b70*/  ISETP.GT.AND P0, PT, R2, 0x9, PT ;  /* 0x000000090200780c */ /* 0x000fe20003f04270 */
[----:B------:R-:W1:Y:S01]  /*3b80*/  MUFU.TANH R10, R9 ;  /* 0x00000009000a7308 */ /* 0x000e620000002400 */
[----:B------:R-:W-:-:S02]  /*3b90*/  FSEL R14, R69, -INF , P1 ;  /* 0xff800000450e7808 */ /* 0x000fc40000800000 */
[----:B------:R-:W-:Y:S02]  /*3ba0*/  FMNMX.FTZ R101, R13, R15, !PT ;  /* 0x0000000f0d657209 */ /* 0x000fe40007810000 */
[----:B------:R-:W-:Y:S02]  /*3bb0*/  ISETP.GT.AND P6, PT, R2, 0x10, PT ;  /* 0x000000100200780c */ /* 0x000fe40003fc4270 */
[----:B------:R-:W-:Y:S01]  /*3bc0*/  FSEL R20, R68, -INF , P0 ;  /* 0xff80000044147808 */ /* 0x000fe20000000000 */
[----:B------:R3:W-:Y:S01]  /*3bd0*/  MUFU.TANH R9, R3 ;  /* 0x0000000300097308 */ /* 0x0007e20000002400 */
[----:B------:R-:W-:Y:S01]  /*3be0*/  FMNMX.FTZ R101, R14, R101, !PT ;  /* 0x000000650e657209 */ /* 0x000fe20007810000 */
[----:B------:R-:W-:Y:S01]  /*3bf0*/  FMUL.FTZ R8, R24, c[0x0][0x320] ;  /* 0x0000c80018087a20 */ /* 0x000fe20000410000 */
[----:B------:R-:W-:Y:S01]  /*3c00*/  ISETP.GT.AND P5, PT, R2, 0x11, PT ;  /* 0x000000110200780c */ /* 0x000fe20003fa4270 */
[----:B------:R-:W-:Y:S01]  /*3c10*/  FMUL.FTZ R18, R18, c[0x0][0x320] ;  /* 0x0000c80012127a20 */ /* 0x000fe20000410000 */
[----:B------:R-:W-:Y:S01]  /*3c20*/  FMNMX.FTZ R101, R20, R101, !PT ;  /* 0x0000006514657209 */ /* 0x000fe20007810000 */
[----:B------:R-:W-:Y:S01]  /*3c30*/  FMUL.FTZ R19, R19, c[0x0][0x320] ;  /* 0x0000c80013137a20 */ /* 0x000fe20000410000 */
[C---:B------:R-:W-:Y:S01]  /*3c40*/  ISETP.GT.AND P1, PT, R2.reuse, 0x18, PT ;  /* 0x000000180200780c */ /* 0x040fe20003f24270 */
[----:B------:R-:W-:Y:S01]  /*3c50*/  MUFU.TANH R34, R34 ;  /* 0x0000002200227308 */ /* 0x000fe20000002400 */
[----:B------:R-:W-:Y:S01]  /*3c60*/  ISETP.GT.AND P0, PT, R2, 0x19, PT ;  /* 0x000000190200780c */ /* 0x000fe20003f04270 */
[----:B------:R-:W-:Y:S01]  /*3c70*/  FMUL.FTZ R6, R6, c[0x0][0x320] ;  /* 0x0000c80006067a20 */ /* 0x000fe20000410000 */
[----:B------:R-:W-:Y:S01]  /*3c80*/  LDSM.16.MT88.4 R68, [R239+0x2800] ;  /* 0x00280000ef44783b */ /* 0x000fe20000004200 */
[----:B---3--:R-:W-:Y:S01]  /*3c90*/  FMUL.FTZ R3, R16, c[0x0][0x320] ;  /* 0x0000c80010037a20 */ /* 0x008fe20000410000 */
[----:B------:R-:W-:-:S03]  /*3ca0*/  FSEL R16, R41, -INF , P6 ;  /* 0xff80000029107808 */ /* 0x000fc60003000000 */
[----:B------:R3:W-:Y:S01]  /*3cb0*/  MUFU.TANH R12, R3 ;  /* 0x00000003000c7308 */ /* 0x0007e20000002400 */
[----:B------:R-:W-:Y:S02]  /*3cc0*/  FSEL R21, R40, -INF , P5 ;  /* 0xff80000028157808 */ /* 0x000fe40002800000 */
[----:B------:R-:W-:Y:S02]  /*3cd0*/  FMNMX.FTZ R101, R16, R101, !PT ;  /* 0x0000006510657209 */ /* 0x000fe40007810000 */
[----:B------:R-:W-:-:S03]  /*3ce0*/  ISETP.GT.AND P5, PT, R2, 0x21, PT ;  /* 0x000000210200780c */ /* 0x000fc60003fa4270 */
[----:B------:R-:W4:Y:S01]  /*3cf0*/  MUFU.TANH R8, R8 ;  /* 0x0000000800087308 */ /* 0x000f220000002400 */
[----:B------:R-:W-:Y:S01]  /*3d00*/  FSEL R22, R32, -INF , P1 ;  /* 0xff80000020167808 */ /* 0x000fe20000800000 */
[----:B---3--:R-:W-:Y:S01]  /*3d10*/  FMUL.FTZ R3, R17, c[0x0][0x320] ;  /* 0x0000c80011037a20 */ /* 0x008fe20000410000 */
[----:B------:R-:W-:-:S05]  /*3d20*/  FMNMX.FTZ R101, R21, R101, !PT ;  /* 0x0000006515657209 */ /* 0x000fca0007810000 */
[----:B------:R3:W5:Y:S01]  /*3d30*/  MUFU.TANH R11, R3 ;  /* 0x00000003000b7308 */ /* 0x0007620000002400 */
[----:B-1----:R-:W-:Y:S02]  /*3d40*/  FSEL R87, R10, -INF , P5 ;  /* 0xff8000000a577808 */ /* 0x002fe40002800000 */
[----:B------:R-:W-:Y:S02]  /*3d50*/  ISETP.GT.AND P6, PT, R2, 0x20, PT ;  /* 0x000000200200780c */ /* 0x000fe40003fc4270 */
[----:B------:R-:W-:Y:S02]  /*3d60*/  FSEL R23, R33, -INF , P0 ;  /* 0xff80000021177808 */ /* 0x000fe40000000000 */
[----:B------:R-:W-:Y:S01]  /*3d70*/  FMNMX.FTZ R101, R22, R101, !PT ;  /* 0x0000006516657209 */ /* 0x000fe20007810000 */
[----:B---3--:R-:W-:-:S04]  /*3d80*/  FMUL.FTZ R3, R4, c[0x0][0x320] ;  /* 0x0000c80004037a20 */ /* 0x008fc80000410000 */
[----:B------:R1:W3:Y:S01]  /*3d90*/  MUFU.TANH R10, R3 ;  /* 0x00000003000a7308 */ /* 0x0002e20000002400 */
[----:B------:R-:W-:Y:S02]  /*3da0*/  FSEL R85, R28, -INF , P6 ;  /* 0xff8000001c557808 */ /* 0x000fe40003000000 */
[----:B------:R-:W-:Y:S02]  /*3db0*/  FMNMX.FTZ R101, R23, R101, !PT ;  /* 0x0000006517657209 */ /* 0x000fe40007810000 */
[C---:B------:R-:W-:Y:S02]  /*3dc0*/  ISETP.GT.AND P1, PT, R2.reuse, 0x28, PT ;  /* 0x000000280200780c */ /* 0x040fe40003f24270 */
[----:B------:R-:W-:Y:S01]  /*3dd0*/  ISETP.GT.AND P6, PT, R2, 0x30, PT ;  /* 0x000000300200780c */ /* 0x000fe20003fc4270 */
[----:B-1----:R-:W-:-:S04]  /*3de0*/  FMUL.FTZ R3, R5, c[0x0][0x320] ;  /* 0x0000c80005037a20 */ /* 0x002fc80000410000 */
[----:B------:R-:W1:Y:S01]  /*3df0*/  MUFU.TANH R4, R3 ;  /* 0x0000000300047308 */ /* 0x000e620000002400 */
[C---:B------:R-:W-:Y:S02]  /*3e00*/  ISETP.GT.AND P5, PT, R2.reuse, 0x31, PT ;  /* 0x000000310200780c */ /* 0x040fe40003fa4270 */
[----:B------:R-:W-:Y:S02]  /*3e10*/  FMNMX.FTZ R101, R85, R101, !PT ;  /* 0x0000006555657209 */ /* 0x000fe40007810000 */
[----:B------:R-:W-:Y:S02]  /*3e20*/  ISETP.GT.AND P0, PT, R2, 0x29, PT ;  /* 0x000000290200780c */ /* 0x000fe40003f04270 */
[----:B----4-:R-:W-:Y:S02]  /*3e30*/  FSEL R86, R8, -INF , P1 ;  /* 0xff80000008567808 */ /* 0x010fe40000800000 */
[----:B------:R-:W-:Y:S02]  /*3e40*/  ISETP.GT.AND P1, PT, R2, 0x38, PT ;  /* 0x000000380200780c */ /* 0x000fe40003f24270 */
[----:B------:R-:W-:-:S02]  /*3e50*/  FSEL R180, R12, -INF , P6 ;  /* 0xff8000000cb47808 */ /* 0x000fc40003000000 */
[----:B-----5:R-:W-:Y:S02]  /*3e60*/  FSEL R175, R11, -INF , P5 ;  /* 0xff8000000baf7808 */ /* 0x020fe40002800000 */
[C---:B------:R-:W-:Y:S02]  /*3e70*/  ISETP.GT.AND P6, PT, R0.reuse, RZ, PT ;  /* 0x000000ff0000720c */ /* 0x040fe40003fc4270 */
[----:B------:R-:W-:Y:S02]  /*3e80*/  ISETP.GT.AND P5, PT, R0, 0x1, PT ;  /* 0x000000010000780c */ /* 0x000fe40003fa4270 */
[----:B------:R-:W-:Y:S02]  /*3e90*/  FMNMX.FTZ R101, R87, R101, !PT ;  /* 0x0000006557657209 */ /* 0x000fe40007810000 */
[----:B------:R-:W-:Y:S02]  /*3ea0*/  FSEL R84, R9, -INF , P0 ;  /* 0xff80000009547808 */ /* 0x000fe40000000000 */
[----:B------:R-:W-:Y:S01]  /*3eb0*/  ISETP.GT.AND P0, PT, R2, 0x39, PT ;  /* 0x000000390200780c */ /* 0x000fe20003f04270 */
[----:B------:R-:W-:Y:S01]  /*3ec0*/  FMUL.FTZ R2, R38, c[0x0][0x320] ;  /* 0x0000c80026027a20 */ /* 0x000fe20000410000 */
[----:B---3--:R-:W-:-:S02]  /*3ed0*/  FSEL R172, R10, -INF , P1 ;  /* 0xff8000000aac7808 */ /* 0x008fc40000800000 */
[----:B------:R-:W-:Y:S02]  /*3ee0*/  ISETP.GT.AND P1, PT, R0, 0x8, PT ;  /* 0x000000080000780c */ /* 0x000fe40003f24270 */
[----:B------:R-:W-:Y:S02]  /*3ef0*/  FSEL R5, R79, -INF , P6 ;  /* 0xff8000004f057808 */ /* 0x000fe40003000000 */
[----:B------:R-:W-:Y:S02]  /*3f00*/  FSEL R12, R78, -INF , P5 ;  /* 0xff8000004e0c7808 */ /* 0x000fe40002800000 */
[----:B------:R-:W-:Y:S01]  /*3f10*/  FMNMX.FTZ R101, R86, R101, !PT ;  /* 0x0000006556657209 */ /* 0x000fe20007810000 */
[----:B------:R3:W4:Y:S01]  /*3f20*/  MUFU.TANH R28, R2 ;  /* 0x00000002001c7308 */ /* 0x0007220000002400 */
[----:B-1----:R-:W-:Y:S02]  /*3f30*/  FSEL R174, R4, -INF , P0 ;  /* 0xff80000004ae7808 */ /* 0x002fe40000000000 */
[----:B------:R-:W-:-:S02]  /*3f40*/  ISETP.GT.AND P0, PT, R0, 0x9, PT ;  /* 0x000000090000780c */ /* 0x000fc40003f04270 */
[----:B------:R-:W-:Y:S02]  /*3f50*/  FSEL R11, R52, -INF , P1 ;  /* 0xff800000340b7808 */ /* 0x000fe40000800000 */
[----:B------:R-:W-:Y:S01]  /*3f60*/  FMNMX.FTZ R101, R84, R101, !PT ;  /* 0x0000006554657209 */ /* 0x000fe20007810000 */
[----:B------:R-:W-:Y:S01]  /*3f70*/  FMUL.FTZ R9, R27, c[0x0][0x320] ;  /* 0x0000c8001b097a20 */ /* 0x000fe20000410000 */
[----:B------:R-:W-:Y:S02]  /*3f80*/  ISETP.GT.AND P6, PT, R0, 0x10, PT ;  /* 0x000000100000780c */ /* 0x000fe40003fc4270 */
[----:B---3--:R-:W-:Y:S01]  /*3f90*/  FMNMX.FTZ R2, R5, R12, !PT ;  /* 0x0000000c05027209 */ /* 0x008fe20007810000 */
[----:B------:R-:W-:Y:S01]  /*3fa0*/  FMUL.FTZ R8, R26, c[0x0][0x320] ;  /* 0x0000c8001a087a20 */ /* 0x000fe20000410000 */
[----:B------:R-:W-:Y:S01]  /*3fb0*/  FSEL R10, R48, -INF , P0 ;  /* 0xff800000300a7808 */ /* 0x000fe20000000000 */
[----:B------:R-:W-:Y:S01]  /*3fc0*/  FMUL.FTZ R3, R39, c[0x0][0x320] ;  /* 0x0000c80027037a20 */ /* 0x000fe20000410000 */
[----:B------:R-:W-:-:S02]  /*3fd0*/  FMNMX.FTZ R2, R11, R2, !PT ;  /* 0x000000020b027209 */ /* 0x000fc40007810000 */
[----:B------:R-:W-:Y:S01]  /*3fe0*/  ISETP.GT.AND P5, PT, R0, 0x11, PT ;  /* 0x000000110000780c */ /* 0x000fe20003fa4270 */
[----:B------:R-:W-:Y:S01]  /*3ff0*/  MUFU.TANH R24, R18 ;  /* 0x0000001200187308 */ /* 0x000fe20000002400 */
[----:B------:R-:W-:Y:S01]  /*4000*/  FMNMX.FTZ R101, R180, R101, !PT ;  /* 0x00000065b4657209 */ /* 0x000fe20007810000 */
[----:B------:R-:W-:Y:S01]  /*4010*/  FMUL.FTZ R4, R7, c[0x0][0x320] ;  /* 0x0000c80007047a20 */ /* 0x000fe20000410000 */
[----:B------:R-:W-:Y:S01]  /*4020*/  FMNMX.FTZ R2, R10, R2, !PT ;  /* 0x000000020a027209 */ /* 0x000fe20007810000 */
[----:B------:R-:W-:Y:S01]  /*4030*/  LDSM.16.MT88.4 R36, [R171] ;  /* 0x00000000ab24783b */ /* 0x000fe20000004200 */
[----:B------:R-:W-:-:S03]  /*4040*/  FMNMX.FTZ R101, R175, R101, !PT ;  /* 0x00000065af657209 */ /* 0x000fc60007810000 */
[----:B------:R1:W-:Y:S01]  /*4050*/  MUFU.TANH R25, R9 ;  /* 0x0000000900197308 */ /* 0x0003e20000002400 */
[----:B------:R-:W-:Y:S01]  /*4060*/  ISETP.GT.AND P1, PT, R0, 0x18, PT ;  /* 0x000000180000780c */ /* 0x000fe20003f24270 */
[----:B------:R-:W-:Y:S01]  /*4070*/  LDSM.16.MT88.4 R48, [R170+0x2800] ;  /* 0x00280000aa30783b */ /* 0x000fe20000004200 */
[----:B------:R-:W-:-:S03]  /*4080*/  FMNMX.FTZ R101, R172, R101, !PT ;  /* 0x00000065ac657209 */ /* 0x000fc60007810000 */
[----:B------:R-:W-:Y:S02]  /*4090*/  LDSM.16.MT88.4 R52, [R239+0x2000] ;  /* 0x00200000ef34783b */ /* 0x000fe40000004200 */
[----:B------:R3:W-:Y:S01]  /*40a0*/  MUFU.TANH R26, R8 ;  /* 0x00000008001a7308 */ /* 0x0007e20000002400 */
[----:B-1----:R-:W-:-:S07]  /*40b0*/  FSEL R9, R43, -INF , P6 ;  /* 0xff8000002b097808 */ /* 0x002fce0003000000 */
[----:B------:R1:W5:Y:S01]  /*40c0*/  MUFU.TANH R27, R3 ;  /* 0x00000003001b7308 */ /* 0x0003620000002400 */
[----:B------:R-:W-:Y:S02]  /*40d0*/  FMNMX.FTZ R2, R9, R2, !PT ;  /* 0x0000000209027209 */ /* 0x000fe40007810000 */
[----:B---3--:R-:W-:Y:S02]  /*40e0*/  FSEL R8, R42, -INF , P5 ;  /* 0xff8000002a087808 */ /* 0x008fe40002800000 */
[----:B------:R-:W-:-:S03]  /*40f0*/  ISETP.GT.AND P0, PT, R0, 0x19, PT ;  /* 0x000000190000780c */ /* 0x000fc60003f04270 */
[----:B------:R-:W3:Y:S01]  /*4100*/  MUFU.TANH R19, R19 ;  /* 0x0000001300137308 */ /* 0x000ee20000002400 */
[----:B------:R-:W-:Y:S01]  /*4110*/  FSEL R17, R34, -INF , P1 ;  /* 0xff80000022117808 */ /* 0x000fe20000800000 */
[----:B------:R-:W-:Y:S01]  /*4120*/  LDSM.16.MT88.4 R40, [R237+0x800] ;  /* 0x00080000ed28783b */ /* 0x000fe20000004200 */
[----:B------:R-:W-:Y:S02]  /*4130*/  FMNMX.FTZ R2, R8, R2, !PT ;  /* 0x0000000208027209 */ /* 0x000fe40007810000 */
[----:B------:R-:W-:Y:S01]  /*4140*/  FMNMX.FTZ R101, R174, R101, !PT ;  /* 0x00000065ae657209 */ /* 0x000fe20007810000 */
[----:B------:R-:W-:Y:S01]  /*4150*/  LDSM.16.MT88.4 R32, [R237] ;  /* 0x00000000ed20783b */ /* 0x000fe20000004200 */
[----:B------:R-:W-:Y:S02]  /*4160*/  ISETP.GT.AND P5, PT, R0, 0x20, PT ;  /* 0x000000200000780c */ /* 0x000fe40003fa4270 */
[----:B------:R-:W-:Y:S01]  /*4170*/  FSEL R18, R29, -INF , P0 ;  /* 0xff8000001d127808 */ /* 0x000fe20000000000 */
[----:B-1----:R-:W1:Y:S01]  /*4180*/  SHFL.BFLY PT, R3, R101, 0x2, 0x1f ;  /* 0x0c401f0065037f89 */ /* 0x002e6200000e0000 */
[----:B------:R-:W-:-:S02]  /*4190*/  FMNMX.FTZ R2, R17, R2, !PT ;  /* 0x0000000211027209 */ /* 0x000fc40007810000 */
[----:B------:R-:W-:Y:S02]  /*41a0*/  ISETP.GT.AND P1, PT, R0, 0x21, PT ;  /* 0x000000210000780c */ /* 0x000fe40003f24270 */
[----:B----4-:R-:W-:Y:S02]  /*41b0*/  FSEL R82, R28, -INF , P5 ;  /* 0xff8000001c527808 */ /* 0x010fe40002800000 */
[----:B------:R-:W-:Y:S01]  /*41c0*/  FMNMX.FTZ R2, R18, R2, !PT ;  /* 0x0000000212027209 */ /* 0x000fe20007810000 */
[----:B------:R-:W4:Y:S01]  /*41d0*/  MUFU.TANH R6, R6 ;  /* 0x0000000600067308 */ /* 0x000f220000002400 */
[----:B------:R-:W-:Y:S01]  /*41e0*/  ISETP.GT.AND P0, PT, R0, 0x28, PT ;  /* 0x000000280000780c */ /* 0x000fe20003f04270 */
[----:B------:R-:W-:Y:S01]  /*41f0*/  LDSM.16.MT88.4 R28, [R171+0x800] ;  /* 0x00080000ab1c783b */ /* 0x000fe20000004200 */
[----:B-----5:R-:W-:Y:S02]  /*4200*/  FSEL R81, R27, -INF , P1 ;  /* 0xff8000001b517808 */ /* 0x020fe40000800000 */
[----:B------:R-:W-:-:S02]  /*4210*/  FMNMX.FTZ R2, R82, R2, !PT ;  /* 0x0000000252027209 */ /* 0x000fc40007810000 */
[----:B------:R-:W-:Y:S02]  /*4220*/  ISETP.GT.AND P1, PT, R0, 0x29, PT ;  /* 0x000000290000780c */ /* 0x000fe40003f24270 */
[----:B------:R-:W-:Y:S02]  /*4230*/  FSEL R80, R26, -INF , P0 ;  /* 0xff8000001a507808 */ /* 0x000fe40000000000 */
[----:B------:R-:W-:Y:S01]  /*4240*/  FMNMX.FTZ R2, R81, R2, !PT ;  /* 0x0000000251027209 */ /* 0x000fe20007810000 */
[----:B------:R-:W5:Y:S01]  /*4250*/  MUFU.TANH R4, R4 ;  /* 0x0000000400047308 */ /* 0x000f620000002400 */
[----:B------:R-:W-:Y:S02]  /*4260*/  ISETP.GT.AND P0, PT, R0, 0x30, PT ;  /* 0x000000300000780c */ /* 0x000fe40003f04270 */
[----:B------:R-:W-:Y:S02]  /*4270*/  FSEL R83, R25, -INF , P1 ;  /* 0xff80000019537808 */ /* 0x000fe40000800000 */
[----:B------:R-:W-:-:S02]  /*4280*/  FMNMX.FTZ R2, R80, R2, !PT ;  /* 0x0000000250027209 */ /* 0x000fc40007810000 */
[----:B------:R-:W-:Y:S02]  /*4290*/  ISETP.GT.AND P1, PT, R0, 0x31, PT ;  /* 0x000000310000780c */ /* 0x000fe40003f24270 */
[----:B------:R-:W-:Y:S02]  /*42a0*/  FSEL R161, R24, -INF , P0 ;  /* 0xff80000018a17808 */ /* 0x000fe40000000000 */
[----:B------:R-:W-:Y:S01]  /*42b0*/  FMNMX.FTZ R2, R83, R2, !PT ;  /* 0x0000000253027209 */ /* 0x000fe20007810000 */
[----:B------:R-:W-:Y:S01]  /*42c0*/  LDSM.16.MT88.4 R24, [R170+0x800] ;  /* 0x00080000aa18783b */ /* 0x000fe20000004200 */
[----:B------:R-:W-:Y:S02]  /*42d0*/  ISETP.GT.AND P0, PT, R0, 0x38, PT ;  /* 0x000000380000780c */ /* 0x000fe40003f04270 */
[----:B---3--:R-:W-:Y:S02]  /*42e0*/  FSEL R160, R19, -INF , P1 ;  /* 0xff80000013a07808 */ /* 0x008fe40000800000 */
[----:B------:R-:W-:-:S02]  /*42f0*/  FMNMX.FTZ R2, R161, R2, !PT ;  /* 0x00000002a1027209 */ /* 0x000fc40007810000 */
[----:B-1----:R-:W-:Y:S02]  /*4300*/  FMNMX.FTZ R101, R101, R3, !PT ;  /* 0x0000000365657209 */ /* 0x002fe40007810000 */
[----:B------:R-:W-:Y:S02]  /*4310*/  ISETP.GT.AND P1, PT, R0, 0x39, PT ;  /* 0x000000390000780c */ /* 0x000fe40003f24270 */
[----:B----4-:R-:W-:Y:S02]  /*4320*/  FSEL R95, R6, -INF , P0 ;  /* 0xff800000065f7808 */ /* 0x010fe40000000000 */
[----:B------:R-:W-:Y:S01]  /*4330*/  FMNMX.FTZ R100, R160, R2, !PT ;  /* 0x00000002a0647209 */ /* 0x000fe20007810000 */
[----:B------:R-:W1:Y:S01]  /*4340*/  SHFL.BFLY PT, R0, R101, 0x1, 0x1f ;  /* 0x0c201f0065007f89 */ /* 0x000e6200000e0000 */
[----:B-----5:R-:W-:Y:S02]  /*4350*/  FSEL R94, R4, -INF , P1 ;  /* 0xff800000045e7808 */ /* 0x020fe40000800000 */
[----:B------:R-:W-:-:S04]  /*4360*/  FMNMX.FTZ R100, R95, R100, !PT ;  /* 0x000000645f647209 */ /* 0x000fc80007810000 */
[----:B------:R-:W-:-:S05]  /*4370*/  FMNMX.FTZ R100, R94, R100, !PT ;  /* 0x000000645e647209 */ /* 0x000fca0007810000 */
[----:B------:R-:W3:Y:S01]  /*4380*/  SHFL.BFLY PT, R3, R100, 0x2, 0x1f ;  /* 0x0c401f0064037f89 */ /* 0x000ee200000e0000 */
[----:B-1----:R-:W-:-:S04]  /*4390*/  FMNMX.FTZ R101, R101, R0, !PT ;  /* 0x0000000065657209 */ /* 0x002fc80007810000 */
[C---:B------:R-:W-:Y:S01]  /*43a0*/  FSETP.NEU.FTZ.AND P0, PT, R101.reuse, -INF , PT ;  /* 0xff8000006500780b */ /* 0x040fe20003f1d000 */
[----:B------:R-:W-:-:S05]  /*43b0*/  FMUL.FTZ R2, R101, c[0x0][0x2d0] ;  /* 0x0000b40065027a20 */ /* 0x000fca0000410000 */
[----:B------:R-:W-:Y:S02]  /*43c0*/  FSEL R2, R2, RZ, P0 ;  /* 0x000000ff02027208 */ /* 0x000fe40000000000 */
[----:B---3--:R-:W-:-:S03]  /*43d0*/  FMNMX.FTZ R100, R100, R3, !PT ;  /* 0x0000000364647209 */ /* 0x008fc60007810000 */
[--C-:B------:R-:W-:Y:S02]  /*43e0*/  FFMA.FTZ R0, R13, c[0x0][0x2d0], -R2.reuse ;  /* 0x0000b4000d007a23 */ /* 0x100fe40000010802 */
[----:B------:R-:W1:Y:S02]  /*43f0*/  SHFL.BFLY PT, R3, R100, 0x1, 0x1f ;  /* 0x0c201f0064037f89 */ /* 0x000e6400000e0000 */
[----:B------:R3:W-:Y:S02]  /*4400*/  MUFU.EX2 R224, R0 ;  /* 0x0000000000e07308 */ /* 0x0007e40000000800 */
[----:B---3--:R-:W-:-:S06]  /*4410*/  FFMA.FTZ R0, R15, c[0x0][0x2d0], -R2 ;  /* 0x0000b4000f007a23 */ /* 0x008fcc0000010802 */
[----:B------:R3:W-:Y:S02]  /*4420*/  MUFU.EX2 R209, R0 ;  /* 0x0000000000d17308 */ /* 0x0007e40000000800 */
[----:B---3--:R-:W-:-:S06]  /*4430*/  FFMA.FTZ R0, R14, c[0x0][0x2d0], -R2 ;  /* 0x0000b4000e007a23 */ /* 0x008fcc0000010802 */
[----:B------:R3:W-:Y:S01]  /*4440*/  MUFU.EX2 R225, R0 ;  /* 0x0000000000e17308 */ /* 0x0007e20000000800 */
[----:B-1----:R-:W-:Y:S01]  /*4450*/  FMNMX.FTZ R100, R100, R3, !PT ;  /* 0x0000000364647209 */ /* 0x002fe20007810000 */
[----:B---3--:R-:W-:-:S06]  /*4460*/  FFMA.FTZ R0, R20, c[0x0][0x2d0], -R2 ;  /* 0x0000b40014007a23 */ /* 0x008fcc0000010802 */
[----:B------:R1:W3:Y:S01]  /*4470*/  MUFU.EX2 R227, R0 ;  /* 0x0000000000e37308 */ /* 0x0002e20000000800 */
[--C-:B------:R-:W-:Y:S01]  /*4480*/  FFMA.FTZ R3, R22, c[0x0][0x2d0], -R2.reuse ;  /* 0x0000b40016037a23 */ /* 0x100fe20000010802 */
[----:B------:R-:W-:Y:S01]  /*4490*/  FSETP.NEU.FTZ.AND P0, PT, R100, -INF , PT ;  /* 0xff8000006400780b */ /* 0x000fe20003f1d000 */
[----:B-1----:R-:W-:-:S05]  /*44a0*/  FFMA.FTZ R0, R16, c[0x0][0x2d0], -R2 ;  /* 0x0000b40010007a23 */ /* 0x002fca0000010802 */
[----:B------:R1:W-:Y:S02]  /*44b0*/  MUFU.EX2 R226, R0 ;  /* 0x0000000000e27308 */ /* 0x0003e40000000800 */
[----:B-1----:R-:W-:-:S06]  /*44c0*/  FFMA.FTZ R0, R21, c[0x0][0x2d0], -R2 ;  /* 0x0000b40015007a23 */ /* 0x002fcc0000010802 */
[----:B------:R1:W-:Y:S08]  /*44d0*/  MUFU.EX2 R229, R0 ;  /* 0x0000000000e57308 */ /* 0x0003f00000000800 */
[----:B------:R4:W-:Y:S01]  /*44e0*/  MUFU.EX2 R228, R3 ;  /* 0x0000000300e47308 */ /* 0x0009e20000000800 */
[----:B-1----:R-:W-:-:S05]  /*44f0*/  FMUL.FTZ R0, R100, c[0x0][0x2d0] ;  /* 0x0000b40064007a20 */ /* 0x002fca0000410000 */
[----:B------:R-:W-:Y:S01]  /*4500*/  FSEL R0, R0, RZ, P0 ;  /* 0x000000ff00007208 */ /* 0x000fe20000000000 */
[----:B----4-:R-:W-:-:S04]  /*4510*/  FFMA.FTZ R3, R23, c[0x0][0x2d0], -R2 ;  /* 0x0000b40017037a23 */ /* 0x010fc80000010802 */
[----:B------:R1:W-:Y:S02]  /*4520*/  MUFU.EX2 R230, R3 ;  /* 0x0000000300e67308 */ /* 0x0003e40000000800 */
[--C-:B-1----:R-:W-:Y:S02]  /*4530*/  FFMA.FTZ R3, R5, c[0x0][0x2d0], -R0.reuse ;  /* 0x0000b40005037a23 */ /* 0x102fe40000010800 */
[----:B------:R-:W1:Y:S04]  /*4540*/  LDSM.16.MT88.4 R4, [R170] ;  /* 0x00000000aa04783b */ /* 0x000e680000004200 */
[----:B------:R4:W-:Y:S02]  /*4550*/  MUFU.EX2 R183, R3 ;  /* 0x0000000300b77308 */ /* 0x0009e40000000800 */
[----:B----4-:R-:W-:-:S06]  /*4560*/  FFMA.FTZ R3, R12, c[0x0][0x2d0], -R0 ;  /* 0x0000b4000c037a23 */ /* 0x010fcc0000010800 */
[----:B------:R4:W5:Y:S02]  /*4570*/  MUFU.EX2 R182, R3 ;  /* 0x0000000300b67308 */ /* 0x0009640000000800 */
[----:B----4-:R-:W-:-:S06]  /*4580*/  FFMA.FTZ R3, R11, c[0x0][0x2d0], -R0 ;  /* 0x0000b4000b037a23 */ /* 0x010fcc0000010800 */
[----:B------:R4:W-:Y:S02]  /*4590*/  MUFU.EX2 R192, R3 ;  /* 0x0000000300c07308 */ /* 0x0009e40000000800 */
[----:B----4-:R-:W-:-:S06]  /*45a0*/  FFMA.FTZ R3, R10, c[0x0][0x2d0], -R0 ;  /* 0x0000b4000a037a23 */ /* 0x010fcc0000010800 */
[----:B------:R4:W1:Y:S01]  /*45b0*/  MUFU.EX2 R195, R3 ;  /* 0x0000000300c37308 */ /* 0x0008620000000800 */
[----:B---3--:R-:W-:Y:S01]  /*45c0*/  F2FP.BF16.PACK_AB R10, R227, R225 ;  /* 0x000000e1e30a723e */ /* 0x008fe200000010ff */
[----:B----4-:R-:W-:-:S06]  /*45d0*/  FFMA.FTZ R3, R9, c[0x0][0x2d0], -R0 ;  /* 0x0000b40009037a23 */ /* 0x010fcc0000010800 */
[----:B------:R3:W-:Y:S01]  /*45e0*/  MUFU.EX2 R194, R3 ;  /* 0x0000000300c27308 */ /* 0x0007e20000000800 */
[----:B-----5:R-:W-:Y:S02]  /*45f0*/  F2FP.BF16.PACK_AB R9, R182, R183 ;  /* 0x000000b7b609723e */ /* 0x020fe400000010ff */
[----:B-1----:R-:W-:Y:S01]  /*4600*/  F2FP.BF16.PACK_AB R11, R195, R192 ;  /* 0x000000c0c30b723e */ /* 0x002fe200000010ff */
[----:B---3--:R-:W-:Y:S01]  /*4610*/  FFMA.FTZ R3, R8, c[0x0][0x2d0], -R0 ;  /* 0x0000b40008037a23 */ /* 0x008fe20000010800 */
[----:B------:R-:W-:-:S03]  /*4620*/  F2FP.BF16.PACK_AB R8, R209, R224 ;  /* 0x000000e0d108723e */ /* 0x000fc600000010ff */
[----:B------:R1:W3:Y:S04]  /*4630*/  MUFU.EX2 R203, R3 ;  /* 0x0000000300cb7308 */ /* 0x0002e80000000800 */
[----:B------:R-:W-:Y:S01]  /*4640*/  HMMA.16816.F32.BF16 R20, R8, R4, RZ ;  /* 0x000000040814723c */ /* 0x000fe200000418ff */
[----:B-1----:R-:W-:-:S04]  /*4650*/  FFMA.FTZ R3, R17, c[0x0][0x2d0], -R0 ;  /* 0x0000b40011037a23 */ /* 0x002fc80000010800 */
[----:B------:R1:W-:Y:S02]  /*4660*/  MUFU.EX2 R200, R3 ;  /* 0x0000000300c87308 */ /* 0x0003e40000000800 */
[----:B-1----:R-:W-:Y:S02]  /*4670*/  FFMA.FTZ R3, R18, c[0x0][0x2d0], -R0 ;  /* 0x0000b40012037a23 */ /* 0x002fe40000010800 */
[----:B------:R-:W-:Y:S04]  /*4680*/  HMMA.16816.F32.BF16 R16, R8, R6, RZ ;  /* 0x000000060810723c */ /* 0x000fe800000418ff */
[----:B------:R-:W1:Y:S01]  /*4690*/  MUFU.EX2 R204, R3 ;  /* 0x0000000300cc7308 */ /* 0x000e620000000800 */
[----:B------:R-:W-:Y:S02]  /*46a0*/  F2FP.BF16.PACK_AB R4, R229, R226 ;  /* 0x000000e2e504723e */ /* 0x000fe400000010ff */
[----:B---3--:R-:W-:-:S02]  /*46b0*/  F2FP.BF16.PACK_AB R5, R203, R194 ;  /* 0x000000c2cb05723e */ /* 0x008fc400000010ff */
[----:B------:R-:W-:Y:S01]  /*46c0*/  F2FP.BF16.PACK_AB R6, R230, R228 ;  /* 0x000000e4e606723e */ /* 0x000fe200000010ff */
[----:B------:R-:W-:Y:S01]  /*46d0*/  HMMA.16816.F32.BF16 R12, R8, R32, RZ ;  /* 0x00000020080c723c */ /* 0x000fe200000418ff */
[----:B-1----:R-:W-:-:S07]  /*46e0*/  F2FP.BF16.PACK_AB R7, R204, R200 ;  /* 0x000000c8cc07723e */ /* 0x002fce00000010ff */
[C---:B------:R-:W-:Y:S08]  /*46f0*/  HMMA.16816.F32.BF16 R104, R4.reuse, R24, R20 ;  /* 0x000000180468723c */ /* 0x040ff00000041814 */
[----:B------:R-:W-:Y:S01]  /*4700*/  HMMA.16816.F32.BF16 R148, R4, R26, R16 ;  /* 0x0000001a0494723c */ /* 0x000fe20000041810 */
[----:B--2---:R-:W1:Y:S04]  /*4710*/  LDSM.16.MT88.4 R24, [R64] ;  /* 0x000000004018783b */ /* 0x004e680000004200 */
[----:B------:R-:W-:Y:S03]  /*4720*/  LDSM.16.MT88.4 R64, [R64+0x4000] ;  /* 0x004000004040783b */ /* 0x000fe60000004200 */
[----:B------:R-:W-:Y:S01]  /*4730*/  HMMA.16816.F32.BF16 R20, R8, R34, RZ ;  /* 0x000000220814723c */ /* 0x000fe200000418ff */
[----:B------:R-:W-:Y:S07]  /*4740*/  LDSM.16.MT88.4 R32, [R170+0x2000] ;  /* 0x00200000aa20783b */ /* 0x000fee0000004200 */
[----:B------:R-:W-:Y:S08]  /*4750*/  HMMA.16816.F32.BF16 R112, R4, R40, R12 ;  /* 0x000000280470723c */ /* 0x000ff0000004180c */
[C---:B------:R-:W-:Y:S08]  /*4760*/  HMMA.16816.F32.BF16 R16, R8.reuse, R36, RZ ;  /* 0x000000240810723c */ /* 0x040ff000000418ff */
[----:B------:R-:W-:Y:S01]  /*4770*/  HMMA.16816.F32.BF16 R12, R8, R38, RZ ;  /* 0x00000026080c723c */ /* 0x000fe200000418ff */
[----:B------:R-:W-:Y:S07]  /*4780*/  LDSM.16.MT88.4 R36, [R171+0x2000] ;  /* 0x00200000ab24783b */ /* 0x000fee0000004200 */
[C---:B------:R-:W-:Y:S01]  /*4790*/  HMMA.16816.F32.BF16 R144, R4.reuse, R42, R20 ;  /* 0x0000002a0490723c */ /* 0x040fe20000041814 */
[----:B------:R-:W2:Y:S07]  /*47a0*/  LDSM.16.MT88.4 R40, [R239+0x800] ;  /* 0x00080000ef28783b */ /* 0x000eae0000004200 */
[C---:B------:R-:W-:Y:S08]  /*47b0*/  HMMA.16816.F32.BF16 R120, R4.reuse, R28, R16 ;  /* 0x0000001c0478723c */ /* 0x040ff00000041810 */
[----:B------:R-:W-:Y:S01]  /*47c0*/  HMMA.16816.F32.BF16 R128, R4, R30, R12 ;  /* 0x0000001e0480723c */ /* 0x000fe2000004180c */
[----:B------:R-:W3:Y:S07]  /*47d0*/  LDSM.16.MT88.4 R28, [R237+0x2800] ;  /* 0x00280000ed1c783b */ /* 0x000eee0000004200 */
[C---:B-1----:R-:W-:Y:S08]  /*47e0*/  HMMA.16816.F32.BF16 R16, R8.reuse, R24, RZ ;  /* 0x000000180810723c */ /* 0x042ff000000418ff */
[----:B------:R-:W-:Y:S11]  /*47f0*/  HMMA.16816.F32.BF16 R12, R8, R26, RZ ;  /* 0x0000001a080c723c */ /* 0x000ff600000418ff */
[----:B------:R-:W-:Y:S05]  /*4800*/  @!UPT UIADD3 URZ, URZ, URZ, URZ ;  /* 0x0000003f3f3ff290 */ /* 0x000fea000fffe03f */
[C---:B--2---:R-:W-:Y:S08]  /*4810*/  HMMA.16816.F32.BF16 R132, R4.reuse, R40, R16 ;  /* 0x000000280484723c */ /* 0x044ff00000041810 */
[----:B------:R-:W-:Y:S01]  /*4820*/  HMMA.16816.F32.BF16 R124, R4, R42, R12 ;  /* 0x0000002a047c723c */ /* 0x000fe2000004180c */
[----:B------:R-:W1:Y:S07]  /*4830*/  LDSM.16.MT88.4 R40, [R237+0x4000] ;  /* 0x00400000ed28783b */ /* 0x000e6e0000004200 */
[C---:B------:R-:W-:Y:S08]  /*4840*/  HMMA.16816.F32.BF16 R16, R8.reuse, R44, RZ ;  /* 0x0000002c0810723c */ /* 0x040ff000000418ff */
[C---:B------:R-:W-:Y:S01]  /*4850*/  HMMA.16816.F32.BF16 R12, R8.reuse, R46, RZ ;  /* 0x0000002e080c723c */ /* 0x040fe200000418ff */
[----:B------:R-:W2:Y:S07]  /*4860*/  LDSM.16.MT88.4 R44, [R171+0x4000] ;  /* 0x00400000ab2c783b */ /* 0x000eae0000004200 */
[----:B------:R-:W-:Y:S08]  /*4870*/  HMMA.16816.F32.BF16 R24, R8, R32, RZ ;  /* 0x000000200818723c */ /* 0x000ff000000418ff */
[C---:B---3--:R-:W-:Y:S08]  /*4880*/  HMMA.16816.F32.BF16 R88, R4.reuse, R28, R16 ;  /* 0x0000001c0458723c */ /* 0x048ff00000041810 */
[----:B------:R-:W-:Y:S08]  /*4890*/  HMMA.16816.F32.BF16 R140, R4, R30, R12 ;  /* 0x0000001e048c723c */ /* 0x000ff0000004180c */
[C---:B------:R-:W-:Y:S08]  /*48a0*/  HMMA.16816.F32.BF16 R20, R8.reuse, R34, RZ ;  /* 0x000000220814723c */ /* 0x040ff000000418ff */
[C---:B------:R-:W-:Y:S08]  /*48b0*/  HMMA.16816.F32.BF16 R28, R8.reuse, R38, RZ ;  /* 0x00000026081c723c */ /* 0x040ff000000418ff */
[C---:B------:R-:W-:Y:S08]  /*48c0*/  HMMA.16816.F32.BF16 R16, R8.reuse, R56, RZ ;  /* 0x000000380810723c */ /* 0x040ff000000418ff */
[----:B------:R-:W-:Y:S08]  /*48d0*/  HMMA.16816.F32.BF16 R12, R8, R58, RZ ;  /* 0x0000003a080c723c */ /* 0x000ff000000418ff */
[C---:B------:R-:W-:Y:S08]  /*48e0*/  HMMA.16816.F32.BF16 R116, R4.reuse, R48, R24 ;  /* 0x000000300474723c */ /* 0x040ff00000041818 */
[C---:B------:R-:W-:Y:S08]  /*48f0*/  HMMA.16816.F32.BF16 R108, R4.reuse, R50, R20 ;  /* 0x00000032046c723c */ /* 0x040ff00000041814 */
[----:B------:R-:W-:Y:S08]  /*4900*/  HMMA.16816.F32.BF16 R76, R4, R74, R28 ;  /* 0x0000004a044c723c */ /* 0x000ff0000004181c */
[C---:B------:R-:W-:Y:S08]  /*4910*/  HMMA.16816.F32.BF16 R24, R8.reuse, R52, RZ ;  /* 0x000000340818723c */ /* 0x040ff000000418ff */
[----:B------:R-:W-:Y:S08]  /*4920*/  HMMA.16816.F32.BF16 R20, R8, R54, RZ ;  /* 0x000000360814723c */ /* 0x000ff000000418ff */
[----:B------:R-:W-:Y:S01]  /*4930*/  HMMA.16816.F32.BF16 R28, R4, R60, R16 ;  /* 0x0000003c041c723c */ /* 0x000fe20000041810 */
[----:B------:R-:W-:Y:S07]  /*4940*/  LDSM.16.MT88.4 R16, [R237+0x4800] ;  /* 0x00480000ed10783b */ /* 0x000fee0000004200 */
[C---:B------:R-:W-:Y:S08]  /*4950*/  HMMA.16816.F32.BF16 R32, R8.reuse, R36, RZ ;  /* 0x000000240820723c */ /* 0x040ff000000418ff */
[C---:B-1----:R-:W-:Y:S08]  /*4960*/  HMMA.16816.F32.BF16 R56, R8.reuse, R40, RZ ;  /* 0x000000280838723c */ /* 0x042ff000000418ff */
[C---:B------:R-:W-:Y:S08]  /*4970*/  HMMA.16816.F32.BF16 R52, R8.reuse, R42, RZ ;  /* 0x0000002a0834723c */ /* 0x040ff000000418ff */
[----:B--2---:R-:W-:Y:S08]  /*4980*/  HMMA.16816.F32.BF16 R48, R8, R44, RZ ;  /* 0x0000002c0830723c */ /* 0x004ff000000418ff */
[----:B------:R-:W-:Y:S01]  /*4990*/  HMMA.16816.F32.BF16 R60, R4, R62, R12 ;  /* 0x0000003e043c723c */ /* 0x000fe2000004180c */
[----:B------:R-:W1:Y:S07]  /*49a0*/  LDSM.16.MT88.4 R12, [R171+0x4800] ;  /* 0x00480000ab0c783b */ /* 0x000e6e0000004200 */
[C---:B------:R-:W-:Y:S08]  /*49b0*/  HMMA.16816.F32.BF16 R44, R8.reuse, R46, RZ ;  /* 0x0000002e082c723c */ /* 0x040ff000000418ff */
[C---:B------:R-:W-:Y:S08]  /*49c0*/  HMMA.16816.F32.BF16 R40, R8.reuse, R64, RZ ;  /* 0x000000400828723c */ /* 0x040ff000000418ff */
[----:B------:R-:W-:Y:S01]  /*49d0*/  HMMA.16816.F32.BF16 R36, R8, R66, RZ ;  /* 0x000000420824723c */ /* 0x000fe200000418ff */
[----:B------:R-:W2:Y:S01]  /*49e0*/  LDSM.16.MT88.4 R8, [R239+0x4800] ;  /* 0x00480000ef08783b */ /* 0x000ea20000004200 */
[----:B------:R-:W-:-:S04]  /*49f0*/  FFMA.FTZ R3, R85, c[0x0][0x2d0], -R2 ;  /* 0x0000b40055037a23 */ /* 0x000fc80000010802 */
[----:B------:R3:W-:Y:S02]  /*4a00*/  MUFU.EX2 R93, R3 ;  /* 0x00000003005d7308 */ /* 0x0007e40000000800 */
[----:B---3--:R-:W-:-:S06]  /*4a10*/  FFMA.FTZ R3, R87, c[0x0][0x2d0], -R2 ;  /* 0x0000b40057037a23 */ /* 0x008fcc0000010802 */
[----:B------:R3:W4:Y:S01]  /*4a20*/  MUFU.EX2 R137, R3 ;  /* 0x0000000300897308 */ /* 0x0007220000000800 */
[----:B-1----:R-:W-:Y:S01]  /*4a30*/  HMMA.16816.F32.BF16 R48, R4, R12, R48 ;  /* 0x0000000c0430723c */ /* 0x002fe20000041830 */
[----:B---3--:R-:W-:-:S06]  /*4a40*/  FFMA.FTZ R3, R86, c[0x0][0x2d0], -R2 ;  /* 0x0000b40056037a23 */ /* 0x008fcc0000010802 */
[----:B------:R1:W-:Y:S01]  /*4a50*/  MUFU.EX2 R138, R3 ;  /* 0x00000003008a7308 */ /* 0x0003e20000000800 */
[C---:B------:R-:W-:Y:S01]  /*4a60*/  HMMA.16816.F32.BF16 R44, R4.reuse, R14, R44 ;  /* 0x0000000e042c723c */ /* 0x040fe2000004182c */
[----:B------:R-:W3:Y:S07]  /*4a70*/  LDSM.16.MT88.4 R12, [R237+0x1000] ;  /* 0x00100000ed0c783b */ /* 0x000eee0000004200 */
[----:B------:R-:W-:Y:S01]  /*4a80*/  HMMA.16816.F32.BF16 R56, R4, R16, R56 ;  /* 0x000000100438723c */ /* 0x000fe20000041838 */
[----:B-1----:R-:W-:-:S07]  /*4a90*/  FFMA.FTZ R3, R84, c[0x0][0x2d0], -R2 ;  /* 0x0000b40054037a23 */ /* 0x002fce0000010802 */
[C---:B------:R-:W-:Y:S01]  /*4aa0*/  HMMA.16816.F32.BF16 R52, R4.reuse, R18, R52 ;  /* 0x000000120434723c */ /* 0x040fe20000041834 */
[----:B------:R-:W1:Y:S01]  /*4ab0*/  LDSM.16.MT88.4 R16, [R170+0x1000] ;  /* 0x00100000aa10783b */ /* 0x000e620000004200 */
[----:B------:R5:W-:Y:S06]  /*4ac0*/  MUFU.EX2 R139, R3 ;  /* 0x00000003008b7308 */ /* 0x000bec0000000800 */
[C---:B--2---:R-:W-:Y:S08]  /*4ad0*/  HMMA.16816.F32.BF16 R40, R4.reuse, R8, R40 ;  /* 0x000000080428723c */ /* 0x044ff00000041828 */
[----:B------:R-:W-:Y:S01]  /*4ae0*/  HMMA.16816.F32.BF16 R36, R4, R10, R36 ;  /* 0x0000000a0424723c */ /* 0x000fe20000041824 */
[----:B------:R-:W2:Y:S01]  /*4af0*/  LDSM.16.MT88.4 R8, [R171+0x1000] ;  /* 0x00100000ab08783b */ /* 0x000ea20000004200 */
[----:B-----5:R-:W-:-:S04]  /*4b00*/  FFMA.FTZ R3, R82, c[0x0][0x2d0], -R0 ;  /* 0x0000b40052037a23 */ /* 0x020fc80000010800 */
[----:B------:R5:W-:Y:S02]  /*4b10*/  MUFU.EX2 R92, R3 ;  /* 0x00000003005c7308 */ /* 0x000be40000000800 */
[----:B-----5:R-:W-:-:S06]  /*4b20*/  FFMA.FTZ R3, R81, c[0x0][0x2d0], -R0 ;  /* 0x0000b40051037a23 */ /* 0x020fcc0000010800 */
[----:B------:R5:W1:Y:S02]  /*4b30*/  MUFU.EX2 R103, R3 ;  /* 0x0000000300677308 */ /* 0x000a640000000800 */
[----:B-----5:R-:W-:-:S06]  /*4b40*/  FFMA.FTZ R3, R80, c[0x0][0x2d0], -R0 ;  /* 0x0000b40050037a23 */ /* 0x020fcc0000010800 */
[----:B------:R5:W-:Y:S02]  /*4b50*/  MUFU.EX2 R102, R3 ;  /* 0x0000000300667308 */ /* 0x000be40000000800 */
[----:B-----5:R-:W-:-:S06]  /*4b60*/  FFMA.FTZ R3, R83, c[0x0][0x2d0], -R0 ;  /* 0x0000b40053037a23 */ /* 0x020fcc0000010800 */
[----:B------:R-:W5:Y:S01]  /*4b70*/  MUFU.EX2 R136, R3 ;  /* 0x0000000300887308 */ /* 0x000f620000000800 */
[C---:B------:R-:W-:Y:S08]  /*4b80*/  HMMA.16816.F32.BF16 R64, R4.reuse, R68, R24 ;  /* 0x000000440440723c */ /* 0x040ff00000041818 */
[C---:B------:R-:W-:Y:S08]  /*4b90*/  HMMA.16816.F32.BF16 R96, R4.reuse, R72, R32 ;  /* 0x000000480460723c */ /* 0x040ff00000041820 */
[----:B------:R-:W-:Y:S07]  /*4ba0*/  HMMA.16816.F32.BF16 R68, R4, R70, R20 ;  /* 0x000000460444723c */ /* 0x000fee0000041814 */
[----:B----4-:R-:W-:-:S02]  /*4bb0*/  F2FP.BF16.PACK_AB R4, R137, R93 ;  /* 0x0000005d8904723e */ /* 0x010fc400000010ff */
[----:B-1----:R-:W-:Y:S02]  /*4bc0*/  F2FP.BF16.PACK_AB R5, R103, R92 ;  /* 0x0000005c6705723e */ /* 0x002fe400000010ff */
[----:B------:R-:W-:Y:S02]  /*4bd0*/  F2FP.BF16.PACK_AB R6, R139, R138 ;  /* 0x0000008a8b06723e */ /* 0x000fe400000010ff */
[----:B-----5:R-:W-:-:S07]  /*4be0*/  F2FP.BF16.PACK_AB R7, R136, R102 ;  /* 0x000000668807723e */ /* 0x020fce00000010ff */
[C---:B---3--:R-:W-:Y:S08]  /*4bf0*/  HMMA.16816.F32.BF16 R112, R4.reuse, R12, R112 ;  /* 0x0000000c0470723c */ /* 0x048ff00000041870 */
        /* <DEDUP_REMOVED lines=8> */
[C---:B-1----:R-:W-:Y:S01]  /*4c80*/  HMMA.16816.F32.BF16 R80, R4.reuse, R12, R116 ;  /* 0x0000000c0450723c */ /* 0x042fe20000041874 */
[--C-:B------:R-:W-:Y:S01]  /*4c90*/  FFMA.FTZ R3, R180, c[0x0][0x2d0], -R2.reuse ;  /* 0x0000b400b4037a23 */ /* 0x100fe20000010802 */
[----:B------:R-:W-:Y:S06]  /*4ca0*/  LDSM.16.MT88.4 R116, [R237+0x1800] ;  /* 0x00180000ed74783b */ /* 0x000fec0000004200 */
[C---:B------:R-:W-:Y:S01]  /*4cb0*/  HMMA.16816.F32.BF16 R84, R4.reuse, R14, R108 ;  /* 0x0000000e0454723c */ /* 0x040fe2000004186c */
[----:B------:R-:W1:Y:S04]  /*4cc0*/  LDSM.16.MT88.4 R12, [R239+0x3000] ;  /* 0x00300000ef0c783b */ /* 0x000e680000004200 */
[----:B------:R-:W-:Y:S03]  /*4cd0*/  LDSM.16.MT88.4 R108, [R170+0x1800] ;  /* 0x00180000aa6c783b */ /* 0x000fe60000004200 */
[C---:B---3--:R-:W-:Y:S01]  /*4ce0*/  HMMA.16816.F32.BF16 R128, R4.reuse, R16, R132 ;  /* 0x000000100480723c */ /* 0x048fe20000041884 */
[----:B------:R-:W-:Y:S07]  /*4cf0*/  LDSM.16.MT88.4 R132, [R239+0x1800] ;  /* 0x00180000ef84783b */ /* 0x000fee0000004200 */
[C---:B------:R-:W-:Y:S01]  /*4d00*/  HMMA.16816.F32.BF16 R72, R4.reuse, R18, R124 ;  /* 0x000000120448723c */ /* 0x040fe2000004187c */
[----:B------:R-:W3:Y:S04]  /*4d10*/  LDSM.16.MT88.4 R16, [R171+0x3000] ;  /* 0x00300000ab10783b */ /* 0x000ee80000004200 */
[----:B------:R-:W-:Y:S03]  /*4d20*/  LDSM.16.MT88.4 R124, [R171+0x1800] ;  /* 0x00180000ab7c783b */ /* 0x000fe60000004200 */
[C---:B--2---:R-:W-:Y:S08]  /*4d30*/  HMMA.16816.F32.BF16 R88, R4.reuse, R8, R88 ;  /* 0x000000080458723c */ /* 0x044ff00000041858 */
[C---:B------:R-:W-:Y:S01]  /*4d40*/  HMMA.16816.F32.BF16 R140, R4.reuse, R10, R140 ;  /* 0x0000000a048c723c */ /* 0x040fe2000004188c */
[----:B------:R-:W2:Y:S07]  /*4d50*/  LDSM.16.MT88.4 R8, [R170+0x5000] ;  /* 0x00500000aa08783b */ /* 0x000eae0000004200 */
[C---:B-1----:R-:W-:Y:S08]  /*4d60*/  HMMA.16816.F32.BF16 R144, R4.reuse, R14, R68 ;  /* 0x0000000e0490723c */ /* 0x042ff00000041844 */
[C---:B------:R-:W-:Y:S01]  /*4d70*/  HMMA.16816.F32.BF16 R148, R4.reuse, R12, R64 ;  /* 0x0000000c0494723c */ /* 0x040fe20000041840 */
[----:B------:R-:W1:Y:S04]  /*4d80*/  LDSM.16.MT88.4 R12, [R171+0x5000] ;  /* 0x00500000ab0c783b */ /* 0x000e680000004200 */
[----:B------:R-:W-:Y:S03]  /*4d90*/  LDSM.16.MT88.4 R64, [R239+0x3800] ;  /* 0x00380000ef40783b */ /* 0x000fe60000004200 */
[C---:B---3--:R-:W-:Y:S08]  /*4da0*/  HMMA.16816.F32.BF16 R152, R4.reuse, R16, R96 ;  /* 0x000000100498723c */ /* 0x048ff00000041860 */
[C---:B------:R-:W-:Y:S01]  /*4db0*/  HMMA.16816.F32.BF16 R156, R4.reuse, R18, R76 ;  /* 0x00000012049c723c */ /* 0x040fe2000004184c */
[----:B------:R-:W3:Y:S07]  /*4dc0*/  LDSM.16.MT88.4 R16, [R237+0x5000] ;  /* 0x00500000ed10783b */ /* 0x000eee0000004200 */
[C---:B--2---:R-:W-:Y:S08]  /*4dd0*/  HMMA.16816.F32.BF16 R68, R4.reuse, R8, R28 ;  /* 0x000000080444723c */ /* 0x044ff0000004181c */
[C---:B------:R-:W-:Y:S01]  /*4de0*/  HMMA.16816.F32.BF16 R28, R4.reuse, R10, R60 ;  /* 0x0000000a041c723c */ /* 0x040fe2000004183c */
[----:B------:R-:W2:Y:S07]  /*4df0*/  LDSM.16.MT88.4 R8, [R239+0x5000] ;  /* 0x00500000ef08783b */ /* 0x000eae0000004200 */
[C---:B-1----:R-:W-:Y:S01]  /*4e00*/  HMMA.16816.F32.BF16 R176, R4.reuse, R12, R48 ;  /* 0x0000000c04b0723c */ /* 0x042fe20000041830 */
[----:B------:R-:W-:Y:S07]  /*4e10*/  LDSM.16.MT88.4 R48, [R237+0x3800] ;  /* 0x00380000ed30783b */ /* 0x000fee0000004200 */
[C---:B------:R-:W-:Y:S01]  /*4e20*/  HMMA.16816.F32.BF16 R188, R4.reuse, R14, R44 ;  /* 0x0000000e04bc723c */ /* 0x040fe2000004182c */
[----:B------:R-:W-:Y:S07]  /*4e30*/  LDSM.16.MT88.4 R12, [R239+0x5800] ;  /* 0x00580000ef0c783b */ /* 0x000fee0000004200 */
[C---:B---3--:R-:W-:Y:S01]  /*4e40*/  HMMA.16816.F32.BF16 R76, R4.reuse, R16, R56 ;  /* 0x00000010044c723c */ /* 0x048fe20000041838 */
[----:B------:R-:W-:Y:S07]  /*4e50*/  LDSM.16.MT88.4 R56, [R171+0x3800] ;  /* 0x00380000ab38783b */ /* 0x000fee0000004200 */
[C---:B------:R-:W-:Y:S08]  /*4e60*/  HMMA.16816.F32.BF16 R16, R4.reuse, R18, R52 ;  /* 0x000000120410723c */ /* 0x040ff00000041834 */
[C---:B--2---:R-:W-:Y:S01]  /*4e70*/  HMMA.16816.F32.BF16 R196, R4.reuse, R8, R40 ;  /* 0x0000000804c4723c */ /* 0x044fe20000041828 */
[----:B------:R-:W1:Y:S07]  /*4e80*/  LDSM.16.MT88.4 R40, [R170+0x3800] ;  /* 0x00380000aa28783b */ /* 0x000e6e0000004200 */
[----:B------:R-:W-:Y:S01]  /*4e90*/  HMMA.16816.F32.BF16 R184, R4, R10, R36 ;  /* 0x0000000a04b8723c */ /* 0x000fe20000041824 */
[----:B------:R2:W-:Y:S02]  /*4ea0*/  MUFU.EX2 R7, R3 ;  /* 0x0000000300077308 */ /* 0x0005e40000000800 */
[----:B--2---:R-:W-:-:S06]  /*4eb0*/  FFMA.FTZ R3, R175, c[0x0][0x2d0], -R2 ;  /* 0x0000b400af037a23 */ /* 0x004fcc0000010802 */
[----:B------:R2:W3:Y:S02]  /*4ec0*/  MUFU.EX2 R8, R3 ;  /* 0x0000000300087308 */ /* 0x0004e40000000800 */
[--C-:B--2---:R-:W-:Y:S02]  /*4ed0*/  FFMA.FTZ R3, R172, c[0x0][0x2d0], -R2.reuse ;  /* 0x0000b400ac037a23 */ /* 0x104fe40000010802 */
[----:B------:R-:W-:-:S04]  /*4ee0*/  FFMA.FTZ R2, R174, c[0x0][0x2d0], -R2 ;  /* 0x0000b400ae027a23 */ /* 0x000fc80000010802 */
[----:B------:R2:W-:Y:S08]  /*4ef0*/  MUFU.EX2 R9, R2 ;  /* 0x0000000200097308 */ /* 0x0005f00000000800 */
[----:B------:R-:W-:Y:S01]  /*4f00*/  MUFU.EX2 R10, R3 ;  /* 0x00000003000a7308 */ /* 0x000fe20000000800 */
[----:B--2---:R-:W-:-:S07]  /*4f10*/  FFMA.FTZ R2, R161, c[0x0][0x2d0], -R0 ;  /* 0x0000b400a1027a23 */ /* 0x004fce0000010800 */
[----:B------:R2:W-:Y:S02]  /*4f20*/  MUFU.EX2 R3, R2 ;  /* 0x0000000200037308 */ /* 0x0005e40000000800 */
[----:B--2---:R-:W-:-:S06]  /*4f30*/  FFMA.FTZ R2, R160, c[0x0][0x2d0], -R0 ;  /* 0x0000b400a0027a23 */ /* 0x004fcc0000010800 */
[----:B------:R2:W4:Y:S02]  /*4f40*/  MUFU.EX2 R5, R2 ;  /* 0x0000000200057308 */ /* 0x0005240000000800 */
[--C-:B--2---:R-:W-:Y:S02]  /*4f50*/  FFMA.FTZ R2, R95, c[0x0][0x2d0], -R0.reuse ;  /* 0x0000b4005f027a23 */ /* 0x104fe40000010800 */
[----:B------:R-:W-:-:S04]  /*4f60*/  FFMA.FTZ R0, R94, c[0x0][0x2d0], -R0 ;  /* 0x0000b4005e007a23 */ /* 0x000fc80000010800 */
[----:B------:R2:W-:Y:S08]  /*4f70*/  MUFU.EX2 R4, R2 ;  /* 0x0000000200047308 */ /* 0x0005f00000000800 */
[----:B------:R5:W1:Y:S01]  /*4f80*/  MUFU.EX2 R6, R0 ;  /* 0x0000000000067308 */ /* 0x000a620000000800 */
[----:B---3--:R-:W-:Y:S02]  /*4f90*/  F2FP.BF16.PACK_AB R96, R8, R7 ;  /* 0x000000070860723e */ /* 0x008fe400000010ff */
[----:B----4-:R-:W-:-:S02]  /*4fa0*/  F2FP.BF16.PACK_AB R97, R5, R3 ;  /* 0x000000030561723e */ /* 0x010fc400000010ff */
[----:B------:R-:W-:Y:S01]  /*4fb0*/  F2FP.BF16.PACK_AB R98, R9, R10 ;  /* 0x0000000a0962723e */ /* 0x000fe200000010ff */
[----:B--2---:R-:W-:Y:S02]  /*4fc0*/  FADD.FTZ R2, R224, R209 ;  /* 0x000000d1e0027221 */ /* 0x004fe40000010000 */
[----:B-----5:R-:W-:Y:S01]  /*4fd0*/  FADD.FTZ R0, R183, R182 ;  /* 0x000000b6b7007221 */ /* 0x020fe20000010000 */
[----:B-1----:R-:W-:-:S03]  /*4fe0*/  F2FP.BF16.PACK_AB R99, R6, R4 ;  /* 0x000000040663723e */ /* 0x002fc600000010ff */
[----:B------:R-:W-:Y:S02]  /*4ff0*/  FADD.FTZ R0, R192, R0 ;  /* 0x00000000c0007221 */ /* 0x000fe40000010000 */
[----:B------:R-:W-:Y:S02]  /*5000*/  FADD.FTZ R2, R225, R2 ;  /* 0x00000002e1027221 */ /* 0x000fe40000010000 */
[----:B------:R-:W-:Y:S01]  /*5010*/  FADD.FTZ R0, R195, R0 ;  /* 0x00000000c3007221 */ /* 0x000fe20000010000 */
[----:B------:R-:W-:Y:S01]  /*5020*/  HMMA.16816.F32.BF16 R128, R96, R132, R128 ;  /* 0x000000846080723c */ /* 0x000fe20000041880 */
[----:B------:R-:W-:Y:S02]  /*5030*/  FADD.FTZ R2, R227, R2 ;  /* 0x00000002e3027221 */ /* 0x000fe40000010000 */
[----:B------:R-:W-:Y:S02]  /*5040*/  FADD.FTZ R0, R194, R0 ;  /* 0x00000000c2007221 */ /* 0x000fe40000010000 */
[----:B------:R-:W-:-:S03]  /*5050*/  FADD.FTZ R2, R226, R2 ;  /* 0x00000002e2027221 */ /* 0x000fc60000010000 */
[----:B------:R-:W-:Y:S01]  /*5060*/  HMMA.16816.F32.BF16 R132, R96, R134, R72 ;  /* 0x000000866084723c */ /* 0x000fe20000041848 */
[----:B------:R-:W1:Y:S01]  /*5070*/  LDSM.16.MT88.4 R72, [R170+0x5800] ;  /* 0x00580000aa48783b */ /* 0x000e620000004200 */
[----:B------:R-:W-:-:S06]  /*5080*/  FADD.FTZ R0, R203, R0 ;  /* 0x00000000cb007221 */ /* 0x000fcc0000010000 */
[----:B------:R-:W-:Y:S01]  /*5090*/  HMMA.16816.F32.BF16 R36, R96, R40, R80 ;  /* 0x000000286024723c */ /* 0x000fe20000041850 */
[----:B------:R-:W2:Y:S01]  /*50a0*/  LDSM.16.MT88.4 R80, [R237+0x5800] ;  /* 0x00580000ed50783b */ /* 0x000ea20000004200 */
[----:B------:R-:W-:-:S06]  /*50b0*/  FADD.FTZ R2, R229, R2 ;  /* 0x00000002e5027221 */ /* 0x000fcc0000010000 */
[----:B------:R-:W-:Y:S01]  /*50c0*/  HMMA.16816.F32.BF16 R44, R96, R48, R88 ;  /* 0x00000030602c723c */ /* 0x000fe20000041858 */
[----:B------:R-:W3:Y:S01]  /*50d0*/  LDSM.16.MT88.4 R88, [R171+0x5800] ;  /* 0x00580000ab58783b */ /* 0x000ee20000004200 */
[----:B------:R-:W-:Y:S02]  /*50e0*/  FADD.FTZ R0, R200, R0 ;  /* 0x00000000c8007221 */ /* 0x000fe40000010000 */
[----:B------:R-:W-:Y:S02]  /*50f0*/  FADD.FTZ R2, R228, R2 ;  /* 0x00000002e4027221 */ /* 0x000fe40000010000 */
[----:B------:R-:W-:Y:S02]  /*5100*/  FADD.FTZ R0, R204, R0 ;  /* 0x00000000cc007221 */ /* 0x000fe40000010000 */
[----:B------:R-:W-:Y:S02]  /*5110*/  FADD.FTZ R2, R230, R2 ;  /* 0x00000002e6027221 */ /* 0x000fe40000010000 */
[----:B------:R-:W-:-:S02]  /*5120*/  FADD.FTZ R0, R92, R0 ;  /* 0x000000005c007221 */ /* 0x000fc40000010000 */
[----:B------:R-:W-:Y:S02]  /*5130*/  FADD.FTZ R2, R93, R2 ;  /* 0x000000025d027221 */ /* 0x000fe40000010000 */
[----:B------:R-:W-:Y:S02]  /*5140*/  FADD.FTZ R0, R103, R0 ;  /* 0x0000000067007221 */ /* 0x000fe40000010000 */
[----:B------:R-:W-:Y:S02]  /*5150*/  FADD.FTZ R2, R137, R2 ;  /* 0x0000000289027221 */ /* 0x000fe40000010000 */
[----:B------:R-:W-:Y:S02]  /*5160*/  FADD.FTZ R0, R102, R0 ;  /* 0x0000000066007221 */ /* 0x000fe40000010000 */
[----:B------:R-:W-:Y:S02]  /*5170*/  FADD.FTZ R2, R138, R2 ;  /* 0x000000028a027221 */ /* 0x000fe40000010000 */
[----:B------:R-:W-:Y:S01]  /*5180*/  FADD.FTZ R204, R136, R0 ;  /* 0x0000000088cc7221 */ /* 0x000fe20000010000 */
[----:B------:R-:W-:Y:S01]  /*5190*/  IADD3 R0, R235, -0x3, RZ ;  /* 0xfffffffdeb007810 */ /* 0x000fe20007ffe0ff */
[----:B------:R-:W-:-:S03]  /*51a0*/  FADD.FTZ R203, R139, R2 ;  /* 0x000000028bcb7221 */ /* 0x000fc60000010000 */
[----:B------:R-:W-:Y:S01]  /*51b0*/  ISETP.GE.AND P0, PT, R0, R205, PT ;  /* 0x000000cd0000720c */ /* 0x000fe20003f06270 */
[----:B------:R-:W-:Y:S02]  /*51c0*/  FADD.FTZ R203, R7, R203 ;  /* 0x000000cb07cb7221 */ /* 0x000fe40000010000 */
[----:B------:R-:W-:Y:S02]  /*51d0*/  FADD.FTZ R204, R3, R204 ;  /* 0x000000cc03cc7221 */ /* 0x000fe40000010000 */
[----:B------:R-:W-:Y:S02]  /*51e0*/  FADD.FTZ R203, R8, R203 ;  /* 0x000000cb08cb7221 */ /* 0x000fe40000010000 */
[----:B------:R-:W-:Y:S01]  /*51f0*/  FADD.FTZ R204, R5, R204 ;  /* 0x000000cc05cc7221 */ /* 0x000fe20000010000 */
[----:B------:R-:W-:Y:S01]  /*5200*/  HMMA.16816.F32.BF16 R40, R96, R42, R84 ;  /* 0x0000002a6028723c */ /* 0x000fe20000041854 */
[----:B------:R-:W-:Y:S01]  /*5210*/  FADD.FTZ R203, R10, R203 ;  /* 0x000000cb0acb7221 */ /* 0x000fe20000010000 */
[----:B------:R-:W-:Y:S01]  /*5220*/  BSSY B0, `(.L_x_2597) ;  /* 0x0000068000007945 */ /* 0x000fe20003800000 */
[----:B------:R-:W-:-:S05]  /*5230*/  FADD.FTZ R204, R4, R204 ;  /* 0x000000cc04cc7221 */ /* 0x000fca0000010000 */
[----:B------:R-:W-:Y:S01]  /*5240*/  HMMA.16816.F32.BF16 R104, R96, R108, R104 ;  /* 0x0000006c6068723c */ /* 0x000fe20000041868 */
[----:B------:R-:W-:Y:S02]  /*5250*/  FADD.FTZ R203, R9, R203 ;  /* 0x000000cb09cb7221 */ /* 0x000fe40000010000 */
[----:B------:R-:W-:-:S05]  /*5260*/  FADD.FTZ R204, R6, R204 ;  /* 0x000000cc06cc7221 */ /* 0x000fca0000010000 */
[C---:B------:R-:W-:Y:S08]  /*5270*/  HMMA.16816.F32.BF16 R112, R96.reuse, R116, R112 ;  /* 0x000000746070723c */ /* 0x040ff00000041870 */
[C---:B------:R-:W-:Y:S08]  /*5280*/  HMMA.16816.F32.BF16 R120, R96.reuse, R124, R120 ;  /* 0x0000007c6078723c */ /* 0x040ff00000041878 */
[C---:B------:R-:W-:Y:S08]  /*5290*/  HMMA.16816.F32.BF16 R52, R96.reuse, R56, R152 ;  /* 0x000000386034723c */ /* 0x040ff00000041898 */
[C---:B------:R-:W-:Y:S08]  /*52a0*/  HMMA.16816.F32.BF16 R60, R96.reuse, R64, R148 ;  /* 0x00000040603c723c */ /* 0x040ff00000041894 */
[C---:B-1----:R-:W-:Y:S08]  /*52b0*/  HMMA.16816.F32.BF16 R68, R96.reuse, R72, R68 ;  /* 0x000000486044723c */ /* 0x042ff00000041844 */
[C---:B--2---:R-:W-:Y:S08]  /*52c0*/  HMMA.16816.F32.BF16 R76, R96.reuse, R80, R76 ;  /* 0x00000050604c723c */ /* 0x044ff0000004184c */
[C---:B---3--:R-:W-:Y:S08]  /*52d0*/  HMMA.16816.F32.BF16 R84, R96.reuse, R88, R176 ;  /* 0x000000586054723c */ /* 0x048ff000000418b0 */
        /* <DEDUP_REMOVED lines=13> */
[----:B------:R-:W-:Y:S02]  /*53b0*/  IMAD R181, R231, 0x40, R211 ;  /* 0x00000040e7b57824 */ /* 0x000fe400078e02d3 */
[----:B------:R-:W-:-:S03]  /*53c0*/  IMAD.MOV.U32 R173, RZ, RZ, RZ ;  /* 0x000000ffffad7224 */ /* 0x000fc600078e00ff */
        /* <DEDUP_REMOVED lines=10> */
[----:B------:R-:W-:Y:S01]  /*5470*/  SHF.R.S32.HI R11, RZ, 0x1f, R201 ;  /* 0x0000001fff0b7819 */ /* 0x000fe200000114c9 */
[C---:B------:R-:W-:Y:S01]  /*5480*/  IMAD.SHL.U32 R18, R201.reuse, 0x2, RZ ;  /* 0x00000002c9127824 */ /* 0x040fe200078e00ff */
[----:B------:R-:W-:Y:S01]  /*5490*/  SHF.R.S32.HI R180, RZ, 0x1f, R202 ;  /* 0x0000001fffb47819 */ /* 0x000fe200000114ca */
[----:B------:R-:W-:Y:S01]  /*54a0*/  IMAD R181, R0, c[0x0][0x2b8], R181 ;  /* 0x0000ae0000b57a24 */ /* 0x000fe200078e02b5 */
[----:B------:R-:W-:Y:S01]  /*54b0*/  SHF.L.U64.HI R15, R201, 0x1, R11 ;  /* 0x00000001c90f7819 */ /* 0x000fe2000001020b */
[----:B------:R-:W-:Y:S01]  /*54c0*/  IMAD.SHL.U32 R17, R202, 0x2, RZ ;  /* 0x00000002ca117824 */ /* 0x000fe200078e00ff */
[----:B------:R-:W-:Y:S01]  /*54d0*/  SHF.R.S32.HI R11, RZ, 0x1f, R193 ;  /* 0x0000001fff0b7819 */ /* 0x000fe200000114c1 */
[----:B------:R-:W-:Y:S01]  /*54e0*/  IMAD.SHL.U32 R16, R193, 0x2, RZ ;  /* 0x00000002c1107824 */ /* 0x000fe200078e00ff */
[----:B------:R-:W-:-:S02]  /*54f0*/  SHF.R.S32.HI R0, RZ, 0x1f, R181 ;  /* 0x0000001fff007819 */ /* 0x000fc400000114b5 */
[----:B------:R-:W-:Y:S02]  /*5500*/  SHF.L.U64.HI R14, R202, 0x1, R180 ;  /* 0x00000001ca0e7819 */ /* 0x000fe400000102b4 */
[----:B------:R-:W-:Y:S01]  /*5510*/  SHF.L.U64.HI R13, R193, 0x1, R11 ;  /* 0x00000001c10d7819 */ /* 0x000fe2000001020b */
[----:B------:R-:W-:-:S04]  /*5520*/  IMAD R0, R0, c[0x0][0x1e0], RZ ;  /* 0x0000780000007a24 */ /* 0x000fc800078e02ff */
[C---:B------:R-:W-:Y:S02]  /*5530*/  IMAD R0, R181.reuse, c[0x0][0x1e4], R0 ;  /* 0x00007900b5007a24 */ /* 0x040fe400078e0200 */
[----:B-1----:R-:W-:-:S04]  /*5540*/  IMAD.WIDE.U32 R2, R181, c[0x0][0x1e0], RZ ;  /* 0x00007800b5027a25 */ /* 0x002fc800078e00ff */
[----:B------:R-:W-:Y:S01]  /*5550*/  IMAD.IADD R3, R3, 0x1, R0 ;  /* 0x0000000103037824 */ /* 0x000fe200078e0200 */
[----:B--2---:R-:W-:-:S03]  /*5560*/  SHF.R.S32.HI R5, RZ, 0x1f, R173 ;  /* 0x0000001fff057819 */ /* 0x004fc600000114ad */
[----:B------:R-:W-:-:S04]  /*5570*/  IMAD.WIDE.U32 R2, R173, c[0x0][0x1f0], R2 ;  /* 0x00007c00ad027a25 */ /* 0x000fc800078e0002 */
[----:B------:R-:W-:Y:S01]  /*5580*/  IMAD R5, R5, c[0x0][0x1f0], RZ ;  /* 0x00007c0005057a24 */ /* 0x000fe200078e02ff */
[----:B------:R-:W-:-:S03]  /*5590*/  IADD3 R0, P0, R212, R2, RZ ;  /* 0x00000002d4007210 */ /* 0x000fc60007f1e0ff */
[----:B------:R-:W-:-:S05]  /*55a0*/  IMAD R5, R173, c[0x0][0x1f4], R5 ;  /* 0x00007d00ad057a24 */ /* 0x000fca00078e0205 */
[----:B------:R-:W-:Y:S02]  /*55b0*/  IADD3.X R5, R218, R3, R5, P0, !PT ;  /* 0x00000003da057210 */ /* 0x000fe400007fe405 */
[----:B------:R-:W-:-:S04]  /*55c0*/  LEA R12, P0, R0, c[0x0][0x1c8], 0x1 ;  /* 0x00007200000c7a11 */ /* 0x000fc800078008ff */
[----:B------:R-:W-:Y:S01]  /*55d0*/  LEA.HI.X R5, R0, c[0x0][0x1cc], R5, 0x1, P0 ;  /* 0x0000730000057a11 */ /* 0x000fe200000f0c05 */
[----:B------:R-:W-:Y:S06]  /*55e0*/  BRA.DIV ~URZ, `(.L_x_2599) ;  /* 0x000099827f007947 */ /* 0x000fec000b800000 */
[----:B------:R1:W2:Y:S02]  /*55f0*/  SHFL.IDX PT, R4, R5, RZ, 0x181f ;  /* 0x00181fff05047589 */ /* 0x0002a400000e0000 */
.L_x_2646:
        /* <DEDUP_REMOVED lines=21> */
.L_x_2647:
        /* <DEDUP_REMOVED lines=21> */
.L_x_2598:
[----:B------:R-:W-:Y:S05]  /*58a0*/  BSYNC B0 ;  /* 0x0000000000007941 */ /* 0x000fea0003800000 */
.L_x_2597:
[----:B-1----:R-:W-:Y:S01]  /*58b0*/  IMAD.MOV.U32 R3, RZ, RZ, c[0x0][0x2ac] ;  /* 0x0000ab00ff037624 */ /* 0x002fe200078e00ff */
[----:B------:R-:W-:Y:S01]  /*58c0*/  IADD3 R172, R235, -0x2, RZ ;  /* 0xfffffffeebac7810 */ /* 0x000fe20007ffe0ff */
[----:B------:R-:W-:Y:S01]  /*58d0*/  @P4 IMAD.HI.U32 R2, R238, c[0x0][0x2c8], RZ ;  /* 0x0000b200ee024a27 */ /* 0x000fe200078e00ff */
[----:B------:R-:W0:Y:S03]  /*58e0*/  LDGDEPBAR ;  /* 0x00000000000079af */ /* 0x000e260000000000 */
[----:B------:R-:W-:-:S02]  /*58f0*/  IMAD R3, R3, c[0x0][0x1d0], RZ ;  /* 0x0000740003037a24 */ /* 0x000fc400078e02ff */
[----:B------:R-:W-:Y:S01]  /*5900*/  IMAD.MOV.U32 R0, RZ, RZ, R238 ;  /* 0x000000ffff007224 */ /* 0x000fe200078e00ee */
[----:B------:R-:W-:Y:S01]  /*5910*/  @P4 SHF.R.U32.HI R0, RZ, c[0x0][0x2cc], R2 ;  /* 0x0000b300ff004a19 */ /* 0x000fe20000011602 */
[----:B------:R-:W-:Y:S02]  /*5920*/  IMAD.MOV.U32 R161, RZ, RZ, 0x1 ;  /* 0x00000001ffa17424 */ /* 0x000fe400078e00ff */
[----:B------:R-:W-:Y:S01]  /*5930*/  IMAD.MOV.U32 R199, RZ, RZ, RZ ;  /* 0x000000ffffc77224 */ /* 0x000fe200078e00ff */
[----:B------:R-:W-:-:S04]  /*5940*/  IADD3 R0, R0, -c[0x0][0x168], R3 ;  /* 0x80005a0000007a10 */ /* 0x000fc80007ffe003 */
[----:B------:R-:W-:-:S04]  /*5950*/  SHF.R.S32.HI R2, RZ, 0x1f, R0 ;  /* 0x0000001fff027819 */ /* 0x000fc80000011400 */
[----:B------:R-:W-:-:S04]  /*5960*/  LEA.HI R0, R2, R0, RZ, 0x6 ;  /* 0x0000000002007211 */ /* 0x000fc800078f30ff */
[----:B------:R-:W-:-:S04]  /*5970*/  SHF.R.S32.HI R0, RZ, 0x6, R0 ;  /* 0x00000006ff007819 */ /* 0x000fc80000011400 */
[----:B------:R-:W-:-:S04]  /*5980*/  IMNMX R209, R205, R0, !PT ;  /* 0x00000000cdd17217 */ /* 0x000fc80007800200 */
[----:B------:R-:W-:-:S13]  /*5990*/  ISETP.GE.AND P0, PT, R172, R209, PT ;  /* 0x000000d1ac00720c */ /* 0x000fda0003f06270 */
[----:B------:R-:W-:Y:S05]  /*59a0*/  @!P0 BRA `(.L_x_2601) ;  /* 0x000037d000008947 */ /* 0x000fea0003800000 */
[----:B------:R-:W-:Y:S01]  /*59b0*/  IMAD.MOV.U32 R103, RZ, RZ, R100 ;  /* 0x000000ffff677224 */ /* 0x000fe200078e0064 */
[----:B------:R-:W-:Y:S01]  /*59c0*/  MOV R199, RZ ;  /* 0x000000ff00c77202 */ /* 0x000fe20000000f00 */
[----:B------:R-:W-:Y:S01]  /*59d0*/  IMAD.MOV.U32 R102, RZ, RZ, R101 ;  /* 0x000000ffff667224 */ /* 0x000fe200078e0065 */
[----:B------:R-:W-:Y:S02]  /*59e0*/  MOV R161, 0x1 ;  /* 0x0000000100a17802 */ /* 0x000fe40000000f00 */
.L_x_2610:
        /* <DEDUP_REMOVED lines=31> */
[----:B------:R-:W-:Y:S01]  /*5be0*/  SHF.L.U64.HI R20, R202, 0x1, R6 ;  /* 0x00000001ca147819 */ /* 0x000fe20000010206 */
[----:B------:R-:W-:Y:S01]  /*5bf0*/  IMAD R12, R12, c[0x0][0x218], RZ ;  /* 0x000086000c0c7a24 */ /* 0x000fe200078e02ff */
[----:B------:R-:W-:Y:S01]  /*5c00*/  SHF.L.U64.HI R15, R193, 0x1, R5 ;  /* 0x00000001c10f7819 */ /* 0x000fe20000010205 */
[----:B------:R-:W-:Y:S02]  /*5c10*/  IMAD.IADD R3, R3, 0x1, R4 ;  /* 0x0000000103037824 */ /* 0x000fe400078e0204 */
[C---:B------:R-:W-:Y:S02]  /*5c20*/  IMAD R12, R173.reuse, c[0x0][0x21c], R12 ;  /* 0x00008700ad0c7a24 */ /* 0x040fe400078e020c */
[----:B------:R-:W-:Y:S05]  /*5c30*/  IMAD.WIDE.U32 R2, R173, c[0x0][0x218], R2 ;  /* 0x00008600ad027a25 */ /* 0x000fea00078e0002 */
[----:B------:R-:W-:Y:S04]  /*5c40*/  IADD3 R2, P0, R216, R2, RZ ;  /* 0x00000002d8027210 */ /* 0x000fe80007f1e0ff */
[----:B------:R-:W-:Y:S02]  /*5c50*/  IADD3.X R12, R220, R3, R12, P0, !PT ;  /* 0x00000003dc0c7210 */ /* 0x000fe400007fe40c */
[C---:B------:R-:W-:Y:S04]  /*5c60*/  LEA R14, P0, R2.reuse, c[0x0][0x1f8], 0x1 ;  /* 0x00007e00020e7a11 */ /* 0x040fe800078008ff */
[----:B------:R-:W-:Y:S01]  /*5c70*/  LEA.HI.X R12, R2, c[0x0][0x1fc], R12, 0x1, P0 ;  /* 0x00007f00020c7a11 */ /* 0x000fe200000f0c0c */
[----:B------:R-:W-:-:S06]  /*5c80*/  BRA.DIV ~URZ, `(.L_x_2604) ;  /* 0x000095927f007947 */ /* 0x000fcc000b800000 */
[----:B------:R4:W3:Y:S02]  /*5c90*/  SHFL.IDX PT, R5, R12, RZ, 0x181f ;  /* 0x00181fff0c057589 */ /* 0x0008e400000e0000 */
.L_x_2648:
[----:B------:R-:W-:-:S05]  /*5ca0*/  BRA.DIV ~URZ, `(.L_x_2605) ;  /* 0x000095e27f007947 */ /* 0x000fca000b800000 */
[----:B------:R-:W5:Y:S01]  /*5cb0*/  SHFL.IDX PT, R2, R14, RZ, 0x181f ;  /* 0x00181fff0e027589 */ /* 0x000f6200000e0000 */
[----:B------:R-:W-:Y:S01]  /*5cc0*/  ISETP.GE.AND P5, PT, R193, c[0x0][0x1d4], PT ;  /* 0x00007500c1007a0c */ /* 0x000fe20003fa6270 */
[----:B------:R-:W-:Y:S01]  /*5cd0*/  IMAD R4, R199, 0x6000, R221 ;  /* 0x00006000c7047824 */ /* 0x000fe200078e02dd */
[----:B------:R-:W-:Y:S04]  /*5ce0*/  ISETP.GE.AND P1, PT, R202, c[0x0][0x1d4], PT ;  /* 0x00007500ca007a0c */ /* 0x000fe80003f26270 */
[----:B------:R-:W-:Y:S02]  /*5cf0*/  SEL R13, RZ, 0x10, P1 ;  /* 0x00000010ff0d7807 */ /* 0x000fe40000800000 */
[C---:B-----5:R-:W-:Y:S05]  /*5d00*/  IADD3 R6, P0, R2.reuse, R22, RZ ;  /* 0x0000001602067210 */ /* 0x060fea0007f1e0ff */
[----:B---3--:R-:W-:Y:S01]  /*5d10*/  IMAD.X R7, R5, 0x1, R15, P0 ;  /* 0x0000000105077824 */ /* 0x008fe200000e060f */
[----:B------:R-:W-:Y:S04]  /*5d20*/  ISETP.GE.AND P0, PT, R201, c[0x0][0x1d4], PT ;  /* 0x00007500c9007a0c */ /* 0x000fe80003f06270 */
[----:B------:R-:W-:Y:S01]  /*5d30*/  @!PT LDS RZ, [RZ] ;  /* 0x00000000fffff984 */ /* 0x000fe20000000800 */
[----:B------:R-:W-:Y:S01]  /*5d40*/  @!PT LDS RZ, [RZ] ;  /* 0x00000000fffff984 */ /* 0x000fe20000000800 */
[----:B------:R3:W-:Y:S02]  /*5d50*/  LDGSTS.E.BYPASS.LTC128B.128 [R4], [R6.64], !P5 ;  /* 0x0000000006047fae */ /* 0x0007e4000e901d46 */
[C---:B---3--:R-:W-:Y:S05]  /*5d60*/  IADD3 R6, P6, R2.reuse, R23, RZ ;  /* 0x0000001702067210 */ /* 0x048fea0007fde0ff */
[C---:B------:R-:W-:Y:S01]  /*5d70*/  IMAD.X R7, R5.reuse, 0x1, R20, P6 ;  /* 0x0000000105077824 */ /* 0x040fe200030e0614 */
[----:B------:R-:W-:Y:S04]  /*5d80*/  IADD3 R2, P6, R2, R28, RZ ;  /* 0x0000001c02027210 */ /* 0x000fe80007fde0ff */
[----:B------:R3:W-:Y:S01]  /*5d90*/  LDGSTS.E.BYPASS.LTC128B.128 [R4+0x2000], [R6.64], !P1 ;  /* 0x0200000006047fae */ /* 0x0007e2000c901d46 */
[----:B------:R-:W-:Y:S03]  /*5da0*/  IMAD.X R3, R5, 0x1, R21, P6 ;  /* 0x0000000105037824 */ /* 0x000fe600030e0615 */
[----:B------:R5:W4:Y:S04]  /*5db0*/  SHFL.IDX PT, R5, R12, 0x1, 0x181f ;  /* 0x00381f000c057f89 */ /* 0x000b2800000e0000 */
[----:B------:R2:W-:Y:S01]  /*5dc0*/  LDGSTS.E.BYPASS.LTC128B.128 [R4+0x4000], [R2.64], !P0 ;  /* 0x0400000002047fae */ /* 0x0005e2000c101d46 */
[----:B---3--:R-:W-:Y:S02]  /*5dd0*/  SEL R6, RZ, 0x10, P5 ;  /* 0x00000010ff067807 */ /* 0x008fe40002800000 */
[----:B----45:R-:W-:Y:S01]  /*5de0*/  SEL R12, RZ, 0x10, P0 ;  /* 0x00000010ff0c7807 */ /* 0x030fe20000000000 */
[----:B--2---:R2:W3:Y:S04]  /*5df0*/  SHFL.IDX PT, R2, R14, 0x1, 0x181f ;  /* 0x00381f000e027f89 */ /* 0x0044e800000e0000 */
.L_x_2649:
[C---:B------:R-:W-:Y:S02]  /*5e00*/  ISETP.NE.U32.AND P5, PT, R6.reuse, RZ, PT ;  /* 0x000000ff0600720c */ /* 0x040fe40003fa5070 */
[----:B------:R-:W-:Y:S02]  /*5e10*/  IADD3 R6, -R6, 0x10, RZ ;  /* 0x0000001006067810 */ /* 0x000fe40007ffe1ff */
[C---:B------:R-:W-:Y:S02]  /*5e20*/  ISETP.NE.U32.AND P6, PT, R13.reuse, RZ, PT ;  /* 0x000000ff0d00720c */ /* 0x040fe40003fc5070 */
[----:B------:R-:W-:Y:S02]  /*5e30*/  LOP3.LUT R6, R6, 0xf, RZ, 0xc0, !PT ;  /* 0x0000000f06067812 */ /* 0x000fe400078ec0ff */
[----:B------:R-:W-:Y:S02]  /*5e40*/  IADD3 R13, -R13, 0x10, RZ ;  /* 0x000000100d0d7810 */ /* 0x000fe40007ffe1ff */
[-C--:B---3--:R-:W-:Y:S02]  /*5e50*/  IADD3 R6, P1, P0, R6, R2.reuse, R22 ;  /* 0x0000000206067210 */ /* 0x088fe4000783e016 */
[----:B------:R-:W-:Y:S02]  /*5e60*/  LOP3.LUT R13, R13, 0xf, RZ, 0xc0, !PT ;  /* 0x0000000f0d0d7812 */ /* 0x000fe400078ec0ff */
[-C--:B------:R-:W-:Y:S02]  /*5e70*/  IADD3.X R7, RZ, R5.reuse, R15, P1, P0 ;  /* 0x00000005ff077210 */ /* 0x080fe40000fe040f */
[C---:B------:R-:W-:Y:S03]  /*5e80*/  IADD3 R3, -R12.reuse, 0x10, RZ ;  /* 0x000000100c037810 */ /* 0x040fe60007ffe1ff */
[----:B------:R-:W-:Y:S01]  /*5e90*/  @!PT LDS RZ, [RZ] ;  /* 0x00000000fffff984 */ /* 0x000fe20000000800 */
[----:B------:R-:W-:Y:S01]  /*5ea0*/  @!PT LDS RZ, [RZ] ;  /* 0x00000000fffff984 */ /* 0x000fe20000000800 */
[----:B------:R-:W-:Y:S01]  /*5eb0*/  @!PT LDS RZ, [RZ] ;  /* 0x00000000fffff984 */ /* 0x000fe20000000800 */
[----:B------:R3:W-:Y:S01]  /*5ec0*/  LDGSTS.E.BYPASS.LTC128B.128.ZFILL [R4+0x1000], [R6.64], P5 ;  /* 0x0100000006047fae */ /* 0x0007e2000a941d46 */
[----:B------:R-:W-:Y:S02]  /*5ed0*/  LOP3.LUT R3, R3, 0xf, RZ, 0xc0, !PT ;  /* 0x0000000f03037812 */ /* 0x000fe400078ec0ff */
[----:B------:R-:W-:Y:S02]  /*5ee0*/  ISETP.NE.U32.AND P5, PT, R12, RZ, PT ;  /* 0x000000ff0c00720c */ /* 0x000fe40003fa5070 */
[-C--:B---3--:R-:W-:Y:S04]  /*5ef0*/  IADD3 R6, P1, P0, R13, R2.reuse, R23 ;  /* 0x000000020d067210 */ /* 0x088fe8000783e017 */
[-C--:B------:R-:W-:Y:S02]  /*5f00*/  IADD3.X R7, RZ, R5.reuse, R20, P1, P0 ;  /* 0x00000005ff077210 */ /* 0x080fe40000fe0414 */
[----:B------:R-:W-:Y:S03]  /*5f10*/  IADD3 R2, P1, P0, R3, R2, R28 ;  /* 0x0000000203027210 */ /* 0x000fe6000783e01c */
[----:B------:R3:W-:Y:S01]  /*5f20*/  LDGSTS.E.BYPASS.LTC128B.128.ZFILL [R4+0x3000], [R6.64], P6 ;  /* 0x0300000006047fae */ /* 0x0007e2000b141d46 */
[----:B------:R-:W-:Y:S05]  /*5f30*/  IADD3.X R3, RZ, R5, R21, P1, P0 ;  /* 0x00000005ff037210 */ /* 0x000fea0000fe0415 */
[----:B------:R3:W-:Y:S04]  /*5f40*/  LDGSTS.E.BYPASS.LTC128B.128.ZFILL [R4+0x5000], [R2.64], P5 ;  /* 0x0500000002047fae */ /* 0x0007e8000a941d46 */
.L_x_2603:
[----:B------:R-:W-:Y:S05]  /*5f50*/  BSYNC B0 ;  /* 0x0000000000007941 */ /* 0x000fea0003800000 */
.L_x_2602:
[----:B------:R-:W0:Y:S01]  /*5f60*/  LDGDEPBAR ;  /* 0x00000000000079af */ /* 0x000e220000000000 */
[----:B------:R-:W-:Y:S01]  /*5f70*/  WARPSYNC 0xffffffff ;  /* 0xffffffff00007948 */ /* 0x000fe20003800000 */
[C---:B--23--:R-:W-:Y:S01]  /*5f80*/  HMMA.16816.F32.BF16 R4, R32.reuse, R8, RZ ;  /* 0x000000082004723c */ /* 0x04cfe200000418ff */
[----:B------:R-:W-:Y:S03]  /*5f90*/  BSSY B0, `(.L_x_2606) ;  /* 0x0000315000007945 */ /* 0x000fe60003800000 */
[C---:B------:R-:W-:Y:S02]  /*5fa0*/  IADD3 R3, R166.reuse, R0, RZ ;  /* 0x00000000a6037210 */ /* 0x040fe40007ffe0ff */
[----:B------:R-:W-:Y:S02]  /*5fb0*/  IADD3 R101, R166, R100, RZ ;  /* 0x00000064a6657210 */ /* 0x000fe40007ffe0ff */
[C---:B------:R-:W-:Y:S01]  /*5fc0*/  HMMA.16816.F32.BF16 R8, R32.reuse, R10, RZ ;  /* 0x0000000a2008723c */ /* 0x040fe200000418ff */
[CC--:B------:R-:W-:Y:S03]  /*5fd0*/  IADD3 R2, R167.reuse, R0.reuse, R166 ;  /* 0x00000000a7027210 */ /* 0x0c0fe60007ffe0a6 */
[----:B------:R-:W-:Y:S04]  /*5fe0*/  SHF.L.U32 R200, R172, 0x6, RZ ;  /* 0x00000006acc87819 */ /* 0x000fe800000006ff */
        /* <DEDUP_REMOVED lines=28> */
[C---:B------:R-:W-:Y:S07]  /*61b0*/  HMMA.16816.F32.BF16 R28, R136.reuse, R152, R28 ;  /* 0x00000098881c723c */ /* 0x040fee000004181c */
[----:B------:R-:W-:Y:S01]  /*61c0*/  IADD3 R152, R167, R0, RZ ;  /* 0x00000000a7987210 */ /* 0x000fe20007ffe0ff */
[----:B------:R-:W-:Y:S01]  /*61d0*/  HMMA.16816.F32.BF16 R32, R136, R154, R32 ;  /* 0x0000009a8820723c */ /* 0x000fe20000041820 */
[----:B------:R-:W2:Y:S07]  /*61e0*/  LDSM.16.M88.4 R136, [R101+0x800] ;  /* 0x000800006588783b */ /* 0x000eae0000000200 */
        /* <DEDUP_REMOVED lines=67> */
[----:B------:R1:W4:Y:S07]  /*6620*/  LDSM.16.M88.4 R144, [R0+0x5800] ;  /* 0x005800000090783b */ /* 0x00032e0000000200 */
[C---:B--2---:R-:W-:Y:S08]  /*6630*/  HMMA.16816.F32.BF16 R12, R140.reuse, R136, R12 ;  /* 0x000000888c0c723c */ /* 0x044ff0000004180c */
[C---:B------:R-:W-:Y:S01]  /*6640*/  HMMA.16816.F32.BF16 R16, R140.reuse, R138, R16 ;  /* 0x0000008a8c10723c */ /* 0x040fe20000041810 */
[----:B------:R-:W-:Y:S07]  /*6650*/  LDSM.16.M88.4 R136, [R163+0x8000] ;  /* 0x00800000a388783b */ /* 0x000fee0000000200 */
[C---:B---3--:R-:W-:Y:S04]  /*6660*/  HMMA.16816.F32.BF16 R20, R140.reuse, R148, R20 ;  /* 0x000000948c14723c */ /* 0x048fe80000041814 */
[----:B-1----:R-:W-:Y:S04]  /*6670*/  MOV R0, R208 ;  /* 0x000000d000007202 */ /* 0x002fe80000000f00 */
[C---:B------:R-:W-:Y:S01]  /*6680*/  HMMA.16816.F32.BF16 R24, R140.reuse, R150, R24 ;  /* 0x000000968c18723c */ /* 0x040fe20000041818 */
[----:B------:R-:W1:Y:S07]  /*6690*/  LDSM.16.M88.4 R148, [R100+0x4000] ;  /* 0x004000006494783b */ /* 0x000e6e0000000200 */
[C---:B----4-:R-:W-:Y:S08]  /*66a0*/  HMMA.16816.F32.BF16 R28, R140.reuse, R144, R28 ;  /* 0x000000908c1c723c */ /* 0x050ff0000004181c */
[----:B------:R-:W-:Y:S01]  /*66b0*/  HMMA.16816.F32.BF16 R32, R140, R146, R32 ;  /* 0x000000928c20723c */ /* 0x000fe20000041820 */
[----:B------:R-:W2:Y:S08]  /*66c0*/  LDSM.16.M88.4 R140, [R152+0x4800] ;  /* 0x00480000988c783b */ /* 0x000eb00000000200 */
[----:B------:R-:W3:Y:S08]  /*66d0*/  LDSM.16.M88.4 R144, [R152+0x5000] ;  /* 0x005000009890783b */ /* 0x000ef00000000200 */
[----:B------:R-:W4:Y:S01]  /*66e0*/  LDSM.16.M88.4 R152, [R152+0x5800] ;  /* 0x005800009898783b */ /* 0x000f220000000200 */
[C---:B-1----:R-:W-:Y:S08]  /*66f0*/  HMMA.16816.F32.BF16 R4, R136.reuse, R148, R4 ;  /* 0x000000948804723c */ /* 0x042ff00000041804 */
[C---:B------:R-:W-:Y:S01]  /*6700*/  HMMA.16816.F32.BF16 R8, R136.reuse, R150, R8 ;  /* 0x000000968808723c */ /* 0x040fe20000041808 */
[----:B------:R-:W-:Y:S07]  /*6710*/  LDSM.16.M88.4 R148, [R3+0x4800] ;  /* 0x004800000394783b */ /* 0x000fee0000000200 */
[C---:B--2---:R-:W-:Y:S08]  /*6720*/  HMMA.16816.F32.BF16 R12, R136.reuse, R140, R12 ;  /* 0x0000008c880c723c */ /* 0x044ff0000004180c */
[C---:B------:R-:W-:Y:S01]  /*6730*/  HMMA.16816.F32.BF16 R16, R136.reuse, R142, R16 ;  /* 0x0000008e8810723c */ /* 0x040fe20000041810 */
[----:B------:R-:W-:Y:S07]  /*6740*/  LDSM.16.M88.4 R140, [R165+0x8000] ;  /* 0x00800000a58c783b */ /* 0x000fee0000000200 */
[C---:B---3--:R-:W-:Y:S08]  /*6750*/  HMMA.16816.F32.BF16 R20, R136.reuse, R144, R20 ;  /* 0x000000908814723c */ /* 0x048ff00000041814 */
[C---:B------:R-:W-:Y:S01]  /*6760*/  HMMA.16816.F32.BF16 R24, R136.reuse, R146, R24 ;  /* 0x000000928818723c */ /* 0x040fe20000041818 */
[----:B------:R-:W1:Y:S07]  /*6770*/  LDSM.16.M88.4 R144, [R3+0x4000] ;  /* 0x004000000390783b */ /* 0x000e6e0000000200 */
[C---:B----4-:R-:W-:Y:S08]  /*6780*/  HMMA.16816.F32.BF16 R28, R136.reuse, R152, R28 ;  /* 0x00000098881c723c */ /* 0x050ff0000004181c */
        /* <DEDUP_REMOVED lines=17> */
[C---:B------:R-:W-:Y:S04]  /*68a0*/  HMMA.16816.F32.BF16 R16, R148.reuse, R138, R16 ;  /* 0x0000008a9410723c */ /* 0x040fe80000041810 */
[----:B------:R-:W-:Y:S02]  /*68b0*/  FMUL.FTZ R4, R4, c[0x0][0x320] ;  /* 0x0000c80004047a20 */ /* 0x000fe40000410000 */
[----:B------:R-:W-:Y:S02]  /*68c0*/  FMUL.FTZ R5, R5, c[0x0][0x320] ;  /* 0x0000c80005057a20 */ /* 0x000fe40000410000 */
[----:B------:R-:W-:Y:S01]  /*68d0*/  FMUL.FTZ R6, R6, c[0x0][0x320] ;  /* 0x0000c80006067a20 */ /* 0x000fe20000410000 */
[----:B------:R-:W1:Y:S03]  /*68e0*/  MUFU.TANH R143, R4 ;  /* 0x00000004008f7308 */ /* 0x000e660000002400 */
[----:B------:R-:W-:Y:S02]  /*68f0*/  FMUL.FTZ R7, R7, c[0x0][0x320] ;  /* 0x0000c80007077a20 */ /* 0x000fe40000410000 */
[----:B------:R-:W-:Y:S02]  /*6900*/  FMUL.FTZ R8, R8, c[0x0][0x320] ;  /* 0x0000c80008087a20 */ /* 0x000fe40000410000 */
[----:B------:R-:W-:Y:S02]  /*6910*/  FMUL.FTZ R9, R9, c[0x0][0x320] ;  /* 0x0000c80009097a20 */ /* 0x000fe40000410000 */
[----:B------:R-:W-:Y:S01]  /*6920*/  FMUL.FTZ R10, R10, c[0x0][0x320] ;  /* 0x0000c8000a0a7a20 */ /* 0x000fe20000410000 */
[----:B------:R-:W-:Y:S01]  /*6930*/  MUFU.TANH R142, R5 ;  /* 0x00000005008e7308 */ /* 0x000fe20000002400 */
        /* <DEDUP_REMOVED lines=9> */
[----:B------:R-:W-:Y:S03]  /*69d0*/  FMUL.FTZ R19, R19, c[0x0][0x320] ;  /* 0x0000c80013137a20 */ /* 0x000fe60000410000 */
[----:B------:R3:W4:Y:S10]  /*69e0*/  MUFU.TANH R140, R7 ;  /* 0x00000007008c7308 */ /* 0x0007340000002400 */
[----:B------:R-:W5:Y:S10]  /*69f0*/  MUFU.TANH R137, R8 ;  /* 0x0000000800897308 */ /* 0x000f740000002400 */
[----:B------:R-:W-:Y:S01]  /*6a00*/  MUFU.TANH R136, R9 ;  /* 0x0000000900887308 */ /* 0x000fe20000002400 */
[----:B---3--:R-:W3:Y:S09]  /*6a10*/  LDSM.16.M88.4 R4, [R2+0x5000] ;  /* 0x005000000204783b */ /* 0x008ef20000000200 */
[----:B------:R-:W1:Y:S10]  /*6a20*/  MUFU.TANH R101, R10 ;  /* 0x0000000a00657308 */ /* 0x000e740000002400 */
[----:B------:R1:W1:Y:S10]  /*6a30*/  MUFU.TANH R100, R11 ;  /* 0x0000000b00647308 */ /* 0x0002740000002400 */
[----:B------:R-:W-:Y:S10]  /*6a40*/  MUFU.TANH R14, R14 ;  /* 0x0000000e000e7308 */ /* 0x000ff40000002400 */
[----:B------:R-:W-:Y:S01]  /*6a50*/  MUFU.TANH R15, R15 ;  /* 0x0000000f000f7308 */ /* 0x000fe20000002400 */
[C---:B---3--:R-:W-:Y:S01]  /*6a60*/  HMMA.16816.F32.BF16 R20, R148.reuse, R4, R20 ;  /* 0x000000049414723c */ /* 0x048fe20000041814 */
[----:B-1----:R1:W3:Y:S01]  /*6a70*/  LDSM.16.M88.4 R8, [R2+0x5800] ;  /* 0x005800000208783b */ /* 0x0022e20000000200 */
[----:B------:R-:W-:Y:S07]  /*6a80*/  DEPBAR.LE SB0, 0x2 ;  /* 0x000080800000791a */ /* 0x000fee0000000000 */
[----:B------:R2:W-:Y:S03]  /*6a90*/  MUFU.TANH R144, R13 ;  /* 0x0000000d00907308 */ /* 0x0005e60000002400 */
[----:B------:R-:W-:Y:S01]  /*6aa0*/  MOV R4, c[0x0][0x2ac] ;  /* 0x0000ab0000047a02 */ /* 0x000fe20000000f00 */
[C---:B------:R-:W-:Y:S01]  /*6ab0*/  HMMA.16816.F32.BF16 R24, R148.reuse, R6, R24 ;  /* 0x000000069418723c */ /* 0x040fe20000041818 */
[----:B------:R-:W-:Y:S04]  /*6ac0*/  BAR.SYNC.DEFER_BLOCKING 0x0 ;  /* 0x0000000000007b1d */ /* 0x000fe80000010000 */
[----:B-1----:R-:W-:Y:S07]  /*6ad0*/  @P4 IMAD.HI.U32 R2, R208, c[0x0][0x2c8], RZ ;  /* 0x0000b200d0024a27 */ /* 0x002fee00078e00ff */
[----:B------:R-:W-:Y:S01]  /*6ae0*/  FMUL.FTZ R20, R20, c[0x0][0x320] ;  /* 0x0000c80014147a20 */ /* 0x000fe20000410000 */
[----:B------:R-:W-:Y:S01]  /*6af0*/  @P4 SHF.R.U32.HI R0, RZ, c[0x0][0x2cc], R2 ;  /* 0x0000b300ff004a19 */ /* 0x000fe20000011602 */
[----:B------:R-:W-:Y:S02]  /*6b00*/  FMUL.FTZ R21, R21, c[0x0][0x320] ;  /* 0x0000c80015157a20 */ /* 0x000fe40000410000 */
[----:B------:R-:W-:Y:S01]  /*6b10*/  FMUL.FTZ R22, R22, c[0x0][0x320] ;  /* 0x0000c80016167a20 */ /* 0x000fe20000410000 */
[----:B------:R-:W-:Y:S01]  /*6b20*/  MUFU.TANH R17, R17 ;  /* 0x0000001100117308 */ /* 0x000fe20000002400 */
[----:B------:R-:W1:Y:S01]  /*6b30*/  SHFL.IDX PT, R2, R0, RZ, 0x1c1f ;  /* 0x001c1fff00027589 */ /* 0x000e6200000e0000 */
[----:B------:R-:W-:Y:S05]  /*6b40*/  FMUL.FTZ R23, R23, c[0x0][0x320] ;  /* 0x0000c80017177a20 */ /* 0x000fea0000410000 */
[----:B------:R-:W-:Y:S02]  /*6b50*/  FMUL.FTZ R24, R24, c[0x0][0x320] ;  /* 0x0000c80018187a20 */ /* 0x000fe40000410000 */
[----:B------:R-:W-:Y:S01]  /*6b60*/  FMUL.FTZ R25, R25, c[0x0][0x320] ;  /* 0x0000c80019197a20 */ /* 0x000fe20000410000 */
[C---:B---3--:R-:W-:Y:S01]  /*6b70*/  HMMA.16816.F32.BF16 R28, R148.reuse, R8, R28 ;  /* 0x00000008941c723c */ /* 0x048fe2000004181c */
[----:B------:R3:W1:Y:S01]  /*6b80*/  SHFL.IDX PT, R3, R0, 0x1, 0x1c1f ;  /* 0x003c1f0000037f89 */ /* 0x00066200000e0000 */
[----:B------:R-:W1:Y:S01]  /*6b90*/  MUFU.TANH R12, R12 ;  /* 0x0000000c000c7308 */ /* 0x000e620000002400 */
[----:B------:R-:W-:Y:S02]  /*6ba0*/  FMUL.FTZ R26, R26, c[0x0][0x320] ;  /* 0x0000c8001a1a7a20 */ /* 0x000fe40000410000 */
[----:B------:R-:W-:Y:S03]  /*6bb0*/  FMUL.FTZ R27, R27, c[0x0][0x320] ;  /* 0x0000c8001b1b7a20 */ /* 0x000fe60000410000 */
[----:B------:R-:W-:Y:S04]  /*6bc0*/  HMMA.16816.F32.BF16 R32, R148, R10, R32 ;  /* 0x0000000a9420723c */ /* 0x000fe80000041820 */
[----:B------:R-:W1:Y:S10]  /*6bd0*/  MUFU.TANH R16, R16 ;  /* 0x0000001000107308 */ /* 0x000e740000002400 */
[----:B------:R-:W4:Y:S01]  /*6be0*/  MUFU.TANH R20, R20 ;  /* 0x0000001400147308 */ /* 0x000f220000002400 */
[----:B---3--:R-:W-:Y:S01]  /*6bf0*/  IADD3 R0, -R223, 0x1, -R200 ;  /* 0x00000001df007810 */ /* 0x008fe20007ffe9c8 */
[----:B------:R-:W-:Y:S02]  /*6c00*/  FMUL.FTZ R28, R28, c[0x0][0x320] ;  /* 0x0000c8001c1c7a20 */ /* 0x000fe40000410000 */
[----:B------:R-:W-:Y:S02]  /*6c10*/  FMUL.FTZ R29, R29, c[0x0][0x320] ;  /* 0x0000c8001d1d7a20 */ /* 0x000fe40000410000 */
[----:B------:R-:W-:Y:S02]  /*6c20*/  IMAD R0, R4, c[0x0][0x1d0], R0 ;  /* 0x0000740004007a24 */ /* 0x000fe400078e0200 */
[----:B------:R-:W-:Y:S02]  /*6c30*/  FMUL.FTZ R30, R30, c[0x0][0x320] ;  /* 0x0000c8001e1e7a20 */ /* 0x000fe40000410000 */
[----:B------:R-:W3:Y:S01]  /*6c40*/  MUFU.TANH R18, R18 ;  /* 0x0000001200127308 */ /* 0x000ee20000002400 */
[----:B--2---:R-:W-:Y:S01]  /*6c50*/  FMUL.FTZ R13, R31, c[0x0][0x320] ;  /* 0x0000c8001f0d7a20 */ /* 0x004fe20000410000 */
[----:B------:R-:W-:Y:S01]  /*6c60*/  IADD3 R0, R0, -c[0x0][0x168], RZ ;  /* 0x80005a0000007a10 */ /* 0x000fe20007ffe0ff */
[----:B------:R-:W-:Y:S02]  /*6c70*/  FMUL.FTZ R32, R32, c[0x0][0x320] ;  /* 0x0000c80020207a20 */ /* 0x000fe40000410000 */
[----:B------:R-:W-:Y:S01]  /*6c80*/  FMUL.FTZ R33, R33, c[0x0][0x320] ;  /* 0x0000c80021217a20 */ /* 0x000fe20000410000 */
[----:B-1----:R-:W-:Y:S01]  /*6c90*/  IADD3 R2, R0, R2, RZ ;  /* 0x0000000200027210 */ /* 0x002fe20007ffe0ff */
[----:B------:R-:W-:Y:S01]  /*6ca0*/  FMUL.FTZ R34, R34, c[0x0][0x320] ;  /* 0x0000c80022227a20 */ /* 0x000fe20000410000 */
[----:B------:R-:W-:Y:S02]  /*6cb0*/  IADD3 R0, R0, R3, RZ ;  /* 0x0000000300007210 */ /* 0x000fe40007ffe0ff */
[----:B------:R-:W1:Y:S01]  /*6cc0*/  MUFU.TANH R19, R19 ;  /* 0x0000001300137308 */ /* 0x000e620000002400 */
[----:B------:R-:W-:Y:S02]  /*6cd0*/  ISETP.GT.AND P5, PT, R2, RZ, PT ;  /* 0x000000ff0200720c */ /* 0x000fe40003fa4270 */
[C---:B------:R-:W-:Y:S02]  /*6ce0*/  ISETP.GT.AND P0, PT, R0.reuse, RZ, PT ;  /* 0x000000ff0000720c */ /* 0x040fe40003f04270 */
[C---:B------:R-:W-:Y:S02]  /*6cf0*/  ISETP.GT.AND P6, PT, R0.reuse, 0x1, PT ;  /* 0x000000010000780c */ /* 0x040fe40003fc4270 */
[----:B------:R-:W-:Y:S02]  /*6d00*/  FSEL R4, R143, -INF , P5 ;  /* 0xff8000008f047808 */ /* 0x000fe40002800000 */
[----:B------:R-:W-:Y:S01]  /*6d10*/  FSEL R9, R141, -INF , P0 ;  /* 0xff8000008d097808 */ /* 0x000fe20000000000 */
[----:B------:R-:W2:Y:S01]  /*6d20*/  MUFU.TANH R21, R21 ;  /* 0x0000001500157308 */ /* 0x000ea20000002400 */
[----:B------:R-:W-:Y:S02]  /*6d30*/  ISETP.GT.AND P0, PT, R0, 0x8, PT ;  /* 0x000000080000780c */ /* 0x000fe40003f04270 */
[C---:B------:R-:W-:Y:S02]  /*6d40*/  ISETP.GT.AND P1, PT, R2.reuse, 0x1, PT ;  /* 0x000000010200780c */ /* 0x040fe40003f24270 */
[----:B------:R-:W-:Y:S02]  /*6d50*/  ISETP.GT.AND P5, PT, R2, 0x8, PT ;  /* 0x000000080200780c */ /* 0x000fe40003fa4270 */
[----:B----4-:R-:W-:Y:S02]  /*6d60*/  FSEL R8, R140, -INF , P6 ;  /* 0xff8000008c087808 */ /* 0x010fe40003000000 */
[----:B------:R-:W-:Y:S01]  /*6d70*/  FSEL R3, R142, -INF , P1 ;  /* 0xff8000008e037808 */ /* 0x000fe20000800000 */
[----:B------:R-:W4:Y:S01]  /*6d80*/  MUFU.TANH R22, R22 ;  /* 0x0000001600167308 */ /* 0x000f220000002400 */
[----:B------:R-:W-:Y:S02]  /*6d90*/  ISETP.GT.AND P6, PT, R0, 0x9, PT ;  /* 0x000000090000780c */ /* 0x000fe40003fc4270 */
[----:B-----5:R-:W-:Y:S02]  /*6da0*/  FSEL R6, R137, -INF , P5 ;  /* 0xff80000089067808 */ /* 0x020fe40002800000 */
[----:B------:R-:W-:Y:S02]  /*6db0*/  FSEL R7, R101, -INF , P0 ;  /* 0xff80000065077808 */ /* 0x000fe40000000000 */
[----:B------:R-:W-:Y:S02]  /*6dc0*/  FMNMX.FTZ R101, R4, R102, !PT ;  /* 0x0000006604657209 */ /* 0x000fe40007810000 */
[C---:B------:R-:W-:Y:S01]  /*6dd0*/  ISETP.GT.AND P1, PT, R2.reuse, 0x9, PT ;  /* 0x000000090200780c */ /* 0x040fe20003f24270 */
[----:B------:R-:W5:Y:S01]  /*6de0*/  MUFU.TANH R24, R24 ;  /* 0x0000001800187308 */ /* 0x000f620000002400 */
[----:B------:R-:W-:Y:S02]  /*6df0*/  ISETP.GT.AND P5, PT, R2, 0x10, PT ;  /* 0x000000100200780c */ /* 0x000fe40003fa4270 */
[----:B------:R-:W-:Y:S02]  /*6e00*/  ISETP.GT.AND P0, PT, R0, 0x10, PT ;  /* 0x000000100000780c */ /* 0x000fe40003f04270 */
[----:B------:R-:W-:Y:S02]  /*6e10*/  FMNMX.FTZ R11, R9, R103, !PT ;  /* 0x00000067090b7209 */ /* 0x000fe40007810000 */
[----:B------:R-:W-:Y:S02]  /*6e20*/  FSEL R5, R136, -INF , P1 ;  /* 0xff80000088057808 */ /* 0x000fe40000800000 */
[----:B------:R-:W-:Y:S01]  /*6e30*/  ISETP.GT.AND P1, PT, R2, 0x11, PT ;  /* 0x000000110200780c */ /* 0x000fe20003f24270 */
[----:B------:R-:W1:Y:S01]  /*6e40*/  MUFU.TANH R25, R25 ;  /* 0x0000001900197308 */ /* 0x000e620000002400 */
[----:B------:R-:W-:Y:S02]  /*6e50*/  FSEL R10, R100, -INF , P6 ;  /* 0xff800000640a7808 */ /* 0x000fe40003000000 */
[----:B------:R-:W-:Y:S02]  /*6e60*/  ISETP.GT.AND P6, PT, R0, 0x11, PT ;  /* 0x000000110000780c */ /* 0x000fe40003fc4270 */
[----:B------:R-:W-:Y:S01]  /*6e70*/  FSEL R143, R12, -INF , P5 ;  /* 0xff8000000c8f7808 */ /* 0x000fe20002800000 */
[----:B------:R-:W-:Y:S01]  /*6e80*/  FMUL.FTZ R12, R35, c[0x0][0x320] ;  /* 0x0000c800230c7a20 */ /* 0x000fe20000410000 */
[----:B------:R-:W-:Y:S02]  /*6e90*/  ISETP.GT.AND P5, PT, R2, 0x18, PT ;  /* 0x000000180200780c */ /* 0x000fe40003fa4270 */
[----:B------:R-:W-:Y:S01]  /*6ea0*/  FMNMX.FTZ R101, R3, R101, !PT ;  /* 0x0000006503657209 */ /* 0x000fe20007810000 */
[----:B------:R-:W1:Y:S01]  /*6eb0*/  MUFU.TANH R28, R28 ;  /* 0x0000001c001c7308 */ /* 0x000e620000002400 */
[----:B------:R-:W-:Y:S02]  /*6ec0*/  FSEL R145, R14, -INF , P0 ;  /* 0xff8000000e917808 */ /* 0x000fe40000000000 */
[----:B------:R-:W-:Y:S02]  /*6ed0*/  FSEL R146, R15, -INF , P6 ;  /* 0xff8000000f927808 */ /* 0x000fe40003000000 */
[----:B------:R-:W-:Y:S02]  /*6ee0*/  FSEL R144, R144, -INF , P1 ;  /* 0xff80000090907808 */ /* 0x000fe40000800000 */
[----:B------:R-:W-:Y:S02]  /*6ef0*/  FSEL R147, R16, -INF , P5 ;  /* 0xff80000010937808 */ /* 0x000fe40002800000 */
[C---:B------:R-:W-:Y:S01]  /*6f00*/  ISETP.GT.AND P5, PT, R2.reuse, 0x20, PT ;  /* 0x000000200200780c */ /* 0x040fe20003fa4270 */
[----:B------:R-:W-:Y:S01]  /*6f10*/  MUFU.TANH R23, R23 ;  /* 0x0000001700177308 */ /* 0x000fe20000002400 */
[----:B------:R-:W-:Y:S02]  /*6f20*/  ISETP.GT.AND P1, PT, R2, 0x19, PT ;  /* 0x000000190200780c */ /* 0x000fe40003f24270 */
[C---:B------:R-:W-:Y:S02]  /*6f30*/  ISETP.GT.AND P0, PT, R0.reuse, 0x18, PT ;  /* 0x000000180000780c */ /* 0x040fe40003f04270 */
[----:B------:R-:W-:Y:S02]  /*6f40*/  ISETP.GT.AND P6, PT, R0, 0x19, PT ;  /* 0x000000190000780c */ /* 0x000fe40003fc4270 */
[----:B------:R-:W-:Y:S02]  /*6f50*/  FMNMX.FTZ R101, R6, R101, !PT ;  /* 0x0000006506657209 */ /* 0x000fe40007810000 */
[----:B------:R-:W-:Y:S01]  /*6f60*/  FMNMX.FTZ R11, R8, R11, !PT ;  /* 0x0000000b080b7209 */ /* 0x000fe20007810000 */
[----:B------:R-:W5:Y:S01]  /*6f70*/  MUFU.TANH R29, R29 ;  /* 0x0000001d001d7308 */ /* 0x000f620000002400 */
[----:B------:R-:W-:Y:S02]  /*6f80*/  FSEL R151, R20, -INF , P5 ;  /* 0xff80000014977808 */ /* 0x000fe40002800000 */
[----:B------:R-:W-:Y:S02]  /*6f90*/  FSEL R148, R17, -INF , P1 ;  /* 0xff80000011947808 */ /* 0x000fe40000800000 */
[----:B------:R-:W-:Y:S02]  /*6fa0*/  ISETP.GT.AND P1, PT, R2, 0x21, PT ;  /* 0x000000210200780c */ /* 0x000fe40003f24270 */
[----:B---3--:R-:W-:Y:S02]  /*6fb0*/  FSEL R149, R18, -INF , P0 ;  /* 0xff80000012957808 */ /* 0x008fe40000000000 */
[----:B------:R-:W-:Y:S01]  /*6fc0*/  ISETP.GT.AND P0, PT, R0, 0x20, PT ;  /* 0x000000200000780c */ /* 0x000fe20003f04270 */
[----:B------:R-:W3:Y:S01]  /*6fd0*/  MUFU.TANH R26, R26 ;  /* 0x0000001a001a7308 */ /* 0x000ee20000002400 */
[----:B-1----:R-:W-:Y:S02]  /*6fe0*/  FSEL R150, R19, -INF , P6 ;  /* 0xff80000013967808 */ /* 0x002fe40003000000 */
[C---:B------:R-:W-:Y:S02]  /*6ff0*/  ISETP.GT.AND P6, PT, R2.reuse, 0x28, PT ;  /* 0x000000280200780c */ /* 0x040fe40003fc4270 */
[----:B------:R-:W-:Y:S02]  /*7000*/  FMNMX.FTZ R101, R5, R101, !PT ;  /* 0x0000006505657209 */ /* 0x000fe40007810000 */
[----:B------:R-:W-:Y:S02]  /*7010*/  ISETP.GT.AND P5, PT, R2, 0x29, PT ;  /* 0x000000290200780c */ /* 0x000fe40003fa4270 */
[----:B------:R-:W-:Y:S01]  /*7020*/  FMNMX.FTZ R11, R7, R11, !PT ;  /* 0x0000000b070b7209 */ /* 0x000fe20007810000 */
[----:B------:R-:W1:Y:S01]  /*7030*/  MUFU.TANH R27, R27 ;  /* 0x0000001b001b7308 */ /* 0x000e620000002400 */
[----:B--2---:R-:W-:Y:S02]  /*7040*/  FSEL R153, R21, -INF , P1 ;  /* 0xff80000015997808 */ /* 0x004fe40000800000 */
[----:B----4-:R-:W-:Y:S02]  /*7050*/  FSEL R154, R22, -INF , P0 ;  /* 0xff800000169a7808 */ /* 0x010fe40000000000 */
[C---:B------:R-:W-:Y:S02]  /*7060*/  ISETP.GT.AND P1, PT, R2.reuse, 0x30, PT ;  /* 0x000000300200780c */ /* 0x040fe40003f24270 */
[----:B------:R-:W-:Y:S02]  /*7070*/  ISETP.GT.AND P0, PT, R2, 0x31, PT ;  /* 0x000000310200780c */ /* 0x000fe40003f04270 */
[----:B-----5:R-:W-:Y:S01]  /*7080*/  FSEL R159, R24, -INF , P6 ;  /* 0xff800000189f7808 */ /* 0x020fe20003000000 */
[----:B------:R-:W2:Y:S01]  /*7090*/  MUFU.TANH R30, R30 ;  /* 0x0000001e001e7308 */ /* 0x000ea20000002400 */
[----:B------:R-:W-:Y:S02]  /*70a0*/  FSEL R155, R25, -INF , P5 ;  /* 0xff800000199b7808 */ /* 0x000fe40002800000 */
[----:B------:R-:W-:Y:S02]  /*70b0*/  FMNMX.FTZ R101, R143, R101, !PT ;  /* 0x000000658f657209 */ /* 0x000fe40007810000 */
[C---:B------:R-:W-:Y:S02]  /*70c0*/  ISETP.GT.AND P6, PT, R2.reuse, 0x38, PT ;  /* 0x000000380200780c */ /* 0x040fe40003fc4270 */
[----:B------:R-:W-:Y:S02]  /*70d0*/  ISETP.GT.AND P5, PT, R2, 0x39, PT ;  /* 0x000000390200780c */ /* 0x000fe40003fa4270 */
[----:B------:R-:W-:Y:S01]  /*70e0*/  FMNMX.FTZ R2, R10, R11, !PT ;  /* 0x0000000b0a027209 */ /* 0x000fe20007810000 */
[----:B------:R-:W4:Y:S01]  /*70f0*/  MUFU.TANH R13, R13 ;  /* 0x0000000d000d7308 */ /* 0x000f220000002400 */
[----:B------:R-:W-:Y:S02]  /*7100*/  FMNMX.FTZ R101, R144, R101, !PT ;  /* 0x0000006590657209 */ /* 0x000fe40007810000 */
[----:B------:R-:W-:Y:S02]  /*7110*/  FMNMX.FTZ R2, R145, R2, !PT ;  /* 0x0000000291027209 */ /* 0x000fe40007810000 */
[----:B------:R-:W-:Y:S02]  /*7120*/  FMNMX.FTZ R101, R147, R101, !PT ;  /* 0x0000006593657209 */ /* 0x000fe40007810000 */
[----:B------:R-:W-:Y:S02]  /*7130*/  FMNMX.FTZ R2, R146, R2, !PT ;  /* 0x0000000292027209 */ /* 0x000fe40007810000 */
[----:B------:R-:W-:Y:S01]  /*7140*/  FMNMX.FTZ R101, R148, R101, !PT ;  /* 0x0000006594657209 */ /* 0x000fe20007810000 */
[----:B------:R-:W5:Y:S01]  /*7150*/  MUFU.TANH R32, R32 ;  /* 0x0000002000207308 */ /* 0x000f620000002400 */
[----:B------:R-:W-:Y:S02]  /*7160*/  FMNMX.FTZ R2, R149, R2, !PT ;  /* 0x0000000295027209 */ /* 0x000fe40007810000 */
[----:B------:R-:W-:Y:S02]  /*7170*/  FSEL R189, R28, -INF , P1 ;  /* 0xff8000001cbd7808 */ /* 0x000fe40000800000 */
[----:B------:R-:W-:Y:S02]  /*7180*/  ISETP.GT.AND P1, PT, R0, 0x21, PT ;  /* 0x000000210000780c */ /* 0x000fe40003f24270 */
[----:B------:R-:W-:Y:S02]  /*7190*/  FMNMX.FTZ R2, R150, R2, !PT ;  /* 0x0000000296027209 */ /* 0x000fe40007810000 */
[----:B------:R-:W-:Y:S01]  /*71a0*/  FMNMX.FTZ R101, R151, R101, !PT ;  /* 0x0000006597657209 */ /* 0x000fe20007810000 */
[----:B------:R-:W2:Y:S01]  /*71b0*/  MUFU.TANH R33, R33 ;  /* 0x0000002100217308 */ /* 0x000ea20000002400 */
[----:B------:R-:W-:Y:S02]  /*71c0*/  FSEL R186, R29, -INF , P0 ;  /* 0xff8000001dba7808 */ /* 0x000fe40000000000 */
[----:B------:R-:W-:Y:S02]  /*71d0*/  FSEL R152, R23, -INF , P1 ;  /* 0xff80000017987808 */ /* 0x000fe40000800000 */
[----:B------:R-:W-:Y:S02]  /*71e0*/  ISETP.GT.AND P0, PT, R0, 0x28, PT ;  /* 0x000000280000780c */ /* 0x000fe40003f04270 */
[----:B------:R-:W-:Y:S02]  /*71f0*/  FMNMX.FTZ R101, R153, R101, !PT ;  /* 0x0000006599657209 */ /* 0x000fe40007810000 */
[----:B------:R-:W-:Y:S01]  /*7200*/  FMNMX.FTZ R2, R154, R2, !PT ;  /* 0x000000029a027209 */ /* 0x000fe20007810000 */
[----:B------:R-:W4:Y:S01]  /*7210*/  MUFU.TANH R34, R34 ;  /* 0x0000002200227308 */ /* 0x000f220000002400 */
[----:B---3--:R-:W-:Y:S02]  /*7220*/  FSEL R157, R26, -INF , P0 ;  /* 0xff8000001a9d7808 */ /* 0x008fe40000000000 */
[----:B------:R-:W-:Y:S02]  /*7230*/  ISETP.GT.AND P1, PT, R0, 0x29, PT ;  /* 0x000000290000780c */ /* 0x000fe40003f24270 */
[----:B------:R-:W-:Y:S02]  /*7240*/  FMNMX.FTZ R101, R159, R101, !PT ;  /* 0x000000659f657209 */ /* 0x000fe40007810000 */
[----:B------:R-:W-:Y:S02]  /*7250*/  FMNMX.FTZ R2, R152, R2, !PT ;  /* 0x0000000298027209 */ /* 0x000fe40007810000 */
[----:B------:R-:W-:Y:S01]  /*7260*/  ISETP.GT.AND P0, PT, R0, 0x30, PT ;  /* 0x000000300000780c */ /* 0x000fe20003f04270 */
[----:B------:R-:W3:Y:S01]  /*7270*/  MUFU.TANH R12, R12 ;  /* 0x0000000c000c7308 */ /* 0x000ee20000002400 */
[----:B-1----:R-:W-:Y:S02]  /*7280*/  FSEL R158, R27, -INF , P1 ;  /* 0xff8000001b9e7808 */ /* 0x002fe40000800000 */
[----:B------:R-:W-:Y:S02]  /*7290*/  FMNMX.FTZ R101, R155, R101, !PT ;  /* 0x000000659b657209 */ /* 0x000fe40007810000 */
[----:B------:R-:W-:Y:S02]  /*72a0*/  FMNMX.FTZ R2, R157, R2, !PT ;  /* 0x000000029d027209 */ /* 0x000fe40007810000 */
[----:B--2---:R-:W-:Y:S02]  /*72b0*/  FSEL R184, R30, -INF , P0 ;  /* 0xff8000001eb87808 */ /* 0x004fe40000000000 */
[----:B------:R-:W-:Y:S02]  /*72c0*/  ISETP.GT.AND P1, PT, R0, 0x31, PT ;  /* 0x000000310000780c */ /* 0x000fe40003f24270 */
[----:B------:R-:W-:Y:S02]  /*72d0*/  FMNMX.FTZ R2, R158, R2, !PT ;  /* 0x000000029e027209 */ /* 0x000fe40007810000 */
[----:B------:R-:W-:Y:S02]  /*72e0*/  FMNMX.FTZ R101, R189, R101, !PT ;  /* 0x00000065bd657209 */ /* 0x000fe40007810000 */
[----:B----4-:R-:W-:Y:S02]  /*72f0*/  FSEL R183, R13, -INF , P1 ;  /* 0xff8000000db77808 */ /* 0x010fe40000800000 */
[----:B-----5:R-:W-:Y:S02]  /*7300*/  FSEL R185, R32, -INF , P6 ;  /* 0xff80000020b97808 */ /* 0x020fe40003000000 */
[----:B------:R-:W-:Y:S02]  /*7310*/  ISETP.GT.AND P0, PT, R0, 0x38, PT ;  /* 0x000000380000780c */ /* 0x000fe40003f04270 */
[----:B------:R-:W-:Y:S02]  /*7320*/  FMNMX.FTZ R2, R184, R2, !PT ;  /* 0x00000002b8027209 */ /* 0x000fe40007810000 */
[----:B------:R-:W-:Y:S02]  /*7330*/  FMNMX.FTZ R101, R186, R101, !PT ;  /* 0x00000065ba657209 */ /* 0x000fe40007810000 */
[----:B------:R-:W-:Y:S02]  /*7340*/  FSEL R182, R33, -INF , P5 ;  /* 0xff80000021b67808 */ /* 0x000fe40002800000 */
[----:B------:R-:W-:Y:S02]  /*7350*/  ISETP.GT.AND P1, PT, R0, 0x39, PT ;  /* 0x000000390000780c */ /* 0x000fe40003f24270 */
[----:B------:R-:W-:Y:S02]  /*7360*/  FSEL R187, R34, -INF , P0 ;  /* 0xff80000022bb7808 */ /* 0x000fe40000000000 */
[----:B------:R-:W-:Y:S02]  /*7370*/  FMNMX.FTZ R101, R185, R101, !PT ;  /* 0x00000065b9657209 */ /* 0x000fe40007810000 */
[----:B------:R-:W-:Y:S02]  /*7380*/  FMNMX.FTZ R0, R183, R2, !PT ;  /* 0x00000002b7007209 */ /* 0x000fe40007810000 */
[----:B---3--:R-:W-:Y:S02]  /*7390*/  FSEL R192, R12, -INF , P1 ;  /* 0xff8000000cc07808 */ /* 0x008fe40000800000 */
[----:B------:R-:W-:Y:S02]  /*73a0*/  FMNMX.FTZ R101, R182, R101, !PT ;  /* 0x00000065b6657209 */ /* 0x000fe40007810000 */
[----:B------:R-:W-:Y:S03]  /*73b0*/  FMNMX.FTZ R0, R187, R0, !PT ;  /* 0x00000000bb007209 */ /* 0x000fe60007810000 */
[----:B------:R-:W1:Y:S01]  /*73c0*/  SHFL.BFLY PT, R11, R101, 0x2, 0x1f ;  /* 0x0c401f00650b7f89 */ /* 0x000e6200000e0000 */
[----:B------:R-:W-:Y:S07]  /*73d0*/  FMNMX.FTZ R0, R192, R0, !PT ;  /* 0x00000000c0007209 */ /* 0x000fee0007810000 */
[----:B------:R-:W2:Y:S01]  /*73e0*/  SHFL.BFLY PT, R2, R0, 0x2, 0x1f ;  /* 0x0c401f0000027f89 */ /* 0x000ea200000e0000 */
[----:B-1----:R-:W-:Y:S07]  /*73f0*/  FMNMX.FTZ R101, R101, R11, !PT ;  /* 0x0000000b65657209 */ /* 0x002fee0007810000 */
[----:B------:R-:W1:Y:S01]  /*7400*/  SHFL.BFLY PT, R11, R101, 0x1, 0x1f ;  /* 0x0c201f00650b7f89 */ /* 0x000e6200000e0000 */
[----:B--2---:R-:W-:Y:S07]  /*7410*/  FMNMX.FTZ R0, R0, R2, !PT ;  /* 0x0000000200007209 */ /* 0x004fee0007810000 */
[----:B------:R-:W2:Y:S01]  /*7420*/  SHFL.BFLY PT, R100, R0, 0x1, 0x1f ;  /* 0x0c201f0000647f89 */ /* 0x000ea200000e0000 */
[----:B-1----:R-:W-:Y:S04]  /*7430*/  FMNMX.FTZ R101, R101, R11, !PT ;  /* 0x0000000b65657209 */ /* 0x002fe80007810000 */
[C---:B------:R-:W-:Y:S01]  /*7440*/  FSETP.NEU.FTZ.AND P1, PT, R101.reuse, -INF , PT ;  /* 0xff8000006500780b */ /* 0x040fe20003f3d000 */
[C---:B------:R-:W-:Y:S01]  /*7450*/  FMUL.FTZ R141, R101.reuse, c[0x0][0x2d0] ;  /* 0x0000b400658d7a20 */ /* 0x040fe20000410000 */
[----:B--2---:R-:W-:Y:S02]  /*7460*/  FMNMX.FTZ R100, R0, R100, !PT ;  /* 0x0000006400647209 */ /* 0x004fe40007810000 */
[----:B------:R-:W-:Y:S02]  /*7470*/  FSEL R2, R101, RZ, P1 ;  /* 0x000000ff65027208 */ /* 0x000fe40000800000 */
[C---:B------:R-:W-:Y:S01]  /*7480*/  FSETP.NEU.FTZ.AND P0, PT, R100.reuse, -INF , PT ;  /* 0xff8000006400780b */ /* 0x040fe20003f1d000 */
[----:B------:R-:W-:Y:S01]  /*7490*/  FMUL.FTZ R142, R100, c[0x0][0x2d0] ;  /* 0x0000b400648e7a20 */ /* 0x000fe20000410000 */
[----:B------:R-:W-:Y:S01]  /*74a0*/  FSEL R141, R141, RZ, P1 ;  /* 0x000000ff8d8d7208 */ /* 0x000fe20000800000 */
[----:B------:R-:W-:Y:S01]  /*74b0*/  FADD.FTZ R2, -R2, R102 ;  /* 0x0000006602027221 */ /* 0x000fe20000010100 */
[----:B------:R-:W-:Y:S02]  /*74c0*/  FSEL R0, R100, RZ, P0 ;  /* 0x000000ff64007208 */ /* 0x000fe40000000000 */
[----:B------:R-:W-:Y:S01]  /*74d0*/  IADD3 R102, R170, R160, RZ ;  /* 0x000000a0aa667210 */ /* 0x000fe20007ffe0ff */
[----:B------:R-:W-:Y:S01]  /*74e0*/  FMUL.FTZ R2, R2, c[0x0][0x2d0] ;  /* 0x0000b40002027a20 */ /* 0x000fe20000410000 */
[----:B------:R-:W-:Y:S01]  /*74f0*/  FSEL R142, R142, RZ, P0 ;  /* 0x000000ff8e8e7208 */ /* 0x000fe20000000000 */
[----:B------:R-:W-:Y:S01]  /*7500*/  FADD.FTZ R0, -R0, R103 ;  /* 0x0000006700007221 */ /* 0x000fe20000010100 */
[----:B------:R-:W-:Y:S01]  /*7510*/  IADD3 R140, R168, R102, RZ ;  /* 0x00000066a88c7210 */ /* 0x000fe20007ffe0ff */
[----:B------:R-:W1:Y:S01]  /*7520*/  LDSM.16.MT88.4 R12, [R102] ;  /* 0x00000000660c783b */ /* 0x000e620000004200 */
[--C-:B------:R-:W-:Y:S01]  /*7530*/  FFMA.FTZ R4, R4, c[0x0][0x2d0], -R141.reuse ;  /* 0x0000b40004047a23 */ /* 0x100fe2000001088d */
[----:B------:R-:W2:Y:S01]  /*7540*/  MUFU.EX2 R2, R2 ;  /* 0x0000000200027308 */ /* 0x000ea20000000800 */
[----:B------:R-:W-:Y:S01]  /*7550*/  FMUL.FTZ R0, R0, c[0x0][0x2d0] ;  /* 0x0000b40000007a20 */ /* 0x000fe20000410000 */
[----:B------:R-:W-:Y:S01]  /*7560*/  ISETP.GE.AND P1, PT, R199, 0x1, PT ;  /* 0x00000001c700780c */ /* 0x000fe20003f26270 */
[--C-:B------:R-:W-:Y:S02]  /*7570*/  FFMA.FTZ R3, R3, c[0x0][0x2d0], -R141.reuse ;  /* 0x0000b40003037a23 */ /* 0x100fe4000001088d */
[--C-:B------:R-:W-:Y:S01]  /*7580*/  FFMA.FTZ R6, R6, c[0x0][0x2d0], -R141.reuse ;  /* 0x0000b40006067a23 */ /* 0x100fe2000001088d */
[----:B------:R-:W3:Y:S01]  /*7590*/  LDSM.16.MT88.4 R20, [R140] ;  /* 0x000000008c14783b */ /* 0x000ee20000004200 */
[--C-:B------:R-:W-:Y:S02]  /*75a0*/  FFMA.FTZ R5, R5, c[0x0][0x2d0], -R141.reuse ;  /* 0x0000b40005057a23 */ /* 0x100fe4000001088d */
[--C-:B------:R-:W-:Y:S01]  /*75b0*/  FFMA.FTZ R9, R9, c[0x0][0x2d0], -R142.reuse ;  /* 0x0000b40009097a23 */ /* 0x100fe2000001088e */
[----:B------:R4:W-:Y:S01]  /*75c0*/  MUFU.EX2 R191, R4 ;  /* 0x0000000400bf7308 */ /* 0x0009e20000000800 */
[--C-:B------:R-:W-:Y:S02]  /*75d0*/  FFMA.FTZ R8, R8, c[0x0][0x2d0], -R142.reuse ;  /* 0x0000b40008087a23 */ /* 0x100fe4000001088e */
[--C-:B------:R-:W-:Y:S02]  /*75e0*/  FFMA.FTZ R7, R7, c[0x0][0x2d0], -R142.reuse ;  /* 0x0000b40007077a23 */ /* 0x100fe4000001088e */
[--C-:B------:R-:W-:Y:S05]  /*75f0*/  FFMA.FTZ R10, R10, c[0x0][0x2d0], -R142.reuse ;  /* 0x0000b4000a0a7a23 */ /* 0x100fea000001088e */
[----:B------:R-:W5:Y:S01]  /*7600*/  MUFU.EX2 R190, R3 ;  /* 0x0000000300be7308 */ /* 0x000f620000000800 */
[C---:B--2---:R-:W-:Y:S02]  /*7610*/  FMUL.FTZ R17, R2.reuse, R117 ;  /* 0x0000007502117220 */ /* 0x044fe40000410000 */
[C---:B------:R-:W-:Y:S02]  /*7620*/  FMUL.FTZ R16, R2.reuse, R116 ;  /* 0x0000007402107220 */ /* 0x040fe40000410000 */
[C---:B------:R-:W-:Y:S05]  /*7630*/  FMUL.FTZ R24, R2.reuse, R124 ;  /* 0x0000007c02187220 */ /* 0x040fea0000410000 */
[----:B------:R-:W-:Y:S01]  /*7640*/  MUFU.EX2 R198, R6 ;  /* 0x0000000600c67308 */ /* 0x000fe20000000800 */
[C---:B------:R-:W-:Y:S02]  /*7650*/  FMUL.FTZ R25, R2.reuse, R125 ;  /* 0x0000007d02197220 */ /* 0x040fe40000410000 */
[C---:B------:R-:W-:Y:S02]  /*7660*/  FMUL.FTZ R32, R2.reuse, R132 ;  /* 0x0000008402207220 */ /* 0x040fe40000410000 */
[C---:B----4-:R-:W-:Y:S02]  /*7670*/  FMUL.FTZ R4, R2.reuse, R104 ;  /* 0x0000006802047220 */ /* 0x050fe40000410000 */
[C---:B------:R-:W-:Y:S02]  /*7680*/  FMUL.FTZ R33, R2.reuse, R133 ;  /* 0x0000008502217220 */ /* 0x040fe40000410000 */
[C---:B------:R-:W-:Y:S01]  /*7690*/  FMUL.FTZ R36, R2.reuse, R36 ;  /* 0x0000002402247220 */ /* 0x040fe20000410000 */
[----:B------:R-:W2:Y:S01]  /*76a0*/  MUFU.EX2 R197, R5 ;  /* 0x0000000500c57308 */ /* 0x000ea20000000800 */
[C---:B------:R-:W-:Y:S02]  /*76b0*/  FMUL.FTZ R37, R2.reuse, R37 ;  /* 0x0000002502257220 */ /* 0x040fe40000410000 */
[----:B------:R-:W-:Y:S01]  /*76c0*/  FMUL.FTZ R40, R2, R40 ;  /* 0x0000002802287220 */ /* 0x000fe20000410000 */
[----:B-----5:R-:W-:Y:S01]  /*76d0*/  F2FP.BF16.PACK_AB R136, R190, R191 ;  /* 0x000000bfbe88723e */ /* 0x020fe200000010ff */
[C---:B------:R-:W-:Y:S01]  /*76e0*/  FMUL.FTZ R41, R2.reuse, R41 ;  /* 0x0000002902297220 */ /* 0x040fe20000410000 */
[----:B------:R-:W-:Y:S01]  /*76f0*/  IADD3 R3, R171, R160, RZ ;  /* 0x000000a0ab037210 */ /* 0x000fe20007ffe0ff */
[C---:B------:R-:W-:Y:S02]  /*7700*/  FMUL.FTZ R44, R2.reuse, R44 ;  /* 0x0000002c022c7220 */ /* 0x040fe40000410000 */
[----:B------:R-:W-:Y:S01]  /*7710*/  FMUL.FTZ R45, R2, R45 ;  /* 0x0000002d022d7220 */ /* 0x000fe20000410000 */
[----:B------:R4:W-:Y:S01]  /*7720*/  MUFU.EX2 R188, R9 ;  /* 0x0000000900bc7308 */ /* 0x0009e20000000800 */
[----:B------:R-:W5:Y:S01]  /*7730*/  LDSM.16.MT88.4 R28, [R3] ;  /* 0x00000000031c783b */ /* 0x000f620000004200 */
[----:B------:R-:W-:Y:S01]  /*7740*/  IADD3 R103, R168, R3, RZ ;  /* 0x00000003a8677210 */ /* 0x000fe20007ffe0ff */
[C---:B------:R-:W-:Y:S02]  /*7750*/  FMUL.FTZ R48, R2.reuse, R48 ;  /* 0x0000003002307220 */ /* 0x040fe40000410000 */
[C---:B------:R-:W-:Y:S02]  /*7760*/  FMUL.FTZ R49, R2.reuse, R49 ;  /* 0x0000003102317220 */ /* 0x040fe40000410000 */
[C---:B------:R-:W-:Y:S02]  /*7770*/  FMUL.FTZ R52, R2.reuse, R52 ;  /* 0x0000003402347220 */ /* 0x040fe40000410000 */
[C---:B------:R-:W-:Y:S01]  /*7780*/  FMUL.FTZ R53, R2.reuse, R53 ;  /* 0x0000003502357220 */ /* 0x040fe20000410000 */
[----:B------:R-:W1:Y:S01]  /*7790*/  MUFU.EX2 R196, R8 ;  /* 0x0000000800c47308 */ /* 0x000e620000000800 */
        /* <DEDUP_REMOVED lines=15> */
[----:B-1----:R-:W-:Y:S01]  /*7890*/  F2FP.BF16.PACK_AB R137, R196, R188 ;  /* 0x000000bcc489723e */ /* 0x002fe200000010ff */
        /* <DEDUP_REMOVED lines=12> */
[C---:B------:R-:W-:Y:S02]  /*7960*/  FMUL.FTZ R93, R2.reuse, R93 ;  /* 0x0000005d025d7220 */ /* 0x040fe40000410000 */
[C---:B------:R-:W-:Y:S02]  /*7970*/  FMUL.FTZ R96, R2.reuse, R96 ;  /* 0x0000006002607220 */ /* 0x040fe40000410000 */
[----:B------:R-:W-:Y:S02]  /*7980*/  FMUL.FTZ R97, R2, R97 ;  /* 0x0000006102617220 */ /* 0x000fe40000410000 */
[--C-:B------:R-:W-:Y:S02]  /*7990*/  FFMA.FTZ R116, R153, c[0x0][0x2d0], -R141.reuse ;  /* 0x0000b40099747a23 */ /* 0x100fe4000001088d */
[C---:B-1----:R-:W-:Y:S02]  /*79a0*/  FMUL.FTZ R6, R0.reuse, R106 ;  /* 0x0000006a00067220 */ /* 0x042fe40000410000 */
[----:B------:R1:W-:Y:S01]  /*79b0*/  MUFU.EX2 R153, R116 ;  /* 0x0000007400997308 */ /* 0x0003e20000000800 */
[C---:B------:R-:W-:Y:S02]  /*79c0*/  FMUL.FTZ R7, R0.reuse, R107 ;  /* 0x0000006b00077220 */ /* 0x040fe40000410000 */
[----:B------:R-:W2:Y:S01]  /*79d0*/  LDSM.16.MT88.4 R104, [R103] ;  /* 0x000000006768783b */ /* 0x000ea20000004200 */
[C---:B------:R-:W-:Y:S02]  /*79e0*/  FMUL.FTZ R10, R0.reuse, R110 ;  /* 0x0000006e000a7220 */ /* 0x040fe40000410000 */
[C---:B------:R-:W-:Y:S02]  /*79f0*/  FMUL.FTZ R11, R0.reuse, R111 ;  /* 0x0000006f000b7220 */ /* 0x040fe40000410000 */
[C---:B------:R-:W-:Y:S03]  /*7a00*/  HMMA.16816.F32.BF16 R4, R136.reuse, R12, R4 ;  /* 0x0000000c8804723c */ /* 0x040fe60000041804 */
[----:B------:R-:W4:Y:S02]  /*7a10*/  LDSM.16.MT88.4 R108, [R102+0x2000] ;  /* 0x00200000666c783b */ /* 0x000f240000004200 */
[----:B------:R-:W-:Y:S02]  /*7a20*/  FMUL.FTZ R18, R0, R118 ;  /* 0x0000007600127220 */ /* 0x000fe40000410000 */
[C---:B------:R-:W-:Y:S01]  /*7a30*/  FMUL.FTZ R13, R2.reuse, R113 ;  /* 0x00000071020d7220 */ /* 0x040fe20000410000 */
[C---:B------:R-:W-:Y:S04]  /*7a40*/  HMMA.16816.F32.BF16 R8, R136.reuse, R14, R8 ;  /* 0x0000000e8808723c */ /* 0x040fe80000041808 */
[----:B------:R-:W-:Y:S02]  /*7a50*/  FMUL.FTZ R12, R2, R112 ;  /* 0x00000070020c7220 */ /* 0x000fe40000410000 */
[C---:B------:R-:W-:Y:S02]  /*7a60*/  FMUL.FTZ R19, R0.reuse, R119 ;  /* 0x0000007700137220 */ /* 0x040fe40000410000 */
[C---:B------:R-:W-:Y:S04]  /*7a70*/  FMUL.FTZ R14, R0.reuse, R114 ;  /* 0x00000072000e7220 */ /* 0x040fe80000410000 */
[C---:B------:R-:W-:Y:S02]  /*7a80*/  FMUL.FTZ R15, R0.reuse, R115 ;  /* 0x00000073000f7220 */ /* 0x040fe40000410000 */
[C---:B------:R-:W-:Y:S02]  /*7a90*/  FMUL.FTZ R26, R0.reuse, R126 ;  /* 0x0000007e001a7220 */ /* 0x040fe40000410000 */
[C---:B------:R-:W-:Y:S02]  /*7aa0*/  FMUL.FTZ R27, R0.reuse, R127 ;  /* 0x0000007f001b7220 */ /* 0x040fe40000410000 */
[----:B------:R-:W-:Y:S01]  /*7ab0*/  LDSM.16.MT88.4 R124, [R3+0x1800] ;  /* 0x00180000037c783b */ /* 0x000fe20000004200 */
[C---:B---3--:R-:W-:Y:S03]  /*7ac0*/  HMMA.16816.F32.BF16 R12, R136.reuse, R20, R12 ;  /* 0x00000014880c723c */ /* 0x048fe6000004180c */
[C---:B------:R-:W-:Y:S02]  /*7ad0*/  FMUL.FTZ R34, R0.reuse, R134 ;  /* 0x0000008600227220 */ /* 0x040fe40000410000 */
[----:B------:R-:W-:Y:S02]  /*7ae0*/  FMUL.FTZ R35, R0, R135 ;  /* 0x0000008700237220 */ /* 0x000fe40000410000 */
[----:B------:R-:W-:Y:S01]  /*7af0*/  LDSM.16.MT88.4 R132, [R103+0x1800] ;  /* 0x001800006784783b */ /* 0x000fe20000004200 */
[C---:B------:R-:W-:Y:S04]  /*7b00*/  HMMA.16816.F32.BF16 R16, R136.reuse, R22, R16 ;  /* 0x000000168810723c */ /* 0x040fe80000041810 */
[C---:B------:R-:W-:Y:S02]  /*7b10*/  FMUL.FTZ R20, R2.reuse, R120 ;  /* 0x0000007802147220 */ /* 0x040fe40000410000 */
[----:B------:R-:W-:Y:S02]  /*7b20*/  FMUL.FTZ R21, R2, R121 ;  /* 0x0000007902157220 */ /* 0x000fe40000410000 */
[C---:B------:R-:W-:Y:S04]  /*7b30*/  FMUL.FTZ R22, R0.reuse, R122 ;  /* 0x0000007a00167220 */ /* 0x040fe80000410000 */
[----:B------:R-:W-:Y:S02]  /*7b40*/  FMUL.FTZ R23, R0, R123 ;  /* 0x0000007b00177220 */ /* 0x000fe40000410000 */
[--C-:B------:R-:W-:Y:S02]  /*7b50*/  FFMA.FTZ R120, R186, c[0x0][0x2d0], -R141.reuse ;  /* 0x0000b400ba787a23 */ /* 0x100fe4000001088d */
[--C-:B------:R-:W-:Y:S02]  /*7b60*/  FFMA.FTZ R121, R185, c[0x0][0x2d0], -R141.reuse ;  /* 0x0000b400b9797a23 */ /* 0x100fe4000001088d */
[C---:B------:R-:W-:Y:S01]  /*7b70*/  FMUL.FTZ R38, R0.reuse, R38 ;  /* 0x0000002600267220 */ /* 0x040fe20000410000 */
[C---:B-----5:R-:W-:Y:S03]  /*7b80*/  HMMA.16816.F32.BF16 R20, R136.reuse, R28, R20 ;  /* 0x0000001c8814723c */ /* 0x060fe60000041814 */
[C---:B------:R-:W-:Y:S02]  /*7b90*/  FMUL.FTZ R39, R0.reuse, R39 ;  /* 0x0000002700277220 */ /* 0x040fe40000410000 */
        /* <DEDUP_REMOVED lines=9> */
[C---:B------:R-:W-:Y:S01]  /*7c30*/  FMUL.FTZ R50, R0.reuse, R50 ;  /* 0x0000003200327220 */ /* 0x040fe20000410000 */
[C---:B--2---:R-:W-:Y:S03]  /*7c40*/  HMMA.16816.F32.BF16 R28, R136.reuse, R104, R28 ;  /* 0x00000068881c723c */ /* 0x044fe6000004181c */
[C---:B------:R-:W-:Y:S02]  /*7c50*/  FMUL.FTZ R51, R0.reuse, R51 ;  /* 0x0000003300337220 */ /* 0x040fe40000410000 */
[C---:B------:R-:W-:Y:S02]  /*7c60*/  FMUL.FTZ R54, R0.reuse, R54 ;  /* 0x0000003600367220 */ /* 0x040fe40000410000 */
[C---:B------:R-:W-:Y:S01]  /*7c70*/  FMUL.FTZ R55, R0.reuse, R55 ;  /* 0x0000003700377220 */ /* 0x040fe20000410000 */
[C---:B------:R-:W-:Y:S01]  /*7c80*/  HMMA.16816.F32.BF16 R32, R136.reuse, R106, R32 ;  /* 0x0000006a8820723c */ /* 0x040fe20000041820 */
[----:B------:R-:W2:Y:S03]  /*7c90*/  LDSM.16.MT88.4 R104, [R140+0x2000] ;  /* 0x002000008c68783b */ /* 0x000ea60000004200 */
[C---:B------:R-:W-:Y:S02]  /*7ca0*/  FMUL.FTZ R58, R0.reuse, R58 ;  /* 0x0000003a003a7220 */ /* 0x040fe40000410000 */
[C---:B------:R-:W-:Y:S02]  /*7cb0*/  FMUL.FTZ R59, R0.reuse, R59 ;  /* 0x0000003b003b7220 */ /* 0x040fe40000410000 */
[C---:B----4-:R-:W-:Y:S04]  /*7cc0*/  HMMA.16816.F32.BF16 R36, R136.reuse, R108, R36 ;  /* 0x0000006c8824723c */ /* 0x050fe80000041824 */
[C---:B------:R-:W-:Y:S02]  /*7cd0*/  FMUL.FTZ R62, R0.reuse, R62 ;  /* 0x0000003e003e7220 */ /* 0x040fe40000410000 */
[C---:B------:R-:W-:Y:S02]  /*7ce0*/  FMUL.FTZ R63, R0.reuse, R63 ;  /* 0x0000003f003f7220 */ /* 0x040fe40000410000 */
[C---:B------:R-:W-:Y:S01]  /*7cf0*/  HMMA.16816.F32.BF16 R40, R136.reuse, R110, R40 ;  /* 0x0000006e8828723c */ /* 0x040fe20000041828 */
[----:B------:R-:W3:Y:S03]  /*7d00*/  LDSM.16.MT88.4 R108, [R3+0x2000] ;  /* 0x00200000036c783b */ /* 0x000ee60000004200 */
        /* <DEDUP_REMOVED lines=17> */
[----:B------:R-:W-:Y:S02]  /*7e20*/  FFMA.FTZ R112, R143, c[0x0][0x2d0], -R141 ;  /* 0x0000b4008f707a23 */ /* 0x000fe4000001088d */
[C---:B---3--:R-:W-:Y:S02]  /*7e30*/  HMMA.16816.F32.BF16 R52, R136.reuse, R108, R52 ;  /* 0x0000006c8834723c */ /* 0x048fe40000041834 */
[----:B------:R3:W4:Y:S02]  /*7e40*/  MUFU.EX2 R180, R112 ;  /* 0x0000007000b47308 */ /* 0x0007240000000800 */
[C---:B------:R-:W-:Y:S02]  /*7e50*/  FMUL.FTZ R94, R0.reuse, R94 ;  /* 0x0000005e005e7220 */ /* 0x040fe40000410000 */
[C---:B------:R-:W-:Y:S02]  /*7e60*/  FMUL.FTZ R95, R0.reuse, R95 ;  /* 0x0000005f005f7220 */ /* 0x040fe40000410000 */
[C---:B------:R-:W-:Y:S01]  /*7e70*/  HMMA.16816.F32.BF16 R56, R136.reuse, R110, R56 ;  /* 0x0000006e8838723c */ /* 0x040fe20000041838 */
[----:B------:R-:W5:Y:S03]  /*7e80*/  LDSM.16.MT88.4 R108, [R102+0x4000] ;  /* 0x00400000666c783b */ /* 0x000f660000004200 */
[C---:B------:R-:W-:Y:S02]  /*7e90*/  FMUL.FTZ R98, R0.reuse, R98 ;  /* 0x0000006200627220 */ /* 0x040fe40000410000 */
[----:B------:R-:W-:Y:S02]  /*7ea0*/  FMUL.FTZ R99, R0, R99 ;  /* 0x0000006300637220 */ /* 0x000fe40000410000 */
[----:B-1----:R-:W-:Y:S04]  /*7eb0*/  FFMA.FTZ R116, R154, c[0x0][0x2d0], -R142 ;  /* 0x0000b4009a747a23 */ /* 0x002fe8000001088e */
[----:B------:R-:W-:Y:S02]  /*7ec0*/  FFMA.FTZ R2, R2, R203, R191 ;  /* 0x000000cb02027223 */ /* 0x000fe400000100bf */
[----:B------:R-:W-:Y:S02]  /*7ed0*/  FFMA.FTZ R0, R0, R204, R188 ;  /* 0x000000cc00007223 */ /* 0x000fe400000100bc */
[----:B------:R-:W-:Y:S02]  /*7ee0*/  FADD.FTZ R2, R190, R2 ;  /* 0x00000002be027221 */ /* 0x000fe40000010000 */
[----:B---3--:R-:W-:Y:S02]  /*7ef0*/  FFMA.FTZ R112, R145, c[0x0][0x2d0], -R142 ;  /* 0x0000b40091707a23 */ /* 0x008fe4000001088e */
[----:B------:R-:W-:Y:S02]  /*7f00*/  FADD.FTZ R0, R196, R0 ;  /* 0x00000000c4007221 */ /* 0x000fe40000010000 */
[----:B------:R1:W3:Y:S01]  /*7f10*/  MUFU.EX2 R178, R112 ;  /* 0x0000007000b27308 */ /* 0x0002e20000000800 */
[----:B------:R-:W-:Y:S01]  /*7f20*/  FADD.FTZ R2, R198, R2 ;  /* 0x00000002c6027221 */ /* 0x000fe20000010000 */
[C---:B--2---:R-:W-:Y:S03]  /*7f30*/  HMMA.16816.F32.BF16 R60, R136.reuse, R104, R60 ;  /* 0x00000068883c723c */ /* 0x044fe6000004183c */
[----:B------:R-:W-:Y:S02]  /*7f40*/  FADD.FTZ R0, R195, R0 ;  /* 0x00000000c3007221 */ /* 0x000fe40000010000 */
[----:B------:R-:W-:Y:S02]  /*7f50*/  FADD.FTZ R2, R197, R2 ;  /* 0x00000002c5027221 */ /* 0x000fe40000010000 */
[----:B------:R-:W-:Y:S01]  /*7f60*/  FADD.FTZ R0, R194, R0 ;  /* 0x00000000c2007221 */ /* 0x000fe20000010000 */
[C---:B------:R-:W-:Y:S01]  /*7f70*/  HMMA.16816.F32.BF16 R64, R136.reuse, R106, R64 ;  /* 0x0000006a8840723c */ /* 0x040fe20000041840 */
[----:B------:R-:W2:Y:S03]  /*7f80*/  LDSM.16.MT88.4 R104, [R140+0x4000] ;  /* 0x004000008c68783b */ /* 0x000ea60000004200 */
[----:B----4-:R-:W-:Y:S04]  /*7f90*/  FADD.FTZ R2, R180, R2 ;  /* 0x00000002b4027221 */ /* 0x010fe80000010000 */
[C---:B-----5:R-:W-:Y:S04]  /*7fa0*/  HMMA.16816.F32.BF16 R68, R136.reuse, R108, R68 ;  /* 0x0000006c8844723c */ /* 0x060fe80000041844 */
[----:B-1----:R-:W-:Y:S02]  /*7fb0*/  FFMA.FTZ R112, R146, c[0x0][0x2d0], -R142 ;  /* 0x0000b40092707a23 */ /* 0x002fe4000001088e */
[----:B------:R-:W-:Y:S02]  /*7fc0*/  MUFU.EX2 R146, R121 ;  /* 0x0000007900927308 */ /* 0x000fe40000000800 */
[C---:B------:R-:W-:Y:S01]  /*7fd0*/  HMMA.16816.F32.BF16 R72, R136.reuse, R110, R72 ;  /* 0x0000006e8848723c */ /* 0x040fe20000041848 */
[----:B------:R-:W1:Y:S03]  /*7fe0*/  LDSM.16.MT88.4 R108, [R3+0x4000] ;  /* 0x00400000036c783b */ /* 0x000e660000004200 */
[----:B---3--:R-:W-:Y:S04]  /*7ff0*/  FADD.FTZ R0, R178, R0 ;  /* 0x00000000b2007221 */ /* 0x008fe80000010000 */
[----:B------:R3:W4:Y:S01]  /*8000*/  MUFU.EX2 R177, R112 ;  /* 0x0000007000b17308 */ /* 0x0007220000000800 */
[C---:B--2---:R-:W-:Y:S07]  /*8010*/  HMMA.16816.F32.BF16 R76, R136.reuse, R104, R76 ;  /* 0x00000068884c723c */ /* 0x044fee000004184c */
[--C-:B------:R-:W-:Y:S01]  /*8020*/  FFMA.FTZ R104, R144, c[0x0][0x2d0], -R141.reuse ;  /* 0x0000b40090687a23 */ /* 0x100fe2000001088d */
[C---:B------:R-:W-:Y:S01]  /*8030*/  HMMA.16816.F32.BF16 R80, R136.reuse, R106, R80 ;  /* 0x0000006a8850723c */ /* 0x040fe20000041850 */
[----:B---3--:R-:W-:Y:S02]  /*8040*/  LDSM.16.MT88.4 R112, [R140+0x800] ;  /* 0x000800008c70783b */ /* 0x008fe40000004200 */
[----:B------:R2:W3:Y:S01]  /*8050*/  MUFU.EX2 R179, R104 ;  /* 0x0000006800b37308 */ /* 0x0004e20000000800 */
[----:B----4-:R-:W-:Y:S04]  /*8060*/  FADD.FTZ R0, R177, R0 ;  /* 0x00000000b1007221 */ /* 0x010fe80000010000 */
[C---:B-1----:R-:W-:Y:S07]  /*8070*/  HMMA.16816.F32.BF16 R84, R136.reuse, R108, R84 ;  /* 0x0000006c8854723c */ /* 0x042fee0000041854 */
[--C-:B------:R-:W-:Y:S01]  /*8080*/  FFMA.FTZ R108, R147, c[0x0][0x2d0], -R141.reuse ;  /* 0x0000b400936c7a23 */ /* 0x100fe2000001088d */
[C---:B------:R-:W-:Y:S01]  /*8090*/  HMMA.16816.F32.BF16 R88, R136.reuse, R110, R88 ;  /* 0x0000006e8858723c */ /* 0x040fe20000041858 */
[----:B------:R1:W-:Y:S01]  /*80a0*/  MUFU.EX2 R147, R120 ;  /* 0x0000007800937308 */ /* 0x0003e20000000800 */
[----:B--2---:R-:W2:Y:S09]  /*80b0*/  LDSM.16.MT88.4 R104, [R103+0x4000] ;  /* 0x004000006768783b */ /* 0x004eb20000004200 */
[----:B------:R4:W5:Y:S01]  /*80c0*/  MUFU.EX2 R176, R108 ;  /* 0x0000006c00b07308 */ /* 0x0009620000000800 */
[----:B---3--:R-:W-:Y:S01]  /*80d0*/  FADD.FTZ R2, R179, R2 ;  /* 0x00000002b3027221 */ /* 0x008fe20000010000 */
[----:B-1----:R-:W-:Y:S01]  /*80e0*/  LDSM.16.MT88.4 R120, [R140+0x1800] ;  /* 0x001800008c78783b */ /* 0x002fe20000004200 */
[--C-:B----4-:R-:W-:Y:S02]  /*80f0*/  FFMA.FTZ R108, R148, c[0x0][0x2d0], -R141.reuse ;  /* 0x0000b400946c7a23 */ /* 0x110fe4000001088d */
[----:B-----5:R-:W-:Y:S05]  /*8100*/  FADD.FTZ R2, R176, R2 ;  /* 0x00000002b0027221 */ /* 0x020fea0000010000 */
[----:B------:R1:W3:Y:S01]  /*8110*/  MUFU.EX2 R175, R108 ;  /* 0x0000006c00af7308 */ /* 0x0002e20000000800 */
[C---:B--2---:R-:W-:Y:S07]  /*8120*/  HMMA.16816.F32.BF16 R92, R136.reuse, R104, R92 ;  /* 0x00000068885c723c */ /* 0x044fee000004185c */
[----:B------:R-:W-:Y:S01]  /*8130*/  FFMA.FTZ R104, R149, c[0x0][0x2d0], -R142 ;  /* 0x0000b40095687a23 */ /* 0x000fe2000001088e */
[----:B------:R-:W-:Y:S03]  /*8140*/  HMMA.16816.F32.BF16 R96, R136, R106, R96 ;  /* 0x0000006a8860723c */ /* 0x000fe60000041860 */
[----:B------:R2:W4:Y:S01]  /*8150*/  MUFU.EX2 R174, R104 ;  /* 0x0000006800ae7308 */ /* 0x0005220000000800 */
[----:B------:R-:W-:Y:S01]  /*8160*/  F2FP.BF16.PACK_AB R105, R177, R178 ;  /* 0x000000b2b169723e */ /* 0x000fe200000010ff */
[----:B-1----:R-:W1:Y:S01]  /*8170*/  LDSM.16.MT88.4 R108, [R102+0x800] ;  /* 0x00080000666c783b */ /* 0x002e620000004200 */
[C---:B---3--:R-:W-:Y:S01]  /*8180*/  FADD.FTZ R2, R175.reuse, R2 ;  /* 0x00000002af027221 */ /* 0x048fe20000010000 */
[----:B------:R-:W-:Y:S01]  /*8190*/  F2FP.BF16.PACK_AB R106, R175, R176 ;  /* 0x000000b0af6a723e */ /* 0x000fe200000010ff */
[----:B--2---:R-:W-:Y:S04]  /*81a0*/  FFMA.FTZ R104, R150, c[0x0][0x2d0], -R142 ;  /* 0x0000b40096687a23 */ /* 0x004fe8000001088e */
[----:B----4-:R-:W-:Y:S01]  /*81b0*/  FADD.FTZ R0, R174, R0 ;  /* 0x00000000ae007221 */ /* 0x010fe20000010000 */
[----:B------:R2:W3:Y:S02]  /*81c0*/  MUFU.EX2 R160, R104 ;  /* 0x0000006800a07308 */ /* 0x0004e40000000800 */
[----:B--2---:R-:W-:Y:S01]  /*81d0*/  F2FP.BF16.PACK_AB R104, R179, R180 ;  /* 0x000000b4b368723e */ /* 0x004fe200000010ff */
[C---:B---3--:R-:W-:Y:S01]  /*81e0*/  FADD.FTZ R0, R160.reuse, R0 ;  /* 0x00000000a0007221 */ /* 0x048fe20000010000 */
[----:B------:R-:W-:Y:S07]  /*81f0*/  F2FP.BF16.PACK_AB R107, R160, R174 ;  /* 0x000000aea06b723e */ /* 0x000fee00000010ff */
        /* <DEDUP_REMOVED lines=28> */
[--C-:B------:R-:W-:Y:S01]  /*83c0*/  FFMA.FTZ R112, R151, c[0x0][0x2d0], -R141.reuse ;  /* 0x0000b40097707a23 */ /* 0x100fe2000001088d */
[C---:B------:R-:W-:Y:S01]  /*83d0*/  HMMA.16816.F32.BF16 R80, R104.reuse, R114, R80 ;  /* 0x000000726850723c */ /* 0x040fe20000041850 */
[----:B------:R2:W3:Y:S10]  /*83e0*/  MUFU.EX2 R151, R116 ;  /* 0x0000007400977308 */ /* 0x0004f40000000800 */
[----:B------:R4:W5:Y:S01]  /*83f0*/  MUFU.EX2 R156, R112 ;  /* 0x00000070009c7308 */ /* 0x0009620000000800 */
[C---:B-1----:R-:W-:Y:S03]  /*8400*/  HMMA.16816.F32.BF16 R84, R104.reuse, R108, R84 ;  /* 0x0000006c6854723c */ /* 0x042fe60000041854 */
[----:B--2---:R-:W-:Y:S02]  /*8410*/  FFMA.FTZ R116, R152, c[0x0][0x2d0], -R142 ;  /* 0x0000b40098747a23 */ /* 0x004fe4000001088e */
[----:B---3--:R-:W-:Y:S04]  /*8420*/  FADD.FTZ R0, R151, R0 ;  /* 0x0000000097007221 */ /* 0x008fe80000010000 */
[----:B------:R1:W2:Y:S01]  /*8430*/  MUFU.EX2 R152, R116 ;  /* 0x0000007400987308 */ /* 0x0002a20000000800 */
[C---:B------:R-:W-:Y:S01]  /*8440*/  HMMA.16816.F32.BF16 R88, R104.reuse, R110, R88 ;  /* 0x0000006e6858723c */ /* 0x040fe20000041858 */
[----:B----4-:R-:W3:Y:S02]  /*8450*/  LDSM.16.MT88.4 R112, [R103+0x4800] ;  /* 0x004800006770783b */ /* 0x010ee40000004200 */
[----:B------:R-:W-:Y:S02]  /*8460*/  FFMA.FTZ R108, R157, c[0x0][0x2d0], -R142 ;  /* 0x0000b4009d6c7a23 */ /* 0x000fe4000001088e */
[----:B-----5:R-:W-:Y:S04]  /*8470*/  FADD.FTZ R2, R156, R2 ;  /* 0x000000029c027221 */ /* 0x020fe80000010000 */
[----:B------:R4:W5:Y:S03]  /*8480*/  MUFU.EX2 R150, R108 ;  /* 0x0000006c00967308 */ /* 0x0009660000000800 */
[----:B------:R-:W-:Y:S02]  /*8490*/  FADD.FTZ R2, R153, R2 ;  /* 0x0000000299027221 */ /* 0x000fe40000010000 */
[--C-:B-1----:R-:W-:Y:S02]  /*84a0*/  FFMA.FTZ R116, R159, c[0x0][0x2d0], -R141.reuse ;  /* 0x0000b4009f747a23 */ /* 0x102fe4000001088d */
[----:B--2---:R-:W-:Y:S03]  /*84b0*/  FADD.FTZ R0, R152, R0 ;  /* 0x0000000098007221 */ /* 0x004fe60000010000 */
[----:B------:R1:W2:Y:S01]  /*84c0*/  MUFU.EX2 R154, R116 ;  /* 0x00000074009a7308 */ /* 0x0002a20000000800 */
[----:B----4-:R-:W4:Y:S01]  /*84d0*/  LDSM.16.MT88.4 R108, [R102+0x1000] ;  /* 0x00100000666c783b */ /* 0x010f220000004200 */
[----:B-----5:R-:W-:Y:S01]  /*84e0*/  FADD.FTZ R0, R150, R0 ;  /* 0x0000000096007221 */ /* 0x020fe20000010000 */
[C---:B---3--:R-:W-:Y:S07]  /*84f0*/  HMMA.16816.F32.BF16 R92, R104.reuse, R112, R92 ;  /* 0x00000070685c723c */ /* 0x048fee000004185c */
[----:B------:R-:W-:Y:S01]  /*8500*/  FFMA.FTZ R112, R158, c[0x0][0x2d0], -R142 ;  /* 0x0000b4009e707a23 */ /* 0x000fe2000001088e */
[----:B------:R-:W-:Y:S03]  /*8510*/  HMMA.16816.F32.BF16 R96, R104, R114, R96 ;  /* 0x000000726860723c */ /* 0x000fe60000041860 */
[----:B------:R3:W5:Y:S01]  /*8520*/  MUFU.EX2 R149, R112 ;  /* 0x0000007000957308 */ /* 0x0007620000000800 */
[--C-:B-1----:R-:W-:Y:S02]  /*8530*/  FFMA.FTZ R116, R155, c[0x0][0x2d0], -R141.reuse ;  /* 0x0000b4009b747a23 */ /* 0x102fe4000001088d */
[----:B--2---:R-:W-:Y:S01]  /*8540*/  FADD.FTZ R2, R154, R2 ;  /* 0x000000029a027221 */ /* 0x004fe20000010000 */
[----:B------:R-:W-:Y:S02]  /*8550*/  F2FP.BF16.PACK_AB R104, R153, R156 ;  /* 0x0000009c9968723e */ /* 0x000fe400000010ff */
[----:B------:R-:W-:Y:S04]  /*8560*/  F2FP.BF16.PACK_AB R105, R152, R151 ;  /* 0x000000979869723e */ /* 0x000fe800000010ff */
[----:B------:R-:W1:Y:S01]  /*8570*/  MUFU.EX2 R155, R116 ;  /* 0x00000074009b7308 */ /* 0x000e620000000800 */
[----:B---3--:R-:W2:Y:S01]  /*8580*/  LDSM.16.MT88.4 R112, [R140+0x1000] ;  /* 0x001000008c70783b */ /* 0x008ea20000004200 */
[----:B-----5:R-:W-:Y:S02]  /*8590*/  F2FP.BF16.PACK_AB R107, R149, R150 ;  /* 0x00000096956b723e */ /* 0x020fe400000010ff */
[----:B-1----:R-:W-:Y:S01]  /*85a0*/  F2FP.BF16.PACK_AB R106, R155, R154 ;  /* 0x0000009a9b6a723e */ /* 0x002fe200000010ff */
[--C-:B------:R-:W-:Y:S02]  /*85b0*/  FFMA.FTZ R116, R189, c[0x0][0x2d0], -R141.reuse ;  /* 0x0000b400bd747a23 */ /* 0x100fe4000001088d */
[----:B------:R-:W-:Y:S03]  /*85c0*/  FFMA.FTZ R141, R182, c[0x0][0x2d0], -R141 ;  /* 0x0000b400b68d7a23 */ /* 0x000fe6000001088d */
[----:B------:R1:W3:Y:S01]  /*85d0*/  MUFU.EX2 R144, R116 ;  /* 0x0000007400907308 */ /* 0x0002e20000000800 */
[----:B------:R-:W-:Y:S01]  /*85e0*/  FADD.FTZ R2, R155, R2 ;  /* 0x000000029b027221 */ /* 0x000fe20000010000 */
[C---:B----4-:R-:W-:Y:S08]  /*85f0*/  HMMA.16816.F32.BF16 R4, R104.reuse, R108, R4 ;  /* 0x0000006c6804723c */ /* 0x050ff00000041804 */
[C---:B------:R-:W-:Y:S01]  /*8600*/  HMMA.16816.F32.BF16 R8, R104.reuse, R110, R8 ;  /* 0x0000006e6808723c */ /* 0x040fe20000041808 */
[----:B------:R-:W4:Y:S01]  /*8610*/  LDSM.16.MT88.4 R108, [R3+0x1000] ;  /* 0x00100000036c783b */ /* 0x000f220000004200 */
[----:B------:R-:W5:Y:S07]  /*8620*/  MUFU.EX2 R148, R141 ;  /* 0x0000008d00947308 */ /* 0x000f6e0000000800 */
[----:B-1----:R-:W-:Y:S01]  /*8630*/  LDSM.16.MT88.4 R116, [R103+0x5000] ;  /* 0x005000006774783b */ /* 0x002fe20000004200 */
[C---:B--2---:R-:W-:Y:S03]  /*8640*/  HMMA.16816.F32.BF16 R12, R104.reuse, R112, R12 ;  /* 0x00000070680c723c */ /* 0x044fe6000004180c */
[----:B---3--:R-:W-:Y:S05]  /*8650*/  F2FP.BF16.PACK_AB R136, R147, R144 ;  /* 0x000000909388723e */ /* 0x008fea00000010ff */
[C---:B------:R-:W-:Y:S01]  /*8660*/  HMMA.16816.F32.BF16 R16, R104.reuse, R114, R16 ;  /* 0x000000726810723c */ /* 0x040fe20000041810 */
[----:B------:R-:W1:Y:S03]  /*8670*/  LDSM.16.MT88.4 R112, [R103+0x1000] ;  /* 0x001000006770783b */ /* 0x000e660000004200 */
[----:B-----5:R-:W-:Y:S04]  /*8680*/  F2FP.BF16.PACK_AB R138, R148, R146 ;  /* 0x00000092948a723e */ /* 0x020fe800000010ff */
[C---:B----4-:R-:W-:Y:S08]  /*8690*/  HMMA.16816.F32.BF16 R20, R104.reuse, R108, R20 ;  /* 0x0000006c6814723c */ /* 0x050ff00000041814 */
        /* <DEDUP_REMOVED lines=21> */
[--C-:B------:R-:W-:Y:S01]  /*87f0*/  FFMA.FTZ R112, R184, c[0x0][0x2d0], -R142.reuse ;  /* 0x0000b400b8707a23 */ /* 0x100fe2000001088e */
[C---:B------:R-:W-:Y:S03]  /*8800*/  HMMA.16816.F32.BF16 R80, R104.reuse, R114, R80 ;  /* 0x000000726850723c */ /* 0x040fe60000041850 */
[----:B------:R1:W-:Y:S05]  /*8810*/  MUFU.EX2 R143, R112 ;  /* 0x00000070008f7308 */ /* 0x0003ea0000000800 */
[C---:B--2---:R-:W-:Y:S08]  /*8820*/  HMMA.16816.F32.BF16 R84, R104.reuse, R108, R84 ;  /* 0x0000006c6854723c */ /* 0x044ff00000041854 */
[C---:B------:R-:W-:Y:S04]  /*8830*/  HMMA.16816.F32.BF16 R88, R104.reuse, R110, R88 ;  /* 0x0000006e6858723c */ /* 0x040fe80000041858 */
[--C-:B-1----:R-:W-:Y:S04]  /*8840*/  FFMA.FTZ R112, R183, c[0x0][0x2d0], -R142.reuse ;  /* 0x0000b400b7707a23 */ /* 0x102fe8000001088e */
[C---:B------:R-:W-:Y:S01]  /*8850*/  HMMA.16816.F32.BF16 R92, R104.reuse, R116, R92 ;  /* 0x00000074685c723c */ /* 0x040fe2000004185c */
[----:B------:R1:W2:Y:S07]  /*8860*/  MUFU.EX2 R145, R112 ;  /* 0x0000007000917308 */ /* 0x0002ae0000000800 */
[----:B------:R-:W-:Y:S04]  /*8870*/  HMMA.16816.F32.BF16 R96, R104, R118, R96 ;  /* 0x000000766860723c */ /* 0x000fe80000041860 */
[--C-:B-1----:R-:W-:Y:S01]  /*8880*/  FFMA.FTZ R112, R187, c[0x0][0x2d0], -R142.reuse ;  /* 0x0000b400bb707a23 */ /* 0x102fe2000001088e */
[----:B--2---:R-:W-:Y:S01]  /*8890*/  F2FP.BF16.PACK_AB R137, R145, R143 ;  /* 0x0000008f9189723e */ /* 0x004fe200000010ff */
[----:B------:R-:W-:Y:S02]  /*88a0*/  FFMA.FTZ R142, R192, c[0x0][0x2d0], -R142 ;  /* 0x0000b400c08e7a23 */ /* 0x000fe4000001088e */
[----:B------:R1:W-:Y:S10]  /*88b0*/  MUFU.EX2 R141, R112 ;  /* 0x00000070008d7308 */ /* 0x0003f40000000800 */
[----:B------:R-:W2:Y:S01]  /*88c0*/  MUFU.EX2 R142, R142 ;  /* 0x0000008e008e7308 */ /* 0x000ea20000000800 */
[----:B-1----:R-:W1:Y:S01]  /*88d0*/  LDSM.16.MT88.4 R112, [R102+0x1800] ;  /* 0x001800006670783b */ /* 0x002e620000004200 */
[----:B--2---:R-:W-:Y:S07]  /*88e0*/  F2FP.BF16.PACK_AB R139, R142, R141 ;  /* 0x0000008d8e8b723e */ /* 0x004fee00000010ff */
        /* <DEDUP_REMOVED lines=9> */
[----:B------:R-:W-:Y:S07]  /*8980*/  LDSM.16.MT88.4 R20, [R140+0x5800] ;  /* 0x005800008c14783b */ /* 0x000fee0000004200 */
        /* <DEDUP_REMOVED lines=8> */
[----:B------:R2:W5:Y:S07]  /*8a10*/  LDSM.16.MT88.4 R8, [R3+0x5800] ;  /* 0x005800000308783b */ /* 0x00056e0000004200 */
[C---:B---3--:R-:W-:Y:S08]  /*8a20*/  HMMA.16816.F32.BF16 R52, R136.reuse, R12, R52 ;  /* 0x0000000c8834723c */ /* 0x048ff00000041834 */
[C---:B------:R-:W-:Y:S08]  /*8a30*/  HMMA.16816.F32.BF16 R56, R136.reuse, R14, R56 ;  /* 0x0000000e8838723c */ /* 0x040ff00000041838 */
[C---:B----4-:R-:W-:Y:S04]  /*8a40*/  HMMA.16816.F32.BF16 R60, R136.reuse, R16, R60 ;  /* 0x00000010883c723c */ /* 0x050fe8000004183c */
[----:B--2---:R-:W-:Y:S02]  /*8a50*/  FADD.FTZ R3, R149, R0 ;  /* 0x0000000095037221 */ /* 0x004fe40000010000 */
[----:B------:R-:W-:Y:S02]  /*8a60*/  FADD.FTZ R0, R144, R2 ;  /* 0x0000000290007221 */ /* 0x000fe40000010000 */
[C---:B------:R-:W-:Y:S04]  /*8a70*/  HMMA.16816.F32.BF16 R64, R136.reuse, R18, R64 ;  /* 0x000000128840723c */ /* 0x040fe80000041840 */
[----:B------:R-:W-:Y:S02]  /*8a80*/  FADD.FTZ R3, R143, R3 ;  /* 0x000000038f037221 */ /* 0x000fe40000010000 */
[----:B------:R-:W-:Y:S02]  /*8a90*/  FADD.FTZ R2, R147, R0 ;  /* 0x0000000093027221 */ /* 0x000fe40000010000 */
[C---:B-1----:R-:W-:Y:S04]  /*8aa0*/  HMMA.16816.F32.BF16 R68, R136.reuse, R4, R68 ;  /* 0x000000048844723c */ /* 0x042fe80000041844 */
[----:B------:R-:W-:Y:S02]  /*8ab0*/  FADD.FTZ R0, R145, R3 ;  /* 0x0000000391007221 */ /* 0x000fe40000010000 */
[----:B------:R-:W-:Y:S01]  /*8ac0*/  FADD.FTZ R3, R146, R2 ;  /* 0x0000000292037221 */ /* 0x000fe20000010000 */
[----:B------:R-:W-:Y:S01]  /*8ad0*/  IADD3 R2, R199, 0x1, RZ ;  /* 0x00000001c7027810 */ /* 0x000fe20007ffe0ff */
[C---:B------:R-:W-:Y:S01]  /*8ae0*/  HMMA.16816.F32.BF16 R72, R136.reuse, R6, R72 ;  /* 0x000000068848723c */ /* 0x040fe20000041848 */
[----:B------:R-:W1:Y:S03]  /*8af0*/  LDSM.16.MT88.4 R4, [R103+0x5800] ;  /* 0x005800006704783b */ /* 0x000e660000004200 */
[----:B------:R-:W-:Y:S01]  /*8b00*/  FADD.FTZ R0, R141, R0 ;  /* 0x000000008d007221 */ /* 0x000fe20000010000 */
[----:B------:R-:W-:Y:S01]  /*8b10*/  SEL R199, R2, RZ, !P1 ;  /* 0x000000ff02c77207 */ /* 0x000fe20004800000 */
[----:B------:R-:W-:Y:S02]  /*8b20*/  FADD.FTZ R203, R148, R3 ;  /* 0x0000000394cb7221 */ /* 0x000fe40000010000 */
[C---:B------:R-:W-:Y:S04]  /*8b30*/  HMMA.16816.F32.BF16 R76, R136.reuse, R20, R76 ;  /* 0x00000014884c723c */ /* 0x040fe8000004184c */
[----:B------:R-:W-:Y:S04]  /*8b40*/  FADD.FTZ R204, R142, R0 ;  /* 0x000000008ecc7221 */ /* 0x000fe80000010000 */
[C---:B------:R-:W-:Y:S08]  /*8b50*/  HMMA.16816.F32.BF16 R80, R136.reuse, R22, R80 ;  /* 0x000000168850723c */ /* 0x040ff00000041850 */
[C---:B-----5:R-:W-:Y:S08]  /*8b60*/  HMMA.16816.F32.BF16 R84, R136.reuse, R8, R84 ;  /* 0x000000088854723c */ /* 0x060ff00000041854 */
[C---:B------:R-:W-:Y:S08]  /*8b70*/  HMMA.16816.F32.BF16 R88, R136.reuse, R10, R88 ;  /* 0x0000000a8858723c */ /* 0x040ff00000041858 */
[C---:B-1----:R-:W-:Y:S07]  /*8b80*/  HMMA.16816.F32.BF16 R92, R136.reuse, R4, R92 ;  /* 0x00000004885c723c */ /* 0x042fee000004185c */
[----:B------:R-:W-:Y:S01]  /*8b90*/  IADD3 R4, R172, -0x2, RZ ;  /* 0xfffffffeac047810 */ /* 0x000fe20007ffe0ff */
[----:B------:R-:W-:Y:S03]  /*8ba0*/  HMMA.16816.F32.BF16 R96, R136, R6, R96 ;  /* 0x000000068860723c */ /* 0x000fe60000041860 */
[----:B------:R-:W-:Y:S11]  /*8bb0*/  ISETP.GE.AND P0, PT, R4, R205, PT ;  /* 0x000000cd0400720c */ /* 0x000ff60003f06270 */
[----:B------:R-:W-:Y:S02]  /*8bc0*/  @!UPT UIADD3 URZ, URZ, URZ, URZ ;  /* 0x0000003f3f3ff290 */ /* 0x000fe4000fffe03f */
[----:B------:R-:W-:-:S05]  /*8bd0*/  @!P0 BRA `(.L_x_2607) ;  /* 0x0000050000008947 */ /* 0x000fca0003800000 */
[----:B------:R-:W-:Y:S01]  /*8be0*/  IADD3 R2, R206, R200, R211 ;  /* 0x000000c8ce027210 */ /* 0x000fe20007ffe0d3 */
[----:B------:R-:W-:Y:S01]  /*8bf0*/  IMAD.MOV.U32 R173, RZ, RZ, RZ ;  /* 0x000000ffffad7224 */ /* 0x000fe200078e00ff */
[----:B------:R-:W-:Y:S01]  /*8c00*/  SHF.R.S32.HI R224, RZ, 0x1f, R201 ;  /* 0x0000001fffe07819 */ /* 0x000fe200000114c9 */
[C---:B------:R-:W-:Y:S01]  /*8c10*/  IMAD.SHL.U32 R18, R201.reuse, 0x2, RZ ;  /* 0x00000002c9127824 */ /* 0x040fe200078e00ff */
[----:B------:R-:W-:Y:S01]  /*8c20*/  IADD3 R2, R2, -0x80, RZ ;  /* 0xffffff8002027810 */ /* 0x000fe20007ffe0ff */
[----:B------:R-:W-:Y:S01]  /*8c30*/  IMAD.SHL.U32 R17, R202, 0x2, RZ ;  /* 0x00000002ca117824 */ /* 0x000fe200078e00ff */
[----:B------:R-:W-:Y:S01]  /*8c40*/  SHF.L.U64.HI R15, R201, 0x1, R224 ;  /* 0x00000001c90f7819 */ /* 0x000fe200000102e0 */
[C---:B------:R-:W-:Y:S01]  /*8c50*/  IMAD.SHL.U32 R16, R193.reuse, 0x2, RZ ;  /* 0x00000002c1107824 */ /* 0x040fe200078e00ff */
[----:B------:R-:W-:Y:S01]  /*8c60*/  SHF.R.S32.HI R225, RZ, 0x1f, R202 ;  /* 0x0000001fffe17819 */ /* 0x000fe200000114ca */
[----:B------:R-:W-:Y:S01]  /*8c70*/  @P3 IMAD.HI.U32 R3, R2, c[0x0][0x2bc], RZ ;  /* 0x0000af0002033a27 */ /* 0x000fe200078e00ff */
[----:B------:R-:W-:Y:S02]  /*8c80*/  SHF.R.S32.HI R224, RZ, 0x1f, R193 ;  /* 0x0000001fffe07819 */ /* 0x000fe400000114c1 */
[----:B------:R-:W-:Y:S01]  /*8c90*/  SHF.L.U64.HI R14, R202, 0x1, R225 ;  /* 0x00000001ca0e7819 */ /* 0x000fe200000102e1 */
[----:B------:R-:W-:Y:S01]  /*8ca0*/  IMAD.MOV.U32 R0, RZ, RZ, R2 ;  /* 0x000000ffff007224 */ /* 0x000fe200078e0002 */
[----:B------:R-:W-:Y:S02]  /*8cb0*/  @P3 SHF.R.U32.HI R0, RZ, c[0x0][0x2c0], R3 ;  /* 0x0000b000ff003a19 */ /* 0x000fe40000011603 */
[----:B------:R-:W-:Y:S02]  /*8cc0*/  SHF.L.U64.HI R13, R193, 0x1, R224 ;  /* 0x00000001c10d7819 */ /* 0x000fe400000102e0 */
        /* <DEDUP_REMOVED lines=22> */
.L_x_2650:
[----:B------:R-:W-:-:S05]  /*8e30*/  BRA.DIV ~URZ, `(.L_x_2609) ;  /* 0x000067127f007947 */ /* 0x000fca000b800000 */
[----:B------:R-:W3:Y:S01]  /*8e40*/  SHFL.IDX PT, R2, R12, RZ, 0x181f ;  /* 0x00181fff0c027589 */ /* 0x000ee200000e0000 */
[----:B------:R-:W-:Y:S01]  /*8e50*/  ISETP.GE.AND P5, PT, R193, c[0x0][0x1d4], PT ;  /* 0x00007500c1007a0c */ /* 0x000fe20003fa6270 */
[----:B------:R-:W-:Y:S01]  /*8e60*/  IMAD R0, R199, 0x6000, R222 ;  /* 0x00006000c7007824 */ /* 0x000fe200078e02de */
[----:B------:R-:W-:Y:S02]  /*8e70*/  ISETP.GE.AND P1, PT, R202, c[0x0][0x1d4], PT ;  /* 0x00007500ca007a0c */ /* 0x000fe40003f26270 */
[C---:B---3--:R-:W-:Y:S02]  /*8e80*/  IADD3 R8, P0, R2.reuse, R16, RZ ;  /* 0x0000001002087210 */ /* 0x048fe40007f1e0ff */
[----:B------:R-:W-:Y:S03]  /*8e90*/  IADD3 R6, P6, R2, R17, RZ ;  /* 0x0000001102067210 */ /* 0x000fe60007fde0ff */
[C---:B--2---:R-:W-:Y:S01]  /*8ea0*/  IMAD.X R9, R4.reuse, 0x1, R13, P0 ;  /* 0x0000000104097824 */ /* 0x044fe200000e060d */
[----:B------:R-:W-:Y:S01]  /*8eb0*/  ISETP.GE.AND P0, PT, R201, c[0x0][0x1d4], PT ;  /* 0x00007500c9007a0c */ /* 0x000fe20003f06270 */
[----:B------:R-:W-:Y:S01]  /*8ec0*/  IMAD.X R7, R4, 0x1, R14, P6 ;  /* 0x0000000104077824 */ /* 0x000fe200030e060e */
[----:B------:R-:W-:Y:S02]  /*8ed0*/  IADD3 R10, P6, R2, R18, RZ ;  /* 0x00000012020a7210 */ /* 0x000fe40007fde0ff */
[----:B------:R-:W-:Y:S01]  /*8ee0*/  @!PT LDS RZ, [RZ] ;  /* 0x00000000fffff984 */ /* 0x000fe20000000800 */
[----:B------:R-:W-:Y:S01]  /*8ef0*/  @!PT LDS RZ, [RZ] ;  /* 0x00000000fffff984 */ /* 0x000fe20000000800 */
[----:B------:R2:W-:Y:S03]  /*8f00*/  LDGSTS.E.BYPASS.LTC128B.128 [R0], [R8.64], !P5 ;  /* 0x0000000008007fae */ /* 0x0005e6000e901d46 */
[----:B------:R-:W-:Y:S01]  /*8f10*/  IMAD.X R11, R4, 0x1, R15, P6 ;  /* 0x00000001040b7824 */ /* 0x000fe200030e060f */
[----:B------:R2:W-:Y:S04]  /*8f20*/  LDGSTS.E.BYPASS.LTC128B.128 [R0+0x2000], [R6.64], !P1 ;  /* 0x0200000006007fae */ /* 0x0005e8000c901d46 */
[----:B------:R3:W4:Y:S04]  /*8f30*/  SHFL.IDX PT, R4, R5, 0x1, 0x181f ;  /* 0x00381f0005047f89 */ /* 0x00072800000e0000 */
[----:B------:R5:W-:Y:S04]  /*8f40*/  LDGSTS.E.BYPASS.LTC128B.128 [R0+0x4000], [R10.64], !P0 ;  /* 0x040000000a007fae */ /* 0x000be8000c101d46 */
[----:B------:R2:W1:Y:S02]  /*8f50*/  SHFL.IDX PT, R2, R12, 0x1, 0x181f ;  /* 0x00381f000c027f89 */ /* 0x00046400000e0000 */
[----:B-1-3--:R-:W-:Y:S02]  /*8f60*/  SEL R5, RZ, 0x10, P0 ;  /* 0x00000010ff057807 */ /* 0x00afe40000000000 */
[----:B-----5:R-:W-:Y:S02]  /*8f70*/  SEL R11, RZ, 0x10, P5 ;  /* 0x00000010ff0b7807 */ /* 0x020fe40002800000 */
[----:B------:R-:W-:Y:S04]  /*8f80*/  SEL R10, RZ, 0x10, P1 ;  /* 0x00000010ff0a7807 */ /* 0x000fe80000800000 */
.L_x_2651:
[----:B--2-4-:R-:W-:Y:S02]  /*8f90*/  IADD3 R3, -R10, 0x10, RZ ;  /* 0x000000100a037810 */ /* 0x014fe40007ffe1ff */
[----:B------:R-:W-:Y:S02]  /*8fa0*/  IADD3 R8, -R11, 0x10, RZ ;  /* 0x000000100b087810 */ /* 0x000fe40007ffe1ff */
[----:B------:R-:W-:Y:S02]  /*8fb0*/  IADD3 R6, -R5, 0x10, RZ ;  /* 0x0000001005067810 */ /* 0x000fe40007ffe1ff */
[----:B------:R-:W-:Y:S02]  /*8fc0*/  LOP3.LUT R7, R3, 0xf, RZ, 0xc0, !PT ;  /* 0x0000000f03077812 */ /* 0x000fe400078ec0ff */
[----:B------:R-:W-:Y:S02]  /*8fd0*/  LOP3.LUT R8, R8, 0xf, RZ, 0xc0, !PT ;  /* 0x0000000f08087812 */ /* 0x000fe400078ec0ff */
[----:B------:R-:W-:Y:S02]  /*8fe0*/  LOP3.LUT R3, R6, 0xf, RZ, 0xc0, !PT ;  /* 0x0000000f06037812 */ /* 0x000fe400078ec0ff */
[-C--:B------:R-:W-:Y:S02]  /*8ff0*/  IADD3 R6, P6, P5, R7, R2.reuse, R17 ;  /* 0x0000000207067210 */ /* 0x080fe40007dde011 */
[----:B------:R-:W-:Y:S02]  /*9000*/  IADD3 R8, P1, P0, R8, R2, R16 ;  /* 0x0000000208087210 */ /* 0x000fe4000783e010 */
[-C--:B------:R-:W-:Y:S02]  /*9010*/  IADD3.X R7, RZ, R4.reuse, R14, P6, P5 ;  /* 0x00000004ff077210 */ /* 0x080fe400037ea40e */
[----:B------:R-:W-:Y:S02]  /*9020*/  ISETP.NE.U32.AND P6, PT, R11, RZ, PT ;  /* 0x000000ff0b00720c */ /* 0x000fe40003fc5070 */
[----:B------:R-:W-:Y:S02]  /*9030*/  IADD3.X R9, RZ, R4, R13, P1, P0 ;  /* 0x00000004ff097210 */ /* 0x000fe40000fe040d */
[----:B------:R-:W-:Y:S02]  /*9040*/  IADD3 R2, P1, P0, R3, R2, R18 ;  /* 0x0000000203027210 */ /* 0x000fe4000783e012 */
[----:B------:R-:W-:Y:S02]  /*9050*/  ISETP.NE.U32.AND P5, PT, R10, RZ, PT ;  /* 0x000000ff0a00720c */ /* 0x000fe40003fa5070 */
[----:B------:R-:W-:Y:S02]  /*9060*/  IADD3.X R3, RZ, R4, R15, P1, P0 ;  /* 0x00000004ff037210 */ /* 0x000fe40000fe040f */
[----:B------:R-:W-:Y:S03]  /*9070*/  ISETP.NE.U32.AND P0, PT, R5, RZ, PT ;  /* 0x000000ff0500720c */ /* 0x000fe60003f05070 */
[----:B------:R-:W-:Y:S01]  /*9080*/  @!PT LDS RZ, [RZ] ;  /* 0x00000000fffff984 */ /* 0x000fe20000000800 */
[----:B------:R-:W-:Y:S01]  /*9090*/  @!PT LDS RZ, [RZ] ;  /* 0x00000000fffff984 */ /* 0x000fe20000000800 */
[----:B------:R-:W-:Y:S01]  /*90a0*/  @!PT LDS RZ, [RZ] ;  /* 0x00000000fffff984 */ /* 0x000fe20000000800 */
[----:B------:R1:W-:Y:S06]  /*90b0*/  LDGSTS.E.BYPASS.LTC128B.128.ZFILL [R0+0x1000], [R8.64], P6 ;  /* 0x0100000008007fae */ /* 0x0003ec000b141d46 */
[----:B------:R1:W-:Y:S04]  /*90c0*/  LDGSTS.E.BYPASS.LTC128B.128.ZFILL [R0+0x3000], [R6.64], P5 ;  /* 0x0300000006007fae */ /* 0x0003e8000a941d46 */
[----:B------:R1:W-:Y:S02]  /*90d0*/  LDGSTS.E.BYPASS.LTC128B.128.ZFILL [R0+0x5000], [R2.64], P0 ;  /* 0x0500000002007fae */ /* 0x0003e40008141d46 */
.L_x_2607:
[----:B------:R-:W-:Y:S05]  /*90e0*/  BSYNC B0 ;  /* 0x0000000000007941 */ /* 0x000fea0003800000 */
.L_x_2606:
[C---:B------:R-:W-:Y:S01]  /*90f0*/  ISETP.GT.AND P0, PT, R172.reuse, R209, PT ;  /* 0x000000d1ac00720c */ /* 0x040fe20003f04270 */
[----:B------:R-:W0:Y:S01]  /*9100*/  LDGDEPBAR ;  /* 0x00000000000079af */ /* 0x000e220000000000 */
[C---:B------:R-:W-:Y:S01]  /*9110*/  ISETP.GE.AND P1, PT, R161.reuse, 0x1, PT ;  /* 0x00000001a100780c */ /* 0x040fe20003f26270 */
[----:B------:R-:W-:Y:S01]  /*9120*/  IMAD.MOV.U32 R103, RZ, RZ, R100 ;  /* 0x000000ffff677224 */ /* 0x000fe200078e0064 */
[----:B------:R-:W-:Y:S01]  /*9130*/  IADD3 R161, R161, 0x1, RZ ;  /* 0x00000001a1a17810 */ /* 0x000fe20007ffe0ff */
[----:B------:R-:W-:Y:S01]  /*9140*/  IMAD.MOV.U32 R102, RZ, RZ, R101 ;  /* 0x000000ffff667224 */ /* 0x000fe200078e0065 */
[----:B------:R-:W-:Y:S02]  /*9150*/  IADD3 R172, R172, -0x1, RZ ;  /* 0xffffffffacac7810 */ /* 0x000fe40007ffe0ff */
[----:B------:R-:W-:Y:S05]  /*9160*/  SEL R161, R161, RZ, !P1 ;  /* 0x000000ffa1a17207 */ /* 0x000fea0004800000 */
[----:B-1----:R-:W-:-:S05]  /*9170*/  @P0 BRA `(.L_x_2610) ;  /* 0xffffc87000000947 */ /* 0x002fca000383ffff */
.L_x_2601:
[----:B------:R-:W-:Y:S01]  /*9180*/  ISETP.GE.AND P0, PT, R172, R205, PT ;  /* 0x000000cdac00720c */ /* 0x000fe20003f06270 */
[----:B------:R-:W-:Y:S01]  /*9190*/  IMAD.MOV.U32 R209, RZ, RZ, 0x1f ;  /* 0x0000001fffd17424 */ /* 0x000fe200078e00ff */
[----:B------:R-:W-:-:S11]  /*91a0*/  MOV R208, 0xffffffff ;  /* 0xffffffff00d07802 */ /* 0x000fd60000000f00 */
[----:B------:R-:W-:Y:S05]  /*91b0*/  @!P0 BRA `(.L_x_2611) ;  /* 0x000032a000008947 */ /* 0x000fea0003800000 */
[----:B------:R-:W-:Y:S02]  /*91c0*/  MOV R102, R100 ;  /* 0x0000006400667202 */ /* 0x000fe40000000f00 */
[----:B------:R-:W-:Y:S02]  /*91d0*/  MOV R0, R101 ;  /* 0x0000006500007202 */ /* 0x000fe40000000f00 */
.L_x_2621:
        /* <DEDUP_REMOVED lines=43> */
.L_x_2652:
        /* <DEDUP_REMOVED lines=22> */
.L_x_2653:
        /* <DEDUP_REMOVED lines=21> */
.L_x_2613:
[----:B------:R-:W-:Y:S05]  /*9740*/  BSYNC B0 ;  /* 0x0000000000007941 */ /* 0x000fea0003800000 */
.L_x_2612:
[----:B------:R-:W0:Y:S01]  /*9750*/  LDGDEPBAR ;  /* 0x00000000000079af */ /* 0x000e220000000000 */
[----:B------:R-:W-:Y:S01]  /*9760*/  WARPSYNC 0xffffffff ;  /* 0xffffffff00007948 */ /* 0x000fe20003800000 */
[C---:B--23--:R-:W-:Y:S03]  /*9770*/  HMMA.16816.F32.BF16 R4, R32.reuse, R8, RZ ;  /* 0x000000082004723c */ /* 0x04cfe600000418ff */
[----:B------:R-:W-:Y:S01]  /*9780*/  ISETP.GE.AND P0, PT, R199, 0x1, PT ;  /* 0x00000001c700780c */ /* 0x000fe20003f06270 */
[C---:B------:R-:W-:Y:S01]  /*9790*/  IMAD.IADD R3, R166.reuse, 0x1, R100 ;  /* 0x00000001a6037824 */ /* 0x040fe200078e0264 */
[C---:B------:R-:W-:Y:S01]  /*97a0*/  IADD3 R2, R167.reuse, R100, R166 ;  /* 0x00000064a7027210 */ /* 0x040fe20007ffe0a6 */
[----:B------:R-:W-:Y:S02]  /*97b0*/  IMAD.IADD R103, R166, 0x1, R101 ;  /* 0x00000001a6677824 */ /* 0x000fe400078e0265 */
        /* <DEDUP_REMOVED lines=30> */
[----:B------:R-:W-:Y:S01]  /*99a0*/  IMAD.IADD R152, R167, 0x1, R100 ;  /* 0x00000001a7987824 */ /* 0x000fe200078e0264 */
        /* <DEDUP_REMOVED lines=79> */
[----:B------:R-:W3:Y:S08]  /*9ea0*/  LDSM.16.M88.4 R144, [R152+0x5000] ;  /* 0x005000009890783b */ /* 0x000ef00000000200 */
[----:B------:R-:W4:Y:S01]  /*9eb0*/  LDSM.16.M88.4 R152, [R152+0x5800] ;  /* 0x005800009898783b */ /* 0x000f220000000200 */
        /* <DEDUP_REMOVED lines=29> */
[----:B------:R-:W1:Y:S01]  /*a090*/  MUFU.TANH R140, R4 ;  /* 0x00000004008c7308 */ /* 0x000e620000002400 */
[----:B------:R-:W-:Y:S02]  /*a0a0*/  FMUL.FTZ R6, R6, c[0x0][0x320] ;  /* 0x0000c80006067a20 */ /* 0x000fe40000410000 */
[----:B------:R-:W-:Y:S02]  /*a0b0*/  FMUL.FTZ R5, R5, c[0x0][0x320] ;  /* 0x0000c80005057a20 */ /* 0x000fe40000410000 */
[----:B------:R-:W-:Y:S04]  /*a0c0*/  FMUL.FTZ R7, R7, c[0x0][0x320] ;  /* 0x0000c80007077a20 */ /* 0x000fe80000410000 */
        /* <DEDUP_REMOVED lines=8> */
[----:B------:R-:W-:Y:S02]  /*a150*/  FMUL.FTZ R13, R13, c[0x0][0x320] ;  /* 0x0000c8000d0d7a20 */ /* 0x000fe40000410000 */
[----:B------:R-:W-:Y:S01]  /*a160*/  FMUL.FTZ R15, R15, c[0x0][0x320] ;  /* 0x0000c8000f0f7a20 */ /* 0x000fe20000410000 */
[----:B-1----:R-:W-:Y:S01]  /*a170*/  FMNMX.FTZ R101, R140, R0, !PT ;  /* 0x000000008c657209 */ /* 0x002fe20007810000 */
[----:B------:R-:W-:Y:S02]  /*a180*/  FMUL.FTZ R16, R16, c[0x0][0x320] ;  /* 0x0000c80010107a20 */ /* 0x000fe40000410000 */
[----:B------:R-:W-:Y:S02]  /*a190*/  FMUL.FTZ R18, R18, c[0x0][0x320] ;  /* 0x0000c80012127a20 */ /* 0x000fe40000410000 */
[----:B------:R-:W-:Y:S01]  /*a1a0*/  FMUL.FTZ R17, R17, c[0x0][0x320] ;  /* 0x0000c80011117a20 */ /* 0x000fe20000410000 */
[----:B------:R1:W4:Y:S01]  /*a1b0*/  MUFU.TANH R144, R7 ;  /* 0x0000000700907308 */ /* 0x0003220000002400 */
[----:B------:R-:W-:Y:S01]  /*a1c0*/  FMUL.FTZ R19, R19, c[0x0][0x320] ;  /* 0x0000c80013137a20 */ /* 0x000fe20000410000 */
[----:B--2---:R-:W-:Y:S08]  /*a1d0*/  FMNMX.FTZ R100, R143, R102, !PT ;  /* 0x000000668f647209 */ /* 0x004ff00007810000 */
[----:B------:R-:W2:Y:S01]  /*a1e0*/  MUFU.TANH R141, R8 ;  /* 0x00000008008d7308 */ /* 0x000ea20000002400 */
[----:B---3--:R-:W-:Y:S09]  /*a1f0*/  FMNMX.FTZ R101, R142, R101, !PT ;  /* 0x000000658e657209 */ /* 0x008ff20007810000 */
[----:B------:R-:W3:Y:S01]  /*a200*/  MUFU.TANH R136, R10 ;  /* 0x0000000a00887308 */ /* 0x000ee20000002400 */
[----:B-1----:R-:W1:Y:S01]  /*a210*/  LDSM.16.M88.4 R4, [R2+0x5000] ;  /* 0x005000000204783b */ /* 0x002e620000000200 */
[----:B----4-:R-:W-:Y:S08]  /*a220*/  FMNMX.FTZ R100, R144, R100, !PT ;  /* 0x0000006490647209 */ /* 0x010ff00007810000 */
[----:B------:R-:W4:Y:S01]  /*a230*/  MUFU.TANH R103, R9 ;  /* 0x0000000900677308 */ /* 0x000f220000002400 */
[----:B--2---:R-:W-:Y:S09]  /*a240*/  FMNMX.FTZ R101, R141, R101, !PT ;  /* 0x000000658d657209 */ /* 0x004ff20007810000 */
[----:B------:R2:W5:Y:S01]  /*a250*/  MUFU.TANH R137, R11 ;  /* 0x0000000b00897308 */ /* 0x0005620000002400 */
[----:B---3--:R-:W-:Y:S09]  /*a260*/  FMNMX.FTZ R100, R136, R100, !PT ;  /* 0x0000006488647209 */ /* 0x008ff20007810000 */
[----:B------:R-:W3:Y:S01]  /*a270*/  MUFU.TANH R152, R12 ;  /* 0x0000000c00987308 */ /* 0x000ee20000002400 */
[----:B----4-:R-:W-:Y:S09]  /*a280*/  FMNMX.FTZ R101, R103, R101, !PT ;  /* 0x0000006567657209 */ /* 0x010ff20007810000 */
[----:B------:R-:W4:Y:S01]  /*a290*/  MUFU.TANH R154, R14 ;  /* 0x0000000e009a7308 */ /* 0x000f220000002400 */
[----:B--2---:R2:W2:Y:S01]  /*a2a0*/  LDSM.16.M88.4 R8, [R2+0x5800] ;  /* 0x005800000208783b */ /* 0x0044a20000000200 */
[C---:B-1----:R-:W-:Y:S03]  /*a2b0*/  HMMA.16816.F32.BF16 R20, R148.reuse, R4, R20 ;  /* 0x000000049414723c */ /* 0x042fe60000041814 */
[----:B-----5:R-:W-:Y:S05]  /*a2c0*/  FMNMX.FTZ R100, R137, R100, !PT ;  /* 0x0000006489647209 */ /* 0x020fea0007810000 */
[----:B------:R-:W1:Y:S01]  /*a2d0*/  MUFU.TANH R147, R13 ;  /* 0x0000000d00937308 */ /* 0x000e620000002400 */
[C---:B------:R-:W-:Y:S03]  /*a2e0*/  HMMA.16816.F32.BF16 R24, R148.reuse, R6, R24 ;  /* 0x000000069418723c */ /* 0x040fe60000041818 */
[----:B---3--:R-:W-:Y:S06]  /*a2f0*/  FMNMX.FTZ R101, R152, R101, !PT ;  /* 0x0000006598657209 */ /* 0x008fec0007810000 */
[----:B------:R-:W3:Y:S03]  /*a300*/  MUFU.TANH R155, R15 ;  /* 0x0000000f009b7308 */ /* 0x000ee60000002400 */
[----:B----4-:R-:W-:Y:S02]  /*a310*/  FMNMX.FTZ R100, R154, R100, !PT ;  /* 0x000000649a647209 */ /* 0x010fe40007810000 */
[----:B--2---:R-:W-:Y:S01]  /*a320*/  IADD3 R2, R199, 0x1, RZ ;  /* 0x00000001c7027810 */ /* 0x004fe20007ffe0ff */
[----:B------:R-:W-:Y:S04]  /*a330*/  FMUL.FTZ R20, R20, c[0x0][0x320] ;  /* 0x0000c80014147a20 */ /* 0x000fe80000410000 */
[----:B------:R-:W2:Y:S01]  /*a340*/  MUFU.TANH R146, R16 ;  /* 0x0000001000927308 */ /* 0x000ea20000002400 */
[----:B------:R-:W-:Y:S01]  /*a350*/  FMUL.FTZ R22, R22, c[0x0][0x320] ;  /* 0x0000c80016167a20 */ /* 0x000fe20000410000 */
[----:B------:R-:W-:Y:S01]  /*a360*/  SEL R199, R2, RZ, !P0 ;  /* 0x000000ff02c77207 */ /* 0x000fe20004000000 */
        /* <DEDUP_REMOVED lines=8> */
[C---:B------:R-:W-:Y:S03]  /*a3f0*/  HMMA.16816.F32.BF16 R28, R148.reuse, R8, R28 ;  /* 0x00000008941c723c */ /* 0x040fe6000004181c */
[----:B---3--:R-:W-:Y:S03]  /*a400*/  FMNMX.FTZ R100, R155, R100, !PT ;  /* 0x000000649b647209 */ /* 0x008fe60007810000 */
[----:B------:R-:W3:Y:S02]  /*a410*/  MUFU.TANH R145, R17 ;  /* 0x0000001100917308 */ /* 0x000ee40000002400 */
[----:B------:R-:W-:Y:S04]  /*a420*/  HMMA.16816.F32.BF16 R32, R148, R10, R32 ;  /* 0x0000000a9420723c */ /* 0x000fe80000041820 */
[----:B--2---:R-:W-:Y:S04]  /*a430*/  FMNMX.FTZ R101, R146, R101, !PT ;  /* 0x0000006592657209 */ /* 0x004fe80007810000 */
[----:B------:R-:W2:Y:S01]  /*a440*/  MUFU.TANH R156, R19 ;  /* 0x00000013009c7308 */ /* 0x000ea20000002400 */
[----:B-1----:R-:W-:Y:S07]  /*a450*/  FMNMX.FTZ R100, R153, R100, !PT ;  /* 0x0000006499647209 */ /* 0x002fee0007810000 */
[----:B------:R-:W-:Y:S02]  /*a460*/  FMUL.FTZ R28, R28, c[0x0][0x320] ;  /* 0x0000c8001c1c7a20 */ /* 0x000fe40000410000 */
        /* <DEDUP_REMOVED lines=8> */
[----:B------:R-:W-:Y:S02]  /*a4f0*/  FMUL.FTZ R33, R33, c[0x0][0x320] ;  /* 0x0000c80021217a20 */ /* 0x000fe40000410000 */
[----:B------:R-:W-:Y:S01]  /*a500*/  FMUL.FTZ R35, R35, c[0x0][0x320] ;  /* 0x0000c80023237a20 */ /* 0x000fe20000410000 */
[----:B--2---:R-:W-:Y:S06]  /*a510*/  FMNMX.FTZ R100, R156, R100, !PT ;  /* 0x000000649c647209 */ /* 0x004fec0007810000 */
        /* <DEDUP_REMOVED lines=27> */
[----:B---3--:R-:W-:Y:S02]  /*a6d0*/  FMNMX.FTZ R100, R182, R100, !PT ;  /* 0x00000064b6647209 */ /* 0x008fe40007810000 */
[----:B--2---:R-:W-:Y:S02]  /*a6e0*/  FMNMX.FTZ R101, R149, R101, !PT ;  /* 0x0000006595657209 */ /* 0x004fe40007810000 */
[----:B-1----:R-:W-:Y:S01]  /*a6f0*/  FMNMX.FTZ R100, R180, R100, !PT ;  /* 0x00000064b4647209 */ /* 0x002fe20007810000 */
[----:B------:R-:W-:-:S05]  /*a700*/  BRA.DIV ~URZ, `(.L_x_2616) ;  /* 0x000053527f007947 */ /* 0x000fca000b800000 */
[----:B------:R1:W2:Y:S02]  /*a710*/  SHFL.BFLY PT, R2, R101, 0x2, 0x1f ;  /* 0x0c401f0065027f89 */ /* 0x0002a400000e0000 */
.L_x_2654:
[----:B-12---:R-:W-:Y:S01]  /*a720*/  FMNMX.FTZ R101, R101, R2, !PT ;  /* 0x0000000265657209 */ /* 0x006fe20007810000 */
[----:B------:R-:W-:Y:S01]  /*a730*/  SHFL.BFLY PT, R3, R100, 0x2, 0x1f ;  /* 0x0c401f0064037f89 */ /* 0x000fe200000e0000 */
[----:B------:R-:W-:Y:S04]  /*a740*/  DEPBAR.LE SB0, 0x2 ;  /* 0x000080800000791a */ /* 0x000fe80000000000 */
[----:B------:R-:W-:Y:S03]  /*a750*/  BSSY B0, `(.L_x_2617) ;  /* 0x00001c6000007945 */ /* 0x000fe60003800000 */
[----:B------:R-:W1:Y:S08]  /*a760*/  SHFL.BFLY PT, R2, R101, 0x1, 0x1f ;  /* 0x0c201f0065027f89 */ /* 0x000e7000000e0000 */
[----:B------:R-:W-:Y:S01]  /*a770*/  BAR.SYNC.DEFER_BLOCKING 0x0 ;  /* 0x0000000000007b1d */ /* 0x000fe20000010000 */
[----:B-1----:R-:W-:Y:S02]  /*a780*/  FMNMX.FTZ R101, R101, R2, !PT ;  /* 0x0000000265657209 */ /* 0x002fe40007810000 */
[----:B------:R-:W-:Y:S03]  /*a790*/  FMNMX.FTZ R100, R100, R3, !PT ;  /* 0x0000000364647209 */ /* 0x000fe60007810000 */
[C---:B------:R-:W-:Y:S02]  /*a7a0*/  FADD.FTZ R0, -R101.reuse, R0 ;  /* 0x0000000065007221 */ /* 0x040fe40000010100 */
[----:B------:R-:W-:Y:S01]  /*a7b0*/  FMUL.FTZ R148, R101, c[0x0][0x2d0] ;  /* 0x0000b40065947a20 */ /* 0x000fe20000410000 */
[----:B------:R-:W1:Y:S01]  /*a7c0*/  SHFL.BFLY PT, R5, R100, 0x1, 0x1f ;  /* 0x0c201f0064057f89 */ /* 0x000e6200000e0000 */
[----:B------:R-:W-:Y:S02]  /*a7d0*/  FMUL.FTZ R0, R0, c[0x0][0x2d0] ;  /* 0x0000b40000007a20 */ /* 0x000fe40000410000 */
[--C-:B------:R-:W-:Y:S02]  /*a7e0*/  FFMA.FTZ R3, R140, c[0x0][0x2d0], -R148.reuse ;  /* 0x0000b4008c037a23 */ /* 0x100fe40000010894 */
[----:B------:R2:W3:Y:S01]  /*a7f0*/  MUFU.EX2 R2, R0 ;  /* 0x0000000000027308 */ /* 0x0004e20000000800 */
[--C-:B------:R-:W-:Y:S09]  /*a800*/  FFMA.FTZ R4, R142, c[0x0][0x2d0], -R148.reuse ;  /* 0x0000b4008e047a23 */ /* 0x100ff20000010894 */
[----:B------:R4:W-:Y:S01]  /*a810*/  MUFU.EX2 R185, R3 ;  /* 0x0000000300b97308 */ /* 0x0009e20000000800 */
[----:B-1----:R-:W-:Y:S09]  /*a820*/  FMNMX.FTZ R100, R100, R5, !PT ;  /* 0x0000000564647209 */ /* 0x002ff20007810000 */
[----:B------:R1:W-:Y:S01]  /*a830*/  MUFU.EX2 R195, R4 ;  /* 0x0000000400c37308 */ /* 0x0003e20000000800 */
[--C-:B--2---:R-:W-:Y:S02]  /*a840*/  FFMA.FTZ R0, R141, c[0x0][0x2d0], -R148.reuse ;  /* 0x0000b4008d007a23 */ /* 0x104fe40000010894 */
[----:B------:R-:W-:Y:S02]  /*a850*/  FMUL.FTZ R141, R100, c[0x0][0x2d0] ;  /* 0x0000b400648d7a20 */ /* 0x000fe40000410000 */
[C---:B---3--:R-:W-:Y:S05]  /*a860*/  FMUL.FTZ R5, R2.reuse, R105 ;  /* 0x0000006902057220 */ /* 0x048fea0000410000 */
[----:B------:R2:W-:Y:S01]  /*a870*/  MUFU.EX2 R196, R0 ;  /* 0x0000000000c47308 */ /* 0x0005e20000000800 */
[C---:B------:R-:W-:Y:S02]  /*a880*/  FMUL.FTZ R9, R2.reuse, R109 ;  /* 0x0000006d02097220 */ /* 0x040fe40000410000 */
[C---:B------:R-:W-:Y:S02]  /*a890*/  FMUL.FTZ R8, R2.reuse, R108 ;  /* 0x0000006c02087220 */ /* 0x040fe40000410000 */
[--C-:B----4-:R-:W-:Y:S02]  /*a8a0*/  FFMA.FTZ R3, R143, c[0x0][0x2d0], -R141.reuse ;  /* 0x0000b4008f037a23 */ /* 0x110fe4000001088d */
[C---:B------:R-:W-:Y:S02]  /*a8b0*/  FMUL.FTZ R16, R2.reuse, R116 ;  /* 0x0000007402107220 */ /* 0x040fe40000410000 */
[C---:B------:R-:W-:Y:S01]  /*a8c0*/  FMUL.FTZ R17, R2.reuse, R117 ;  /* 0x0000007502117220 */ /* 0x040fe20000410000 */
[----:B------:R3:W-:Y:S01]  /*a8d0*/  MUFU.EX2 R142, R3 ;  /* 0x00000003008e7308 */ /* 0x0007e20000000800 */
[C---:B------:R-:W-:Y:S02]  /*a8e0*/  FMUL.FTZ R24, R2.reuse, R124 ;  /* 0x0000007c02187220 */ /* 0x040fe40000410000 */
[C---:B------:R-:W-:Y:S02]  /*a8f0*/  FMUL.FTZ R25, R2.reuse, R125 ;  /* 0x0000007d02197220 */ /* 0x040fe40000410000 */
[C---:B-1----:R-:W-:Y:S02]  /*a900*/  FMUL.FTZ R4, R2.reuse, R104 ;  /* 0x0000006802047220 */ /* 0x042fe40000410000 */
[C---:B------:R-:W-:Y:S02]  /*a910*/  FMUL.FTZ R32, R2.reuse, R132 ;  /* 0x0000008402207220 */ /* 0x040fe40000410000 */
[C---:B------:R-:W-:Y:S02]  /*a920*/  FMUL.FTZ R33, R2.reuse, R133 ;  /* 0x0000008502217220 */ /* 0x040fe40000410000 */
[C---:B------:R-:W-:Y:S02]  /*a930*/  FMUL.FTZ R36, R2.reuse, R36 ;  /* 0x0000002402247220 */ /* 0x040fe40000410000 */
[C---:B------:R-:W-:Y:S02]  /*a940*/  FMUL.FTZ R37, R2.reuse, R37 ;  /* 0x0000002502257220 */ /* 0x040fe40000410000 */
[----:B--2---:R-:W-:Y:S02]  /*a950*/  FFMA.FTZ R0, R103, c[0x0][0x2d0], -R148 ;  /* 0x0000b40067007a23 */ /* 0x004fe40000010894 */
[C---:B------:R-:W-:Y:S02]  /*a960*/  FMUL.FTZ R40, R2.reuse, R40 ;  /* 0x0000002802287220 */ /* 0x040fe40000410000 */
[----:B------:R-:W1:Y:S01]  /*a970*/  MUFU.EX2 R200, R0 ;  /* 0x0000000000c87308 */ /* 0x000e620000000800 */
[C---:B------:R-:W-:Y:S02]  /*a980*/  FMUL.FTZ R41, R2.reuse, R41 ;  /* 0x0000002902297220 */ /* 0x040fe40000410000 */
[----:B------:R-:W-:Y:S02]  /*a990*/  FMUL.FTZ R44, R2, R44 ;  /* 0x0000002c022c7220 */ /* 0x000fe40000410000 */
[--C-:B---3--:R-:W-:Y:S02]  /*a9a0*/  FFMA.FTZ R3, R144, c[0x0][0x2d0], -R141.reuse ;  /* 0x0000b40090037a23 */ /* 0x108fe4000001088d */
        /* <DEDUP_REMOVED lines=9> */
[----:B------:R-:W-:Y:S01]  /*aa40*/  FMUL.FTZ R61, R2, R61 ;  /* 0x0000003d023d7220 */ /* 0x000fe20000410000 */
[----:B-1----:R-:W-:Y:S01]  /*aa50*/  F2FP.BF16.PACK_AB R138, R200, R196 ;  /* 0x000000c4c88a723e */ /* 0x002fe200000010ff */
[----:B------:R-:W-:Y:S01]  /*aa60*/  FADD.FTZ R0, -R100, R102 ;  /* 0x0000006664007221 */ /* 0x000fe20000010100 */
[----:B------:R-:W-:Y:S01]  /*aa70*/  IADD3 R102, R170, R160, RZ ;  /* 0x000000a0aa667210 */ /* 0x000fe20007ffe0ff */
[----:B------:R-:W-:Y:S02]  /*aa80*/  FMUL.FTZ R64, R2, R64 ;  /* 0x0000004002407220 */ /* 0x000fe40000410000 */
[----:B------:R-:W-:Y:S01]  /*aa90*/  FMUL.FTZ R0, R0, c[0x0][0x2d0] ;  /* 0x0000b40000007a20 */ /* 0x000fe20000410000 */
[----:B------:R-:W-:Y:S01]  /*aaa0*/  IADD3 R140, R168, R102, RZ ;  /* 0x00000066a88c7210 */ /* 0x000fe20007ffe0ff */
[----:B------:R-:W1:Y:S01]  /*aab0*/  LDSM.16.MT88.4 R12, [R102] ;  /* 0x00000000660c783b */ /* 0x000e620000004200 */
[----:B------:R-:W-:Y:S02]  /*aac0*/  FMUL.FTZ R65, R2, R65 ;  /* 0x0000004102417220 */ /* 0x000fe40000410000 */
[--C-:B--2---:R-:W-:Y:S01]  /*aad0*/  FFMA.FTZ R3, R136, c[0x0][0x2d0], -R141.reuse ;  /* 0x0000b40088037a23 */ /* 0x104fe2000001088d */
[----:B------:R-:W2:Y:S01]  /*aae0*/  MUFU.EX2 R0, R0 ;  /* 0x0000000000007308 */ /* 0x000ea20000000800 */
[----:B------:R-:W-:Y:S01]  /*aaf0*/  F2FP.BF16.PACK_AB R136, R195, R185 ;  /* 0x000000b9c388723e */ /* 0x000fe200000010ff */
[C---:B------:R-:W-:Y:S02]  /*ab00*/  FMUL.FTZ R68, R2.reuse, R68 ;  /* 0x0000004402447220 */ /* 0x040fe40000410000 */
[----:B------:R-:W3:Y:S01]  /*ab10*/  LDSM.16.MT88.4 R20, [R140] ;  /* 0x000000008c14783b */ /* 0x000ee20000004200 */
[C---:B------:R-:W-:Y:S02]  /*ab20*/  FMUL.FTZ R69, R2.reuse, R69 ;  /* 0x0000004502457220 */ /* 0x040fe40000410000 */
[C---:B------:R-:W-:Y:S02]  /*ab30*/  FMUL.FTZ R72, R2.reuse, R72 ;  /* 0x0000004802487220 */ /* 0x040fe40000410000 */
[----:B------:R-:W-:Y:S01]  /*ab40*/  FMUL.FTZ R73, R2, R73 ;  /* 0x0000004902497220 */ /* 0x000fe20000410000 */
[----:B------:R4:W-:Y:S01]  /*ab50*/  MUFU.EX2 R197, R3 ;  /* 0x0000000300c57308 */ /* 0x0009e20000000800 */
[--C-:B------:R-:W-:Y:S02]  /*ab60*/  FFMA.FTZ R108, R152, c[0x0][0x2d0], -R148.reuse ;  /* 0x0000b400986c7a23 */ /* 0x100fe40000010894 */
        /* <DEDUP_REMOVED lines=8> */
[C---:B------:R-:W-:Y:S02]  /*abf0*/  FMUL.FTZ R10, R0.reuse, R110 ;  /* 0x0000006e000a7220 */ /* 0x040fe40000410000 */
[C---:B------:R-:W-:Y:S02]  /*ac00*/  FMUL.FTZ R11, R0.reuse, R111 ;  /* 0x0000006f000b7220 */ /* 0x040fe40000410000 */
[----:B------:R-:W-:Y:S02]  /*ac10*/  FMUL.FTZ R18, R0, R118 ;  /* 0x0000007600127220 */ /* 0x000fe40000410000 */
[--C-:B----4-:R-:W-:Y:S01]  /*ac20*/  FFMA.FTZ R3, R137, c[0x0][0x2d0], -R141.reuse ;  /* 0x0000b40089037a23 */ /* 0x110fe2000001088d */
[----:B------:R-:W-:Y:S01]  /*ac30*/  F2FP.BF16.PACK_AB R137, R194, R142 ;  /* 0x0000008ec289723e */ /* 0x000fe200000010ff */
[C---:B------:R-:W-:Y:S02]  /*ac40*/  FMUL.FTZ R19, R0.reuse, R119 ;  /* 0x0000007700137220 */ /* 0x040fe40000410000 */
        /* <DEDUP_REMOVED lines=14> */
[--C-:B------:R-:W-:Y:S01]  /*ad30*/  FFMA.FTZ R117, R158, c[0x0][0x2d0], -R148.reuse ;  /* 0x0000b4009e757a23 */ /* 0x100fe20000010894 */
[----:B------:R-:W-:Y:S01]  /*ad40*/  IADD3 R3, R171, R160, RZ ;  /* 0x000000a0ab037210 */ /* 0x000fe20007ffe0ff */
[--C-:B------:R-:W-:Y:S02]  /*ad50*/  FFMA.FTZ R116, R151, c[0x0][0x2d0], -R148.reuse ;  /* 0x0000b40097747a23 */ /* 0x100fe40000010894 */
[--C-:B------:R-:W-:Y:S01]  /*ad60*/  FFMA.FTZ R118, R150, c[0x0][0x2d0], -R148.reuse ;  /* 0x0000b40096767a23 */ /* 0x100fe20000010894 */
[----:B------:R-:W-:Y:S01]  /*ad70*/  IADD3 R103, R168, R3, RZ ;  /* 0x00000003a8677210 */ /* 0x000fe20007ffe0ff */
[C---:B-1----:R-:W-:Y:S01]  /*ad80*/  HMMA.16816.F32.BF16 R4, R136.reuse, R12, R4 ;  /* 0x0000000c8804723c */ /* 0x042fe20000041804 */
[----:B------:R-:W1:Y:S04]  /*ad90*/  LDSM.16.MT88.4 R28, [R3] ;  /* 0x00000000031c783b */ /* 0x000e680000004200 */
[----:B------:R-:W-:Y:S02]  /*ada0*/  FFMA.FTZ R119, R149, c[0x0][0x2d0], -R148 ;  /* 0x0000b40095777a23 */ /* 0x000fe40000010894 */
[C---:B------:R-:W-:Y:S01]  /*adb0*/  FMUL.FTZ R13, R2.reuse, R113 ;  /* 0x00000071020d7220 */ /* 0x040fe20000410000 */
[C---:B------:R-:W-:Y:S01]  /*adc0*/  HMMA.16816.F32.BF16 R8, R136.reuse, R14, R8 ;  /* 0x0000000e8808723c */ /* 0x040fe20000041808 */
[----:B------:R-:W2:Y:S03]  /*add0*/  LDSM.16.MT88.4 R104, [R103] ;  /* 0x000000006768783b */ /* 0x000ea60000004200 */
[----:B------:R-:W-:Y:S02]  /*ade0*/  FMUL.FTZ R12, R2, R112 ;  /* 0x00000070020c7220 */ /* 0x000fe40000410000 */
[C---:B------:R-:W-:Y:S02]  /*adf0*/  FMUL.FTZ R54, R0.reuse, R54 ;  /* 0x0000003600367220 */ /* 0x040fe40000410000 */
[C---:B------:R-:W-:Y:S01]  /*ae00*/  FMUL.FTZ R14, R0.reuse, R114 ;  /* 0x00000072000e7220 */ /* 0x040fe20000410000 */
[----:B------:R-:W-:Y:S03]  /*ae10*/  LDSM.16.MT88.4 R124, [R3+0x1800] ;  /* 0x00180000037c783b */ /* 0x000fe60000004200 */
[C---:B------:R-:W-:Y:S02]  /*ae20*/  FMUL.FTZ R15, R0.reuse, R115 ;  /* 0x00000073000f7220 */ /* 0x040fe40000410000 */
[C---:B------:R-:W-:Y:S02]  /*ae30*/  FMUL.FTZ R55, R0.reuse, R55 ;  /* 0x0000003700377220 */ /* 0x040fe40000410000 */
[C---:B------:R-:W-:Y:S01]  /*ae40*/  FMUL.FTZ R58, R0.reuse, R58 ;  /* 0x0000003a003a7220 */ /* 0x040fe20000410000 */
[----:B------:R-:W-:Y:S01]  /*ae50*/  LDSM.16.MT88.4 R132, [R103+0x1800] ;  /* 0x001800006784783b */ /* 0x000fe20000004200 */
[C---:B------:R-:W-:Y:S01]  /*ae60*/  FMUL.FTZ R59, R0.reuse, R59 ;  /* 0x0000003b003b7220 */ /* 0x040fe20000410000 */
[C---:B---3--:R-:W-:Y:S03]  /*ae70*/  HMMA.16816.F32.BF16 R12, R136.reuse, R20, R12 ;  /* 0x00000014880c723c */ /* 0x048fe6000004180c */
        /* <DEDUP_REMOVED lines=8> */
[C---:B------:R-:W-:Y:S02]  /*af00*/  FFMA.FTZ R120, R0.reuse, R204, R142 ;  /* 0x000000cc00787223 */ /* 0x040fe4000001008e */
[C---:B------:R-:W-:Y:S02]  /*af10*/  FMUL.FTZ R67, R0.reuse, R67 ;  /* 0x0000004300437220 */ /* 0x040fe40000410000 */
[C---:B------:R-:W-:Y:S01]  /*af20*/  FMUL.FTZ R70, R0.reuse, R70 ;  /* 0x0000004600467220 */ /* 0x040fe20000410000 */
[C---:B-1----:R-:W-:Y:S03]  /*af30*/  HMMA.16816.F32.BF16 R20, R136.reuse, R28, R20 ;  /* 0x0000001c8814723c */ /* 0x042fe60000041814 */
[C---:B------:R-:W-:Y:S02]  /*af40*/  FMUL.FTZ R71, R0.reuse, R71 ;  /* 0x0000004700477220 */ /* 0x040fe40000410000 */
[----:B------:R-:W-:Y:S02]  /*af50*/  FMUL.FTZ R74, R0, R74 ;  /* 0x0000004a004a7220 */ /* 0x000fe40000410000 */
[C---:B------:R-:W-:Y:S01]  /*af60*/  FMUL.FTZ R28, R2.reuse, R128 ;  /* 0x00000080021c7220 */ /* 0x040fe20000410000 */
[C---:B------:R-:W-:Y:S01]  /*af70*/  HMMA.16816.F32.BF16 R24, R136.reuse, R30, R24 ;  /* 0x0000001e8818723c */ /* 0x040fe20000041818 */
[----:B------:R1:W-:Y:S03]  /*af80*/  MUFU.EX2 R128, R108 ;  /* 0x0000006c00807308 */ /* 0x0003e60000000800 */
        /* <DEDUP_REMOVED lines=10> */
[--C-:B-1----:R-:W-:Y:S01]  /*b030*/  FFMA.FTZ R108, R147, c[0x0][0x2d0], -R148.reuse ;  /* 0x0000b400936c7a23 */ /* 0x102fe20000010894 */
[C---:B------:R-:W-:Y:S01]  /*b040*/  HMMA.16816.F32.BF16 R32, R136.reuse, R106, R32 ;  /* 0x0000006a8820723c */ /* 0x040fe20000041820 */
[----:B------:R-:W1:Y:S01]  /*b050*/  LDSM.16.MT88.4 R104, [R102+0x2000] ;  /* 0x002000006668783b */ /* 0x000e620000004200 */
[----:B------:R-:W-:Y:S02]  /*b060*/  MUFU.EX2 R147, R117 ;  /* 0x0000007500937308 */ /* 0x000fe40000000800 */
[----:B------:R-:W-:Y:S02]  /*b070*/  FMUL.FTZ R87, R0, R87 ;  /* 0x0000005700577220 */ /* 0x000fe40000410000 */
[C---:B------:R-:W-:Y:S02]  /*b080*/  FMUL.FTZ R88, R2.reuse, R88 ;  /* 0x0000005802587220 */ /* 0x040fe40000410000 */
[----:B------:R-:W-:Y:S04]  /*b090*/  FMUL.FTZ R89, R2, R89 ;  /* 0x0000005902597220 */ /* 0x000fe80000410000 */
[C---:B------:R-:W-:Y:S01]  /*b0a0*/  FMUL.FTZ R90, R0.reuse, R90 ;  /* 0x0000005a005a7220 */ /* 0x040fe20000410000 */
[----:B------:R2:W-:Y:S01]  /*b0b0*/  MUFU.EX2 R190, R108 ;  /* 0x0000006c00be7308 */ /* 0x0005e20000000800 */
[----:B------:R-:W-:Y:S02]  /*b0c0*/  FMUL.FTZ R91, R0, R91 ;  /* 0x0000005b005b7220 */ /* 0x000fe40000410000 */
[--C-:B------:R-:W-:Y:S02]  /*b0d0*/  FFMA.FTZ R112, R178, c[0x0][0x2d0], -R148.reuse ;  /* 0x0000b400b2707a23 */ /* 0x100fe40000010894 */
[C---:B------:R-:W-:Y:S02]  /*b0e0*/  FMUL.FTZ R92, R2.reuse, R92 ;  /* 0x0000005c025c7220 */ /* 0x040fe40000410000 */
[----:B------:R-:W-:Y:S02]  /*b0f0*/  FMUL.FTZ R93, R2, R93 ;  /* 0x0000005d025d7220 */ /* 0x000fe40000410000 */
[C---:B------:R-:W-:Y:S01]  /*b100*/  FMUL.FTZ R94, R0.reuse, R94 ;  /* 0x0000005e005e7220 */ /* 0x040fe20000410000 */
[----:B------:R3:W-:Y:S01]  /*b110*/  MUFU.EX2 R160, R112 ;  /* 0x0000007000a07308 */ /* 0x0007e20000000800 */
[----:B------:R-:W-:Y:S02]  /*b120*/  FMUL.FTZ R95, R0, R95 ;  /* 0x0000005f005f7220 */ /* 0x000fe40000410000 */
[C---:B------:R-:W-:Y:S02]  /*b130*/  FMUL.FTZ R96, R2.reuse, R96 ;  /* 0x0000006002607220 */ /* 0x040fe40000410000 */
[----:B------:R-:W-:Y:S02]  /*b140*/  FMUL.FTZ R97, R2, R97 ;  /* 0x0000006102617220 */ /* 0x000fe40000410000 */
[C---:B------:R-:W-:Y:S02]  /*b150*/  FMUL.FTZ R98, R0.reuse, R98 ;  /* 0x0000006200627220 */ /* 0x040fe40000410000 */
[----:B------:R-:W-:Y:S02]  /*b160*/  FMUL.FTZ R99, R0, R99 ;  /* 0x0000006300637220 */ /* 0x000fe40000410000 */
[----:B------:R-:W-:Y:S02]  /*b170*/  FFMA.FTZ R0, R184, c[0x0][0x2d0], -R141 ;  /* 0x0000b400b8007a23 */ /* 0x000fe4000001088d */
[----:B------:R-:W-:Y:S02]  /*b180*/  FFMA.FTZ R2, R2, R203, R185 ;  /* 0x000000cb02027223 */ /* 0x000fe400000100b9 */
[--C-:B--2---:R-:W-:Y:S01]  /*b190*/  FFMA.FTZ R108, R146, c[0x0][0x2d0], -R148.reuse ;  /* 0x0000b400926c7a23 */ /* 0x104fe20000010894 */
[----:B------:R2:W-:Y:S01]  /*b1a0*/  MUFU.EX2 R143, R0 ;  /* 0x00000000008f7308 */ /* 0x0005e20000000800 */
[C---:B-1----:R-:W-:Y:S03]  /*b1b0*/  HMMA.16816.F32.BF16 R36, R136.reuse, R104, R36 ;  /* 0x000000688824723c */ /* 0x042fe60000041824 */
[--C-:B---3--:R-:W-:Y:S05]  /*b1c0*/  FFMA.FTZ R112, R175, c[0x0][0x2d0], -R148.reuse ;  /* 0x0000b400af707a23 */ /* 0x108fea0000010894 */
[C---:B------:R-:W-:Y:S01]  /*b1d0*/  HMMA.16816.F32.BF16 R40, R136.reuse, R106, R40 ;  /* 0x0000006a8828723c */ /* 0x040fe20000041828 */
[----:B------:R-:W1:Y:S01]  /*b1e0*/  LDSM.16.MT88.4 R104, [R140+0x2000] ;  /* 0x002000008c68783b */ /* 0x000e620000004200 */
[----:B------:R-:W-:Y:S10]  /*b1f0*/  MUFU.EX2 R146, R118 ;  /* 0x0000007600927308 */ /* 0x000ff40000000800 */
[----:B------:R3:W-:Y:S01]  /*b200*/  MUFU.EX2 R192, R108 ;  /* 0x0000006c00c07308 */ /* 0x0007e20000000800 */
[--C-:B--2---:R-:W-:Y:S09]  /*b210*/  FFMA.FTZ R0, R183, c[0x0][0x2d0], -R141.reuse ;  /* 0x0000b400b7007a23 */ /* 0x104ff2000001088d */
[----:B------:R2:W-:Y:S01]  /*b220*/  MUFU.EX2 R144, R0 ;  /* 0x0000000000907308 */ /* 0x0005e20000000800 */
[--C-:B---3--:R-:W-:Y:S09]  /*b230*/  FFMA.FTZ R108, R145, c[0x0][0x2d0], -R148.reuse ;  /* 0x0000b400916c7a23 */ /* 0x108ff20000010894 */
[----:B------:R-:W-:Y:S01]  /*b240*/  MUFU.EX2 R145, R119 ;  /* 0x0000007700917308 */ /* 0x000fe20000000800 */
[C---:B-1----:R-:W-:Y:S03]  /*b250*/  HMMA.16816.F32.BF16 R44, R136.reuse, R104, R44 ;  /* 0x00000068882c723c */ /* 0x042fe6000004182c */
[--C-:B--2---:R-:W-:Y:S06]  /*b260*/  FFMA.FTZ R0, R182, c[0x0][0x2d0], -R141.reuse ;  /* 0x0000b400b6007a23 */ /* 0x104fec000001088d */
[----:B------:R1:W-:Y:S01]  /*b270*/  MUFU.EX2 R191, R108 ;  /* 0x0000006c00bf7308 */ /* 0x0003e20000000800 */
[C---:B------:R-:W-:Y:S01]  /*b280*/  HMMA.16816.F32.BF16 R48, R136.reuse, R106, R48 ;  /* 0x0000006a8830723c */ /* 0x040fe20000041830 */
[----:B------:R-:W2:Y:S08]  /*b290*/  LDSM.16.MT88.4 R104, [R3+0x2000] ;  /* 0x002000000368783b */ /* 0x000eb00000004200 */
[----:B------:R-:W-:Y:S03]  /*b2a0*/  MUFU.EX2 R142, R0 ;  /* 0x00000000008e7308 */ /* 0x000fe60000000800 */
[--C-:B-1----:R-:W-:Y:S07]  /*b2b0*/  FFMA.FTZ R108, R154, c[0x0][0x2d0], -R141.reuse ;  /* 0x0000b4009a6c7a23 */ /* 0x102fee000001088d */
[----:B------:R1:W-:Y:S01]  /*b2c0*/  MUFU.EX2 R189, R108 ;  /* 0x0000006c00bd7308 */ /* 0x0003e20000000800 */
[C---:B--2---:R-:W-:Y:S08]  /*b2d0*/  HMMA.16816.F32.BF16 R52, R136.reuse, R104, R52 ;  /* 0x000000688834723c */ /* 0x044ff00000041834 */
[C---:B------:R-:W-:Y:S01]  /*b2e0*/  HMMA.16816.F32.BF16 R56, R136.reuse, R106, R56 ;  /* 0x0000006a8838723c */ /* 0x040fe20000041838 */
[----:B------:R-:W2:Y:S03]  /*b2f0*/  LDSM.16.MT88.4 R104, [R103+0x2000] ;  /* 0x002000006768783b */ /* 0x000ea60000004200 */
[--C-:B-1----:R-:W-:Y:S04]  /*b300*/  FFMA.FTZ R108, R155, c[0x0][0x2d0], -R141.reuse ;  /* 0x0000b4009b6c7a23 */ /* 0x102fe8000001088d */
[----:B------:R1:W3:Y:S02]  /*b310*/  MUFU.EX2 R188, R108 ;  /* 0x0000006c00bc7308 */ /* 0x0002e40000000800 */
[----:B-1----:R-:W-:Y:S01]  /*b320*/  LDSM.16.MT88.4 R108, [R102+0x800] ;  /* 0x00080000666c783b */ /* 0x002fe20000004200 */
        /* <DEDUP_REMOVED lines=16> */
[----:B---3--:R-:W-:Y:S03]  /*b430*/  F2FP.BF16.PACK_AB R105, R188, R189 ;  /* 0x000000bdbc69723e */ /* 0x008fe600000010ff */
[----:B------:R-:W-:Y:S02]  /*b440*/  F2FP.BF16.PACK_AB R106, R191, R192 ;  /* 0x000000c0bf6a723e */ /* 0x000fe400000010ff */
[----:B------:R-:W-:Y:S03]  /*b450*/  F2FP.BF16.PACK_AB R138, R145, R146 ;  /* 0x00000092918a723e */ /* 0x000fe600000010ff */
[----:B------:R-:W-:Y:S01]  /*b460*/  F2FP.BF16.PACK_AB R137, R144, R143 ;  /* 0x0000008f9089723e */ /* 0x000fe200000010ff */
[--C-:B-1----:R-:W-:Y:S02]  /*b470*/  FFMA.FTZ R104, R156, c[0x0][0x2d0], -R141.reuse ;  /* 0x0000b4009c687a23 */ /* 0x102fe4000001088d */
[----:B------:R1:W-:Y:S10]  /*b480*/  MUFU.EX2 R156, R112 ;  /* 0x00000070009c7308 */ /* 0x0003f40000000800 */
[----:B------:R2:W3:Y:S01]  /*b490*/  MUFU.EX2 R187, R104 ;  /* 0x0000006800bb7308 */ /* 0x0004e20000000800 */
[--C-:B-1----:R-:W-:Y:S09]  /*b4a0*/  FFMA.FTZ R112, R159, c[0x0][0x2d0], -R148.reuse ;  /* 0x0000b4009f707a23 */ /* 0x102ff20000010894 */
[----:B------:R1:W-:Y:S01]  /*b4b0*/  MUFU.EX2 R159, R112 ;  /* 0x00000070009f7308 */ /* 0x0003e20000000800 */
[----:B--2---:R-:W-:Y:S02]  /*b4c0*/  F2FP.BF16.PACK_AB R104, R190, R128 ;  /* 0x00000080be68723e */ /* 0x004fe400000010ff */
[----:B---3--:R-:W-:Y:S07]  /*b4d0*/  F2FP.BF16.PACK_AB R107, R187, R186 ;  /* 0x000000babb6b723e */ /* 0x008fee00000010ff */
[C---:B------:R-:W-:Y:S08]  /*b4e0*/  HMMA.16816.F32.BF16 R4, R104.reuse, R108, R4 ;  /* 0x0000006c6804723c */ /* 0x040ff00000041804 */
[C---:B------:R-:W-:Y:S01]  /*b4f0*/  HMMA.16816.F32.BF16 R8, R104.reuse, R110, R8 ;  /* 0x0000006e6808723c */ /* 0x040fe20000041808 */
[----:B------:R-:W2:Y:S03]  /*b500*/  LDSM.16.MT88.4 R108, [R140+0x800] ;  /* 0x000800008c6c783b */ /* 0x000ea60000004200 */
[----:B-1----:R-:W-:Y:S02]  /*b510*/  FFMA.FTZ R112, R157, c[0x0][0x2d0], -R148 ;  /* 0x0000b4009d707a23 */ /* 0x002fe40000010894 */
[----:B------:R1:W3:Y:S10]  /*b520*/  MUFU.EX2 R148, R116 ;  /* 0x0000007400947308 */ /* 0x0002f40000000800 */
[----:B------:R4:W5:Y:S01]  /*b530*/  MUFU.EX2 R157, R112 ;  /* 0x00000070009d7308 */ /* 0x0009620000000800 */
[----:B-1----:R-:W-:Y:S01]  /*b540*/  LDSM.16.MT88.4 R116, [R102+0x1800] ;  /* 0x001800006674783b */ /* 0x002fe20000004200 */
[----:B---3--:R-:W-:Y:S01]  /*b550*/  F2FP.BF16.PACK_AB R136, R148, R147 ;  /* 0x000000939488723e */ /* 0x008fe200000010ff */
[--C-:B----4-:R-:W-:Y:S01]  /*b560*/  FFMA.FTZ R112, R179, c[0x0][0x2d0], -R141.reuse ;  /* 0x0000b400b3707a23 */ /* 0x110fe2000001088d */
[C---:B--2---:R-:W-:Y:S06]  /*b570*/  HMMA.16816.F32.BF16 R12, R104.reuse, R108, R12 ;  /* 0x0000006c680c723c */ /* 0x044fec000004180c */
[----:B------:R1:W-:Y:S02]  /*b580*/  MUFU.EX2 R154, R112 ;  /* 0x00000070009a7308 */ /* 0x0003e40000000800 */
[C---:B------:R-:W-:Y:S01]  /*b590*/  HMMA.16816.F32.BF16 R16, R104.reuse, R110, R16 ;  /* 0x0000006e6810723c */ /* 0x040fe20000041810 */
[----:B------:R-:W2:Y:S03]  /*b5a0*/  LDSM.16.MT88.4 R108, [R3+0x800] ;  /* 0x00080000036c783b */ /* 0x000ea60000004200 */
[--C-:B-1----:R-:W-:Y:S04]  /*b5b0*/  FFMA.FTZ R112, R177, c[0x0][0x2d0], -R141.reuse ;  /* 0x0000b400b1707a23 */ /* 0x102fe8000001088d */
[----:B------:R1:W3:Y:S01]  /*b5c0*/  MUFU.EX2 R155, R112 ;  /* 0x00000070009b7308 */ /* 0x0002e20000000800 */
[C---:B--2---:R-:W-:Y:S01]  /*b5d0*/  HMMA.16816.F32.BF16 R20, R104.reuse, R108, R20 ;  /* 0x0000006c6814723c */ /* 0x044fe20000041814 */
[----:B-1----:R-:W-:Y:S07]  /*b5e0*/  LDSM.16.MT88.4 R112, [R140+0x1000] ;  /* 0x001000008c70783b */ /* 0x002fee0000004200 */
        /* <DEDUP_REMOVED lines=30> */
[--C-:B------:R-:W-:Y:S01]  /*b7d0*/  FFMA.FTZ R104, R176, c[0x0][0x2d0], -R141.reuse ;  /* 0x0000b400b0687a23 */ /* 0x100fe2000001088d */
[----:B-----5:R-:W-:Y:S04]  /*b7e0*/  F2FP.BF16.PACK_AB R106, R157, R159 ;  /* 0x0000009f9d6a723e */ /* 0x020fe800000010ff */
[----:B---3--:R-:W-:Y:S01]  /*b7f0*/  F2FP.BF16.PACK_AB R105, R155, R154 ;  /* 0x0000009a9b69723e */ /* 0x008fe200000010ff */
[----:B------:R2:W3:Y:S01]  /*b800*/  MUFU.EX2 R153, R104 ;  /* 0x0000006800997308 */ /* 0x0004e20000000800 */
[----:B-1----:R-:W1:Y:S01]  /*b810*/  LDSM.16.MT88.4 R108, [R102+0x1000] ;  /* 0x00100000666c783b */ /* 0x002e620000004200 */
[----:B--2---:R-:W-:Y:S02]  /*b820*/  F2FP.BF16.PACK_AB R104, R156, R160 ;  /* 0x000000a09c68723e */ /* 0x004fe400000010ff */
[----:B---3--:R-:W-:Y:S07]  /*b830*/  F2FP.BF16.PACK_AB R107, R153, R152 ;  /* 0x00000098996b723e */ /* 0x008fee00000010ff */
        /* <DEDUP_REMOVED lines=33> */
[----:B------:R-:W-:Y:S02]  /*ba50*/  FFMA.FTZ R2, R180, c[0x0][0x2d0], -R141 ;  /* 0x0000b400b4027a23 */ /* 0x000fe4000001088d */
[----:B------:R-:W-:Y:S02]  /*ba60*/  FADD.FTZ R109, R194, R120 ;  /* 0x00000078c26d7221 */ /* 0x000fe40000010000 */
[C---:B--2---:R-:W-:Y:S01]  /*ba70*/  HMMA.16816.F32.BF16 R92, R104.reuse, R112, R92 ;  /* 0x00000070685c723c */ /* 0x044fe2000004185c */
[----:B------:R-:W1:Y:S01]  /*ba80*/  MUFU.EX2 R141, R2 ;  /* 0x00000002008d7308 */ /* 0x000e620000000800 */
[----:B------:R-:W2:Y:S02]  /*ba90*/  LDSM.16.MT88.4 R120, [R140+0x1800] ;  /* 0x001800008c78783b */ /* 0x000ea40000004200 */
[----:B------:R-:W-:Y:S04]  /*baa0*/  FADD.FTZ R108, R196, R108 ;  /* 0x0000006cc46c7221 */ /* 0x000fe80000010000 */
[----:B------:R-:W-:Y:S04]  /*bab0*/  HMMA.16816.F32.BF16 R96, R104, R114, R96 ;  /* 0x000000726860723c */ /* 0x000fe80000041860 */
[----:B------:R-:W-:Y:S04]  /*bac0*/  FADD.FTZ R0, R200, R108 ;  /* 0x0000006cc8007221 */ /* 0x000fe80000010000 */
[----:B------:R-:W-:Y:S04]  /*bad0*/  FADD.FTZ R0, R128, R0 ;  /* 0x0000000080007221 */ /* 0x000fe80000010000 */
[----:B------:R-:W-:Y:S04]  /*bae0*/  FADD.FTZ R0, R190, R0 ;  /* 0x00000000be007221 */ /* 0x000fe80000010000 */
[----:B------:R-:W-:Y:S01]  /*baf0*/  FADD.FTZ R0, R192, R0 ;  /* 0x00000000c0007221 */ /* 0x000fe20000010000 */
[----:B-1----:R-:W-:Y:S01]  /*bb00*/  F2FP.BF16.PACK_AB R139, R141, R142 ;  /* 0x0000008e8d8b723e */ /* 0x002fe200000010ff */
[----:B------:R-:W-:Y:S02]  /*bb10*/  FADD.FTZ R2, R197, R109 ;  /* 0x0000006dc5027221 */ /* 0x000fe40000010000 */
[----:B------:R-:W-:Y:S02]  /*bb20*/  FADD.FTZ R0, R191, R0 ;  /* 0x00000000bf007221 */ /* 0x000fe40000010000 */
[----:B------:R-:W-:Y:S02]  /*bb30*/  FADD.FTZ R2, R198, R2 ;  /* 0x00000002c6027221 */ /* 0x000fe40000010000 */
[C---:B------:R-:W-:Y:S01]  /*bb40*/  HMMA.16816.F32.BF16 R104, R136.reuse, R116, R4 ;  /* 0x000000748868723c */ /* 0x040fe20000041804 */
[----:B------:R-:W1:Y:S04]  /*bb50*/  LDSM.16.MT88.4 R4, [R102+0x3800] ;  /* 0x003800006604783b */ /* 0x000e680000004200 */
[----:B------:R-:W-:Y:S02]  /*bb60*/  FADD.FTZ R2, R189, R2 ;  /* 0x00000002bd027221 */ /* 0x000fe40000010000 */
[----:B------:R-:W-:Y:S01]  /*bb70*/  FADD.FTZ R0, R160, R0 ;  /* 0x00000000a0007221 */ /* 0x000fe20000010000 */
[C---:B------:R-:W-:Y:S01]  /*bb80*/  HMMA.16816.F32.BF16 R108, R136.reuse, R118, R8 ;  /* 0x00000076886c723c */ /* 0x040fe20000041808 */
[----:B------:R-:W3:Y:S03]  /*bb90*/  LDSM.16.MT88.4 R8, [R140+0x3800] ;  /* 0x003800008c08783b */ /* 0x000ee60000004200 */
[----:B------:R-:W-:Y:S02]  /*bba0*/  FADD.FTZ R2, R188, R2 ;  /* 0x00000002bc027221 */ /* 0x000fe40000010000 */
[----:B------:R-:W-:Y:S02]  /*bbb0*/  FADD.FTZ R0, R156, R0 ;  /* 0x000000009c007221 */ /* 0x000fe40000010000 */
[C---:B--2---:R-:W-:Y:S01]  /*bbc0*/  HMMA.16816.F32.BF16 R112, R136.reuse, R120, R12 ;  /* 0x000000788870723c */ /* 0x044fe2000004180c */
[----:B------:R-:W2:Y:S03]  /*bbd0*/  LDSM.16.MT88.4 R12, [R3+0x3800] ;  /* 0x00380000030c783b */ /* 0x000ea60000004200 */
[----:B------:R-:W-:Y:S02]  /*bbe0*/  FADD.FTZ R2, R186, R2 ;  /* 0x00000002ba027221 */ /* 0x000fe40000010000 */
[----:B------:R-:W-:Y:S02]  /*bbf0*/  FADD.FTZ R0, R159, R0 ;  /* 0x000000009f007221 */ /* 0x000fe40000010000 */
[C---:B------:R-:W-:Y:S01]  /*bc00*/  HMMA.16816.F32.BF16 R116, R136.reuse, R122, R16 ;  /* 0x0000007a8874723c */ /* 0x040fe20000041810 */
[----:B------:R-:W-:Y:S03]  /*bc10*/  LDSM.16.MT88.4 R16, [R140+0x5800] ;  /* 0x005800008c10783b */ /* 0x000fe60000004200 */
[----:B------:R-:W-:Y:S04]  /*bc20*/  FADD.FTZ R2, R187, R2 ;  /* 0x00000002bb027221 */ /* 0x000fe80000010000 */
[C---:B------:R-:W-:Y:S01]  /*bc30*/  HMMA.16816.F32.BF16 R120, R136.reuse, R124, R20 ;  /* 0x0000007c8878723c */ /* 0x040fe20000041814 */
[----:B------:R4:W-:Y:S03]  /*bc40*/  LDSM.16.MT88.4 R20, [R3+0x5800] ;  /* 0x005800000314783b */ /* 0x0009e60000004200 */
[----:B------:R-:W-:Y:S04]  /*bc50*/  FADD.FTZ R2, R154, R2 ;  /* 0x000000029a027221 */ /* 0x000fe80000010000 */
[C---:B------:R-:W-:Y:S04]  /*bc60*/  HMMA.16816.F32.BF16 R124, R136.reuse, R126, R24 ;  /* 0x0000007e887c723c */ /* 0x040fe80000041818 */
[----:B------:R-:W-:Y:S04]  /*bc70*/  FADD.FTZ R2, R155, R2 ;  /* 0x000000029b027221 */ /* 0x000fe80000010000 */
[C---:B------:R-:W-:Y:S08]  /*bc80*/  HMMA.16816.F32.BF16 R128, R136.reuse, R132, R28 ;  /* 0x000000848880723c */ /* 0x040ff0000004181c */
[C---:B------:R-:W-:Y:S04]  /*bc90*/  HMMA.16816.F32.BF16 R132, R136.reuse, R134, R32 ;  /* 0x000000868884723c */ /* 0x040fe80000041820 */
[----:B----4-:R-:W-:Y:S02]  /*bca0*/  FADD.FTZ R3, R152, R2 ;  /* 0x0000000298037221 */ /* 0x010fe40000010000 */
[----:B------:R-:W-:Y:S02]  /*bcb0*/  FADD.FTZ R2, R157, R0 ;  /* 0x000000009d027221 */ /* 0x000fe40000010000 */
[C---:B-1----:R-:W-:Y:S04]  /*bcc0*/  HMMA.16816.F32.BF16 R36, R136.reuse, R4, R36 ;  /* 0x000000048824723c */ /* 0x042fe80000041824 */
[----:B------:R-:W-:Y:S01]  /*bcd0*/  FADD.FTZ R0, R153, R3 ;  /* 0x0000000399007221 */ /* 0x000fe20000010000 */
[----:B------:R-:W-:Y:S01]  /*bce0*/  IADD3 R3, R172, -0x2, RZ ;  /* 0xfffffffeac037810 */ /* 0x000fe20007ffe0ff */
[----:B------:R-:W-:Y:S02]  /*bcf0*/  FADD.FTZ R2, R147, R2 ;  /* 0x0000000293027221 */ /* 0x000fe40000010000 */
[C---:B------:R-:W-:Y:S01]  /*bd00*/  HMMA.16816.F32.BF16 R40, R136.reuse, R6, R40 ;  /* 0x000000068828723c */ /* 0x040fe20000041828 */
[----:B------:R-:W1:Y:S02]  /*bd10*/  LDSM.16.MT88.4 R4, [R103+0x3800] ;  /* 0x003800006704783b */ /* 0x000e640000004200 */
[----:B------:R-:W-:Y:S01]  /*bd20*/  ISETP.GE.AND P0, PT, R3, R205, PT ;  /* 0x000000cd0300720c */ /* 0x000fe20003f06270 */
[----:B------:R-:W-:Y:S02]  /*bd30*/  FADD.FTZ R0, R143, R0 ;  /* 0x000000008f007221 */ /* 0x000fe40000010000 */
[----:B------:R-:W-:Y:S02]  /*bd40*/  FADD.FTZ R2, R148, R2 ;  /* 0x0000000294027221 */ /* 0x000fe40000010000 */
[C---:B---3--:R-:W-:Y:S04]  /*bd50*/  HMMA.16816.F32.BF16 R44, R136.reuse, R8, R44 ;  /* 0x00000008882c723c */ /* 0x048fe8000004182c */
[----:B------:R-:W-:Y:S02]  /*bd60*/  FADD.FTZ R0, R144, R0 ;  /* 0x0000000090007221 */ /* 0x000fe40000010000 */
[----:B------:R-:W-:Y:S02]  /*bd70*/  FADD.FTZ R2, R146, R2 ;  /* 0x0000000292027221 */ /* 0x000fe40000010000 */
[C---:B------:R-:W-:Y:S01]  /*bd80*/  HMMA.16816.F32.BF16 R48, R136.reuse, R10, R48 ;  /* 0x0000000a8830723c */ /* 0x040fe20000041830 */
[----:B------:R-:W3:Y:S03]  /*bd90*/  LDSM.16.MT88.4 R8, [R102+0x5800] ;  /* 0x005800006608783b */ /* 0x000ee60000004200 */
[----:B------:R-:W-:Y:S02]  /*bda0*/  FADD.FTZ R0, R142, R0 ;  /* 0x000000008e007221 */ /* 0x000fe40000010000 */
[----:B------:R-:W-:Y:S02]  /*bdb0*/  FADD.FTZ R203, R145, R2 ;  /* 0x0000000291cb7221 */ /* 0x000fe40000010000 */
[C---:B--2---:R-:W-:Y:S04]  /*bdc0*/  HMMA.16816.F32.BF16 R52, R136.reuse, R12, R52 ;  /* 0x0000000c8834723c */ /* 0x044fe80000041834 */
[----:B------:R-:W-:Y:S04]  /*bdd0*/  FADD.FTZ R204, R141, R0 ;  /* 0x000000008dcc7221 */ /* 0x000fe80000010000 */
[C---:B------:R-:W-:Y:S01]  /*bde0*/  HMMA.16816.F32.BF16 R56, R136.reuse, R14, R56 ;  /* 0x0000000e8838723c */ /* 0x040fe20000041838 */
[----:B------:R-:W2:Y:S07]  /*bdf0*/  LDSM.16.MT88.4 R12, [R103+0x5800] ;  /* 0x00580000670c783b */ /* 0x000eae0000004200 */
[C---:B-1----:R-:W-:Y:S08]  /*be00*/  HMMA.16816.F32.BF16 R60, R136.reuse, R4, R60 ;  /* 0x00000004883c723c */ /* 0x042ff0000004183c */
[C---:B------:R-:W-:Y:S08]  /*be10*/  HMMA.16816.F32.BF16 R64, R136.reuse, R6, R64 ;  /* 0x000000068840723c */ /* 0x040ff00000041840 */
[C---:B---3--:R-:W-:Y:S08]  /*be20*/  HMMA.16816.F32.BF16 R68, R136.reuse, R8, R68 ;  /* 0x000000088844723c */ /* 0x048ff00000041844 */
        /* <DEDUP_REMOVED lines=9> */
[----:B------:R-:W-:Y:S01]  /*bec0*/  IMAD R2, R172, 0x40, R211 ;  /* 0x00000040ac027824 */ /* 0x000fe200078e02d3 */
[----:B------:R-:W-:Y:S01]  /*bed0*/  SHF.R.S32.HI R224, RZ, 0x1f, R201 ;  /* 0x0000001fffe07819 */ /* 0x000fe200000114c9 */
[----:B------:R-:W-:Y:S01]  /*bee0*/  IMAD.MOV.U32 R173, RZ, RZ, RZ ;  /* 0x000000ffffad7224 */ /* 0x000fe200078e00ff */
[----:B------:R-:W-:Y:S01]  /*bef0*/  SHF.R.S32.HI R225, RZ, 0x1f, R202 ;  /* 0x0000001fffe17819 */ /* 0x000fe200000114ca */
[C---:B------:R-:W-:Y:S01]  /*bf00*/  IMAD.SHL.U32 R18, R201.reuse, 0x2, RZ ;  /* 0x00000002c9127824 */ /* 0x040fe200078e00ff */
[----:B------:R-:W-:Y:S01]  /*bf10*/  IADD3 R2, R2, -0x80, R206 ;  /* 0xffffff8002027810 */ /* 0x000fe20007ffe0ce */
[----:B------:R-:W-:Y:S01]  /*bf20*/  IMAD.SHL.U32 R17, R202, 0x2, RZ ;  /* 0x00000002ca117824 */ /* 0x000fe200078e00ff */
[----:B------:R-:W-:Y:S01]  /*bf30*/  SHF.L.U64.HI R15, R201, 0x1, R224 ;  /* 0x00000001c90f7819 */ /* 0x000fe200000102e0 */
[C---:B------:R-:W-:Y:S01]  /*bf40*/  IMAD.SHL.U32 R16, R193.reuse, 0x2, RZ ;  /* 0x00000002c1107824 */ /* 0x040fe200078e00ff */
[----:B------:R-:W-:Y:S01]  /*bf50*/  SHF.R.S32.HI R224, RZ, 0x1f, R193 ;  /* 0x0000001fffe07819 */ /* 0x000fe200000114c1 */
[----:B------:R-:W-:Y:S01]  /*bf60*/  @P3 IMAD.HI.U32 R3, R2, c[0x0][0x2bc], RZ ;  /* 0x0000af0002033a27 */ /* 0x000fe200078e00ff */
[----:B------:R-:W-:Y:S02]  /*bf70*/  SHF.L.U64.HI R14, R202, 0x1, R225 ;  /* 0x00000001ca0e7819 */ /* 0x000fe400000102e1 */
[----:B------:R-:W-:Y:S01]  /*bf80*/  SHF.L.U64.HI R13, R193, 0x1, R224 ;  /* 0x00000001c10d7819 */ /* 0x000fe200000102e0 */
        /* <DEDUP_REMOVED lines=24> */
.L_x_2655:
[----:B------:R-:W-:-:S05]  /*c110*/  BRA.DIV ~URZ, `(.L_x_2620) ;  /* 0x00003a127f007947 */ /* 0x000fca000b800000 */
[----:B------:R-:W3:Y:S01]  /*c120*/  SHFL.IDX PT, R2, R12, RZ, 0x181f ;  /* 0x00181fff0c027589 */ /* 0x000ee200000e0000 */
[----:B------:R-:W-:Y:S01]  /*c130*/  ISETP.GE.AND P4, PT, R193, c[0x0][0x1d4], PT ;  /* 0x00007500c1007a0c */ /* 0x000fe20003f86270 */
[----:B------:R-:W-:Y:S01]  /*c140*/  IMAD R0, R199, 0x6000, R222 ;  /* 0x00006000c7007824 */ /* 0x000fe200078e02de */
[----:B------:R-:W-:Y:S02]  /*c150*/  ISETP.GE.AND P1, PT, R202, c[0x0][0x1d4], PT ;  /* 0x00007500ca007a0c */ /* 0x000fe40003f26270 */
[----:B------:R-:W-:Y:S02]  /*c160*/  ISETP.GE.AND P0, PT, R201, c[0x0][0x1d4], PT ;  /* 0x00007500c9007a0c */ /* 0x000fe40003f06270 */
[C---:B---3--:R-:W-:Y:S02]  /*c170*/  IADD3 R8, P5, R2.reuse, R16, RZ ;  /* 0x0000001002087210 */ /* 0x048fe40007fbe0ff */
[----:B------:R-:W-:Y:S03]  /*c180*/  IADD3 R6, P6, R2, R17, RZ ;  /* 0x0000001102067210 */ /* 0x000fe60007fde0ff */
[----:B--2---:R-:W-:Y:S01]  /*c190*/  IMAD.X R9, R4, 0x1, R13, P5 ;  /* 0x0000000104097824 */ /* 0x004fe200028e060d */
[----:B------:R-:W-:Y:S01]  /*c1a0*/  IADD3 R10, P5, R2, R18, RZ ;  /* 0x00000012020a7210 */ /* 0x000fe20007fbe0ff */
[C---:B------:R-:W-:Y:S01]  /*c1b0*/  IMAD.X R7, R4.reuse, 0x1, R14, P6 ;  /* 0x0000000104077824 */ /* 0x040fe200030e060e */
[----:B------:R-:W2:Y:S03]  /*c1c0*/  SHFL.IDX PT, R2, R12, 0x1, 0x181f ;  /* 0x00381f000c027f89 */ /* 0x000ea600000e0000 */
[----:B------:R-:W-:Y:S01]  /*c1d0*/  IMAD.X R11, R4, 0x1, R15, P5 ;  /* 0x00000001040b7824 */ /* 0x000fe200028e060f */
[----:B------:R-:W-:Y:S01]  /*c1e0*/  @!PT LDS RZ, [RZ] ;  /* 0x00000000fffff984 */ /* 0x000fe20000000800 */
[----:B------:R3:W-:Y:S04]  /*c1f0*/  LDGSTS.E.BYPASS.LTC128B.128 [R0], [R8.64], !P4 ;  /* 0x0000000008007fae */ /* 0x0007e8000e101d46 */
[----:B------:R4:W-:Y:S04]  /*c200*/  LDGSTS.E.BYPASS.LTC128B.128 [R0+0x2000], [R6.64], !P1 ;  /* 0x0200000006007fae */ /* 0x0009e8000c901d46 */
[----:B------:R5:W-:Y:S04]  /*c210*/  LDGSTS.E.BYPASS.LTC128B.128 [R0+0x4000], [R10.64], !P0 ;  /* 0x040000000a007fae */ /* 0x000be8000c101d46 */
[----:B------:R1:W2:Y:S01]  /*c220*/  SHFL.IDX PT, R4, R5, 0x1, 0x181f ;  /* 0x00381f0005047f89 */ /* 0x0002a200000e0000 */
[----:B----4-:R-:W-:Y:S02]  /*c230*/  SEL R7, RZ, 0x10, P0 ;  /* 0x00000010ff077807 */ /* 0x010fe40000000000 */
[----:B-1----:R-:W-:Y:S02]  /*c240*/  SEL R5, RZ, 0x10, P4 ;  /* 0x00000010ff057807 */ /* 0x002fe40002000000 */
[----:B-----5:R-:W-:Y:S02]  /*c250*/  SEL R10, RZ, 0x10, P1 ;  /* 0x00000010ff0a7807 */ /* 0x020fe40000800000 */
.L_x_2656:
[----:B--23--:R-:W-:Y:S02]  /*c260*/  IADD3 R8, -R5, 0x10, RZ ;  /* 0x0000001005087810 */ /* 0x00cfe40007ffe1ff */
[----:B------:R-:W-:Y:S02]  /*c270*/  IADD3 R3, -R10, 0x10, RZ ;  /* 0x000000100a037810 */ /* 0x000fe40007ffe1ff */
[----:B------:R-:W-:Y:S02]  /*c280*/  LOP3.LUT R8, R8, 0xf, RZ, 0xc0, !PT ;  /* 0x0000000f08087812 */ /* 0x000fe400078ec0ff */
[----:B------:R-:W-:Y:S02]  /*c290*/  LOP3.LUT R3, R3, 0xf, RZ, 0xc0, !PT ;  /* 0x0000000f03037812 */ /* 0x000fe400078ec0ff */
[----:B------:R-:W-:Y:S02]  /*c2a0*/  IADD3 R9, -R7, 0x10, RZ ;  /* 0x0000001007097810 */ /* 0x000fe40007ffe1ff */
[-C--:B------:R-:W-:Y:S02]  /*c2b0*/  IADD3 R8, P5, P4, R8, R2.reuse, R16 ;  /* 0x0000000208087210 */ /* 0x080fe40007cbe010 */
[----:B------:R-:W-:Y:S02]  /*c2c0*/  ISETP.NE.U32.AND P6, PT, R5, RZ, PT ;  /* 0x000000ff0500720c */ /* 0x000fe40003fc5070 */
[----:B------:R-:W-:Y:S02]  /*c2d0*/  IADD3 R6, P1, P0, R3, R2, R17 ;  /* 0x0000000203067210 */ /* 0x000fe4000783e011 */
[----:B------:R-:W-:Y:S02]  /*c2e0*/  LOP3.LUT R3, R9, 0xf, RZ, 0xc0, !PT ;  /* 0x0000000f09037812 */ /* 0x000fe400078ec0ff */
[-C--:B------:R-:W-:Y:S02]  /*c2f0*/  IADD3.X R9, RZ, R4.reuse, R13, P5, P4 ;  /* 0x00000004ff097210 */ /* 0x080fe40002fe840d */
[----:B------:R-:W-:Y:S02]  /*c300*/  ISETP.NE.U32.AND P5, PT, R10, RZ, PT ;  /* 0x000000ff0a00720c */ /* 0x000fe40003fa5070 */
[----:B------:R-:W-:Y:S02]  /*c310*/  ISETP.NE.U32.AND P4, PT, R7, RZ, PT ;  /* 0x000000ff0700720c */ /* 0x000fe40003f85070 */
[----:B------:R-:W-:Y:S01]  /*c320*/  IADD3.X R7, RZ, R4, R14, P1, P0 ;  /* 0x00000004ff077210 */ /* 0x000fe20000fe040e */
[----:B------:R-:W-:Y:S01]  /*c330*/  @!PT LDS RZ, [RZ] ;  /* 0x00000000fffff984 */ /* 0x000fe20000000800 */
[----:B------:R-:W-:Y:S01]  /*c340*/  @!PT LDS RZ, [RZ] ;  /* 0x00000000fffff984 */ /* 0x000fe20000000800 */
[----:B------:R-:W-:Y:S01]  /*c350*/  @!PT LDS RZ, [RZ] ;  /* 0x00000000fffff984 */ /* 0x000fe20000000800 */
[----:B------:R1:W-:Y:S01]  /*c360*/  LDGSTS.E.BYPASS.LTC128B.128.ZFILL [R0+0x1000], [R8.64], P6 ;  /* 0x0100000008007fae */ /* 0x0003e2000b141d46 */
[----:B------:R-:W-:Y:S04]  /*c370*/  IADD3 R2, P1, P0, R3, R2, R18 ;  /* 0x0000000203027210 */ /* 0x000fe8000783e012 */
[----:B------:R-:W-:Y:S03]  /*c380*/  IADD3.X R3, RZ, R4, R15, P1, P0 ;  /* 0x00000004ff037210 */ /* 0x000fe60000fe040f */
[----:B------:R1:W-:Y:S04]  /*c390*/  LDGSTS.E.BYPASS.LTC128B.128.ZFILL [R0+0x3000], [R6.64], P5 ;  /* 0x0300000006007fae */ /* 0x0003e8000a941d46 */
[----:B------:R1:W-:Y:S02]  /*c3a0*/  LDGSTS.E.BYPASS.LTC128B.128.ZFILL [R0+0x5000], [R2.64], P4 ;  /* 0x0500000002007fae */ /* 0x0003e4000a141d46 */
.L_x_2618:
[----:B------:R-:W-:Y:S05]  /*c3b0*/  BSYNC B0 ;  /* 0x0000000000007941 */ /* 0x000fea0003800000 */
.L_x_2617:
        /* <DEDUP_REMOVED lines=10> */
.L_x_2611:
[----:B------:R-:W-:Y:S05]  /*c460*/  BRA.DIV ~URZ, `(.L_x_2622) ;  /* 0x000039127f007947 */ /* 0x000fea000b800000 */
[----:B------:R1:W2:Y:S02]  /*c470*/  SHFL.BFLY PT, R0, R203, 0x2, 0x1f ;  /* 0x0c401f00cb007f89 */ /* 0x0002a400000e0000 */
.L_x_2657:
[----:B--2---:R-:W-:Y:S01]  /*c480*/  FADD.FTZ R0, R0, R203 ;  /* 0x000000cb00007221 */ /* 0x004fe20000010000 */
[----:B------:R-:W-:Y:S05]  /*c490*/  BRA.DIV ~URZ, `(.L_x_2623) ;  /* 0x000039427f007947 */ /* 0x000fea000b800000 */
[----:B------:R-:W2:Y:S04]  /*c4a0*/  SHFL.BFLY PT, R5, R204, 0x2, 0x1f ;  /* 0x0c401f00cc057f89 */ /* 0x000ea800000e0000 */
[----:B------:R-:W3:Y:S01]  /*c4b0*/  SHFL.BFLY PT, R2, R0, 0x1, 0x1f ;  /* 0x0c201f0000027f89 */ /* 0x000ee200000e0000 */
[----:B--2---:R-:W-:-:S02]  /*c4c0*/  FADD.FTZ R5, R5, R204 ;  /* 0x000000cc05057221 */ /* 0x004fc40000010000 */
[----:B---3--:R-:W-:-:S03]  /*c4d0*/  FADD.FTZ R0, R0, R2 ;  /* 0x0000000200007221 */ /* 0x008fc60000010000 */
[----:B------:R2:W3:Y:S04]  /*c4e0*/  SHFL.BFLY PT, R3, R5, 0x1, 0x1f ;  /* 0x0c201f0005037f89 */ /* 0x0004e800000e0000 */
.L_x_2658:
[----:B------:R-:W-:Y:S01]  /*c4f0*/  FSETP.NE.FTZ.AND P1, PT, R0, RZ, PT ;  /* 0x000000ff0000720b */ /* 0x000fe20003f35000 */
[----:B---3--:R-:W-:Y:S01]  /*c500*/  FADD.FTZ R3, R3, R5 ;  /* 0x0000000503037221 */ /* 0x008fe20000010000 */
[----:B------:R-:W-:Y:S02]  /*c510*/  MOV R2, RZ ;  /* 0x000000ff00027202 */ /* 0x000fe40000000f00 */
[----:B------:R-:W-:Y:S02]  /*c520*/  MOV R17, 0xff800000 ;  /* 0xff80000000117802 */ /* 0x000fe40000000f00 */
[----:B------:R-:W-:Y:S02]  /*c530*/  FSETP.NE.FTZ.AND P0, PT, R3, RZ, PT ;  /* 0x000000ff0300720b */ /* 0x000fe40003f15000 */
[----:B------:R-:W-:-:S05]  /*c540*/  MOV R16, 0xff800000 ;  /* 0xff80000000107802 */ /* 0x000fca0000000f00 */
[----:B------:R-:W3:Y:S01]  /*c550*/  @P1 MUFU.RCP R2, R0 ;  /* 0x0000000000021308 */ /* 0x000ee20000001000 */
[----:B------:R-:W-:-:S07]  /*c560*/  @P1 MOV R6, 0x3f317218 ;  /* 0x3f31721800061802 */ /* 0x000fce0000000f00 */
[----:B------:R4:W5:Y:S01]  /*c570*/  @P1 MUFU.LG2 R4, R0 ;  /* 0x0000000000041308 */ /* 0x0009620000000c00 */
[C---:B---3--:R-:W-:Y:S02]  /*c580*/  FMUL.FTZ R104, R2.reuse, R104 ;  /* 0x0000006802687220 */ /* 0x048fe40000410000 */
[C---:B------:R-:W-:Y:S02]  /*c590*/  FMUL.FTZ R105, R2.reuse, R105 ;  /* 0x0000006902697220 */ /* 0x040fe40000410000 */
[C---:B------:R-:W-:Y:S02]  /*c5a0*/  FMUL.FTZ R108, R2.reuse, R108 ;  /* 0x0000006c026c7220 */ /* 0x040fe40000410000 */
[C---:B------:R-:W-:Y:S01]  /*c5b0*/  FMUL.FTZ R109, R2.reuse, R109 ;  /* 0x0000006d026d7220 */ /* 0x040fe20000410000 */
[----:B----4-:R-:W-:Y:S01]  /*c5c0*/  MOV R0, RZ ;  /* 0x000000ff00007202 */ /* 0x010fe20000000f00 */
[C---:B------:R-:W-:Y:S02]  /*c5d0*/  FMUL.FTZ R112, R2.reuse, R112 ;  /* 0x0000007002707220 */ /* 0x040fe40000410000 */
[----:B------:R-:W-:-:S02]  /*c5e0*/  FMUL.FTZ R113, R2, R113 ;  /* 0x0000007102717220 */ /* 0x000fc40000410000 */
[C---:B------:R-:W-:Y:S01]  /*c5f0*/  FMUL.FTZ R116, R2.reuse, R116 ;  /* 0x0000007402747220 */ /* 0x040fe20000410000 */
[----:B------:R-:W3:Y:S01]  /*c600*/  @P0 MUFU.RCP R0, R3 ;  /* 0x0000000300000308 */ /* 0x000ee20000001000 */
        /* <DEDUP_REMOVED lines=41> */
[----:B------:R4:W1:Y:S01]  /*c8a0*/  @P0 MUFU.LG2 R2, R3 ;  /* 0x0000000300020308 */ /* 0x0008620000000c00 */
[----:B--2--5:R-:W-:Y:S02]  /*c8b0*/  @P1 FMUL.FTZ R5, R4, 0.69314718246459960938 ;  /* 0x3f31721804051820 */ /* 0x024fe40000410000 */
[----:B------:R-:W-:Y:S02]  /*c8c0*/  @P1 FMUL.FTZ R4, R6, c[0x0][0x2d0] ;  /* 0x0000b40006041a20 */ /* 0x000fe40000410000 */
[----:B---3--:R-:W-:Y:S02]  /*c8d0*/  FMUL.FTZ R106, R0, R106 ;  /* 0x0000006a006a7220 */ /* 0x008fe40000410000 */
[----:B------:R-:W-:Y:S01]  /*c8e0*/  @P1 FFMA.FTZ R17, R4, R101, R5 ;  /* 0x0000006504111223 */ /* 0x000fe20000010005 */
[----:B------:R-:W-:Y:S01]  /*c8f0*/  MOV R4, 0x1 ;  /* 0x0000000100047802 */ /* 0x000fe20000000f00 */
[C---:B------:R-:W-:Y:S02]  /*c900*/  FMUL.FTZ R107, R0.reuse, R107 ;  /* 0x0000006b006b7220 */ /* 0x040fe40000410000 */
[----:B------:R-:W-:-:S02]  /*c910*/  FMUL.FTZ R110, R0, R110 ;  /* 0x0000006e006e7220 */ /* 0x000fc40000410000 */
[C---:B------:R-:W-:Y:S02]  /*c920*/  FMUL.FTZ R111, R0.reuse, R111 ;  /* 0x0000006f006f7220 */ /* 0x040fe40000410000 */
[----:B------:R-:W-:Y:S01]  /*c930*/  FMUL.FTZ R114, R0, R114 ;  /* 0x0000007200727220 */ /* 0x000fe20000410000 */
[----:B----4-:R-:W-:Y:S01]  /*c940*/  @P0 MOV R3, 0x3f317218 ;  /* 0x3f31721800030802 */ /* 0x010fe20000000f00 */
[----:B-1----:R-:W-:Y:S02]  /*c950*/  @P0 FMUL.FTZ R2, R2, 0.69314718246459960938 ;  /* 0x3f31721802020820 */ /* 0x002fe40000410000 */
        /* <DEDUP_REMOVED lines=46> */
.L_x_2576:
        /* <DEDUP_REMOVED lines=8> */
[----:B------:R-:W2:Y:S01]  /*ccc0*/  POPC R2, UR4 ;  /* 0x0000000400027d09 */ /* 0x000ea20008000000 */
[----:B-1----:R-:W-:Y:S01]  /*ccd0*/  ISETP.EQ.U32.AND P0, PT, R3, R4, PT ;  /* 0x000000040300720c */ /* 0x002fe20003f02070 */
[----:B------:R-:W-:-:S12]  /*cce0*/  IMAD.MOV.U32 R4, RZ, RZ, c[0x0][0x580] ;  /* 0x00016000ff047624 */ /* 0x000fd800078e00ff */
[----:B--2---:R1:W2:Y:S04]  /*ccf0*/  @P0 ATOMG.E.ADD.STRONG.GPU PT, R2, [R4.64], R2 ;  /* 0x00000002040209a8 */ /* 0x0042a800081ee1c6 */
[----:B-1----:R-:W1:Y:S04]  /*cd00*/  S2R R4, SR_LTMASK ;  /* 0x0000000000047919 */ /* 0x002e680000003900 */
[----:B--2---:R1:W2:Y:S02]  /*cd10*/  SHFL.IDX PT, R3, R2, R3, 0x1f ;  /* 0x00001f0302037589 */ /* 0x0042a400000e0000 */
[----:B-1----:R-:W-:-:S06]  /*cd20*/  LOP3.LUT R2, R4, UR4, RZ, 0xc0, !PT ;  /* 0x0000000404027c12 */ /* 0x002fcc000f8ec0ff */
[----:B------:R-:W2:Y:S02]  /*cd30*/  POPC R2, R2 ;  /* 0x0000000200027309 */ /* 0x000ea40000000000 */
[----:B--2---:R-:W-:-:S06]  /*cd40*/  IADD3 R240, R3, c[0x0][0xc], R2 ;  /* 0x0000030003f07a10 */ /* 0x004fcc0007ffe002 */
.L_x_2625:
[----:B------:R-:W-:Y:S05]  /*cd50*/  BSYNC B0 ;  /* 0x0000000000007941 */ /* 0x000fea0003800000 */
.L_x_2624:
        /* <DEDUP_REMOVED lines=15> */
[----:B-----5:R-:W-:Y:S05]  /*ce50*/  CALL.REL.NOINC `($__internal_43_$__cuda_sm70_shflsync_idx_p) ;  /* 0x0000314000007944 */ /* 0x020fea0003c00000 */
.L_x_2628:
[----:B------:R-:W2:Y:S01]  /*ce60*/  LDL R6, [R1+0x4] ;  /* 0x0000040001067983 */ /* 0x000ea20000100800 */
[----:B------:R-:W-:Y:S01]  /*ce70*/  IMAD.MOV.U32 R5, RZ, RZ, 0x1 ;  /* 0x00000001ff057424 */ /* 0x000fe200078e00ff */
[----:B------:R-:W-:Y:S01]  /*ce80*/  SHF.R.S32.HI R0, RZ, 0x1f, R234 ;  /* 0x0000001fff007819 */ /* 0x000fe200000114ea */
[----:B------:R-:W-:Y:S01]  /*ce90*/  IMAD.WIDE.U32 R2, R234, c[0x0][0x4d0], RZ ;  /* 0x00013400ea027a25 */ /* 0x000fe200078e00ff */
[----:B------:R-:W3:Y:S02]  /*cea0*/  LDL R20, [R1+0xc] ;  /* 0x00000c0001147983 */ /* 0x000ee40000100800 */
[----:B------:R-:W-:Y:S01]  /*ceb0*/  ISETP.NE.AND P1, PT, R5, c[0x0][0x4e8], PT ;  /* 0x00013a0005007a0c */ /* 0x000fe20003f25270 */
[C---:B------:R-:W-:Y:S02]  /*cec0*/  IMAD R4, R0.reuse, c[0x0][0x4d0], RZ ;  /* 0x0001340000047a24 */ /* 0x040fe400078e02ff */
[----:B------:R-:W-:Y:S01]  /*ced0*/  IMAD R5, R0, c[0x0][0x438], RZ ;  /* 0x00010e0000057a24 */ /* 0x000fe200078e02ff */
[----:B------:R-:W-:Y:S01]  /*cee0*/  SHF.R.S32.HI R0, RZ, 0x1f, R233 ;  /* 0x0000001fff007819 */ /* 0x000fe200000114e9 */
[----:B------:R-:W-:-:S02]  /*cef0*/  IMAD R4, R234, c[0x0][0x4d4], R4 ;  /* 0x00013500ea047a24 */ /* 0x000fc400078e0204 */
[----:B------:R-:W-:Y:S02]  /*cf00*/  IMAD R8, R234, c[0x0][0x43c], R5 ;  /* 0x00010f00ea087a24 */ /* 0x000fe400078e0205 */
[----:B------:R-:W-:Y:S02]  /*cf10*/  IMAD.IADD R3, R3, 0x1, R4 ;  /* 0x0000000103037824 */ /* 0x000fe400078e0204 */
[----:B------:R-:W-:Y:S02]  /*cf20*/  IMAD R9, R0, c[0x0][0x4d8], RZ ;  /* 0x0001360000097a24 */ /* 0x000fe400078e02ff */
[----:B------:R-:W-:Y:S01]  /*cf30*/  IMAD.WIDE.U32 R4, R234, c[0x0][0x438], RZ ;  /* 0x00010e00ea047a25 */ /* 0x000fe200078e00ff */
[----:B------:R-:W1:Y:S03]  /*cf40*/  S2R R21, SR_TID.X ;  /* 0x0000000000157919 */ /* 0x000e660000002100 */
[----:B------:R-:W-:-:S02]  /*cf50*/  IMAD R9, R233, c[0x0][0x4dc], R9 ;  /* 0x00013700e9097a24 */ /* 0x000fc400078e0209 */
[----:B------:R-:W-:Y:S01]  /*cf60*/  IMAD.WIDE.U32 R2, R233, c[0x0][0x4d8], R2 ;  /* 0x00013600e9027a25 */ /* 0x000fe200078e0002 */
[----:B------:R-:W-:-:S03]  /*cf70*/  SHF.R.S32.HI R11, RZ, 0x1f, R236 ;  /* 0x0000001fff0b7819 */ /* 0x000fc600000114ec */
[----:B------:R-:W-:Y:S02]  /*cf80*/  IMAD.IADD R5, R5, 0x1, R8 ;  /* 0x0000000105057824 */ /* 0x000fe400078e0208 */
[----:B------:R-:W-:Y:S02]  /*cf90*/  IMAD.IADD R3, R3, 0x1, R9 ;  /* 0x0000000103037824 */ /* 0x000fe400078e0209 */
[----:B------:R-:W-:-:S04]  /*cfa0*/  IMAD.WIDE.U32 R8, R233, c[0x0][0x440], R4 ;  /* 0x00011000e9087a25 */ /* 0x000fc800078e0004 */
[----:B------:R-:W-:Y:S02]  /*cfb0*/  IMAD R12, R11, c[0x0][0x4e0], RZ ;  /* 0x000138000b0c7a24 */ /* 0x000fe400078e02ff */
[----:B------:R-:W-:-:S04]  /*cfc0*/  IMAD.WIDE.U32 R4, R236, c[0x0][0x4e0], R2 ;  /* 0x00013800ec047a25 */ /* 0x000fc800078e0002 */
[----:B------:R-:W-:Y:S02]  /*cfd0*/  IMAD R12, R236, c[0x0][0x4e4], R12 ;  /* 0x00013900ec0c7a24 */ /* 0x000fe400078e020c */
[----:B------:R-:W-:-:S04]  /*cfe0*/  IMAD R0, R0, c[0x0][0x440], RZ ;  /* 0x0001100000007a24 */ /* 0x000fc800078e02ff */
[----:B------:R-:W-:Y:S01]  /*cff0*/  IMAD R15, R233, c[0x0][0x444], R0 ;  /* 0x00011100e90f7a24 */ /* 0x000fe200078e0200 */
[----:B-1----:R-:W-:Y:S01]  /*d000*/  SHF.R.S32.HI R19, RZ, 0x1f, R21 ;  /* 0x0000001fff137819 */ /* 0x002fe20000011415 */
[----:B------:R-:W-:Y:S02]  /*d010*/  IMAD R11, R11, c[0x0][0x448], RZ ;  /* 0x000112000b0b7a24 */ /* 0x000fe400078e02ff */
[----:B------:R-:W-:Y:S01]  /*d020*/  IMAD.IADD R3, R9, 0x1, R15 ;  /* 0x0000000109037824 */ /* 0x000fe200078e020f */
[----:B------:R-:W-:Y:S01]  /*d030*/  LEA.HI R19, R19, R21, RZ, 0x5 ;  /* 0x0000001513137211 */ /* 0x000fe200078f28ff */
[----:B------:R-:W-:-:S03]  /*d040*/  IMAD R11, R236, c[0x0][0x44c], R11 ;  /* 0x00011300ec0b7a24 */ /* 0x000fc600078e020b */
        /* <DEDUP_REMOVED lines=25> */
[----:B------:R-:W-:Y:S02]  /*d1e0*/  SHF.R.S32.HI R28, RZ, 0x1f, R28 ;  /* 0x0000001fff1c7819 */ /* 0x000fe4000001141c */
[----:B------:R-:W-:-:S02]  /*d1f0*/  IADD3 R29, R223, 0x50, RZ ;  /* 0x00000050df1d7810 */ /* 0x000fc40007ffe0ff */
[----:B------:R-:W-:Y:S02]  /*d200*/  SHF.R.S32.HI R30, RZ, 0x1f, R30 ;  /* 0x0000001fff1e7819 */ /* 0x000fe4000001141e */
[C---:B------:R-:W-:Y:S02]  /*d210*/  IADD3 R31, R223.reuse, 0x48, RZ ;  /* 0x00000048df1f7810 */ /* 0x040fe40007ffe0ff */
        /* <DEDUP_REMOVED lines=16> */
[----:B------:R-:W-:Y:S01]  /*d320*/  SHF.R.S32.HI R144, RZ, 0x1f, R144 ;  /* 0x0000001fff907819 */ /* 0x000fe20000011490 */
[----:B--2---:R-:W-:-:S04]  /*d330*/  IMAD.IADD R7, R6, 0x1, R238 ;  /* 0x0000000106077824 */ /* 0x004fc800078e02ee */
[----:B------:R-:W-:-:S04]  /*d340*/  @P1 IMAD.HI.U32 R10, R7, c[0x0][0x4ec], RZ ;  /* 0x00013b00070a1a27 */ /* 0x000fc800078e00ff */
[----:B------:R-:W-:Y:S01]  /*d350*/  IMAD.MOV.U32 R6, RZ, RZ, R7 ;  /* 0x000000ffff067224 */ /* 0x000fe200078e0007 */
[----:B------:R-:W-:-:S05]  /*d360*/  @P1 SHF.R.U32.HI R6, RZ, c[0x0][0x4f0], R10 ;  /* 0x00013c00ff061a19 */ /* 0x000fca000001160a */
[----:B------:R-:W-:-:S04]  /*d370*/  IMAD.MOV R10, RZ, RZ, -R6 ;  /* 0x000000ffff0a7224 */ /* 0x000fc800078e0a06 */
[----:B------:R-:W-:Y:S01]  /*d380*/  IMAD R10, R10, c[0x0][0x4e8], R7 ;  /* 0x00013a000a0a7a24 */ /* 0x000fe200078e0207 */
[----:B------:R-:W-:Y:S02]  /*d390*/  SHF.R.S32.HI R13, RZ, 0x1f, R6 ;  /* 0x0000001fff0d7819 */ /* 0x000fe40000011406 */
[----:B------:R-:W-:Y:S02]  /*d3a0*/  IADD3 R4, P0, R6, R4, RZ ;  /* 0x0000000406047210 */ /* 0x000fe40007f1e0ff */
[----:B------:R-:W-:Y:S01]  /*d3b0*/  SHF.R.S32.HI R14, RZ, 0x1f, R10 ;  /* 0x0000001fff0e7819 */ /* 0x000fe2000001140a */
[----:B------:R-:W-:Y:S01]  /*d3c0*/  @P1 IMAD.HI.U32 R2, R7, c[0x0][0x4ec], RZ ;  /* 0x00013b0007021a27 */ /* 0x000fe200078e00ff */
[----:B------:R-:W-:-:S03]  /*d3d0*/  IADD3.X R5, R13, R5, R12, P0, !PT ;  /* 0x000000050d057210 */ /* 0x000fc600007fe40c */
[----:B------:R-:W-:Y:S02]  /*d3e0*/  IMAD R6, R14, c[0x0][0x4c8], RZ ;  /* 0x000132000e067a24 */ /* 0x000fe400078e02ff */
[----:B------:R-:W-:Y:S01]  /*d3f0*/  IMAD.MOV.U32 R0, RZ, RZ, R7 ;  /* 0x000000ffff007224 */ /* 0x000fe200078e0007 */
[----:B------:R-:W-:Y:S01]  /*d400*/  @P1 SHF.R.U32.HI R0, RZ, c[0x0][0x4f0], R2 ;  /* 0x00013c00ff001a19 */ /* 0x000fe20000011602 */
[C---:B------:R-:W-:Y:S02]  /*d410*/  IMAD R6, R10.reuse, c[0x0][0x4cc], R6 ;  /* 0x000133000a067a24 */ /* 0x040fe400078e0206 */
[----:B------:R-:W-:Y:S01]  /*d420*/  IMAD.WIDE.U32 R4, R10, c[0x0][0x4c8], R4 ;  /* 0x000132000a047a25 */ /* 0x000fe200078e0004 */
[----:B------:R-:W-:-:S03]  /*d430*/  SHF.R.S32.HI R10, RZ, 0x1f, R0 ;  /* 0x0000001fff0a7819 */ /* 0x000fc60000011400 */
[----:B------:R-:W-:Y:S02]  /*d440*/  IMAD.MOV.U32 R2, RZ, RZ, R8 ;  /* 0x000000ffff027224 */ /* 0x000fe400078e0008 */
[----:B------:R-:W-:Y:S02]  /*d450*/  IMAD.MOV R8, RZ, RZ, -R0 ;  /* 0x000000ffff087224 */ /* 0x000fe400078e0a00 */
[----:B------:R-:W-:Y:S01]  /*d460*/  IMAD.IADD R9, R5, 0x1, R6 ;  /* 0x0000000105097824 */ /* 0x000fe200078e0206 */
[----:B------:R-:W-:Y:S01]  /*d470*/  LEA R6, P0, R4, c[0x0][0x4a8], 0x2 ;  /* 0x00012a0004067a11 */ /* 0x000fe200078010ff */
[----:B------:R-:W-:-:S04]  /*d480*/  IMAD.WIDE.U32 R2, R236, c[0x0][0x448], R2 ;  /* 0x00011200ec027a25 */ /* 0x000fc800078e0002 */
[----:B------:R-:W-:Y:S01]  /*d490*/  IMAD R8, R8, c[0x0][0x4e8], R7 ;  /* 0x00013a0008087a24 */ /* 0x000fe200078e0207 */
[----:B------:R-:W-:Y:S01]  /*d4a0*/  LEA.HI.X R7, R4, c[0x0][0x4ac], R9, 0x2, P0 ;  /* 0x00012b0004077a11 */ /* 0x000fe200000f1409 */
[----:B------:R-:W-:Y:S02]  /*d4b0*/  IMAD R5, R10, c[0x0][0x430], RZ ;  /* 0x00010c000a057a24 */ /* 0x000fe400078e02ff */
[----:B------:R-:W-:Y:S01]  /*d4c0*/  IMAD.IADD R3, R3, 0x1, R11 ;  /* 0x0000000103037824 */ /* 0x000fe200078e020b */
[----:B------:R-:W-:Y:S01]  /*d4d0*/  SHFL.IDX PT, R4, R6, RZ, 0x1c1f ;  /* 0x001c1fff06047589 */ /* 0x000fe200000e0000 */
[C---:B------:R-:W-:Y:S01]  /*d4e0*/  IMAD R10, R0.reuse, c[0x0][0x434], R5 ;  /* 0x00010d00000a7a24 */ /* 0x040fe200078e0205 */
[----:B------:R-:W-:Y:S02]  /*d4f0*/  SHF.R.S32.HI R9, RZ, 0x1f, R8 ;  /* 0x0000001fff097819 */ /* 0x000fe40000011408 */
[----:B------:R-:W1:Y:S01]  /*d500*/  SHFL.IDX PT, R5, R7, RZ, 0x1c1f ;  /* 0x001c1fff07057589 */ /* 0x000e6200000e0000 */
[----:B------:R-:W-:-:S03]  /*d510*/  IMAD.WIDE.U32 R2, R0, c[0x0][0x430], R2 ;  /* 0x00010c0000027a25 */ /* 0x000fc600078e0002 */
[----:B------:R-:W-:Y:S01]  /*d520*/  SHFL.IDX PT, R6, R6, 0x1, 0x1c1f ;  /* 0x003c1f0006067f89 */ /* 0x000fe200000e0000 */
[----:B---3--:R-:W-:-:S03]  /*d530*/  IMAD.IADD R0, R20, 0x1, R238 ;  /* 0x0000000114007824 */ /* 0x008fc600078e02ee */
[----:B------:R-:W2:Y:S01]  /*d540*/  SHFL.IDX PT, R7, R7, 0x1, 0x1c1f ;  /* 0x003c1f0007077f89 */ /* 0x000ea200000e0000 */
        /* <DEDUP_REMOVED lines=11> */
[----:B--2---:R1:W-:Y:S01]  /*d600*/  @!P1 ST.E [R6.64], R16 ;  /* 0x0000001006009985 */ /* 0x0043e2000c101906 */
[----:B------:R-:W-:Y:S02]  /*d610*/  ISETP.GE.AND P1, PT, R0, UR4, PT ;  /* 0x0000000400007c0c */ /* 0x000fe4000bf26270 */
[----:B------:R-:W-:Y:S02]  /*d620*/  LEA.HI.X R10, R2, c[0x0][0x404], R3, 0x2, P0 ;  /* 0x00010100020a7a11 */ /* 0x000fe400000f1403 */
[----:B------:R1:W2:Y:S01]  /*d630*/  SHFL.IDX PT, R2, R11, RZ, 0x1c1f ;  /* 0x001c1fff0b027589 */ /* 0x0002a200000e0000 */
[----:B------:R-:W-:-:S03]  /*d640*/  ISETP.GE.AND P0, PT, R9, UR4, PT ;  /* 0x0000000409007c0c */ /* 0x000fc6000bf06270 */
[----:B------:R1:W3:Y:S01]  /*d650*/  SHFL.IDX PT, R3, R10, RZ, 0x1c1f ;  /* 0x001c1fff0a037589 */ /* 0x0002e200000e0000 */
[----:B------:R-:W-:Y:S02]  /*d660*/  SHF.R.S32.HI R12, RZ, 0x1f, R241 ;  /* 0x0000001fff0c7819 */ /* 0x000fe400000114f1 */
        /* <DEDUP_REMOVED lines=9> */
[----:B-123--:R-:W-:Y:S02]  /*d700*/  @!P5 IMAD.WIDE R6, R223, 0x4, R2 ;  /* 0x00000004df06d825 */ /* 0x00efe400078e0202 */
        /* <DEDUP_REMOVED lines=8> */
[----:B--2---:R-:W-:-:S03]  /*d790*/  @!P2 LEA R4, P3, R139, R2, 0x2 ;  /* 0x000000028b04a211 */ /* 0x004fc600078610ff */
        /* <DEDUP_REMOVED lines=60> */
[----:B-1----:R-:W-:-:S04]  /*db60*/  @!P3 LEA R6, P4, R246, R2, 0x2 ;  /* 0x00000002f606b211 */ /* 0x002fc800078810ff */
[-C--:B------:R-:W-:Y:S02]  /*db70*/  @!P3 LEA.HI.X R7, R246, R3.reuse, R20, 0x2, P4 ;  /* 0x00000003f607b211 */ /* 0x080fe400020f1414 */
[-C--:B--2---:R-:W-:Y:S02]  /*db80*/  @!P2 LEA R4, P1, R245, R2.reuse, 0x2 ;  /* 0x00000002f504a211 */ /* 0x084fe400078210ff */
        /* <DEDUP_REMOVED lines=11> */
[----:B--2---:R-:W-:-:S03]  /*dc40*/  @!P3 LEA R4, P1, R242, R2, 0x2 ;  /* 0x00000002f204b211 */ /* 0x004fc600078210ff */
[----:B------:R3:W-:Y:S01]  /*dc50*/  @!P4 ST.E.64 [R6.64], R88 ;  /* 0x000000580600c985 */ /* 0x0007e2000c101b06 */
[----:B------:R-:W-:Y:S02]  /*dc60*/  @!P3 LEA.HI.X R5, R242, R3, R13, 0x2, P1 ;  /* 0x00000003f205b211 */ /* 0x000fe400008f140d */
[----:B------:R-:W-:-:S03]  /*dc70*/  @!P2 LEA R2, P1, R241, R2, 0x2 ;  /* 0x00000002f102a211 */ /* 0x000fc600078210ff */
[----:B------:R3:W-:Y:S01]  /*dc80*/  @!P3 ST.E.64 [R4.64], R92 ;  /* 0x0000005c0400b985 */ /* 0x0007e2000c101b06 */
[----:B------:R-:W-:-:S05]  /*dc90*/  @!P2 LEA.HI.X R3, R241, R3, R12, 0x2, P1 ;  /* 0x00000003f103a211 */ /* 0x000fca00008f140c */
[----:B------:R3:W-:Y:S04]  /*dca0*/  @!P2 ST.E.64 [R2.64], R96 ;  /* 0x000000600200a985 */ /* 0x0007e8000c101b06 */
.L_x_2630:
[----:B------:R-:W-:Y:S05]  /*dcb0*/  BSYNC B0 ;  /* 0x0000000000007941 */ /* 0x000fea0003800000 */
.L_x_2629:
[----:B---3--:R3:W4:Y:S04]  /*dcc0*/  SHFL.IDX PT, R3, R10, 0x1, 0x1c1f ;  /* 0x003c1f000a037f89 */ /* 0x00872800000e0000 */
[----:B--2---:R3:W2:Y:S01]  /*dcd0*/  SHFL.IDX PT, R2, R11, 0x1, 0x1c1f ;  /* 0x003c1f000b027f89 */ /* 0x0046a200000e0000 */
[----:B------:R-:W-:Y:S05]  /*dce0*/  @P0 BRA `(.L_x_2631) ;  /* 0x0000089000000947 */ /* 0x000fea0003800000 */
[----:B------:R-:W-:Y:S02]  /*dcf0*/  ISETP.GE.AND P1, PT, R223, c[0x0][0x3c8], PT ;  /* 0x0000f200df007a0c */ /* 0x000fe40003f26270 */
[----:B------:R-:W-:Y:S02]  /*dd00*/  ISETP.GE.AND P2, PT, R143, c[0x0][0x3c8], PT ;  /* 0x0000f2008f007a0c */ /* 0x000fe40003f46270 */
[----:B------:R-:W-:Y:S02]  /*dd10*/  ISETP.GE.AND P3, PT, R141, c[0x0][0x3c8], PT ;  /* 0x0000f2008d007a0c */ /* 0x000fe40003f66270 */
[----:B------:R-:W-:-:S07]  /*dd20*/  ISETP.GE.AND P0, PT, R139, c[0x0][0x3c8], PT ;  /* 0x0000f2008b007a0c */ /* 0x000fce0003f06270 */
[----:B-12-4-:R-:W-:Y:S02]  /*dd30*/  @!P1 IMAD.WIDE R6, R223, 0x4, R2 ;  /* 0x00000004df069825 */ /* 0x016fe400078e0202 */
        /* <DEDUP_REMOVED lines=8> */
[----:B--2---:R-:W-:-:S03]  /*ddc0*/  @!P0 LEA R4, P5, R139, R2, 0x2 ;  /* 0x000000028b048211 */ /* 0x004fc600078a10ff */
        /* <DEDUP_REMOVED lines=32> */
[CC--:B--2---:R-:W-:Y:S01]  /*dfd0*/  @!P0 LEA R4, P5, R27.reuse, R2.reuse, 0x2 ;  /* 0x000000021b048211 */ /* 0x0c4fe200078a10ff */
        /* <DEDUP_REMOVED lines=11> */
[CC--:B--2---:R-:W-:Y:S01]  /*e090*/  @!P4 LEA R4, P5, R250.reuse, R2.reuse, 0x2 ;  /* 0x00000002fa04c211 */ /* 0x0c4fe200078a10ff */
[----:B------:R1:W-:Y:S03]  /*e0a0*/  @!P2 ST.E.64 [R6.64], R58 ;  /* 0x0000003a0600a985 */ /* 0x0003e6000c101b06 */
[----:B------:R-:W-:Y:S02]  /*e0b0*/  @!P4 LEA.HI.X R5, R250, R3, R24, 0x2, P5 ;  /* 0x00000003fa05c211 */ /* 0x000fe400028f1418 */
[----:B----4-:R-:W-:-:S03]  /*e0c0*/  @!P3 LEA R8, P2, R249, R2, 0x2 ;  /* 0x00000002f908b211 */ /* 0x010fc600078410ff */
        /* <DEDUP_REMOVED lines=16> */
[----:B---3--:R-:W-:-:S03]  /*e1d0*/  @!P3 LEA R10, P5, R245, R2, 0x2 ;  /* 0x00000002f50ab211 */ /* 0x008fc600078a10ff */
        /* <DEDUP_REMOVED lines=18> */
.L_x_2627:
        /* <DEDUP_REMOVED lines=40> */
.L_x_2631:
[----:B------:R-:W-:Y:S05]  /*e580*/  BSYNC B1 ;  /* 0x0000000000017941 */ /* 0x000fea0003800000 */
.L_x_2626:
[----:B-1-3--:R-:W3:Y:S02]  /*e590*/  LDL R0, [R1+0x8] ;  /* 0x0000080001007983 */ /* 0x00aee40000100800 */
[----:B---3--:R-:W-:-:S13]  /*e5a0*/  ISETP.NE.AND P0, PT, R0, RZ, PT ;  /* 0x000000ff0000720c */ /* 0x008fda0003f05270 */
[----:B------:R-:W-:Y:S01]  /*e5b0*/  @P0 WARPSYNC 0xffffffff ;  /* 0xffffffff00000948 */ /* 0x000fe20003800000 */
[----:B------:R-:W-:Y:S06]  /*e5c0*/  @P0 BAR.SYNC.DEFER_BLOCKING 0x5, 0x100 ;  /* 0x0144000000000b1d */ /* 0x000fec0000010000 */
[----:B------:R-:W1:Y:S04]  /*e5d0*/  @P0 LDS R240, [0x24100] ;  /* 0x02410000fff00984 */ /* 0x000e680000000800 */
[----:B------:R-:W-:Y:S06]  /*e5e0*/  @P0 BAR.ARV 0x4, 0x100 ;  /* 0x0104000000000b1d */ /* 0x000fec0000002000 */
[----:B------:R-:W-:Y:S05]  /*e5f0*/  @P0 BRA `(.L_x_2632) ;  /* 0x0000007000000947 */ /* 0x000fea0003800000 */
[----:B------:R-:W-:Y:S05]  /*e600*/  BRA.DIV ~URZ, `(.L_x_2633) ;  /* 0x000018d27f007947 */ /* 0x000fea000b800000 */
[----:B------:R3:W4:Y:S02]  /*e610*/  SHFL.IDX PT, R0, R18, RZ, 0x1f ;  /* 0x00001fff12007589 */ /* 0x00072400000e0000 */
.L_x_2659:
[----:B------:R-:W-:Y:S01]  /*e620*/  WARPSYNC 0xffffffff ;  /* 0xffffffff00007948 */ /* 0x000fe20003800000 */
[----:B------:R-:W-:Y:S01]  /*e630*/  BAR.SYNC.DEFER_BLOCKING 0x4, 0x100 ;  /* 0x0104000000007b1d */ /* 0x000fe20000010000 */
[----:B-1--4-:R-:W-:-:S05]  /*e640*/  MOV R240, R0 ;  /* 0x0000000000f07202 */ /* 0x012fca0000000f00 */
[----:B------:R1:W-:Y:S04]  /*e650*/  @!P6 STS [0x24100], R18 ;  /* 0x02410012ff00e388 */ /* 0x0003e80000000800 */
[----:B------:R-:W-:Y:S06]  /*e660*/  BAR.ARV 0x5, 0x100 ;  /* 0x0144000000007b1d */ /* 0x000fec0000002000 */
.L_x_2632:
[----:B-1----:R-:W-:-:S13]  /*e670*/  ISETP.GE.AND P0, PT, R240, c[0x0][0x538], PT ;  /* 0x00014e00f0007a0c */ /* 0x002fda0003f06270 */
[----:B--2345:R-:W-:Y:S01]  /*e680*/  @P0 CALL.REL.NOINC `(.L_x_2634) ;  /* 0x0000001000000944 */ /* 0x03cfe20003c00000 */
[----:B------:R-:W-:Y:S05]  /*e690*/  BRA `(.L_x_2635) ;  /* 0xffff22d000007947 */ /* 0x000fea000383ffff */
.L_x_2634:
[----:B------:R-:W-:Y:S05]  /*e6a0*/  EXIT ;  /* 0x000000000000794d */ /* 0x000fea0003800000 */
.L_x_2577:
[----:B------:R-:W-:Y:S01]  /*e6b0*/  IMAD.MOV.U32 R30, RZ, RZ, R9 ;  /* 0x000000ffff1e7224 */ /* 0x000fe200078e0009 */
[----:B------:R-:W-:Y:S01]  /*e6c0*/  MOV R29, RZ ;  /* 0x000000ff001d7202 */ /* 0x000fe20000000f00 */
[----:B------:R-:W-:Y:S01]  /*e6d0*/  IMAD.MOV.U32 R3, RZ, RZ, 0x181f ;  /* 0x0000181fff037424 */ /* 0x000fe200078e00ff */
[----:B------:R-:W-:Y:S02]  /*e6e0*/  MOV R2, 0xe700 ;  /* 0x0000e70000027802 */ /* 0x000fe40000000f00 */
[----:B-----5:R-:W-:Y:S05]  /*e6f0*/  CALL.REL.NOINC `($__internal_43_$__cuda_sm70_shflsync_idx_p) ;  /* 0x000018a000007944 */ /* 0x020fea0003c00000 */
[----:B------:R-:W-:Y:S01]  /*e700*/  MOV R8, R29 ;  /* 0x0000001d00087202 */ /* 0x000fe20000000f00 */
[----:B------:R-:W-:Y:S05]  /*e710*/  BRA `(.L_x_2636) ;  /* 0xffff2ed000007947 */ /* 0x000fea000383ffff */
.L_x_2578:
[----:B------:R-:W-:Y:S01]  /*e720*/  IMAD.MOV.U32 R30, RZ, RZ, R11 ;  /* 0x000000ffff1e7224 */ /* 0x000fe200078e000b */
[----:B------:R-:W-:Y:S01]  /*e730*/  MOV R29, RZ ;  /* 0x000000ff001d7202 */ /* 0x000fe20000000f00 */
[----:B------:R-:W-:Y:S01]  /*e740*/  IMAD.MOV.U32 R3, RZ, RZ, 0x181f ;  /* 0x0000181fff037424 */ /* 0x000fe200078e00ff */
[----:B------:R-:W-:Y:S02]  /*e750*/  MOV R2, 0xe770 ;  /* 0x0000e77000027802 */ /* 0x000fe40000000f00 */
[----:B-12--5:R-:W-:Y:S05]  /*e760*/  CALL.REL.NOINC `($__internal_43_$__cuda_sm70_shflsync_idx_p) ;  /* 0x0000183000007944 */ /* 0x026fea0003c00000 */
[----:B------:R-:W-:Y:S01]  /*e770*/  MOV R0, R29 ;  /* 0x0000001d00007202 */ /* 0x000fe20000000f00 */
[----:B------:R-:W-:Y:S05]  /*e780*/  BRA `(.L_x_2637) ;  /* 0xffff2e8000007947 */ /* 0x000fea000383ffff */
.L_x_2581:
[----:B------:R-:W-:Y:S01]  /*e790*/  IMAD.MOV.U32 R30, RZ, RZ, R9 ;  /* 0x000000ffff1e7224 */ /* 0x000fe200078e0009 */
[----:B------:R-:W-:Y:S01]  /*e7a0*/  MOV R29, 0x1 ;  /* 0x00000001001d7802 */ /* 0x000fe20000000f00 */
[----:B--2---:R-:W-:Y:S01]  /*e7b0*/  IMAD.MOV.U32 R3, RZ, RZ, 0x181f ;  /* 0x0000181fff037424 */ /* 0x004fe200078e00ff */
[----:B------:R-:W-:-:S02]  /*e7c0*/  MOV R2, 0xe7e0 ;  /* 0x0000e7e000027802 */ /* 0x000fc40000000f00 */
[----:B-1-345:R-:W-:Y:S05]  /*e7d0*/  CALL.REL.NOINC `($__internal_43_$__cuda_sm70_shflsync_idx_p) ;  /* 0x000017c000007944 */ /* 0x03afea0003c00000 */
[----:B------:R-:W-:Y:S01]  /*e7e0*/  IMAD.MOV.U32 R8, RZ, RZ, R29 ;  /* 0x000000ffff087224 */ /* 0x000fe200078e001d */
[----:B------:R-:W-:Y:S01]  /*e7f0*/  MOV R29, 0x1 ;  /* 0x00000001001d7802 */ /* 0x000fe20000000f00 */
[----:B------:R-:W-:Y:S01]  /*e800*/  IMAD.MOV.U32 R30, RZ, RZ, R11 ;  /* 0x000000ffff1e7224 */ /* 0x000fe200078e000b */
[----:B------:R-:W-:-:S02]  /*e810*/  MOV R3, 0x181f ;  /* 0x0000181f00037802 */ /* 0x000fc40000000f00 */
[----:B------:R-:W-:Y:S02]  /*e820*/  MOV R2, 0xe840 ;  /* 0x0000e84000027802 */ /* 0x000fe40000000f00 */
[----:B------:R-:W-:Y:S05]  /*e830*/  CALL.REL.NOINC `($__internal_43_$__cuda_sm70_shflsync_idx_p) ;  /* 0x0000176000007944 */ /* 0x000fea0003c00000 */
[----:B------:R-:W-:Y:S01]  /*e840*/  MOV R0, R29 ;  /* 0x0000001d00007202 */ /* 0x000fe20000000f00 */
[----:B------:R-:W-:Y:S05]  /*e850*/  BRA `(.L_x_2638) ;  /* 0xffff2f4000007947 */ /* 0x000fea000383ffff */
.L_x_2584:
[----:B------:R-:W-:Y:S01]  /*e860*/  IMAD.MOV.U32 R30, RZ, RZ, R9 ;  /* 0x000000ffff1e7224 */ /* 0x000fe200078e0009 */
[----:B------:R-:W-:Y:S01]  /*e870*/  MOV R29, 0x2 ;  /* 0x00000002001d7802 */ /* 0x000fe20000000f00 */
[----:B-1----:R-:W-:Y:S01]  /*e880*/  IMAD.MOV.U32 R3, RZ, RZ, 0x181f ;  /* 0x0000181fff037424 */ /* 0x002fe200078e00ff */
[----:B------:R-:W-:Y:S02]  /*e890*/  MOV R2, 0xe8b0 ;  /* 0x0000e8b000027802 */ /* 0x000fe40000000f00 */
[----:B--2345:R-:W-:Y:S05]  /*e8a0*/  CALL.REL.NOINC `($__internal_43_$__cuda_sm70_shflsync_idx_p) ;  /* 0x000016f000007944 */ /* 0x03cfea0003c00000 */
[----:B------:R-:W-:Y:S01]  /*e8b0*/  MOV R8, R29 ;  /* 0x0000001d00087202 */ /* 0x000fe20000000f00 */
[----:B------:R-:W-:Y:S05]  /*e8c0*/  BRA `(.L_x_2639) ;  /* 0xffff303000007947 */ /* 0x000fea000383ffff */
.L_x_2585:
[----:B------:R-:W-:Y:S01]  /*e8d0*/  IMAD.MOV.U32 R30, RZ, RZ, R11 ;  /* 0x000000ffff1e7224 */ /* 0x000fe200078e000b */
[----:B------:R-:W-:Y:S01]  /*e8e0*/  MOV R29, 0x2 ;  /* 0x00000002001d7802 */ /* 0x000fe20000000f00 */
[----:B------:R-:W-:Y:S01]  /*e8f0*/  IMAD.MOV.U32 R3, RZ, RZ, 0x181f ;  /* 0x0000181fff037424 */ /* 0x000fe200078e00ff */
[----:B------:R-:W-:Y:S02]  /*e900*/  MOV R2, 0xe920 ;  /* 0x0000e92000027802 */ /* 0x000fe40000000f00 */
[----:B-12345:R-:W-:Y:S05]  /*e910*/  CALL.REL.NOINC `($__internal_43_$__cuda_sm70_shflsync_idx_p) ;  /* 0x0000168000007944 */ /* 0x03efea0003c00000 */
[----:B------:R-:W-:Y:S01]  /*e920*/  MOV R0, R29 ;  /* 0x0000001d00007202 */ /* 0x000fe20000000f00 */
[----:B------:R-:W-:Y:S05]  /*e930*/  BRA `(.L_x_2640) ;  /* 0xffff2fe000007947 */ /* 0x000fea000383ffff */
.L_x_2588:
[----:B------:R-:W-:Y:S01]  /*e940*/  IMAD.MOV.U32 R30, RZ, RZ, R9 ;  /* 0x000000ffff1e7224 */ /* 0x000fe200078e0009 */
[----:B------:R-:W-:Y:S01]  /*e950*/  MOV R29, 0x3 ;  /* 0x00000003001d7802 */ /* 0x000fe20000000f00 */
[----:B-1----:R-:W-:Y:S01]  /*e960*/  IMAD.MOV.U32 R3, RZ, RZ, 0x181f ;  /* 0x0000181fff037424 */ /* 0x002fe200078e00ff */
[----:B------:R-:W-:-:S02]  /*e970*/  MOV R2, 0xe990 ;  /* 0x0000e99000027802 */ /* 0x000fc40000000f00 */
[----:B--2345:R-:W-:Y:S05]  /*e980*/  CALL.REL.NOINC `($__internal_43_$__cuda_sm70_shflsync_idx_p) ;  /* 0x0000161000007944 */ /* 0x03cfea0003c00000 */
        /* <DEDUP_REMOVED lines=8> */
.L_x_2591:
[----:B------:R-:W-:Y:S01]  /*ea10*/  IMAD.MOV.U32 R30, RZ, RZ, R9 ;  /* 0x000000ffff1e7224 */ /* 0x000fe200078e0009 */
[----:B------:R-:W-:Y:S01]  /*ea20*/  MOV R29, RZ ;  /* 0x000000ff001d7202 */ /* 0x000fe20000000f00 */
[----:B------:R-:W-:Y:S01]  /*ea30*/  IMAD.MOV.U32 R3, RZ, RZ, 0x181f ;  /* 0x0000181fff037424 */ /* 0x000fe200078e00ff */
[----:B------:R-:W-:Y:S02]  /*ea40*/  MOV R2, 0xea60 ;  /* 0x0000ea6000027802 */ /* 0x000fe40000000f00 */
[----:B------:R-:W-:Y:S05]  /*ea50*/  CALL.REL.NOINC `($__internal_43_$__cuda_sm70_shflsync_idx_p) ;  /* 0x0000154000007944 */ /* 0x000fea0003c00000 */
[----:B------:R-:W-:Y:S01]  /*ea60*/  MOV R8, R29 ;  /* 0x0000001d00087202 */ /* 0x000fe20000000f00 */
[----:B------:R-:W-:Y:S05]  /*ea70*/  BRA `(.L_x_2642) ;  /* 0xffff3b4000007947 */ /* 0x000fea000383ffff */
.L_x_2592:
[----:B------:R-:W-:Y:S01]  /*ea80*/  IMAD.MOV.U32 R30, RZ, RZ, R12 ;  /* 0x000000ffff1e7224 */ /* 0x000fe200078e000c */
[----:B------:R-:W-:Y:S01]  /*ea90*/  MOV R29, RZ ;  /* 0x000000ff001d7202 */ /* 0x000fe20000000f00 */
[----:B------:R-:W-:Y:S01]  /*eaa0*/  IMAD.MOV.U32 R3, RZ, RZ, 0x181f ;  /* 0x0000181fff037424 */ /* 0x000fe200078e00ff */
[----:B------:R-:W-:Y:S02]  /*eab0*/  MOV R2, 0xead0 ;  /* 0x0000ead000027802 */ /* 0x000fe40000000f00 */
[----:B-12---:R-:W-:Y:S05]  /*eac0*/  CALL.REL.NOINC `($__internal_43_$__cuda_sm70_shflsync_idx_p) ;  /* 0x000014d000007944 */ /* 0x006fea0003c00000 */
[C---:B------:R-:W-:Y:S01]  /*ead0*/  IADD3 R6, P6, R29.reuse, R17, RZ ;  /* 0x000000111d067210 */ /* 0x040fe20007fde0ff */
[----:B------:R-:W-:Y:S01]  /*eae0*/  IMAD.MOV.U32 R30, RZ, RZ, R9 ;  /* 0x000000ffff1e7224 */ /* 0x000fe200078e0009 */
[----:B------:R-:W-:-:S02]  /*eaf0*/  IADD3 R4, P5, R29, R18, RZ ;  /* 0x000000121d047210 */ /* 0x000fc40007fbe0ff */
[----:B------:R-:W-:Y:S01]  /*eb00*/  IADD3 R2, P0, R29, R19, RZ ;  /* 0x000000131d027210 */ /* 0x000fe20007f1e0ff */
[C---:B------:R-:W-:Y:S01]  /*eb10*/  IMAD.X R7, R8.reuse, 0x1, R14, P6 ;  /* 0x0000000108077824 */ /* 0x040fe200030e060e */
[----:B------:R-:W-:Y:S01]  /*eb20*/  ISETP.GE.AND P6, PT, R193, c[0x0][0x1d4], PT ;  /* 0x00007500c1007a0c */ /* 0x000fe20003fc6270 */
[----:B------:R-:W-:Y:S01]  /*eb30*/  IMAD.X R5, R8, 0x1, R16, P5 ;  /* 0x0000000108057824 */ /* 0x000fe200028e0610 */
[----:B------:R-:W-:Y:S01]  /*eb40*/  ISETP.GE.AND P5, PT, R202, c[0x0][0x1d4], PT ;  /* 0x00007500ca007a0c */ /* 0x000fe20003fa6270 */
[----:B------:R-:W-:Y:S01]  /*eb50*/  IMAD.X R3, R8, 0x1, R15, P0 ;  /* 0x0000000108037824 */ /* 0x000fe200000e060f */
[----:B------:R-:W-:Y:S01]  /*eb60*/  ISETP.GE.AND P0, PT, R201, c[0x0][0x1d4], PT ;  /* 0x00007500c9007a0c */ /* 0x000fe20003f06270 */
[----:B------:R-:W-:Y:S01]  /*eb70*/  IMAD.MOV.U32 R29, RZ, RZ, 0x1 ;  /* 0x00000001ff1d7424 */ /* 0x000fe200078e00ff */
[----:B------:R-:W-:Y:S02]  /*eb80*/  SEL R11, RZ, 0x10, P6 ;  /* 0x00000010ff0b7807 */ /* 0x000fe40003000000 */
[----:B------:R-:W-:-:S02]  /*eb90*/  SEL R10, RZ, 0x10, P5 ;  /* 0x00000010ff0a7807 */ /* 0x000fc40002800000 */
[----:B------:R-:W-:-:S03]  /*eba0*/  SEL R9, RZ, 0x10, P0 ;  /* 0x00000010ff097807 */ /* 0x000fc60000000000 */
        /* <DEDUP_REMOVED lines=8> */
[----:B-1----:R-:W-:Y:S05]  /*ec30*/  CALL.REL.NOINC `($__internal_43_$__cuda_sm70_shflsync_idx_p) ;  /* 0x0000136000007944 */ /* 0x002fea0003c00000 */
        /* <DEDUP_REMOVED lines=8> */
.L_x_2595:
[----:B------:R-:W-:Y:S01]  /*ecc0*/  IMAD.MOV.U32 R30, RZ, RZ, R13 ;  /* 0x000000ffff1e7224 */ /* 0x000fe200078e000d */
[----:B------:R-:W-:Y:S01]  /*ecd0*/  MOV R29, RZ ;  /* 0x000000ff001d7202 */ /* 0x000fe20000000f00 */
[----:B------:R-:W-:Y:S01]  /*ece0*/  IMAD.MOV.U32 R3, RZ, RZ, 0x181f ;  /* 0x0000181fff037424 */ /* 0x000fe200078e00ff */
[----:B------:R-:W-:Y:S02]  /*ecf0*/  MOV R2, 0xed10 ;  /* 0x0000ed1000027802 */ /* 0x000fe40000000f00 */
[----:B-1234-:R-:W-:Y:S05]  /*ed00*/  CALL.REL.NOINC `($__internal_43_$__cuda_sm70_shflsync_idx_p) ;  /* 0x0000129000007944 */ /* 0x01efea0003c00000 */
[----:B------:R-:W-:Y:S01]  /*ed10*/  MOV R12, R29 ;  /* 0x0000001d000c7202 */ /* 0x000fe20000000f00 */
[----:B------:R-:W-:Y:S05]  /*ed20*/  BRA `(.L_x_2644) ;  /* 0xffff3e0000007947 */ /* 0x000fea000383ffff */
.L_x_2596:
[----:B------:R-:W-:Y:S01]  /*ed30*/  IMAD.MOV.U32 R30, RZ, RZ, R20 ;  /* 0x000000ffff1e7224 */ /* 0x000fe200078e0014 */
[----:B------:R-:W-:Y:S01]  /*ed40*/  MOV R29, RZ ;  /* 0x000000ff001d7202 */ /* 0x000fe20000000f00 */
[----:B------:R-:W-:Y:S01]  /*ed50*/  IMAD.MOV.U32 R3, RZ, RZ, 0x181f ;  /* 0x0000181fff037424 */ /* 0x000fe200078e00ff */
[----:B------:R-:W-:Y:S02]  /*ed60*/  MOV R2, 0xed80 ;  /* 0x0000ed8000027802 */ /* 0x000fe40000000f00 */
[----:B-1234-:R-:W-:Y:S05]  /*ed70*/  CALL.REL.NOINC `($__internal_43_$__cuda_sm70_shflsync_idx_p) ;  /* 0x0000122000007944 */ /* 0x01efea0003c00000 */
[C---:B------:R-:W-:Y:S01]  /*ed80*/  IADD3 R16, P0, R29.reuse, R25, RZ ;  /* 0x000000191d107210 */ /* 0x040fe20007f1e0ff */
[----:B------:R-:W-:Y:S01]  /*ed90*/  IMAD.MOV.U32 R30, RZ, RZ, R13 ;  /* 0x000000ffff1e7224 */ /* 0x000fe200078e000d */
[----:B------:R-:W-:-:S02]  /*eda0*/  IADD3 R14, P1, R29, R26, RZ ;  /* 0x0000001a1d0e7210 */ /* 0x000fc40007f3e0ff */
[----:B------:R-:W-:Y:S01]  /*edb0*/  ISETP.GE.AND P6, PT, R193, c[0x0][0x1d4], PT ;  /* 0x00007500c1007a0c */ /* 0x000fe20003fc6270 */
[----:B------:R-:W-:Y:S01]  /*edc0*/  IMAD.X R17, R12, 0x1, R21, P0 ;  /* 0x000000010c117824 */ /* 0x000fe200000e0615 */
[----:B------:R-:W-:Y:S01]  /*edd0*/  ISETP.GE.AND P5, PT, R202, c[0x0][0x1d4], PT ;  /* 0x00007500ca007a0c */ /* 0x000fe20003fa6270 */
[C---:B------:R-:W-:Y:S01]  /*ede0*/  IMAD.X R15, R12.reuse, 0x1, R22, P1 ;  /* 0x000000010c0f7824 */ /* 0x040fe200008e0616 */
        /* <DEDUP_REMOVED lines=24> */
.L_x_2599:
[----:B------:R-:W-:Y:S01]  /*ef70*/  IMAD.MOV.U32 R30, RZ, RZ, R5 ;  /* 0x000000ffff1e7224 */ /* 0x000fe200078e0005 */
[----:B------:R-:W-:Y:S01]  /*ef80*/  MOV R29, RZ ;  /* 0x000000ff001d7202 */ /* 0x000fe20000000f00 */
[----:B------:R-:W-:Y:S01]  /*ef90*/  IMAD.MOV.U32 R3, RZ, RZ, 0x181f ;  /* 0x0000181fff037424 */ /* 0x000fe200078e00ff */
[----:B------:R-:W-:Y:S02]  /*efa0*/  MOV R2, 0xefc0 ;  /* 0x0000efc000027802 */ /* 0x000fe40000000f00 */
[----:B------:R-:W-:Y:S05]  /*efb0*/  CALL.REL.NOINC `($__internal_43_$__cuda_sm70_shflsync_idx_p) ;  /* 0x00000fe000007944 */ /* 0x000fea0003c00000 */
[----:B------:R-:W-:Y:S01]  /*efc0*/  MOV R4, R29 ;  /* 0x0000001d00047202 */ /* 0x000fe20000000f00 */
[----:B------:R-:W-:Y:S05]  /*efd0*/  BRA `(.L_x_2646) ;  /* 0xffff662000007947 */ /* 0x000fea000383ffff */
.L_x_2600:
[----:B------:R-:W-:Y:S01]  /*efe0*/  IMAD.MOV.U32 R30, RZ, RZ, R12 ;  /* 0x000000ffff1e7224 */ /* 0x000fe200078e000c */
[----:B------:R-:W-:Y:S01]  /*eff0*/  MOV R29, RZ ;  /* 0x000000ff001d7202 */ /* 0x000fe20000000f00 */
[----:B------:R-:W-:Y:S01]  /*f000*/  IMAD.MOV.U32 R3, RZ, RZ, 0x181f ;  /* 0x0000181fff037424 */ /* 0x000fe200078e00ff */
[----:B------:R-:W-:Y:S02]  /*f010*/  MOV R2, 0xf030 ;  /* 0x0000f03000027802 */ /* 0x000fe40000000f00 */
[----:B-12---:R-:W-:Y:S05]  /*f020*/  CALL.REL.NOINC `($__internal_43_$__cuda_sm70_shflsync_idx_p) ;  /* 0x00000f7000007944 */ /* 0x006fea0003c00000 */
[----:B------:R-:W-:Y:S01]  /*f030*/  IADD3 R6, P0, R29, R16, RZ ;  /* 0x000000101d067210 */ /* 0x000fe20007f1e0ff */
[----:B------:R-:W-:Y:S01]  /*f040*/  IMAD.MOV.U32 R30, RZ, RZ, R5 ;  /* 0x000000ffff1e7224 */ /* 0x000fe200078e0005 */
[----:B------:R-:W-:-:S02]  /*f050*/  ISETP.GE.AND P6, PT, R193, c[0x0][0x1d4], PT ;  /* 0x00007500c1007a0c */ /* 0x000fc40003fc6270 */
[----:B------:R-:W-:Y:S01]  /*f060*/  ISETP.GE.AND P5, PT, R202, c[0x0][0x1d4], PT ;  /* 0x00007500ca007a0c */ /* 0x000fe20003fa6270 */
[C---:B------:R-:W-:Y:S01]  /*f070*/  IMAD.X R7, R4.reuse, 0x1, R13, P0 ;  /* 0x0000000104077824 */ /* 0x040fe200000e060d */
[----:B------:R-:W-:Y:S02]  /*f080*/  IADD3 R2, P0, R29, R17, RZ ;  /* 0x000000111d027210 */ /* 0x000fe40007f1e0ff */
[----:B------:R-:W-:Y:S02]  /*f090*/  SEL R11, RZ, 0x10, P6 ;  /* 0x00000010ff0b7807 */ /* 0x000fe40003000000 */
[----:B------:R-:W-:Y:S01]  /*f0a0*/  SEL R10, RZ, 0x10, P5 ;  /* 0x00000010ff0a7807 */ /* 0x000fe20002800000 */
[----:B------:R-:W-:Y:S01]  /*f0b0*/  IMAD.X R3, R4, 0x1, R14, P0 ;  /* 0x0000000104037824 */ /* 0x000fe200000e060e */
[----:B------:R-:W-:-:S03]  /*f0c0*/  ISETP.GE.AND P0, PT, R201, c[0x0][0x1d4], PT ;  /* 0x00007500c9007a0c */ /* 0x000fc60003f06270 */
[----:B------:R-:W-:Y:S01]  /*f0d0*/  @!PT LDS RZ, [RZ] ;  /* 0x00000000fffff984 */ /* 0x000fe20000000800 */
[----:B------:R-:W-:Y:S01]  /*f0e0*/  @!PT LDS RZ, [RZ] ;  /* 0x00000000fffff984 */ /* 0x000fe20000000800 */
[----:B------:R-:W-:Y:S01]  /*f0f0*/  @!PT LDS RZ, [RZ] ;  /* 0x00000000fffff984 */ /* 0x000fe20000000800 */
[----:B------:R1:W-:Y:S01]  /*f100*/  LDGSTS.E.BYPASS.LTC128B.128 [R210+0xc100], [R6.64], !P6 ;  /* 0x0c10000006d27fae */ /* 0x0003e2000f101d46 */
[----:B------:R-:W-:-:S03]  /*f110*/  SEL R5, RZ, 0x10, P0 ;  /* 0x00000010ff057807 */ /* 0x000fc60000000000 */
[----:B------:R2:W-:Y:S02]  /*f120*/  LDGSTS.E.BYPASS.LTC128B.128 [R210+0xe100], [R2.64], !P5 ;  /* 0x0e10000002d27fae */ /* 0x0005e4000e901d46 */
[----:B--2---:R-:W-:Y:S01]  /*f130*/  IADD3 R2, P1, R29, R18, RZ ;  /* 0x000000121d027210 */ /* 0x004fe20007f3e0ff */
[----:B------:R-:W-:-:S04]  /*f140*/  IMAD.MOV.U32 R29, RZ, RZ, 0x1 ;  /* 0x00000001ff1d7424 */ /* 0x000fc800078e00ff */
[----:B------:R-:W-:-:S05]  /*f150*/  IMAD.X R3, R4, 0x1, R15, P1 ;  /* 0x0000000104037824 */ /* 0x000fca00008e060f */
[----:B------:R2:W-:Y:S02]  /*f160*/  LDGSTS.E.BYPASS.LTC128B.128 [R210+0x10100], [R2.64], !P0 ;  /* 0x1010000002d27fae */ /* 0x0005e4000c101d46 */
[----:B--2---:R-:W-:Y:S01]  /*f170*/  IMAD.MOV.U32 R3, RZ, RZ, 0x181f ;  /* 0x0000181fff037424 */ /* 0x004fe200078e00ff */
[----:B------:R-:W-:Y:S02]  /*f180*/  MOV R2, 0xf1a0 ;  /* 0x0000f1a000027802 */ /* 0x000fe40000000f00 */
[----:B-1----:R-:W-:Y:S05]  /*f190*/  CALL.REL.NOINC `($__internal_43_$__cuda_sm70_shflsync_idx_p) ;  /* 0x00000e0000007944 */ /* 0x002fea0003c00000 */
[----:B------:R-:W-:Y:S01]  /*f1a0*/  IMAD.MOV.U32 R4, RZ, RZ, R29 ;  /* 0x000000ffff047224 */ /* 0x000fe200078e001d */
[----:B------:R-:W-:Y:S01]  /*f1b0*/  MOV R29, 0x1 ;  /* 0x00000001001d7802 */ /* 0x000fe20000000f00 */
[----:B------:R-:W-:Y:S01]  /*f1c0*/  IMAD.MOV.U32 R30, RZ, RZ, R12 ;  /* 0x000000ffff1e7224 */ /* 0x000fe200078e000c */
[----:B------:R-:W-:Y:S02]  /*f1d0*/  MOV R3, 0x181f ;  /* 0x0000181f00037802 */ /* 0x000fe40000000f00 */
[----:B------:R-:W-:Y:S02]  /*f1e0*/  MOV R2, 0xf200 ;  /* 0x0000f20000027802 */ /* 0x000fe40000000f00 */
[----:B------:R-:W-:Y:S05]  /*f1f0*/  CALL.REL.NOINC `($__internal_43_$__cuda_sm70_shflsync_idx_p) ;  /* 0x00000da000007944 */ /* 0x000fea0003c00000 */
[----:B------:R-:W-:Y:S01]  /*f200*/  MOV R0, R29 ;  /* 0x0000001d00007202 */ /* 0x000fe20000000f00 */
[----:B------:R-:W-:Y:S05]  /*f210*/  BRA `(.L_x_2647) ;  /* 0xffff653000007947 */ /* 0x000fea000383ffff */
.L_x_2604:
[----:B------:R-:W-:Y:S01]  /*f220*/  MOV R29, RZ ;  /* 0x000000ff001d7202 */ /* 0x000fe20000000f00 */
[----:B------:R-:W-:Y:S01]  /*f230*/  IMAD.MOV.U32 R30, RZ, RZ, R12 ;  /* 0x000000ffff1e7224 */ /* 0x000fe200078e000c */
[----:B------:R-:W-:Y:S01]  /*f240*/  MOV R2, 0xf270 ;  /* 0x0000f27000027802 */ /* 0x000fe20000000f00 */
[----:B------:R-:W-:Y:S02]  /*f250*/  IMAD.MOV.U32 R3, RZ, RZ, 0x181f ;  /* 0x0000181fff037424 */ /* 0x000fe400078e00ff */
[----:B-1234-:R-:W-:Y:S05]  /*f260*/  CALL.REL.NOINC `($__internal_43_$__cuda_sm70_shflsync_idx_p) ;  /* 0x00000d3000007944 */ /* 0x01efea0003c00000 */
[----:B------:R-:W-:Y:S01]  /*f270*/  MOV R5, R29 ;  /* 0x0000001d00057202 */ /* 0x000fe20000000f00 */
[----:B------:R-:W-:-:S05]  /*f280*/  BRA `(.L_x_2648) ;  /* 0xffff6a1000007947 */ /* 0x000fca000383ffff */
.L_x_2605:
[----:B------:R-:W-:Y:S01]  /*f290*/  MOV R29, RZ ;  /* 0x000000ff001d7202 */ /* 0x000fe20000000f00 */
[----:B------:R-:W-:Y:S01]  /*f2a0*/  IMAD.MOV.U32 R30, RZ, RZ, R14 ;  /* 0x000000ffff1e7224 */ /* 0x000fe200078e000e */
[----:B------:R-:W-:Y:S01]  /*f2b0*/  MOV R2, 0xf2e0 ;  /* 0x0000f2e000027802 */ /* 0x000fe20000000f00 */
[----:B------:R-:W-:Y:S02]  /*f2c0*/  IMAD.MOV.U32 R3, RZ, RZ, 0x181f ;  /* 0x0000181fff037424 */ /* 0x000fe400078e00ff */
[----:B-1234-:R-:W-:Y:S05]  /*f2d0*/  CALL.REL.NOINC `($__internal_43_$__cuda_sm70_shflsync_idx_p) ;  /* 0x00000cc000007944 */ /* 0x01efea0003c00000 */
[----:B------:R-:W-:Y:S01]  /*f2e0*/  ISETP.GE.AND P6, PT, R193, c[0x0][0x1d4], PT ;  /* 0x00007500c1007a0c */ /* 0x000fe20003fc6270 */
[----:B------:R-:W-:Y:S01]  /*f2f0*/  IMAD R4, R199, 0x6000, R221 ;  /* 0x00006000c7047824 */ /* 0x000fe200078e02dd */
[C---:B------:R-:W-:Y:S01]  /*f300*/  IADD3 R2, P0, R29.reuse, R22, RZ ;  /* 0x000000161d027210 */ /* 0x040fe20007f1e0ff */
[----:B------:R-:W-:Y:S01]  /*f310*/  IMAD.MOV.U32 R30, RZ, RZ, R12 ;  /* 0x000000ffff1e7224 */ /* 0x000fe200078e000c */
        /* <DEDUP_REMOVED lines=10> */
[----:B------:R1:W-:Y:S04]  /*f3c0*/  LDGSTS.E.BYPASS.LTC128B.128 [R4], [R2.64], !P6 ;  /* 0x0000000002047fae */ /* 0x0003e8000f101d46 */
        /* <DEDUP_REMOVED lines=8> */
[----:B------:R-:W-:Y:S05]  /*f450*/  CALL.REL.NOINC `($__internal_43_$__cuda_sm70_shflsync_idx_p) ;  /* 0x00000b4000007944 */ /* 0x000fea0003c00000 */
[----:B------:R-:W-:Y:S01]  /*f460*/  MOV R3, 0x181f ;  /* 0x0000181f00037802 */ /* 0x000fe20000000f00 */
[----:B------:R-:W-:Y:S01]  /*f470*/  IMAD.MOV.U32 R5, RZ, RZ, R29 ;  /* 0x000000ffff057224 */ /* 0x000fe200078e001d */
[----:B------:R-:W-:Y:S01]  /*f480*/  MOV R29, 0x1 ;  /* 0x00000001001d7802 */ /* 0x000fe20000000f00 */
[----:B------:R-:W-:Y:S01]  /*f490*/  IMAD.MOV.U32 R30, RZ, RZ, R14 ;  /* 0x000000ffff1e7224 */ /* 0x000fe200078e000e */
[----:B------:R-:W-:Y:S02]  /*f4a0*/  MOV R2, 0xf4c0 ;  /* 0x0000f4c000027802 */ /* 0x000fe40000000f00 */
[----:B------:R-:W-:Y:S05]  /*f4b0*/  CALL.REL.NOINC `($__internal_43_$__cuda_sm70_shflsync_idx_p) ;  /* 0x00000ae000007944 */ /* 0x000fea0003c00000 */
[----:B------:R-:W-:Y:S01]  /*f4c0*/  MOV R2, R29 ;  /* 0x0000001d00027202 */ /* 0x000fe20000000f00 */
[----:B------:R-:W-:-:S05]  /*f4d0*/  BRA `(.L_x_2649) ;  /* 0xffff692000007947 */ /* 0x000fca000383ffff */
.L_x_2608:
[----:B------:R-:W-:Y:S01]  /*f4e0*/  MOV R29, RZ ;  /* 0x000000ff001d7202 */ /* 0x000fe20000000f00 */
[----:B------:R-:W-:Y:S01]  /*f4f0*/  IMAD.MOV.U32 R30, RZ, RZ, R5 ;  /* 0x000000ffff1e7224 */ /* 0x000fe200078e0005 */
[----:B------:R-:W-:Y:S01]  /*f500*/  MOV R2, 0xf530 ;  /* 0x0000f53000027802 */ /* 0x000fe20000000f00 */
[----:B------:R-:W-:Y:S02]  /*f510*/  IMAD.MOV.U32 R3, RZ, RZ, 0x181f ;  /* 0x0000181fff037424 */ /* 0x000fe400078e00ff */
[----:B------:R-:W-:Y:S05]  /*f520*/  CALL.REL.NOINC `($__internal_43_$__cuda_sm70_shflsync_idx_p) ;  /* 0x00000a7000007944 */ /* 0x000fea0003c00000 */
[----:B------:R-:W-:Y:S01]  /*f530*/  MOV R4, R29 ;  /* 0x0000001d00047202 */ /* 0x000fe20000000f00 */
[----:B------:R-:W-:-:S05]  /*f540*/  BRA `(.L_x_2650) ;  /* 0xffff98e000007947 */ /* 0x000fca000383ffff */
.L_x_2609:
[----:B------:R-:W-:Y:S01]  /*f550*/  MOV R29, RZ ;  /* 0x000000ff001d7202 */ /* 0x000fe20000000f00 */
[----:B------:R-:W-:Y:S01]  /*f560*/  IMAD.MOV.U32 R30, RZ, RZ, R12 ;  /* 0x000000ffff1e7224 */ /* 0x000fe200078e000c */
[----:B------:R-:W-:Y:S01]  /*f570*/  MOV R2, 0xf5a0 ;  /* 0x0000f5a000027802 */ /* 0x000fe20000000f00 */
[----:B------:R-:W-:Y:S02]  /*f580*/  IMAD.MOV.U32 R3, RZ, RZ, 0x181f ;  /* 0x0000181fff037424 */ /* 0x000fe400078e00ff */
[----:B-12---:R-:W-:Y:S05]  /*f590*/  CALL.REL.NOINC `($__internal_43_$__cuda_sm70_shflsync_idx_p) ;  /* 0x00000a0000007944 */ /* 0x006fea0003c00000 */
[----:B------:R-:W-:Y:S01]  /*f5a0*/  ISETP.GE.AND P6, PT, R193, c[0x0][0x1d4], PT ;  /* 0x00007500c1007a0c */ /* 0x000fe20003fc6270 */
[----:B------:R-:W-:Y:S01]  /*f5b0*/  IMAD R0, R199, 0x6000, R222 ;  /* 0x00006000c7007824 */ /* 0x000fe200078e02de */
[C---:B------:R-:W-:Y:S01]  /*f5c0*/  IADD3 R2, P0, R29.reuse, R16, RZ ;  /* 0x000000101d027210 */ /* 0x040fe20007f1e0ff */
[----:B------:R-:W-:Y:S01]  /*f5d0*/  IMAD.MOV.U32 R30, RZ, RZ, R5 ;  /* 0x000000ffff1e7224 */ /* 0x000fe200078e0005 */
[----:B------:R-:W-:Y:S02]  /*f5e0*/  ISETP.GE.AND P5, PT, R202, c[0x0][0x1d4], PT ;  /* 0x00007500ca007a0c */ /* 0x000fe40003fa6270 */
[----:B------:R-:W-:Y:S01]  /*f5f0*/  IADD3 R6, P1, R29, R17, RZ ;  /* 0x000000111d067210 */ /* 0x000fe20007f3e0ff */
[C---:B------:R-:W-:Y:S01]  /*f600*/  IMAD.X R3, R4.reuse, 0x1, R13, P0 ;  /* 0x0000000104037824 */ /* 0x040fe200000e060d */
[----:B------:R-:W-:Y:S02]  /*f610*/  ISETP.GE.AND P0, PT, R201, c[0x0][0x1d4], PT ;  /* 0x00007500c9007a0c */ /* 0x000fe40003f06270 */
[----:B------:R-:W-:Y:S01]  /*f620*/  SEL R11, RZ, 0x10, P6 ;  /* 0x00000010ff0b7807 */ /* 0x000fe20003000000 */
[C---:B------:R-:W-:Y:S01]  /*f630*/  IMAD.X R7, R4.reuse, 0x1, R14, P1 ;  /* 0x0000000104077824 */ /* 0x040fe200008e060e */
[----:B------:R-:W-:Y:S01]  /*f640*/  SEL R10, RZ, 0x10, P5 ;  /* 0x00000010ff0a7807 */ /* 0x000fe20002800000 */
[----:B------:R-:W-:Y:S01]  /*f650*/  @!PT LDS RZ, [RZ] ;  /* 0x00000000fffff984 */ /* 0x000fe20000000800 */
[----:B------:R-:W-:Y:S01]  /*f660*/  @!PT LDS RZ, [RZ] ;  /* 0x00000000fffff984 */ /* 0x000fe20000000800 */
[----:B------:R-:W-:Y:S01]  /*f670*/  @!PT LDS RZ, [RZ] ;  /* 0x00000000fffff984 */ /* 0x000fe20000000800 */
[----:B------:R1:W-:Y:S01]  /*f680*/  LDGSTS.E.BYPASS.LTC128B.128 [R0], [R2.64], !P6 ;  /* 0x0000000002007fae */ /* 0x0003e2000f101d46 */
[----:B------:R-:W-:Y:S03]  /*f690*/  SEL R5, RZ, 0x10, P0 ;  /* 0x00000010ff057807 */ /* 0x000fe60000000000 */
[----:B------:R2:W-:Y:S01]  /*f6a0*/  LDGSTS.E.BYPASS.LTC128B.128 [R0+0x2000], [R6.64], !P5 ;  /* 0x0200000006007fae */ /* 0x0005e2000e901d46 */
[----:B-1----:R-:W-:Y:S01]  /*f6b0*/  IADD3 R2, P1, R29, R18, RZ ;  /* 0x000000121d027210 */ /* 0x002fe20007f3e0ff */
[----:B------:R-:W-:Y:S04]  /*f6c0*/  IMAD.MOV.U32 R29, RZ, RZ, 0x1 ;  /* 0x00000001ff1d7424 */ /* 0x000fe800078e00ff */
[----:B------:R-:W-:Y:S05]  /*f6d0*/  IMAD.X R3, R4, 0x1, R15, P1 ;  /* 0x0000000104037824 */ /* 0x000fea00008e060f */
[----:B------:R1:W-:Y:S02]  /*f6e0*/  LDGSTS.E.BYPASS.LTC128B.128 [R0+0x4000], [R2.64], !P0 ;  /* 0x0400000002007fae */ /* 0x0003e4000c101d46 */
[----:B-1----:R-:W-:Y:S01]  /*f6f0*/  MOV R2, 0xf720 ;  /* 0x0000f72000027802 */ /* 0x002fe20000000f00 */
[----:B------:R-:W-:Y:S02]  /*f700*/  IMAD.MOV.U32 R3, RZ, RZ, 0x181f ;  /* 0x0000181fff037424 */ /* 0x000fe400078e00ff */
[----:B--2---:R-:W-:Y:S05]  /*f710*/  CALL.REL.NOINC `($__internal_43_$__cuda_sm70_shflsync_idx_p) ;  /* 0x0000088000007944 */ /* 0x004fea0003c00000 */
        /* <DEDUP_REMOVED lines=8> */
.L_x_2614:
[----:B------:R-:W-:Y:S01]  /*f7a0*/  MOV R29, RZ ;  /* 0x000000ff001d7202 */ /* 0x000fe20000000f00 */
[----:B------:R-:W-:Y:S01]  /*f7b0*/  IMAD.MOV.U32 R30, RZ, RZ, R12 ;  /* 0x000000ffff1e7224 */ /* 0x000fe200078e000c */
[----:B------:R-:W-:Y:S01]  /*f7c0*/  MOV R2, 0xf7f0 ;  /* 0x0000f7f000027802 */ /* 0x000fe20000000f00 */
[----:B------:R-:W-:Y:S02]  /*f7d0*/  IMAD.MOV.U32 R3, RZ, RZ, 0x181f ;  /* 0x0000181fff037424 */ /* 0x000fe400078e00ff */
[----:B-1234-:R-:W-:Y:S05]  /*f7e0*/  CALL.REL.NOINC `($__internal_43_$__cuda_sm70_shflsync_idx_p) ;  /* 0x000007b000007944 */ /* 0x01efea0003c00000 */
[----:B------:R-:W-:Y:S01]  /*f7f0*/  MOV R5, R29 ;  /* 0x0000001d00057202 */ /* 0x000fe20000000f00 */
[----:B------:R-:W-:-:S05]  /*f800*/  BRA `(.L_x_2652) ;  /* 0xffff9c8000007947 */ /* 0x000fca000383ffff */
.L_x_2615:
        /* <DEDUP_REMOVED lines=37> */
.L_x_2616:
[----:B------:R-:W-:Y:S01]  /*fa60*/  MOV R4, 0x2 ;  /* 0x0000000200047802 */ /* 0x000fe20000000f00 */
[----:B------:R-:W-:Y:S01]  /*fa70*/  IMAD.MOV.U32 R2, RZ, RZ, R101 ;  /* 0x000000ffff027224 */ /* 0x000fe200078e0065 */
[----:B------:R-:W-:Y:S02]  /*fa80*/  MOV R3, 0xfaa0 ;  /* 0x0000faa000037802 */ /* 0x000fe40000000f00 */
[----:B------:R-:W-:Y:S05]  /*fa90*/  CALL.REL.NOINC `($__internal_42_$__cuda_sm70_shflsync_bfly_p) ;  /* 0x000004b000007944 */ /* 0x000fea0003c00000 */
[----:B------:R-:W-:Y:S01]  /*faa0*/  MOV R2, R4 ;  /* 0x0000000400027202 */ /* 0x000fe20000000f00 */
[----:B------:R-:W-:-:S05]  /*fab0*/  BRA `(.L_x_2654) ;  /* 0xffffac6000007947 */ /* 0x000fca000383ffff */
.L_x_2619:
[----:B------:R-:W-:Y:S01]  /*fac0*/  MOV R29, RZ ;  /* 0x000000ff001d7202 */ /* 0x000fe20000000f00 */
[----:B------:R-:W-:Y:S01]  /*fad0*/  IMAD.MOV.U32 R30, RZ, RZ, R5 ;  /* 0x000000ffff1e7224 */ /* 0x000fe200078e0005 */
[----:B------:R-:W-:Y:S01]  /*fae0*/  MOV R2, 0xfb10 ;  /* 0x0000fb1000027802 */ /* 0x000fe20000000f00 */
[----:B------:R-:W-:Y:S02]  /*faf0*/  IMAD.MOV.U32 R3, RZ, RZ, 0x181f ;  /* 0x0000181fff037424 */ /* 0x000fe400078e00ff */
[----:B------:R-:W-:Y:S05]  /*fb00*/  CALL.REL.NOINC `($__internal_43_$__cuda_sm70_shflsync_idx_p) ;  /* 0x0000049000007944 */ /* 0x000fea0003c00000 */
[----:B------:R-:W-:Y:S01]  /*fb10*/  MOV R4, R29 ;  /* 0x0000001d00047202 */ /* 0x000fe20000000f00 */
[----:B------:R-:W-:-:S05]  /*fb20*/  BRA `(.L_x_2655) ;  /* 0xffffc5e000007947 */ /* 0x000fca000383ffff */
.L_x_2620:
        /* <DEDUP_REMOVED lines=37> */
.L_x_2622:
[----:B------:R-:W-:Y:S01]  /*fd80*/  IMAD.MOV.U32 R2, RZ, RZ, R203 ;  /* 0x000000ffff027224 */ /* 0x000fe200078e00cb */
[----:B------:R-:W-:-:S02]  /*fd90*/  MOV R4, 0x2 ;  /* 0x0000000200047802 */ /* 0x000fc40000000f00 */
[----:B------:R-:W-:Y:S02]  /*fda0*/  MOV R3, 0xfdc0 ;  /* 0x0000fdc000037802 */ /* 0x000fe40000000f00 */
[----:B------:R-:W-:Y:S05]  /*fdb0*/  CALL.REL.NOINC `($__internal_42_$__cuda_sm70_shflsync_bfly_p) ;  /* 0x0000019000007944 */ /* 0x000fea0003c00000 */
[----:B------:R-:W-:Y:S01]  /*fdc0*/  MOV R0, R4 ;  /* 0x0000000400007202 */ /* 0x000fe20000000f00 */
[----:B------:R-:W-:Y:S05]  /*fdd0*/  BRA `(.L_x_2657) ;  /* 0xffffc6a000007947 */ /* 0x000fea000383ffff */
.L_x_2623:
[----:B------:R-:W-:Y:S01]  /*fde0*/  IMAD.MOV.U32 R2, RZ, RZ, R0 ;  /* 0x000000ffff027224 */ /* 0x000fe200078e0000 */
[----:B------:R-:W-:Y:S02]  /*fdf0*/  MOV R4, 0x1 ;  /* 0x0000000100047802 */ /* 0x000fe40000000f00 */
[----:B------:R-:W-:Y:S02]  /*fe00*/  MOV R3, 0xfe20 ;  /* 0x0000fe2000037802 */ /* 0x000fe40000000f00 */
[----:B-1----:R-:W-:Y:S05]  /*fe10*/  CALL.REL.NOINC `($__internal_42_$__cuda_sm70_shflsync_bfly_p) ;  /* 0x0000013000007944 */ /* 0x002fea0003c00000 */
[----:B------:R-:W-:Y:S01]  /*fe20*/  FADD.FTZ R0, R0, R4 ;  /* 0x0000000400007221 */ /* 0x000fe20000010000 */
[----:B------:R-:W-:Y:S02]  /*fe30*/  MOV R2, R204 ;  /* 0x000000cc00027202 */ /* 0x000fe40000000f00 */
[----:B------:R-:W-:Y:S02]  /*fe40*/  MOV R4, 0x2 ;  /* 0x0000000200047802 */ /* 0x000fe40000000f00 */
[----:B------:R-:W-:Y:S02]  /*fe50*/  MOV R3, 0xfe70 ;  /* 0x0000fe7000037802 */ /* 0x000fe40000000f00 */
[----:B------:R-:W-:Y:S05]  /*fe60*/  CALL.REL.NOINC `($__internal_42_$__cuda_sm70_shflsync_bfly_p) ;  /* 0x000000e000007944 */ /* 0x000fea0003c00000 */
[----:B------:R-:W-:Y:S01]  /*fe70*/  FADD.FTZ R5, R204, R4 ;  /* 0x00000004cc057221 */ /* 0x000fe20000010000 */
[----:B------:R-:W-:-:S02]  /*fe80*/  MOV R4, 0x1 ;  /* 0x0000000100047802 */ /* 0x000fc40000000f00 */
[----:B------:R-:W-:Y:S02]  /*fe90*/  MOV R3, 0xfec0 ;  /* 0x0000fec000037802 */ /* 0x000fe40000000f00 */
[----:B------:R-:W-:Y:S02]  /*fea0*/  MOV R2, R5 ;  /* 0x0000000500027202 */ /* 0x000fe40000000f00 */
[----:B------:R-:W-:Y:S05]  /*feb0*/  CALL.REL.NOINC `($__internal_42_$__cuda_sm70_shflsync_bfly_p) ;  /* 0x0000009000007944 */ /* 0x000fea0003c00000 */
[----:B------:R-:W-:Y:S01]  /*fec0*/  MOV R3, R4 ;  /* 0x0000000400037202 */ /* 0x000fe20000000f00 */
[----:B------:R-:W-:Y:S05]  /*fed0*/  BRA `(.L_x_2658) ;  /* 0xffffc61000007947 */ /* 0x000fea000383ffff */
.L_x_2633:
[----:B------:R-:W-:Y:S01]  /*fee0*/  IMAD.MOV.U32 R30, RZ, RZ, R18 ;  /* 0x000000ffff1e7224 */ /* 0x000fe200078e0012 */
[----:B------:R-:W-:Y:S01]  /*fef0*/  MOV R29, RZ ;  /* 0x000000ff001d7202 */ /* 0x000fe20000000f00 */
[----:B----4-:R-:W-:Y:S01]  /*ff00*/  IMAD.MOV.U32 R3, RZ, RZ, 0x1f ;  /* 0x0000001fff037424 */ /* 0x010fe200078e00ff */
[----:B--2---:R-:W-:Y:S02]  /*ff10*/  MOV R2, 0xff30 ;  /* 0x0000ff3000027802 */ /* 0x004fe40000000f00 */
[----:B-1---5:R-:W-:Y:S05]  /*ff20*/  CALL.REL.NOINC `($__internal_43_$__cuda_sm70_shflsync_idx_p) ;  /* 0x0000007000007944 */ /* 0x022fea0003c00000 */
[----:B------:R-:W-:Y:S01]  /*ff30*/  MOV R0, R29 ;  /* 0x0000001d00007202 */ /* 0x000fe20000000f00 */
[----:B------:R-:W-:Y:S05]  /*ff40*/  BRA `(.L_x_2659) ;  /* 0xffffe6d000007947 */ /* 0x000fea000383ffff */
        .weak           $__internal_42_$__cuda_sm70_shflsync_bfly_p
        .type           $__internal_42_$__cuda_sm70_shflsync_bfly_p,@function
        .size           $__internal_42_$__cuda_sm70_shflsync_bfly_p,($__internal_43_$__cuda_sm70_shflsync_idx_p - $__internal_42_$__cuda_sm70_shflsync_bfly_p)
$__internal_42_$__cuda_sm70_shflsync_bfly_p:
[----:B------:R-:W-:Y:S04]  /*ff50*/  WARPSYNC R208 ;  /* 0x000000d000007348 */ /* 0x000fe80003800000 */
[----:B------:R1:W2:Y:S02]  /*ff60*/  SHFL.BFLY PT, R4, R2, R4, R209 ;  /* 0x0c00000402047389 */ /* 0x0002a400000e00d1 */
[----:B-1----:R-:W-:-:S02]  /*ff70*/  MOV R2, R3 ;  /* 0x0000000300027202 */ /* 0x002fc40000000f00 */
[----:B------:R-:W-:-:S04]  /*ff80*/  MOV R3, 0x0 ;  /* 0x0000000000037802 */ /* 0x000fc80000000f00 */
[----:B--2---:R-:W-:Y:S05]  /*ff90*/  RET.REL.NODEC R2 `(_ZN7cutlass13device_kernelIN5flash19enable_sm80_to_sm89INS1_16FlashAttnFwdSm80INS1_25CollectiveMainloopFwdSm80ILi8ELi2ELb0EN4cute5tupleIJNS5_1CILi128EEENS7_ILi64EEENS7_ILi192EEEEEELi192ENS_10bfloat16_tEfNS_4arch4Sm80ELb1ELb0ELb1ELb0ELb1ELb0ELb1ELb1EEENS1_21CollectiveEpilogueFwdINS6_IJS8_SA_S9_EEENS6_IJNS7_ILi1EEESI_SI_EEESC_SE_Li256ELb0ELb1ELb1ELb0EEENS1_30DynamicPersistentTileSchedulerILi256ELi256ELb1ELb1ELb0EEEEEEEEEvNT_6ParamsE) ;  /* 0xffff006002007950 */ /* 0x004fea0003c3ffff */
        .weak           $__internal_43_$__cuda_sm70_shflsync_idx_p
        .type           $__internal_43_$__cuda_sm70_shflsync_idx_p,@function
        .size           $__internal_43_$__cuda_sm70_shflsync_idx_p,(.L_x_3164 - $__internal_43_$__cuda_sm70_shflsync_idx_p)
$__internal_43_$__cuda_sm70_shflsync_idx_p:
[----:B------:R-:W-:-:S04]  /*ffa0*/  MOV R31, 0xffffffff ;  /* 0xffffffff001f7802 */ /* 0x000fc80000000f00 */
[----:B------:R-:W-:Y:S04]  /*ffb0*/  WARPSYNC R31 ;  /* 0x0000001f00007348 */ /* 0x000fe80003800000 */
[----:B------:R1:W2:Y:S02]  /*ffc0*/  SHFL.IDX PT, R29, R30, R29, R3 ;  /* 0x0000001d1e1d7389 */ /* 0x0002a400000e0003 */
[----:B-1----:R-:W-:-:S04]  /*ffd0*/  MOV R3, 0x0 ;  /* 0x0000000000037802 */ /* 0x002fc80000000f00 */
[----:B--2---:R-:W-:Y:S05]  /*ffe0*/  RET.REL.NODEC R2 `(_ZN7cutlass13device_kernelIN5flash19enable_sm80_to_sm89INS1_16FlashAttnFwdSm80INS1_25CollectiveMainloopFwdSm80ILi8ELi2ELb0EN4cute5tupleIJNS5_1CILi128EEENS7_ILi64EEENS7_ILi192EEEEEELi192ENS_10bfloat16_tEfNS_4arch4Sm80ELb1ELb0ELb1ELb0ELb1ELb0ELb1ELb1EEENS1_21CollectiveEpilogueFwdINS6_IJS8_SA_S9_EEENS6_IJNS7_ILi1EEESI_SI_EEESC_SE_Li256ELb0ELb1ELb1ELb0EEENS1_30DynamicPersistentTileSchedulerILi256ELi256ELb1ELb1ELb0EEEEEEEEEvNT_6ParamsE) ;  /* 0xffff001002007950 */ /* 0x004fea0003c3ffff */
.L_x_2660:
        /* <DEDUP_REMOVED lines=9> */
.L_x_3164:


//--------------------- .text._ZN7cutlass13device_kernelIN5flash19enable_sm80_to_sm89INS1_16FlashAttnFwdSm80INS1_25CollectiveMainloopFwdSm80ILi8ELi2ELb0EN4cute5tupleIJNS5_1CILi128EEENS7_ILi64EEENS7_ILi192EEEEEELi192ENS_10bfloat16_tEfNS_4arch4Sm80ELb1ELb0ELb1ELb1ELb1ELb0ELb1ELb1EEENS1_21CollectiveEpilogueFwdINS6_IJS8_SA_S9_EEENS6_IJNS7_ILi1EEESI_SI_EEESC_SE_Li256ELb1ELb1ELb1ELb0EEENS1_36VarlenDynamicPersistentTileSchedulerILi128ELi64ELi256ELi256ELb1ELb1ELb0ELb1ELb1ELb1EEEEEEEEEvNT_6ParamsE --------------------------
	.section	.text._ZN7cutlass13device_kernelIN5flash19enable_sm80_to_sm89INS1_16FlashAttnFwdSm80INS1_25CollectiveMainloopFwdSm80ILi8ELi2ELb0EN4cute5tupleIJNS5_1CILi128EEENS7_ILi64EEENS7_ILi192EEEEEELi192ENS_10bfloat16_tEfNS_4arch4Sm80ELb1ELb0ELb1ELb1ELb1ELb0ELb1ELb1EEENS1_21CollectiveEpilogueFwdINS6_IJS8_SA_S9_EEENS6_IJNS7_ILi1EEESI_SI_EEESC_SE_Li256ELb1ELb1ELb1ELb0EEENS1_36VarlenDynamicPersistentTileSchedulerILi128ELi64ELi256ELi256ELb1ELb1ELb0ELb1ELb1ELb1EEEEEEEEEvNT_6ParamsE,"ax",@progbits
	.sectioninfo	@"SHI_REGISTERS=255"
	.align	128
.text._ZN7cutlass13device_kernelIN5flash19enable_sm80_to_sm89INS1_16FlashAttnFwdSm80INS1_25CollectiveMainloopFwdSm80ILi8ELi2ELb0EN4cute5tupleIJNS5_1CILi128EEENS7_ILi64EEENS7_ILi192EEEEEELi192ENS_10bfloat16_tEfNS_4arch4Sm80ELb1ELb0ELb1ELb1ELb1ELb0ELb1ELb1EEENS1_21CollectiveEpilogueFwdINS6_IJS8_SA_S9_EEENS6_IJNS7_ILi1EEESI_SI_EEESC_SE_Li256ELb1ELb1ELb1ELb0EEENS1_36VarlenDynamicPersistentTileSchedulerILi128ELi64ELi256ELi256ELb1ELb1ELb0ELb1ELb1ELb1EEEEEEEEEvNT_6ParamsE:
        .type           _ZN7cutlass13device_kernelIN5flash19enable_sm80_to_sm89INS1_16FlashAttnFwdSm80INS1_25CollectiveMainloopFwdSm80ILi8ELi2ELb0EN4cute5tupleIJNS5_1CILi128EEENS7_ILi64EEENS7_ILi192EEEEEELi192ENS_10bfloat16_tEfNS_4arch4Sm80ELb1ELb0ELb1ELb1ELb1ELb0ELb1ELb1EEENS1_21CollectiveEpilogueFwdINS6_IJS8_SA_S9_EEENS6_IJNS7_ILi1EEESI_SI_EEESC_SE_Li256ELb1ELb1ELb1ELb0EEENS1_36VarlenDynamicPersistentTileSchedulerILi128ELi64ELi256ELi256ELb1ELb1ELb0ELb1ELb1ELb1EEEEEEEEEvNT_6ParamsE,@function
        .size           _ZN7cutlass13device_kernelIN5flash19enable_sm80_to_sm89INS1_16FlashAttnFwdSm80INS1_25CollectiveMainloopFwdSm80ILi8ELi2ELb0EN4cute5tupleIJNS5_1CILi128EEENS7_ILi64EEENS7_ILi192EEEEEELi192ENS_10bfloat16_tEfNS_4arch4Sm80ELb1ELb0ELb1ELb1ELb1ELb0ELb1ELb1EEENS1_21CollectiveEpilogueFwdINS6_IJS8_SA_S9_EEENS6_IJNS7_ILi1EEESI_SI_EEESC_SE_Li256ELb1ELb1ELb1ELb0EEENS1_36VarlenDynamicPersistentTileSchedulerILi128ELi64ELi256ELi256ELb1ELb1ELb0ELb1ELb1ELb1EEEEEEEEEvNT_6ParamsE,(.L_x_3167 - _ZN7cutlass13device_kernelIN5flash19enable_sm80_to_sm89INS1_16FlashAttnFwdSm80INS1_25CollectiveMainloopFwdSm80ILi8ELi2ELb0EN4cute5tupleIJNS5_1CILi128EEENS7_ILi64EEENS7_ILi192EEEEEELi192ENS_10bfloat16_tEfNS_4arch4Sm80ELb1ELb0ELb1ELb1ELb1ELb0ELb1ELb1EEENS1_21CollectiveEpilogueFwdINS6_IJS8_SA_S9_EEENS6_IJNS7_ILi1EEESI_SI_EEESC_SE_Li256ELb1ELb1ELb1ELb0EEENS1_36VarlenDynamicPersistentTileSchedulerILi128ELi64ELi256ELi256ELb1ELb1ELb0ELb1ELb1ELb1EEEEEEEEEvNT_6ParamsE)
        .other          _ZN7cutlass13device_kernelIN5flash19enable_sm80_to_sm89INS1_16FlashAttnFwdSm80INS1_25CollectiveMainloopFwdSm80ILi8ELi2ELb0EN4cute5tupleIJNS5_1CILi128EEENS7_ILi64EEENS7_ILi192EEEEEELi192ENS_10bfloat16_tEfNS_4arch4Sm80ELb1ELb0ELb1ELb1ELb1ELb0ELb1ELb1EEENS1_21CollectiveEpilogueFwdINS6_IJS8_SA_S9_EEENS6_IJNS7_ILi1EEESI_SI_EEESC_SE_Li256ELb1ELb1ELb1ELb0EEENS1_36VarlenDynamicPersistentTileSchedulerILi128ELi64ELi256ELi256ELb1ELb1ELb0ELb1ELb1ELb1EEEEEEEEEvNT_6ParamsE,@"STO_CUDA_ENTRY STV_DEFAULT"
_ZN7cutlass13device_kernelIN5flash19enable_sm80_to_sm89INS1_16FlashAttnFwdSm80INS1_25CollectiveMainloopFwdSm80ILi8ELi2ELb0EN4cute5tupleIJNS5_1CILi128EEENS7_ILi64EEENS7_ILi192EEEEEELi192ENS_10bfloat16_tEfNS_4arch4Sm80ELb1ELb0ELb1ELb1ELb1ELb0ELb1ELb1EEENS1_21CollectiveEpilogueFwdINS6_IJS8_SA_S9_EEENS6_IJNS7_ILi1EEESI_SI_EEESC_SE_Li256ELb1ELb1ELb1ELb0EEENS1_36VarlenDynamicPersistentTileSchedulerILi128ELi64ELi256ELi256ELb1ELb1ELb0ELb1ELb1ELb1EEEEEEEEEvNT_6ParamsE:
        /* <DEDUP_REMOVED lines=52> */
.L_x_2666:
        /* <DEDUP_REMOVED lines=16> */
.L_x_2790:
        /* <DEDUP_REMOVED lines=16> */
.L_x_2791:
[----:B---3--:R-:W-:-:S05]  /*0540*/  IMAD R0, R0, c[0x0][0x538], RZ ;  /* 0x00014e0000007a24 */ /* 0x008fca00078e02ff */
[----:B------:R-:W-:-:S04]  /*0550*/  IADD3 R6, R0, R6, RZ ;  /* 0x0000000600067210 */ /* 0x000fc80007ffe0ff */
[----:B------:R-:W-:-:S13]  /*0560*/  ISETP.GT.AND P0, PT, R6, UR4, PT ;  /* 0x0000000406007c0c */ /* 0x000fda000bf04270 */
[----:B-12---:R-:W-:Y:S05]  /*0570*/  @!P0 BRA `(.L_x_2666) ;  /* 0xfffffdc000008947 */ /* 0x006fea000383ffff */
.L_x_2662:
[----:B------:R-:W-:-:S05]  /*0580*/  IADD3 R10, -R0, R6, RZ ;  /* 0x00000006000a7210 */ /* 0x000fca0007ffe1ff */
[----:B------:R-:W-:-:S05]  /*0590*/  IMAD R0, R4, c[0x0][0x538], R10 ;  /* 0x00014e0004007a24 */ /* 0x000fca00078e020a */
[----:B------:R-:W-:Y:S01]  /*05a0*/  ISETP.GT.AND P0, PT, R0, UR4, PT ;  /* 0x0000000400007c0c */ /* 0x000fe2000bf04270 */
[----:B------:R-:W-:-:S12]  /*05b0*/  BRA.DIV ~URZ, `(.L_x_2667) ;  /* 0x000120e27f007947 */ /* 0x000fd8000b800000 */
[----:B------:R-:W-:-:S04]  /*05c0*/  VOTE.ANY R6, PT, !P0 ;  /* 0x0000000000067806 */ /* 0x000fc800040e0100 */
.L_x_2792:
[----:B------:R-:W2:Y:S02]  /*05d0*/  POPC R0, R6 ;  /* 0x0000000600007309 */ /* 0x000ea40000000000 */
[----:B-12---:R-:W-:Y:S01]  /*05e0*/  IADD3 R231, R0, R7, RZ ;  /* 0x0000000700e77210 */ /* 0x006fe20007ffe0ff */
[----:B------:R-:W-:Y:S05]  /*05f0*/  BRA.DIV ~URZ, `(.L_x_2668) ;  /* 0x000120f27f007947 */ /* 0x000fea000b800000 */
[----:B------:R1:W2:Y:S01]  /*0600*/  SHFL.IDX PT, R229, R9, R0, 0x1f ;  /* 0x00001f0009e57589 */ /* 0x0002a200000e0000 */
[----:B------:R-:W-:-:S03]  /*0610*/  MOV R5, RZ ;  /* 0x000000ff00057202 */ /* 0x000fc60000000f00 */
[----:B------:R1:W3:Y:S04]  /*0620*/  SHFL.IDX PT, R9, R8, R0, 0x1f ;  /* 0x00001f0008097589 */ /* 0x0002e800000e0000 */
.L_x_2793:
[----:B------:R-:W-:Y:S01]  /*0630*/  ISETP.NE.AND P0, PT, R6, RZ, PT ;  /* 0x000000ff0600720c */ /* 0x000fe20003f05270 */
[----:B------:R-:W-:-:S12]  /*0640*/  BSSY B0, `(.L_x_2669) ;  /* 0x0000005000007945 */ /* 0x000fd80003800000 */
[----:B------:R-:W-:Y:S05]  /*0650*/  @!P0 BRA `(.L_x_2670) ;  /* 0x0000003000008947 */ /* 0x000fea0003800000 */
[----:B------:R-:W-:Y:S01]  /*0660*/  IADD3 R2, R0, -0x1, RZ ;  /* 0xffffffff00027810 */ /* 0x000fe20007ffe0ff */
[----:B------:R-:W-:Y:S05]  /*0670*/  BRA.DIV ~URZ, `(.L_x_2671) ;  /* 0x000121527f007947 */ /* 0x000fea000b800000 */
[----:B------:R4:W1:Y:S02]  /*0680*/  SHFL.IDX PT, R5, R4, R2, 0x1f ;  /* 0x00001f0204057589 */ /* 0x00086400000e0000 */
.L_x_2670:
[----:B------:R-:W-:Y:S05]  /*0690*/  BSYNC B0 ;  /* 0x0000000000007941 */ /* 0x000fea0003800000 */
.L_x_2669:
[----:B---3--:R-:W-:Y:S01]  /*06a0*/  ISETP.NE.AND P0, PT, R9, 0x1, PT ;  /* 0x000000010900780c */ /* 0x008fe20003f05270 */
[----:B-1----:R-:W-:Y:S01]  /*06b0*/  IMAD R228, R5, c[0x0][0x538], R10 ;  /* 0x00014e0005e47a24 */ /* 0x002fe200078e020a */
[----:B------:R-:W-:Y:S04]  /*06c0*/  BSSY B0, `(.L_x_2672) ;  /* 0x0000085000007945 */ /* 0x000fe80003800000 */
[----:B------:R-:W-:-:S07]  /*06d0*/  IADD3 R11, -R228, UR4, RZ ;  /* 0x00000004e40b7c10 */ /* 0x000fce000fffe1ff */
[----:B------:R-:W-:Y:S05]  /*06e0*/  @!P0 BRA `(.L_x_2673) ;  /* 0x000003e000008947 */ /* 0x000fea0003800000 */
[-C--:B--2---:R-:W-:Y:S02]  /*06f0*/  IABS R0, R229.reuse ;  /* 0x000000e500007213 */ /* 0x084fe40000000000 */
[----:B------:R-:W-:-:S03]  /*0700*/  IABS R6, R229 ;  /* 0x000000e500067213 */ /* 0x000fc60000000000 */
[----:B------:R-:W-:Y:S01]  /*0710*/  IMAD.MOV.U32 R5, RZ, RZ, R0 ;  /* 0x000000ffff057224 */ /* 0x000fe200078e0000 */
[----:B------:R-:W-:-:S03]  /*0720*/  IABS R0, R9 ;  /* 0x0000000900007213 */ /* 0x000fc60000000000 */
[----:B----4-:R-:W1:Y:S02]  /*0730*/  I2F.RP R2, R5 ;  /* 0x0000000500027306 */ /* 0x010e640000209400 */
        /* <DEDUP_REMOVED lines=57> */
.L_x_2673:
[----:B----4-:R-:W-:-:S04]  /*0ad0*/  IMAD.MOV.U32 R2, RZ, RZ, 0x4 ;  /* 0x00000004ff027424 */ /* 0x010fc800078e00ff */
[----:B------:R-:W-:-:S05]  /*0ae0*/  IMAD.WIDE R2, R231, R2, c[0x0][0x590] ;  /* 0x00016400e7027625 */ /* 0x000fca00078e0202 */
[----:B------:R-:W3:Y:S02]  /*0af0*/  LDG.E R7, [R2.64] ;  /* 0x0000000802077981 */ /* 0x000ee4000c1e1900 */
        /* <DEDUP_REMOVED lines=65> */
.L_x_2674:
[----:B------:R-:W-:Y:S05]  /*0f10*/  BSYNC B0 ;  /* 0x0000000000007941 */ /* 0x000fea0003800000 */
.L_x_2672:
[----:B------:R-:W-:-:S04]  /*0f20*/  LOP3.LUT R0, RZ, R0, RZ, 0x33, !PT ;  /* 0x00000000ff007212 */ /* 0x000fc800078e33ff */
[----:B------:R-:W-:Y:S01]  /*0f30*/  IADD3 R229, R0, R229, RZ ;  /* 0x000000e500e57210 */ /* 0x000fe20007ffe0ff */
[----:B------:R-:W-:Y:S05]  /*0f40*/  BRA `(.L_x_2675) ;  /* 0x0000004000007947 */ /* 0x000fea0003800000 */
.L_x_2663:
[----:B-1----:R-:W-:Y:S01]  /*0f50*/  IMAD.MOV.U32 R229, RZ, RZ, RZ ;  /* 0x000000ffffe57224 */ /* 0x002fe200078e00ff */
[----:B------:R-:W-:Y:S01]  /*0f60*/  MOV R230, RZ ;  /* 0x000000ff00e67202 */ /* 0x000fe20000000f00 */
[----:B------:R-:W-:Y:S01]  /*0f70*/  IMAD.U32 R228, RZ, RZ, UR4 ;  /* 0x00000004ffe47e24 */ /* 0x000fe2000f8e00ff */
[----:B------:R-:W-:Y:S02]  /*0f80*/  MOV R231, c[0x0][0x53c] ;  /* 0x00014f0000e77a02 */ /* 0x000fe40000000f00 */
.L_x_2675:
[----:B------:R-:W-:Y:S01]  /*0f90*/  ISETP.NE.AND P0, PT, R12, RZ, PT ;  /* 0x000000ff0c00720c */ /* 0x000fe20003f05270 */
[----:B------:R-:W-:-:S12]  /*0fa0*/  WARPSYNC 0xffffffff ;  /* 0xffffffff00007948 */ /* 0x000fd80003800000 */
[----:B------:R1:W-:Y:S04]  /*0fb0*/  @!P0 STS.128 [0x24100], R228 ;  /* 0x024100e4ff008388 */ /* 0x0003e80000000c00 */
[----:B------:R-:W-:Y:S06]  /*0fc0*/  BAR.ARV 0x5, 0x100 ;  /* 0x0144000000007b1d */ /* 0x000fec0000002000 */
.L_x_2661:
        /* <DEDUP_REMOVED lines=48> */
[----:B------:R-:W-:Y:S02]  /*12d0*/  LEA.HI R12, R12, R16, RZ, 0x2 ;  /* 0x000000100c0c7211 */ /* 0x000fe400078f10ff */
[----:B------:R-:W-:Y:S01]  /*12e0*/  ISETP.NE.U32.AND P3, PT, R6, 0x1, PT ;  /* 0x000000010600780c */ /* 0x000fe20003f65070 */
[----:B------:R-:W-:Y:S01]  /*12f0*/  IMAD.IADD R3, R4, 0x1, -R2 ;  /* 0x0000000104037824 */ /* 0x000fe200078e0a02 */
[----:B------:R-:W-:-:S02]  /*1300*/  LOP3.LUT R8, R0, 0x8, R15, 0xf8, !PT ;  /* 0x0000000800087812 */ /* 0x000fc400078ef80f */
[----:B------:R-:W-:Y:S02]  /*1310*/  SHF.R.U32.HI R6, RZ, 0x3, R0 ;  /* 0x00000003ff067819 */ /* 0x000fe40000011600 */
[----:B------:R-:W-:Y:S02]  /*1320*/  LOP3.LUT R0, R13, 0xfffffffc, RZ, 0xc0, !PT ;  /* 0xfffffffc0d007812 */ /* 0x000fe400078ec0ff */
[----:B------:R-:W-:Y:S02]  /*1330*/  SHF.R.S32.HI R2, RZ, 0x2, R12 ;  /* 0x00000002ff027819 */ /* 0x000fe4000001140c */
[----:B------:R-:W-:Y:S01]  /*1340*/  LOP3.LUT P0, RZ, R5, 0x2, RZ, 0xc0, !PT ;  /* 0x0000000205ff7812 */ /* 0x000fe2000780c0ff */
[----:B------:R-:W-:Y:S01]  /*1350*/  IMAD.IADD R0, R17, 0x1, -R0 ;  /* 0x0000000111007824 */ /* 0x000fe200078e0a00 */
[----:B------:R-:W-:Y:S01]  /*1360*/  LOP3.LUT P4, RZ, R5, 0x4, RZ, 0xc0, !PT ;  /* 0x0000000405ff7812 */ /* 0x000fe2000788c0ff */
[----:B------:R-:W-:Y:S01]  /*1370*/  IMAD R15, R3, 0x10, R2 ;  /* 0x00000010030f7824 */ /* 0x000fe200078e0202 */
[----:B------:R-:W-:Y:S01]  /*1380*/  LOP3.LUT R13, R8, R6, RZ, 0x3c, !PT ;  /* 0x00000006080d7212 */ /* 0x000fe200078e3cff */
        /* <DEDUP_REMOVED lines=8> */
[----:B------:R-:W-:Y:S01]  /*1410*/  IMAD R6, R0, 0x2, R8 ;  /* 0x0000000200067824 */ /* 0x000fe200078e0208 */
[----:B------:R-:W-:Y:S01]  /*1420*/  SHF.R.U32.HI R5, RZ, 0x3, R2 ;  /* 0x00000003ff057819 */ /* 0x000fe20000011602 */
[----:B------:R1:W-:Y:S01]  /*1430*/  STL [R1+0x18], R15 ;  /* 0x0000180f01007387 */ /* 0x0003e20000100800 */
[----:B------:R-:W-:-:S02]  /*1440*/  LOP3.LUT R7, R2, 0x8, R7, 0xf8, !PT ;  /* 0x0000000802077812 */ /* 0x000fc400078ef807 */
[----:B------:R-:W-:Y:S01]  /*1450*/  LOP3.LUT R11, R11, 0x7ffffe00, R9, 0xf8, !PT ;  /* 0x7ffffe000b0b7812 */ /* 0x000fe200078ef809 */
[----:B------:R-:W-:Y:S01]  /*1460*/  IMAD.SHL.U32 R9, R10, 0x40, RZ ;  /* 0x000000400a097824 */ /* 0x000fe200078e00ff */
[----:B------:R-:W-:Y:S01]  /*1470*/  LOP3.LUT R4, R4, 0x1c0, RZ, 0xc0, !PT ;  /* 0x000001c004047812 */ /* 0x000fe200078ec0ff */
[----:B------:R-:W-:Y:S01]  /*1480*/  IMAD.IADD R10, R0, 0x1, -R3 ;  /* 0x00000001000a7824 */ /* 0x000fe200078e0a03 */
[----:B------:R-:W-:Y:S01]  /*1490*/  LOP3.LUT R3, R7, R5, RZ, 0x3c, !PT ;  /* 0x0000000507037212 */ /* 0x000fe200078e3cff */
[----:B------:R-:W-:Y:S01]  /*14a0*/  IMAD R0, R14, 0x200, R13 ;  /* 0x000002000e007824 */ /* 0x000fe200078e020d */
[----:B------:R-:W-:Y:S01]  /*14b0*/  LOP3.LUT R5, R12, 0x7ffffffc, RZ, 0xc0, !PT ;  /* 0x7ffffffc0c057812 */ /* 0x000fe200078ec0ff */
[----:B------:R-:W-:Y:S01]  /*14c0*/  IMAD.SHL.U32 R210, R11, 0x2, RZ ;  /* 0x000000020bd27824 */ /* 0x000fe200078e00ff */
[----:B------:R-:W-:Y:S02]  /*14d0*/  LEA.HI R2, R4, R4, RZ, 0x1d ;  /* 0x0000000404027211 */ /* 0x000fe400078fe8ff */
[----:B------:R-:W-:Y:S01]  /*14e0*/  SHF.R.S32.HI R7, RZ, 0x1f, R193 ;  /* 0x0000001fff077819 */ /* 0x000fe200000114c1 */
[----:B------:R-:W-:Y:S01]  /*14f0*/  IMAD.IADD R7, R16, 0x1, -R5 ;  /* 0x0000000110077824 */ /* 0x000fe200078e0a05 */
[----:B------:R-:W-:Y:S01]  /*1500*/  LOP3.LUT R4, R9, 0xfffffe00, RZ, 0xc0, !PT ;  /* 0xfffffe0009047812 */ /* 0x000fe200078ec0ff */
[----:B------:R-:W-:Y:S01]  /*1510*/  IMAD.IADD R9, R6, 0x1, R2 ;  /* 0x0000000106097824 */ /* 0x000fe200078e0202 */
[----:B------:R-:W-:Y:S01]  /*1520*/  IADD3 R201, R193, 0x40, RZ ;  /* 0x00000040c1c97810 */ /* 0x000fe20007ffe0ff */
[----:B------:R-:W-:Y:S01]  /*1530*/  IMAD.SHL.U32 R225, R7, 0x2, RZ ;  /* 0x0000000207e17824 */ /* 0x000fe200078e00ff */
[CC--:B------:R-:W-:Y:S01]  /*1540*/  IADD3 R2, R3.reuse, R4.reuse, R8 ;  /* 0x0000000403027210 */ /* 0x0c0fe20007ffe008 */
[----:B------:R-:W-:Y:S01]  /*1550*/  IMAD R7, R10, 0x8, R15 ;  /* 0x000000080a077824 */ /* 0x000fe200078e020f */
[----:B------:R-:W-:Y:S01]  /*1560*/  LOP3.LUT R3, R3, R4, RZ, 0xfc, !PT ;  /* 0x0000000403037212 */ /* 0x000fe200078efcff */
[----:B------:R-:W-:Y:S01]  /*1570*/  IMAD.MOV.U32 R4, RZ, RZ, 0x20 ;  /* 0x00000020ff047424 */ /* 0x000fe200078e00ff */
[----:B------:R-:W-:Y:S01]  /*1580*/  IADD3 R202, R193, 0x80, RZ ;  /* 0x00000080c1ca7810 */ /* 0x000fe20007ffe0ff */
[----:B------:R-:W-:Y:S01]  /*1590*/  IMAD.MOV.U32 R8, RZ, RZ, 0x40 ;  /* 0x00000040ff087424 */ /* 0x000fe200078e00ff */
[----:B------:R-:W-:Y:S01]  /*15a0*/  IADD3 R21, R225, 0x10, RZ ;  /* 0x00000010e1157810 */ /* 0x000fe20007ffe0ff */
[----:B------:R2:W-:Y:S01]  /*15b0*/  STL [R1+0x14], R7 ;  /* 0x0000140701007387 */ /* 0x0005e20000100800 */
[----:B------:R-:W-:-:S02]  /*15c0*/  LEA R239, R9, 0x80, 0x1 ;  /* 0x0000008009ef7811 */ /* 0x000fc400078e08ff */
[C---:B------:R-:W-:Y:S02]  /*15d0*/  IADD3 R18, R225.reuse, 0x28, RZ ;  /* 0x00000028e1127810 */ /* 0x040fe40007ffe0ff */
[----:B------:R-:W-:Y:S02]  /*15e0*/  SHF.R.S32.HI R6, RZ, 0x1f, R201 ;  /* 0x0000001fff067819 */ /* 0x000fe400000114c9 */
[----:B------:R-:W-:Y:S02]  /*15f0*/  SHF.R.S32.HI R12, RZ, 0x1f, R202 ;  /* 0x0000001fff0c7819 */ /* 0x000fe400000114ca */
[----:B-1----:R-:W-:Y:S02]  /*1600*/  IADD3 R15, R225, 0x40, RZ ;  /* 0x00000040e10f7810 */ /* 0x002fe40007ffe0ff */
[C---:B------:R-:W-:Y:S02]  /*1610*/  SEL R6, R4.reuse, 0xffffffe0, !P1 ;  /* 0xffffffe004067807 */ /* 0x040fe40004800000 */
[----:B------:R-:W-:-:S02]  /*1620*/  SEL R168, R4, 0xffffffe0, !P0 ;  /* 0xffffffe004a87807 */ /* 0x000fc40004000000 */
[----:B------:R-:W-:Y:S01]  /*1630*/  IADD3 R12, R225, 0x58, RZ ;  /* 0x00000058e10c7810 */ /* 0x000fe20007ffe0ff */
[----:B------:R-:W-:Y:S01]  /*1640*/  IMAD.IADD R242, R239, 0x1, R6 ;  /* 0x00000001eff27824 */ /* 0x000fe200078e0206 */
[C---:B------:R-:W-:Y:S02]  /*1650*/  IADD3 R252, R225.reuse, 0x70, RZ ;  /* 0x00000070e1fc7810 */ /* 0x040fe40007ffe0ff */
[----:B------:R-:W-:Y:S02]  /*1660*/  IADD3 R250, R225, 0x80, RZ ;  /* 0x00000080e1fa7810 */ /* 0x000fe40007ffe0ff */
[----:B------:R-:W-:Y:S02]  /*1670*/  SHF.R.S32.HI R4, RZ, 0x1f, R21 ;  /* 0x0000001fff047819 */ /* 0x000fe40000011415 */
[----:B------:R-:W-:Y:S02]  /*1680*/  IADD3 R240, R239, -0x10, RZ ;  /* 0xfffffff0eff07810 */ /* 0x000fe40007ffe0ff */
[----:B--2---:R-:W-:-:S02]  /*1690*/  IADD3 R7, R225, 0x68, RZ ;  /* 0x00000068e1077810 */ /* 0x004fc40007ffe0ff */
[C---:B------:R-:W-:Y:S02]  /*16a0*/  IADD3 R249, R225.reuse, 0x88, RZ ;  /* 0x00000088e1f97810 */ /* 0x040fe40007ffe0ff */
[----:B------:R-:W-:Y:S02]  /*16b0*/  IADD3 R247, R225, 0x98, RZ ;  /* 0x00000098e1f77810 */ /* 0x000fe40007ffe0ff */
[----:B------:R-:W-:Y:S02]  /*16c0*/  SHF.R.S32.HI R4, RZ, 0x1f, R18 ;  /* 0x0000001fff047819 */ /* 0x000fe40000011412 */
[----:B------:R-:W-:Y:S02]  /*16d0*/  @P3 IADD3 R240, R239, 0x10, RZ ;  /* 0x00000010eff03810 */ /* 0x000fe40007ffe0ff */
[----:B------:R-:W-:Y:S02]  /*16e0*/  LEA R162, R2, 0x18100, 0x1 ;  /* 0x0001810002a27811 */ /* 0x000fe400078e08ff */
[----:B------:R-:W-:Y:S01]  /*16f0*/  SEL R5, R8, 0xffffffc0, !P2 ;  /* 0xffffffc008057807 */ /* 0x000fe20005000000 */
[----:B------:R-:W-:Y:S01]  /*1700*/  IMAD.IADD R241, R6, 0x1, R240 ;  /* 0x0000000106f17824 */ /* 0x000fe200078e02f0 */
[C---:B------:R-:W-:Y:S01]  /*1710*/  IADD3 R246, R225.reuse, 0xa0, RZ ;  /* 0x000000a0e1f67810 */ /* 0x040fe20007ffe0ff */
[----:B------:R-:W-:Y:S01]  /*1720*/  IMAD.IADD R163, R162, 0x1, R168 ;  /* 0x00000001a2a37824 */ /* 0x000fe200078e02a8 */
[----:B------:R-:W-:Y:S01]  /*1730*/  IADD3 R245, R225, 0xa8, RZ ;  /* 0x000000a8e1f57810 */ /* 0x000fe20007ffe0ff */
[----:B------:R-:W-:Y:S01]  /*1740*/  IMAD.IADD R2, R241, 0x1, R5 ;  /* 0x00000001f1027824 */ /* 0x000fe200078e0205 */
[----:B------:R-:W-:-:S02]  /*1750*/  SHF.R.S32.HI R4, RZ, 0x1f, R15 ;  /* 0x0000001fff047819 */ /* 0x000fc4000001140f */
[----:B------:R-:W-:Y:S01]  /*1760*/  LEA R170, R3, 0x100, 0x1 ;  /* 0x0000010003aa7811 */ /* 0x000fe200078e08ff */
[----:B------:R-:W-:Y:S01]  /*1770*/  IMAD.IADD R3, R5, 0x1, R240 ;  /* 0x0000000105037824 */ /* 0x000fe200078e02f0 */
[----:B------:R-:W-:Y:S02]  /*1780*/  IADD3 R244, R225, 0xb0, RZ ;  /* 0x000000b0e1f47810 */ /* 0x000fe40007ffe0ff */
[----:B------:R-:W-:Y:S01]  /*1790*/  SHF.R.S32.HI R4, RZ, 0x1f, R12 ;  /* 0x0000001fff047819 */ /* 0x000fe2000001140c */
[----:B------:R-:W-:Y:S01]  /*17a0*/  IMAD.IADD R232, R168, 0x1, R170 ;  /* 0x00000001a8e87824 */ /* 0x000fe200078e02aa */
[----:B------:R-:W-:Y:S02]  /*17b0*/  SHF.R.S32.HI R7, RZ, 0x1f, R7 ;  /* 0x0000001fff077819 */ /* 0x000fe40000011407 */
[----:B------:R-:W-:Y:S02]  /*17c0*/  LEA R169, R0, 0xc100, 0x1 ;  /* 0x0000c10000a97811 */ /* 0x000fe400078e08ff */
[----:B------:R-:W-:-:S02]  /*17d0*/  SHF.R.S32.HI R4, RZ, 0x1f, R252 ;  /* 0x0000001fff047819 */ /* 0x000fc400000114fc */
[----:B------:R-:W-:Y:S02]  /*17e0*/  SHF.R.S32.HI R7, RZ, 0x1f, R250 ;  /* 0x0000001fff077819 */ /* 0x000fe400000114fa */
[----:B------:R-:W-:Y:S02]  /*17f0*/  SEL R0, R8, 0xffffffc0, !P4 ;  /* 0xffffffc008007807 */ /* 0x000fe40006000000 */
        /* <DEDUP_REMOVED lines=9> */
[----:B------:R-:W-:Y:S01]  /*1890*/  IADD3 R20, R225, 0x18, RZ ;  /* 0x00000018e1147810 */ /* 0x000fe20007ffe0ff */
[----:B------:R-:W-:Y:S01]  /*18a0*/  IMAD.IADD R164, R163, 0x1, R0 ;  /* 0x00000001a3a47824 */ /* 0x000fe200078e0200 */
[----:B------:R1:W-:Y:S01]  /*18b0*/  STL [R1+0xc], R7 ;  /* 0x00000c0701007387 */ /* 0x0003e20000100800 */
[----:B------:R-:W-:Y:S01]  /*18c0*/  IMAD.IADD R0, R0, 0x1, R232 ;  /* 0x0000000100007824 */ /* 0x000fe200078e02e8 */
[C---:B------:R-:W-:Y:S01]  /*18d0*/  IADD3 R17, R225.reuse, 0x30, RZ ;  /* 0x00000030e1117810 */ /* 0x040fe20007ffe0ff */
[----:B------:R-:W-:Y:S01]  /*18e0*/  IMAD.IADD R235, R168, 0x1, R171 ;  /* 0x00000001a8eb7824 */ /* 0x000fe200078e02ab */
[----:B------:R1:W-:Y:S01]  /*18f0*/  STL [R1+0x8], R4 ;  /* 0x0000080401007387 */ /* 0x0003e20000100800 */
[----:B------:R-:W-:-:S02]  /*1900*/  IADD3 R14, R225, 0x48, RZ ;  /* 0x00000048e10e7810 */ /* 0x000fc40007ffe0ff */
[C---:B------:R-:W-:Y:S01]  /*1910*/  IADD3 R22, R225.reuse, 0x8, RZ ;  /* 0x00000008e1167810 */ /* 0x040fe20007ffe0ff */
[----:B------:R1:W-:Y:S01]  /*1920*/  STL [R1+0x4], R3 ;  /* 0x0000040301007387 */ /* 0x0003e20000100800 */
[C---:B------:R-:W-:Y:S02]  /*1930*/  IADD3 R11, R225.reuse, 0x60, RZ ;  /* 0x00000060e10b7810 */ /* 0x040fe40007ffe0ff */
[C---:B------:R-:W-:Y:S01]  /*1940*/  IADD3 R19, R225.reuse, 0x20, RZ ;  /* 0x00000020e1137810 */ /* 0x040fe20007ffe0ff */
[----:B------:R1:W-:Y:S01]  /*1950*/  STL [R1], R2 ;  /* 0x0000000201007387 */ /* 0x0003e20000100800 */
[C---:B------:R-:W-:Y:S02]  /*1960*/  IADD3 R251, R225.reuse, 0x78, RZ ;  /* 0x00000078e1fb7810 */ /* 0x040fe40007ffe0ff */
[----:B------:R-:W-:Y:S01]  /*1970*/  SHF.R.S32.HI R8, RZ, 0x1f, R20 ;  /* 0x0000001fff087819 */ /* 0x000fe20000011414 */
[----:B------:R1:W-:Y:S01]  /*1980*/  STL [R1+0x10], R0 ;  /* 0x0000100001007387 */ /* 0x0003e20000100800 */
[----:B------:R-:W-:-:S02]  /*1990*/  IADD3 R16, R225, 0x38, RZ ;  /* 0x00000038e1107810 */ /* 0x000fc40007ffe0ff */
[C---:B------:R-:W-:Y:S02]  /*19a0*/  IADD3 R248, R225.reuse, 0x90, RZ ;  /* 0x00000090e1f87810 */ /* 0x040fe40007ffe0ff */
[----:B------:R-:W-:Y:S02]  /*19b0*/  SHF.R.S32.HI R8, RZ, 0x1f, R17 ;  /* 0x0000001fff087819 */ /* 0x000fe40000011411 */
        /* <DEDUP_REMOVED lines=12> */
[----:B-1----:R-:W-:Y:S02]  /*1a80*/  SHF.R.S32.HI R8, RZ, 0x1f, R243 ;  /* 0x0000001fff087819 */ /* 0x002fe400000114f3 */
.L_x_2789:
        /* <DEDUP_REMOVED lines=30> */
.L_x_2676:
[----:B------:R-:W-:-:S04]  /*1c70*/  ISETP.NE.U32.AND P1, PT, RZ, c[0x0][0x368], PT ;  /* 0x0000da00ff007a0c */ /* 0x000fc80003f25070 */
[----:B------:R-:W-:-:S13]  /*1c80*/  ISETP.NE.AND.EX P1, PT, RZ, c[0x0][0x36c], PT, P1 ;  /* 0x0000db00ff007a0c */ /* 0x000fda0003f25310 */
[----:B------:R-:W-:Y:S05]  /*1c90*/  @!P1 BRA `(.L_x_2677) ;  /* 0x0000004000009947 */ /* 0x000fea0003800000 */
[----:B-1----:R-:W-:-:S04]  /*1ca0*/  IADD3 R2, P1, R233, c[0x0][0x368], RZ ;  /* 0x0000da00e9027a10 */ /* 0x002fc80007f3e0ff */
[----:B------:R-:W-:-:S05]  /*1cb0*/  IADD3.X R3, R234, c[0x0][0x36c], RZ, P1, !PT ;  /* 0x0000db00ea037a10 */ /* 0x000fca0000ffe4ff */
[----:B------:R1:W5:Y:S01]  /*1cc0*/  LDG.E R0, [R2.64] ;  /* 0x0000000802007981 */ /* 0x000362000c1e1900 */
[----:B------:R-:W-:Y:S05]  /*1cd0*/  BRA `(.L_x_2678) ;  /* 0x0000008000007947 */ /* 0x000fea0003800000 */
.L_x_2677:
        /* <DEDUP_REMOVED lines=8> */
.L_x_2678:
        /* <DEDUP_REMOVED lines=58> */
.L_x_2680:
[----:B------:R-:W-:Y:S05]  /*2100*/  BSYNC B0 ;  /* 0x0000000000007941 */ /* 0x000fea0003800000 */
.L_x_2679:
[----:B------:R-:W-:Y:S01]  /*2110*/  IMAD R205, R237, R2, RZ ;  /* 0x00000002edcd7224 */ /* 0x000fe200078e02ff */
        /* <DEDUP_REMOVED lines=99> */
.L_x_2794:
[----:B------:R-:W-:Y:S05]  /*2750*/  BRA.DIV ~URZ, `(.L_x_2683) ;  /* 0x000101427f007947 */ /* 0x000fea000b800000 */
[----:B------:R3:W4:Y:S02]  /*2760*/  SHFL.IDX PT, R0, R12, RZ, 0x181f ;  /* 0x00181fff0c007589 */ /* 0x00072400000e0000 */
.L_x_2795:
        /* <DEDUP_REMOVED lines=20> */
.L_x_2685:
[----:B------:R-:W-:Y:S05]  /*28b0*/  BSYNC B0 ;  /* 0x0000000000007941 */ /* 0x000fea0003800000 */
.L_x_2684:
[----:B------:R-:W-:Y:S05]  /*28c0*/  BRA.DIV ~URZ, `(.L_x_2686) ;  /* 0x000100427f007947 */ /* 0x000fea000b800000 */
[----:B--2---:R2:W1:Y:S04]  /*28d0*/  SHFL.IDX PT, R8, R9, 0x1, 0x181f ;  /* 0x00381f0009087f89 */ /* 0x00446800000e0000 */
[----:B----4-:R2:W4:Y:S02]  /*28e0*/  SHFL.IDX PT, R0, R12, 0x1, 0x181f ;  /* 0x00381f000c007f89 */ /* 0x01052400000e0000 */
.L_x_2796:
        /* <DEDUP_REMOVED lines=19> */
.L_x_2688:
[----:B------:R-:W-:Y:S05]  /*2a20*/  BSYNC B0 ;  /* 0x0000000000007941 */ /* 0x000fea0003800000 */
.L_x_2687:
[----:B------:R-:W-:Y:S05]  /*2a30*/  BRA.DIV ~URZ, `(.L_x_2689) ;  /* 0x0000ffa27f007947 */ /* 0x000fea000b800000 */
[----:B-1----:R1:W2:Y:S02]  /*2a40*/  SHFL.IDX PT, R8, R9, 0x2, 0x181f ;  /* 0x00581f0009087f89 */ /* 0x0022a400000e0000 */
.L_x_2797:
[----:B------:R-:W-:Y:S05]  /*2a50*/  BRA.DIV ~URZ, `(.L_x_2690) ;  /* 0x0000fff27f007947 */ /* 0x000fea000b800000 */
[----:B----4-:R4:W1:Y:S02]  /*2a60*/  SHFL.IDX PT, R0, R12, 0x2, 0x181f ;  /* 0x00581f000c007f89 */ /* 0x01086400000e0000 */
.L_x_2798:
        /* <DEDUP_REMOVED lines=19> */
.L_x_2692:
[----:B------:R-:W-:Y:S05]  /*2ba0*/  BSYNC B0 ;  /* 0x0000000000007941 */ /* 0x000fea0003800000 */
.L_x_2691:
[----:B------:R-:W-:Y:S05]  /*2bb0*/  BRA.DIV ~URZ, `(.L_x_2693) ;  /* 0x0000ff027f007947 */ /* 0x000fea000b800000 */
[----:B--2---:R2:W3:Y:S04]  /*2bc0*/  SHFL.IDX PT, R8, R9, 0x3, 0x181f ;  /* 0x00781f0009087f89 */ /* 0x0044e800000e0000 */
[----:B-1----:R2:W1:Y:S02]  /*2bd0*/  SHFL.IDX PT, R0, R12, 0x3, 0x181f ;  /* 0x00781f000c007f89 */ /* 0x00246400000e0000 */
.L_x_2799:
[----:B------:R-:W-:Y:S01]  /*2be0*/  IADD3 R2, R10, 0x60, RZ ;  /* 0x000000600a027810 */ /* 0x000fe20007ffe0ff */
[----:B-----5:R-:W-:Y:S01]  /*2bf0*/  IMAD.WIDE.U32 R214, R13, c[0x0][0x2b0], RZ ;  /* 0x0000ac000dd67a25 */ /* 0x020fe200078e00ff */
[----:B------:R-:W-:-:S02]  /*2c00*/  SHF.R.S32.HI R18, RZ, 0x1f, R193 ;  /* 0x0000001fff127819 */ /* 0x000fc400000114c1 */
[----:B------:R-:W-:Y:S02]  /*2c10*/  ISETP.GE.AND P2, PT, R2, R11, PT ;  /* 0x0000000b0200720c */ /* 0x000fe40003f46270 */
[----:B------:R-:W-:Y:S02]  /*2c20*/  SHF.R.S32.HI R16, RZ, 0x1f, R201 ;  /* 0x0000001fff107819 */ /* 0x000fe400000114c9 */
[----:B------:R-:W-:-:S09]  /*2c30*/  SHF.R.S32.HI R20, RZ, 0x1f, R202 ;  /* 0x0000001fff147819 */ /* 0x000fd200000114ca */
[-C--:B-1----:R-:W-:Y:S02]  /*2c40*/  @!P2 LEA R6, P0, R193, R0.reuse, 0x1 ;  /* 0x00000000c106a211 */ /* 0x082fe400078008ff */
[----:B------:R-:W-:Y:S02]  /*2c50*/  @!P2 LEA R4, P1, R201, R0, 0x1 ;  /* 0x00000000c904a211 */ /* 0x000fe400078208ff */
        /* <DEDUP_REMOVED lines=36> */
[----:B------:R-:W-:Y:S02]  /*2ea0*/  IMAD R218, R14, c[0x0][0x1ec], R213 ;  /* 0x00007b000eda7a24 */ /* 0x000fe400078e02d5 */
[----:B------:R-:W-:-:S04]  /*2eb0*/  IMAD.WIDE.U32 R2, R181, c[0x0][0x1e0], RZ ;  /* 0x00007800b5027a25 */ /* 0x000fc800078e00ff */
[----:B------:R-:W-:Y:S02]  /*2ec0*/  IMAD R108, R187, -0x40, R221 ;  /* 0xffffffc0bb6c7824 */ /* 0x000fe400078e02dd */
[----:B------:R-:W-:-:S04]  /*2ed0*/  IMAD.WIDE.U32 R216, R14, c[0x0][0x210], RZ ;  /* 0x000084000ed87a25 */ /* 0x000fc800078e00ff */
[----:B------:R-:W-:Y:S02]  /*2ee0*/  IMAD.IADD R13, R108, 0x1, -R226 ;  /* 0x000000016c0d7824 */ /* 0x000fe400078e0ae2 */
[----:B------:R-:W-:Y:S01]  /*2ef0*/  IMAD R220, R14, c[0x0][0x214], R217 ;  /* 0x000085000edc7a24 */ /* 0x000fe200078e02d9 */
[C---:B------:R-:W-:Y:S01]  /*2f00*/  SHF.L.U64.HI R14, R193.reuse, 0x1, R18 ;  /* 0x00000001c10e7819 */ /* 0x040fe20000010212 */
[----:B------:R-:W-:Y:S01]  /*2f10*/  IMAD.SHL.U32 R17, R193, 0x2, RZ ;  /* 0x00000002c1117824 */ /* 0x000fe200078e00ff */
[----:B-1----:R-:W-:Y:S01]  /*2f20*/  SHF.R.S32.HI R5, RZ, 0x1f, R181 ;  /* 0x0000001fff057819 */ /* 0x002fe200000114b5 */
[----:B------:R-:W-:Y:S01]  /*2f30*/  IMAD.SHL.U32 R19, R202, 0x2, RZ ;  /* 0x00000002ca137824 */ /* 0x000fe200078e00ff */
[----:B------:R-:W-:-:S03]  /*2f40*/  ISETP.GE.AND P6, PT, R13, 0x1, PT ;  /* 0x000000010d00780c */ /* 0x000fc60003fc6270 */
[----:B------:R-:W-:-:S04]  /*2f50*/  IMAD R0, R5, c[0x0][0x1e0], RZ ;  /* 0x0000780005007a24 */ /* 0x000fc800078e02ff */
[----:B------:R-:W-:-:S04]  /*2f60*/  IMAD R0, R181, c[0x0][0x1e4], R0 ;  /* 0x00007900b5007a24 */ /* 0x000fc800078e0200 */
[----:B------:R-:W-:Y:S02]  /*2f70*/  IMAD.IADD R3, R3, 0x1, R0 ;  /* 0x0000000103037824 */ /* 0x000fe400078e0200 */
[----:B------:R-:W-:Y:S02]  /*2f80*/  @P6 ISETP.GE.AND P1, PT, R193, c[0x0][0x1d4], PT ;  /* 0x00007500c1006a0c */ /* 0x000fe40003f26270 */
[----:B------:R-:W-:Y:S02]  /*2f90*/  @P6 ISETP.GE.AND P5, PT, R201, c[0x0][0x1d4], PT ;  /* 0x00007500c9006a0c */ /* 0x000fe40003fa6270 */
[----:B------:R-:W-:Y:S02]  /*2fa0*/  @P6 ISETP.GE.AND P2, PT, R202, c[0x0][0x1d4], PT ;  /* 0x00007500ca006a0c */ /* 0x000fe40003f46270 */
[----:B---3--:R-:W-:Y:S01]  /*2fb0*/  SHF.R.S32.HI R7, RZ, 0x1f, R173 ;  /* 0x0000001fff077819 */ /* 0x008fe200000114ad */
[----:B------:R-:W-:-:S04]  /*2fc0*/  IMAD.WIDE.U32 R2, R173, c[0x0][0x1f0], R2 ;  /* 0x00007c00ad027a25 */ /* 0x000fc800078e0002 */
[C---:B------:R-:W-:Y:S02]  /*2fd0*/  IMAD R0, R7.reuse, c[0x0][0x1f0], RZ ;  /* 0x00007c0007007a24 */ /* 0x040fe400078e02ff */
[----:B------:R-:W-:Y:S02]  /*2fe0*/  IMAD R7, R7, c[0x0][0x218], RZ ;  /* 0x0000860007077a24 */ /* 0x000fe400078e02ff */
[C---:B------:R-:W-:Y:S01]  /*2ff0*/  IMAD R4, R173.reuse, c[0x0][0x1f4], R0 ;  /* 0x00007d00ad047a24 */ /* 0x040fe200078e0200 */
[----:B------:R-:W-:Y:S01]  /*3000*/  IADD3 R0, P0, R2, R212, RZ ;  /* 0x000000d402007210 */ /* 0x000fe20007f1e0ff */
        /* <DEDUP_REMOVED lines=9> */
[----:B------:R-:W3:Y:S03]  /*30a0*/  SHFL.IDX PT, R8, R10, RZ, 0x181f ;  /* 0x00181fff0a087589 */ /* 0x000ee600000e0000 */
[----:B------:R-:W-:Y:S01]  /*30b0*/  IMAD.WIDE.U32 R2, R173, c[0x0][0x218], R2 ;  /* 0x00008600ad027a25 */ /* 0x000fe200078e0002 */
[----:B--2---:R2:W5:Y:S04]  /*30c0*/  SHFL.IDX PT, R9, R6, 0x1, 0x181f ;  /* 0x00381f0006097f89 */ /* 0x00456800000e0000 */
[----:B------:R-:W4:Y:S01]  /*30d0*/  SHFL.IDX PT, R10, R10, 0x1, 0x181f ;  /* 0x00381f000a0a7f89 */ /* 0x000f2200000e0000 */
[----:B-1----:R-:W-:-:S04]  /*30e0*/  @P6 LEA R4, P0, R193, R0, 0x1 ;  /* 0x00000000c1046211 */ /* 0x002fc800078008ff */
[----:B---3--:R-:W-:Y:S02]  /*30f0*/  @P6 LEA.HI.X R5, R193, R8, R18, 0x1, P0 ;  /* 0x00000008c1056211 */ /* 0x008fe400000f0c12 */
[----:B--2---:R-:W-:-:S03]  /*3100*/  @P6 LEA R6, P0, R201, R0, 0x1 ;  /* 0x00000000c9066211 */ /* 0x004fc600078008ff */
[----:B------:R1:W-:Y:S01]  /*3110*/  @P6 LDGSTS.E.BYPASS.LTC128B.128 [R210+0xc100], [R4.64], !P1 ;  /* 0x0c10000004d26fae */ /* 0x0003e2000c901d48 */
[----:B------:R-:W-:-:S05]  /*3120*/  @P6 LEA.HI.X R7, R201, R8, R16, 0x1, P0 ;  /* 0x00000008c9076211 */ /* 0x000fca00000f0c10 */
[----:B------:R5:W-:Y:S01]  /*3130*/  @P6 LDGSTS.E.BYPASS.LTC128B.128 [R210+0xe100], [R6.64], !P5 ;  /* 0x0e10000006d26fae */ /* 0x000be2000e901d48 */
[----:B-1----:R-:W-:Y:S02]  /*3140*/  @P6 LEA R4, P1, R202, R0, 0x1 ;  /* 0x00000000ca046211 */ /* 0x002fe400078208ff */
[----:B------:R-:W-:Y:S02]  /*3150*/  IADD3 R0, P0, R2, R216, RZ ;  /* 0x000000d802007210 */ /* 0x000fe40007f1e0ff */
[----:B------:R-:W-:Y:S02]  /*3160*/  @P6 LEA.HI.X R5, R202, R8, R20, 0x1, P1 ;  /* 0x00000008ca056211 */ /* 0x000fe400008f0c14 */
[----:B------:R-:W-:Y:S02]  /*3170*/  ISETP.GE.AND P1, PT, R13, 0x21, PT ;  /* 0x000000210d00780c */ /* 0x000fe40003f26270 */
[----:B------:R-:W-:Y:S01]  /*3180*/  IADD3.X R2, R220, R3, R11, P0, !PT ;  /* 0x00000003dc027210 */ /* 0x000fe200007fe40b */
[----:B------:R1:W-:Y:S01]  /*3190*/  @P6 LDGSTS.E.BYPASS.LTC128B.128 [R210+0x10100], [R4.64], !P2 ;  /* 0x1010000004d26fae */ /* 0x0003e2000d101d48 */
[----:B----4-:R-:W-:-:S04]  /*31a0*/  LEA R12, P0, R0, c[0x0][0x1f8], 0x1 ;  /* 0x00007e00000c7a11 */ /* 0x010fc800078008ff */
[----:B------:R-:W-:Y:S01]  /*31b0*/  LEA.HI.X R15, R0, c[0x0][0x1fc], R2, 0x1, P0 ;  /* 0x00007f00000f7a11 */ /* 0x000fe200000f0c02 */
[----:B------:R-:W2:Y:S04]  /*31c0*/  SHFL.IDX PT, R8, R12, RZ, 0x181f ;  /* 0x00181fff0c087589 */ /* 0x000ea800000e0000 */
[C---:B-----5:R-:W-:Y:S01]  /*31d0*/  @P1 LEA R6, P0, R193.reuse, R9, 0x1 ;  /* 0x00000009c1061211 */ /* 0x060fe200078008ff */
[----:B------:R-:W3:Y:S01]  /*31e0*/  SHFL.IDX PT, R11, R15, RZ, 0x181f ;  /* 0x00181fff0f0b7589 */ /* 0x000ee200000e0000 */
[----:B------:R-:W-:Y:S02]  /*31f0*/  @P1 ISETP.GE.AND P5, PT, R193, c[0x0][0x1d4], PT ;  /* 0x00007500c1001a0c */ /* 0x000fe40003fa6270 */
[----:B------:R-:W-:Y:S01]  /*3200*/  @P1 ISETP.GE.AND P2, PT, R201, c[0x0][0x1d4], PT ;  /* 0x00007500c9001a0c */ /* 0x000fe20003f46270 */
[----:B------:R-:W4:Y:S01]  /*3210*/  SHFL.IDX PT, R0, R12, 0x1, 0x181f ;  /* 0x00381f000c007f89 */ /* 0x000f2200000e0000 */
[----:B------:R-:W-:Y:S01]  /*3220*/  @P1 LEA.HI.X R7, R193, R10, R18, 0x1, P0 ;  /* 0x0000000ac1071211 */ /* 0x000fe200000f0c12 */
        /* <DEDUP_REMOVED lines=11> */
[----:B------:R1:W5:Y:S01]  /*32e0*/  SHFL.IDX PT, R10, R15, 0x1, 0x181f ;  /* 0x00381f000f0a7f89 */ /* 0x00036200000e0000 */
        /* <DEDUP_REMOVED lines=13> */
[----:B------:R-:W-:-:S03]  /*33c0*/  IADD3 R6, P0, R0, R17, RZ ;  /* 0x0000001100067210 */ /* 0x000fc60007f1e0ff */
[----:B------:R-:W-:Y:S01]  /*33d0*/  IMAD.X R9, R11, 0x1, R15, P6 ;  /* 0x000000010b097824 */ /* 0x000fe200030e060f */
[----:B------:R2:W-:Y:S01]  /*33e0*/  LDGSTS.E.BYPASS.LTC128B.128 [R210+0x2100], [R2.64], !P1 ;  /* 0x0210000002d27fae */ /* 0x0005e2000c901d48 */
[----:B------:R-:W-:Y:S01]  /*33f0*/  ISETP.GE.AND P1, PT, R202, c[0x0][0x1d4], PT ;  /* 0x00007500ca007a0c */ /* 0x000fe20003f26270 */
[----:B-----5:R-:W-:-:S03]  /*3400*/  IMAD.X R7, R10, 0x1, R14, P0 ;  /* 0x000000010a077824 */ /* 0x020fc600000e060e */
        /* <DEDUP_REMOVED lines=42> */
.L_x_2800:
        /* <DEDUP_REMOVED lines=8> */
[C---:B------:R-:W-:Y:S01]  /*3730*/  IMAD.X R5, R8.reuse, 0x1, R16, P5 ;  /* 0x0000000108057824 */ /* 0x040fe200028e0610 */
        /* <DEDUP_REMOVED lines=11> */
.L_x_2801:
        /* <DEDUP_REMOVED lines=21> */
.L_x_2695:
[----:B------:R-:W-:Y:S05]  /*3940*/  BSYNC B0 ;  /* 0x0000000000007941 */ /* 0x000fea0003800000 */
.L_x_2694:
        /* <DEDUP_REMOVED lines=27> */
[C---:B------:R-:W-:Y:S01]  /*3b00*/  IMAD.SHL.U32 R26, R202.reuse, 0x2, RZ ;  /* 0x00000002ca1a7824 */ /* 0x040fe200078e00ff */
        /* <DEDUP_REMOVED lines=17> */
.L_x_2802:
        /* <DEDUP_REMOVED lines=8> */
[----:B----4-:R-:W-:Y:S01]  /*3ca0*/  IMAD.X R15, R12, 0x1, R21, P0 ;  /* 0x000000010c0f7824 */ /* 0x010fe200000e0615 */
        /* <DEDUP_REMOVED lines=12> */
.L_x_2803:
        /* <DEDUP_REMOVED lines=21> */
.L_x_2699:
[----:B------:R-:W-:Y:S05]  /*3ec0*/  BSYNC B0 ;  /* 0x0000000000007941 */ /* 0x000fea0003800000 */
.L_x_2698:
[----:B------:R-:W-:Y:S01]  /*3ed0*/  IMAD.MOV.U32 R0, RZ, RZ, 0x40 ;  /* 0x00000040ff007424 */ /* 0x000fe200078e00ff */
[----:B------:R-:W-:Y:S01]  /*3ee0*/  LOP3.LUT P0, RZ, R207, 0x4, RZ, 0xc0, !PT ;  /* 0x00000004cfff7812 */ /* 0x000fe2000780c0ff */
[----:B------:R-:W0:Y:S01]  /*3ef0*/  LDGDEPBAR ;  /* 0x00000000000079af */ /* 0x000e220000000000 */
[----:B------:R-:W-:Y:S02]  /*3f00*/  WARPSYNC 0xffffffff ;  /* 0xffffffff00007948 */ /* 0x000fe40003800000 */
[----:B------:R-:W-:Y:S01]  /*3f10*/  SEL R166, R0, 0xffffffc0, !P0 ;  /* 0xffffffc000a67807 */ /* 0x000fe20004000000 */
[----:B---34-:R-:W-:Y:S01]  /*3f20*/  HMMA.16816.F32.BF16 R36, R8, R32, RZ ;  /* 0x000000200824723c */ /* 0x018fe200000418ff */
[----:B--2---:R-:W-:Y:S03]  /*3f30*/  LDSM.16.M88.4 R16, [R165] ;  /* 0x00000000a510783b */ /* 0x004fe60000000200 */
[----:B------:R-:W-:Y:S01]  /*3f40*/  IMAD.IADD R2, R169, 0x1, R166 ;  /* 0x00000001a9027824 */ /* 0x000fe200078e02a6 */
[----:B------:R-:W2:Y:S01]  /*3f50*/  LDL R109, [R1+0x14] ;  /* 0x00001400016d7983 */ /* 0x000ea20000100800 */
[----:B------:R-:W-:-:S02]  /*3f60*/  IADD3 R0, R166, R169, R167 ;  /* 0x000000a9a6007210 */ /* 0x000fc40007ffe0a7 */
[C---:B------:R-:W-:Y:S01]  /*3f70*/  HMMA.16816.F32.BF16 R24, R8.reuse, R40, RZ ;  /* 0x000000280818723c */ /* 0x040fe200000418ff */
[----:B------:R-:W3:Y:S04]  /*3f80*/  LDSM.16.M88.4 R72, [R2] ;  /* 0x000000000248783b */ /* 0x000ee80000000200 */
[----:B------:R-:W4:Y:S03]  /*3f90*/  LDSM.16.M88.4 R80, [R2+0x800] ;  /* 0x000800000250783b */ /* 0x000f260000000200 */
[C---:B------:R-:W-:Y:S01]  /*3fa0*/  HMMA.16816.F32.BF16 R20, R8.reuse, R42, RZ ;  /* 0x0000002a0814723c */ /* 0x040fe200000418ff */
[----:B------:R-:W5:Y:S04]  /*3fb0*/  LDSM.16.M88.4 R68, [R2+0x1000] ;  /* 0x001000000244783b */ /* 0x000f680000000200 */
[----:B------:R-:W1:Y:S03]  /*3fc0*/  LDSM.16.M88.4 R76, [R2+0x1800] ;  /* 0x00180000024c783b */ /* 0x000e660000000200 */
[C---:B------:R-:W-:Y:S01]  /*3fd0*/  HMMA.16816.F32.BF16 R12, R8.reuse, R44, RZ ;  /* 0x0000002c080c723c */ /* 0x040fe200000418ff */
[----:B------:R-:W-:Y:S04]  /*3fe0*/  LDSM.16.M88.4 R88, [R0] ;  /* 0x000000000058783b */ /* 0x000fe80000000200 */
[----:B------:R-:W-:Y:S03]  /*3ff0*/  LDSM.16.M88.4 R100, [R0+0x800] ;  /* 0x000800000064783b */ /* 0x000fe60000000200 */
[C---:B------:R-:W-:Y:S01]  /*4000*/  HMMA.16816.F32.BF16 R32, R8.reuse, R34, RZ ;  /* 0x000000220820723c */ /* 0x040fe200000418ff */
[----:B------:R-:W-:Y:S04]  /*4010*/  LDSM.16.M88.4 R104, [R169+0x2000] ;  /* 0x00200000a968783b */ /* 0x000fe80000000200 */
[----:B------:R-:W-:Y:S03]  /*4020*/  LDSM.16.M88.4 R96, [R28+0x2000] ;  /* 0x002000001c60783b */ /* 0x000fe60000000200 */
[C---:B------:R-:W-:Y:S08]  /*4030*/  HMMA.16816.F32.BF16 R40, R8.reuse, R46, RZ ;  /* 0x0000002e0828723c */ /* 0x040ff000000418ff */
[C---:B------:R-:W-:Y:S08]  /*4040*/  HMMA.16816.F32.BF16 R60, R8.reuse, R56, RZ ;  /* 0x00000038083c723c */ /* 0x040ff000000418ff */
[----:B------:R-:W-:Y:S08]  /*4050*/  HMMA.16816.F32.BF16 R56, R8, R58, RZ ;  /* 0x0000003a0838723c */ /* 0x000ff000000418ff */
[C---:B-1----:R-:W-:Y:S08]  /*4060*/  HMMA.16816.F32.BF16 R52, R4.reuse, R48, R36 ;  /* 0x000000300434723c */ /* 0x042ff00000041824 */
[C---:B------:R-:W-:Y:S08]  /*4070*/  HMMA.16816.F32.BF16 R44, R4.reuse, R64, R24 ;  /* 0x00000040042c723c */ /* 0x040ff00000041818 */
[C---:B------:R-:W-:Y:S08]  /*4080*/  HMMA.16816.F32.BF16 R8, R4.reuse, R66, R20 ;  /* 0x000000420408723c */ /* 0x040ff00000041814 */
[C---:B------:R-:W-:Y:S01]  /*4090*/  HMMA.16816.F32.BF16 R64, R4.reuse, R84, R12 ;  /* 0x000000540440723c */ /* 0x040fe2000004180c */
[----:B------:R-:W1:Y:S07]  /*40a0*/  LDSM.16.M88.4 R12, [R164] ;  /* 0x00000000a40c783b */ /* 0x000e6e0000000200 */
[C---:B------:R-:W-:Y:S08]  /*40b0*/  HMMA.16816.F32.BF16 R48, R4.reuse, R50, R32 ;  /* 0x000000320430723c */ /* 0x040ff00000041820 */
[C---:B------:R-:W-:Y:S01]  /*40c0*/  HMMA.16816.F32.BF16 R40, R4.reuse, R86, R40 ;  /* 0x000000560428723c */ /* 0x040fe20000041828 */
[----:B------:R-:W-:Y:S07]  /*40d0*/  LDSM.16.M88.4 R84, [R0+0x1000] ;  /* 0x001000000054783b */ /* 0x000fee0000000200 */
[C---:B------:R-:W-:Y:S08]  /*40e0*/  HMMA.16816.F32.BF16 R36, R4.reuse, R92, R60 ;  /* 0x0000005c0424723c */ /* 0x040ff0000004183c */
[----:B------:R-:W-:Y:S01]  /*40f0*/  HMMA.16816.F32.BF16 R32, R4, R94, R56 ;  /* 0x0000005e0420723c */ /* 0x000fe20000041838 */
[----:B------:R-:W-:Y:S07]  /*4100*/  LDSM.16.M88.4 R92, [R0+0x1800] ;  /* 0x00180000005c783b */ /* 0x000fee0000000200 */
[C---:B---3--:R-:W-:Y:S08]  /*4110*/  HMMA.16816.F32.BF16 R24, R16.reuse, R72, R52 ;  /* 0x000000481018723c */ /* 0x048ff00000041834 */
[C---:B----4-:R-:W-:Y:S08]  /*4120*/  HMMA.16816.F32.BF16 R4, R16.reuse, R80, R44 ;  /* 0x000000501004723c */ /* 0x050ff0000004182c */
[C---:B------:R-:W-:Y:S01]  /*4130*/  HMMA.16816.F32.BF16 R52, R16.reuse, R82, R8 ;  /* 0x000000521034723c */ /* 0x040fe20000041808 */
[----:B------:R-:W3:Y:S04]  /*4140*/  LDSM.16.M88.4 R8, [R162+0x4000] ;  /* 0x00400000a208783b */ /* 0x000ee80000000200 */
[----:B------:R-:W-:Y:S03]  /*4150*/  LDSM.16.M88.4 R80, [R169+0x3800] ;  /* 0x00380000a950783b */ /* 0x000fe60000000200 */
[C---:B------:R-:W-:Y:S01]  /*4160*/  HMMA.16816.F32.BF16 R20, R16.reuse, R74, R48 ;  /* 0x0000004a1014723c */ /* 0x040fe20000041830 */
[----:B------:R-:W-:Y:S07]  /*4170*/  LDSM.16.M88.4 R72, [R169+0x3000] ;  /* 0x00300000a948783b */ /* 0x000fee0000000200 */
[C---:B-----5:R-:W-:Y:S08]  /*4180*/  HMMA.16816.F32.BF16 R60, R16.reuse, R68, R64 ;  /* 0x00000044103c723c */ /* 0x060ff00000041840 */
[C---:B------:R-:W-:Y:S01]  /*4190*/  HMMA.16816.F32.BF16 R56, R16.reuse, R70, R40 ;  /* 0x000000461038723c */ /* 0x040fe20000041828 */
[----:B------:R-:W-:Y:S07]  /*41a0*/  LDSM.16.M88.4 R40, [R169+0x2800] ;  /* 0x00280000a928783b */ /* 0x000fee0000000200 */
[C---:B------:R-:W-:Y:S08]  /*41b0*/  HMMA.16816.F32.BF16 R68, R16.reuse, R76, R36 ;  /* 0x0000004c1044723c */ /* 0x040ff00000041824 */
[----:B------:R-:W-:Y:S01]  /*41c0*/  HMMA.16816.F32.BF16 R48, R16, R78, R32 ;  /* 0x0000004e1030723c */ /* 0x000fe20000041820 */
[----:B------:R-:W-:Y:S07]  /*41d0*/  LDSM.16.M88.4 R76, [R28+0x3800] ;  /* 0x003800001c4c783b */ /* 0x000fee0000000200 */
[C---:B-1----:R-:W-:Y:S01]  /*41e0*/  HMMA.16816.F32.BF16 R16, R12.reuse, R88, R24 ;  /* 0x000000580c10723c */ /* 0x042fe20000041818 */
[----:B------:R-:W-:Y:S07]  /*41f0*/  LDSM.16.M88.4 R24, [R165+0x4000] ;  /* 0x00400000a518783b */ /* 0x000fee0000000200 */
[C---:B------:R-:W-:Y:S01]  /*4200*/  HMMA.16816.F32.BF16 R36, R12.reuse, R100, R4 ;  /* 0x000000640c24723c */ /* 0x040fe20000041804 */
[----:B------:R-:W1:Y:S07]  /*4210*/  LDSM.16.M88.4 R4, [R163+0x4000] ;  /* 0x00400000a304783b */ /* 0x000e6e0000000200 */
[----:B------:R-:W-:Y:S01]  /*4220*/  HMMA.16816.F32.BF16 R44, R12, R90, R20 ;  /* 0x0000005a0c2c723c */ /* 0x000fe20000041814 */
[----:B------:R-:W-:Y:S07]  /*4230*/  LDSM.16.M88.4 R88, [R2+0x2800] ;  /* 0x002800000258783b */ /* 0x000fee0000000200 */
[----:B---3--:R-:W-:Y:S08]  /*4240*/  HMMA.16816.F32.BF16 R16, R8, R104, R16 ;  /* 0x000000680810723c */ /* 0x008ff00000041810 */
[C---:B------:R-:W-:Y:S01]  /*4250*/  HMMA.16816.F32.BF16 R32, R12.reuse, R102, R52 ;  /* 0x000000660c20723c */ /* 0x040fe20000041834 */
[----:B------:R-:W3:Y:S07]  /*4260*/  LDSM.16.M88.4 R100, [R2+0x2000] ;  /* 0x002000000264783b */ /* 0x000eee0000000200 */
[C---:B------:R-:W-:Y:S08]  /*4270*/  HMMA.16816.F32.BF16 R20, R12.reuse, R84, R60 ;  /* 0x000000540c14723c */ /* 0x040ff0000004183c */
[C---:B------:R-:W-:Y:S01]  /*4280*/  HMMA.16816.F32.BF16 R64, R12.reuse, R86, R56 ;  /* 0x000000560c40723c */ /* 0x040fe20000041838 */
[----:B------:R-:W4:Y:S07]  /*4290*/  LDSM.16.M88.4 R84, [R28+0x2800] ;  /* 0x002800001c54783b */ /* 0x000f2e0000000200 */
[C---:B------:R-:W-:Y:S08]  /*42a0*/  HMMA.16816.F32.BF16 R68, R12.reuse, R92, R68 ;  /* 0x0000005c0c44723c */ /* 0x040ff00000041844 */
[----:B------:R-:W-:Y:S01]  /*42b0*/  HMMA.16816.F32.BF16 R60, R12, R94, R48 ;  /* 0x0000005e0c3c723c */ /* 0x000fe20000041830 */
[----:B------:R-:W5:Y:S07]  /*42c0*/  LDSM.16.M88.4 R92, [R28+0x3000] ;  /* 0x003000001c5c783b */ /* 0x000f6e0000000200 */
[----:B------:R-:W-:Y:S01]  /*42d0*/  HMMA.16816.F32.BF16 R56, R8, R106, R44 ;  /* 0x0000006a0838723c */ /* 0x000fe2000004182c */
[----:B------:R-:W-:Y:S07]  /*42e0*/  LDSM.16.M88.4 R104, [R0+0x2000] ;  /* 0x002000000068783b */ /* 0x000fee0000000200 */
[----:B-1----:R-:W-:Y:S01]  /*42f0*/  HMMA.16816.F32.BF16 R12, R4, R96, R16 ;  /* 0x00000060040c723c */ /* 0x002fe20000041810 */
[----:B------:R-:W-:Y:S07]  /*4300*/  LDSM.16.M88.4 R16, [R162+0x8000] ;  /* 0x00800000a210783b */ /* 0x000fee0000000200 */
[C---:B------:R-:W-:Y:S08]  /*4310*/  HMMA.16816.F32.BF16 R52, R8.reuse, R40, R36 ;  /* 0x000000280834723c */ /* 0x040ff00000041824 */
[C---:B------:R-:W-:Y:S01]  /*4320*/  HMMA.16816.F32.BF16 R44, R8.reuse, R72, R20 ;  /* 0x00000048082c723c */ /* 0x040fe20000041814 */
[----:B------:R-:W1:Y:S07]  /*4330*/  LDSM.16.M88.4 R20, [R164+0x4000] ;  /* 0x00400000a414783b */ /* 0x000e6e0000000200 */
[C---:B------:R-:W-:Y:S08]  /*4340*/  HMMA.16816.F32.BF16 R48, R8.reuse, R42, R32 ;  /* 0x0000002a0830723c */ /* 0x040ff00000041820 */
[----:B------:R-:W-:Y:S01]  /*4350*/  HMMA.16816.F32.BF16 R40, R8, R74, R64 ;  /* 0x0000004a0828723c */ /* 0x000fe20000041840 */
[----:B--2---:R-:W-:-:S07]  /*4360*/  IMAD.IADD R206, R109, 0x1, R229 ;  /* 0x000000016dce7824 */ /* 0x004fce00078e02e5 */
[----:B------:R-:W-:Y:S01]  /*4370*/  HMMA.16816.F32.BF16 R32, R4, R98, R56 ;  /* 0x000000620420723c */ /* 0x000fe20000041838 */
[----:B------:R-:W2:Y:S07]  /*4380*/  LDSM.16.M88.4 R96, [R169+0x4000] ;  /* 0x00400000a960783b */ /* 0x000eae0000000200 */
[C---:B------:R-:W-:Y:S01]  /*4390*/  HMMA.16816.F32.BF16 R64, R8.reuse, R80, R68 ;  /* 0x000000500840723c */ /* 0x040fe20000041844 */
[----:B------:R-:W-:Y:S07]  /*43a0*/  LDSM.16.M88.4 R68, [R2+0x3000] ;  /* 0x003000000244783b */ /* 0x000fee0000000200 */
[----:B------:R-:W-:Y:S01]  /*43b0*/  HMMA.16816.F32.BF16 R36, R8, R82, R60 ;  /* 0x000000520824723c */ /* 0x000fe2000004183c */
[----:B------:R-:W-:Y:S07]  /*43c0*/  LDSM.16.M88.4 R80, [R2+0x3800] ;  /* 0x003800000250783b */ /* 0x000fee0000000200 */
[----:B---3--:R-:W-:Y:S01]  /*43d0*/  HMMA.16816.F32.BF16 R8, R24, R100, R12 ;  /* 0x000000641808723c */ /* 0x008fe2000004180c */
[----:B------:R-:W-:Y:S07]  /*43e0*/  LDSM.16.M88.4 R12, [R163+0x8000] ;  /* 0x00800000a30c783b */ /* 0x000fee0000000200 */
[C---:B----4-:R-:W-:Y:S08]  /*43f0*/  HMMA.16816.F32.BF16 R52, R4.reuse, R84, R52 ;  /* 0x000000540434723c */ /* 0x050ff00000041834 */
[C---:B------:R-:W-:Y:S01]  /*4400*/  HMMA.16816.F32.BF16 R72, R4.reuse, R86, R48 ;  /* 0x000000560448723c */ /* 0x040fe20000041830 */
[----:B------:R-:W-:Y:S07]  /*4410*/  LDSM.16.M88.4 R84, [R0+0x3000] ;  /* 0x003000000054783b */ /* 0x000fee0000000200 */
[----:B-----5:R-:W-:Y:S01]  /*4420*/  HMMA.16816.F32.BF16 R48, R4, R94, R40 ;  /* 0x0000005e0430723c */ /* 0x020fe20000041828 */
[----:B------:R-:W3:Y:S07]  /*4430*/  LDSM.16.M88.4 R40, [R0+0x2800] ;  /* 0x002800000028783b */ /* 0x000eee0000000200 */
[----:B------:R-:W-:Y:S01]  /*4440*/  HMMA.16816.F32.BF16 R32, R24, R102, R32 ;  /* 0x000000661820723c */ /* 0x000fe20000041820 */
[----:B------:R-:W4:Y:S07]  /*4450*/  LDSM.16.M88.4 R100, [R28+0x4000] ;  /* 0x004000001c64783b */ /* 0x000f2e0000000200 */
[C---:B------:R-:W-:Y:S01]  /*4460*/  HMMA.16816.F32.BF16 R56, R4.reuse, R92, R44 ;  /* 0x0000005c0438723c */ /* 0x040fe2000004182c */
[----:B------:R-:W-:Y:S07]  /*4470*/  LDSM.16.M88.4 R92, [R2+0x4000] ;  /* 0x00400000025c783b */ /* 0x000fee0000000200 */
[C---:B------:R-:W-:Y:S08]  /*4480*/  HMMA.16816.F32.BF16 R64, R4.reuse, R76, R64 ;  /* 0x0000004c0440723c */ /* 0x040ff00000041840 */
[----:B------:R-:W-:Y:S01]  /*4490*/  HMMA.16816.F32.BF16 R60, R4, R78, R36 ;  /* 0x0000004e043c723c */ /* 0x000fe20000041824 */
[----:B------:R-:W5:Y:S07]  /*44a0*/  LDSM.16.M88.4 R76, [R169+0x4800] ;  /* 0x00480000a94c783b */ /* 0x000f6e0000000200 */
[----:B-1----:R-:W-:Y:S01]  /*44b0*/  HMMA.16816.F32.BF16 R4, R20, R104, R8 ;  /* 0x000000681404723c */ /* 0x002fe20000041808 */
[----:B------:R-:W-:Y:S07]  /*44c0*/  LDSM.16.M88.4 R8, [R165+0x8000] ;  /* 0x00800000a508783b */ /* 0x000fee0000000200 */
[----:B------:R-:W-:Y:S08]  /*44d0*/  HMMA.16816.F32.BF16 R36, R24, R88, R52 ;  /* 0x000000581824723c */ /* 0x000ff00000041834 */
[----:B------:R-:W-:Y:S08]  /*44e0*/  HMMA.16816.F32.BF16 R32, R20, R106, R32 ;  /* 0x0000006a1420723c */ /* 0x000ff00000041820 */
[----:B--2---:R-:W-:Y:S08]  /*44f0*/  HMMA.16816.F32.BF16 R4, R16, R96, R4 ;  /* 0x000000601004723c */ /* 0x004ff00000041804 */
[----:B------:R-:W-:Y:S01]  /*4500*/  HMMA.16816.F32.BF16 R44, R24, R90, R72 ;  /* 0x0000005a182c723c */ /* 0x000fe20000041848 */
[----:B------:R-:W-:Y:S07]  /*4510*/  LDSM.16.M88.4 R88, [R0+0x4000] ;  /* 0x004000000058783b */ /* 0x000fee0000000200 */
[----:B---3--:R-:W-:Y:S08]  /*4520*/  HMMA.16816.F32.BF16 R36, R20, R40, R36 ;  /* 0x000000281424723c */ /* 0x008ff00000041824 */
[C---:B------:R-:W-:Y:S08]  /*4530*/  HMMA.16816.F32.BF16 R52, R24.reuse, R68, R56 ;  /* 0x000000441834723c */ /* 0x040ff00000041838 */
[----:B------:R-:W-:Y:S01]  /*4540*/  HMMA.16816.F32.BF16 R56, R24, R70, R48 ;  /* 0x000000461838723c */ /* 0x000fe20000041830 */
[----:B------:R-:W1:Y:S04]  /*4550*/  LDSM.16.M88.4 R68, [R0+0x3800] ;  /* 0x003800000044783b */ /* 0x000e680000000200 */
[----:B------:R-:W2:Y:S03]  /*4560*/  LDSM.16.M88.4 R48, [R28+0x4800] ;  /* 0x004800001c30783b */ /* 0x000ea60000000200 */
[----:B------:R-:W-:Y:S08]  /*4570*/  HMMA.16816.F32.BF16 R32, R16, R98, R32 ;  /* 0x000000621020723c */ /* 0x000ff00000041820 */
[C---:B------:R-:W-:Y:S08]  /*4580*/  HMMA.16816.F32.BF16 R72, R24.reuse, R80, R64 ;  /* 0x000000501848723c */ /* 0x040ff00000041840 */
[----:B------:R-:W-:Y:S01]  /*4590*/  HMMA.16816.F32.BF16 R64, R24, R82, R60 ;  /* 0x000000521840723c */ /* 0x000fe2000004183c */
[----:B------:R-:W3:Y:S07]  /*45a0*/  LDSM.16.M88.4 R60, [R169+0x5000] ;  /* 0x00500000a93c783b */ /* 0x000eee0000000200 */
[----:B----4-:R-:W-:Y:S01]  /*45b0*/  HMMA.16816.F32.BF16 R24, R12, R100, R4 ;  /* 0x000000640c18723c */ /* 0x010fe20000041804 */
[----:B------:R-:W4:Y:S07]  /*45c0*/  LDSM.16.M88.4 R4, [R164+0x8000] ;  /* 0x00800000a404783b */ /* 0x000f2e0000000200 */
[----:B------:R-:W-:Y:S08]  /*45d0*/  HMMA.16816.F32.BF16 R44, R20, R42, R44 ;  /* 0x0000002a142c723c */ /* 0x000ff0000004182c */
[----:B-----5:R-:W-:Y:S08]  /*45e0*/  HMMA.16816.F32.BF16 R40, R16, R76, R36 ;  /* 0x0000004c1028723c */ /* 0x020ff00000041824 */
[C---:B------:R-:W-:Y:S08]  /*45f0*/  HMMA.16816.F32.BF16 R52, R20.reuse, R84, R52 ;  /* 0x000000541434723c */ /* 0x040ff00000041834 */
[----:B------:R-:W-:Y:S01]  /*4600*/  HMMA.16816.F32.BF16 R56, R20, R86, R56 ;  /* 0x000000561438723c */ /* 0x000fe20000041838 */
[----:B------:R-:W2:Y:S07]  /*4610*/  LDSM.16.M88.4 R84, [R2+0x4800] ;  /* 0x004800000254783b */ /* 0x000eae0000000200 */
[----:B------:R-:W-:Y:S08]  /*4620*/  HMMA.16816.F32.BF16 R36, R12, R102, R32 ;  /* 0x000000660c24723c */ /* 0x000ff00000041820 */
[----:B-1----:R-:W-:Y:S08]  /*4630*/  HMMA.16816.F32.BF16 R80, R20, R68, R72 ;  /* 0x000000441450723c */ /* 0x002ff00000041848 */
[----:B------:R-:W-:Y:S01]  /*4640*/  HMMA.16816.F32.BF16 R24, R8, R92, R24 ;  /* 0x0000005c0818723c */ /* 0x000fe20000041818 */
[----:B------:R-:W5:Y:S07]  /*4650*/  LDL R92, [R1+0x10] ;  /* 0x00001000015c7983 */ /* 0x000f6e0000100800 */
[----:B------:R-:W-:Y:S01]  /*4660*/  HMMA.16816.F32.BF16 R72, R20, R70, R64 ;  /* 0x000000461448723c */ /* 0x000fe20000041840 */
[----:B------:R-:W-:Y:S04]  /*4670*/  LDSM.16.M88.4 R68, [R169+0x5800] ;  /* 0x00580000a944783b */ /* 0x000fe80000000200 */
[----:B------:R-:W-:Y:S03]  /*4680*/  LDSM.16.M88.4 R64, [R28+0x5800] ;  /* 0x005800001c40783b */ /* 0x000fe60000000200 */
[----:B------:R-:W-:Y:S01]  /*4690*/  HMMA.16816.F32.BF16 R20, R16, R78, R44 ;  /* 0x0000004e1014723c */ /* 0x000fe2000004182c */
[----:B------:R-:W1:Y:S04]  /*46a0*/  LDSM.16.M88.4 R76, [R0+0x4800] ;  /* 0x00480000004c783b */ /* 0x000e680000000200 */
[----:B------:R-:W-:Y:S03]  /*46b0*/  LDSM.16.M88.4 R44, [R2+0x5000] ;  /* 0x00500000022c783b */ /* 0x000fe60000000200 */
[----:B--2---:R-:W-:Y:S08]  /*46c0*/  HMMA.16816.F32.BF16 R32, R12, R48, R40 ;  /* 0x000000300c20723c */ /* 0x004ff00000041828 */
[C---:B---3--:R-:W-:Y:S08]  /*46d0*/  HMMA.16816.F32.BF16 R52, R16.reuse, R60, R52 ;  /* 0x0000003c1034723c */ /* 0x048ff00000041834 */
[----:B------:R-:W-:Y:S01]  /*46e0*/  HMMA.16816.F32.BF16 R60, R16, R62, R56 ;  /* 0x0000003e103c723c */ /* 0x000fe20000041838 */
[----:B------:R2:W3:Y:S07]  /*46f0*/  LDSM.16.M88.4 R56, [R28+0x5000] ;  /* 0x005000001c38783b */ /* 0x0004ee0000000200 */
[----:B------:R-:W-:Y:S08]  /*4700*/  HMMA.16816.F32.BF16 R36, R8, R94, R36 ;  /* 0x0000005e0824723c */ /* 0x000ff00000041824 */
[----:B----4-:R-:W-:Y:S08]  /*4710*/  HMMA.16816.F32.BF16 R40, R4, R88, R24 ;  /* 0x000000580428723c */ /* 0x010ff00000041818 */
[----:B------:R-:W-:Y:S01]  /*4720*/  HMMA.16816.F32.BF16 R24, R12, R50, R20 ;  /* 0x000000320c18723c */ /* 0x000fe20000041814 */
[----:B------:R-:W4:Y:S07]  /*4730*/  LDSM.16.M88.4 R48, [R0+0x5000] ;  /* 0x005000000030783b */ /* 0x000f2e0000000200 */
[----:B------:R-:W-:Y:S08]  /*4740*/  HMMA.16816.F32.BF16 R20, R8, R84, R32 ;  /* 0x000000540814723c */ /* 0x000ff00000041820 */
[----:B------:R-:W-:Y:S01]  /*4750*/  HMMA.16816.F32.BF16 R36, R4, R90, R36 ;  /* 0x0000005a0424723c */ /* 0x000fe20000041824 */
[----:B------:R-:W-:-:S04]  /*4760*/  FMUL.FTZ R3, R40, c[0x0][0x320] ;  /* 0x0000c80028037a20 */ /* 0x000fc80000410000 */
[----:B------:R3:W3:Y:S03]  /*4770*/  MUFU.TANH R84, R3 ;  /* 0x0000000300547308 */ /* 0x0006e60000002400 */
[----:B--2---:R-:W-:Y:S08]  /*4780*/  HMMA.16816.F32.BF16 R28, R8, R86, R24 ;  /* 0x00000056081c723c */ /* 0x004ff00000041818 */
[----:B-1----:R-:W-:Y:S01]  /*4790*/  HMMA.16816.F32.BF16 R24, R4, R76, R20 ;  /* 0x0000004c0418723c */ /* 0x002fe20000041814 */
[----:B---3--:R-:W-:-:S07]  /*47a0*/  FMUL.FTZ R3, R41, c[0x0][0x320] ;  /* 0x0000c80029037a20 */ /* 0x008fce0000410000 */
[----:B------:R-:W-:Y:S01]  /*47b0*/  HMMA.16816.F32.BF16 R32, R16, R68, R80 ;  /* 0x000000441020723c */ /* 0x000fe20000041850 */
[----:B------:R1:W2:Y:S07]  /*47c0*/  MUFU.TANH R80, R3 ;  /* 0x0000000300507308 */ /* 0x0002ae0000002400 */
[----:B------:R-:W-:Y:S01]  /*47d0*/  HMMA.16816.F32.BF16 R20, R12, R56, R52 ;  /* 0x000000380c14723c */ /* 0x000fe20000041834 */
[----:B------:R3:W2:Y:S07]  /*47e0*/  LDSM.16.M88.4 R52, [R2+0x5800] ;  /* 0x005800000234783b */ /* 0x0006ae0000000200 */
[----:B------:R-:W-:Y:S01]  /*47f0*/  HMMA.16816.F32.BF16 R68, R16, R70, R72 ;  /* 0x000000461044723c */ /* 0x000fe20000041848 */
[----:B-1----:R-:W-:-:S04]  /*4800*/  FMUL.FTZ R3, R42, c[0x0][0x320] ;  /* 0x0000c8002a037a20 */ /* 0x002fc80000410000 */
[----:B------:R1:W-:Y:S03]  /*4810*/  MUFU.TANH R74, R3 ;  /* 0x00000003004a7308 */ /* 0x0003e60000002400 */
[----:B------:R-:W-:Y:S01]  /*4820*/  HMMA.16816.F32.BF16 R16, R12, R58, R60 ;  /* 0x0000003a0c10723c */ /* 0x000fe2000004183c */
[----:B---3--:R-:W-:-:S04]  /*4830*/  FMUL.FTZ R2, R38, c[0x0][0x320] ;  /* 0x0000c80026027a20 */ /* 0x008fc80000410000 */
[----:B------:R3:W-:Y:S01]  /*4840*/  MUFU.TANH R58, R2 ;  /* 0x00000002003a7308 */ /* 0x0007e20000002400 */
[----:B-1----:R-:W-:Y:S02]  /*4850*/  FMUL.FTZ R3, R43, c[0x0][0x320] ;  /* 0x0000c8002b037a20 */ /* 0x002fe40000410000 */
[----:B------:R-:W-:Y:S05]  /*4860*/  HMMA.16816.F32.BF16 R40, R12, R64, R32 ;  /* 0x000000400c28723c */ /* 0x000fea0000041820 */
[----:B------:R1:W-:Y:S03]  /*4870*/  MUFU.TANH R73, R3 ;  /* 0x0000000300497308 */ /* 0x0003e60000002400 */
[----:B------:R-:W-:Y:S01]  /*4880*/  HMMA.16816.F32.BF16 R32, R4, R78, R28 ;  /* 0x0000004e0420723c */ /* 0x000fe2000004181c */
[----:B---3--:R-:W-:-:S07]  /*4890*/  FMUL.FTZ R2, R39, c[0x0][0x320] ;  /* 0x0000c80027027a20 */ /* 0x008fce0000410000 */
[----:B------:R-:W-:Y:S01]  /*48a0*/  HMMA.16816.F32.BF16 R28, R8, R44, R20 ;  /* 0x0000002c081c723c */ /* 0x000fe20000041814 */
[----:B------:R3:W-:Y:S01]  /*48b0*/  MUFU.TANH R57, R2 ;  /* 0x0000000200397308 */ /* 0x0007e20000002400 */
[----:B-1----:R-:W-:-:S06]  /*48c0*/  FMUL.FTZ R3, R36, c[0x0][0x320] ;  /* 0x0000c80024037a20 */ /* 0x002fcc0000410000 */
[----:B------:R-:W-:Y:S01]  /*48d0*/  HMMA.16816.F32.BF16 R12, R12, R66, R68 ;  /* 0x000000420c0c723c */ /* 0x000fe20000041844 */
[----:B------:R1:W1:Y:S07]  /*48e0*/  MUFU.TANH R72, R3 ;  /* 0x0000000300487308 */ /* 0x00026e0000002400 */
[----:B------:R-:W-:Y:S01]  /*48f0*/  HMMA.16816.F32.BF16 R16, R8, R46, R16 ;  /* 0x0000002e0810723c */ /* 0x000fe20000041810 */
[----:B---3--:R-:W-:-:S04]  /*4900*/  FMUL.FTZ R2, R24, c[0x0][0x320] ;  /* 0x0000c80018027a20 */ /* 0x008fc80000410000 */
[----:B------:R3:W3:Y:S03]  /*4910*/  MUFU.TANH R39, R2 ;  /* 0x0000000200277308 */ /* 0x0006e60000002400 */
[----:B----4-:R-:W-:Y:S01]  /*4920*/  HMMA.16816.F32.BF16 R28, R4, R48, R28 ;  /* 0x00000030041c723c */ /* 0x010fe2000004181c */
[----:B-1----:R-:W-:-:S04]  /*4930*/  FMUL.FTZ R3, R37, c[0x0][0x320] ;  /* 0x0000c80025037a20 */ /* 0x002fc80000410000 */
[----:B------:R-:W-:Y:S03]  /*4940*/  MUFU.TANH R56, R3 ;  /* 0x0000000300387308 */ /* 0x000fe60000002400 */
[----:B--2---:R-:W-:Y:S01]  /*4950*/  HMMA.16816.F32.BF16 R20, R8, R52, R40 ;  /* 0x000000340814723c */ /* 0x004fe20000041828 */
[----:B---3--:R-:W-:-:S04]  /*4960*/  FMUL.FTZ R2, R25, c[0x0][0x320] ;  /* 0x0000c80019027a20 */ /* 0x008fc80000410000 */
[----:B------:R1:W2:Y:S02]  /*4970*/  MUFU.TANH R38, R2 ;  /* 0x0000000200267308 */ /* 0x0002a40000002400 */
[----:B-1----:R-:W-:-:S06]  /*4980*/  FMUL.FTZ R2, R26, c[0x0][0x320] ;  /* 0x0000c8001a027a20 */ /* 0x002fcc0000410000 */
[----:B------:R1:W-:Y:S02]  /*4990*/  MUFU.TANH R45, R2 ;  /* 0x00000002002d7308 */ /* 0x0003e40000002400 */
[----:B-1----:R-:W-:Y:S02]  /*49a0*/  FMUL.FTZ R2, R27, c[0x0][0x320] ;  /* 0x0000c8001b027a20 */ /* 0x002fe40000410000 */
[----:B------:R1:W3:Y:S01]  /*49b0*/  LDSM.16.M88.4 R24, [R0+0x5800] ;  /* 0x005800000018783b */ /* 0x0002e20000000200 */
[----:B------:R-:W-:Y:S03]  /*49c0*/  HMMA.16816.F32.BF16 R12, R8, R54, R12 ;  /* 0x00000036080c723c */ /* 0x000fe6000004180c */
[----:B------:R4:W-:Y:S01]  /*49d0*/  MUFU.TANH R44, R2 ;  /* 0x00000002002c7308 */ /* 0x0009e20000002400 */
[----:B------:R-:W-:Y:S01]  /*49e0*/  FMUL.FTZ R3, R34, c[0x0][0x320] ;  /* 0x0000c80022037a20 */ /* 0x000fe20000410000 */
[----:B------:R-:W-:-:S04]  /*49f0*/  DEPBAR.LE SB0, 0x2 ;  /* 0x000080800000791a */ /* 0x000fc80000000000 */
[----:B------:R-:W-:Y:S01]  /*4a00*/  BAR.SYNC.DEFER_BLOCKING 0x0 ;  /* 0x0000000000007b1d */ /* 0x000fe20000010000 */
[----:B-1----:R-:W-:Y:S02]  /*4a10*/  FMUL.FTZ R0, R32, c[0x0][0x320] ;  /* 0x0000c80020007a20 */ /* 0x002fe40000410000 */
[----:B----4-:R-:W-:-:S03]  /*4a20*/  @P4 IMAD.HI.U32 R2, R206, c[0x0][0x2c8], RZ ;  /* 0x0000b200ce024a27 */ /* 0x010fc600078e00ff */
[----:B------:R1:W4:Y:S01]  /*4a30*/  MUFU.TANH R36, R0 ;  /* 0x0000000000247308 */ /* 0x0003220000002400 */
[----:B------:R-:W-:Y:S01]  /*4a40*/  HMMA.16816.F32.BF16 R16, R4, R50, R16 ;  /* 0x000000320410723c */ /* 0x000fe20000041810 */
[----:B------:R-:W-:Y:S06]  /*4a50*/  LDSM.16.MT88.4 R64, [R235+0x800] ;  /* 0x00080000eb40783b */ /* 0x000fec0000004200 */
[----:B------:R-:W-:Y:S01]  /*4a60*/  MUFU.TANH R37, R3 ;  /* 0x0000000300257308 */ /* 0x000fe20000002400 */
[----:B------:R-:W-:Y:S01]  /*4a70*/  LDSM.16.MT88.4 R60, [R232+0x2000] ;  /* 0x00200000e83c783b */ /* 0x000fe20000004200 */
[----:B-1----:R-:W-:-:S06]  /*4a80*/  FMUL.FTZ R0, R33, c[0x0][0x320] ;  /* 0x0000c80021007a20 */ /* 0x002fcc0000410000 */
[----:B------:R1:W-:Y:S01]  /*4a90*/  MUFU.TANH R33, R0 ;  /* 0x0000000000217308 */ /* 0x0003e20000002400 */
[----:B---3--:R-:W-:Y:S01]  /*4aa0*/  HMMA.16816.F32.BF16 R20, R4, R24, R20 ;  /* 0x000000180414723c */ /* 0x008fe20000041814 */
[----:B-1----:R-:W-:Y:S01]  /*4ab0*/  IMAD.MOV.U32 R0, RZ, RZ, R206 ;  /* 0x000000ffff007224 */ /* 0x002fe200078e00ce */
[----:B------:R-:W-:Y:S01]  /*4ac0*/  @P4 SHF.R.U32.HI R0, RZ, c[0x0][0x2cc], R2 ;  /* 0x0000b300ff004a19 */ /* 0x000fe20000011602 */
[----:B------:R-:W-:-:S04]  /*4ad0*/  FMUL.FTZ R2, R35, c[0x0][0x320] ;  /* 0x0000c80023027a20 */ /* 0x000fc80000410000 */
[----:B------:R-:W1:Y:S01]  /*4ae0*/  SHFL.IDX PT, R8, R0, RZ, 0x1c1f ;  /* 0x001c1fff00087589 */ /* 0x000e6200000e0000 */
[----:B------:R3:W-:Y:S01]  /*4af0*/  MUFU.TANH R34, R2 ;  /* 0x0000000200227308 */ /* 0x0007e20000002400 */
[----:B------:R-:W-:Y:S02]  /*4b00*/  IMAD.MOV.U32 R3, RZ, RZ, 0x1 ;  /* 0x00000001ff037424 */ /* 0x000fe400078e00ff */
[----:B---3--:R3:W1:Y:S01]  /*4b10*/  SHFL.IDX PT, R2, R0, 0x1, 0x1c1f ;  /* 0x003c1f0000027f89 */ /* 0x00866200000e0000 */
[----:B------:R-:W-:Y:S01]  /*4b20*/  HMMA.16816.F32.BF16 R4, R4, R26, R12 ;  /* 0x0000001a0404723c */ /* 0x000fe2000004180c */
[----:B---3--:R-:W-:-:S04]  /*4b30*/  FMUL.FTZ R0, R28, c[0x0][0x320] ;  /* 0x0000c8001c007a20 */ /* 0x008fc80000410000 */
[----:B------:R3:W1:Y:S02]  /*4b40*/  MUFU.TANH R32, R0 ;  /* 0x0000000000207308 */ /* 0x0006640000002400 */
[----:B---3--:R-:W-:-:S05]  /*4b50*/  IMAD R0, R187, -0x40, R3 ;  /* 0xffffffc0bb007824 */ /* 0x008fca00078e0203 */
[----:B------:R-:W-:Y:S01]  /*4b60*/  IADD3 R0, -R225, R0, R221 ;  /* 0x00000000e1007210 */ /* 0x000fe20007ffe1dd */
[----:B------:R-:W-:-:S04]  /*4b70*/  FMUL.FTZ R3, R29, c[0x0][0x320] ;  /* 0x0000c8001d037a20 */ /* 0x000fc80000410000 */
[----:B------:R-:W-:Y:S01]  /*4b80*/  IMAD.IADD R0, R0, 0x1, -R222 ;  /* 0x0000000100007824 */ /* 0x000fe200078e0ade */
[----:B------:R3:W2:Y:S03]  /*4b90*/  MUFU.TANH R29, R3 ;  /* 0x00000003001d7308 */ /* 0x0006a60000002400 */
[C---:B-1----:R-:W-:Y:S02]  /*4ba0*/  IMAD.IADD R8, R0.reuse, 0x1, R8 ;  /* 0x0000000100087824 */ /* 0x042fe400078e0208 */
[----:B------:R-:W-:Y:S02]  /*4bb0*/  IMAD.IADD R0, R0, 0x1, R2 ;  /* 0x0000000100007824 */ /* 0x000fe400078e0202 */
[----:B------:R-:W-:Y:S02]  /*4bc0*/  FMUL.FTZ R9, R16, c[0x0][0x320] ;  /* 0x0000c80010097a20 */ /* 0x000fe40000410000 */
[----:B---3--:R-:W-:-:S02]  /*4bd0*/  IMAD.IADD R3, R108, 0x1, -R225 ;  /* 0x000000016c037824 */ /* 0x008fc400078e0ae1 */
[----:B------:R1:W3:Y:S03]  /*4be0*/  MUFU.TANH R28, R9 ;  /* 0x00000009001c7308 */ /* 0x0002e60000002400 */
[C---:B------:R-:W-:Y:S02]  /*4bf0*/  IMNMX R2, R3.reuse, R8, PT ;  /* 0x0000000803027217 */ /* 0x040fe40003800200 */
[----:B------:R-:W-:Y:S01]  /*4c00*/  IMNMX R0, R3, R0, PT ;  /* 0x0000000003007217 */ /* 0x000fe20003800200 */
[----:B------:R-:W-:-:S04]  /*4c10*/  FMUL.FTZ R3, R20, c[0x0][0x320] ;  /* 0x0000c80014037a20 */ /* 0x000fc80000410000 */
[----:B------:R2:W2:Y:S01]  /*4c20*/  MUFU.TANH R14, R3 ;  /* 0x00000003000e7308 */ /* 0x0004a20000002400 */
[----:B-1----:R-:W-:Y:S01]  /*4c30*/  FMUL.FTZ R9, R17, c[0x0][0x320] ;  /* 0x0000c80011097a20 */ /* 0x002fe20000410000 */
[----:B------:R-:W-:-:S06]  /*4c40*/  ISETP.GT.AND P6, PT, R2, RZ, PT ;  /* 0x000000ff0200720c */ /* 0x000fcc0003fc4270 */
[----:B------:R-:W-:Y:S01]  /*4c50*/  MUFU.TANH R15, R9 ;  /* 0x00000009000f7308 */ /* 0x000fe20000002400 */
[----:B------:R-:W-:Y:S01]  /*4c60*/  ISETP.GT.AND P5, PT, R2, 0x1, PT ;  /* 0x000000010200780c */ /* 0x000fe20003fa4270 */
[----:B--2---:R-:W-:-:S06]  /*4c70*/  FMUL.FTZ R3, R21, c[0x0][0x320] ;  /* 0x0000c80015037a20 */ /* 0x004fcc0000410000 */
[----:B------:R1:W2:Y:S01]  /*4c80*/  MUFU.TANH R9, R3 ;  /* 0x0000000300097308 */ /* 0x0002a20000002400 */
[----:B------:R-:W-:Y:S02]  /*4c90*/  ISETP.GT.AND P1, PT, R2, 0x8, PT ;  /* 0x000000080200780c */ /* 0x000fe40003f24270 */
[----:B------:R-:W-:Y:S02]  /*4ca0*/  FSEL R10, R84, -INF , P6 ;  /* 0xff800000540a7808 */ /* 0x000fe40003000000 */
[----:B------:R-:W-:Y:S02]  /*4cb0*/  FSEL R11, R80, -INF , P5 ;  /* 0xff800000500b7808 */ /* 0x000fe40002800000 */
[C---:B------:R-:W-:Y:S02]  /*4cc0*/  ISETP.GT.AND P6, PT, R2.reuse, 0x10, PT ;  /* 0x000000100200780c */ /* 0x040fe40003fc4270 */
[----:B------:R-:W-:Y:S01]  /*4cd0*/  ISETP.GT.AND P5, PT, R2, 0x11, PT ;  /* 0x000000110200780c */ /* 0x000fe20003fa4270 */
[----:B-1----:R-:W-:-:S04]  /*4ce0*/  FMUL.FTZ R3, R4, c[0x0][0x320] ;  /* 0x0000c80004037a20 */ /* 0x002fc80000410000 */
[----:B------:R1:W1:Y:S01]  /*4cf0*/  MUFU.TANH R8, R3 ;  /* 0x0000000300087308 */ /* 0x0002620000002400 */
[----:B------:R-:W-:Y:S02]  /*4d00*/  ISETP.GT.AND P0, PT, R2, 0x9, PT ;  /* 0x000000090200780c */ /* 0x000fe40003f04270 */
[----:B------:R-:W-:Y:S02]  /*4d10*/  FSEL R12, R72, -INF , P1 ;  /* 0xff800000480c7808 */ /* 0x000fe40000800000 */
[----:B------:R-:W-:Y:S02]  /*4d20*/  ISETP.GT.AND P1, PT, R2, 0x18, PT ;  /* 0x000000180200780c */ /* 0x000fe40003f24270 */
[----:B------:R-:W-:Y:S02]  /*4d30*/  FSEL R16, R39, -INF , P6 ;  /* 0xff80000027107808 */ /* 0x000fe40003000000 */
[----:B------:R-:W-:Y:S01]  /*4d40*/  FSEL R24, R38, -INF , P5 ;  /* 0xff80000026187808 */ /* 0x000fe20002800000 */
[----:B-1----:R-:W-:Y:S01]  /*4d50*/  FMUL.FTZ R3, R5, c[0x0][0x320] ;  /* 0x0000c80005037a20 */ /* 0x002fe20000410000 */
[----:B------:R-:W-:-:S03]  /*4d60*/  ISETP.GT.AND P6, PT, R2, 0x20, PT ;  /* 0x000000200200780c */ /* 0x000fc60003fc4270 */
[----:B------:R1:W1:Y:S01]  /*4d70*/  MUFU.TANH R4, R3 ;  /* 0x0000000300047308 */ /* 0x0002620000002400 */
[----:B------:R-:W-:Y:S02]  /*4d80*/  ISETP.GT.AND P5, PT, R2, 0x21, PT ;  /* 0x000000210200780c */ /* 0x000fe40003fa4270 */
[----:B------:R-:W-:Y:S02]  /*4d90*/  FSEL R13, R56, -INF , P0 ;  /* 0xff800000380d7808 */ /* 0x000fe40000000000 */
[----:B------:R-:W-:Y:S02]  /*4da0*/  ISETP.GT.AND P0, PT, R2, 0x19, PT ;  /* 0x000000190200780c */ /* 0x000fe40003f04270 */
[----:B----4-:R-:W-:Y:S02]  /*4db0*/  FSEL R26, R36, -INF , P1 ;  /* 0xff800000241a7808 */ /* 0x010fe40000800000 */
[----:B------:R-:W-:Y:S02]  /*4dc0*/  ISETP.GT.AND P1, PT, R2, 0x28, PT ;  /* 0x000000280200780c */ /* 0x000fe40003f24270 */
[----:B------:R-:W-:Y:S01]  /*4dd0*/  FSEL R88, R32, -INF , P6 ;  /* 0xff80000020587808 */ /* 0x000fe20003000000 */
[----:B-1----:R-:W-:Y:S01]  /*4de0*/  FMUL.FTZ R3, R30, c[0x0][0x320] ;  /* 0x0000c8001e037a20 */ /* 0x002fe20000410000 */
[----:B------:R-:W-:-:S03]  /*4df0*/  FSEL R91, R29, -INF , P5 ;  /* 0xff8000001d5b7808 */ /* 0x000fc60002800000 */
[----:B------:R1:W4:Y:S01]  /*4e00*/  MUFU.TANH R27, R3 ;  /* 0x00000003001b7308 */ /* 0x0003220000002400 */
[C---:B------:R-:W-:Y:S02]  /*4e10*/  ISETP.GT.AND P6, PT, R2.reuse, 0x30, PT ;  /* 0x000000300200780c */ /* 0x040fe40003fc4270 */
[C---:B------:R-:W-:Y:S02]  /*4e20*/  ISETP.GT.AND P5, PT, R2.reuse, 0x31, PT ;  /* 0x000000310200780c */ /* 0x040fe40003fa4270 */
[----:B------:R-:W-:Y:S02]  /*4e30*/  FSEL R25, R33, -INF , P0 ;  /* 0xff80000021197808 */ /* 0x000fe40000000000 */
[----:B------:R-:W-:Y:S02]  /*4e40*/  ISETP.GT.AND P0, PT, R2, 0x29, PT ;  /* 0x000000290200780c */ /* 0x000fe40003f04270 */
[----:B---3--:R-:W-:Y:S02]  /*4e50*/  FSEL R90, R28, -INF , P1 ;  /* 0xff8000001c5a7808 */ /* 0x008fe40000800000 */
[----:B------:R-:W-:-:S02]  /*4e60*/  ISETP.GT.AND P1, PT, R2, 0x38, PT ;  /* 0x000000380200780c */ /* 0x000fc40003f24270 */
[----:B-1----:R-:W-:Y:S02]  /*4e70*/  FMNMX.FTZ R3, R10, R11, !PT ;  /* 0x0000000b0a037209 */ /* 0x002fe40007810000 */
[----:B------:R-:W-:Y:S02]  /*4e80*/  FSEL R104, R14, -INF , P6 ;  /* 0xff8000000e687808 */ /* 0x000fe40003000000 */
[----:B------:R-:W-:Y:S02]  /*4e90*/  FMNMX.FTZ R3, R12, R3, !PT ;  /* 0x000000030c037209 */ /* 0x000fe40007810000 */
[----:B--2---:R-:W-:Y:S02]  /*4ea0*/  FSEL R95, R9, -INF , P5 ;  /* 0xff800000095f7808 */ /* 0x004fe40002800000 */
[C---:B------:R-:W-:Y:S02]  /*4eb0*/  ISETP.GT.AND P6, PT, R0.reuse, RZ, PT ;  /* 0x000000ff0000720c */ /* 0x040fe40003fc4270 */
[----:B------:R-:W-:-:S02]  /*4ec0*/  ISETP.GT.AND P5, PT, R0, 0x1, PT ;  /* 0x000000010000780c */ /* 0x000fc40003fa4270 */
[----:B------:R-:W-:Y:S01]  /*4ed0*/  FSEL R89, R15, -INF , P0 ;  /* 0xff8000000f597808 */ /* 0x000fe20000000000 */
[----:B------:R-:W-:Y:S01]  /*4ee0*/  FMUL.FTZ R28, R6, c[0x0][0x320] ;  /* 0x0000c800061c7a20 */ /* 0x000fe20000410000 */
[----:B------:R-:W-:Y:S01]  /*4ef0*/  ISETP.GT.AND P0, PT, R2, 0x39, PT ;  /* 0x000000390200780c */ /* 0x000fe20003f04270 */
[----:B------:R-:W-:Y:S01]  /*4f00*/  FMUL.FTZ R2, R31, c[0x0][0x320] ;  /* 0x0000c8001f027a20 */ /* 0x000fe20000410000 */
[----:B------:R-:W-:Y:S02]  /*4f10*/  FMNMX.FTZ R3, R13, R3, !PT ;  /* 0x000000030d037209 */ /* 0x000fe40007810000 */
[----:B------:R-:W-:Y:S02]  /*4f20*/  FSEL R94, R8, -INF , P1 ;  /* 0xff800000085e7808 */ /* 0x000fe40000800000 */
[----:B------:R-:W-:Y:S02]  /*4f30*/  ISETP.GT.AND P1, PT, R0, 0x8, PT ;  /* 0x000000080000780c */ /* 0x000fe40003f24270 */
[----:B------:R-:W-:-:S02]  /*4f40*/  FSEL R6, R74, -INF , P6 ;  /* 0xff8000004a067808 */ /* 0x000fc40003000000 */
[----:B------:R-:W-:Y:S01]  /*4f50*/  FSEL R8, R73, -INF , P5 ;  /* 0xff80000049087808 */ /* 0x000fe20002800000 */
[----:B------:R-:W-:Y:S01]  /*4f60*/  FMUL.FTZ R15, R19, c[0x0][0x320] ;  /* 0x0000c800130f7a20 */ /* 0x000fe20000410000 */
[----:B------:R-:W-:Y:S01]  /*4f70*/  FMNMX.FTZ R3, R16, R3, !PT ;  /* 0x0000000310037209 */ /* 0x000fe20007810000 */
[----:B------:R-:W-:Y:S01]  /*4f80*/  FMUL.FTZ R29, R7, c[0x0][0x320] ;  /* 0x0000c800071d7a20 */ /* 0x000fe20000410000 */
[----:B------:R1:W2:Y:S01]  /*4f90*/  MUFU.TANH R19, R2 ;  /* 0x0000000200137308 */ /* 0x0002a20000002400 */
[----:B------:R-:W-:Y:S02]  /*4fa0*/  FSEL R93, R4, -INF , P0 ;  /* 0xff800000045d7808 */ /* 0x000fe40000000000 */
[----:B------:R-:W-:Y:S02]  /*4fb0*/  ISETP.GT.AND P0, PT, R0, 0x9, PT ;  /* 0x000000090000780c */ /* 0x000fe40003f04270 */
[----:B------:R-:W-:Y:S02]  /*4fc0*/  FSEL R7, R58, -INF , P1 ;  /* 0xff8000003a077808 */ /* 0x000fe40000800000 */
[----:B------:R-:W-:-:S02]  /*4fd0*/  FMNMX.FTZ R3, R24, R3, !PT ;  /* 0x0000000318037209 */ /* 0x000fc40007810000 */
[----:B------:R-:W-:Y:S02]  /*4fe0*/  ISETP.GT.AND P6, PT, R0, 0x10, PT ;  /* 0x000000100000780c */ /* 0x000fe40003fc4270 */
[----:B------:R-:W-:Y:S02]  /*4ff0*/  FSEL R9, R57, -INF , P0 ;  /* 0xff80000039097808 */ /* 0x000fe40000000000 */
[----:B-1----:R-:W-:Y:S01]  /*5000*/  FMNMX.FTZ R2, R6, R8, !PT ;  /* 0x0000000806027209 */ /* 0x002fe20007810000 */
[----:B------:R-:W-:Y:S01]  /*5010*/  FMUL.FTZ R5, R18, c[0x0][0x320] ;  /* 0x0000c80012057a20 */ /* 0x000fe20000410000 */
[----:B------:R-:W-:Y:S01]  /*5020*/  FMNMX.FTZ R3, R26, R3, !PT ;  /* 0x000000031a037209 */ /* 0x000fe20007810000 */
[----:B------:R-:W-:Y:S01]  /*5030*/  FMUL.FTZ R17, R22, c[0x0][0x320] ;  /* 0x0000c80016117a20 */ /* 0x000fe20000410000 */
[----:B------:R-:W-:Y:S01]  /*5040*/  FMNMX.FTZ R2, R7, R2, !PT ;  /* 0x0000000207027209 */ /* 0x000fe20007810000 */
[----:B------:R-:W-:Y:S01]  /*5050*/  FMUL.FTZ R23, R23, c[0x0][0x320] ;  /* 0x0000c80017177a20 */ /* 0x000fe20000410000 */
[----:B------:R-:W-:Y:S01]  /*5060*/  ISETP.GT.AND P5, PT, R0, 0x11, PT ;  /* 0x000000110000780c */ /* 0x000fe20003fa4270 */
[----:B------:R-:W-:Y:S01]  /*5070*/  MUFU.TANH R14, R28 ;  /* 0x0000001c000e7308 */ /* 0x000fe20000002400 */
[----:B------:R-:W-:Y:S01]  /*5080*/  FSEL R21, R45, -INF , P6 ;  /* 0xff8000002d157808 */ /* 0x000fe20003000000 */
[----:B-----5:R-:W-:Y:S01]  /*5090*/  LDSM.16.MT88.4 R56, [R92] ;  /* 0x000000005c38783b */ /* 0x020fe20000004200 */
[----:B------:R-:W-:-:S02]  /*50a0*/  FMNMX.FTZ R2, R9, R2, !PT ;  /* 0x0000000209027209 */ /* 0x000fc40007810000 */
[----:B------:R-:W-:Y:S02]  /*50b0*/  FMNMX.FTZ R3, R25, R3, !PT ;  /* 0x0000000319037209 */ /* 0x000fe40007810000 */
[----:B------:R-:W-:Y:S02]  /*50c0*/  ISETP.GT.AND P1, PT, R0, 0x18, PT ;  /* 0x000000180000780c */ /* 0x000fe40003f24270 */
[----:B------:R-:W-:Y:S02]  /*50d0*/  FSEL R20, R44, -INF , P5 ;  /* 0xff8000002c147808 */ /* 0x000fe40002800000 */
[----:B------:R-:W-:Y:S02]  /*50e0*/  FMNMX.FTZ R2, R21, R2, !PT ;  /* 0x0000000215027209 */ /* 0x000fe40007810000 */
[----:B------:R-:W-:Y:S01]  /*50f0*/  FMNMX.FTZ R3, R88, R3, !PT ;  /* 0x0000000358037209 */ /* 0x000fe20007810000 */
[----:B------:R-:W1:Y:S01]  /*5100*/  MUFU.TANH R4, R5 ;  /* 0x0000000500047308 */ /* 0x000e620000002400 */
[----:B------:R-:W-:-:S02]  /*5110*/  ISETP.GT.AND P0, PT, R0, 0x19, PT ;  /* 0x000000190000780c */ /* 0x000fc40003f04270 */
[----:B------:R-:W-:Y:S02]  /*5120*/  FSEL R22, R37, -INF , P1 ;  /* 0xff80000025167808 */ /* 0x000fe40000800000 */
[----:B------:R-:W-:Y:S01]  /*5130*/  FMNMX.FTZ R2, R20, R2, !PT ;  /* 0x0000000214027209 */ /* 0x000fe20007810000 */
[----:B------:R-:W-:Y:S01]  /*5140*/  LDSM.16.MT88.4 R36, [R170+0x800] ;  /* 0x00080000aa24783b */ /* 0x000fe20000004200 */
[----:B------:R-:W-:Y:S01]  /*5150*/  FMNMX.FTZ R3, R91, R3, !PT ;  /* 0x000000035b037209 */ /* 0x000fe20007810000 */
[----:B------:R-:W3:Y:S01]  /*5160*/  MUFU.TANH R18, R15 ;  /* 0x0000000f00127308 */ /* 0x000ee20000002400 */
[----:B------:R-:W-:Y:S02]  /*5170*/  ISETP.GT.AND P6, PT, R0, 0x20, PT ;  /* 0x000000200000780c */ /* 0x000fe40003fc4270 */
[----:B------:R-:W-:Y:S02]  /*5180*/  FSEL R48, R34, -INF , P0 ;  /* 0xff80000022307808 */ /* 0x000fe40000000000 */
[----:B------:R-:W-:Y:S01]  /*5190*/  FMNMX.FTZ R2, R22, R2, !PT ;  /* 0x0000000216027209 */ /* 0x000fe20007810000 */
[----:B------:R-:W-:Y:S01]  /*51a0*/  LDSM.16.MT88.4 R32, [R232+0x800] ;  /* 0x00080000e820783b */ /* 0x000fe20000004200 */
[----:B------:R-:W-:Y:S01]  /*51b0*/  FMNMX.FTZ R3, R90, R3, !PT ;  /* 0x000000035a037209 */ /* 0x000fe20007810000 */
[----:B------:R-:W5:Y:S01]  /*51c0*/  MUFU.TANH R5, R17 ;  /* 0x0000001100057308 */ /* 0x000f620000002400 */
[----:B------:R-:W-:-:S02]  /*51d0*/  ISETP.GT.AND P5, PT, R0, 0x21, PT ;  /* 0x000000210000780c */ /* 0x000fc40003fa4270 */
[----:B----4-:R-:W-:Y:S02]  /*51e0*/  FSEL R78, R27, -INF , P6 ;  /* 0xff8000001b4e7808 */ /* 0x010fe40003000000 */
[----:B------:R-:W-:Y:S02]  /*51f0*/  FMNMX.FTZ R2, R48, R2, !PT ;  /* 0x0000000230027209 */ /* 0x000fe40007810000 */
[----:B------:R-:W-:Y:S01]  /*5200*/  FMNMX.FTZ R3, R89, R3, !PT ;  /* 0x0000000359037209 */ /* 0x000fe20007810000 */
[----:B------:R-:W4:Y:S01]  /*5210*/  MUFU.TANH R15, R23 ;  /* 0x00000017000f7308 */ /* 0x000f220000002400 */
[----:B------:R-:W-:Y:S02]  /*5220*/  ISETP.GT.AND P1, PT, R0, 0x28, PT ;  /* 0x000000280000780c */ /* 0x000fe40003f24270 */
[----:B--2---:R-:W-:Y:S02]  /*5230*/  FSEL R77, R19, -INF , P5 ;  /* 0xff800000134d7808 */ /* 0x004fe40002800000 */
[----:B------:R-:W-:-:S02]  /*5240*/  FMNMX.FTZ R2, R78, R2, !PT ;  /* 0x000000024e027209 */ /* 0x000fc40007810000 */
[----:B------:R-:W-:Y:S02]  /*5250*/  FMNMX.FTZ R3, R104, R3, !PT ;  /* 0x0000000368037209 */ /* 0x000fe40007810000 */
[----:B------:R-:W-:Y:S02]  /*5260*/  ISETP.GT.AND P0, PT, R0, 0x29, PT ;  /* 0x000000290000780c */ /* 0x000fe40003f04270 */
[----:B-1----:R-:W-:Y:S02]  /*5270*/  FSEL R79, R4, -INF , P1 ;  /* 0xff800000044f7808 */ /* 0x002fe40000800000 */
[----:B------:R-:W-:Y:S02]  /*5280*/  FMNMX.FTZ R2, R77, R2, !PT ;  /* 0x000000024d027209 */ /* 0x000fe40007810000 */
[----:B------:R-:W-:Y:S01]  /*5290*/  FMNMX.FTZ R3, R95, R3, !PT ;  /* 0x000000035f037209 */ /* 0x000fe20007810000 */
[----:B------:R1:W2:Y:S01]  /*52a0*/  MUFU.TANH R4, R29 ;  /* 0x0000001d00047308 */ /* 0x0002a20000002400 */
[----:B------:R-:W-:-:S02]  /*52b0*/  ISETP.GT.AND P5, PT, R0, 0x30, PT ;  /* 0x000000300000780c */ /* 0x000fc40003fa4270 */
[----:B---3--:R-:W-:Y:S02]  /*52c0*/  FSEL R76, R18, -INF , P0 ;  /* 0xff800000124c7808 */ /* 0x008fe40000000000 */
[----:B------:R-:W-:Y:S02]  /*52d0*/  FMNMX.FTZ R2, R79, R2, !PT ;  /* 0x000000024f027209 */ /* 0x000fe40007810000 */
[----:B------:R-:W-:Y:S02]  /*52e0*/  FMNMX.FTZ R3, R94, R3, !PT ;  /* 0x000000035e037209 */ /* 0x000fe40007810000 */
[----:B------:R-:W-:Y:S02]  /*52f0*/  ISETP.GT.AND P0, PT, R0, 0x31, PT ;  /* 0x000000310000780c */ /* 0x000fe40003f04270 */
[----:B-----5:R-:W-:Y:S02]  /*5300*/  FSEL R185, R5, -INF , P5 ;  /* 0xff80000005b97808 */ /* 0x020fe40002800000 */
[----:B------:R-:W-:-:S02]  /*5310*/  FMNMX.FTZ R2, R76, R2, !PT ;  /* 0x000000024c027209 */ /* 0x000fc40007810000 */
[----:B------:R-:W-:Y:S01]  /*5320*/  FMNMX.FTZ R3, R93, R3, !PT ;  /* 0x000000035d037209 */ /* 0x000fe20007810000 */
[----:B-1----:R-:W-:Y:S01]  /*5330*/  LDSM.16.MT88.4 R28, [R171+0x800] ;  /* 0x00080000ab1c783b */ /* 0x002fe20000004200 */
[C---:B------:R-:W-:Y:S02]  /*5340*/  ISETP.GT.AND P1, PT, R0.reuse, 0x38, PT ;  /* 0x000000380000780c */ /* 0x040fe40003f24270 */
[----:B----4-:R-:W-:Y:S02]  /*5350*/  FSEL R184, R15, -INF , P0 ;  /* 0xff8000000fb87808 */ /* 0x010fe40000000000 */
[----:B------:R-:W-:Y:S01]  /*5360*/  FMNMX.FTZ R2, R185, R2, !PT ;  /* 0x00000002b9027209 */ /* 0x000fe20007810000 */
[----:B------:R-:W1:Y:S01]  /*5370*/  SHFL.BFLY PT, R5, R3, 0x2, 0x1f ;  /* 0x0c401f0003057f89 */ /* 0x000e6200000e0000 */
[----:B------:R-:W-:Y:S02]  /*5380*/  ISETP.GT.AND P0, PT, R0, 0x39, PT ;  /* 0x000000390000780c */ /* 0x000fe40003f04270 */
[----:B------:R-:W-:-:S02]  /*5390*/  FSEL R183, R14, -INF , P1 ;  /* 0xff8000000eb77808 */ /* 0x000fc40000800000 */
[----:B------:R-:W-:Y:S02]  /*53a0*/  FMNMX.FTZ R2, R184, R2, !PT ;  /* 0x00000002b8027209 */ /* 0x000fe40007810000 */
[----:B--2---:R-:W-:Y:S02]  /*53b0*/  FSEL R182, R4, -INF , P0 ;  /* 0xff80000004b67808 */ /* 0x004fe40000000000 */
        /* <DEDUP_REMOVED lines=11> */
[--C-:B------:R-:W-:Y:S01]  /*5470*/  FFMA.FTZ R3, R10, c[0x0][0x2d0], -R0.reuse ;  /* 0x0000b4000a037a23 */ /* 0x100fe20000010800 */
[----:B--2---:R-:W-:Y:S01]  /*5480*/  FMNMX.FTZ R100, R2, R4, !PT ;  /* 0x0000000402647209 */ /* 0x004fe20007810000 */
[----:B------:R-:W-:Y:S02]  /*5490*/  FFMA.FTZ R2, R11, c[0x0][0x2d0], -R0 ;  /* 0x0000b4000b027a23 */ /* 0x000fe40000010800 */
[----:B------:R1:W-:Y:S01]  /*54a0*/  MUFU.EX2 R74, R3 ;  /* 0x00000003004a7308 */ /* 0x0003e20000000800 */
[----:B------:R-:W-:-:S07]  /*54b0*/  FSETP.NEU.FTZ.AND P0, PT, R100, -INF , PT ;  /* 0xff8000006400780b */ /* 0x000fce0003f1d000 */
[----:B------:R2:W3:Y:S01]  /*54c0*/  MUFU.EX2 R71, R2 ;  /* 0x0000000200477308 */ /* 0x0004e20000000800 */
[----:B-1----:R-:W-:-:S07]  /*54d0*/  FFMA.FTZ R3, R12, c[0x0][0x2d0], -R0 ;  /* 0x0000b4000c037a23 */ /* 0x002fce0000010800 */
[----:B------:R1:W-:Y:S01]  /*54e0*/  MUFU.EX2 R72, R3 ;  /* 0x0000000300487308 */ /* 0x0003e20000000800 */
[----:B--2---:R-:W-:-:S05]  /*54f0*/  FMUL.FTZ R2, R100, c[0x0][0x2d0] ;  /* 0x0000b40064027a20 */ /* 0x004fca0000410000 */
[----:B------:R-:W-:Y:S01]  /*5500*/  FSEL R2, R2, RZ, P0 ;  /* 0x000000ff02027208 */ /* 0x000fe20000000000 */
[----:B-1----:R-:W-:Y:S02]  /*5510*/  FFMA.FTZ R3, R13, c[0x0][0x2d0], -R0 ;  /* 0x0000b4000d037a23 */ /* 0x002fe40000010800 */
[----:B------:R-:W1:Y:S02]  /*5520*/  LDSM.16.MT88.4 R12, [R170] ;  /* 0x00000000aa0c783b */ /* 0x000e640000004200 */
[----:B------:R2:W4:Y:S02]  /*5530*/  MUFU.EX2 R75, R3 ;  /* 0x00000003004b7308 */ /* 0x0005240000000800 */
[----:B--2---:R-:W-:-:S06]  /*5540*/  FFMA.FTZ R3, R6, c[0x0][0x2d0], -R2 ;  /* 0x0000b40006037a23 */ /* 0x004fcc0000010802 */
[----:B------:R2:W-:Y:S02]  /*5550*/  MUFU.EX2 R69, R3 ;  /* 0x0000000300457308 */ /* 0x0005e40000000800 */
[----:B--2---:R-:W-:-:S06]  /*5560*/  FFMA.FTZ R3, R8, c[0x0][0x2d0], -R2 ;  /* 0x0000b40008037a23 */ /* 0x004fcc0000010802 */
[----:B------:R2:W5:Y:S02]  /*5570*/  MUFU.EX2 R68, R3 ;  /* 0x0000000300447308 */ /* 0x0005640000000800 */
[--C-:B--2---:R-:W-:Y:S02]  /*5580*/  FFMA.FTZ R3, R7, c[0x0][0x2d0], -R2.reuse ;  /* 0x0000b40007037a23 */ /* 0x104fe40000010802 */
[----:B------:R-:W2:Y:S04]  /*5590*/  LDSM.16.MT88.4 R4, [R232] ;  /* 0x00000000e804783b */ /* 0x000ea80000004200 */
[----:B------:R1:W-:Y:S02]  /*55a0*/  MUFU.EX2 R70, R3 ;  /* 0x0000000300467308 */ /* 0x0003e40000000800 */
[----:B-1----:R-:W-:-:S06]  /*55b0*/  FFMA.FTZ R3, R9, c[0x0][0x2d0], -R2 ;  /* 0x0000b40009037a23 */ /* 0x002fcc0000010802 */
[----:B------:R1:W1:Y:S02]  /*55c0*/  MUFU.EX2 R73, R3 ;  /* 0x0000000300497308 */ /* 0x0002640000000800 */
[--C-:B-1----:R-:W-:Y:S02]  /*55d0*/  FFMA.FTZ R3, R16, c[0x0][0x2d0], -R0.reuse ;  /* 0x0000b40010037a23 */ /* 0x102fe40000010800 */
[----:B------:R-:W1:Y:S04]  /*55e0*/  LDSM.16.MT88.4 R16, [R171] ;  /* 0x00000000ab10783b */ /* 0x000e680000004200 */
        /* <DEDUP_REMOVED lines=10> */
[----:B------:R2:W1:Y:S01]  /*5690*/  MUFU.EX2 R172, R3 ;  /* 0x0000000300ac7308 */ /* 0x0004620000000800 */
[----:B---3--:R-:W-:Y:S02]  /*56a0*/  F2FP.BF16.PACK_AB R8, R71, R74 ;  /* 0x0000004a4708723e */ /* 0x008fe400000010ff */
[----:B----4-:R-:W-:Y:S01]  /*56b0*/  F2FP.BF16.PACK_AB R10, R75, R72 ;  /* 0x000000484b0a723e */ /* 0x010fe200000010ff */
[----:B--2---:R-:W-:-:S04]  /*56c0*/  FFMA.FTZ R3, R22, c[0x0][0x2d0], -R2 ;  /* 0x0000b40016037a23 */ /* 0x004fc80000010802 */
[----:B------:R2:W-:Y:S01]  /*56d0*/  MUFU.EX2 R160, R3 ;  /* 0x0000000300a07308 */ /* 0x0005e20000000800 */
[----:B-----5:R-:W-:Y:S02]  /*56e0*/  F2FP.BF16.PACK_AB R9, R68, R69 ;  /* 0x000000454409723e */ /* 0x020fe400000010ff */
[----:B------:R-:W-:Y:S01]  /*56f0*/  F2FP.BF16.PACK_AB R11, R73, R70 ;  /* 0x00000046490b723e */ /* 0x000fe200000010ff */
[----:B--2---:R-:W-:Y:S02]  /*5700*/  FFMA.FTZ R3, R48, c[0x0][0x2d0], -R2 ;  /* 0x0000b40030037a23 */ /* 0x004fe40000010802 */
[----:B------:R-:W2:Y:S04]  /*5710*/  LDSM.16.MT88.4 R48, [R170+0x2000] ;  /* 0x00200000aa30783b */ /* 0x000ea80000004200 */
[C---:B------:R-:W-:Y:S01]  /*5720*/  HMMA.16816.F32.BF16 R52, R8.reuse, R12, RZ ;  /* 0x0000000c0834723c */ /* 0x040fe200000418ff */
[----:B------:R-:W3:Y:S07]  /*5730*/  MUFU.EX2 R186, R3 ;  /* 0x0000000300ba7308 */ /* 0x000eee0000000800 */
[C---:B------:R-:W-:Y:S08]  /*5740*/  HMMA.16816.F32.BF16 R44, R8.reuse, R14, RZ ;  /* 0x0000000e082c723c */ /* 0x040ff000000418ff */
[C---:B------:R-:W-:Y:S08]  /*5750*/  HMMA.16816.F32.BF16 R40, R8.reuse, R4, RZ ;  /* 0x000000040828723c */ /* 0x040ff000000418ff */
[C---:B------:R-:W-:Y:S08]  /*5760*/  HMMA.16816.F32.BF16 R24, R8.reuse, R6, RZ ;  /* 0x000000060818723c */ /* 0x040ff000000418ff */
[C---:B-1----:R-:W-:Y:S08]  /*5770*/  HMMA.16816.F32.BF16 R20, R8.reuse, R16, RZ ;  /* 0x000000100814723c */ /* 0x042ff000000418ff */
[----:B------:R-:W-:Y:S01]  /*5780*/  HMMA.16816.F32.BF16 R12, R8, R56, RZ ;  /* 0x00000038080c723c */ /* 0x000fe200000418ff */
[----:B------:R-:W-:-:S02]  /*5790*/  F2FP.BF16.PACK_AB R4, R174, R161 ;  /* 0x000000a1ae04723e */ /* 0x000fc400000010ff */
[----:B------:R-:W-:Y:S02]  /*57a0*/  F2FP.BF16.PACK_AB R5, R172, R139 ;  /* 0x0000008bac05723e */ /* 0x000fe400000010ff */
[----:B------:R-:W-:-:S03]  /*57b0*/  F2FP.BF16.PACK_AB R6, R175, R180 ;  /* 0x000000b4af06723e */ /* 0x000fc600000010ff */
[----:B------:R-:W-:Y:S01]  /*57c0*/  HMMA.16816.F32.BF16 R16, R8, R18, RZ ;  /* 0x000000120810723c */ /* 0x000fe200000418ff */
[----:B---3--:R-:W-:-:S07]  /*57d0*/  F2FP.BF16.PACK_AB R7, R186, R160 ;  /* 0x000000a0ba07723e */ /* 0x008fce00000010ff */
[C---:B------:R-:W-:Y:S01]  /*57e0*/  HMMA.16816.F32.BF16 R156, R4.reuse, R32, R40 ;  /* 0x00000020049c723c */ /* 0x040fe20000041828 */
[----:B------:R-:W-:Y:S07]  /*57f0*/  LDSM.16.MT88.4 R40, [R171+0x2000] ;  /* 0x00200000ab28783b */ /* 0x000fee0000004200 */
[C---:B------:R-:W-:Y:S08]  /*5800*/  HMMA.16816.F32.BF16 R120, R4.reuse, R34, R24 ;  /* 0x000000220478723c */ /* 0x040ff00000041818 */
[C---:B------:R-:W-:Y:S01]  /*5810*/  HMMA.16816.F32.BF16 R152, R4.reuse, R28, R20 ;  /* 0x0000001c0498723c */ /* 0x040fe20000041814 */
[----:B------:R-:W1:Y:S07]  /*5820*/  LDSM.16.MT88.4 R20, [R170+0x2800] ;  /* 0x00280000aa14783b */ /* 0x000e6e0000004200 */
[C---:B------:R-:W-:Y:S08]  /*5830*/  HMMA.16816.F32.BF16 R148, R4.reuse, R64, R12 ;  /* 0x000000400494723c */ /* 0x040ff0000004180c */
[C---:B------:R-:W-:Y:S01]  /*5840*/  HMMA.16816.F32.BF16 R176, R4.reuse, R36, R52 ;  /* 0x0000002404b0723c */ /* 0x040fe20000041834 */
[----:B------:R-:W-:Y:S07]  /*5850*/  LDSM.16.MT88.4 R52, [R171+0x2800] ;  /* 0x00280000ab34783b */ /* 0x000fee0000004200 */
[----:B------:R-:W-:Y:S01]  /*5860*/  HMMA.16816.F32.BF16 R112, R4, R38, R44 ;  /* 0x000000260470723c */ /* 0x000fe2000004182c */
[----:B------:R-:W3:Y:S04]  /*5870*/  LDSM.16.MT88.4 R36, [R232+0x2800] ;  /* 0x00280000e824783b */ /* 0x000ee80000004200 */
[----:B------:R-:W-:Y:S03]  /*5880*/  LDSM.16.MT88.4 R44, [R235+0x2800] ;  /* 0x00280000eb2c783b */ /* 0x000fe60000004200 */
[C---:B--2---:R-:W-:Y:S08]  /*5890*/  HMMA.16816.F32.BF16 R12, R8.reuse, R48, RZ ;  /* 0x00000030080c723c */ /* 0x044ff000000418ff */
[----:B------:R-:W-:Y:S01]  /*58a0*/  HMMA.16816.F32.BF16 R32, R8, R50, RZ ;  /* 0x000000320820723c */ /* 0x000fe200000418ff */
[----:B------:R-:W2:Y:S07]  /*58b0*/  LDSM.16.MT88.4 R48, [R235+0x2000] ;  /* 0x00200000eb30783b */ /* 0x000eae0000004200 */
[----:B------:R-:W-:Y:S08]  /*58c0*/  HMMA.16816.F32.BF16 R128, R4, R30, R16 ;  /* 0x0000001e0480723c */ /* 0x000ff00000041810 */
[C---:B------:R-:W-:Y:S01]  /*58d0*/  HMMA.16816.F32.BF16 R16, R8.reuse, R58, RZ ;  /* 0x0000003a0810723c */ /* 0x040fe200000418ff */
[----:B------:R-:W4:Y:S07]  /*58e0*/  LDSM.16.MT88.4 R56, [R170+0x4000] ;  /* 0x00400000aa38783b */ /* 0x000f2e0000004200 */
[C---:B------:R-:W-:Y:S08]  /*58f0*/  HMMA.16816.F32.BF16 R28, R8.reuse, R60, RZ ;  /* 0x0000003c081c723c */ /* 0x040ff000000418ff */
[----:B------:R-:W-:Y:S08]  /*5900*/  HMMA.16816.F32.BF16 R24, R8, R62, RZ ;  /* 0x0000003e0818723c */ /* 0x000ff000000418ff */
[C---:B------:R-:W-:Y:S08]  /*5910*/  HMMA.16816.F32.BF16 R60, R4.reuse, R66, R16 ;  /* 0x00000042043c723c */ /* 0x040ff00000041810 */
[C---:B-1----:R-:W-:Y:S08]  /*5920*/  HMMA.16816.F32.BF16 R144, R4.reuse, R20, R12 ;  /* 0x000000140490723c */ /* 0x042ff0000004180c */
[C---:B------:R-:W-:Y:S01]  /*5930*/  HMMA.16816.F32.BF16 R64, R4.reuse, R22, R32 ;  /* 0x000000160440723c */ /* 0x040fe20000041820 */
[----:B------:R-:W1:Y:S07]  /*5940*/  LDSM.16.MT88.4 R32, [R170+0x4800] ;  /* 0x00480000aa20783b */ /* 0x000e6e0000004200 */
[C---:B---3--:R-:W-:Y:S08]  /*5950*/  HMMA.16816.F32.BF16 R140, R4.reuse, R36, R28 ;  /* 0x00000024048c723c */ /* 0x048ff0000004181c */
[----:B------:R-:W-:Y:S01]  /*5960*/  HMMA.16816.F32.BF16 R124, R4, R38, R24 ;  /* 0x00000026047c723c */ /* 0x000fe20000041818 */
[----:B------:R-:W3:Y:S07]  /*5970*/  LDSM.16.MT88.4 R36, [R232+0x4000] ;  /* 0x00400000e824783b */ /* 0x000eee0000004200 */
[C---:B--2---:R-:W-:Y:S08]  /*5980*/  HMMA.16816.F32.BF16 R20, R8.reuse, R50, RZ ;  /* 0x000000320814723c */ /* 0x044ff000000418ff */
[C---:B------:R-:W-:Y:S08]  /*5990*/  HMMA.16816.F32.BF16 R12, R8.reuse, R40, RZ ;  /* 0x00000028080c723c */ /* 0x040ff000000418ff */
[C---:B----4-:R-:W-:Y:S08]  /*59a0*/  HMMA.16816.F32.BF16 R16, R8.reuse, R56, RZ ;  /* 0x000000380810723c */ /* 0x050ff000000418ff */
[----:B------:R-:W-:Y:S08]  /*59b0*/  HMMA.16816.F32.BF16 R24, R8, R48, RZ ;  /* 0x000000300818723c */ /* 0x000ff000000418ff */
[C---:B------:R-:W-:Y:S01]  /*59c0*/  HMMA.16816.F32.BF16 R96, R4.reuse, R46, R20 ;  /* 0x0000002e0460723c */ /* 0x040fe20000041814 */
[----:B------:R-:W2:Y:S07]  /*59d0*/  LDSM.16.MT88.4 R20, [R232+0x4800] ;  /* 0x00480000e814783b */ /* 0x000eae0000004200 */
[----:B------:R-:W-:Y:S08]  /*59e0*/  HMMA.16816.F32.BF16 R132, R4, R52, R12 ;  /* 0x000000340484723c */ /* 0x000ff0000004180c */
[C---:B------:R-:W-:Y:S08]  /*59f0*/  HMMA.16816.F32.BF16 R12, R8.reuse, R58, RZ ;  /* 0x0000003a080c723c */ /* 0x040ff000000418ff */
[----:B------:R-:W-:Y:S08]  /*5a00*/  HMMA.16816.F32.BF16 R28, R8, R42, RZ ;  /* 0x0000002a081c723c */ /* 0x000ff000000418ff */
[C---:B-1----:R-:W-:Y:S08]  /*5a10*/  HMMA.16816.F32.BF16 R84, R4.reuse, R32, R16 ;  /* 0x000000200454723c */ /* 0x042ff00000041810 */
[----:B------:R-:W-:Y:S01]  /*5a20*/  HMMA.16816.F32.BF16 R108, R4, R44, R24 ;  /* 0x0000002c046c723c */ /* 0x000fe20000041818 */
[----:B------:R-:W1:Y:S07]  /*5a30*/  LDSM.16.MT88.4 R24, [R171+0x4000] ;  /* 0x00400000ab18783b */ /* 0x000e6e0000004200 */
[----:B---3--:R-:W-:Y:S08]  /*5a40*/  HMMA.16816.F32.BF16 R16, R8, R36, RZ ;  /* 0x000000240810723c */ /* 0x008ff000000418ff */
[----:B------:R-:W-:Y:S08]  /*5a50*/  HMMA.16816.F32.BF16 R80, R4, R34, R12 ;  /* 0x000000220450723c */ /* 0x000ff0000004180c */
[----:B------:R-:W-:Y:S08]  /*5a60*/  HMMA.16816.F32.BF16 R12, R8, R38, RZ ;  /* 0x00000026080c723c */ /* 0x000ff000000418ff */
[C---:B------:R-:W-:Y:S08]  /*5a70*/  HMMA.16816.F32.BF16 R116, R4.reuse, R54, R28 ;  /* 0x000000360474723c */ /* 0x040ff0000004181c */
[C---:B--2---:R-:W-:Y:S01]  /*5a80*/  HMMA.16816.F32.BF16 R52, R4.reuse, R20, R16 ;  /* 0x000000140434723c */ /* 0x044fe20000041810 */
[----:B------:R-:W2:Y:S07]  /*5a90*/  LDSM.16.MT88.4 R16, [R171+0x4800] ;  /* 0x00480000ab10783b */ /* 0x000eae0000004200 */
[----:B------:R-:W-:Y:S08]  /*5aa0*/  HMMA.16816.F32.BF16 R48, R4, R22, R12 ;  /* 0x000000160430723c */ /* 0x000ff0000004180c */
[----:B-1----:R-:W-:Y:S11]  /*5ab0*/  HMMA.16816.F32.BF16 R12, R8, R24, RZ ;  /* 0x00000018080c723c */ /* 0x002ff600000418ff */
[----:B------:R-:W-:Y:S11]  /*5ac0*/  @!UPT UIADD3 URZ, URZ, URZ, URZ ;  /* 0x0000003f3f3ff290 */ /* 0x000ff6000fffe03f */
[----:B------:R-:W-:Y:S02]  /*5ad0*/  @!UPT UIADD3 URZ, URZ, URZ, URZ ;  /* 0x0000003f3f3ff290 */ /* 0x000fe4000fffe03f */
[----:B--2---:R-:W-:Y:S08]  /*5ae0*/  HMMA.16816.F32.BF16 R44, R4, R16, R12 ;  /* 0x00000010042c723c */ /* 0x004ff0000004180c */
[----:B------:R-:W-:Y:S11]  /*5af0*/  HMMA.16816.F32.BF16 R12, R8, R26, RZ ;  /* 0x0000001a080c723c */ /* 0x000ff600000418ff */
[----:B------:R-:W-:Y:S11]  /*5b00*/  @!UPT UIADD3 URZ, URZ, URZ, URZ ;  /* 0x0000003f3f3ff290 */ /* 0x000ff6000fffe03f */
[----:B------:R-:W-:Y:S02]  /*5b10*/  @!UPT UIADD3 URZ, URZ, URZ, URZ ;  /* 0x0000003f3f3ff290 */ /* 0x000fe4000fffe03f */
[----:B------:R-:W-:Y:S01]  /*5b20*/  HMMA.16816.F32.BF16 R36, R4, R18, R12 ;  /* 0x000000120424723c */ /* 0x000fe2000004180c */
[----:B------:R-:W1:Y:S01]  /*5b30*/  LDSM.16.MT88.4 R12, [R92+0x4000] ;  /* 0x004000005c0c783b */ /* 0x000e620000004200 */
[----:B------:R-:W-:-:S06]  /*5b40*/  FFMA.FTZ R3, R88, c[0x0][0x2d0], -R0 ;  /* 0x0000b40058037a23 */ /* 0x000fcc0000010800 */
[C---:B-1----:R-:W-:Y:S08]  /*5b50*/  HMMA.16816.F32.BF16 R16, R8.reuse, R12, RZ ;  /* 0x0000000c0810723c */ /* 0x042ff000000418ff */
[----:B------:R-:W-:Y:S01]  /*5b60*/  HMMA.16816.F32.BF16 R8, R8, R14, RZ ;  /* 0x0000000e0808723c */ /* 0x000fe200000418ff */
[----:B------:R-:W1:Y:S01]  /*5b70*/  LDSM.16.MT88.4 R12, [R235+0x4800] ;  /* 0x00480000eb0c783b */ /* 0x000e620000004200 */
[----:B------:R2:W-:Y:S02]  /*5b80*/  MUFU.EX2 R92, R3 ;  /* 0x00000003005c7308 */ /* 0x0005e40000000800 */
[----:B--2---:R-:W-:-:S06]  /*5b90*/  FFMA.FTZ R3, R91, c[0x0][0x2d0], -R0 ;  /* 0x0000b4005b037a23 */ /* 0x004fcc0000010800 */
[----:B------:R2:W-:Y:S02]  /*5ba0*/  MUFU.EX2 R136, R3 ;  /* 0x0000000300887308 */ /* 0x0005e40000000800 */
[----:B--2---:R-:W-:-:S06]  /*5bb0*/  FFMA.FTZ R3, R90, c[0x0][0x2d0], -R0 ;  /* 0x0000b4005a037a23 */ /* 0x004fcc0000010800 */
[----:B------:R2:W-:Y:S06]  /*5bc0*/  MUFU.EX2 R137, R3 ;  /* 0x0000000300897308 */ /* 0x0005ec0000000800 */
[----:B-1----:R-:W-:Y:S01]  /*5bd0*/  HMMA.16816.F32.BF16 R20, R4, R14, R8 ;  /* 0x0000000e0414723c */ /* 0x002fe20000041808 */
[----:B------:R-:W1:Y:S01]  /*5be0*/  LDSM.16.MT88.4 R8, [R170+0x1000] ;  /* 0x00100000aa08783b */ /* 0x000e620000004200 */
[----:B--2---:R-:W-:-:S04]  /*5bf0*/  FFMA.FTZ R3, R89, c[0x0][0x2d0], -R0 ;  /* 0x0000b40059037a23 */ /* 0x004fc80000010800 */
[----:B------:R2:W3:Y:S02]  /*5c00*/  MUFU.EX2 R138, R3 ;  /* 0x00000003008a7308 */ /* 0x0004e40000000800 */
[----:B------:R-:W-:Y:S01]  /*5c10*/  HMMA.16816.F32.BF16 R24, R4, R12, R16 ;  /* 0x0000000c0418723c */ /* 0x000fe20000041810 */
[----:B--2---:R-:W-:-:S05]  /*5c20*/  FFMA.FTZ R3, R78, c[0x0][0x2d0], -R2 ;  /* 0x0000b4004e037a23 */ /* 0x004fca0000010802 */
[----:B------:R2:W-:Y:S02]  /*5c30*/  MUFU.EX2 R19, R3 ;  /* 0x0000000300137308 */ /* 0x0005e40000000800 */
[----:B--2---:R-:W-:-:S06]  /*5c40*/  FFMA.FTZ R3, R77, c[0x0][0x2d0], -R2 ;  /* 0x0000b4004d037a23 */ /* 0x004fcc0000010802 */
[----:B------:R2:W4:Y:S02]  /*5c50*/  MUFU.EX2 R18, R3 ;  /* 0x0000000300127308 */ /* 0x0005240000000800 */
[----:B--2---:R-:W-:-:S06]  /*5c60*/  FFMA.FTZ R3, R79, c[0x0][0x2d0], -R2 ;  /* 0x0000b4004f037a23 */ /* 0x004fcc0000010802 */
[----:B------:R2:W-:Y:S01]  /*5c70*/  MUFU.EX2 R102, R3 ;  /* 0x0000000300667308 */ /* 0x0005e20000000800 */
[----:B------:R-:W-:Y:S02]  /*5c80*/  FADD.FTZ R4, R74, R71 ;  /* 0x000000474a047221 */ /* 0x000fe40000010000 */
[----:B--2---:R-:W-:-:S05]  /*5c90*/  FFMA.FTZ R3, R76, c[0x0][0x2d0], -R2 ;  /* 0x0000b4004c037a23 */ /* 0x004fca0000010802 */
[----:B------:R2:W5:Y:S01]  /*5ca0*/  MUFU.EX2 R103, R3 ;  /* 0x0000000300677308 */ /* 0x0005620000000800 */
[----:B------:R-:W-:Y:S02]  /*5cb0*/  FADD.FTZ R5, R69, R68 ;  /* 0x0000004445057221 */ /* 0x000fe40000010000 */
[----:B------:R-:W-:Y:S01]  /*5cc0*/  FADD.FTZ R4, R72, R4 ;  /* 0x0000000448047221 */ /* 0x000fe20000010000 */
[----:B---3--:R-:W-:-:S03]  /*5cd0*/  F2FP.BF16.PACK_AB R6, R138, R137 ;  /* 0x000000898a06723e */ /* 0x008fc600000010ff */
[----:B------:R-:W-:Y:S01]  /*5ce0*/  FADD.FTZ R12, R75, R4 ;  /* 0x000000044b0c7221 */ /* 0x000fe20000010000 */
[----:B------:R-:W-:Y:S01]  /*5cf0*/  F2FP.BF16.PACK_AB R4, R136, R92 ;  /* 0x0000005c8804723e */ /* 0x000fe200000010ff */
[----:B------:R-:W-:Y:S02]  /*5d00*/  FFMA.FTZ R15, R104, c[0x0][0x2d0], -R0 ;  /* 0x0000b400680f7a23 */ /* 0x000fe40000010800 */
[----:B--2---:R-:W-:Y:S01]  /*5d10*/  FADD.FTZ R3, R70, R5 ;  /* 0x0000000546037221 */ /* 0x004fe20000010000 */
[----:B----4-:R-:W-:Y:S02]  /*5d20*/  F2FP.BF16.PACK_AB R5, R18, R19 ;  /* 0x000000131205723e */ /* 0x010fe400000010ff */
        /* <DEDUP_REMOVED lines=16> */
[----:B------:R-:W-:-:S06]  /*5e30*/  FADD.FTZ R16, R73, R3 ;  /* 0x0000000349107221 */ /* 0x000fcc0000010000 */
[C---:B-1----:R-:W-:Y:S08]  /*5e40*/  HMMA.16816.F32.BF16 R68, R4.reuse, R8, R140 ;  /* 0x000000080444723c */ /* 0x042ff0000004188c */
[----:B------:R-:W-:Y:S01]  /*5e50*/  HMMA.16816.F32.BF16 R72, R4, R10, R124 ;  /* 0x0000000a0448723c */ /* 0x000fe2000004187c */
[----:B------:R-:W1:Y:S01]  /*5e60*/  LDSM.16.MT88.4 R8, [R171+0x3000] ;  /* 0x00300000ab08783b */ /* 0x000e620000004200 */
[----:B------:R-:W-:-:S02]  /*5e70*/  FFMA.FTZ R14, R95, c[0x0][0x2d0], -R0 ;  /* 0x0000b4005f0e7a23 */ /* 0x000fc40000010800 */
[--C-:B------:R-:W-:Y:S01]  /*5e80*/  FFMA.FTZ R13, R94, c[0x0][0x2d0], -R0.reuse ;  /* 0x0000b4005e0d7a23 */ /* 0x100fe20000010800 */
[----:B------:R-:W-:Y:S03]  /*5e90*/  LDSM.16.MT88.4 R124, [R171+0x1800] ;  /* 0x00180000ab7c783b */ /* 0x000fe60000004200 */
[C---:B-1----:R-:W-:Y:S08]  /*5ea0*/  HMMA.16816.F32.BF16 R176, R4.reuse, R8, R132 ;  /* 0x0000000804b0723c */ /* 0x042ff00000041884 */
[----:B------:R-:W-:Y:S01]  /*5eb0*/  HMMA.16816.F32.BF16 R152, R4, R10, R116 ;  /* 0x0000000a0498723c */ /* 0x000fe20000041874 */
[----:B------:R-:W1:Y:S01]  /*5ec0*/  LDSM.16.MT88.4 R8, [R235+0x3000] ;  /* 0x00300000eb08783b */ /* 0x000e620000004200 */
[----:B------:R-:W-:Y:S01]  /*5ed0*/  FFMA.FTZ R0, R93, c[0x0][0x2d0], -R0 ;  /* 0x0000b4005d007a23 */ /* 0x000fe20000010800 */
[----:B------:R-:W-:Y:S02]  /*5ee0*/  MUFU.EX2 R15, R15 ;  /* 0x0000000f000f7308 */ /* 0x000fe40000000800 */
[----:B------:R-:W-:Y:S01]  /*5ef0*/  LDSM.16.MT88.4 R132, [R235+0x1800] ;  /* 0x00180000eb84783b */ /* 0x000fe20000004200 */
[----:B------:R-:W-:-:S03]  /*5f00*/  FADD.FTZ R3, R161, R12 ;  /* 0x0000000ca1037221 */ /* 0x000fc60000010000 */
[----:B------:R-:W-:Y:S01]  /*5f10*/  LDSM.16.MT88.4 R116, [R232+0x1800] ;  /* 0x00180000e874783b */ /* 0x000fe20000004200 */
[C---:B-1----:R-:W-:Y:S08]  /*5f20*/  HMMA.16816.F32.BF16 R88, R4.reuse, R8, R108 ;  /* 0x000000080458723c */ /* 0x042ff0000004186c */
[C---:B------:R-:W-:Y:S01]  /*5f30*/  HMMA.16816.F32.BF16 R76, R4.reuse, R10, R96 ;  /* 0x0000000a044c723c */ /* 0x040fe20000041860 */
[----:B------:R-:W1:Y:S01]  /*5f40*/  LDSM.16.MT88.4 R8, [R170+0x5000] ;  /* 0x00500000aa08783b */ /* 0x000e620000004200 */
[----:B------:R2:W-:Y:S08]  /*5f50*/  MUFU.EX2 R17, R0 ;  /* 0x0000000000117308 */ /* 0x0005f00000000800 */
[----:B------:R-:W3:Y:S01]  /*5f60*/  MUFU.EX2 R14, R14 ;  /* 0x0000000e000e7308 */ /* 0x000ee20000000800 */
[----:B------:R-:W-:Y:S01]  /*5f70*/  LDSM.16.MT88.4 R108, [R170+0x1800] ;  /* 0x00180000aa6c783b */ /* 0x000fe20000004200 */
[C---:B-1----:R-:W-:Y:S08]  /*5f80*/  HMMA.16816.F32.BF16 R84, R4.reuse, R8, R84 ;  /* 0x000000080454723c */ /* 0x042ff00000041854 */
[C---:B------:R-:W-:Y:S01]  /*5f90*/  HMMA.16816.F32.BF16 R80, R4.reuse, R10, R80 ;  /* 0x0000000a0450723c */ /* 0x040fe20000041850 */
[----:B------:R-:W1:Y:S07]  /*5fa0*/  LDSM.16.MT88.4 R8, [R232+0x5000] ;  /* 0x00500000e808783b */ /* 0x000e6e0000004200 */
[C---:B-1----:R-:W-:Y:S08]  /*5fb0*/  HMMA.16816.F32.BF16 R156, R4.reuse, R8, R52 ;  /* 0x00000008049c723c */ /* 0x042ff00000041834 */
[C---:B------:R-:W-:Y:S01]  /*5fc0*/  HMMA.16816.F32.BF16 R148, R4.reuse, R10, R48 ;  /* 0x0000000a0494723c */ /* 0x040fe20000041830 */
[----:B------:R-:W1:Y:S01]  /*5fd0*/  LDSM.16.MT88.4 R8, [R171+0x5000] ;  /* 0x00500000ab08783b */ /* 0x000e620000004200 */
[----:B--2---:R-:W-:Y:S01]  /*5fe0*/  FFMA.FTZ R0, R185, c[0x0][0x2d0], -R2 ;  /* 0x0000b400b9007a23 */ /* 0x004fe20000010802 */
[----:B------:R-:W2:Y:S01]  /*5ff0*/  MUFU.EX2 R13, R13 ;  /* 0x0000000d000d7308 */ /* 0x000ea20000000800 */
[----:B---3--:R-:W-:Y:S01]  /*6000*/  F2FP.BF16.PACK_AB R96, R14, R15 ;  /* 0x0000000f0e60723e */ /* 0x008fe200000010ff */
[----:B------:R-:W-:Y:S03]  /*6010*/  LDSM.16.MT88.4 R48, [R232+0x3800] ;  /* 0x00380000e830783b */ /* 0x000fe60000004200 */
[C---:B-1----:R-:W-:Y:S08]  /*6020*/  HMMA.16816.F32.BF16 R144, R4.reuse, R8, R44 ;  /* 0x000000080490723c */ /* 0x042ff0000004182c */
[----:B------:R-:W-:Y:S01]  /*6030*/  HMMA.16816.F32.BF16 R140, R4, R10, R36 ;  /* 0x0000000a048c723c */ /* 0x000fe20000041824 */
[----:B------:R-:W1:Y:S01]  /*6040*/  LDSM.16.MT88.4 R8, [R235+0x5000] ;  /* 0x00500000eb08783b */ /* 0x000e620000004200 */
[----:B--2---:R-:W-:-:S06]  /*6050*/  F2FP.BF16.PACK_AB R98, R17, R13 ;  /* 0x0000000d1162723e */ /* 0x004fcc00000010ff */
        /* <DEDUP_REMOVED lines=9> */
[----:B------:R-:W-:Y:S01]  /*60f0*/  FADD.FTZ R3, R174, R3 ;  /* 0x00000003ae037221 */ /* 0x000fe20000010000 */
[----:B-1----:R-:W-:Y:S01]  /*6100*/  LDSM.16.MT88.4 R4, [R235+0x5800] ;  /* 0x00580000eb04783b */ /* 0x002fe20000004200 */
[----:B--2---:R-:W-:-:S02]  /*6110*/  F2FP.BF16.PACK_AB R97, R11, R10 ;  /* 0x0000000a0b61723e */ /* 0x004fc400000010ff */
[----:B---3--:R-:W-:-:S07]  /*6120*/  F2FP.BF16.PACK_AB R99, R9, R8 ;  /* 0x000000080963723e */ /* 0x008fce00000010ff */
[C---:B------:R-:W-:Y:S08]  /*6130*/  HMMA.16816.F32.BF16 R120, R96.reuse, R124, R120 ;  /* 0x0000007c6078723c */ /* 0x040ff00000041878 */
[C---:B------:R-:W-:Y:S01]  /*6140*/  HMMA.16816.F32.BF16 R124, R96.reuse, R126, R40 ;  /* 0x0000007e607c723c */ /* 0x040fe20000041828 */
[----:B------:R-:W1:Y:S07]  /*6150*/  LDSM.16.MT88.4 R40, [R170+0x3800] ;  /* 0x00380000aa28783b */ /* 0x000e6e0000004200 */
[C---:B------:R-:W-:Y:S08]  /*6160*/  HMMA.16816.F32.BF16 R44, R96.reuse, R48, R68 ;  /* 0x00000030602c723c */ /* 0x040ff00000041844 */
[C---:B------:R-:W-:Y:S01]  /*6170*/  HMMA.16816.F32.BF16 R48, R96.reuse, R50, R72 ;  /* 0x000000326030723c */ /* 0x040fe20000041848 */
[----:B------:R-:W2:Y:S07]  /*6180*/  LDSM.16.MT88.4 R72, [R170+0x5800] ;  /* 0x00580000aa48783b */ /* 0x000eae0000004200 */
[C---:B-1----:R-:W-:Y:S08]  /*6190*/  HMMA.16816.F32.BF16 R36, R96.reuse, R40, R60 ;  /* 0x000000286024723c */ /* 0x042ff0000004183c */
[----:B------:R-:W-:Y:S01]  /*61a0*/  HMMA.16816.F32.BF16 R40, R96, R42, R64 ;  /* 0x0000002a6028723c */ /* 0x000fe20000041840 */
[----:B------:R-:W1:Y:S01]  /*61b0*/  LDSM.16.MT88.4 R64, [R235+0x3800] ;  /* 0x00380000eb40783b */ /* 0x000e620000004200 */
[----:B------:R-:W-:-:S06]  /*61c0*/  FADD.FTZ R0, R139, R16 ;  /* 0x000000108b007221 */ /* 0x000fcc0000010000 */
[----:B------:R-:W-:Y:S01]  /*61d0*/  HMMA.16816.F32.BF16 R128, R96, R132, R128 ;  /* 0x000000846080723c */ /* 0x000fe20000041880 */
[----:B------:R-:W-:-:S07]  /*61e0*/  FADD.FTZ R2, R172, R0 ;  /* 0x00000000ac027221 */ /* 0x000fce0000010000 */
[----:B--2---:R-:W-:Y:S01]  /*61f0*/  HMMA.16816.F32.BF16 R68, R96, R72, R84 ;  /* 0x000000486044723c */ /* 0x004fe20000041854 */
[----:B------:R-:W-:-:S07]  /*6200*/  FADD.FTZ R0, R180, R3 ;  /* 0x00000003b4007221 */ /* 0x000fce0000010000 */
[C---:B------:R-:W-:Y:S01]  /*6210*/  HMMA.16816.F32.BF16 R132, R96.reuse, R134, R56 ;  /* 0x000000866084723c */ /* 0x040fe20000041838 */
[----:B------:R-:W2:Y:S07]  /*6220*/  LDSM.16.MT88.4 R56, [R171+0x3800] ;  /* 0x00380000ab38783b */ /* 0x000eae0000004200 */
[C---:B------:R-:W-:Y:S01]  /*6230*/  HMMA.16816.F32.BF16 R72, R96.reuse, R74, R80 ;  /* 0x0000004a6048723c */ /* 0x040fe20000041850 */
[----:B------:R-:W3:Y:S07]  /*6240*/  LDSM.16.MT88.4 R80, [R232+0x5800] ;  /* 0x00580000e850783b */ /* 0x000eee0000004200 */
[----:B-1----:R-:W-:Y:S01]  /*6250*/  HMMA.16816.F32.BF16 R60, R96, R64, R88 ;  /* 0x00000040603c723c */ /* 0x002fe20000041858 */
[----:B------:R-:W1:Y:S01]  /*6260*/  LDSM.16.MT88.4 R88, [R171+0x5800] ;  /* 0x00580000ab58783b */ /* 0x000e620000004200 */
[----:B------:R-:W-:-:S02]  /*6270*/  FADD.FTZ R3, R160, R2 ;  /* 0x00000002a0037221 */ /* 0x000fc40000010000 */
[----:B------:R-:W-:Y:S02]  /*6280*/  FADD.FTZ R2, R175, R0 ;  /* 0x00000000af027221 */ /* 0x000fe40000010000 */
[----:B------:R-:W-:Y:S02]  /*6290*/  FADD.FTZ R0, R186, R3 ;  /* 0x00000003ba007221 */ /* 0x000fe40000010000 */
[----:B------:R-:W-:Y:S02]  /*62a0*/  FADD.FTZ R2, R92, R2 ;  /* 0x000000025c027221 */ /* 0x000fe40000010000 */
[----:B------:R-:W-:Y:S02]  /*62b0*/  FADD.FTZ R0, R19, R0 ;  /* 0x0000000013007221 */ /* 0x000fe40000010000 */
[----:B------:R-:W-:Y:S02]  /*62c0*/  FADD.FTZ R2, R136, R2 ;  /* 0x0000000288027221 */ /* 0x000fe40000010000 */
[----:B------:R-:W-:-:S02]  /*62d0*/  FADD.FTZ R0, R18, R0 ;  /* 0x0000000012007221 */ /* 0x000fc40000010000 */
        /* <DEDUP_REMOVED lines=18> */
[C---:B--2---:R-:W-:Y:S08]  /*6400*/  HMMA.16816.F32.BF16 R52, R96.reuse, R56, R176 ;  /* 0x000000386034723c */ /* 0x044ff000000418b0 */
[C---:B---3--:R-:W-:Y:S08]  /*6410*/  HMMA.16816.F32.BF16 R76, R96.reuse, R80, R156 ;  /* 0x00000050604c723c */ /* 0x048ff0000004189c */
[C---:B-1----:R-:W-:Y:S08]  /*6420*/  HMMA.16816.F32.BF16 R84, R96.reuse, R88, R144 ;  /* 0x000000586054723c */ /* 0x042ff00000041890 */
        /* <DEDUP_REMOVED lines=25> */
[----:B------:R-:W-:Y:S01]  /*65c0*/  SHF.L.U64.HI R15, R202, 0x1, R189 ;  /* 0x00000001ca0f7819 */ /* 0x000fe200000102bd */
[----:B------:R-:W-:Y:S01]  /*65d0*/  IMAD.SHL.U32 R17, R201, 0x2, RZ ;  /* 0x00000002c9117824 */ /* 0x000fe200078e00ff */
[----:B------:R-:W-:Y:S01]  /*65e0*/  SHF.R.S32.HI R189, RZ, 0x1f, R193 ;  /* 0x0000001fffbd7819 */ /* 0x000fe200000114c1 */
        /* <DEDUP_REMOVED lines=18> */
.L_x_2804:
        /* <DEDUP_REMOVED lines=21> */
.L_x_2805:
        /* <DEDUP_REMOVED lines=21> */
.L_x_2703:
[----:B------:R-:W-:Y:S05]  /*69b0*/  BSYNC B0 ;  /* 0x0000000000007941 */ /* 0x000fea0003800000 */
.L_x_2702:
[----:B-1----:R-:W-:Y:S01]  /*69c0*/  @P4 IMAD.HI.U32 R2, R229, c[0x0][0x2c8], RZ ;  /* 0x0000b200e5024a27 */ /* 0x002fe200078e00ff */
[----:B------:R-:W-:Y:S01]  /*69d0*/  IADD3 R172, R188, -0x2, RZ ;  /* 0xfffffffebcac7810 */ /* 0x000fe20007ffe0ff */
[----:B------:R-:W0:Y:S02]  /*69e0*/  LDGDEPBAR ;  /* 0x00000000000079af */ /* 0x000e240000000000 */
[----:B------:R-:W-:Y:S01]  /*69f0*/  IMAD.MOV.U32 R0, RZ, RZ, R229 ;  /* 0x000000ffff007224 */ /* 0x000fe200078e00e5 */
[----:B------:R-:W-:Y:S01]  /*6a00*/  @P4 SHF.R.U32.HI R0, RZ, c[0x0][0x2cc], R2 ;  /* 0x0000b300ff004a19 */ /* 0x000fe20000011602 */
[----:B------:R-:W-:-:S02]  /*6a10*/  IMAD.MOV.U32 R161, RZ, RZ, 0x1 ;  /* 0x00000001ffa17424 */ /* 0x000fc400078e00ff */
[----:B------:R-:W-:Y:S01]  /*6a20*/  IMAD.MOV.U32 R199, RZ, RZ, RZ ;  /* 0x000000ffffc77224 */ /* 0x000fe200078e00ff */
[----:B------:R-:W-:-:S04]  /*6a30*/  IADD3 R0, R0, R221, -R222 ;  /* 0x000000dd00007210 */ /* 0x000fc80007ffe8de */
        /* <DEDUP_REMOVED lines=10> */
.L_x_2715:
        /* <DEDUP_REMOVED lines=27> */
[C---:B------:R-:W-:Y:S01]  /*6c90*/  IMAD.WIDE.U32 R2, R181.reuse, c[0x0][0x208], RZ ;  /* 0x00008200b5027a25 */ /* 0x040fe200078e00ff */
        /* <DEDUP_REMOVED lines=15> */
.L_x_2806:
[----:B------:R-:W-:-:S05]  /*6d90*/  BRA.DIV ~URZ, `(.L_x_2710) ;  /* 0x0000c6727f007947 */ /* 0x000fca000b800000 */
[----:B------:R-:W5:Y:S01]  /*6da0*/  SHFL.IDX PT, R2, R14, RZ, 0x181f ;  /* 0x00181fff0e027589 */ /* 0x000f6200000e0000 */
[----:B------:R-:W-:Y:S01]  /*6db0*/  ISETP.GE.AND P5, PT, R193, c[0x0][0x1d4], PT ;  /* 0x00007500c1007a0c */ /* 0x000fe20003fa6270 */
[----:B------:R-:W-:Y:S01]  /*6dc0*/  IMAD R4, R199, 0x6000, R223 ;  /* 0x00006000c7047824 */ /* 0x000fe200078e02df */
[----:B------:R-:W-:Y:S04]  /*6dd0*/  ISETP.GE.AND P1, PT, R201, c[0x0][0x1d4], PT ;  /* 0x00007500c9007a0c */ /* 0x000fe80003f26270 */
[----:B------:R-:W-:Y:S02]  /*6de0*/  SEL R13, RZ, 0x10, P1 ;  /* 0x00000010ff0d7807 */ /* 0x000fe40000800000 */
[----:B-----5:R-:W-:Y:S05]  /*6df0*/  IADD3 R6, P0, R2, R22, RZ ;  /* 0x0000001602067210 */ /* 0x020fea0007f1e0ff */
[C---:B---3--:R-:W-:Y:S01]  /*6e00*/  IMAD.X R7, R5.reuse, 0x1, R15, P0 ;  /* 0x0000000105077824 */ /* 0x048fe200000e060f */
        /* <DEDUP_REMOVED lines=14> */
.L_x_2807:
[C---:B------:R-:W-:Y:S02]  /*6ef0*/  IADD3 R3, -R6.reuse, 0x10, RZ ;  /* 0x0000001006037810 */ /* 0x040fe40007ffe1ff */
[----:B------:R-:W-:Y:S02]  /*6f00*/  ISETP.NE.U32.AND P5, PT, R6, RZ, PT ;  /* 0x000000ff0600720c */ /* 0x000fe40003fa5070 */
[----:B------:R-:W-:Y:S02]  /*6f10*/  LOP3.LUT R3, R3, 0xf, RZ, 0xc0, !PT ;  /* 0x0000000f03037812 */ /* 0x000fe400078ec0ff */
[----:B------:R-:W-:Y:S02]  /*6f20*/  ISETP.NE.U32.AND P6, PT, R13, RZ, PT ;  /* 0x000000ff0d00720c */ /* 0x000fe40003fc5070 */
[-C--:B---3--:R-:W-:Y:S02]  /*6f30*/  IADD3 R6, P1, P0, R3, R2.reuse, R22 ;  /* 0x0000000203067210 */ /* 0x088fe4000783e016 */
[----:B------:R-:W-:Y:S02]  /*6f40*/  IADD3 R3, -R13, 0x10, RZ ;  /* 0x000000100d037810 */ /* 0x000fe40007ffe1ff */
[-C--:B------:R-:W-:Y:S02]  /*6f50*/  IADD3.X R7, RZ, R5.reuse, R15, P1, P0 ;  /* 0x00000005ff077210 */ /* 0x080fe40000fe040f */
[----:B------:R-:W-:Y:S03]  /*6f60*/  LOP3.LUT R3, R3, 0xf, RZ, 0xc0, !PT ;  /* 0x0000000f03037812 */ /* 0x000fe600078ec0ff */
[----:B------:R-:W-:Y:S01]  /*6f70*/  @!PT LDS RZ, [RZ] ;  /* 0x00000000fffff984 */ /* 0x000fe20000000800 */
[----:B------:R-:W-:Y:S01]  /*6f80*/  @!PT LDS RZ, [RZ] ;  /* 0x00000000fffff984 */ /* 0x000fe20000000800 */
[----:B------:R-:W-:Y:S01]  /*6f90*/  @!PT LDS RZ, [RZ] ;  /* 0x00000000fffff984 */ /* 0x000fe20000000800 */
[----:B------:R3:W-:Y:S01]  /*6fa0*/  LDGSTS.E.BYPASS.LTC128B.128.ZFILL [R4+0x1000], [R6.64], P5 ;  /* 0x0100000006047fae */ /* 0x0007e2000a941d48 */
[C---:B------:R-:W-:Y:S02]  /*6fb0*/  ISETP.NE.U32.AND P5, PT, R12.reuse, RZ, PT ;  /* 0x000000ff0c00720c */ /* 0x040fe40003fa5070 */
[-C--:B---3--:R-:W-:Y:S02]  /*6fc0*/  IADD3 R6, P1, P0, R3, R2.reuse, R23 ;  /* 0x0000000203067210 */ /* 0x088fe4000783e017 */
[----:B------:R-:W-:Y:S02]  /*6fd0*/  IADD3 R3, -R12, 0x10, RZ ;  /* 0x000000100c037810 */ /* 0x000fe40007ffe1ff */
[-C--:B------:R-:W-:Y:S02]  /*6fe0*/  IADD3.X R7, RZ, R5.reuse, R20, P1, P0 ;  /* 0x00000005ff077210 */ /* 0x080fe40000fe0414 */
[----:B------:R-:W-:Y:S03]  /*6ff0*/  LOP3.LUT R3, R3, 0xf, RZ, 0xc0, !PT ;  /* 0x0000000f03037812 */ /* 0x000fe600078ec0ff */
[----:B------:R3:W-:Y:S01]  /*7000*/  LDGSTS.E.BYPASS.LTC128B.128.ZFILL [R4+0x3000], [R6.64], P6 ;  /* 0x0300000006047fae */ /* 0x0007e2000b141d48 */
[----:B------:R-:W-:Y:S04]  /*7010*/  IADD3 R2, P1, P0, R3, R2, R28 ;  /* 0x0000000203027210 */ /* 0x000fe8000783e01c */
[----:B------:R-:W-:Y:S05]  /*7020*/  IADD3.X R3, RZ, R5, R21, P1, P0 ;  /* 0x00000005ff037210 */ /* 0x000fea0000fe0415 */
[----:B------:R3:W-:Y:S04]  /*7030*/  LDGSTS.E.BYPASS.LTC128B.128.ZFILL [R4+0x5000], [R2.64], P5 ;  /* 0x0500000002047fae */ /* 0x0007e8000a941d48 */
.L_x_2708:
[----:B------:R-:W-:Y:S05]  /*7040*/  BSYNC B0 ;  /* 0x0000000000007941 */ /* 0x000fea0003800000 */
.L_x_2707:
[----:B------:R-:W0:Y:S01]  /*7050*/  LDGDEPBAR ;  /* 0x00000000000079af */ /* 0x000e220000000000 */
[----:B------:R-:W-:Y:S01]  /*7060*/  WARPSYNC 0xffffffff ;  /* 0xffffffff00007948 */ /* 0x000fe20003800000 */
[C---:B--23--:R-:W-:Y:S01]  /*7070*/  HMMA.16816.F32.BF16 R4, R32.reuse, R8, RZ ;  /* 0x000000082004723c */ /* 0x04cfe200000418ff */
[----:B------:R-:W-:Y:S03]  /*7080*/  BSSY B0, `(.L_x_2711) ;  /* 0x0000313000007945 */ /* 0x000fe60003800000 */
[-C--:B------:R-:W-:Y:S02]  /*7090*/  IADD3 R100, R166, R0.reuse, RZ ;  /* 0x00000000a6647210 */ /* 0x080fe40007ffe0ff */
[CC--:B------:R-:W-:Y:S02]  /*70a0*/  IADD3 R3, R167.reuse, R0.reuse, RZ ;  /* 0x00000000a7037210 */ /* 0x0c0fe40007ffe0ff */
[C---:B------:R-:W-:Y:S01]  /*70b0*/  HMMA.16816.F32.BF16 R8, R32.reuse, R10, RZ ;  /* 0x0000000a2008723c */ /* 0x040fe200000418ff */
[----:B------:R-:W-:Y:S03]  /*70c0*/  IADD3 R2, R167, R0, R166 ;  /* 0x00000000a7027210 */ /* 0x000fe60007ffe0a6 */
        /* <DEDUP_REMOVED lines=140> */
[----:B------:R-:W-:Y:S04]  /*7990*/  FMUL.FTZ R0, R4, c[0x0][0x320] ;  /* 0x0000c80004007a20 */ /* 0x000fe80000410000 */
[----:B------:R1:W-:Y:S01]  /*79a0*/  MUFU.TANH R155, R0 ;  /* 0x00000000009b7308 */ /* 0x0003e20000002400 */
[----:B------:R-:W-:Y:S09]  /*79b0*/  FMUL.FTZ R3, R8, c[0x0][0x320] ;  /* 0x0000c80008037a20 */ /* 0x000ff20000410000 */
        /* <DEDUP_REMOVED lines=10> */
[C---:B-1----:R-:W-:Y:S08]  /*7a60*/  HMMA.16816.F32.BF16 R20, R148.reuse, R4, R20 ;  /* 0x000000049414723c */ /* 0x042ff00000041814 */
[C---:B------:R-:W-:Y:S04]  /*7a70*/  HMMA.16816.F32.BF16 R24, R148.reuse, R6, R24 ;  /* 0x000000069418723c */ /* 0x040fe80000041818 */
[----:B---3--:R-:W-:Y:S04]  /*7a80*/  FMUL.FTZ R0, R10, c[0x0][0x320] ;  /* 0x0000c8000a007a20 */ /* 0x008fe80000410000 */
[----:B------:R1:W-:Y:S08]  /*7a90*/  MUFU.TANH R145, R0 ;  /* 0x0000000000917308 */ /* 0x0003f00000002400 */
[----:B------:R-:W-:Y:S08]  /*7aa0*/  FMUL.FTZ R3, R21, c[0x0][0x320] ;  /* 0x0000c80015037a20 */ /* 0x000ff00000410000 */
[----:B------:R-:W-:Y:S02]  /*7ab0*/  FMUL.FTZ R4, R25, c[0x0][0x320] ;  /* 0x0000c80019047a20 */ /* 0x000fe40000410000 */
[----:B------:R-:W-:Y:S02]  /*7ac0*/  FMUL.FTZ R6, R27, c[0x0][0x320] ;  /* 0x0000c8001b067a20 */ /* 0x000fe40000410000 */
[----:B------:R3:W-:Y:S01]  /*7ad0*/  MUFU.TANH R21, R4 ;  /* 0x0000000400157308 */ /* 0x0007e20000002400 */
[----:B-1----:R-:W-:Y:S02]  /*7ae0*/  FMUL.FTZ R0, R11, c[0x0][0x320] ;  /* 0x0000c8000b007a20 */ /* 0x002fe40000410000 */
[----:B------:R1:W5:Y:S01]  /*7af0*/  LDSM.16.M88.4 R8, [R2+0x5800] ;  /* 0x005800000208783b */ /* 0x0003620000000200 */
[----:B------:R-:W-:Y:S06]  /*7b00*/  DEPBAR.LE SB0, 0x2 ;  /* 0x000080800000791a */ /* 0x000fec0000000000 */
[----:B------:R2:W2:Y:S01]  /*7b10*/  MUFU.TANH R144, R0 ;  /* 0x0000000000907308 */ /* 0x0004a20000002400 */
[----:B------:R-:W-:Y:S01]  /*7b20*/  BAR.SYNC.DEFER_BLOCKING 0x0 ;  /* 0x0000000000007b1d */ /* 0x000fe20000010000 */
[----:B---3--:R-:W-:Y:S02]  /*7b30*/  FMUL.FTZ R4, R26, c[0x0][0x320] ;  /* 0x0000c8001a047a20 */ /* 0x008fe40000410000 */
[----:B-1----:R-:W-:Y:S04]  /*7b40*/  @P4 IMAD.HI.U32 R2, R206, c[0x0][0x2c8], RZ ;  /* 0x0000b200ce024a27 */ /* 0x002fe800078e00ff */
[----:B--2---:R-:W-:Y:S04]  /*7b50*/  FMUL.FTZ R0, R12, c[0x0][0x320] ;  /* 0x0000c8000c007a20 */ /* 0x004fe80000410000 */
[----:B------:R1:W-:Y:S01]  /*7b60*/  MUFU.TANH R143, R0 ;  /* 0x00000000008f7308 */ /* 0x0003e20000002400 */
[C---:B-----5:R-:W-:Y:S08]  /*7b70*/  HMMA.16816.F32.BF16 R28, R148.reuse, R8, R28 ;  /* 0x00000008941c723c */ /* 0x060ff0000004181c */
[----:B------:R-:W-:Y:S04]  /*7b80*/  HMMA.16816.F32.BF16 R32, R148, R10, R32 ;  /* 0x0000000a9420723c */ /* 0x000fe80000041820 */
[----:B-1----:R-:W-:Y:S04]  /*7b90*/  FMUL.FTZ R0, R13, c[0x0][0x320] ;  /* 0x0000c8000d007a20 */ /* 0x002fe80000410000 */
[----:B------:R1:W-:Y:S08]  /*7ba0*/  MUFU.TANH R142, R0 ;  /* 0x00000000008e7308 */ /* 0x0003f00000002400 */
[----:B------:R-:W-:Y:S02]  /*7bb0*/  FMUL.FTZ R12, R29, c[0x0][0x320] ;  /* 0x0000c8001d0c7a20 */ /* 0x000fe40000410000 */
[----:B------:R-:W-:Y:S02]  /*7bc0*/  FMUL.FTZ R13, R30, c[0x0][0x320] ;  /* 0x0000c8001e0d7a20 */ /* 0x000fe40000410000 */
[----:B-1----:R-:W-:Y:S04]  /*7bd0*/  FMUL.FTZ R0, R14, c[0x0][0x320] ;  /* 0x0000c8000e007a20 */ /* 0x002fe80000410000 */
[----:B------:R1:W-:Y:S02]  /*7be0*/  MUFU.TANH R141, R0 ;  /* 0x00000000008d7308 */ /* 0x0003e40000002400 */
[----:B-1----:R-:W-:Y:S08]  /*7bf0*/  FMUL.FTZ R0, R15, c[0x0][0x320] ;  /* 0x0000c8000f007a20 */ /* 0x002ff00000410000 */
[----:B------:R1:W-:Y:S10]  /*7c00*/  MUFU.TANH R15, R3 ;  /* 0x00000003000f7308 */ /* 0x0003f40000002400 */
[----:B------:R2:W3:Y:S01]  /*7c10*/  MUFU.TANH R140, R0 ;  /* 0x00000000008c7308 */ /* 0x0004e20000002400 */
[----:B-1----:R-:W-:Y:S09]  /*7c20*/  FMUL.FTZ R3, R22, c[0x0][0x320] ;  /* 0x0000c80016037a20 */ /* 0x002ff20000410000 */
[----:B------:R-:W-:Y:S01]  /*7c30*/  MUFU.TANH R22, R4 ;  /* 0x0000000400167308 */ /* 0x000fe20000002400 */
[----:B--2---:R-:W-:Y:S09]  /*7c40*/  FMUL.FTZ R0, R16, c[0x0][0x320] ;  /* 0x0000c80010007a20 */ /* 0x004ff20000410000 */
[----:B------:R-:W-:Y:S10]  /*7c50*/  MUFU.TANH R100, R3 ;  /* 0x0000000300647308 */ /* 0x000ff40000002400 */
[----:B------:R1:W-:Y:S02]  /*7c60*/  MUFU.TANH R138, R0 ;  /* 0x00000000008a7308 */ /* 0x0003e40000002400 */
[----:B-1----:R-:W-:Y:S02]  /*7c70*/  FMUL.FTZ R0, R17, c[0x0][0x320] ;  /* 0x0000c80011007a20 */ /* 0x002fe40000410000 */
[----:B------:R-:W-:Y:S06]  /*7c80*/  FMUL.FTZ R17, R31, c[0x0][0x320] ;  /* 0x0000c8001f117a20 */ /* 0x000fec0000410000 */
[----:B------:R1:W-:Y:S10]  /*7c90*/  MUFU.TANH R136, R0 ;  /* 0x0000000000887308 */ /* 0x0003f40000002400 */
[----:B------:R-:W-:Y:S01]  /*7ca0*/  MUFU.TANH R17, R17 ;  /* 0x0000001100117308 */ /* 0x000fe20000002400 */
[----:B-1----:R-:W-:Y:S09]  /*7cb0*/  FMUL.FTZ R0, R18, c[0x0][0x320] ;  /* 0x0000c80012007a20 */ /* 0x002ff20000410000 */
[----:B------:R1:W-:Y:S10]  /*7cc0*/  MUFU.TANH R18, R12 ;  /* 0x0000000c00127308 */ /* 0x0003f40000002400 */
[----:B------:R2:W-:Y:S01]  /*7cd0*/  MUFU.TANH R101, R0 ;  /* 0x0000000000657308 */ /* 0x0005e20000002400 */
[----:B-1----:R-:W-:Y:S02]  /*7ce0*/  FMUL.FTZ R12, R32, c[0x0][0x320] ;  /* 0x0000c800200c7a20 */ /* 0x002fe40000410000 */
[----:B--2---:R-:W-:Y:S07]  /*7cf0*/  FMUL.FTZ R0, R19, c[0x0][0x320] ;  /* 0x0000c80013007a20 */ /* 0x004fee0000410000 */
[----:B------:R1:W-:Y:S10]  /*7d00*/  MUFU.TANH R19, R13 ;  /* 0x0000000d00137308 */ /* 0x0003f40000002400 */
[----:B------:R2:W5:Y:S01]  /*7d10*/  MUFU.TANH R16, R0 ;  /* 0x0000000000107308 */ /* 0x0005620000002400 */
[----:B-1----:R-:W-:Y:S02]  /*7d20*/  FMUL.FTZ R13, R33, c[0x0][0x320] ;  /* 0x0000c800210d7a20 */ /* 0x002fe40000410000 */
[----:B--2---:R-:W-:Y:S07]  /*7d30*/  FMUL.FTZ R0, R20, c[0x0][0x320] ;  /* 0x0000c80014007a20 */ /* 0x004fee0000410000 */
[----:B------:R-:W-:Y:S10]  /*7d40*/  MUFU.TANH R20, R6 ;  /* 0x0000000600147308 */ /* 0x000ff40000002400 */
[----:B------:R1:W2:Y:S02]  /*7d50*/  MUFU.TANH R137, R0 ;  /* 0x0000000000897308 */ /* 0x0002a40000002400 */
[----:B-1----:R-:W-:Y:S02]  /*7d60*/  MOV R0, R206 ;  /* 0x000000ce00007202 */ /* 0x002fe40000000f00 */
[----:B------:R-:W-:Y:S05]  /*7d70*/  @P4 SHF.R.U32.HI R0, RZ, c[0x0][0x2cc], R2 ;  /* 0x0000b300ff004a19 */ /* 0x000fea0000011602 */
[----:B------:R-:W-:Y:S08]  /*7d80*/  SHFL.IDX PT, R3, R0, 0x1, 0x1c1f ;  /* 0x003c1f0000037f89 */ /* 0x000ff000000e0000 */
[----:B------:R1:W2:Y:S02]  /*7d90*/  SHFL.IDX PT, R2, R0, RZ, 0x1c1f ;  /* 0x001c1fff00027589 */ /* 0x0002a400000e0000 */
[----:B-1----:R-:W-:Y:S04]  /*7da0*/  FMUL.FTZ R0, R23, c[0x0][0x320] ;  /* 0x0000c80017007a20 */ /* 0x002fe80000410000 */
[----:B------:R1:W-:Y:S02]  /*7db0*/  MUFU.TANH R139, R0 ;  /* 0x00000000008b7308 */ /* 0x0003e40000002400 */
[----:B-1----:R-:W-:Y:S08]  /*7dc0*/  FMUL.FTZ R0, R24, c[0x0][0x320] ;  /* 0x0000c80018007a20 */ /* 0x002ff00000410000 */
[----:B------:R1:W1:Y:S02]  /*7dd0*/  MUFU.TANH R23, R0 ;  /* 0x0000000000177308 */ /* 0x0002640000002400 */
[----:B-1----:R-:W-:Y:S04]  /*7de0*/  IADD3 R0, -R225, 0x1, -R200 ;  /* 0x00000001e1007810 */ /* 0x002fe80007ffe9c8 */
[----:B------:R-:W-:Y:S04]  /*7df0*/  IADD3 R0, -R222, R0, R221 ;  /* 0x00000000de007210 */ /* 0x000fe80007ffe1dd */
[C---:B--2---:R-:W-:Y:S02]  /*7e00*/  IADD3 R2, R0.reuse, R2, RZ ;  /* 0x0000000200027210 */ /* 0x044fe40007ffe0ff */
[----:B------:R-:W-:Y:S01]  /*7e10*/  IADD3 R0, R0, R3, RZ ;  /* 0x0000000300007210 */ /* 0x000fe20007ffe0ff */
[----:B------:R-:W-:Y:S01]  /*7e20*/  FMUL.FTZ R3, R28, c[0x0][0x320] ;  /* 0x0000c8001c037a20 */ /* 0x000fe20000410000 */
[----:B------:R-:W-:Y:S02]  /*7e30*/  ISETP.GT.AND P1, PT, R2, 0x1, PT ;  /* 0x000000010200780c */ /* 0x000fe40003f24270 */
[----:B------:R-:W-:Y:S01]  /*7e40*/  ISETP.GT.AND P6, PT, R0, 0x1, PT ;  /* 0x000000010000780c */ /* 0x000fe20003fc4270 */
[----:B------:R1:W2:Y:S01]  /*7e50*/  MUFU.TANH R14, R3 ;  /* 0x00000003000e7308 */ /* 0x0002a20000002400 */
[----:B------:R-:W-:Y:S02]  /*7e60*/  FSEL R4, R154, -INF , P1 ;  /* 0xff8000009a047808 */ /* 0x000fe40000800000 */
[----:B----4-:R-:W-:Y:S02]  /*7e70*/  FSEL R9, R152, -INF , P6 ;  /* 0xff80000098097808 */ /* 0x010fe40003000000 */
[----:B------:R-:W-:Y:S02]  /*7e80*/  ISETP.GT.AND P6, PT, R0, 0x9, PT ;  /* 0x000000090000780c */ /* 0x000fe40003fc4270 */
[----:B------:R-:W-:Y:S02]  /*7e90*/  ISETP.GT.AND P1, PT, R2, 0x9, PT ;  /* 0x000000090200780c */ /* 0x000fe40003f24270 */
[----:B------:R-:W-:Y:S02]  /*7ea0*/  FSEL R11, R144, -INF , P6 ;  /* 0xff800000900b7808 */ /* 0x000fe40003000000 */
[----:B------:R-:W-:Y:S02]  /*7eb0*/  ISETP.GT.AND P6, PT, R0, 0x11, PT ;  /* 0x000000110000780c */ /* 0x000fe40003fc4270 */
[----:B------:R-:W-:Y:S02]  /*7ec0*/  ISETP.GT.AND P5, PT, R2, RZ, PT ;  /* 0x000000ff0200720c */ /* 0x000fe40003fa4270 */
[----:B------:R-:W-:Y:S02]  /*7ed0*/  FSEL R6, R146, -INF , P1 ;  /* 0xff80000092067808 */ /* 0x000fe40000800000 */
[----:B---3--:R-:W-:Y:S02]  /*7ee0*/  FSEL R146, R140, -INF , P6 ;  /* 0xff8000008c927808 */ /* 0x008fe40003000000 */
[----:B------:R-:W-:Y:S02]  /*7ef0*/  ISETP.GT.AND P6, PT, R0, 0x19, PT ;  /* 0x000000190000780c */ /* 0x000fe40003fc4270 */
[----:B------:R-:W-:Y:S02]  /*7f00*/  FSEL R5, R155, -INF , P5 ;  /* 0xff8000009b057808 */ /* 0x000fe40002800000 */
[----:B-----5:R-:W-:Y:S02]  /*7f10*/  FSEL R150, R16, -INF , P6 ;  /* 0xff80000010967808 */ /* 0x020fe40003000000 */
[----:B-1----:R-:W-:Y:S01]  /*7f20*/  FMNMX.FTZ R3, R5, R102, !PT ;  /* 0x0000006605037209 */ /* 0x002fe20007810000 */
[----:B------:R1:W3:Y:S01]  /*7f30*/  MUFU.TANH R16, R12 ;  /* 0x0000000c00107308 */ /* 0x0002e20000002400 */
[----:B------:R-:W-:Y:S02]  /*7f40*/  ISETP.GT.AND P5, PT, R2, 0x8, PT ;  /* 0x000000080200780c */ /* 0x000fe40003fa4270 */
[----:B------:R-:W-:Y:S02]  /*7f50*/  FMNMX.FTZ R3, R4, R3, !PT ;  /* 0x0000000304037209 */ /* 0x000fe40007810000 */
[----:B------:R-:W-:Y:S02]  /*7f60*/  FSEL R7, R147, -INF , P5 ;  /* 0xff80000093077808 */ /* 0x000fe40002800000 */
[C---:B------:R-:W-:Y:S02]  /*7f70*/  ISETP.GT.AND P5, PT, R2.reuse, 0x10, PT ;  /* 0x000000100200780c */ /* 0x040fe40003fa4270 */
[----:B------:R-:W-:Y:S02]  /*7f80*/  FMNMX.FTZ R3, R7, R3, !PT ;  /* 0x0000000307037209 */ /* 0x000fe40007810000 */
[----:B------:R-:W-:Y:S02]  /*7f90*/  ISETP.GT.AND P1, PT, R2, 0x11, PT ;  /* 0x000000110200780c */ /* 0x000fe40003f24270 */
[----:B------:R-:W-:Y:S02]  /*7fa0*/  FMNMX.FTZ R3, R6, R3, !PT ;  /* 0x0000000306037209 */ /* 0x000fe40007810000 */
[----:B------:R-:W-:Y:S02]  /*7fb0*/  FSEL R143, R143, -INF , P5 ;  /* 0xff8000008f8f7808 */ /* 0x000fe40002800000 */
[----:B------:R-:W-:Y:S02]  /*7fc0*/  FSEL R144, R142, -INF , P1 ;  /* 0xff8000008e907808 */ /* 0x000fe40000800000 */
[----:B------:R-:W-:Y:S02]  /*7fd0*/  ISETP.GT.AND P5, PT, R2, 0x18, PT ;  /* 0x000000180200780c */ /* 0x000fe40003fa4270 */
[----:B------:R-:W-:Y:S02]  /*7fe0*/  FMNMX.FTZ R3, R143, R3, !PT ;  /* 0x000000038f037209 */ /* 0x000fe40007810000 */
[----:B------:R-:W-:Y:S02]  /*7ff0*/  ISETP.GT.AND P0, PT, R0, RZ, PT ;  /* 0x000000ff0000720c */ /* 0x000fe40003f04270 */
[----:B------:R-:W-:Y:S02]  /*8000*/  FSEL R147, R138, -INF , P5 ;  /* 0xff8000008a937808 */ /* 0x000fe40002800000 */
[----:B------:R-:W-:Y:S02]  /*8010*/  FMNMX.FTZ R3, R144, R3, !PT ;  /* 0x0000000390037209 */ /* 0x000fe40007810000 */
[----:B------:R-:W-:Y:S02]  /*8020*/  ISETP.GT.AND P1, PT, R2, 0x19, PT ;  /* 0x000000190200780c */ /* 0x000fe40003f24270 */
[----:B------:R-:W-:Y:S02]  /*8030*/  FSEL R10, R153, -INF , P0 ;  /* 0xff800000990a7808 */ /* 0x000fe40000000000 */
[----:B------:R-:W-:Y:S02]  /*8040*/  ISETP.GT.AND P0, PT, R0, 0x8, PT ;  /* 0x000000080000780c */ /* 0x000fe40003f04270 */
[----:B------:R-:W-:Y:S02]  /*8050*/  FSEL R148, R136, -INF , P1 ;  /* 0xff80000088947808 */ /* 0x000fe40000800000 */
[----:B------:R-:W-:Y:S02]  /*8060*/  FMNMX.FTZ R3, R147, R3, !PT ;  /* 0x0000000393037209 */ /* 0x000fe40007810000 */
[----:B------:R-:W-:Y:S02]  /*8070*/  ISETP.GT.AND P5, PT, R2, 0x20, PT ;  /* 0x000000200200780c */ /* 0x000fe40003fa4270 */
[----:B------:R-:W-:Y:S02]  /*8080*/  FSEL R8, R145, -INF , P0 ;  /* 0xff80000091087808 */ /* 0x000fe40000000000 */
[----:B-1----:R-:W-:Y:S02]  /*8090*/  FMNMX.FTZ R12, R10, R103, !PT ;  /* 0x000000670a0c7209 */ /* 0x002fe40007810000 */
[----:B------:R-:W-:Y:S02]  /*80a0*/  ISETP.GT.AND P0, PT, R0, 0x10, PT ;  /* 0x000000100000780c */ /* 0x000fe40003f04270 */
[----:B------:R-:W-:Y:S02]  /*80b0*/  ISETP.GT.AND P1, PT, R2, 0x21, PT ;  /* 0x000000210200780c */ /* 0x000fe40003f24270 */
[----:B------:R-:W-:Y:S02]  /*80c0*/  FSEL R151, R137, -INF , P5 ;  /* 0xff80000089977808 */ /* 0x000fe40002800000 */
[----:B------:R-:W-:Y:S02]  /*80d0*/  FMNMX.FTZ R3, R148, R3, !PT ;  /* 0x0000000394037209 */ /* 0x000fe40007810000 */
[----:B------:R-:W-:Y:S02]  /*80e0*/  FMNMX.FTZ R12, R9, R12, !PT ;  /* 0x0000000c090c7209 */ /* 0x000fe40007810000 */
[----:B------:R-:W-:Y:S02]  /*80f0*/  FSEL R145, R141, -INF , P0 ;  /* 0xff8000008d917808 */ /* 0x000fe40000000000 */
[----:B------:R-:W-:Y:S02]  /*8100*/  ISETP.GT.AND P0, PT, R0, 0x18, PT ;  /* 0x000000180000780c */ /* 0x000fe40003f04270 */
[----:B------:R-:W-:Y:S02]  /*8110*/  FSEL R153, R15, -INF , P1 ;  /* 0xff8000000f997808 */ /* 0x000fe40000800000 */
[----:B------:R1:W4:Y:S01]  /*8120*/  MUFU.TANH R15, R13 ;  /* 0x0000000d000f7308 */ /* 0x0003220000002400 */
[C---:B------:R-:W-:Y:S02]  /*8130*/  ISETP.GT.AND P6, PT, R2.reuse, 0x28, PT ;  /* 0x000000280200780c */ /* 0x040fe40003fc4270 */
[----:B------:R-:W-:Y:S02]  /*8140*/  FMNMX.FTZ R3, R151, R3, !PT ;  /* 0x0000000397037209 */ /* 0x000fe40007810000 */
[----:B------:R-:W-:Y:S02]  /*8150*/  FSEL R149, R101, -INF , P0 ;  /* 0xff80000065957808 */ /* 0x000fe40000000000 */
[----:B------:R-:W-:Y:S02]  /*8160*/  ISETP.GT.AND P5, PT, R2, 0x29, PT ;  /* 0x000000290200780c */ /* 0x000fe40003fa4270 */
[----:B------:R-:W-:Y:S02]  /*8170*/  FMNMX.FTZ R12, R8, R12, !PT ;  /* 0x0000000c080c7209 */ /* 0x000fe40007810000 */
[----:B------:R-:W-:Y:S02]  /*8180*/  ISETP.GT.AND P0, PT, R0, 0x20, PT ;  /* 0x000000200000780c */ /* 0x000fe40003f04270 */
[C---:B------:R-:W-:Y:S02]  /*8190*/  ISETP.GT.AND P1, PT, R2.reuse, 0x30, PT ;  /* 0x000000300200780c */ /* 0x040fe40003f24270 */
[----:B------:R-:W-:Y:S02]  /*81a0*/  FSEL R159, R23, -INF , P6 ;  /* 0xff800000179f7808 */ /* 0x000fe40003000000 */
[----:B------:R-:W-:Y:S02]  /*81b0*/  FMNMX.FTZ R3, R153, R3, !PT ;  /* 0x0000000399037209 */ /* 0x000fe40007810000 */
[----:B------:R-:W-:Y:S02]  /*81c0*/  FSEL R155, R21, -INF , P5 ;  /* 0xff800000159b7808 */ /* 0x000fe40002800000 */
[C---:B------:R-:W-:Y:S02]  /*81d0*/  ISETP.GT.AND P5, PT, R2.reuse, 0x39, PT ;  /* 0x000000390200780c */ /* 0x040fe40003fa4270 */
[----:B------:R-:W-:Y:S01]  /*81e0*/  ISETP.GT.AND P6, PT, R2, 0x38, PT ;  /* 0x000000380200780c */ /* 0x000fe20003fc4270 */
[----:B-1----:R-:W-:Y:S01]  /*81f0*/  FMUL.FTZ R13, R35, c[0x0][0x320] ;  /* 0x0000c800230d7a20 */ /* 0x002fe20000410000 */
[----:B------:R-:W-:Y:S02]  /*8200*/  FSEL R154, R100, -INF , P0 ;  /* 0xff800000649a7808 */ /* 0x000fe40000000000 */
[----:B------:R-:W-:Y:S02]  /*8210*/  ISETP.GT.AND P0, PT, R2, 0x31, PT ;  /* 0x000000310200780c */ /* 0x000fe40003f04270 */
[----:B------:R-:W-:Y:S01]  /*8220*/  FMNMX.FTZ R2, R11, R12, !PT ;  /* 0x0000000c0b027209 */ /* 0x000fe20007810000 */
[----:B------:R-:W-:Y:S01]  /*8230*/  FMUL.FTZ R12, R34, c[0x0][0x320] ;  /* 0x0000c800220c7a20 */ /* 0x000fe20000410000 */
[----:B--2---:R-:W-:Y:S01]  /*8240*/  FSEL R189, R14, -INF , P1 ;  /* 0xff8000000ebd7808 */ /* 0x004fe20000800000 */
[----:B------:R-:W1:Y:S01]  /*8250*/  MUFU.TANH R13, R13 ;  /* 0x0000000d000d7308 */ /* 0x000e620000002400 */
[----:B------:R-:W-:Y:S02]  /*8260*/  FMNMX.FTZ R3, R159, R3, !PT ;  /* 0x000000039f037209 */ /* 0x000fe40007810000 */
[----:B------:R-:W-:Y:S02]  /*8270*/  FSEL R186, R18, -INF , P0 ;  /* 0xff80000012ba7808 */ /* 0x000fe40000000000 */
[----:B------:R-:W-:Y:S02]  /*8280*/  FMNMX.FTZ R3, R155, R3, !PT ;  /* 0x000000039b037209 */ /* 0x000fe40007810000 */
[----:B---3--:R-:W-:Y:S02]  /*8290*/  FSEL R185, R16, -INF , P6 ;  /* 0xff80000010b97808 */ /* 0x008fe40003000000 */
[----:B------:R-:W-:Y:S01]  /*82a0*/  FMNMX.FTZ R3, R189, R3, !PT ;  /* 0x00000003bd037209 */ /* 0x000fe20007810000 */
[----:B------:R2:W3:Y:S01]  /*82b0*/  MUFU.TANH R14, R12 ;  /* 0x0000000c000e7308 */ /* 0x0004e20000002400 */
[----:B----4-:R-:W-:Y:S02]  /*82c0*/  FSEL R182, R15, -INF , P5 ;  /* 0xff8000000fb67808 */ /* 0x010fe40002800000 */
[----:B------:R-:W-:Y:S02]  /*82d0*/  FMNMX.FTZ R3, R186, R3, !PT ;  /* 0x00000003ba037209 */ /* 0x000fe40007810000 */
[C---:B------:R-:W-:Y:S02]  /*82e0*/  ISETP.GT.AND P1, PT, R0.reuse, 0x21, PT ;  /* 0x000000210000780c */ /* 0x040fe40003f24270 */
[----:B------:R-:W-:Y:S02]  /*82f0*/  FMNMX.FTZ R3, R185, R3, !PT ;  /* 0x00000003b9037209 */ /* 0x000fe40007810000 */
[----:B------:R-:W-:Y:S02]  /*8300*/  ISETP.GT.AND P0, PT, R0, 0x28, PT ;  /* 0x000000280000780c */ /* 0x000fe40003f04270 */
[----:B------:R-:W-:Y:S02]  /*8310*/  FMNMX.FTZ R3, R182, R3, !PT ;  /* 0x00000003b6037209 */ /* 0x000fe40007810000 */
[----:B------:R-:W-:Y:S02]  /*8320*/  FSEL R152, R139, -INF , P1 ;  /* 0xff8000008b987808 */ /* 0x000fe40000800000 */
[----:B------:R-:W-:Y:S02]  /*8330*/  ISETP.GT.AND P1, PT, R0, 0x29, PT ;  /* 0x000000290000780c */ /* 0x000fe40003f24270 */
[----:B------:R-:W-:Y:S02]  /*8340*/  FSEL R157, R22, -INF , P0 ;  /* 0xff800000169d7808 */ /* 0x000fe40000000000 */
[----:B------:R-:W-:Y:S02]  /*8350*/  FSEL R158, R20, -INF , P1 ;  /* 0xff800000149e7808 */ /* 0x000fe40000800000 */
[C---:B------:R-:W-:Y:S02]  /*8360*/  ISETP.GT.AND P0, PT, R0.reuse, 0x30, PT ;  /* 0x000000300000780c */ /* 0x040fe40003f04270 */
[C---:B------:R-:W-:Y:S01]  /*8370*/  ISETP.GT.AND P1, PT, R0.reuse, 0x31, PT ;  /* 0x000000310000780c */ /* 0x040fe20003f24270 */
[----:B--2---:R-:W2:Y:S01]  /*8380*/  SHFL.BFLY PT, R12, R3, 0x2, 0x1f ;  /* 0x0c401f00030c7f89 */ /* 0x004ea200000e0000 */
[----:B------:R-:W-:Y:S02]  /*8390*/  FSEL R184, R19, -INF , P0 ;  /* 0xff80000013b87808 */ /* 0x000fe40000000000 */
[C---:B------:R-:W-:Y:S02]  /*83a0*/  ISETP.GT.AND P0, PT, R0.reuse, 0x38, PT ;  /* 0x000000380000780c */ /* 0x040fe40003f04270 */
[----:B------:R-:W-:Y:S02]  /*83b0*/  FSEL R183, R17, -INF , P1 ;  /* 0xff80000011b77808 */ /* 0x000fe40000800000 */
[----:B------:R-:W-:Y:S02]  /*83c0*/  ISETP.GT.AND P1, PT, R0, 0x39, PT ;  /* 0x000000390000780c */ /* 0x000fe40003f24270 */
[----:B------:R-:W-:Y:S02]  /*83d0*/  FMNMX.FTZ R2, R145, R2, !PT ;  /* 0x0000000291027209 */ /* 0x000fe40007810000 */
[----:B-1----:R-:W-:Y:S02]  /*83e0*/  FSEL R192, R13, -INF , P1 ;  /* 0xff8000000dc07808 */ /* 0x002fe40000800000 */
[----:B------:R-:W-:Y:S02]  /*83f0*/  FMNMX.FTZ R2, R146, R2, !PT ;  /* 0x0000000292027209 */ /* 0x000fe40007810000 */
[----:B---3--:R-:W-:Y:S02]  /*8400*/  FSEL R187, R14, -INF , P0 ;  /* 0xff8000000ebb7808 */ /* 0x008fe40000000000 */
[----:B------:R-:W-:Y:S04]  /*8410*/  FMNMX.FTZ R2, R149, R2, !PT ;  /* 0x0000000295027209 */ /* 0x000fe80007810000 */
[----:B------:R-:W-:Y:S02]  /*8420*/  FMNMX.FTZ R2, R150, R2, !PT ;  /* 0x0000000296027209 */ /* 0x000fe40007810000 */
[----:B--2---:R-:W-:Y:S02]  /*8430*/  FMNMX.FTZ R0, R3, R12, !PT ;  /* 0x0000000c03007209 */ /* 0x004fe40007810000 */
[----:B------:R-:W-:Y:S03]  /*8440*/  FMNMX.FTZ R2, R154, R2, !PT ;  /* 0x000000029a027209 */ /* 0x000fe60007810000 */
[----:B------:R-:W1:Y:S01]  /*8450*/  SHFL.BFLY PT, R12, R0, 0x1, 0x1f ;  /* 0x0c201f00000c7f89 */ /* 0x000e6200000e0000 */
[----:B------:R-:W-:Y:S04]  /*8460*/  FMNMX.FTZ R2, R152, R2, !PT ;  /* 0x0000000298027209 */ /* 0x000fe80007810000 */
[----:B------:R-:W-:Y:S04]  /*8470*/  FMNMX.FTZ R2, R157, R2, !PT ;  /* 0x000000029d027209 */ /* 0x000fe80007810000 */
[----:B------:R-:W-:Y:S04]  /*8480*/  FMNMX.FTZ R2, R158, R2, !PT ;  /* 0x000000029e027209 */ /* 0x000fe80007810000 */
[----:B------:R-:W-:Y:S04]  /*8490*/  FMNMX.FTZ R2, R184, R2, !PT ;  /* 0x00000002b8027209 */ /* 0x000fe80007810000 */
[----:B------:R-:W-:Y:S04]  /*84a0*/  FMNMX.FTZ R2, R183, R2, !PT ;  /* 0x00000002b7027209 */ /* 0x000fe80007810000 */
[----:B------:R-:W-:Y:S02]  /*84b0*/  FMNMX.FTZ R2, R187, R2, !PT ;  /* 0x00000002bb027209 */ /* 0x000fe40007810000 */
[----:B-1----:R-:W-:Y:S02]  /*84c0*/  FMNMX.FTZ R101, R0, R12, !PT ;  /* 0x0000000c00657209 */ /* 0x002fe40007810000 */
[----:B------:R-:W-:Y:S02]  /*84d0*/  FMNMX.FTZ R2, R192, R2, !PT ;  /* 0x00000002c0027209 */ /* 0x000fe40007810000 */
[C---:B------:R-:W-:Y:S01]  /*84e0*/  FSETP.NEU.FTZ.AND P1, PT, R101.reuse, -INF , PT ;  /* 0xff8000006500780b */ /* 0x040fe20003f3d000 */
[----:B------:R-:W-:Y:S02]  /*84f0*/  FMUL.FTZ R0, R101, c[0x0][0x2d0] ;  /* 0x0000b40065007a20 */ /* 0x000fe40000410000 */
[----:B------:R-:W1:Y:S03]  /*8500*/  SHFL.BFLY PT, R3, R2, 0x2, 0x1f ;  /* 0x0c401f0002037f89 */ /* 0x000e6600000e0000 */
[----:B------:R-:W-:Y:S05]  /*8510*/  FSEL R141, R0, RZ, P1 ;  /* 0x000000ff008d7208 */ /* 0x000fea0000800000 */
[--C-:B------:R-:W-:Y:S04]  /*8520*/  FFMA.FTZ R0, R5, c[0x0][0x2d0], -R141.reuse ;  /* 0x0000b40005007a23 */ /* 0x100fe8000001088d */
[----:B------:R2:W-:Y:S01]  /*8530*/  MUFU.EX2 R191, R0 ;  /* 0x0000000000bf7308 */ /* 0x0005e20000000800 */
[----:B-1----:R-:W-:Y:S05]  /*8540*/  FMNMX.FTZ R2, R2, R3, !PT ;  /* 0x0000000302027209 */ /* 0x002fea0007810000 */
[----:B------:R-:W1:Y:S01]  /*8550*/  SHFL.BFLY PT, R3, R2, 0x1, 0x1f ;  /* 0x0c201f0002037f89 */ /* 0x000e6200000e0000 */
[--C-:B--2---:R-:W-:Y:S04]  /*8560*/  FFMA.FTZ R0, R4, c[0x0][0x2d0], -R141.reuse ;  /* 0x0000b40004007a23 */ /* 0x104fe8000001088d */
[----:B------:R2:W3:Y:S01]  /*8570*/  MUFU.EX2 R190, R0 ;  /* 0x0000000000be7308 */ /* 0x0004e20000000800 */
[----:B-1----:R-:W-:Y:S04]  /*8580*/  FMNMX.FTZ R100, R2, R3, !PT ;  /* 0x0000000302647209 */ /* 0x002fe80007810000 */
[C---:B------:R-:W-:Y:S01]  /*8590*/  FSETP.NEU.FTZ.AND P0, PT, R100.reuse, -INF , PT ;  /* 0xff8000006400780b */ /* 0x040fe20003f1d000 */
[----:B------:R-:W-:Y:S05]  /*85a0*/  FMUL.FTZ R2, R100, c[0x0][0x2d0] ;  /* 0x0000b40064027a20 */ /* 0x000fea0000410000 */
[----:B------:R-:W-:Y:S01]  /*85b0*/  FSEL R142, R2, RZ, P0 ;  /* 0x000000ff028e7208 */ /* 0x000fe20000000000 */
[--C-:B--2---:R-:W-:Y:S01]  /*85c0*/  FFMA.FTZ R0, R7, c[0x0][0x2d0], -R141.reuse ;  /* 0x0000b40007007a23 */ /* 0x104fe2000001088d */
[----:B------:R-:W-:Y:S02]  /*85d0*/  FSEL R2, R101, RZ, P1 ;  /* 0x000000ff65027208 */ /* 0x000fe40000800000 */
[----:B---3--:R-:W-:Y:S01]  /*85e0*/  F2FP.BF16.PACK_AB R136, R190, R191 ;  /* 0x000000bfbe88723e */ /* 0x008fe200000010ff */
[----:B------:R1:W-:Y:S01]  /*85f0*/  MUFU.EX2 R198, R0 ;  /* 0x0000000000c67308 */ /* 0x0003e20000000800 */
[----:B------:R-:W-:Y:S01]  /*8600*/  FFMA.FTZ R3, R11, c[0x0][0x2d0], -R142 ;  /* 0x0000b4000b037a23 */ /* 0x000fe2000001088e */
[----:B------:R-:W-:Y:S01]  /*8610*/  ISETP.GE.AND P1, PT, R199, 0x1, PT ;  /* 0x00000001c700780c */ /* 0x000fe20003f26270 */
[----:B------:R-:W-:Y:S01]  /*8620*/  FADD.FTZ R2, -R2, R102 ;  /* 0x0000006602027221 */ /* 0x000fe20000010100 */
[----:B------:R-:W-:Y:S03]  /*8630*/  IADD3 R102, R170, R160, RZ ;  /* 0x000000a0aa667210 */ /* 0x000fe60007ffe0ff */
[----:B------:R-:W-:Y:S01]  /*8640*/  FMUL.FTZ R2, R2, c[0x0][0x2d0] ;  /* 0x0000b40002027a20 */ /* 0x000fe20000410000 */
[----:B------:R-:W-:Y:S01]  /*8650*/  IADD3 R140, R168, R102, RZ ;  /* 0x00000066a88c7210 */ /* 0x000fe20007ffe0ff */
[----:B------:R-:W2:Y:S01]  /*8660*/  LDSM.16.MT88.4 R12, [R102] ;  /* 0x00000000660c783b */ /* 0x000ea20000004200 */
[----:B------:R3:W-:Y:S07]  /*8670*/  MUFU.EX2 R194, R3 ;  /* 0x0000000300c27308 */ /* 0x0007ee0000000800 */
[----:B------:R-:W4:Y:S03]  /*8680*/  LDSM.16.MT88.4 R20, [R140] ;  /* 0x000000008c14783b */ /* 0x000f260000004200 */
[----:B------:R-:W5:Y:S01]  /*8690*/  MUFU.EX2 R2, R2 ;  /* 0x0000000200027308 */ /* 0x000f620000000800 */
[--C-:B-1----:R-:W-:Y:S09]  /*86a0*/  FFMA.FTZ R0, R6, c[0x0][0x2d0], -R141.reuse ;  /* 0x0000b40006007a23 */ /* 0x102ff2000001088d */
[----:B------:R1:W1:Y:S01]  /*86b0*/  MUFU.EX2 R197, R0 ;  /* 0x0000000000c57308 */ /* 0x0002620000000800 */
[----:B---3--:R-:W-:Y:S05]  /*86c0*/  IADD3 R3, R171, R160, RZ ;  /* 0x000000a0ab037210 */ /* 0x008fea0007ffe0ff */
[----:B------:R-:W3:Y:S01]  /*86d0*/  LDSM.16.MT88.4 R28, [R3] ;  /* 0x00000000031c783b */ /* 0x000ee20000004200 */
[C---:B-----5:R-:W-:Y:S02]  /*86e0*/  FMUL.FTZ R4, R2.reuse, R104 ;  /* 0x0000006802047220 */ /* 0x060fe40000410000 */
[C---:B------:R-:W-:Y:S02]  /*86f0*/  FMUL.FTZ R5, R2.reuse, R105 ;  /* 0x0000006902057220 */ /* 0x040fe40000410000 */
[C---:B------:R-:W-:Y:S02]  /*8700*/  FMUL.FTZ R17, R2.reuse, R117 ;  /* 0x0000007502117220 */ /* 0x040fe40000410000 */
[C---:B------:R-:W-:Y:S02]  /*8710*/  FMUL.FTZ R16, R2.reuse, R116 ;  /* 0x0000007402107220 */ /* 0x040fe40000410000 */
[----:B------:R-:W-:Y:S02]  /*8720*/  FMUL.FTZ R24, R2, R124 ;  /* 0x0000007c02187220 */ /* 0x000fe40000410000 */
[--C-:B-1----:R-:W-:Y:S01]  /*8730*/  FFMA.FTZ R0, R10, c[0x0][0x2d0], -R142.reuse ;  /* 0x0000b4000a007a23 */ /* 0x102fe2000001088e */
[----:B------:R-:W-:Y:S01]  /*8740*/  F2FP.BF16.PACK_AB R138, R197, R198 ;  /* 0x000000c6c58a723e */ /* 0x000fe200000010ff */
[C---:B------:R-:W-:Y:S02]  /*8750*/  FMUL.FTZ R25, R2.reuse, R125 ;  /* 0x0000007d02197220 */ /* 0x040fe40000410000 */
        /* <DEDUP_REMOVED lines=29> */
[--C-:B------:R-:W-:Y:S02]  /*8930*/  FFMA.FTZ R0, R8, c[0x0][0x2d0], -R142.reuse ;  /* 0x0000b40008007a23 */ /* 0x100fe4000001088e */
[C---:B------:R-:W-:Y:S02]  /*8940*/  FMUL.FTZ R8, R2.reuse, R108 ;  /* 0x0000006c02087220 */ /* 0x040fe40000410000 */
[----:B------:R1:W5:Y:S01]  /*8950*/  MUFU.EX2 R195, R0 ;  /* 0x0000000000c37308 */ /* 0x0003620000000800 */
        /* <DEDUP_REMOVED lines=10> */
[----:B------:R-:W-:Y:S01]  /*8a00*/  FFMA.FTZ R116, R153, c[0x0][0x2d0], -R141 ;  /* 0x0000b40099747a23 */ /* 0x000fe2000001088d */
[----:B-1----:R-:W-:Y:S03]  /*8a10*/  FSEL R0, R100, RZ, P0 ;  /* 0x000000ff64007208 */ /* 0x002fe60000000000 */
[----:B------:R1:W-:Y:S01]  /*8a20*/  MUFU.EX2 R153, R116 ;  /* 0x0000007400997308 */ /* 0x0003e20000000800 */
[----:B-----5:R-:W-:Y:S01]  /*8a30*/  F2FP.BF16.PACK_AB R139, R194, R195 ;  /* 0x000000c3c28b723e */ /* 0x020fe200000010ff */
[----:B------:R-:W-:Y:S01]  /*8a40*/  FADD.FTZ R0, -R0, R103 ;  /* 0x0000006700007221 */ /* 0x000fe20000010100 */
[----:B------:R-:W-:Y:S03]  /*8a50*/  IADD3 R103, R168, R3, RZ ;  /* 0x00000003a8677210 */ /* 0x000fe60007ffe0ff */
[----:B------:R-:W-:Y:S06]  /*8a60*/  FMUL.FTZ R0, R0, c[0x0][0x2d0] ;  /* 0x0000b40000007a20 */ /* 0x000fec0000410000 */
[----:B------:R-:W5:Y:S01]  /*8a70*/  MUFU.EX2 R0, R0 ;  /* 0x0000000000007308 */ /* 0x000f620000000800 */
[----:B-1----:R-:W-:Y:S02]  /*8a80*/  FFMA.FTZ R116, R154, c[0x0][0x2d0], -R142 ;  /* 0x0000b4009a747a23 */ /* 0x002fe4000001088e */
[C---:B-----5:R-:W-:Y:S02]  /*8a90*/  FMUL.FTZ R6, R0.reuse, R106 ;  /* 0x0000006a00067220 */ /* 0x060fe40000410000 */
[C---:B------:R-:W-:Y:S02]  /*8aa0*/  FMUL.FTZ R7, R0.reuse, R107 ;  /* 0x0000006b00077220 */ /* 0x040fe40000410000 */
[----:B------:R-:W1:Y:S01]  /*8ab0*/  LDSM.16.MT88.4 R104, [R103] ;  /* 0x000000006768783b */ /* 0x000e620000004200 */
[C---:B------:R-:W-:Y:S02]  /*8ac0*/  FMUL.FTZ R10, R0.reuse, R110 ;  /* 0x0000006e000a7220 */ /* 0x040fe40000410000 */
[C---:B------:R-:W-:Y:S02]  /*8ad0*/  FMUL.FTZ R11, R0.reuse, R111 ;  /* 0x0000006f000b7220 */ /* 0x040fe40000410000 */
[C---:B--2---:R-:W-:Y:S03]  /*8ae0*/  HMMA.16816.F32.BF16 R4, R136.reuse, R12, R4 ;  /* 0x0000000c8804723c */ /* 0x044fe60000041804 */
[----:B------:R-:W2:Y:S02]  /*8af0*/  LDSM.16.MT88.4 R108, [R102+0x2000] ;  /* 0x00200000666c783b */ /* 0x000ea40000004200 */
        /* <DEDUP_REMOVED lines=10> */
[C---:B----4-:R-:W-:Y:S03]  /*8ba0*/  HMMA.16816.F32.BF16 R12, R136.reuse, R20, R12 ;  /* 0x00000014880c723c */ /* 0x050fe6000004180c */
        /* <DEDUP_REMOVED lines=31> */
[C---:B--2---:R-:W-:Y:S04]  /*8da0*/  HMMA.16816.F32.BF16 R36, R136.reuse, R108, R36 ;  /* 0x0000006c8824723c */ /* 0x044fe80000041824 */
        /* <DEDUP_REMOVED lines=21> */
[----:B------:R-:W-:Y:S02]  /*8f00*/  FFMA.FTZ R112, R143, c[0x0][0x2d0], -R141 ;  /* 0x0000b4008f707a23 */ /* 0x000fe4000001088d */
[C---:B--2---:R-:W-:Y:S02]  /*8f10*/  HMMA.16816.F32.BF16 R52, R136.reuse, R108, R52 ;  /* 0x0000006c8834723c */ /* 0x044fe40000041834 */
[----:B------:R2:W3:Y:S02]  /*8f20*/  MUFU.EX2 R180, R112 ;  /* 0x0000007000b47308 */ /* 0x0004e40000000800 */
[C---:B------:R-:W-:Y:S02]  /*8f30*/  FMUL.FTZ R94, R0.reuse, R94 ;  /* 0x0000005e005e7220 */ /* 0x040fe40000410000 */
[C---:B------:R-:W-:Y:S02]  /*8f40*/  FMUL.FTZ R95, R0.reuse, R95 ;  /* 0x0000005f005f7220 */ /* 0x040fe40000410000 */
[C---:B------:R-:W-:Y:S01]  /*8f50*/  HMMA.16816.F32.BF16 R56, R136.reuse, R110, R56 ;  /* 0x0000006e8838723c */ /* 0x040fe20000041838 */
[----:B------:R-:W4:Y:S03]  /*8f60*/  LDSM.16.MT88.4 R108, [R102+0x4000] ;  /* 0x00400000666c783b */ /* 0x000f260000004200 */
[C---:B------:R-:W-:Y:S02]  /*8f70*/  FMUL.FTZ R98, R0.reuse, R98 ;  /* 0x0000006200627220 */ /* 0x040fe40000410000 */
[----:B------:R-:W-:Y:S02]  /*8f80*/  FMUL.FTZ R99, R0, R99 ;  /* 0x0000006300637220 */ /* 0x000fe40000410000 */
[----:B------:R-:W-:Y:S04]  /*8f90*/  FFMA.FTZ R2, R2, R204, R191 ;  /* 0x000000cc02027223 */ /* 0x000fe800000100bf */
[----:B------:R-:W-:Y:S02]  /*8fa0*/  FFMA.FTZ R0, R0, R203, R188 ;  /* 0x000000cb00007223 */ /* 0x000fe400000100bc */
[----:B------:R-:W-:Y:S02]  /*8fb0*/  FADD.FTZ R2, R190, R2 ;  /* 0x00000002be027221 */ /* 0x000fe40000010000 */
[----:B------:R-:W-:Y:S02]  /*8fc0*/  FADD.FTZ R0, R196, R0 ;  /* 0x00000000c4007221 */ /* 0x000fe40000010000 */
[----:B--2---:R-:W-:Y:S02]  /*8fd0*/  FFMA.FTZ R112, R145, c[0x0][0x2d0], -R142 ;  /* 0x0000b40091707a23 */ /* 0x004fe4000001088e */
[----:B------:R-:W-:Y:S02]  /*8fe0*/  FADD.FTZ R2, R198, R2 ;  /* 0x00000002c6027221 */ /* 0x000fe40000010000 */
[----:B------:R2:W5:Y:S01]  /*8ff0*/  MUFU.EX2 R178, R112 ;  /* 0x0000007000b27308 */ /* 0x0005620000000800 */
[----:B------:R-:W-:Y:S01]  /*9000*/  FADD.FTZ R0, R195, R0 ;  /* 0x00000000c3007221 */ /* 0x000fe20000010000 */
[C---:B-1----:R-:W-:Y:S03]  /*9010*/  HMMA.16816.F32.BF16 R60, R136.reuse, R104, R60 ;  /* 0x00000068883c723c */ /* 0x042fe6000004183c */
[----:B------:R-:W-:Y:S02]  /*9020*/  FADD.FTZ R2, R197, R2 ;  /* 0x00000002c5027221 */ /* 0x000fe40000010000 */
[----:B------:R-:W-:Y:S02]  /*9030*/  FADD.FTZ R0, R194, R0 ;  /* 0x00000000c2007221 */ /* 0x000fe40000010000 */
[----:B---3--:R-:W-:Y:S01]  /*9040*/  FADD.FTZ R2, R180, R2 ;  /* 0x00000002b4027221 */ /* 0x008fe20000010000 */
[C---:B------:R-:W-:Y:S01]  /*9050*/  HMMA.16816.F32.BF16 R64, R136.reuse, R106, R64 ;  /* 0x0000006a8840723c */ /* 0x040fe20000041840 */
[----:B------:R-:W1:Y:S07]  /*9060*/  LDSM.16.MT88.4 R104, [R140+0x4000] ;  /* 0x004000008c68783b */ /* 0x000e6e0000004200 */
[C---:B----4-:R-:W-:Y:S04]  /*9070*/  HMMA.16816.F32.BF16 R68, R136.reuse, R108, R68 ;  /* 0x0000006c8844723c */ /* 0x050fe80000041844 */
[----:B--2---:R-:W-:Y:S02]  /*9080*/  FFMA.FTZ R112, R146, c[0x0][0x2d0], -R142 ;  /* 0x0000b40092707a23 */ /* 0x004fe4000001088e */
[----:B------:R-:W-:Y:S02]  /*9090*/  MUFU.EX2 R146, R121 ;  /* 0x0000007900927308 */ /* 0x000fe40000000800 */
[C---:B------:R-:W-:Y:S01]  /*90a0*/  HMMA.16816.F32.BF16 R72, R136.reuse, R110, R72 ;  /* 0x0000006e8848723c */ /* 0x040fe20000041848 */
[----:B------:R-:W2:Y:S03]  /*90b0*/  LDSM.16.MT88.4 R108, [R3+0x4000] ;  /* 0x00400000036c783b */ /* 0x000ea60000004200 */
[----:B-----5:R-:W-:Y:S04]  /*90c0*/  FADD.FTZ R0, R178, R0 ;  /* 0x00000000b2007221 */ /* 0x020fe80000010000 */
[----:B------:R3:W4:Y:S01]  /*90d0*/  MUFU.EX2 R177, R112 ;  /* 0x0000007000b17308 */ /* 0x0007220000000800 */
[C---:B-1----:R-:W-:Y:S07]  /*90e0*/  HMMA.16816.F32.BF16 R76, R136.reuse, R104, R76 ;  /* 0x00000068884c723c */ /* 0x042fee000004184c */
[--C-:B------:R-:W-:Y:S01]  /*90f0*/  FFMA.FTZ R104, R144, c[0x0][0x2d0], -R141.reuse ;  /* 0x0000b40090687a23 */ /* 0x100fe2000001088d */
[C---:B------:R-:W-:Y:S01]  /*9100*/  HMMA.16816.F32.BF16 R80, R136.reuse, R106, R80 ;  /* 0x0000006a8850723c */ /* 0x040fe20000041850 */
[----:B---3--:R-:W-:Y:S02]  /*9110*/  LDSM.16.MT88.4 R112, [R140+0x800] ;  /* 0x000800008c70783b */ /* 0x008fe40000004200 */
[----:B------:R1:W3:Y:S01]  /*9120*/  MUFU.EX2 R179, R104 ;  /* 0x0000006800b37308 */ /* 0x0002e20000000800 */
[----:B----4-:R-:W-:Y:S04]  /*9130*/  FADD.FTZ R0, R177, R0 ;  /* 0x00000000b1007221 */ /* 0x010fe80000010000 */
[C---:B--2---:R-:W-:Y:S07]  /*9140*/  HMMA.16816.F32.BF16 R84, R136.reuse, R108, R84 ;  /* 0x0000006c8854723c */ /* 0x044fee0000041854 */
[--C-:B------:R-:W-:Y:S01]  /*9150*/  FFMA.FTZ R108, R147, c[0x0][0x2d0], -R141.reuse ;  /* 0x0000b400936c7a23 */ /* 0x100fe2000001088d */
[C---:B------:R-:W-:Y:S01]  /*9160*/  HMMA.16816.F32.BF16 R88, R136.reuse, R110, R88 ;  /* 0x0000006e8858723c */ /* 0x040fe20000041858 */
[----:B------:R2:W-:Y:S01]  /*9170*/  MUFU.EX2 R147, R120 ;  /* 0x0000007800937308 */ /* 0x0005e20000000800 */
[----:B-1----:R-:W1:Y:S09]  /*9180*/  LDSM.16.MT88.4 R104, [R103+0x4000] ;  /* 0x004000006768783b */ /* 0x002e720000004200 */
[----:B------:R4:W5:Y:S01]  /*9190*/  MUFU.EX2 R176, R108 ;  /* 0x0000006c00b07308 */ /* 0x0009620000000800 */
[----:B---3--:R-:W-:Y:S01]  /*91a0*/  FADD.FTZ R2, R179, R2 ;  /* 0x00000002b3027221 */ /* 0x008fe20000010000 */
[----:B--2---:R-:W-:Y:S01]  /*91b0*/  LDSM.16.MT88.4 R120, [R140+0x1800] ;  /* 0x001800008c78783b */ /* 0x004fe20000004200 */
[--C-:B----4-:R-:W-:Y:S02]  /*91c0*/  FFMA.FTZ R108, R148, c[0x0][0x2d0], -R141.reuse ;  /* 0x0000b400946c7a23 */ /* 0x110fe4000001088d */
[----:B-----5:R-:W-:Y:S05]  /*91d0*/  FADD.FTZ R2, R176, R2 ;  /* 0x00000002b0027221 */ /* 0x020fea0000010000 */
[----:B------:R2:W3:Y:S01]  /*91e0*/  MUFU.EX2 R175, R108 ;  /* 0x0000006c00af7308 */ /* 0x0004e20000000800 */
[C---:B-1----:R-:W-:Y:S07]  /*91f0*/  HMMA.16816.F32.BF16 R92, R136.reuse, R104, R92 ;  /* 0x00000068885c723c */ /* 0x042fee000004185c */
[----:B------:R-:W-:Y:S01]  /*9200*/  FFMA.FTZ R104, R149, c[0x0][0x2d0], -R142 ;  /* 0x0000b40095687a23 */ /* 0x000fe2000001088e */
[----:B------:R-:W-:Y:S03]  /*9210*/  HMMA.16816.F32.BF16 R96, R136, R106, R96 ;  /* 0x0000006a8860723c */ /* 0x000fe60000041860 */
[----:B------:R1:W4:Y:S01]  /*9220*/  MUFU.EX2 R174, R104 ;  /* 0x0000006800ae7308 */ /* 0x0003220000000800 */
[----:B------:R-:W-:Y:S01]  /*9230*/  F2FP.BF16.PACK_AB R105, R177, R178 ;  /* 0x000000b2b169723e */ /* 0x000fe200000010ff */
[----:B--2---:R-:W2:Y:S01]  /*9240*/  LDSM.16.MT88.4 R108, [R102+0x800] ;  /* 0x00080000666c783b */ /* 0x004ea20000004200 */
[C---:B---3--:R-:W-:Y:S01]  /*9250*/  FADD.FTZ R2, R175.reuse, R2 ;  /* 0x00000002af027221 */ /* 0x048fe20000010000 */
[----:B------:R-:W-:Y:S01]  /*9260*/  F2FP.BF16.PACK_AB R106, R175, R176 ;  /* 0x000000b0af6a723e */ /* 0x000fe200000010ff */
[----:B-1----:R-:W-:Y:S04]  /*9270*/  FFMA.FTZ R104, R150, c[0x0][0x2d0], -R142 ;  /* 0x0000b40096687a23 */ /* 0x002fe8000001088e */
[----:B----4-:R-:W-:Y:S01]  /*9280*/  FADD.FTZ R0, R174, R0 ;  /* 0x00000000ae007221 */ /* 0x010fe20000010000 */
[----:B------:R1:W3:Y:S02]  /*9290*/  MUFU.EX2 R160, R104 ;  /* 0x0000006800a07308 */ /* 0x0002e40000000800 */
[----:B-1----:R-:W-:Y:S01]  /*92a0*/  F2FP.BF16.PACK_AB R104, R179, R180 ;  /* 0x000000b4b368723e */ /* 0x002fe200000010ff */
[C---:B---3--:R-:W-:Y:S01]  /*92b0*/  FADD.FTZ R0, R160.reuse, R0 ;  /* 0x00000000a0007221 */ /* 0x048fe20000010000 */
[----:B------:R-:W-:Y:S07]  /*92c0*/  F2FP.BF16.PACK_AB R107, R160, R174 ;  /* 0x000000aea06b723e */ /* 0x000fee00000010ff */
[C---:B--2---:R-:W-:Y:S08]  /*92d0*/  HMMA.16816.F32.BF16 R4, R104.reuse, R108, R4 ;  /* 0x0000006c6804723c */ /* 0x044ff00000041804 */
        /* <DEDUP_REMOVED lines=160> */
[----:B------:R-:W-:Y:S01]  /*9ce0*/  IMAD.SHL.U32 R18, R202, 0x2, RZ ;  /* 0x00000002ca127824 */ /* 0x000fe200078e00ff */
[----:B------:R-:W-:Y:S01]  /*9cf0*/  IADD3 R2, R2, -0x80, RZ ;  /* 0xffffff8002027810 */ /* 0x000fe20007ffe0ff */
[----:B------:R-:W-:Y:S01]  /*9d00*/  IMAD.SHL.U32 R17, R201, 0x2, RZ ;  /* 0x00000002c9117824 */ /* 0x000fe200078e00ff */
[----:B------:R-:W-:Y:S01]  /*9d10*/  SHF.L.U64.HI R15, R202, 0x1, R159 ;  /* 0x00000001ca0f7819 */ /* 0x000fe2000001029f */
[----:B------:R-:W-:Y:S01]  /*9d20*/  IMAD.SHL.U32 R16, R193, 0x2, RZ ;  /* 0x00000002c1107824 */ /* 0x000fe200078e00ff */
        /* <DEDUP_REMOVED lines=29> */
.L_x_2808:
[----:B------:R-:W-:-:S05]  /*9f00*/  BRA.DIV ~URZ, `(.L_x_2714) ;  /* 0x000097c27f007947 */ /* 0x000fca000b800000 */
[----:B------:R-:W3:Y:S01]  /*9f10*/  SHFL.IDX PT, R2, R12, RZ, 0x181f ;  /* 0x00181fff0c027589 */ /* 0x000ee200000e0000 */
[----:B------:R-:W-:Y:S01]  /*9f20*/  ISETP.GE.AND P5, PT, R193, c[0x0][0x1d4], PT ;  /* 0x00007500c1007a0c */ /* 0x000fe20003fa6270 */
[----:B------:R-:W-:Y:S01]  /*9f30*/  IMAD R0, R199, 0x6000, R224 ;  /* 0x00006000c7007824 */ /* 0x000fe200078e02e0 */
[----:B------:R-:W-:Y:S02]  /*9f40*/  ISETP.GE.AND P1, PT, R201, c[0x0][0x1d4], PT ;  /* 0x00007500c9007a0c */ /* 0x000fe40003f26270 */
[C---:B---3--:R-:W-:Y:S02]  /*9f50*/  IADD3 R8, P0, R2.reuse, R16, RZ ;  /* 0x0000001002087210 */ /* 0x048fe40007f1e0ff */
[----:B------:R-:W-:Y:S03]  /*9f60*/  IADD3 R6, P6, R2, R17, RZ ;  /* 0x0000001102067210 */ /* 0x000fe60007fde0ff */
[----:B--2---:R-:W-:Y:S01]  /*9f70*/  IMAD.X R9, R4, 0x1, R13, P0 ;  /* 0x0000000104097824 */ /* 0x004fe200000e060d */
        /* <DEDUP_REMOVED lines=14> */
.L_x_2809:
[----:B--2-4-:R-:W-:Y:S02]  /*a060*/  IADD3 R6, -R10, 0x10, RZ ;  /* 0x000000100a067810 */ /* 0x014fe40007ffe1ff */
[----:B------:R-:W-:Y:S02]  /*a070*/  IADD3 R3, -R11, 0x10, RZ ;  /* 0x000000100b037810 */ /* 0x000fe40007ffe1ff */
[----:B------:R-:W-:Y:S02]  /*a080*/  LOP3.LUT R6, R6, 0xf, RZ, 0xc0, !PT ;  /* 0x0000000f06067812 */ /* 0x000fe400078ec0ff */
[----:B------:R-:W-:Y:S02]  /*a090*/  LOP3.LUT R3, R3, 0xf, RZ, 0xc0, !PT ;  /* 0x0000000f03037812 */ /* 0x000fe400078ec0ff */
[----:B------:R-:W-:Y:S02]  /*a0a0*/  IADD3 R7, -R5, 0x10, RZ ;  /* 0x0000001005077810 */ /* 0x000fe40007ffe1ff */
[-C--:B------:R-:W-:Y:S02]  /*a0b0*/  IADD3 R6, P6, P5, R6, R2.reuse, R17 ;  /* 0x0000000206067210 */ /* 0x080fe40007dde011 */
[----:B------:R-:W-:Y:S02]  /*a0c0*/  IADD3 R8, P1, P0, R3, R2, R16 ;  /* 0x0000000203087210 */ /* 0x000fe4000783e010 */
[----:B------:R-:W-:Y:S02]  /*a0d0*/  LOP3.LUT R3, R7, 0xf, RZ, 0xc0, !PT ;  /* 0x0000000f07037812 */ /* 0x000fe400078ec0ff */
        /* <DEDUP_REMOVED lines=13> */
.L_x_2712:
[----:B------:R-:W-:Y:S05]  /*a1b0*/  BSYNC B0 ;  /* 0x0000000000007941 */ /* 0x000fea0003800000 */
.L_x_2711:
[C---:B------:R-:W-:Y:S01]  /*a1c0*/  ISETP.GT.AND P0, PT, R172.reuse, R209, PT ;  /* 0x000000d1ac00720c */ /* 0x040fe20003f04270 */
[----:B------:R-:W0:Y:S01]  /*a1d0*/  LDGDEPBAR ;  /* 0x00000000000079af */ /* 0x000e220000000000 */
[C---:B------:R-:W-:Y:S01]  /*a1e0*/  ISETP.GE.AND P1, PT, R161.reuse, 0x1, PT ;  /* 0x00000001a100780c */ /* 0x040fe20003f26270 */
[----:B------:R-:W-:Y:S01]  /*a1f0*/  IMAD.MOV.U32 R103, RZ, RZ, R100 ;  /* 0x000000ffff677224 */ /* 0x000fe200078e0064 */
[----:B-1----:R-:W-:Y:S01]  /*a200*/  IADD3 R0, R161, 0x1, RZ ;  /* 0x00000001a1007810 */ /* 0x002fe20007ffe0ff */
[----:B------:R-:W-:Y:S01]  /*a210*/  IMAD.MOV.U32 R102, RZ, RZ, R101 ;  /* 0x000000ffff667224 */ /* 0x000fe200078e0065 */
[----:B------:R-:W-:Y:S02]  /*a220*/  IADD3 R172, R172, -0x1, RZ ;  /* 0xffffffffacac7810 */ /* 0x000fe40007ffe0ff */
[----:B------:R-:W-:Y:S05]  /*a230*/  SEL R161, R0, RZ, !P1 ;  /* 0x000000ff00a17207 */ /* 0x000fea0004800000 */
[----:B------:R-:W-:-:S05]  /*a240*/  @P0 BRA `(.L_x_2715) ;  /* 0xffffc89000000947 */ /* 0x000fca000383ffff */
.L_x_2706:
[----:B------:R-:W-:Y:S01]  /*a250*/  ISETP.GE.AND P0, PT, R172, R205, PT ;  /* 0x000000cdac00720c */ /* 0x000fe20003f06270 */
[----:B------:R-:W-:Y:S01]  /*a260*/  IMAD.MOV.U32 R182, RZ, RZ, 0x1f ;  /* 0x0000001fffb67424 */ /* 0x000fe200078e00ff */
[----:B------:R-:W-:-:S11]  /*a270*/  MOV R180, 0xffffffff ;  /* 0xffffffff00b47802 */ /* 0x000fd60000000f00 */
[----:B------:R-:W-:Y:S05]  /*a280*/  @!P0 BRA `(.L_x_2716) ;  /* 0x000032a000008947 */ /* 0x000fea0003800000 */
[----:B------:R-:W-:Y:S02]  /*a290*/  MOV R102, R100 ;  /* 0x0000006400667202 */ /* 0x000fe40000000f00 */
[----:B------:R-:W-:Y:S02]  /*a2a0*/  MOV R0, R101 ;  /* 0x0000006500007202 */ /* 0x000fe40000000f00 */
.L_x_2726:
        /* <DEDUP_REMOVED lines=43> */
.L_x_2810:
        /* <DEDUP_REMOVED lines=22> */
.L_x_2811:
        /* <DEDUP_REMOVED lines=21> */
.L_x_2718:
[----:B------:R-:W-:Y:S05]  /*a810*/  BSYNC B0 ;  /* 0x0000000000007941 */ /* 0x000fea0003800000 */
.L_x_2717:
        /* <DEDUP_REMOVED lines=25> */
[----:B------:R-:W-:Y:S01]  /*a9b0*/  IMAD.IADD R156, R166, 0x1, R103 ;  /* 0x00000001a69c7824 */ /* 0x000fe200078e0267 */
        /* <DEDUP_REMOVED lines=227> */
.L_x_2812:
        /* <DEDUP_REMOVED lines=49> */
[----:B------:R4:W-:Y:S01]  /*bb00*/  MUFU.EX2 R22, R21 ;  /* 0x0000001500167308 */ /* 0x0009e20000000800 */
[C---:B------:R-:W-:Y:S02]  /*bb10*/  FMUL.FTZ R49, R2.reuse, R49 ;  /* 0x0000003102317220 */ /* 0x040fe40000410000 */
[C---:B------:R-:W-:Y:S02]  /*bb20*/  FMUL.FTZ R52, R2.reuse, R52 ;  /* 0x0000003402347220 */ /* 0x040fe40000410000 */
[C---:B--2---:R-:W-:Y:S02]  /*bb30*/  FMUL.FTZ R24, R2.reuse, R124 ;  /* 0x0000007c02187220 */ /* 0x044fe40000410000 */
        /* <DEDUP_REMOVED lines=9> */
[----:B------:R-:W-:Y:S01]  /*bbd0*/  MUFU.EX2 R116, R156 ;  /* 0x0000009c00747308 */ /* 0x000fe20000000800 */
[----:B-1----:R-:W-:Y:S01]  /*bbe0*/  FMNMX.FTZ R0, R5, R0, !PT ;  /* 0x0000000005007209 */ /* 0x002fe20007810000 */
[C---:B------:R-:W-:Y:S02]  /*bbf0*/  FMUL.FTZ R68, R2.reuse, R68 ;  /* 0x0000004402447220 */ /* 0x040fe40000410000 */
[C---:B----4-:R-:W-:Y:S02]  /*bc00*/  FMUL.FTZ R21, R2.reuse, R121 ;  /* 0x0000007902157220 */ /* 0x050fe40000410000 */
[----:B------:R-:W1:Y:S01]  /*bc10*/  SHFL.BFLY PT, R3, R0, 0x1, 0x1f ;  /* 0x0c201f0000037f89 */ /* 0x000e6200000e0000 */
        /* <DEDUP_REMOVED lines=38> */
[----:B------:R4:W-:Y:S01]  /*be80*/  MUFU.EX2 R124, R7 ;  /* 0x00000007007c7308 */ /* 0x0009e20000000800 */
[C---:B-1----:R-:W-:Y:S02]  /*be90*/  FMUL.FTZ R4, R2.reuse, R104 ;  /* 0x0000006802047220 */ /* 0x042fe40000410000 */
[C---:B------:R-:W-:Y:S01]  /*bea0*/  FMUL.FTZ R9, R2.reuse, R109 ;  /* 0x0000006d02097220 */ /* 0x040fe20000410000 */
[----:B--2---:R-:W-:Y:S01]  /*beb0*/  F2FP.BF16.PACK_AB R137, R11, R15 ;  /* 0x0000000f0b89723e */ /* 0x004fe200000010ff */
[C---:B------:R-:W-:Y:S02]  /*bec0*/  FMUL.FTZ R5, R2.reuse, R105 ;  /* 0x0000006902057220 */ /* 0x040fe40000410000 */
[C---:B------:R-:W-:Y:S02]  /*bed0*/  FMUL.FTZ R12, R2.reuse, R112 ;  /* 0x00000070020c7220 */ /* 0x040fe40000410000 */
[C---:B------:R-:W-:Y:S01]  /*bee0*/  FMUL.FTZ R13, R2.reuse, R113 ;  /* 0x00000071020d7220 */ /* 0x040fe20000410000 */
[----:B------:R-:W1:Y:S01]  /*bef0*/  MUFU.EX2 R125, R10 ;  /* 0x0000000a007d7308 */ /* 0x000e620000000800 */
[C---:B------:R-:W-:Y:S02]  /*bf00*/  FMUL.FTZ R20, R2.reuse, R120 ;  /* 0x0000007802147220 */ /* 0x040fe40000410000 */
[----:B------:R-:W-:Y:S02]  /*bf10*/  FMUL.FTZ R97, R2, R97 ;  /* 0x0000006102617220 */ /* 0x000fe40000410000 */
[----:B------:R-:W-:Y:S02]  /*bf20*/  FADD.FTZ R3, R8, R3 ;  /* 0x0000000308037221 */ /* 0x000fe40000010000 */
[----:B------:R-:W-:Y:S01]  /*bf30*/  FMUL.FTZ R8, R2, R108 ;  /* 0x0000006c02087220 */ /* 0x000fe20000410000 */
[----:B------:R-:W-:Y:S01]  /*bf40*/  IADD3 R2, R170, R160, RZ ;  /* 0x000000a0aa027210 */ /* 0x000fe20007ffe0ff */
[C---:B---3--:R-:W-:Y:S01]  /*bf50*/  FFMA.FTZ R6, R0.reuse, R203, R15 ;  /* 0x000000cb00067223 */ /* 0x048fe2000001000f */
[----:B------:R-:W-:Y:S01]  /*bf60*/  F2FP.BF16.PACK_AB R108, R19, R22 ;  /* 0x00000016136c723e */ /* 0x000fe200000010ff */
[----:B------:R-:W-:Y:S01]  /*bf70*/  FMUL.FTZ R14, R0, R114 ;  /* 0x00000072000e7220 */ /* 0x000fe20000410000 */
[----:B------:R-:W-:Y:S01]  /*bf80*/  IADD3 R102, R168, R2, RZ ;  /* 0x00000002a8667210 */ /* 0x000fe20007ffe0ff */
[----:B------:R-:W2:Y:S01]  /*bf90*/  LDSM.16.MT88.4 R140, [R2] ;  /* 0x00000000028c783b */ /* 0x000ea20000004200 */
[C---:B----4-:R-:W-:Y:S01]  /*bfa0*/  FMUL.FTZ R7, R0.reuse, R107 ;  /* 0x0000006b00077220 */ /* 0x050fe20000410000 */
[----:B------:R-:W-:Y:S01]  /*bfb0*/  MUFU.EX2 R109, R149 ;  /* 0x00000095006d7308 */ /* 0x000fe20000000800 */
[----:B------:R-:W-:Y:S02]  /*bfc0*/  FADD.FTZ R120, R11, R6 ;  /* 0x000000060b787221 */ /* 0x000fe40000010000 */
[C---:B------:R-:W-:Y:S02]  /*bfd0*/  FMUL.FTZ R6, R0.reuse, R106 ;  /* 0x0000006a00067220 */ /* 0x040fe40000410000 */
[C---:B------:R-:W-:Y:S01]  /*bfe0*/  FMUL.FTZ R11, R0.reuse, R111 ;  /* 0x0000006f000b7220 */ /* 0x040fe20000410000 */
[----:B------:R-:W3:Y:S01]  /*bff0*/  LDSM.16.MT88.4 R104, [R102] ;  /* 0x000000006668783b */ /* 0x000ee20000004200 */
[C---:B------:R-:W-:Y:S01]  /*c000*/  FMUL.FTZ R15, R0.reuse, R115 ;  /* 0x00000073000f7220 */ /* 0x040fe20000410000 */
[----:B-1----:R-:W-:Y:S01]  /*c010*/  F2FP.BF16.PACK_AB R139, R125, R124 ;  /* 0x0000007c7d8b723e */ /* 0x002fe200000010ff */
[C---:B------:R-:W-:Y:S01]  /*c020*/  FMUL.FTZ R26, R0.reuse, R126 ;  /* 0x0000007e001a7220 */ /* 0x040fe20000410000 */
[----:B------:R-:W-:Y:S01]  /*c030*/  MUFU.EX2 R113, R159 ;  /* 0x0000009f00717308 */ /* 0x000fe20000000800 */
[C---:B------:R-:W-:Y:S02]  /*c040*/  FMUL.FTZ R27, R0.reuse, R127 ;  /* 0x0000007f001b7220 */ /* 0x040fe40000410000 */
[C---:B------:R-:W-:Y:S02]  /*c050*/  FMUL.FTZ R34, R0.reuse, R134 ;  /* 0x0000008600227220 */ /* 0x040fe40000410000 */
[----:B------:R-:W-:Y:S02]  /*c060*/  FMUL.FTZ R35, R0, R135 ;  /* 0x0000008700237220 */ /* 0x000fe40000410000 */
[----:B------:R-:W-:Y:S02]  /*c070*/  FADD.FTZ R120, R124, R120 ;  /* 0x000000787c787221 */ /* 0x000fe40000010000 */
[----:B------:R-:W-:Y:S01]  /*c080*/  FMUL.FTZ R10, R0, R110 ;  /* 0x0000006e000a7220 */ /* 0x000fe20000410000 */
[----:B------:R-:W-:Y:S01]  /*c090*/  MUFU.EX2 R112, R158 ;  /* 0x0000009e00707308 */ /* 0x000fe20000000800 */
[----:B------:R-:W-:Y:S02]  /*c0a0*/  FADD.FTZ R3, R22, R3 ;  /* 0x0000000316037221 */ /* 0x000fe40000010000 */
[C---:B------:R-:W-:Y:S02]  /*c0b0*/  FMUL.FTZ R18, R0.reuse, R118 ;  /* 0x0000007600127220 */ /* 0x040fe40000410000 */
[----:B------:R-:W-:Y:S02]  /*c0c0*/  FADD.FTZ R103, R19, R3 ;  /* 0x0000000313677221 */ /* 0x000fe40000010000 */
[C---:B------:R-:W-:Y:S02]  /*c0d0*/  FMUL.FTZ R19, R0.reuse, R119 ;  /* 0x0000007700137220 */ /* 0x040fe40000410000 */
[C---:B------:R-:W-:Y:S01]  /*c0e0*/  FMUL.FTZ R22, R0.reuse, R122 ;  /* 0x0000007a00167220 */ /* 0x040fe20000410000 */
        /* <DEDUP_REMOVED lines=10> */
[----:B------:R-:W-:Y:S01]  /*c190*/  MUFU.EX2 R110, R148 ;  /* 0x00000094006e7308 */ /* 0x000fe20000000800 */
[C---:B------:R-:W-:Y:S01]  /*c1a0*/  FMUL.FTZ R43, R0.reuse, R43 ;  /* 0x0000002b002b7220 */ /* 0x040fe20000410000 */
[C---:B---3--:R-:W-:Y:S04]  /*c1b0*/  HMMA.16816.F32.BF16 R12, R136.reuse, R104, R12 ;  /* 0x00000068880c723c */ /* 0x048fe8000004180c */
        /* <DEDUP_REMOVED lines=35> */
[----:B------:R-:W-:Y:S01]  /*c3f0*/  FMUL.FTZ R99, R0, R99 ;  /* 0x0000006300637220 */ /* 0x000fe20000410000 */
[----:B------:R-:W-:Y:S01]  /*c400*/  IADD3 R0, R171, R160, RZ ;  /* 0x000000a0ab007210 */ /* 0x000fe20007ffe0ff */
[----:B------:R-:W-:Y:S01]  /*c410*/  FADD.FTZ R103, R109, R103 ;  /* 0x000000676d677221 */ /* 0x000fe20000010000 */
[----:B------:R-:W-:Y:S02]  /*c420*/  MUFU.EX2 R144, R152 ;  /* 0x0000009800907308 */ /* 0x000fe40000000800 */
[----:B------:R-:W-:Y:S01]  /*c430*/  IADD3 R3, R168, R0, RZ ;  /* 0x00000000a8037210 */ /* 0x000fe20007ffe0ff */
[----:B------:R-:W1:Y:S01]  /*c440*/  LDSM.16.MT88.4 R104, [R0] ;  /* 0x000000000068783b */ /* 0x000e620000004200 */
[C---:B------:R-:W-:Y:S01]  /*c450*/  FADD.FTZ R103, R110.reuse, R103 ;  /* 0x000000676e677221 */ /* 0x040fe20000010000 */
[----:B------:R-:W-:Y:S02]  /*c460*/  F2FP.BF16.PACK_AB R110, R110, R109 ;  /* 0x0000006d6e6e723e */ /* 0x000fe400000010ff */
[----:B------:R-:W-:Y:S01]  /*c470*/  F2FP.BF16.PACK_AB R109, R123, R121 ;  /* 0x000000797b6d723e */ /* 0x000fe200000010ff */
[----:B------:R-:W-:Y:S02]  /*c480*/  FADD.FTZ R103, R113, R103 ;  /* 0x0000006771677221 */ /* 0x000fe40000010000 */
[----:B------:R-:W-:Y:S01]  /*c490*/  MUFU.EX2 R145, R153 ;  /* 0x0000009900917308 */ /* 0x000fe20000000800 */
[----:B------:R-:W-:Y:S01]  /*c4a0*/  LDSM.16.MT88.4 R132, [R3+0x1800] ;  /* 0x001800000384783b */ /* 0x000fe20000004200 */
[----:B------:R-:W-:Y:S04]  /*c4b0*/  FADD.FTZ R103, R112, R103 ;  /* 0x0000006770677221 */ /* 0x000fe80000010000 */
[----:B------:R-:W-:Y:S04]  /*c4c0*/  FADD.FTZ R103, R117, R103 ;  /* 0x0000006775677221 */ /* 0x000fe80000010000 */
[----:B------:R-:W-:Y:S01]  /*c4d0*/  FADD.FTZ R103, R116, R103 ;  /* 0x0000006774677221 */ /* 0x000fe20000010000 */
[----:B------:R-:W-:Y:S03]  /*c4e0*/  MUFU.EX2 R143, R154 ;  /* 0x0000009a008f7308 */ /* 0x000fe60000000800 */
[----:B------:R-:W-:Y:S07]  /*c4f0*/  FADD.FTZ R103, R119, R103 ;  /* 0x0000006777677221 */ /* 0x000fee0000010000 */
[----:B------:R-:W2:Y:S10]  /*c500*/  MUFU.EX2 R142, R155 ;  /* 0x0000009b008e7308 */ /* 0x000eb40000000800 */
[----:B------:R-:W-:Y:S01]  /*c510*/  MUFU.EX2 R141, R175 ;  /* 0x000000af008d7308 */ /* 0x000fe20000000800 */
[C---:B-1----:R-:W-:Y:S08]  /*c520*/  HMMA.16816.F32.BF16 R20, R136.reuse, R104, R20 ;  /* 0x000000688814723c */ /* 0x042ff00000041814 */
[C---:B------:R-:W-:Y:S01]  /*c530*/  HMMA.16816.F32.BF16 R24, R136.reuse, R106, R24 ;  /* 0x0000006a8818723c */ /* 0x040fe20000041818 */
[----:B------:R-:W1:Y:S01]  /*c540*/  LDSM.16.MT88.4 R104, [R3] ;  /* 0x000000000368783b */ /* 0x000e620000004200 */
[----:B------:R-:W3:Y:S06]  /*c550*/  MUFU.EX2 R140, R179 ;  /* 0x000000b3008c7308 */ /* 0x000eec0000000800 */
        /* <DEDUP_REMOVED lines=80> */
[C---:B--2---:R-:W-:Y:S01]  /*ca60*/  HMMA.16816.F32.BF16 R12, R104.reuse, R112, R12 ;  /* 0x00000070680c723c */ /* 0x044fe2000004180c */
[----:B------:R-:W-:Y:S07]  /*ca70*/  LDSM.16.MT88.4 R116, [R102+0x1800] ;  /* 0x001800006674783b */ /* 0x000fee0000004200 */
        /* <DEDUP_REMOVED lines=29> */
[----:B------:R-:W-:Y:S03]  /*cc50*/  LDSM.16.MT88.4 R124, [R0+0x1800] ;  /* 0x00180000007c783b */ /* 0x000fe60000004200 */
[----:B------:R-:W-:Y:S04]  /*cc60*/  FADD.FTZ R108, R121, R108 ;  /* 0x0000006c796c7221 */ /* 0x000fe80000010000 */
[C---:B--2---:R-:W-:Y:S04]  /*cc70*/  HMMA.16816.F32.BF16 R92, R104.reuse, R112, R92 ;  /* 0x00000070685c723c */ /* 0x044fe8000004185c */
[----:B------:R-:W-:Y:S02]  /*cc80*/  FADD.FTZ R120, R123, R108 ;  /* 0x0000006c7b787221 */ /* 0x000fe40000010000 */
[----:B------:R-:W1:Y:S02]  /*cc90*/  LDSM.16.MT88.4 R108, [R2+0x1800] ;  /* 0x00180000026c783b */ /* 0x000e640000004200 */
[----:B------:R-:W-:Y:S04]  /*cca0*/  HMMA.16816.F32.BF16 R96, R104, R114, R96 ;  /* 0x000000726860723c */ /* 0x000fe80000041860 */
[----:B------:R-:W-:Y:S04]  /*ccb0*/  FADD.FTZ R103, R122, R120 ;  /* 0x000000787a677221 */ /* 0x000fe80000010000 */
[C---:B-1----:R-:W-:Y:S01]  /*ccc0*/  HMMA.16816.F32.BF16 R104, R136.reuse, R108, R4 ;  /* 0x0000006c8868723c */ /* 0x042fe20000041804 */
[----:B------:R-:W1:Y:S07]  /*ccd0*/  LDSM.16.MT88.4 R4, [R2+0x3800] ;  /* 0x003800000204783b */ /* 0x000e6e0000004200 */
[C---:B------:R-:W-:Y:S01]  /*cce0*/  HMMA.16816.F32.BF16 R108, R136.reuse, R110, R8 ;  /* 0x0000006e886c723c */ /* 0x040fe20000041808 */
[----:B------:R-:W2:Y:S07]  /*ccf0*/  LDSM.16.MT88.4 R8, [R102+0x3800] ;  /* 0x003800006608783b */ /* 0x000eae0000004200 */
[C---:B------:R-:W-:Y:S01]  /*cd00*/  HMMA.16816.F32.BF16 R112, R136.reuse, R116, R12 ;  /* 0x000000748870723c */ /* 0x040fe2000004180c */
[----:B------:R-:W3:Y:S07]  /*cd10*/  LDSM.16.MT88.4 R12, [R0+0x3800] ;  /* 0x00380000000c783b */ /* 0x000eee0000004200 */
[C---:B------:R-:W-:Y:S01]  /*cd20*/  HMMA.16816.F32.BF16 R116, R136.reuse, R118, R16 ;  /* 0x000000768874723c */ /* 0x040fe20000041810 */
[----:B------:R-:W-:Y:S07]  /*cd30*/  LDSM.16.MT88.4 R16, [R102+0x5800] ;  /* 0x005800006610783b */ /* 0x000fee0000004200 */
[C---:B------:R-:W-:Y:S01]  /*cd40*/  HMMA.16816.F32.BF16 R120, R136.reuse, R124, R20 ;  /* 0x0000007c8878723c */ /* 0x040fe20000041814 */
[----:B------:R4:W-:Y:S07]  /*cd50*/  LDSM.16.MT88.4 R20, [R0+0x5800] ;  /* 0x005800000014783b */ /* 0x0009ee0000004200 */
[C---:B------:R-:W-:Y:S08]  /*cd60*/  HMMA.16816.F32.BF16 R124, R136.reuse, R126, R24 ;  /* 0x0000007e887c723c */ /* 0x040ff00000041818 */
[C---:B------:R-:W-:Y:S08]  /*cd70*/  HMMA.16816.F32.BF16 R128, R136.reuse, R132, R28 ;  /* 0x000000848880723c */ /* 0x040ff0000004181c */
[C---:B------:R-:W-:Y:S04]  /*cd80*/  HMMA.16816.F32.BF16 R132, R136.reuse, R134, R32 ;  /* 0x000000868884723c */ /* 0x040fe80000041820 */
[----:B----4-:R-:W-:Y:S04]  /*cd90*/  FADD.FTZ R0, R148, R103 ;  /* 0x0000006794007221 */ /* 0x010fe80000010000 */
[C---:B-1----:R-:W-:Y:S04]  /*cda0*/  HMMA.16816.F32.BF16 R36, R136.reuse, R4, R36 ;  /* 0x000000048824723c */ /* 0x042fe80000041824 */
[----:B------:R-:W-:Y:S04]  /*cdb0*/  FADD.FTZ R0, R146, R0 ;  /* 0x0000000092007221 */ /* 0x000fe80000010000 */
[C---:B------:R-:W-:Y:S01]  /*cdc0*/  HMMA.16816.F32.BF16 R40, R136.reuse, R6, R40 ;  /* 0x000000068828723c */ /* 0x040fe20000041828 */
[----:B------:R-:W1:Y:S03]  /*cdd0*/  LDSM.16.MT88.4 R4, [R3+0x3800] ;  /* 0x003800000304783b */ /* 0x000e660000004200 */
[----:B------:R-:W-:Y:S04]  /*cde0*/  FADD.FTZ R0, R147, R0 ;  /* 0x0000000093007221 */ /* 0x000fe80000010000 */
[C---:B--2---:R-:W-:Y:S04]  /*cdf0*/  HMMA.16816.F32.BF16 R44, R136.reuse, R8, R44 ;  /* 0x00000008882c723c */ /* 0x044fe8000004182c */
[----:B------:R-:W-:Y:S04]  /*ce00*/  FADD.FTZ R0, R144, R0 ;  /* 0x0000000090007221 */ /* 0x000fe80000010000 */
[C---:B------:R-:W-:Y:S01]  /*ce10*/  HMMA.16816.F32.BF16 R48, R136.reuse, R10, R48 ;  /* 0x0000000a8830723c */ /* 0x040fe20000041830 */
[----:B------:R2:W4:Y:S03]  /*ce20*/  LDSM.16.MT88.4 R8, [R2+0x5800] ;  /* 0x005800000208783b */ /* 0x0005260000004200 */
[----:B------:R-:W-:Y:S04]  /*ce30*/  FADD.FTZ R0, R145, R0 ;  /* 0x0000000091007221 */ /* 0x000fe80000010000 */
[C---:B---3--:R-:W-:Y:S04]  /*ce40*/  HMMA.16816.F32.BF16 R52, R136.reuse, R12, R52 ;  /* 0x0000000c8834723c */ /* 0x048fe80000041834 */
[----:B------:R-:W-:Y:S04]  /*ce50*/  FADD.FTZ R0, R143, R0 ;  /* 0x000000008f007221 */ /* 0x000fe80000010000 */
[C---:B------:R-:W-:Y:S01]  /*ce60*/  HMMA.16816.F32.BF16 R56, R136.reuse, R14, R56 ;  /* 0x0000000e8838723c */ /* 0x040fe20000041838 */
[----:B------:R-:W3:Y:S03]  /*ce70*/  LDSM.16.MT88.4 R12, [R3+0x5800] ;  /* 0x00580000030c783b */ /* 0x000ee60000004200 */
[----:B------:R-:W-:Y:S01]  /*ce80*/  FADD.FTZ R0, R142, R0 ;  /* 0x000000008e007221 */ /* 0x000fe20000010000 */
[----:B--2---:R-:W-:Y:S03]  /*ce90*/  IADD3 R2, R172, -0x2, RZ ;  /* 0xfffffffeac027810 */ /* 0x004fe60007ffe0ff */
        /* <DEDUP_REMOVED lines=11> */
[C---:B---3--:R-:W-:Y:S08]  /*cf50*/  HMMA.16816.F32.BF16 R92, R136.reuse, R12, R92 ;  /* 0x0000000c885c723c */ /* 0x048ff0000004185c */
[----:B------:R-:W-:Y:S01]  /*cf60*/  HMMA.16816.F32.BF16 R96, R136, R14, R96 ;  /* 0x0000000e8860723c */ /* 0x000fe20000041860 */
[----:B------:R-:W-:Y:S07]  /*cf70*/  @!UPT UIADD3 URZ, URZ, URZ, URZ ;  /* 0x0000003f3f3ff290 */ /* 0x000fee000fffe03f */
[----:B------:R-:W-:-:S11]  /*cf80*/  @!P0 BRA `(.L_x_2723) ;  /* 0x000004f000008947 */ /* 0x000fd60003800000 */
[----:B------:R-:W-:Y:S01]  /*cf90*/  IMAD R2, R172, 0x40, R211 ;  /* 0x00000040ac027824 */ /* 0x000fe200078e02d3 */
[----:B------:R-:W-:Y:S01]  /*cfa0*/  SHF.R.S32.HI R183, RZ, 0x1f, R202 ;  /* 0x0000001fffb77819 */ /* 0x000fe200000114ca */
[----:B------:R-:W-:Y:S01]  /*cfb0*/  IMAD.MOV.U32 R173, RZ, RZ, RZ ;  /* 0x000000ffffad7224 */ /* 0x000fe200078e00ff */
[----:B------:R-:W-:Y:S01]  /*cfc0*/  SHF.R.S32.HI R184, RZ, 0x1f, R201 ;  /* 0x0000001fffb87819 */ /* 0x000fe200000114c9 */
[----:B------:R-:W-:Y:S01]  /*cfd0*/  IMAD.SHL.U32 R18, R202, 0x2, RZ ;  /* 0x00000002ca127824 */ /* 0x000fe200078e00ff */
        /* <DEDUP_REMOVED lines=32> */
.L_x_2813:
        /* <DEDUP_REMOVED lines=21> */
.L_x_2814:
[----:B--23--:R-:W-:Y:S02]  /*d330*/  IADD3 R3, -R5, 0x10, RZ ;  /* 0x0000001005037810 */ /* 0x00cfe40007ffe1ff */
[----:B------:R-:W-:Y:S02]  /*d340*/  IADD3 R6, -R10, 0x10, RZ ;  /* 0x000000100a067810 */ /* 0x000fe40007ffe1ff */
[----:B------:R-:W-:Y:S02]  /*d350*/  LOP3.LUT R3, R3, 0xf, RZ, 0xc0, !PT ;  /* 0x0000000f03037812 */ /* 0x000fe400078ec0ff */
[----:B------:R-:W-:Y:S02]  /*d360*/  IADD3 R9, -R7, 0x10, RZ ;  /* 0x0000001007097810 */ /* 0x000fe40007ffe1ff */
[----:B------:R-:W-:Y:S02]  /*d370*/  IADD3 R8, P5, P4, R3, R2, R16 ;  /* 0x0000000203087210 */ /* 0x000fe40007cbe010 */
[----:B------:R-:W-:Y:S02]  /*d380*/  ISETP.NE.U32.AND P6, PT, R5, RZ, PT ;  /* 0x000000ff0500720c */ /* 0x000fe40003fc5070 */
[----:B------:R-:W-:Y:S02]  /*d390*/  LOP3.LUT R6, R6, 0xf, RZ, 0xc0, !PT ;  /* 0x0000000f06067812 */ /* 0x000fe400078ec0ff */
[----:B------:R-:W-:Y:S02]  /*d3a0*/  LOP3.LUT R3, R9, 0xf, RZ, 0xc0, !PT ;  /* 0x0000000f09037812 */ /* 0x000fe400078ec0ff */
[----:B------:R-:W-:Y:S02]  /*d3b0*/  IADD3.X R9, RZ, R4, R13, P5, P4 ;  /* 0x00000004ff097210 */ /* 0x000fe40002fe840d */
[----:B------:R-:W-:Y:S02]  /*d3c0*/  ISETP.NE.U32.AND P5, PT, R10, RZ, PT ;  /* 0x000000ff0a00720c */ /* 0x000fe40003fa5070 */
[----:B------:R-:W-:Y:S02]  /*d3d0*/  IADD3 R6, P1, P0, R6, R2, R17 ;  /* 0x0000000206067210 */ /* 0x000fe4000783e011 */
[----:B------:R-:W-:Y:S01]  /*d3e0*/  ISETP.NE.U32.AND P4, PT, R7, RZ, PT ;  /* 0x000000ff0700720c */ /* 0x000fe20003f85070 */
[----:B------:R-:W-:Y:S01]  /*d3f0*/  @!PT LDS RZ, [RZ] ;  /* 0x00000000fffff984 */ /* 0x000fe20000000800 */
[----:B------:R-:W-:Y:S01]  /*d400*/  @!PT LDS RZ, [RZ] ;  /* 0x00000000fffff984 */ /* 0x000fe20000000800 */
[----:B------:R-:W-:Y:S01]  /*d410*/  @!PT LDS RZ, [RZ] ;  /* 0x00000000fffff984 */ /* 0x000fe20000000800 */
[----:B------:R1:W-:Y:S01]  /*d420*/  LDGSTS.E.BYPASS.LTC128B.128.ZFILL [R0+0x1000], [R8.64], P6 ;  /* 0x0100000008007fae */ /* 0x0003e2000b141d48 */
[----:B------:R-:W-:Y:S02]  /*d430*/  IADD3.X R7, RZ, R4, R14, P1, P0 ;  /* 0x00000004ff077210 */ /* 0x000fe40000fe040e */
[----:B------:R-:W-:Y:S04]  /*d440*/  IADD3 R2, P1, P0, R3, R2, R18 ;  /* 0x0000000203027210 */ /* 0x000fe8000783e012 */
[----:B------:R-:W-:Y:S01]  /*d450*/  IADD3.X R3, RZ, R4, R15, P1, P0 ;  /* 0x00000004ff037210 */ /* 0x000fe20000fe040f */
[----:B------:R1:W-:Y:S04]  /*d460*/  LDGSTS.E.BYPASS.LTC128B.128.ZFILL [R0+0x3000], [R6.64], P5 ;  /* 0x0300000006007fae */ /* 0x0003e8000a941d48 */
[----:B------:R1:W-:Y:S04]  /*d470*/  LDGSTS.E.BYPASS.LTC128B.128.ZFILL [R0+0x5000], [R2.64], P4 ;  /* 0x0500000002007fae */ /* 0x0003e8000a141d48 */
.L_x_2723:
[----:B------:R-:W-:Y:S05]  /*d480*/  BSYNC B0 ;  /* 0x0000000000007941 */ /* 0x000fea0003800000 */
.L_x_2722:
        /* <DEDUP_REMOVED lines=10> */
.L_x_2716:
[----:B------:R-:W-:Y:S05]  /*d530*/  BRA.DIV ~URZ, `(.L_x_2727) ;  /* 0x000069b27f007947 */ /* 0x000fea000b800000 */
[----:B------:R1:W2:Y:S02]  /*d540*/  SHFL.BFLY PT, R0, R204, 0x2, 0x1f ;  /* 0x0c401f00cc007f89 */ /* 0x0002a400000e0000 */
.L_x_2815:
[----:B--2---:R-:W-:Y:S01]  /*d550*/  FADD.FTZ R0, R0, R204 ;  /* 0x000000cc00007221 */ /* 0x004fe20000010000 */
[----:B------:R-:W-:Y:S05]  /*d560*/  BRA.DIV ~URZ, `(.L_x_2728) ;  /* 0x000069e27f007947 */ /* 0x000fea000b800000 */
[----:B------:R-:W2:Y:S04]  /*d570*/  SHFL.BFLY PT, R2, R203, 0x2, 0x1f ;  /* 0x0c401f00cb027f89 */ /* 0x000ea800000e0000 */
[----:B------:R-:W3:Y:S01]  /*d580*/  SHFL.BFLY PT, R5, R0, 0x1, 0x1f ;  /* 0x0c201f0000057f89 */ /* 0x000ee200000e0000 */
[----:B--2---:R-:W-:-:S02]  /*d590*/  FADD.FTZ R4, R2, R203 ;  /* 0x000000cb02047221 */ /* 0x004fc40000010000 */
[----:B---3--:R-:W-:-:S03]  /*d5a0*/  FADD.FTZ R0, R0, R5 ;  /* 0x0000000500007221 */ /* 0x008fc60000010000 */
[----:B------:R2:W3:Y:S04]  /*d5b0*/  SHFL.BFLY PT, R3, R4, 0x1, 0x1f ;  /* 0x0c201f0004037f89 */ /* 0x0004e800000e0000 */
.L_x_2816:
        /* <DEDUP_REMOVED lines=62> */
[----:B--2---:R-:W-:Y:S02]  /*d9a0*/  FMUL.FTZ R96, R0, R106 ;  /* 0x0000006a00607220 */ /* 0x004fe40000410000 */
[----:B------:R-:W-:Y:S01]  /*d9b0*/  @P1 FFMA.FTZ R22, R4, R101, R5 ;  /* 0x0000006504161223 */ /* 0x000fe20000010005 */
[----:B------:R-:W-:Y:S01]  /*d9c0*/  MOV R4, 0x1 ;  /* 0x0000000100047802 */ /* 0x000fe20000000f00 */
[C---:B------:R-:W-:Y:S02]  /*d9d0*/  FMUL.FTZ R97, R0.reuse, R107 ;  /* 0x0000006b00617220 */ /* 0x040fe40000410000 */
        /* <DEDUP_REMOVED lines=8> */
[C---:B------:R-:W-:Y:S02]  /*da60*/  FMUL.FTZ R123, R0.reuse, R127 ;  /* 0x0000007f007b7220 */ /* 0x040fe40000410000 */
[C---:B------:R-:W-:Y:S02]  /*da70*/  FMUL.FTZ R110, R0.reuse, R130 ;  /* 0x00000082006e7220 */ /* 0x040fe40000410000 */
[----:B------:R-:W-:Y:S02]  /*da80*/  FMUL.FTZ R111, R0, R131 ;  /* 0x00000083006f7220 */ /* 0x000fe40000410000 */
[----:B-----5:R-:W-:Y:S02]  /*da90*/  @P0 FMUL.FTZ R2, R2, 0.69314718246459960938 ;  /* 0x3f31721802020820 */ /* 0x020fe40000410000 */
        /* <DEDUP_REMOVED lines=39> */
.L_x_2681:
        /* <DEDUP_REMOVED lines=17> */
.L_x_2730:
[----:B------:R-:W-:Y:S05]  /*de20*/  BSYNC B0 ;  /* 0x0000000000007941 */ /* 0x000fea0003800000 */
.L_x_2729:
        /* <DEDUP_REMOVED lines=110> */
[----:B------:R2:W-:Y:S01]  /*e510*/  STS [R7+0x8400], R2 ;  /* 0x0084000207007388 */ /* 0x0005e20000000800 */
[----:B-1----:R-:W-:-:S05]  /*e520*/  F2FP.BF16.PACK_AB R0, R25, R24 ;  /* 0x000000181900723e */ /* 0x002fca00000010ff */
[----:B------:R-:W-:Y:S04]  /*e530*/  STS [R6+0x8000], R0 ;  /* 0x0080000006007388 */ /* 0x000fe80000000800 */
[----:B------:R1:W-:Y:S04]  /*e540*/  STS [R6+0x8400], R3 ;  /* 0x0084000306007388 */ /* 0x0003e80000000800 */
[----:B------:R-:W-:Y:S01]  /*e550*/  BAR.SYNC.DEFER_BLOCKING 0x1, 0x100 ;  /* 0x0044000000007b1d */ /* 0x000fe20000010000 */
[----:B--2---:R-:W-:Y:S01]  /*e560*/  IADD3 R2, P1, R233, c[0x0][0x500], RZ ;  /* 0x00014000e9027a10 */ /* 0x004fe20007f3e0ff */
[----:B-1----:R-:W-:-:S03]  /*e570*/  IMAD.MOV.U32 R6, RZ, RZ, RZ ;  /* 0x000000ffff067224 */ /* 0x002fc600078e00ff */
[----:B------:R-:W-:Y:S02]  /*e580*/  IADD3.X R3, R234, c[0x0][0x504], RZ, P1, !PT ;  /* 0x00014100ea037a10 */ /* 0x000fe40000ffe4ff */
        /* <DEDUP_REMOVED lines=9> */
.L_x_2733:
[----:B--2---:R-:W2:Y:S01]  /*e620*/  LDL R2, [R1+0x14] ;  /* 0x0000140001027983 */ /* 0x004ea20000100800 */
[----:B------:R-:W-:Y:S01]  /*e630*/  IMAD.MOV.U32 R9, RZ, RZ, 0x368 ;  /* 0x00000368ff097424 */ /* 0x000fe200078e00ff */
[----:B------:R-:W-:Y:S01]  /*e640*/  ISETP.GT.AND P3, PT, R4, 0x1, PT ;  /* 0x000000010400780c */ /* 0x000fe20003f64270 */
[----:B------:R-:W-:Y:S01]  /*e650*/  IMAD.MOV.U32 R0, RZ, RZ, c[0x0][0x4e8] ;  /* 0x00013a00ff007624 */ /* 0x000fe200078e00ff */
[----:B------:R-:W3:Y:S01]  /*e660*/  LDL R29, [R1+0x18] ;  /* 0x00001800011d7983 */ /* 0x000ee20000100800 */
[----:B------:R-:W-:-:S02]  /*e670*/  ISETP.NE.U32.AND P0, PT, RZ, c[0x0][0x500], PT ;  /* 0x00014000ff007a0c */ /* 0x000fc40003f05070 */
[----:B------:R-:W-:Y:S02]  /*e680*/  SEL R9, R9, 0x328, P3 ;  /* 0x0000032809097807 */ /* 0x000fe40001800000 */
[----:B------:R-:W-:Y:S02]  /*e690*/  ISETP.NE.AND P2, PT, R0, 0x1, PT ;  /* 0x000000010000780c */ /* 0x000fe40003f45270 */
[----:B------:R-:W1:Y:S01]  /*e6a0*/  LDC.64 R4, c[0x0][R9+0x170] ;  /* 0x00005c0009047b82 */ /* 0x000e620000000a00 */
[----:B------:R-:W-:-:S04]  /*e6b0*/  ISETP.NE.AND.EX P0, PT, RZ, c[0x0][0x504], PT, P0 ;  /* 0x00014100ff007a0c */ /* 0x000fc80003f05300 */
[----:B------:R-:W-:-:S03]  /*e6c0*/  SEL R7, R227, RZ, !P0 ;  /* 0x000000ffe3077207 */ /* 0x000fc60004000000 */
[----:B------:R-:W4:Y:S08]  /*e6d0*/  LDC.64 R14, c[0x0][R9+0x168] ;  /* 0x00005a00090e7b82 */ /* 0x000f300000000a00 */
[----:B------:R4:W2:Y:S08]  /*e6e0*/  LDC.64 R18, c[0x0][R9+0x178] ;  /* 0x00005e0009127b82 */ /* 0x0008b00000000a00 */
[----:B------:R4:W2:Y:S01]  /*e6f0*/  LDC.64 R20, c[0x0][R9+0x160] ;  /* 0x0000580009147b82 */ /* 0x0008a20000000a00 */
[----:B------:R-:W-:Y:S01]  /*e700*/  LOP3.LUT R11, R230, 0xffff, RZ, 0xc0, !PT ;  /* 0x0000ffffe60b7812 */ /* 0x000fe200078ec0ff */
[----:B------:R-:W4:Y:S01]  /*e710*/  S2R R30, SR_TID.X ;  /* 0x00000000001e7919 */ /* 0x000f220000002100 */
[----:B-1----:R-:W-:-:S03]  /*e720*/  IMAD R0, R5, R7, RZ ;  /* 0x0000000705007224 */ /* 0x002fc600078e02ff */
[----:B----4-:R-:W-:Y:S01]  /*e730*/  IMAD R9, R15, R11, RZ ;  /* 0x0000000b0f097224 */ /* 0x010fe200078e02ff */
[----:B------:R-:W-:-:S04]  /*e740*/  SHF.R.S32.HI R23, RZ, 0x1f, R30 ;  /* 0x0000001fff177819 */ /* 0x000fc8000001141e */
[----:B------:R-:W-:-:S04]  /*e750*/  LEA.HI R23, R23, R30, RZ, 0x5 ;  /* 0x0000001e17177211 */ /* 0x000fc800078f28ff */
[----:B------:R-:W-:-:S05]  /*e760*/  LOP3.LUT R23, R23, 0xffffffe0, RZ, 0xc0, !PT ;  /* 0xffffffe017177812 */ /* 0x000fca00078ec0ff */
[----:B------:R-:W-:Y:S02]  /*e770*/  IMAD.IADD R23, R30, 0x1, -R23 ;  /* 0x000000011e177824 */ /* 0x000fe400078e0a17 */
[----:B--2---:R-:W-:Y:S01]  /*e780*/  IMAD.IADD R13, R2, 0x1, R229 ;  /* 0x00000001020d7824 */ /* 0x004fe200078e02e5 */
[----:B------:R-:W-:-:S03]  /*e790*/  SEL R2, R238, RZ, !P0 ;  /* 0x000000ffee027207 */ /* 0x000fc60004000000 */
[----:B------:R-:W-:-:S04]  /*e7a0*/  @P2 IMAD.HI.U32 R8, R13, c[0x0][0x4ec], RZ ;  /* 0x00013b000d082a27 */ /* 0x000fc800078e00ff */
[C---:B------:R-:W-:Y:S02]  /*e7b0*/  IMAD R10, R4.reuse, R2, R0 ;  /* 0x00000002040a7224 */ /* 0x040fe400078e0200 */
[----:B------:R-:W-:-:S04]  /*e7c0*/  IMAD.WIDE.U32 R2, R4, R7, RZ ;  /* 0x0000000704027225 */ /* 0x000fc800078e00ff */
[----:B------:R-:W-:-:S04]  /*e7d0*/  IMAD.WIDE.U32 R4, R14, R11, RZ ;  /* 0x0000000b0e047225 */ /* 0x000fc800078e00ff */
[----:B------:R-:W-:Y:S01]  /*e7e0*/  IMAD.MOV.U32 R0, RZ, RZ, R13 ;  /* 0x000000ffff007224 */ /* 0x000fe200078e000d */
[----:B------:R-:W-:Y:S02]  /*e7f0*/  @P2 SHF.R.U32.HI R0, RZ, c[0x0][0x4f0], R8 ;  /* 0x00013c00ff002a19 */ /* 0x000fe40000011608 */
[----:B------:R-:W-:Y:S01]  /*e800*/  SEL R8, R237, RZ, P3 ;  /* 0x000000ffed087207 */ /* 0x000fe20001800000 */
[----:B------:R-:W-:Y:S01]  /*e810*/  IMAD.IADD R12, R3, 0x1, R10 ;  /* 0x00000001030c7824 */ /* 0x000fe200078e020a */
[--C-:B-----5:R-:W-:Y:S01]  /*e820*/  IADD3 R14, P1, P0, R2, R4, R6.reuse ;  /* 0x00000004020e7210 */ /* 0x120fe2000783e006 */
[----:B------:R-:W-:Y:S01]  /*e830*/  IMAD.IADD R2, R5, 0x1, R9 ;  /* 0x0000000105027824 */ /* 0x000fe200078e0209 */
[----:B------:R-:W-:Y:S01]  /*e840*/  SHF.R.S32.HI R9, RZ, 0x1f, R6 ;  /* 0x0000001fff097819 */ /* 0x000fe20000011406 */
[----:B------:R-:W-:Y:S02]  /*e850*/  IMAD R10, R19, R8, RZ ;  /* 0x00000008130a7224 */ /* 0x000fe400078e02ff */
[----:B------:R-:W-:-:S02]  /*e860*/  IMAD.MOV R3, RZ, RZ, -R0 ;  /* 0x000000ffff037224 */ /* 0x000fc400078e0a00 */
        /* <DEDUP_REMOVED lines=15> */
[----:B------:R-:W-:Y:S02]  /*e960*/  LEA R0, P0, R2, R4, 0x2 ;  /* 0x0000000402007211 */ /* 0x000fe400078010ff */
[----:B------:R-:W-:-:S04]  /*e970*/  SEL R5, R5, c[0x0][0x454], P3 ;  /* 0x0001150005057a07 */ /* 0x000fc80001800000 */
[----:B------:R-:W-:Y:S01]  /*e980*/  LEA.HI.X R3, R2, R5, R3, 0x2, P0 ;  /* 0x0000000502037211 */ /* 0x000fe200000f1403 */
[----:B------:R-:W-:Y:S04]  /*e990*/  SHFL.IDX PT, R4, R0, RZ, 0x1c1f ;  /* 0x001c1fff00047589 */ /* 0x000fe800000e0000 */
[----:B------:R-:W1:Y:S04]  /*e9a0*/  SHFL.IDX PT, R5, R3, RZ, 0x1c1f ;  /* 0x001c1fff03057589 */ /* 0x000e6800000e0000 */
[----:B------:R3:W-:Y:S04]  /*e9b0*/  SHFL.IDX PT, R2, R0, 0x1, 0x1c1f ;  /* 0x003c1f0000027f89 */ /* 0x0007e800000e0000 */
[----:B------:R-:W2:Y:S01]  /*e9c0*/  SHFL.IDX PT, R3, R3, 0x1, 0x1c1f ;  /* 0x003c1f0003037f89 */ /* 0x000ea200000e0000 */
[----:B------:R-:W-:Y:S01]  /*e9d0*/  IMAD R12, R16, c[0x0][0x4e8], RZ ;  /* 0x00013a00100c7a24 */ /* 0x000fe200078e02ff */
[----:B------:R-:W-:Y:S01]  /*e9e0*/  LOP3.LUT P0, RZ, R23, 0x3, RZ, 0xc0, !PT ;  /* 0x0000000317ff7812 */ /* 0x000fe2000780c0ff */
        /* <DEDUP_REMOVED lines=9> */
[----:B------:R-:W-:Y:S01]  /*ea80*/  IMAD R0, R9, c[0x0][0x3a0], RZ ;  /* 0x0000e80009007a24 */ /* 0x000fe200078e02ff */
[----:B-1----:R-:W-:Y:S01]  /*ea90*/  IADD3 R4, R208, R229, RZ ;  /* 0x000000e5d0047210 */ /* 0x002fe20007ffe0ff */
[C---:B------:R-:W-:Y:S01]  /*eaa0*/  IMAD.WIDE.U32 R2, R6.reuse, c[0x0][0x3a0], RZ ;  /* 0x0000e80006027a25 */ /* 0x040fe200078e00ff */
[----:B------:R-:W-:Y:S01]  /*eab0*/  SHF.R.S32.HI R5, RZ, 0x1f, R7 ;  /* 0x0000001fff057819 */ /* 0x000fe20000011407 */
[----:B------:R1:W2:Y:S02]  /*eac0*/  LDS.128 R24, [R210+0x80] ;  /* 0x00008000d2187984 */ /* 0x0002a40000000c00 */
[----:B------:R-:W-:Y:S01]  /*ead0*/  IMAD R6, R6, c[0x0][0x3a4], R0 ;  /* 0x0000e90006067a24 */ /* 0x000fe200078e0200 */
[----:B------:R-:W-:Y:S01]  /*eae0*/  MOV R0, R4 ;  /* 0x0000000400007202 */ /* 0x000fe20000000f00 */
[----:B------:R1:W3:Y:S01]  /*eaf0*/  LDS.128 R40, [R210+0x1080] ;  /* 0x00108000d2287984 */ /* 0x0002e20000000c00 */
[----:B------:R-:W-:-:S02]  /*eb00*/  IMAD R5, R5, c[0x0][0x3f0], RZ ;  /* 0x0000fc0005057a24 */ /* 0x000fc400078e02ff */
[----:B------:R-:W-:Y:S01]  /*eb10*/  IADD3 R3, R3, R6, RZ ;  /* 0x0000000603037210 */ /* 0x000fe20007ffe0ff */
[----:B------:R-:W-:Y:S01]  /*eb20*/  @P2 IMAD.HI.U32 R6, R4, c[0x0][0x4ec], RZ ;  /* 0x00013b0004062a27 */ /* 0x000fe200078e00ff */
[----:B------:R1:W4:Y:S03]  /*eb30*/  LDS.128 R52, [R210+0x2080] ;  /* 0x00208000d2347984 */ /* 0x0003260000000c00 */
        /* <DEDUP_REMOVED lines=31> */
.L_x_2817:
[----:B------:R-:W-:Y:S05]  /*ed30*/  BRA.DIV ~URZ, `(.L_x_2736) ;  /* 0x000053727f007947 */ /* 0x000fea000b800000 */
[----:B------:R4:W2:Y:S02]  /*ed40*/  SHFL.IDX PT, R0, R11, RZ, 0x181f ;  /* 0x00181fff0b007589 */ /* 0x0008a400000e0000 */
.L_x_2818:
        /* <DEDUP_REMOVED lines=19> */
.L_x_2738:
[----:B------:R-:W-:Y:S05]  /*ee80*/  BSYNC B0 ;  /* 0x0000000000007941 */ /* 0x000fea0003800000 */
.L_x_2737:
[----:B------:R-:W-:Y:S05]  /*ee90*/  BRA.DIV ~URZ, `(.L_x_2739) ;  /* 0x000052827f007947 */ /* 0x000fea000b800000 */
[----:B---3--:R3:W4:Y:S04]  /*eea0*/  SHFL.IDX PT, R8, R9, 0x1, 0x181f ;  /* 0x00381f0009087f89 */ /* 0x00872800000e0000 */
[----:B--2---:R3:W2:Y:S02]  /*eeb0*/  SHFL.IDX PT, R0, R11, 0x1, 0x181f ;  /* 0x00381f000b007f89 */ /* 0x0046a400000e0000 */
.L_x_2819:
        /* <DEDUP_REMOVED lines=19> */
.L_x_2741:
[----:B------:R-:W-:Y:S05]  /*eff0*/  BSYNC B0 ;  /* 0x0000000000007941 */ /* 0x000fea0003800000 */
.L_x_2740:
[----:B------:R-:W-:Y:S05]  /*f000*/  BRA.DIV ~URZ, `(.L_x_2742) ;  /* 0x000051e27f007947 */ /* 0x000fea000b800000 */
[----:B----4-:R4:W3:Y:S02]  /*f010*/  SHFL.IDX PT, R8, R9, 0x2, 0x181f ;  /* 0x00581f0009087f89 */ /* 0x0108e400000e0000 */
.L_x_2820:
[----:B------:R-:W-:Y:S05]  /*f020*/  BRA.DIV ~URZ, `(.L_x_2743) ;  /* 0x000052327f007947 */ /* 0x000fea000b800000 */
[----:B--2---:R2:W4:Y:S02]  /*f030*/  SHFL.IDX PT, R0, R11, 0x2, 0x181f ;  /* 0x00581f000b007f89 */ /* 0x00452400000e0000 */
.L_x_2821:
        /* <DEDUP_REMOVED lines=19> */
.L_x_2745:
[----:B------:R-:W-:Y:S05]  /*f170*/  BSYNC B0 ;  /* 0x0000000000007941 */ /* 0x000fea0003800000 */
.L_x_2744:
[----:B------:R-:W-:Y:S05]  /*f180*/  BRA.DIV ~URZ, `(.L_x_2746) ;  /* 0x000051427f007947 */ /* 0x000fea000b800000 */
[----:B---3--:R3:W2:Y:S04]  /*f190*/  SHFL.IDX PT, R6, R9, 0x3, 0x181f ;  /* 0x00781f0009067f89 */ /* 0x0086a800000e0000 */
[----:B----4-:R3:W4:Y:S02]  /*f1a0*/  SHFL.IDX PT, R0, R11, 0x3, 0x181f ;  /* 0x00781f000b007f89 */ /* 0x01072400000e0000 */
.L_x_2822:
        /* <DEDUP_REMOVED lines=20> */
.L_x_2734:
        /* <DEDUP_REMOVED lines=32> */
.L_x_2823:
[----:B------:R-:W-:Y:S05]  /*f4f0*/  BRA.DIV ~URZ, `(.L_x_2749) ;  /* 0x00004f127f007947 */ /* 0x000fea000b800000 */
[----:B------:R3:W4:Y:S02]  /*f500*/  SHFL.IDX PT, R0, R12, RZ, 0x1c1f ;  /* 0x001c1fff0c007589 */ /* 0x00072400000e0000 */
.L_x_2824:
[----:B------:R-:W-:Y:S01]  /*f510*/  BSSY B0, `(.L_x_2750) ;  /* 0x0000094000007945 */ /* 0x000fe20003800000 */
[----:B------:R-:W-:Y:S05]  /*f520*/  @P1 BRA `(.L_x_2751) ;  /* 0x0000092000001947 */ /* 0x000fea0003800000 */
[C---:B------:R-:W-:Y:S02]  /*f530*/  IADD3 R8, R225.reuse, 0x8, RZ ;  /* 0x00000008e1087810 */ /* 0x040fe40007ffe0ff */
[C---:B------:R-:W-:Y:S02]  /*f540*/  ISETP.GE.AND P4, PT, R225.reuse, c[0x0][0x3c8], PT ;  /* 0x0000f200e1007a0c */ /* 0x040fe40003f86270 */
[----:B------:R-:W-:Y:S02]  /*f550*/  ISETP.GE.AND P2, PT, R8, c[0x0][0x3c8], PT ;  /* 0x0000f20008007a0c */ /* 0x000fe40003f46270 */
[C---:B------:R-:W-:Y:S02]  /*f560*/  IADD3 R13, R225.reuse, 0x10, RZ ;  /* 0x00000010e10d7810 */ /* 0x040fe40007ffe0ff */
[----:B------:R-:W-:-:S02]  /*f570*/  IADD3 R9, R225, 0x18, RZ ;  /* 0x00000018e1097810 */ /* 0x000fc40007ffe0ff */
[----:B------:R-:W-:Y:S02]  /*f580*/  ISETP.GE.AND P5, PT, R13, c[0x0][0x3c8], PT ;  /* 0x0000f2000d007a0c */ /* 0x000fe40003fa6270 */
[----:B------:R-:W-:Y:S02]  /*f590*/  IADD3 R11, R225, 0x8, RZ ;  /* 0x00000008e10b7810 */ /* 0x000fe40007ffe0ff */
[----:B------:R-:W-:Y:S01]  /*f5a0*/  ISETP.GE.AND P1, PT, R9, c[0x0][0x3c8], PT ;  /* 0x0000f20009007a0c */ /* 0x000fe20003f26270 */
[----:B----4-:R-:W-:Y:S01]  /*f5b0*/  @!P4 IMAD.MOV.U32 R6, RZ, RZ, R0 ;  /* 0x000000ffff06c224 */ /* 0x010fe200078e0000 */
[----:B------:R-:W-:Y:S01]  /*f5c0*/  SHF.R.S32.HI R11, RZ, 0x1f, R11 ;  /* 0x0000001fff0b7819 */ /* 0x000fe2000001140b */
[----:B--2---:R-:W-:Y:S01]  /*f5d0*/  @!P4 IMAD.MOV.U32 R7, RZ, RZ, R4 ;  /* 0x000000ffff07c224 */ /* 0x004fe200078e0004 */
[----:B------:R-:W-:Y:S02]  /*f5e0*/  @!P2 LEA R2, P3, R8, R0, 0x2 ;  /* 0x000000000802a211 */ /* 0x000fe400078610ff */
[C---:B------:R-:W-:Y:S01]  /*f5f0*/  IADD3 R10, R225.reuse, 0x20, RZ ;  /* 0x00000020e10a7810 */ /* 0x040fe20007ffe0ff */
[C---:B------:R-:W-:Y:S01]  /*f600*/  @!P4 IMAD.WIDE R6, R225.reuse, 0x4, R6 ;  /* 0x00000004e106c825 */ /* 0x040fe200078e0206 */
[----:B------:R-:W-:-:S02]  /*f610*/  IADD3 R14, R225, 0x10, RZ ;  /* 0x00000010e10e7810 */ /* 0x000fc40007ffe0ff */
[----:B------:R-:W-:Y:S02]  /*f620*/  @!P2 LEA.HI.X R3, R8, R4, R11, 0x2, P3 ;  /* 0x000000040803a211 */ /* 0x000fe400018f140b */
[----:B------:R2:W-:Y:S01]  /*f630*/  @!P4 ST.E.64 [R6.64], R136 ;  /* 0x000000880600c985 */ /* 0x0005e2000c101b08 */
[C---:B------:R-:W-:Y:S02]  /*f640*/  IADD3 R8, R225.reuse, 0x28, RZ ;  /* 0x00000028e1087810 */ /* 0x040fe40007ffe0ff */
[----:B------:R-:W-:Y:S01]  /*f650*/  ISETP.GE.AND P6, PT, R10, c[0x0][0x3c8], PT ;  /* 0x0000f2000a007a0c */ /* 0x000fe20003fc6270 */
[----:B------:R4:W-:Y:S01]  /*f660*/  @!P2 ST.E.64 [R2.64], R32 ;  /* 0x000000200200a985 */ /* 0x0009e2000c101b08 */
[----:B------:R-:W-:Y:S02]  /*f670*/  IADD3 R11, R225, 0x18, RZ ;  /* 0x00000018e10b7810 */ /* 0x000fe40007ffe0ff */
[----:B------:R-:W-:Y:S02]  /*f680*/  SHF.R.S32.HI R14, RZ, 0x1f, R14 ;  /* 0x0000001fff0e7819 */ /* 0x000fe4000001140e */
[----:B------:R-:W-:-:S02]  /*f690*/  ISETP.GE.AND P2, PT, R8, c[0x0][0x3c8], PT ;  /* 0x0000f20008007a0c */ /* 0x000fc40003f46270 */
[----:B------:R-:W-:Y:S02]  /*f6a0*/  SHF.R.S32.HI R11, RZ, 0x1f, R11 ;  /* 0x0000001fff0b7819 */ /* 0x000fe4000001140b */
[----:B------:R-:W-:Y:S02]  /*f6b0*/  SHF.R.S32.HI R15, RZ, 0x1f, R245 ;  /* 0x0000001fff0f7819 */ /* 0x000fe400000114f5 */
[-C--:B--2---:R-:W-:Y:S02]  /*f6c0*/  @!P5 LEA R6, P4, R13, R0.reuse, 0x2 ;  /* 0x000000000d06d211 */ /* 0x084fe400078810ff */
[----:B----4-:R-:W-:Y:S02]  /*f6d0*/  @!P1 LEA R2, P3, R9, R0, 0x2 ;  /* 0x0000000009029211 */ /* 0x010fe400078610ff */
[----:B------:R-:W-:Y:S02]  /*f6e0*/  @!P5 LEA.HI.X R7, R13, R4, R14, 0x2, P4 ;  /* 0x000000040d07d211 */ /* 0x000fe400020f140e */
[----:B------:R-:W-:-:S02]  /*f6f0*/  IADD3 R13, R225, 0x30, RZ ;  /* 0x00000030e10d7810 */ /* 0x000fc40007ffe0ff */
[----:B------:R-:W-:Y:S01]  /*f700*/  @!P1 LEA.HI.X R3, R9, R4, R11, 0x2, P3 ;  /* 0x0000000409039211 */ /* 0x000fe200018f140b */
[----:B------:R2:W-:Y:S01]  /*f710*/  @!P5 ST.E.64 [R6.64], R34 ;  /* 0x000000220600d985 */ /* 0x0005e2000c101b08 */
[C---:B------:R-:W-:Y:S02]  /*f720*/  IADD3 R14, R225.reuse, 0x20, RZ ;  /* 0x00000020e10e7810 */ /* 0x040fe40007ffe0ff */
[----:B------:R-:W-:Y:S01]  /*f730*/  IADD3 R9, R225, 0x38, RZ ;  /* 0x00000038e1097810 */ /* 0x000fe20007ffe0ff */
[----:B------:R4:W-:Y:S01]  /*f740*/  @!P1 ST.E.64 [R2.64], R102 ;  /* 0x0000006602009985 */ /* 0x0009e2000c101b08 */
[----:B------:R-:W-:Y:S02]  /*f750*/  ISETP.GE.AND P5, PT, R13, c[0x0][0x3c8], PT ;  /* 0x0000f2000d007a0c */ /* 0x000fe40003fa6270 */
[----:B------:R-:W-:Y:S02]  /*f760*/  SHF.R.S32.HI R14, RZ, 0x1f, R14 ;  /* 0x0000001fff0e7819 */ /* 0x000fe4000001140e */
[----:B------:R-:W-:-:S02]  /*f770*/  IADD3 R11, R225, 0x28, RZ ;  /* 0x00000028e10b7810 */ /* 0x000fc40007ffe0ff */
[----:B------:R-:W-:Y:S02]  /*f780*/  ISETP.GE.AND P1, PT, R9, c[0x0][0x3c8], PT ;  /* 0x0000f20009007a0c */ /* 0x000fe40003f26270 */
[----:B------:R-:W-:Y:S02]  /*f790*/  SHF.R.S32.HI R11, RZ, 0x1f, R11 ;  /* 0x0000001fff0b7819 */ /* 0x000fe4000001140b */
[-C--:B--2---:R-:W-:Y:S02]  /*f7a0*/  @!P6 LEA R6, P4, R10, R0.reuse, 0x2 ;  /* 0x000000000a06e211 */ /* 0x084fe400078810ff */
[----:B----4-:R-:W-:Y:S02]  /*f7b0*/  @!P2 LEA R2, P3, R8, R0, 0x2 ;  /* 0x000000000802a211 */ /* 0x010fe400078610ff */
[----:B------:R-:W-:Y:S02]  /*f7c0*/  @!P6 LEA.HI.X R7, R10, R4, R14, 0x2, P4 ;  /* 0x000000040a07e211 */ /* 0x000fe400020f140e */
[----:B------:R-:W-:-:S02]  /*f7d0*/  IADD3 R10, R225, 0x40, RZ ;  /* 0x00000040e10a7810 */ /* 0x000fc40007ffe0ff */
[C---:B------:R-:W-:Y:S01]  /*f7e0*/  IADD3 R14, R225.reuse, 0x30, RZ ;  /* 0x00000030e10e7810 */ /* 0x040fe20007ffe0ff */
[----:B------:R2:W-:Y:S01]  /*f7f0*/  @!P6 ST.E.64 [R6.64], R104 ;  /* 0x000000680600e985 */ /* 0x0005e2000c101b08 */
[----:B------:R-:W-:Y:S02]  /*f800*/  @!P2 LEA.HI.X R3, R8, R4, R11, 0x2, P3 ;  /* 0x000000040803a211 */ /* 0x000fe400018f140b */
[C---:B------:R-:W-:Y:S02]  /*f810*/  IADD3 R8, R225.reuse, 0x48, RZ ;  /* 0x00000048e1087810 */ /* 0x040fe40007ffe0ff */
[----:B------:R-:W-:Y:S01]  /*f820*/  ISETP.GE.AND P6, PT, R10, c[0x0][0x3c8], PT ;  /* 0x0000f2000a007a0c */ /* 0x000fe20003fc6270 */
[----:B------:R4:W-:Y:S01]  /*f830*/  @!P2 ST.E.64 [R2.64], R108 ;  /* 0x0000006c0200a985 */ /* 0x0009e2000c101b08 */
[----:B------:R-:W-:Y:S02]  /*f840*/  IADD3 R11, R225, 0x38, RZ ;  /* 0x00000038e10b7810 */ /* 0x000fe40007ffe0ff */
[----:B------:R-:W-:-:S02]  /*f850*/  SHF.R.S32.HI R14, RZ, 0x1f, R14 ;  /* 0x0000001fff0e7819 */ /* 0x000fc4000001140e */
[----:B------:R-:W-:Y:S02]  /*f860*/  ISETP.GE.AND P2, PT, R8, c[0x0][0x3c8], PT ;  /* 0x0000f20008007a0c */ /* 0x000fe40003f46270 */
[----:B------:R-:W-:Y:S02]  /*f870*/  SHF.R.S32.HI R11, RZ, 0x1f, R11 ;  /* 0x0000001fff0b7819 */ /* 0x000fe4000001140b */
[----:B--2---:R-:W-:-:S04]  /*f880*/  @!P5 LEA R6, P4, R13, R0, 0x2 ;  /* 0x000000000d06d211 */ /* 0x004fc800078810ff */
[----:B------:R-:W-:Y:S02]  /*f890*/  @!P5 LEA.HI.X R7, R13, R4, R14, 0x2, P4 ;  /* 0x000000040d07d211 */ /* 0x000fe400020f140e */
[----:B----4-:R-:W-:Y:S02]  /*f8a0*/  @!P1 LEA R2, P3, R9, R0, 0x2 ;  /* 0x0000000009029211 */ /* 0x010fe400078610ff */
[----:B------:R-:W-:Y:S01]  /*f8b0*/  IADD3 R13, R225, 0x50, RZ ;  /* 0x00000050e10d7810 */ /* 0x000fe20007ffe0ff */
[----:B------:R2:W-:Y:S01]  /*f8c0*/  @!P5 ST.E.64 [R6.64], R112 ;  /* 0x000000700600d985 */ /* 0x0005e2000c101b08 */
[----:B------:R-:W-:Y:S02]  /*f8d0*/  @!P1 LEA.HI.X R3, R9, R4, R11, 0x2, P3 ;  /* 0x0000000409039211 */ /* 0x000fe400018f140b */
[C---:B------:R-:W-:Y:S02]  /*f8e0*/  IADD3 R14, R225.reuse, 0x40, RZ ;  /* 0x00000040e10e7810 */ /* 0x040fe40007ffe0ff */
[----:B------:R-:W-:Y:S01]  /*f8f0*/  IADD3 R9, R225, 0x58, RZ ;  /* 0x00000058e1097810 */ /* 0x000fe20007ffe0ff */
[----:B------:R4:W-:Y:S01]  /*f900*/  @!P1 ST.E.64 [R2.64], R116 ;  /* 0x0000007402009985 */ /* 0x0009e2000c101b08 */
[----:B------:R-:W-:-:S02]  /*f910*/  ISETP.GE.AND P5, PT, R13, c[0x0][0x3c8], PT ;  /* 0x0000f2000d007a0c */ /* 0x000fc40003fa6270 */
[----:B------:R-:W-:Y:S02]  /*f920*/  SHF.R.S32.HI R14, RZ, 0x1f, R14 ;  /* 0x0000001fff0e7819 */ /* 0x000fe4000001140e */
[----:B------:R-:W-:Y:S02]  /*f930*/  IADD3 R11, R225, 0x48, RZ ;  /* 0x00000048e10b7810 */ /* 0x000fe40007ffe0ff */
[----:B------:R-:W-:Y:S02]  /*f940*/  ISETP.GE.AND P1, PT, R9, c[0x0][0x3c8], PT ;  /* 0x0000f20009007a0c */ /* 0x000fe40003f26270 */
[----:B------:R-:W-:Y:S02]  /*f950*/  SHF.R.S32.HI R11, RZ, 0x1f, R11 ;  /* 0x0000001fff0b7819 */ /* 0x000fe4000001140b */
[----:B--2---:R-:W-:-:S04]  /*f960*/  @!P6 LEA R6, P4, R10, R0, 0x2 ;  /* 0x000000000a06e211 */ /* 0x004fc800078810ff */
[----:B------:R-:W-:Y:S02]  /*f970*/  @!P6 LEA.HI.X R7, R10, R4, R14, 0x2, P4 ;  /* 0x000000040a07e211 */ /* 0x000fe400020f140e */
[C---:B----4-:R-:W-:Y:S02]  /*f980*/  @!P2 LEA R2, P3, R8.reuse, R0, 0x2 ;  /* 0x000000000802a211 */ /* 0x050fe400078610ff */
[C---:B------:R-:W-:Y:S01]  /*f990*/  IADD3 R10, R225.reuse, 0x60, RZ ;  /* 0x00000060e10a7810 */ /* 0x040fe20007ffe0ff */
[----:B------:R2:W-:Y:S01]  /*f9a0*/  @!P6 ST.E.64 [R6.64], R36 ;  /* 0x000000240600e985 */ /* 0x0005e2000c101b08 */
[C---:B------:R-:W-:Y:S02]  /*f9b0*/  IADD3 R14, R225.reuse, 0x50, RZ ;  /* 0x00000050e10e7810 */ /* 0x040fe40007ffe0ff */
[----:B------:R-:W-:Y:S02]  /*f9c0*/  @!P2 LEA.HI.X R3, R8, R4, R11, 0x2, P3 ;  /* 0x000000040803a211 */ /* 0x000fe400018f140b */
[----:B------:R-:W-:-:S02]  /*f9d0*/  IADD3 R8, R225, 0x68, RZ ;  /* 0x00000068e1087810 */ /* 0x000fc40007ffe0ff */
[----:B------:R-:W-:Y:S01]  /*f9e0*/  ISETP.GE.AND P6, PT, R10, c[0x0][0x3c8], PT ;  /* 0x0000f2000a007a0c */ /* 0x000fe20003fc6270 */
[----:B------:R4:W-:Y:S01]  /*f9f0*/  @!P2 ST.E.64 [R2.64], R40 ;  /* 0x000000280200a985 */ /* 0x0009e2000c101b08 */
[----:B------:R-:W-:Y:S02]  /*fa00*/  IADD3 R11, R225, 0x58, RZ ;  /* 0x00000058e10b7810 */ /* 0x000fe40007ffe0ff */
[----:B------:R-:W-:Y:S02]  /*fa10*/  SHF.R.S32.HI R14, RZ, 0x1f, R14 ;  /* 0x0000001fff0e7819 */ /* 0x000fe4000001140e */
[----:B------:R-:W-:Y:S02]  /*fa20*/  SHF.R.S32.HI R11, RZ, 0x1f, R11 ;  /* 0x0000001fff0b7819 */ /* 0x000fe4000001140b */
[----:B------:R-:W-:Y:S02]  /*fa30*/  ISETP.GE.AND P2, PT, R8, c[0x0][0x3c8], PT ;  /* 0x0000f20008007a0c */ /* 0x000fe40003f46270 */
[----:B--2---:R-:W-:-:S04]  /*fa40*/  @!P5 LEA R6, P4, R13, R0, 0x2 ;  /* 0x000000000d06d211 */ /* 0x004fc800078810ff */
[----:B------:R-:W-:Y:S02]  /*fa50*/  @!P5 LEA.HI.X R7, R13, R4, R14, 0x2, P4 ;  /* 0x000000040d07d211 */ /* 0x000fe400020f140e */
[----:B------:R-:W-:Y:S02]  /*fa60*/  SHF.R.S32.HI R13, RZ, 0x1f, R246 ;  /* 0x0000001fff0d7819 */ /* 0x000fe400000114f6 */
[C---:B----4-:R-:W-:Y:S01]  /*fa70*/  @!P1 LEA R2, P3, R9.reuse, R0, 0x2 ;  /* 0x0000000009029211 */ /* 0x050fe200078610ff */
[----:B------:R2:W-:Y:S01]  /*fa80*/  @!P5 ST.E.64 [R6.64], R44 ;  /* 0x0000002c0600d985 */ /* 0x0005e2000c101b08 */
[----:B------:R-:W-:Y:S02]  /*fa90*/  ISETP.GE.AND P5, PT, R252, c[0x0][0x3c8], PT ;  /* 0x0000f200fc007a0c */ /* 0x000fe40003fa6270 */
[----:B------:R-:W-:Y:S02]  /*faa0*/  @!P1 LEA.HI.X R3, R9, R4, R11, 0x2, P3 ;  /* 0x0000000409039211 */ /* 0x000fe400018f140b */
[----:B------:R-:W-:-:S02]  /*fab0*/  IADD3 R11, R225, 0x60, RZ ;  /* 0x00000060e10b7810 */ /* 0x000fc40007ffe0ff */
[----:B------:R-:W-:Y:S01]  /*fac0*/  IADD3 R9, R225, 0x68, RZ ;  /* 0x00000068e1097810 */ /* 0x000fe20007ffe0ff */
[----:B------:R4:W-:Y:S01]  /*fad0*/  @!P1 ST.E.64 [R2.64], R48 ;  /* 0x0000003002009985 */ /* 0x0009e2000c101b08 */
[----:B------:R-:W-:Y:S02]  /*fae0*/  SHF.R.S32.HI R11, RZ, 0x1f, R11 ;  /* 0x0000001fff0b7819 */ /* 0x000fe4000001140b */
[----:B------:R-:W-:Y:S02]  /*faf0*/  ISETP.GE.AND P1, PT, R251, c[0x0][0x3c8], PT ;  /* 0x0000f200fb007a0c */ /* 0x000fe40003f26270 */
[----:B------:R-:W-:Y:S02]  /*fb00*/  SHF.R.S32.HI R9, RZ, 0x1f, R9 ;  /* 0x0000001fff097819 */ /* 0x000fe40000011409 */
[----:B------:R-:W-:Y:S02]  /*fb10*/  SHF.R.S32.HI R14, RZ, 0x1f, R244 ;  /* 0x0000001fff0e7819 */ /* 0x000fe400000114f4 */
[----:B--2---:R-:W-:-:S04]  /*fb20*/  @!P6 LEA R6, P4, R10, R0, 0x2 ;  /* 0x000000000a06e211 */ /* 0x004fc800078810ff */
[----:B------:R-:W-:Y:S02]  /*fb30*/  @!P6 LEA.HI.X R7, R10, R4, R11, 0x2, P4 ;  /* 0x000000040a07e211 */ /* 0x000fe400020f140b */
[----:B------:R-:W-:Y:S02]  /*fb40*/  ISETP.GE.AND P4, PT, R249, c[0x0][0x3c8], PT ;  /* 0x0000f200f9007a0c */ /* 0x000fe40003f86270 */
[----:B----4-:R-:W-:Y:S01]  /*fb50*/  @!P2 LEA R2, P3, R8, R0, 0x2 ;  /* 0x000000000802a211 */ /* 0x010fe200078610ff */
[----:B------:R2:W-:Y:S01]  /*fb60*/  @!P6 ST.E.64 [R6.64], R52 ;  /* 0x000000340600e985 */ /* 0x0005e2000c101b08 */
[----:B------:R-:W-:Y:S02]  /*fb70*/  ISETP.GE.AND P6, PT, R250, c[0x0][0x3c8], PT ;  /* 0x0000f200fa007a0c */ /* 0x000fe40003fc6270 */
[----:B------:R-:W-:Y:S02]  /*fb80*/  @!P2 LEA.HI.X R3, R8, R4, R9, 0x2, P3 ;  /* 0x000000040803a211 */ /* 0x000fe400018f1409 */
[----:B------:R-:W-:-:S02]  /*fb90*/  SHF.R.S32.HI R9, RZ, 0x1f, R252 ;  /* 0x0000001fff097819 */ /* 0x000fc400000114fc */
[----:B------:R-:W-:Y:S01]  /*fba0*/  SHF.R.S32.HI R8, RZ, 0x1f, R251 ;  /* 0x0000001fff087819 */ /* 0x000fe200000114fb */
[----:B------:R4:W-:Y:S01]  /*fbb0*/  @!P2 ST.E.64 [R2.64], R56 ;  /* 0x000000380200a985 */ /* 0x0009e2000c101b08 */
[----:B------:R-:W-:Y:S02]  /*fbc0*/  SHF.R.S32.HI R10, RZ, 0x1f, R250 ;  /* 0x0000001fff0a7819 */ /* 0x000fe400000114fa */
[----:B------:R-:W-:Y:S02]  /*fbd0*/  SHF.R.S32.HI R11, RZ, 0x1f, R249 ;  /* 0x0000001fff0b7819 */ /* 0x000fe400000114f9 */
[----:B--2---:R-:W-:-:S04]  /*fbe0*/  @!P5 LEA R6, P3, R252, R0, 0x2 ;  /* 0x00000000fc06d211 */ /* 0x004fc800078610ff */
[----:B------:R-:W-:Y:S02]  /*fbf0*/  @!P5 LEA.HI.X R7, R252, R4, R9, 0x2, P3 ;  /* 0x00000004fc07d211 */ /* 0x000fe400018f1409 */
[----:B------:R-:W-:Y:S02]  /*fc00*/  ISETP.GE.AND P3, PT, R248, c[0x0][0x3c8], PT ;  /* 0x0000f200f8007a0c */ /* 0x000fe40003f66270 */
[C---:B----4-:R-:W-:Y:S01]  /*fc10*/  @!P1 LEA R2, P2, R251.reuse, R0, 0x2 ;  /* 0x00000000fb029211 */ /* 0x050fe200078410ff */
[----:B------:R2:W-:Y:S03]  /*fc20*/  @!P5 ST.E.64 [R6.64], R60 ;  /* 0x0000003c0600d985 */ /* 0x0005e6000c101b08 */
[----:B------:R-:W-:Y:S02]  /*fc30*/  @!P1 LEA.HI.X R3, R251, R4, R8, 0x2, P2 ;  /* 0x00000004fb039211 */ /* 0x000fe400010f1408 */
[----:B------:R-:W-:-:S03]  /*fc40*/  @!P6 LEA R8, P2, R250, R0, 0x2 ;  /* 0x00000000fa08e211 */ /* 0x000fc600078410ff */
[----:B------:R4:W-:Y:S01]  /*fc50*/  @!P1 ST.E.64 [R2.64], R64 ;  /* 0x0000004002009985 */ /* 0x0009e2000c101b08 */
[----:B------:R-:W-:Y:S02]  /*fc60*/  ISETP.GE.AND P1, PT, R247, c[0x0][0x3c8], PT ;  /* 0x0000f200f7007a0c */ /* 0x000fe40003f26270 */
[----:B------:R-:W-:Y:S02]  /*fc70*/  @!P6 LEA.HI.X R9, R250, R4, R10, 0x2, P2 ;  /* 0x00000004fa09e211 */ /* 0x000fe400010f140a */
[----:B------:R-:W-:-:S03]  /*fc80*/  SHF.R.S32.HI R10, RZ, 0x1f, R248 ;  /* 0x0000001fff0a7819 */ /* 0x000fc600000114f8 */
[----:B------:R-:W-:Y:S01]  /*fc90*/  @!P6 ST.E.64 [R8.64], R120 ;  /* 0x000000780800e985 */ /* 0x000fe2000c101b08 */
[----:B------:R-:W-:Y:S02]  /*fca0*/  ISETP.GE.AND P6, PT, R246, c[0x0][0x3c8], PT ;  /* 0x0000f200f6007a0c */ /* 0x000fe40003fc6270 */
[----:B--2---:R-:W-:-:S04]  /*fcb0*/  @!P3 LEA R6, P2, R248, R0, 0x2 ;  /* 0x00000000f806b211 */ /* 0x004fc800078410ff */
[----:B------:R-:W-:Y:S02]  /*fcc0*/  @!P3 LEA.HI.X R7, R248, R4, R10, 0x2, P2 ;  /* 0x00000004f807b211 */ /* 0x000fe400010f140a */
[----:B------:R-:W-:Y:S02]  /*fcd0*/  SHF.R.S32.HI R10, RZ, 0x1f, R247 ;  /* 0x0000001fff0a7819 */ /* 0x000fe400000114f7 */
[----:B----4-:R-:W-:-:S04]  /*fce0*/  @!P4 LEA R2, P5, R249, R0, 0x2 ;  /* 0x00000000f902c211 */ /* 0x010fc800078a10ff */
[----:B------:R-:W-:Y:S02]  /*fcf0*/  @!P4 LEA.HI.X R3, R249, R4, R11, 0x2, P5 ;  /* 0x00000004f903c211 */ /* 0x000fe400028f140b */
[----:B------:R-:W-:-:S03]  /*fd00*/  ISETP.GE.AND P5, PT, R245, c[0x0][0x3c8], PT ;  /* 0x0000f200f5007a0c */ /* 0x000fc60003fa6270 */
        /* <DEDUP_REMOVED lines=20> */
.L_x_2751:
[----:B------:R-:W-:Y:S05]  /*fe50*/  BSYNC B0 ;  /* 0x0000000000007941 */ /* 0x000fea0003800000 */
.L_x_2750:
[----:B------:R-:W-:Y:S05]  /*fe60*/  BRA.DIV ~URZ, `(.L_x_2752) ;  /* 0x000046127f007947 */ /* 0x000fea000b800000 */
[----:B--2---:R2:W1:Y:S04]  /*fe70*/  SHFL.IDX PT, R4, R5, 0x1, 0x1c1f ;  /* 0x003c1f0005047f89 */ /* 0x00446800000e0000 */
[----:B----4-:R2:W4:Y:S02]  /*fe80*/  SHFL.IDX PT, R0, R12, 0x1, 0x1c1f ;  /* 0x003c1f000c007f89 */ /* 0x01052400000e0000 */
.L_x_2825:
[----:B------:R-:W-:Y:S05]  /*fe90*/  @P0 BRA `(.L_x_2747) ;  /* 0x000015c000000947 */ /* 0x000fea0003800000 */
[C---:B-12---:R-:W-:Y:S02]  /*fea0*/  IADD3 R5, R225.reuse, 0x8, RZ ;  /* 0x00000008e1057810 */ /* 0x046fe40007ffe0ff */
[----:B------:R-:W-:Y:S02]  /*feb0*/  IADD3 R13, R225, 0x10, RZ ;  /* 0x00000010e10d7810 */ /* 0x000fe40007ffe0ff */
[----:B------:R-:W-:Y:S02]  /*fec0*/  ISETP.GE.AND P3, PT, R5, c[0x0][0x3c8], PT ;  /* 0x0000f20005007a0c */ /* 0x000fe40003f66270 */
[----:B------:R-:W-:-:S02]  /*fed0*/  ISETP.GE.AND P4, PT, R225, c[0x0][0x3c8], PT ;  /* 0x0000f200e1007a0c */ /* 0x000fc40003f86270 */
[----:B------:R-:W-:Y:S02]  /*fee0*/  ISETP.GE.AND P2, PT, R13, c[0x0][0x3c8], PT ;  /* 0x0000f2000d007a0c */ /* 0x000fe40003f46270 */
[C---:B------:R-:W-:Y:S02]  /*fef0*/  IADD3 R8, R225.reuse, 0x8, RZ ;  /* 0x00000008e1087810 */ /* 0x040fe40007ffe0ff */
[----:B------:R-:W-:Y:S02]  /*ff00*/  IADD3 R14, R225, 0x18, RZ ;  /* 0x00000018e10e7810 */ /* 0x000fe40007ffe0ff */
[----:B------:R-:W-:Y:S02]  /*ff10*/  SHF.R.S32.HI R8, RZ, 0x1f, R8 ;  /* 0x0000001fff087819 */ /* 0x000fe40000011408 */
[----:B------:R-:W-:Y:S02]  /*ff20*/  ISETP.GE.AND P1, PT, R14, c[0x0][0x3c8], PT ;  /* 0x0000f2000e007a0c */ /* 0x000fe40003f26270 */
[----:B----4-:R-:W-:Y:S01]  /*ff30*/  @!P3 LEA R2, P5, R5, R0, 0x2 ;  /* 0x000000000502b211 */ /* 0x010fe200078a10ff */
[----:B------:R-:W-:Y:S01]  /*ff40*/  @!P4 IMAD.MOV.U32 R6, RZ, RZ, R0 ;  /* 0x000000ffff06c224 */ /* 0x000fe200078e0000 */
[C---:B------:R-:W-:Y:S01]  /*ff50*/  IADD3 R15, R225.reuse, 0x10, RZ ;  /* 0x00000010e10f7810 */ /* 0x040fe20007ffe0ff */
[----:B------:R-:W-:Y:S01]  /*ff60*/  @!P4 IMAD.MOV.U32 R7, RZ, RZ, R4 ;  /* 0x000000ffff07c224 */ /* 0x000fe200078e0004 */
[----:B---3--:R-:W-:-:S02]  /*ff70*/  IADD3 R12, R225, 0x20, RZ ;  /* 0x00000020e10c7810 */ /* 0x008fc40007ffe0ff */
[----:B------:R-:W-:Y:S01]  /*ff80*/  @!P3 LEA.HI.X R3, R5, R4, R8, 0x2, P5 ;  /* 0x000000040503b211 */ /* 0x000fe200028f1408 */
[----:B------:R-:W-:Y:S01]  /*ff90*/  @!P4 IMAD.WIDE R6, R225, 0x4, R6 ;  /* 0x00000004e106c825 */ /* 0x000fe200078e0206 */
[----:B------:R-:W-:Y:S02]  /*ffa0*/  @!P2 LEA R8, P6, R13, R0, 0x2 ;  /* 0x000000000d08a211 */ /* 0x000fe400078c10ff */
[----:B------:R-:W-:Y:S02]  /*ffb0*/  SHF.R.S32.HI R15, RZ, 0x1f, R15 ;  /* 0x0000001fff0f7819 */ /* 0x000fe4000001140f */
[----:B------:R-:W-:Y:S01]  /*ffc0*/  ISETP.GE.AND P0, PT, R12, c[0x0][0x3c8], PT ;  /* 0x0000f2000c007a0c */ /* 0x000fe20003f06270 */
[----:B------:R1:W-:Y:S01]  /*ffd0*/  @!P4 ST.E.64 [R6.64], R96 ;  /* 0x000000600600c985 */ /* 0x0003e2000c101b08 */
[----:B------:R-:W-:Y:S02]  /*ffe0*/  IADD3 R10, R225, 0x28, RZ ;  /* 0x00000028e10a7810 */ /* 0x000fe40007ffe0ff */
[----:B------:R-:W-:Y:S01]  /*fff0*/  @!P2 LEA.HI.X R9, R13, R4, R15, 0x2, P6 ;  /* 0x000000040d09a211 */ /* 0x000fe200030f140f */
[----:B------:R2:W-:Y:S01]  /*10000*/  @!P3 ST.E.64 [R2.64], R84 ;  /* 0x000000540200b985 */ /* 0x0005e2000c101b08 */
[----:B------:R-:W-:-:S02]  /*10010*/  IADD3 R15, R225, 0x18, RZ ;  /* 0x00000018e10f7810 */ /* 0x000fc40007ffe0ff */
[----:B------:R-:W-:Y:S01]  /*10020*/  ISETP.GE.AND P5, PT, R10, c[0x0][0x3c8], PT ;  /* 0x0000f2000a007a0c */ /* 0x000fe20003fa6270 */
[----:B------:R3:W-:Y:S01]  /*10030*/  @!P2 ST.E.64 [R8.64], R132 ;  /* 0x000000840800a985 */ /* 0x0007e2000c101b08 */
[----:B------:R-:W-:Y:S02]  /*10040*/  SHF.R.S32.HI R15, RZ, 0x1f, R15 ;  /* 0x0000001fff0f7819 */ /* 0x000fe4000001140f */
[C---:B------:R-:W-:Y:S02]  /*10050*/  IADD3 R11, R225.reuse, 0x30, RZ ;  /* 0x00000030e10b7810 */ /* 0x040fe40007ffe0ff */
[----:B------:R-:W-:Y:S02]  /*10060*/  IADD3 R13, R225, 0x20, RZ ;  /* 0x00000020e10d7810 */ /* 0x000fe40007ffe0ff */
[----:B------:R-:W-:Y:S02]  /*10070*/  ISETP.GE.AND P4, PT, R11, c[0x0][0x3c8], PT ;  /* 0x0000f2000b007a0c */ /* 0x000fe40003f86270 */
[----:B------:R-:W-:-:S02]  /*10080*/  IADD3 R5, R225, 0x38, RZ ;  /* 0x00000038e1057810 */ /* 0x000fc40007ffe0ff */
[----:B------:R-:W-:Y:S02]  /*10090*/  SHF.R.S32.HI R13, RZ, 0x1f, R13 ;  /* 0x0000001fff0d7819 */ /* 0x000fe4000001140d */
[----:B-1----:R-:W-:-:S04]  /*100a0*/  @!P1 LEA R6, P3, R14, R0, 0x2 ;  /* 0x000000000e069211 */ /* 0x002fc800078610ff */
[----:B------:R-:W-:Y:S02]  /*100b0*/  @!P1 LEA.HI.X R7, R14, R4, R15, 0x2, P3 ;  /* 0x000000040e079211 */ /* 0x000fe400018f140f */
[C---:B--2---:R-:W-:Y:S02]  /*100c0*/  @!P0 LEA R2, P6, R12.reuse, R0, 0x2 ;  /* 0x000000000c028211 */ /* 0x044fe400078c10ff */
[----:B------:R-:W-:Y:S01]  /*100d0*/  IADD3 R15, R225, 0x28, RZ ;  /* 0x00000028e10f7810 */ /* 0x000fe20007ffe0ff */
[----:B------:R1:W-:Y:S01]  /*100e0*/  @!P1 ST.E.64 [R6.64], R106 ;  /* 0x0000006a06009985 */ /* 0x0003e2000c101b08 */
[----:B------:R-:W-:Y:S02]  /*100f0*/  ISETP.GE.AND P3, PT, R5, c[0x0][0x3c8], PT ;  /* 0x0000f20005007a0c */ /* 0x000fe40003f66270 */
[----:B------:R-:W-:Y:S02]  /*10100*/  @!P0 LEA.HI.X R3, R12, R4, R13, 0x2, P6 ;  /* 0x000000040c038211 */ /* 0x000fe400030f140d */
[----:B---3--:R-:W-:-:S02]  /*10110*/  @!P5 LEA R8, P1, R10, R0, 0x2 ;  /* 0x000000000a08d211 */ /* 0x008fc400078210ff */
[----:B------:R-:W-:Y:S01]  /*10120*/  SHF.R.S32.HI R15, RZ, 0x1f, R15 ;  /* 0x0000001fff0f7819 */ /* 0x000fe2000001140f */
[----:B------:R2:W-:Y:S01]  /*10130*/  @!P0 ST.E.64 [R2.64], R88 ;  /* 0x0000005802008985 */ /* 0x0005e2000c101b08 */
[----:B------:R-:W-:Y:S02]  /*10140*/  IADD3 R13, R225, 0x40, RZ ;  /* 0x00000040e10d7810 */ /* 0x000fe40007ffe0ff */
[----:B------:R-:W-:Y:S02]  /*10150*/  @!P5 LEA.HI.X R9, R10, R4, R15, 0x2, P1 ;  /* 0x000000040a09d211 */ /* 0x000fe400008f140f */
[----:B------:R-:W-:Y:S02]  /*10160*/  ISETP.GE.AND P2, PT, R13, c[0x0][0x3c8], PT ;  /* 0x0000f2000d007a0c */ /* 0x000fe40003f46270 */
[C---:B------:R-:W-:Y:S01]  /*10170*/  IADD3 R15, R225.reuse, 0x30, RZ ;  /* 0x00000030e10f7810 */ /* 0x040fe20007ffe0ff */
[----:B------:R3:W-:Y:S01]  /*10180*/  @!P5 ST.E.64 [R8.64], R122 ;  /* 0x0000007a0800d985 */ /* 0x0007e2000c101b08 */
[----:B------:R-:W-:-:S02]  /*10190*/  IADD3 R10, R225, 0x38, RZ ;  /* 0x00000038e10a7810 */ /* 0x000fc40007ffe0ff */
[----:B------:R-:W-:Y:S02]  /*101a0*/  SHF.R.S32.HI R15, RZ, 0x1f, R15 ;  /* 0x0000001fff0f7819 */ /* 0x000fe4000001140f */
[C---:B------:R-:W-:Y:S02]  /*101b0*/  IADD3 R12, R225.reuse, 0x50, RZ ;  /* 0x00000050e10c7810 */ /* 0x040fe40007ffe0ff */
[----:B------:R-:W-:Y:S02]  /*101c0*/  SHF.R.S32.HI R10, RZ, 0x1f, R10 ;  /* 0x0000001fff0a7819 */ /* 0x000fe4000001140a */
[----:B------:R-:W-:Y:S02]  /*101d0*/  IADD3 R14, R225, 0x48, RZ ;  /* 0x00000048e10e7810 */ /* 0x000fe40007ffe0ff */
[----:B-1----:R-:W-:Y:S02]  /*101e0*/  @!P4 LEA R6, P0, R11, R0, 0x2 ;  /* 0x000000000b06c211 */ /* 0x002fe400078010ff */
[----:B------:R-:W-:-:S02]  /*101f0*/  ISETP.GE.AND P1, PT, R14, c[0x0][0x3c8], PT ;  /* 0x0000f2000e007a0c */ /* 0x000fc40003f26270 */
[----:B------:R-:W-:Y:S02]  /*10200*/  @!P4 LEA.HI.X R7, R11, R4, R15, 0x2, P0 ;  /* 0x000000040b07c211 */ /* 0x000fe400000f140f */
[----:B------:R-:W-:Y:S02]  /*10210*/  ISETP.GE.AND P0, PT, R12, c[0x0][0x3c8], PT ;  /* 0x0000f2000c007a0c */ /* 0x000fe40003f06270 */
[----:B--2---:R-:W-:Y:S01]  /*10220*/  @!P3 LEA R2, P6, R5, R0, 0x2 ;  /* 0x000000000502b211 */ /* 0x004fe200078c10ff */
[----:B------:R1:W-:Y:S01]  /*10230*/  @!P4 ST.E.64 [R6.64], R110 ;  /* 0x0000006e0600c985 */ /* 0x0003e2000c101b08 */
[----:B------:R-:W-:Y:S02]  /*10240*/  IADD3 R15, R225, 0x40, RZ ;  /* 0x00000040e10f7810 */ /* 0x000fe40007ffe0ff */
[----:B------:R-:W-:Y:S02]  /*10250*/  @!P3 LEA.HI.X R3, R5, R4, R10, 0x2, P6 ;  /* 0x000000040503b211 */ /* 0x000fe400030f140a */
[----:B------:R-:W-:-:S02]  /*10260*/  SHF.R.S32.HI R15, RZ, 0x1f, R15 ;  /* 0x0000001fff0f7819 */ /* 0x000fc4000001140f */
[----:B---3--:R-:W-:Y:S01]  /*10270*/  @!P2 LEA R8, P6, R13, R0, 0x2 ;  /* 0x000000000d08a211 */ /* 0x008fe200078c10ff */
        /* <DEDUP_REMOVED lines=8> */
[----:B------:R-:W-:Y:S02]  /*10300*/  IADD3 R15, R225, 0x48, RZ ;  /* 0x00000048e10f7810 */ /* 0x000fe40007ffe0ff */
[----:B------:R-:W-:Y:S02]  /*10310*/  ISETP.GE.AND P4, PT, R11, c[0x0][0x3c8], PT ;  /* 0x0000f2000b007a0c */ /* 0x000fe40003f86270 */
[----:B------:R-:W-:Y:S02]  /*10320*/  SHF.R.S32.HI R15, RZ, 0x1f, R15 ;  /* 0x0000001fff0f7819 */ /* 0x000fe4000001140f */
[----:B------:R-:W-:Y:S02]  /*10330*/  IADD3 R5, R225, 0x68, RZ ;  /* 0x00000068e1057810 */ /* 0x000fe40007ffe0ff */
[----:B-1----:R-:W-:-:S02]  /*10340*/  @!P1 LEA R6, P3, R14, R0, 0x2 ;  /* 0x000000000e069211 */ /* 0x002fc400078610ff */
[----:B------:R-:W-:Y:S02]  /*10350*/  ISETP.GE.AND P2, PT, R252, c[0x0][0x3c8], PT ;  /* 0x0000f200fc007a0c */ /* 0x000fe40003f46270 */
[----:B------:R-:W-:Y:S02]  /*10360*/  @!P1 LEA.HI.X R7, R14, R4, R15, 0x2, P3 ;  /* 0x000000040e079211 */ /* 0x000fe400018f140f */
[----:B------:R-:W-:Y:S02]  /*10370*/  ISETP.GE.AND P3, PT, R5, c[0x0][0x3c8], PT ;  /* 0x0000f20005007a0c */ /* 0x000fe40003f66270 */
[C---:B--2---:R-:W-:Y:S01]  /*10380*/  @!P0 LEA R2, P6, R12.reuse, R0, 0x2 ;  /* 0x000000000c028211 */ /* 0x044fe200078c10ff */
[----:B------:R1:W-:Y:S01]  /*10390*/  @!P1 ST.E.64 [R6.64], R114 ;  /* 0x0000007206009985 */ /* 0x0003e2000c101b08 */
[----:B------:R-:W-:Y:S02]  /*103a0*/  ISETP.GE.AND P1, PT, R251, c[0x0][0x3c8], PT ;  /* 0x0000f200fb007a0c */ /* 0x000fe40003f26270 */
[----:B------:R-:W-:-:S02]  /*103b0*/  @!P0 LEA.HI.X R3, R12, R4, R13, 0x2, P6 ;  /* 0x000000040c038211 */ /* 0x000fc400030f140d */
[C---:B------:R-:W-:Y:S02]  /*103c0*/  IADD3 R12, R225.reuse, 0x58, RZ ;  /* 0x00000058e10c7810 */ /* 0x040fe40007ffe0ff */
[C---:B---3--:R-:W-:Y:S01]  /*103d0*/  @!P5 LEA R8, P6, R10.reuse, R0, 0x2 ;  /* 0x000000000a08d211 */ /* 0x048fe200078c10ff */
[----:B------:R2:W-:Y:S01]  /*103e0*/  @!P0 ST.E.64 [R2.64], R46 ;  /* 0x0000002e02008985 */ /* 0x0005e2000c101b08 */
[----:B------:R-:W-:Y:S02]  /*103f0*/  SHF.R.S32.HI R12, RZ, 0x1f, R12 ;  /* 0x0000001fff0c7819 */ /* 0x000fe4000001140c */
[----:B------:R-:W-:Y:S02]  /*10400*/  SHF.R.S32.HI R13, RZ, 0x1f, R246 ;  /* 0x0000001fff0d7819 */ /* 0x000fe400000114f6 */
[----:B------:R-:W-:Y:S02]  /*10410*/  @!P5 LEA.HI.X R9, R10, R4, R12, 0x2, P6 ;  /* 0x000000040a09d211 */ /* 0x000fe400030f140c */
[----:B------:R-:W-:-:S02]  /*10420*/  IADD3 R12, R225, 0x60, RZ ;  /* 0x00000060e10c7810 */ /* 0x000fc40007ffe0ff */
[----:B------:R-:W-:Y:S01]  /*10430*/  IADD3 R10, R225, 0x68, RZ ;  /* 0x00000068e10a7810 */ /* 0x000fe20007ffe0ff */
[----:B------:R3:W-:Y:S01]  /*10440*/  @!P5 ST.E.64 [R8.64], R130 ;  /* 0x000000820800d985 */ /* 0x0007e2000c101b08 */
[----:B------:R-:W-:Y:S02]  /*10450*/  SHF.R.S32.HI R12, RZ, 0x1f, R12 ;  /* 0x0000001fff0c7819 */ /* 0x000fe4000001140c */
[----:B------:R-:W-:Y:S02]  /*10460*/  SHF.R.S32.HI R10, RZ, 0x1f, R10 ;  /* 0x0000001fff0a7819 */ /* 0x000fe4000001140a */
        /* <DEDUP_REMOVED lines=8> */
[----:B------:R-:W-:Y:S01]  /*104f0*/  SHF.R.S32.HI R10, RZ, 0x1f, R251 ;  /* 0x0000001fff0a7819 */ /* 0x000fe200000114fb */
[----:B------:R2:W-:Y:S01]  /*10500*/  @!P3 ST.E.64 [R2.64], R50 ;  /* 0x000000320200b985 */ /* 0x0005e2000c101b08 */
[C---:B---3--:R-:W-:Y:S02]  /*10510*/  @!P2 LEA R8, P5, R252.reuse, R0, 0x2 ;  /* 0x00000000fc08a211 */ /* 0x048fe400078a10ff */
[----:B------:R-:W-:Y:S02]  /*10520*/  SHF.R.S32.HI R5, RZ, 0x1f, R250 ;  /* 0x0000001fff057819 */ /* 0x000fe400000114fa */
[----:B------:R-:W-:Y:S02]  /*10530*/  @!P2 LEA.HI.X R9, R252, R4, R11, 0x2, P5 ;  /* 0x00000004fc09a211 */ /* 0x000fe400028f140b */
[----:B------:R-:W-:Y:S02]  /*10540*/  ISETP.GE.AND P5, PT, R248, c[0x0][0x3c8], PT ;  /* 0x0000f200f8007a0c */ /* 0x000fe40003fa6270 */
[----:B------:R-:W-:Y:S01]  /*10550*/  SHF.R.S32.HI R12, RZ, 0x1f, R245 ;  /* 0x0000001fff0c7819 */ /* 0x000fe200000114f5 */
[----:B------:R-:W-:Y:S01]  /*10560*/  @!P2 ST.E.64 [R8.64], R134 ;  /* 0x000000860800a985 */ /* 0x000fe2000c101b08 */
[----:B------:R-:W-:-:S02]  /*10570*/  ISETP.GE.AND P2, PT, R246, c[0x0][0x3c8], PT ;  /* 0x0000f200f6007a0c */ /* 0x000fc40003f46270 */
        /* <DEDUP_REMOVED lines=38> */
.L_x_2732:
        /* <DEDUP_REMOVED lines=19> */
.L_x_2753:
        /* <DEDUP_REMOVED lines=55> */
.L_x_2755:
[----:B------:R-:W-:Y:S05]  /*10c80*/  BSYNC B0 ;  /* 0x0000000000007941 */ /* 0x000fea0003800000 */
.L_x_2754:
        /* <DEDUP_REMOVED lines=34> */
.L_x_2826:
[----:B------:R-:W-:Y:S05]  /*10eb0*/  BRA.DIV ~URZ, `(.L_x_2757) ;  /* 0x000037027f007947 */ /* 0x000fea000b800000 */
[----:B------:R3:W4:Y:S02]  /*10ec0*/  SHFL.IDX PT, R0, R12, RZ, 0x181f ;  /* 0x00181fff0c007589 */ /* 0x00072400000e0000 */
.L_x_2827:
        /* <DEDUP_REMOVED lines=20> */
.L_x_2759:
[----:B------:R-:W-:Y:S05]  /*11010*/  BSYNC B0 ;  /* 0x0000000000007941 */ /* 0x000fea0003800000 */
.L_x_2758:
[----:B------:R-:W-:Y:S05]  /*11020*/  BRA.DIV ~URZ, `(.L_x_2760) ;  /* 0x000036027f007947 */ /* 0x000fea000b800000 */
[----:B--2---:R2:W1:Y:S04]  /*11030*/  SHFL.IDX PT, R8, R9, 0x1, 0x181f ;  /* 0x00381f0009087f89 */ /* 0x00446800000e0000 */
[----:B----4-:R2:W4:Y:S02]  /*11040*/  SHFL.IDX PT, R0, R12, 0x1, 0x181f ;  /* 0x00381f000c007f89 */ /* 0x01052400000e0000 */
.L_x_2828:
        /* <DEDUP_REMOVED lines=19> */
.L_x_2762:
[----:B------:R-:W-:Y:S05]  /*11180*/  BSYNC B0 ;  /* 0x0000000000007941 */ /* 0x000fea0003800000 */
.L_x_2761:
[----:B------:R-:W-:Y:S05]  /*11190*/  BRA.DIV ~URZ, `(.L_x_2763) ;  /* 0x000035627f007947 */ /* 0x000fea000b800000 */
[----:B-1----:R1:W2:Y:S02]  /*111a0*/  SHFL.IDX PT, R8, R9, 0x2, 0x181f ;  /* 0x00581f0009087f89 */ /* 0x0022a400000e0000 */
.L_x_2829:
[----:B------:R-:W-:Y:S05]  /*111b0*/  BRA.DIV ~URZ, `(.L_x_2764) ;  /* 0x000035b27f007947 */ /* 0x000fea000b800000 */
[----:B----4-:R4:W1:Y:S02]  /*111c0*/  SHFL.IDX PT, R0, R12, 0x2, 0x181f ;  /* 0x00581f000c007f89 */ /* 0x01086400000e0000 */
.L_x_2830:
        /* <DEDUP_REMOVED lines=19> */
.L_x_2766:
[----:B------:R-:W-:Y:S05]  /*11300*/  BSYNC B0 ;  /* 0x0000000000007941 */ /* 0x000fea0003800000 */
.L_x_2765:
[----:B------:R-:W-:Y:S05]  /*11310*/  BRA.DIV ~URZ, `(.L_x_2767) ;  /* 0x000034c27f007947 */ /* 0x000fea000b800000 */
[----:B--2---:R2:W3:Y:S04]  /*11320*/  SHFL.IDX PT, R8, R9, 0x3, 0x181f ;  /* 0x00781f0009087f89 */ /* 0x0044e800000e0000 */
[----:B-1----:R2:W1:Y:S02]  /*11330*/  SHFL.IDX PT, R0, R12, 0x3, 0x181f ;  /* 0x00781f000c007f89 */ /* 0x00246400000e0000 */
.L_x_2831:
        /* <DEDUP_REMOVED lines=18> */
.L_x_2747:
[----:B------:R-:W-:Y:S05]  /*11460*/  BSYNC B1 ;  /* 0x0000000000017941 */ /* 0x000fea0003800000 */
.L_x_2731:
[----:B------:R-:W-:-:S13]  /*11470*/  ISETP.NE.AND P0, PT, RZ, UR6, PT ;  /* 0x00000006ff007c0c */ /* 0x000fda000bf05270 */
[----:B------:R-:W-:Y:S01]  /*11480*/  @P0 WARPSYNC 0xffffffff ;  /* 0xffffffff00000948 */ /* 0x000fe20003800000 */
[----:B------:R-:W-:Y:S06]  /*11490*/  @P0 BAR.SYNC.DEFER_BLOCKING 0x5, 0x100 ;  /* 0x0144000000000b1d */ /* 0x000fec0000010000 */
[----:B------:R-:W4:Y:S04]  /*114a0*/  @P0 LDS.128 R228, [0x24100] ;  /* 0x02410000ffe40984 */ /* 0x000f280000000c00 */
[----:B------:R-:W-:Y:S06]  /*114b0*/  @P0 BAR.ARV 0x4, 0x100 ;  /* 0x0104000000000b1d */ /* 0x000fec0000002000 */
[----:B------:R-:W-:Y:S05]  /*114c0*/  @P0 BRA `(.L_x_2768) ;  /* 0x00000f7000000947 */ /* 0x000fea0003800000 */
[----:B-1--4-:R-:W1:Y:S01]  /*114d0*/  S2R R0, SR_TID.X ;  /* 0x0000000000007919 */ /* 0x012e620000002100 */
[----:B---3--:R-:W-:Y:S01]  /*114e0*/  IMAD.MOV.U32 R7, RZ, RZ, RZ ;  /* 0x000000ffff077224 */ /* 0x008fe200078e00ff */
[----:B-1----:R-:W-:-:S04]  /*114f0*/  LOP3.LUT R13, R0, 0x1f, RZ, 0xc0, !PT ;  /* 0x0000001f000d7812 */ /* 0x002fc800078ec0ff */
[----:B------:R-:W-:Y:S01]  /*11500*/  ISETP.NE.AND P5, PT, R13, 0x1f, PT ;  /* 0x0000001f0d00780c */ /* 0x000fe20003fa5270 */
[----:B------:R-:W-:Y:S10]  /*11510*/  BRA.DIV ~URZ, `(.L_x_2769) ;  /* 0x000033927f007947 */ /* 0x000ff4000b800000 */
[----:B--2---:R1:W2:Y:S02]  /*11520*/  SHFL.IDX PT, R9, R28, RZ, 0x1f ;  /* 0x00001fff1c097589 */ /* 0x0042a400000e0000 */
.L_x_2832:
[----:B------:R-:W-:Y:S05]  /*11530*/  BRA.DIV ~URZ, `(.L_x_2770) ;  /* 0x000033e27f007947 */ /* 0x000fea000b800000 */
[----:B------:R3:W4:Y:S02]  /*11540*/  SHFL.IDX PT, R8, R28, 0x1, 0x1f ;  /* 0x00201f001c087f89 */ /* 0x00072400000e0000 */
.L_x_2833:
        /* <DEDUP_REMOVED lines=18> */
.L_x_2834:
        /* <DEDUP_REMOVED lines=16> */
.L_x_2835:
[----:B---3--:R-:W-:Y:S01]  /*11770*/  IMAD R0, R0, c[0x0][0x538], RZ ;  /* 0x00014e0000007a24 */ /* 0x008fe200078e02ff */
[----:B------:R-:W-:Y:S04]  /*11780*/  BSSY B1, `(.L_x_2773) ;  /* 0x00000c6000017945 */ /* 0x000fe80003800000 */
[----:B----4-:R-:W-:-:S04]  /*11790*/  IADD3 R8, R0, R8, RZ ;  /* 0x0000000800087210 */ /* 0x010fc80007ffe0ff */
[----:B--2---:R-:W-:-:S13]  /*117a0*/  ISETP.GT.AND P6, PT, R8, R9, PT ;  /* 0x000000090800720c */ /* 0x004fda0003fc4270 */
[----:B------:R-:W-:Y:S05]  /*117b0*/  @P6 BRA `(.L_x_2774) ;  /* 0x0000024000006947 */ /* 0x000fea0003800000 */
.L_x_2778:
        /* <DEDUP_REMOVED lines=16> */
.L_x_2836:
        /* <DEDUP_REMOVED lines=16> */
.L_x_2837:
[----:B--2---:R-:W-:-:S05]  /*119c0*/  IMAD R0, R0, c[0x0][0x538], RZ ;  /* 0x00014e0000007a24 */ /* 0x004fca00078e02ff */
[----:B------:R-:W-:-:S04]  /*119d0*/  IADD3 R8, R0, R8, RZ ;  /* 0x0000000800087210 */ /* 0x000fc80007ffe0ff */
[----:B------:R-:W-:-:S13]  /*119e0*/  ISETP.GT.AND P6, PT, R8, R9, PT ;  /* 0x000000090800720c */ /* 0x000fda0003fc4270 */
[----:B-1----:R-:W-:Y:S05]  /*119f0*/  @!P6 BRA `(.L_x_2778) ;  /* 0xfffffdc00000e947 */ /* 0x002fea000383ffff */
.L_x_2774:
[----:B------:R-:W-:-:S05]  /*11a00*/  IADD3 R8, -R0, R8, RZ ;  /* 0x0000000800087210 */ /* 0x000fca0007ffe1ff */
[----:B------:R-:W-:-:S05]  /*11a10*/  IMAD R0, R4, c[0x0][0x538], R8 ;  /* 0x00014e0004007a24 */ /* 0x000fca00078e0208 */
[----:B------:R-:W-:Y:S01]  /*11a20*/  ISETP.GT.AND P0, PT, R0, R9, PT ;  /* 0x000000090000720c */ /* 0x000fe20003f04270 */
[----:B------:R-:W-:-:S12]  /*11a30*/  BRA.DIV ~URZ, `(.L_x_2779) ;  /* 0x000033427f007947 */ /* 0x000fd8000b800000 */
[----:B------:R-:W-:-:S04]  /*11a40*/  VOTE.ANY R5, PT, !P0 ;  /* 0x0000000000057806 */ /* 0x000fc800040e0100 */
.L_x_2838:
[----:B------:R-:W2:Y:S02]  /*11a50*/  POPC R0, R5 ;  /* 0x0000000500007309 */ /* 0x000ea40000000000 */
[----:B--2---:R-:W-:Y:S01]  /*11a60*/  IADD3 R231, R0, R231, RZ ;  /* 0x000000e700e77210 */ /* 0x004fe20007ffe0ff */
[----:B------:R-:W-:Y:S05]  /*11a70*/  BRA.DIV ~URZ, `(.L_x_2780) ;  /* 0x000033527f007947 */ /* 0x000fea000b800000 */
[----:B------:R2:W3:Y:S04]  /*11a80*/  SHFL.IDX PT, R11, R6, R0, 0x1f ;  /* 0x00001f00060b7589 */ /* 0x0004e800000e0000 */
[----:B------:R2:W4:Y:S02]  /*11a90*/  SHFL.IDX PT, R7, R7, R0, 0x1f ;  /* 0x00001f0007077589 */ /* 0x00052400000e0000 */
.L_x_2839:
[----:B------:R-:W-:Y:S01]  /*11aa0*/  ISETP.NE.AND P0, PT, R5, RZ, PT ;  /* 0x000000ff0500720c */ /* 0x000fe20003f05270 */
[----:B------:R-:W-:-:S12]  /*11ab0*/  BSSY B0, `(.L_x_2781) ;  /* 0x0000005000007945 */ /* 0x000fd80003800000 */
[----:B------:R-:W-:Y:S05]  /*11ac0*/  @!P0 BRA `(.L_x_2782) ;  /* 0x0000003000008947 */ /* 0x000fea0003800000 */
[----:B--2---:R-:W-:Y:S01]  /*11ad0*/  IADD3 R0, R0, -0x1, RZ ;  /* 0xffffffff00007810 */ /* 0x004fe20007ffe0ff */
[----:B------:R-:W-:Y:S05]  /*11ae0*/  BRA.DIV ~URZ, `(.L_x_2783) ;  /* 0x000033b27f007947 */ /* 0x000fea000b800000 */
[----:B------:R2:W1:Y:S02]  /*11af0*/  SHFL.IDX PT, R10, R4, R0, 0x1f ;  /* 0x00001f00040a7589 */ /* 0x00046400000e0000 */
.L_x_2782:
[----:B------:R-:W-:Y:S05]  /*11b00*/  BSYNC B0 ;  /* 0x0000000000007941 */ /* 0x000fea0003800000 */
.L_x_2781:
        /* <DEDUP_REMOVED lines=67> */
.L_x_2785:
        /* <DEDUP_REMOVED lines=66> */
.L_x_2786:
[----:B------:R-:W-:Y:S05]  /*12360*/  BSYNC B0 ;  /* 0x0000000000007941 */ /* 0x000fea0003800000 */
.L_x_2784:
[----:B------:R-:W-:-:S04]  /*12370*/  LOP3.LUT R0, RZ, R0, RZ, 0x33, !PT ;  /* 0x00000000ff007212 */ /* 0x000fc800078e33ff */
[----:B------:R-:W-:Y:S01]  /*12380*/  IADD3 R229, R0, R11, RZ ;  /* 0x0000000b00e57210 */ /* 0x000fe20007ffe0ff */
[----:B------:R-:W-:Y:S05]  /*12390*/  BRA `(.L_x_2787) ;  /* 0x0000004000007947 */ /* 0x000fea0003800000 */
.L_x_2775:
[----:B------:R-:W-:Y:S01]  /*123a0*/  IMAD.MOV.U32 R228, RZ, RZ, R9 ;  /* 0x000000ffffe47224 */ /* 0x000fe200078e0009 */
[----:B------:R-:W-:Y:S01]  /*123b0*/  MOV R230, RZ ;  /* 0x000000ff00e67202 */ /* 0x000fe20000000f00 */
[----:B------:R-:W-:Y:S01]  /*123c0*/  IMAD.MOV.U32 R229, RZ, RZ, RZ ;  /* 0x000000ffffe57224 */ /* 0x000fe200078e00ff */
[----:B------:R-:W-:Y:S02]  /*123d0*/  MOV R231, c[0x0][0x53c] ;  /* 0x00014f0000e77a02 */ /* 0x000fe40000000f00 */
.L_x_2787:
[----:B------:R-:W-:Y:S05]  /*123e0*/  BSYNC B1 ;  /* 0x0000000000017941 */ /* 0x000fea0003800000 */
.L_x_2773:
[----:B------:R-:W-:Y:S01]  /*123f0*/  WARPSYNC 0xffffffff ;  /* 0xffffffff00007948 */ /* 0x000fe20003800000 */
[----:B------:R-:W-:Y:S01]  /*12400*/  BAR.SYNC.DEFER_BLOCKING 0x4, 0x100 ;  /* 0x0104000000007b1d */ /* 0x000fe20000010000 */
[----:B------:R-:W-:-:S13]  /*12410*/  ISETP.NE.AND P0, PT, R13, RZ, PT ;  /* 0x000000ff0d00720c */ /* 0x000fda0003f05270 */
[----:B------:R2:W-:Y:S04]  /*12420*/  @!P0 STS.128 [0x24100], R228 ;  /* 0x024100e4ff008388 */ /* 0x0005e80000000c00 */
[----:B------:R-:W-:Y:S06]  /*12430*/  BAR.ARV 0x5, 0x100 ;  /* 0x0144000000007b1d */ /* 0x000fec0000002000 */
.L_x_2768:
[----:B----4-:R-:W-:-:S13]  /*12440*/  ISETP.GE.AND P0, PT, R231, c[0x0][0x53c], PT ;  /* 0x00014f00e7007a0c */ /* 0x010fda0003f06270 */
[----:B-123--:R-:W-:Y:S01]  /*12450*/  @P0 CALL.REL.NOINC `(.L_x_2788) ;  /* 0x0000001000000944 */ /* 0x00efe20003c00000 */
[----:B------:R-:W-:Y:S05]  /*12460*/  BRA `(.L_x_2789) ;  /* 0xfffef62000007947 */ /* 0x000fea000383ffff */
.L_x_2788:
[----:B------:R-:W-:Y:S05]  /*12470*/  EXIT ;  /* 0x000000000000794d */ /* 0x000fea0003800000 */
.L_x_2664:
[----:B------:R-:W-:Y:S01]  /*12480*/  IMAD.MOV.U32 R0, RZ, RZ, R5 ;  /* 0x000000ffff007224 */ /* 0x000fe200078e0005 */
[----:B------:R-:W-:Y:S02]  /*12490*/  MOV R2, 0x1 ;  /* 0x0000000100027802 */ /* 0x000fe40000000f00 */
[----:B------:R-:W-:Y:S02]  /*124a0*/  MOV R3, 0x124c0 ;  /* 0x000124c000037802 */ /* 0x000fe40000000f00 */
[----:B-1----:R-:W-:Y:S05]  /*124b0*/  CALL.REL.NOINC `($__internal_46_$__cuda_sm70_shflsync_up_p) ;  /* 0x00002af000007944 */ /* 0x002fea0003c00000 */
[----:B------:R-:W-:Y:S01]  /*124c0*/  MOV R0, R4 ;  /* 0x0000000400007202 */ /* 0x000fe20000000f00 */
[----:B------:R-:W-:Y:S05]  /*124d0*/  BRA `(.L_x_2790) ;  /* 0xfffedf6000007947 */ /* 0x000fea000383ffff */
.L_x_2665:
[----:B------:R-:W-:Y:S01]  /*124e0*/  IMAD.MOV.U32 R0, RZ, RZ, R5 ;  /* 0x000000ffff007224 */ /* 0x000fe200078e0005 */
[----:B------:R-:W-:Y:S02]  /*124f0*/  MOV R2, 0x2 ;  /* 0x0000000200027802 */ /* 0x000fe40000000f00 */
[----:B------:R-:W-:Y:S02]  /*12500*/  MOV R3, 0x12520 ;  /* 0x0001252000037802 */ /* 0x000fe40000000f00 */
[----:B-1----:R-:W-:Y:S05]  /*12510*/  CALL.REL.NOINC `($__internal_46_$__cuda_sm70_shflsync_up_p) ;  /* 0x00002a9000007944 */ /* 0x002fea0003c00000 */
[----:B------:R-:W-:Y:S01]  /*12520*/  SEL R0, R4, RZ, P4 ;  /* 0x000000ff04007207 */ /* 0x000fe20002000000 */
[----:B------:R-:W-:Y:S01]  /*12530*/  IMAD.MOV.U32 R2, RZ, RZ, 0x4 ;  /* 0x00000004ff027424 */ /* 0x000fe200078e00ff */
[----:B------:R-:W-:-:S03]  /*12540*/  MOV R3, 0x12570 ;  /* 0x0001257000037802 */ /* 0x000fc60000000f00 */
[----:B------:R-:W-:Y:S02]  /*12550*/  IMAD.IADD R0, R5, 0x1, R0 ;  /* 0x0000000105007824 */ /* 0x000fe400078e0200 */
[----:B------:R-:W-:Y:S05]  /*12560*/  CALL.REL.NOINC `($__internal_46_$__cuda_sm70_shflsync_up_p) ;  /* 0x00002a4000007944 */ /* 0x000fea0003c00000 */
        /* <DEDUP_REMOVED lines=12> */
[----:B------:R-:W-:Y:S02]  /*12630*/  MOV R29, 0x1f ;  /* 0x0000001f001d7802 */ /* 0x000fe40000000f00 */
[----:B------:R-:W-:Y:S01]  /*12640*/  MOV R3, 0x12680 ;  /* 0x0001268000037802 */ /* 0x000fe20000000f00 */
[----:B------:R-:W-:-:S04]  /*12650*/  IMAD.IADD R4, R0, 0x1, R4 ;  /* 0x0000000100047824 */ /* 0x000fc800078e0204 */
[----:B------:R-:W-:Y:S02]  /*12660*/  IMAD.MOV.U32 R30, RZ, RZ, R4 ;  /* 0x000000ffff1e7224 */ /* 0x000fe400078e0004 */
[----:B------:R-:W-:Y:S05]  /*12670*/  CALL.REL.NOINC `($__internal_45_$__cuda_sm70_shflsync_idx_p) ;  /* 0x000028d000007944 */ /* 0x000fea0003c00000 */
[----:B------:R-:W-:Y:S01]  /*12680*/  MOV R0, R29 ;  /* 0x0000001d00007202 */ /* 0x000fe20000000f00 */
[----:B------:R-:W-:Y:S05]  /*12690*/  BRA `(.L_x_2791) ;  /* 0xfffedea000007947 */ /* 0x000fea000383ffff */
.L_x_2667:
[----:B------:R-:W-:Y:S02]  /*126a0*/  SEL R0, RZ, 0x1, P0 ;  /* 0x00000001ff007807 */ /* 0x000fe40000000000 */
[----:B------:R-:W-:Y:S02]  /*126b0*/  MOV R2, 0x126d0 ;  /* 0x000126d000027802 */ /* 0x000fe40000000f00 */
[----:B-1----:R-:W-:Y:S05]  /*126c0*/  CALL.REL.NOINC `($__internal_47_$__cuda_sm70_votesync_ballot) ;  /* 0x0000295000007944 */ /* 0x002fea0003c00000 */
[----:B------:R-:W-:Y:S01]  /*126d0*/  MOV R6, R0 ;  /* 0x0000000000067202 */ /* 0x000fe20000000f00 */
[----:B------:R-:W-:Y:S05]  /*126e0*/  BRA `(.L_x_2792) ;  /* 0xfffedee000007947 */ /* 0x000fea000383ffff */
.L_x_2668:
[----:B------:R-:W-:Y:S01]  /*126f0*/  IMAD.MOV.U32 R30, RZ, RZ, R9 ;  /* 0x000000ffff1e7224 */ /* 0x000fe200078e0009 */
[----:B------:R-:W-:Y:S01]  /*12700*/  MOV R2, R0 ;  /* 0x0000000000027202 */ /* 0x000fe20000000f00 */
[----:B------:R-:W-:Y:S01]  /*12710*/  IMAD.MOV.U32 R29, RZ, RZ, 0x1f ;  /* 0x0000001fff1d7424 */ /* 0x000fe200078e00ff */
[----:B------:R-:W-:Y:S02]  /*12720*/  MOV R3, 0x12740 ;  /* 0x0001274000037802 */ /* 0x000fe40000000f00 */
[----:B------:R-:W-:Y:S05]  /*12730*/  CALL.REL.NOINC `($__internal_45_$__cuda_sm70_shflsync_idx_p) ;  /* 0x0000281000007944 */ /* 0x000fea0003c00000 */
[----:B------:R-:W-:Y:S01]  /*12740*/  IMAD.MOV.U32 R229, RZ, RZ, R29 ;  /* 0x000000ffffe57224 */ /* 0x000fe200078e001d */
[----:B------:R-:W-:Y:S01]  /*12750*/  MOV R30, R8 ;  /* 0x00000008001e7202 */ /* 0x000fe20000000f00 */
[----:B------:R-:W-:Y:S01]  /*12760*/  IMAD.MOV.U32 R5, RZ, RZ, RZ ;  /* 0x000000ffff057224 */ /* 0x000fe200078e00ff */
[----:B------:R-:W-:Y:S01]  /*12770*/  MOV R2, R0 ;  /* 0x0000000000027202 */ /* 0x000fe20000000f00 */
[----:B------:R-:W-:Y:S01]  /*12780*/  IMAD.MOV.U32 R29, RZ, RZ, 0x1f ;  /* 0x0000001fff1d7424 */ /* 0x000fe200078e00ff */
[----:B------:R-:W-:-:S02]  /*12790*/  MOV R3, 0x127b0 ;  /* 0x000127b000037802 */ /* 0x000fc40000000f00 */
[----:B------:R-:W-:Y:S05]  /*127a0*/  CALL.REL.NOINC `($__internal_45_$__cuda_sm70_shflsync_idx_p) ;  /* 0x000027a000007944 */ /* 0x000fea0003c00000 */
[----:B------:R-:W-:Y:S01]  /*127b0*/  MOV R9, R29 ;  /* 0x0000001d00097202 */ /* 0x000fe20000000f00 */
[----:B------:R-:W-:Y:S05]  /*127c0*/  BRA `(.L_x_2793) ;  /* 0xfffede6000007947 */ /* 0x000fea000383ffff */
.L_x_2671:
[----:B------:R-:W-:Y:S01]  /*127d0*/  IMAD.MOV.U32 R30, RZ, RZ, R4 ;  /* 0x000000ffff1e7224 */ /* 0x000fe200078e0004 */
[----:B------:R-:W-:-:S02]  /*127e0*/  MOV R29, 0x1f ;  /* 0x0000001f001d7802 */ /* 0x000fc40000000f00 */
[----:B------:R-:W-:Y:S02]  /*127f0*/  MOV R3, 0x12810 ;  /* 0x0001281000037802 */ /* 0x000fe40000000f00 */
[----:B-123--:R-:W-:Y:S05]  /*12800*/  CALL.REL.NOINC `($__internal_45_$__cuda_sm70_shflsync_idx_p) ;  /* 0x0000274000007944 */ /* 0x00efea0003c00000 */
[----:B------:R-:W-:Y:S01]  /*12810*/  MOV R5, R29 ;  /* 0x0000001d00057202 */ /* 0x000fe20000000f00 */
[----:B------:R-:W-:Y:S05]  /*12820*/  BRA `(.L_x_2670) ;  /* 0xfffede6000007947 */ /* 0x000fea000383ffff */
.L_x_2682:
[----:B------:R-:W-:Y:S01]  /*12830*/  IMAD.MOV.U32 R30, RZ, RZ, R9 ;  /* 0x000000ffff1e7224 */ /* 0x000fe200078e0009 */
[----:B------:R-:W-:Y:S01]  /*12840*/  MOV R2, RZ ;  /* 0x000000ff00027202 */ /* 0x000fe20000000f00 */
[----:B------:R-:W-:Y:S01]  /*12850*/  IMAD.MOV.U32 R29, RZ, RZ, 0x181f ;  /* 0x0000181fff1d7424 */ /* 0x000fe200078e00ff */
[----:B------:R-:W-:Y:S02]  /*12860*/  MOV R3, 0x12880 ;  /* 0x0001288000037802 */ /* 0x000fe40000000f00 */
[----:B-----5:R-:W-:Y:S05]  /*12870*/  CALL.REL.NOINC `($__internal_45_$__cuda_sm70_shflsync_idx_p) ;  /* 0x000026d000007944 */ /* 0x020fea0003c00000 */
[----:B------:R-:W-:Y:S01]  /*12880*/  MOV R8, R29 ;  /* 0x0000001d00087202 */ /* 0x000fe20000000f00 */
[----:B------:R-:W-:Y:S05]  /*12890*/  BRA `(.L_x_2794) ;  /* 0xfffefeb000007947 */ /* 0x000fea000383ffff */
.L_x_2683:
[----:B------:R-:W-:Y:S01]  /*128a0*/  IMAD.MOV.U32 R30, RZ, RZ, R12 ;  /* 0x000000ffff1e7224 */ /* 0x000fe200078e000c */
[----:B------:R-:W-:Y:S01]  /*128b0*/  MOV R2, RZ ;  /* 0x000000ff00027202 */ /* 0x000fe20000000f00 */
[----:B------:R-:W-:Y:S01]  /*128c0*/  IMAD.MOV.U32 R29, RZ, RZ, 0x181f ;  /* 0x0000181fff1d7424 */ /* 0x000fe200078e00ff */
[----:B------:R-:W-:Y:S02]  /*128d0*/  MOV R3, 0x128f0 ;  /* 0x000128f000037802 */ /* 0x000fe40000000f00 */
[----:B-12--5:R-:W-:Y:S05]  /*128e0*/  CALL.REL.NOINC `($__internal_45_$__cuda_sm70_shflsync_idx_p) ;  /* 0x0000266000007944 */ /* 0x026fea0003c00000 */
[----:B------:R-:W-:Y:S01]  /*128f0*/  MOV R0, R29 ;  /* 0x0000001d00007202 */ /* 0x000fe20000000f00 */
[----:B------:R-:W-:Y:S05]  /*12900*/  BRA `(.L_x_2795) ;  /* 0xfffefe6000007947 */ /* 0x000fea000383ffff */
.L_x_2686:
[----:B------:R-:W-:Y:S01]  /*12910*/  IMAD.MOV.U32 R30, RZ, RZ, R9 ;  /* 0x000000ffff1e7224 */ /* 0x000fe200078e0009 */
[----:B--2---:R-:W-:Y:S01]  /*12920*/  MOV R2, 0x1 ;  /* 0x0000000100027802 */ /* 0x004fe20000000f00 */
[----:B------:R-:W-:Y:S01]  /*12930*/  IMAD.MOV.U32 R29, RZ, RZ, 0x181f ;  /* 0x0000181fff1d7424 */ /* 0x000fe200078e00ff */
[----:B------:R-:W-:-:S02]  /*12940*/  MOV R3, 0x12960 ;  /* 0x0001296000037802 */ /* 0x000fc40000000f00 */
[----:B-1-345:R-:W-:Y:S05]  /*12950*/  CALL.REL.NOINC `($__internal_45_$__cuda_sm70_shflsync_idx_p) ;  /* 0x000025f000007944 */ /* 0x03afea0003c00000 */
[----:B------:R-:W-:Y:S01]  /*12960*/  IMAD.MOV.U32 R8, RZ, RZ, R29 ;  /* 0x000000ffff087224 */ /* 0x000fe200078e001d */
[----:B------:R-:W-:Y:S01]  /*12970*/  MOV R2, 0x1 ;  /* 0x0000000100027802 */ /* 0x000fe20000000f00 */
[----:B------:R-:W-:Y:S01]  /*12980*/  IMAD.MOV.U32 R30, RZ, RZ, R12 ;  /* 0x000000ffff1e7224 */ /* 0x000fe200078e000c */
[----:B------:R-:W-:-:S02]  /*12990*/  MOV R29, 0x181f ;  /* 0x0000181f001d7802 */ /* 0x000fc40000000f00 */
[----:B------:R-:W-:Y:S02]  /*129a0*/  MOV R3, 0x129c0 ;  /* 0x000129c000037802 */ /* 0x000fe40000000f00 */
[----:B------:R-:W-:Y:S05]  /*129b0*/  CALL.REL.NOINC `($__internal_45_$__cuda_sm70_shflsync_idx_p) ;  /* 0x0000259000007944 */ /* 0x000fea0003c00000 */
[----:B------:R-:W-:Y:S01]  /*129c0*/  MOV R0, R29 ;  /* 0x0000001d00007202 */ /* 0x000fe20000000f00 */
[----:B------:R-:W-:Y:S05]  /*129d0*/  BRA `(.L_x_2796) ;  /* 0xfffeff1000007947 */ /* 0x000fea000383ffff */
.L_x_2689:
[----:B------:R-:W-:Y:S01]  /*129e0*/  IMAD.MOV.U32 R30, RZ, RZ, R9 ;  /* 0x000000ffff1e7224 */ /* 0x000fe200078e0009 */
[----:B-1----:R-:W-:Y:S01]  /*129f0*/  MOV R2, 0x2 ;  /* 0x0000000200027802 */ /* 0x002fe20000000f00 */
[----:B------:R-:W-:Y:S01]  /*12a00*/  IMAD.MOV.U32 R29, RZ, RZ, 0x181f ;  /* 0x0000181fff1d7424 */ /* 0x000fe200078e00ff */
[----:B------:R-:W-:Y:S02]  /*12a10*/  MOV R3, 0x12a30 ;  /* 0x00012a3000037802 */ /* 0x000fe40000000f00 */
[----:B--2345:R-:W-:Y:S05]  /*12a20*/  CALL.REL.NOINC `($__internal_45_$__cuda_sm70_shflsync_idx_p) ;  /* 0x0000252000007944 */ /* 0x03cfea0003c00000 */
[----:B------:R-:W-:Y:S01]  /*12a30*/  MOV R8, R29 ;  /* 0x0000001d00087202 */ /* 0x000fe20000000f00 */
[----:B------:R-:W-:Y:S05]  /*12a40*/  BRA `(.L_x_2797) ;  /* 0xffff000000007947 */ /* 0x000fea000383ffff */
.L_x_2690:
[----:B------:R-:W-:Y:S01]  /*12a50*/  IMAD.MOV.U32 R30, RZ, RZ, R12 ;  /* 0x000000ffff1e7224 */ /* 0x000fe200078e000c */
[----:B------:R-:W-:Y:S01]  /*12a60*/  MOV R2, 0x2 ;  /* 0x0000000200027802 */ /* 0x000fe20000000f00 */
[----:B------:R-:W-:Y:S01]  /*12a70*/  IMAD.MOV.U32 R29, RZ, RZ, 0x181f ;  /* 0x0000181fff1d7424 */ /* 0x000fe200078e00ff */
[----:B------:R-:W-:Y:S02]  /*12a80*/  MOV R3, 0x12aa0 ;  /* 0x00012aa000037802 */ /* 0x000fe40000000f00 */
[----:B-12345:R-:W-:Y:S05]  /*12a90*/  CALL.REL.NOINC `($__internal_45_$__cuda_sm70_shflsync_idx_p) ;  /* 0x000024b000007944 */ /* 0x03efea0003c00000 */
[----:B------:R-:W-:Y:S01]  /*12aa0*/  MOV R0, R29 ;  /* 0x0000001d00007202 */ /* 0x000fe20000000f00 */
[----:B------:R-:W-:Y:S05]  /*12ab0*/  BRA `(.L_x_2798) ;  /* 0xfffeffb000007947 */ /* 0x000fea000383ffff */
.L_x_2693:
[----:B------:R-:W-:Y:S01]  /*12ac0*/  IMAD.MOV.U32 R30, RZ, RZ, R9 ;  /* 0x000000ffff1e7224 */ /* 0x000fe200078e0009 */
[----:B-1----:R-:W-:Y:S01]  /*12ad0*/  MOV R2, 0x3 ;  /* 0x0000000300027802 */ /* 0x002fe20000000f00 */
[----:B------:R-:W-:Y:S01]  /*12ae0*/  IMAD.MOV.U32 R29, RZ, RZ, 0x181f ;  /* 0x0000181fff1d7424 */ /* 0x000fe200078e00ff */
[----:B------:R-:W-:-:S02]  /*12af0*/  MOV R3, 0x12b10 ;  /* 0x00012b1000037802 */ /* 0x000fc40000000f00 */
[----:B--2345:R-:W-:Y:S05]  /*12b00*/  CALL.REL.NOINC `($__internal_45_$__cuda_sm70_shflsync_idx_p) ;  /* 0x0000244000007944 */ /* 0x03cfea0003c00000 */
        /* <DEDUP_REMOVED lines=8> */
.L_x_2696:
[----:B------:R-:W-:Y:S01]  /*12b90*/  IMAD.MOV.U32 R30, RZ, RZ, R9 ;  /* 0x000000ffff1e7224 */ /* 0x000fe200078e0009 */
[----:B------:R-:W-:Y:S01]  /*12ba0*/  MOV R2, RZ ;  /* 0x000000ff00027202 */ /* 0x000fe20000000f00 */
[----:B------:R-:W-:Y:S01]  /*12bb0*/  IMAD.MOV.U32 R29, RZ, RZ, 0x181f ;  /* 0x0000181fff1d7424 */ /* 0x000fe200078e00ff */
[----:B------:R-:W-:Y:S02]  /*12bc0*/  MOV R3, 0x12be0 ;  /* 0x00012be000037802 */ /* 0x000fe40000000f00 */
[----:B------:R-:W-:Y:S05]  /*12bd0*/  CALL.REL.NOINC `($__internal_45_$__cuda_sm70_shflsync_idx_p) ;  /* 0x0000237000007944 */ /* 0x000fea0003c00000 */
[----:B------:R-:W-:Y:S01]  /*12be0*/  MOV R8, R29 ;  /* 0x0000001d00087202 */ /* 0x000fe20000000f00 */
[----:B------:R-:W-:Y:S05]  /*12bf0*/  BRA `(.L_x_2800) ;  /* 0xffff0ab000007947 */ /* 0x000fea000383ffff */
.L_x_2697:
[----:B------:R-:W-:Y:S01]  /*12c00*/  IMAD.MOV.U32 R30, RZ, RZ, R12 ;  /* 0x000000ffff1e7224 */ /* 0x000fe200078e000c */
[----:B------:R-:W-:Y:S01]  /*12c10*/  MOV R2, RZ ;  /* 0x000000ff00027202 */ /* 0x000fe20000000f00 */
[----:B------:R-:W-:Y:S01]  /*12c20*/  IMAD.MOV.U32 R29, RZ, RZ, 0x181f ;  /* 0x0000181fff1d7424 */ /* 0x000fe200078e00ff */
[----:B------:R-:W-:Y:S02]  /*12c30*/  MOV R3, 0x12c50 ;  /* 0x00012c5000037802 */ /* 0x000fe40000000f00 */
[----:B-12---:R-:W-:Y:S05]  /*12c40*/  CALL.REL.NOINC `($__internal_45_$__cuda_sm70_shflsync_idx_p) ;  /* 0x0000230000007944 */ /* 0x006fea0003c00000 */
[C---:B------:R-:W-:Y:S01]  /*12c50*/  IADD3 R6, P6, R29.reuse, R17, RZ ;  /* 0x000000111d067210 */ /* 0x040fe20007fde0ff */
[----:B------:R-:W-:Y:S01]  /*12c60*/  IMAD.MOV.U32 R30, RZ, RZ, R9 ;  /* 0x000000ffff1e7224 */ /* 0x000fe200078e0009 */
[----:B------:R-:W-:-:S02]  /*12c70*/  IADD3 R4, P5, R29, R18, RZ ;  /* 0x000000121d047210 */ /* 0x000fc40007fbe0ff */
[----:B------:R-:W-:Y:S01]  /*12c80*/  IADD3 R2, P0, R29, R19, RZ ;  /* 0x000000131d027210 */ /* 0x000fe20007f1e0ff */
[C---:B------:R-:W-:Y:S01]  /*12c90*/  IMAD.X R7, R8.reuse, 0x1, R14, P6 ;  /* 0x0000000108077824 */ /* 0x040fe200030e060e */
[----:B------:R-:W-:Y:S01]  /*12ca0*/  ISETP.GE.AND P6, PT, R193, c[0x0][0x1d4], PT ;  /* 0x00007500c1007a0c */ /* 0x000fe20003fc6270 */
[C---:B------:R-:W-:Y:S01]  /*12cb0*/  IMAD.X R5, R8.reuse, 0x1, R16, P5 ;  /* 0x0000000108057824 */ /* 0x040fe200028e0610 */
        /* <DEDUP_REMOVED lines=15> */
[----:B-1----:R-:W-:Y:S05]  /*12db0*/  CALL.REL.NOINC `($__internal_45_$__cuda_sm70_shflsync_idx_p) ;  /* 0x0000219000007944 */ /* 0x002fea0003c00000 */
        /* <DEDUP_REMOVED lines=8> */
.L_x_2700:
[----:B------:R-:W-:Y:S01]  /*12e40*/  IMAD.MOV.U32 R30, RZ, RZ, R13 ;  /* 0x000000ffff1e7224 */ /* 0x000fe200078e000d */
[----:B------:R-:W-:Y:S01]  /*12e50*/  MOV R2, RZ ;  /* 0x000000ff00027202 */ /* 0x000fe20000000f00 */
[----:B------:R-:W-:Y:S01]  /*12e60*/  IMAD.MOV.U32 R29, RZ, RZ, 0x181f ;  /* 0x0000181fff1d7424 */ /* 0x000fe200078e00ff */
[----:B------:R-:W-:Y:S02]  /*12e70*/  MOV R3, 0x12e90 ;  /* 0x00012e9000037802 */ /* 0x000fe40000000f00 */
[----:B-1234-:R-:W-:Y:S05]  /*12e80*/  CALL.REL.NOINC `($__internal_45_$__cuda_sm70_shflsync_idx_p) ;  /* 0x000020c000007944 */ /* 0x01efea0003c00000 */
[----:B------:R-:W-:Y:S01]  /*12e90*/  MOV R12, R29 ;  /* 0x0000001d000c7202 */ /* 0x000fe20000000f00 */
[----:B------:R-:W-:Y:S05]  /*12ea0*/  BRA `(.L_x_2802) ;  /* 0xffff0d7000007947 */ /* 0x000fea000383ffff */
.L_x_2701:
[----:B------:R-:W-:Y:S01]  /*12eb0*/  IMAD.MOV.U32 R30, RZ, RZ, R20 ;  /* 0x000000ffff1e7224 */ /* 0x000fe200078e0014 */
[----:B------:R-:W-:Y:S01]  /*12ec0*/  MOV R2, RZ ;  /* 0x000000ff00027202 */ /* 0x000fe20000000f00 */
[----:B------:R-:W-:Y:S01]  /*12ed0*/  IMAD.MOV.U32 R29, RZ, RZ, 0x181f ;  /* 0x0000181fff1d7424 */ /* 0x000fe200078e00ff */
[----:B------:R-:W-:Y:S02]  /*12ee0*/  MOV R3, 0x12f00 ;  /* 0x00012f0000037802 */ /* 0x000fe40000000f00 */
[----:B-1234-:R-:W-:Y:S05]  /*12ef0*/  CALL.REL.NOINC `($__internal_45_$__cuda_sm70_shflsync_idx_p) ;  /* 0x0000205000007944 */ /* 0x01efea0003c00000 */
[C---:B------:R-:W-:Y:S01]  /*12f00*/  IADD3 R16, P0, R29.reuse, R24, RZ ;  /* 0x000000181d107210 */ /* 0x040fe20007f1e0ff */
[----:B------:R-:W-:Y:S01]  /*12f10*/  IMAD.MOV.U32 R30, RZ, RZ, R13 ;  /* 0x000000ffff1e7224 */ /* 0x000fe200078e000d */
[----:B------:R-:W-:-:S02]  /*12f20*/  IADD3 R14, P1, R29, R25, RZ ;  /* 0x000000191d0e7210 */ /* 0x000fc40007f3e0ff */
[----:B------:R-:W-:Y:S01]  /*12f30*/  ISETP.GE.AND P6, PT, R193, c[0x0][0x1d4], PT ;  /* 0x00007500c1007a0c */ /* 0x000fe20003fc6270 */
[C---:B------:R-:W-:Y:S01]  /*12f40*/  IMAD.X R17, R12.reuse, 0x1, R21, P0 ;  /* 0x000000010c117824 */ /* 0x040fe200000e0615 */
        /* <DEDUP_REMOVED lines=26> */
.L_x_2704:
[----:B------:R-:W-:Y:S01]  /*130f0*/  IMAD.MOV.U32 R30, RZ, RZ, R5 ;  /* 0x000000ffff1e7224 */ /* 0x000fe200078e0005 */
[----:B------:R-:W-:Y:S01]  /*13100*/  MOV R2, RZ ;  /* 0x000000ff00027202 */ /* 0x000fe20000000f00 */
[----:B------:R-:W-:Y:S01]  /*13110*/  IMAD.MOV.U32 R29, RZ, RZ, 0x181f ;  /* 0x0000181fff1d7424 */ /* 0x000fe200078e00ff */
[----:B------:R-:W-:Y:S02]  /*13120*/  MOV R3, 0x13140 ;  /* 0x0001314000037802 */ /* 0x000fe40000000f00 */
[----:B------:R-:W-:Y:S05]  /*13130*/  CALL.REL.NOINC `($__internal_45_$__cuda_sm70_shflsync_idx_p) ;  /* 0x00001e1000007944 */ /* 0x000fea0003c00000 */
[----:B------:R-:W-:Y:S01]  /*13140*/  MOV R4, R29 ;  /* 0x0000001d00047202 */ /* 0x000fe20000000f00 */
[----:B------:R-:W-:Y:S05]  /*13150*/  BRA `(.L_x_2804) ;  /* 0xffff35b000007947 */ /* 0x000fea000383ffff */
.L_x_2705:
[----:B------:R-:W-:Y:S01]  /*13160*/  IMAD.MOV.U32 R30, RZ, RZ, R12 ;  /* 0x000000ffff1e7224 */ /* 0x000fe200078e000c */
[----:B------:R-:W-:Y:S01]  /*13170*/  MOV R2, RZ ;  /* 0x000000ff00027202 */ /* 0x000fe20000000f00 */
[----:B------:R-:W-:Y:S01]  /*13180*/  IMAD.MOV.U32 R29, RZ, RZ, 0x181f ;  /* 0x0000181fff1d7424 */ /* 0x000fe200078e00ff */
[----:B------:R-:W-:Y:S02]  /*13190*/  MOV R3, 0x131b0 ;  /* 0x000131b000037802 */ /* 0x000fe40000000f00 */
[----:B-12---:R-:W-:Y:S05]  /*131a0*/  CALL.REL.NOINC `($__internal_45_$__cuda_sm70_shflsync_idx_p) ;  /* 0x00001da000007944 */ /* 0x006fea0003c00000 */
        /* <DEDUP_REMOVED lines=22> */
[----:B-1----:R-:W-:Y:S05]  /*13310*/  CALL.REL.NOINC `($__internal_45_$__cuda_sm70_shflsync_idx_p) ;  /* 0x00001c3000007944 */ /* 0x002fea0003c00000 */
[----:B------:R-:W-:Y:S01]  /*13320*/  IMAD.MOV.U32 R4, RZ, RZ, R29 ;  /* 0x000000ffff047224 */ /* 0x000fe200078e001d */
[----:B------:R-:W-:Y:S01]  /*13330*/  MOV R2, 0x1 ;  /* 0x0000000100027802 */ /* 0x000fe20000000f00 */
[----:B------:R-:W-:Y:S01]  /*13340*/  IMAD.MOV.U32 R30, RZ, RZ, R12 ;  /* 0x000000ffff1e7224 */ /* 0x000fe200078e000c */
[----:B------:R-:W-:Y:S02]  /*13350*/  MOV R29, 0x181f ;  /* 0x0000181f001d7802 */ /* 0x000fe40000000f00 */
[----:B------:R-:W-:Y:S02]  /*13360*/  MOV R3, 0x13380 ;  /* 0x0001338000037802 */ /* 0x000fe40000000f00 */
[----:B------:R-:W-:Y:S05]  /*13370*/  CALL.REL.NOINC `($__internal_45_$__cuda_sm70_shflsync_idx_p) ;  /* 0x00001bd000007944 */ /* 0x000fea0003c00000 */
[----:B------:R-:W-:Y:S01]  /*13380*/  MOV R0, R29 ;  /* 0x0000001d00007202 */ /* 0x000fe20000000f00 */
[----:B------:R-:W-:Y:S05]  /*13390*/  BRA `(.L_x_2805) ;  /* 0xffff34c000007947 */ /* 0x000fea000383ffff */
.L_x_2709:
[----:B------:R-:W-:Y:S01]  /*133a0*/  MOV R2, RZ ;  /* 0x000000ff00027202 */ /* 0x000fe20000000f00 */
[----:B------:R-:W-:Y:S01]  /*133b0*/  IMAD.MOV.U32 R30, RZ, RZ, R12 ;  /* 0x000000ffff1e7224 */ /* 0x000fe200078e000c */
[----:B------:R-:W-:Y:S01]  /*133c0*/  MOV R3, 0x133f0 ;  /* 0x000133f000037802 */ /* 0x000fe20000000f00 */
[----:B------:R-:W-:Y:S02]  /*133d0*/  IMAD.MOV.U32 R29, RZ, RZ, 0x181f ;  /* 0x0000181fff1d7424 */ /* 0x000fe400078e00ff */
[----:B-1234-:R-:W-:Y:S05]  /*133e0*/  CALL.REL.NOINC `($__internal_45_$__cuda_sm70_shflsync_idx_p) ;  /* 0x00001b6000007944 */ /* 0x01efea0003c00000 */
[----:B------:R-:W-:Y:S01]  /*133f0*/  MOV R5, R29 ;  /* 0x0000001d00057202 */ /* 0x000fe20000000f00 */
[----:B------:R-:W-:-:S05]  /*13400*/  BRA `(.L_x_2806) ;  /* 0xffff398000007947 */ /* 0x000fca000383ffff */
.L_x_2710:
[----:B------:R-:W-:Y:S01]  /*13410*/  MOV R2, RZ ;  /* 0x000000ff00027202 */ /* 0x000fe20000000f00 */
[----:B------:R-:W-:Y:S01]  /*13420*/  IMAD.MOV.U32 R30, RZ, RZ, R14 ;  /* 0x000000ffff1e7224 */ /* 0x000fe200078e000e */
[----:B------:R-:W-:Y:S01]  /*13430*/  MOV R3, 0x13460 ;  /* 0x0001346000037802 */ /* 0x000fe20000000f00 */
[----:B------:R-:W-:Y:S02]  /*13440*/  IMAD.MOV.U32 R29, RZ, RZ, 0x181f ;  /* 0x0000181fff1d7424 */ /* 0x000fe400078e00ff */
[----:B-1234-:R-:W-:Y:S05]  /*13450*/  CALL.REL.NOINC `($__internal_45_$__cuda_sm70_shflsync_idx_p) ;  /* 0x00001af000007944 */ /* 0x01efea0003c00000 */
[----:B------:R-:W-:Y:S01]  /*13460*/  ISETP.GE.AND P6, PT, R193, c[0x0][0x1d4], PT ;  /* 0x00007500c1007a0c */ /* 0x000fe20003fc6270 */
[----:B------:R-:W-:Y:S01]  /*13470*/  IMAD R4, R199, 0x6000, R223 ;  /* 0x00006000c7047824 */ /* 0x000fe200078e02df */
[----:B------:R-:W-:Y:S01]  /*13480*/  IADD3 R2, P0, R29, R22, RZ ;  /* 0x000000161d027210 */ /* 0x000fe20007f1e0ff */
[----:B------:R-:W-:Y:S01]  /*13490*/  IMAD.MOV.U32 R30, RZ, RZ, R12 ;  /* 0x000000ffff1e7224 */ /* 0x000fe200078e000c */
[----:B------:R-:W-:Y:S02]  /*134a0*/  ISETP.GE.AND P5, PT, R201, c[0x0][0x1d4], PT ;  /* 0x00007500c9007a0c */ /* 0x000fe40003fa6270 */
[----:B------:R-:W-:Y:S01]  /*134b0*/  IADD3 R6, P1, R29, R23, RZ ;  /* 0x000000171d067210 */ /* 0x000fe20007f3e0ff */
[C---:B------:R-:W-:Y:S01]  /*134c0*/  IMAD.X R3, R5.reuse, 0x1, R15, P0 ;  /* 0x0000000105037824 */ /* 0x040fe200000e060f */
        /* <DEDUP_REMOVED lines=16> */
[----:B------:R-:W-:Y:S05]  /*135d0*/  CALL.REL.NOINC `($__internal_45_$__cuda_sm70_shflsync_idx_p) ;  /* 0x0000197000007944 */ /* 0x000fea0003c00000 */
[----:B------:R-:W-:Y:S01]  /*135e0*/  MOV R2, 0x1 ;  /* 0x0000000100027802 */ /* 0x000fe20000000f00 */
[----:B------:R-:W-:Y:S01]  /*135f0*/  IMAD.MOV.U32 R5, RZ, RZ, R29 ;  /* 0x000000ffff057224 */ /* 0x000fe200078e001d */
[----:B------:R-:W-:Y:S01]  /*13600*/  MOV R29, 0x181f ;  /* 0x0000181f001d7802 */ /* 0x000fe20000000f00 */
[----:B------:R-:W-:Y:S01]  /*13610*/  IMAD.MOV.U32 R30, RZ, RZ, R14 ;  /* 0x000000ffff1e7224 */ /* 0x000fe200078e000e */
[----:B------:R-:W-:Y:S02]  /*13620*/  MOV R3, 0x13640 ;  /* 0x0001364000037802 */ /* 0x000fe40000000f00 */
[----:B------:R-:W-:Y:S05]  /*13630*/  CALL.REL.NOINC `($__internal_45_$__cuda_sm70_shflsync_idx_p) ;  /* 0x0000191000007944 */ /* 0x000fea0003c00000 */
[----:B------:R-:W-:Y:S01]  /*13640*/  MOV R2, R29 ;  /* 0x0000001d00027202 */ /* 0x000fe20000000f00 */
[----:B------:R-:W-:-:S05]  /*13650*/  BRA `(.L_x_2807) ;  /* 0xffff389000007947 */ /* 0x000fca000383ffff */
.L_x_2713:
[----:B------:R-:W-:Y:S01]  /*13660*/  MOV R2, RZ ;  /* 0x000000ff00027202 */ /* 0x000fe20000000f00 */
[----:B------:R-:W-:Y:S01]  /*13670*/  IMAD.MOV.U32 R30, RZ, RZ, R5 ;  /* 0x000000ffff1e7224 */ /* 0x000fe200078e0005 */
[----:B------:R-:W-:Y:S01]  /*13680*/  MOV R3, 0x136b0 ;  /* 0x000136b000037802 */ /* 0x000fe20000000f00 */
[----:B------:R-:W-:Y:S02]  /*13690*/  IMAD.MOV.U32 R29, RZ, RZ, 0x181f ;  /* 0x0000181fff1d7424 */ /* 0x000fe400078e00ff */
[----:B------:R-:W-:Y:S05]  /*136a0*/  CALL.REL.NOINC `($__internal_45_$__cuda_sm70_shflsync_idx_p) ;  /* 0x000018a000007944 */ /* 0x000fea0003c00000 */
[----:B------:R-:W-:Y:S01]  /*136b0*/  MOV R4, R29 ;  /* 0x0000001d00047202 */ /* 0x000fe20000000f00 */
[----:B------:R-:W-:-:S05]  /*136c0*/  BRA `(.L_x_2808) ;  /* 0xffff683000007947 */ /* 0x000fca000383ffff */
.L_x_2714:
[----:B------:R-:W-:Y:S01]  /*136d0*/  MOV R2, RZ ;  /* 0x000000ff00027202 */ /* 0x000fe20000000f00 */
[----:B------:R-:W-:Y:S01]  /*136e0*/  IMAD.MOV.U32 R30, RZ, RZ, R12 ;  /* 0x000000ffff1e7224 */ /* 0x000fe200078e000c */
[----:B------:R-:W-:Y:S01]  /*136f0*/  MOV R3, 0x13720 ;  /* 0x0001372000037802 */ /* 0x000fe20000000f00 */
[----:B------:R-:W-:Y:S02]  /*13700*/  IMAD.MOV.U32 R29, RZ, RZ, 0x181f ;  /* 0x0000181fff1d7424 */ /* 0x000fe400078e00ff */
[----:B-12---:R-:W-:Y:S05]  /*13710*/  CALL.REL.NOINC `($__internal_45_$__cuda_sm70_shflsync_idx_p) ;  /* 0x0000183000007944 */ /* 0x006fea0003c00000 */
[----:B------:R-:W-:Y:S01]  /*13720*/  ISETP.GE.AND P6, PT, R193, c[0x0][0x1d4], PT ;  /* 0x00007500c1007a0c */ /* 0x000fe20003fc6270 */
[----:B------:R-:W-:Y:S01]  /*13730*/  IMAD R0, R199, 0x6000, R224 ;  /* 0x00006000c7007824 */ /* 0x000fe200078e02e0 */
[----:B------:R-:W-:Y:S01]  /*13740*/  IADD3 R2, P0, R29, R16, RZ ;  /* 0x000000101d027210 */ /* 0x000fe20007f1e0ff */
[----:B------:R-:W-:Y:S01]  /*13750*/  IMAD.MOV.U32 R30, RZ, RZ, R5 ;  /* 0x000000ffff1e7224 */ /* 0x000fe200078e0005 */
[----:B------:R-:W-:Y:S02]  /*13760*/  ISETP.GE.AND P5, PT, R201, c[0x0][0x1d4], PT ;  /* 0x00007500c9007a0c */ /* 0x000fe40003fa6270 */
[C---:B------:R-:W-:Y:S01]  /*13770*/  IADD3 R6, P1, R29.reuse, R17, RZ ;  /* 0x000000111d067210 */ /* 0x040fe20007f3e0ff */
[----:B------:R-:W-:Y:S01]  /*13780*/  IMAD.X R3, R4, 0x1, R13, P0 ;  /* 0x0000000104037824 */ /* 0x000fe200000e060d */
        /* <DEDUP_REMOVED lines=16> */
[----:B--2---:R-:W-:Y:S05]  /*13890*/  CALL.REL.NOINC `($__internal_45_$__cuda_sm70_shflsync_idx_p) ;  /* 0x000016b000007944 */ /* 0x004fea0003c00000 */
        /* <DEDUP_REMOVED lines=8> */
.L_x_2719:
[----:B------:R-:W-:Y:S01]  /*13920*/  MOV R2, RZ ;  /* 0x000000ff00027202 */ /* 0x000fe20000000f00 */
[----:B------:R-:W-:Y:S01]  /*13930*/  IMAD.MOV.U32 R30, RZ, RZ, R12 ;  /* 0x000000ffff1e7224 */ /* 0x000fe200078e000c */
[----:B------:R-:W-:Y:S01]  /*13940*/  MOV R3, 0x13970 ;  /* 0x0001397000037802 */ /* 0x000fe20000000f00 */
[----:B------:R-:W-:Y:S02]  /*13950*/  IMAD.MOV.U32 R29, RZ, RZ, 0x181f ;  /* 0x0000181fff1d7424 */ /* 0x000fe400078e00ff */
[----:B-1234-:R-:W-:Y:S05]  /*13960*/  CALL.REL.NOINC `($__internal_45_$__cuda_sm70_shflsync_idx_p) ;  /* 0x000015e000007944 */ /* 0x01efea0003c00000 */
[----:B------:R-:W-:Y:S01]  /*13970*/  MOV R5, R29 ;  /* 0x0000001d00057202 */ /* 0x000fe20000000f00 */
[----:B------:R-:W-:-:S05]  /*13980*/  BRA `(.L_x_2810) ;  /* 0xffff6bd000007947 */ /* 0x000fca000383ffff */
.L_x_2720:
        /* <DEDUP_REMOVED lines=37> */
.L_x_2721:
[----:B------:R-:W-:Y:S02]  /*13be0*/  MOV R3, 0x2 ;  /* 0x0000000200037802 */ /* 0x000fe40000000f00 */
[----:B------:R-:W-:Y:S02]  /*13bf0*/  MOV R2, 0x13c10 ;  /* 0x00013c1000027802 */ /* 0x000fe40000000f00 */
[----:B------:R-:W-:Y:S05]  /*13c00*/  CALL.REL.NOINC `($__internal_44_$__cuda_sm70_shflsync_bfly_p) ;  /* 0x0000130000007944 */ /* 0x000fea0003c00000 */
[----:B------:R-:W-:Y:S01]  /*13c10*/  MOV R2, R16 ;  /* 0x0000001000027202 */ /* 0x000fe20000000f00 */
[----:B------:R-:W-:-:S05]  /*13c20*/  BRA `(.L_x_2812) ;  /* 0xffff7bc000007947 */ /* 0x000fca000383ffff */
.L_x_2724:
[----:B------:R-:W-:Y:S01]  /*13c30*/  MOV R2, RZ ;  /* 0x000000ff00027202 */ /* 0x000fe20000000f00 */
[----:B------:R-:W-:Y:S01]  /*13c40*/  IMAD.MOV.U32 R30, RZ, RZ, R5 ;  /* 0x000000ffff1e7224 */ /* 0x000fe200078e0005 */
[----:B------:R-:W-:Y:S01]  /*13c50*/  MOV R3, 0x13c80 ;  /* 0x00013c8000037802 */ /* 0x000fe20000000f00 */
[----:B------:R-:W-:Y:S02]  /*13c60*/  IMAD.MOV.U32 R29, RZ, RZ, 0x181f ;  /* 0x0000181fff1d7424 */ /* 0x000fe400078e00ff */
[----:B------:R-:W-:Y:S05]  /*13c70*/  CALL.REL.NOINC `($__internal_45_$__cuda_sm70_shflsync_idx_p) ;  /* 0x000012d000007944 */ /* 0x000fea0003c00000 */
[----:B------:R-:W-:Y:S01]  /*13c80*/  MOV R4, R29 ;  /* 0x0000001d00047202 */ /* 0x000fe20000000f00 */
[----:B------:R-:W-:-:S05]  /*13c90*/  BRA `(.L_x_2813) ;  /* 0xffff954000007947 */ /* 0x000fca000383ffff */
.L_x_2725:
        /* <DEDUP_REMOVED lines=37> */
.L_x_2727:
[----:B------:R-:W-:Y:S01]  /*13ef0*/  IMAD.MOV.U32 R4, RZ, RZ, R204 ;  /* 0x000000ffff047224 */ /* 0x000fe200078e00cc */
[----:B------:R-:W-:-:S02]  /*13f00*/  MOV R3, 0x2 ;  /* 0x0000000200037802 */ /* 0x000fc40000000f00 */
[----:B------:R-:W-:Y:S02]  /*13f10*/  MOV R2, 0x13f30 ;  /* 0x00013f3000027802 */ /* 0x000fe40000000f00 */
[----:B------:R-:W-:Y:S05]  /*13f20*/  CALL.REL.NOINC `($__internal_44_$__cuda_sm70_shflsync_bfly_p) ;  /* 0x00000fe000007944 */ /* 0x000fea0003c00000 */
[----:B------:R-:W-:Y:S01]  /*13f30*/  MOV R0, R16 ;  /* 0x0000001000007202 */ /* 0x000fe20000000f00 */
[----:B------:R-:W-:Y:S05]  /*13f40*/  BRA `(.L_x_2815) ;  /* 0xffff960000007947 */ /* 0x000fea000383ffff */
.L_x_2728:
[----:B------:R-:W-:Y:S01]  /*13f50*/  IMAD.MOV.U32 R4, RZ, RZ, R0 ;  /* 0x000000ffff047224 */ /* 0x000fe200078e0000 */
[----:B------:R-:W-:Y:S02]  /*13f60*/  MOV R3, 0x1 ;  /* 0x0000000100037802 */ /* 0x000fe40000000f00 */
[----:B------:R-:W-:Y:S02]  /*13f70*/  MOV R2, 0x13f90 ;  /* 0x00013f9000027802 */ /* 0x000fe40000000f00 */
[----:B-1----:R-:W-:Y:S05]  /*13f80*/  CALL.REL.NOINC `($__internal_44_$__cuda_sm70_shflsync_bfly_p) ;  /* 0x00000f8000007944 */ /* 0x002fea0003c00000 */
[----:B------:R-:W-:Y:S01]  /*13f90*/  FADD.FTZ R0, R0, R16 ;  /* 0x0000001000007221 */ /* 0x000fe20000010000 */
[----:B------:R-:W-:Y:S02]  /*13fa0*/  MOV R4, R203 ;  /* 0x000000cb00047202 */ /* 0x000fe40000000f00 */
[----:B------:R-:W-:Y:S02]  /*13fb0*/  MOV R3, 0x2 ;  /* 0x0000000200037802 */ /* 0x000fe40000000f00 */
[----:B------:R-:W-:Y:S02]  /*13fc0*/  MOV R2, 0x13fe0 ;  /* 0x00013fe000027802 */ /* 0x000fe40000000f00 */
[----:B------:R-:W-:Y:S05]  /*13fd0*/  CALL.REL.NOINC `($__internal_44_$__cuda_sm70_shflsync_bfly_p) ;  /* 0x00000f3000007944 */ /* 0x000fea0003c00000 */
[----:B------:R-:W-:Y:S01]  /*13fe0*/  FADD.FTZ R4, R203, R16 ;  /* 0x00000010cb047221 */ /* 0x000fe20000010000 */
[----:B------:R-:W-:-:S02]  /*13ff0*/  MOV R3, 0x1 ;  /* 0x0000000100037802 */ /* 0x000fc40000000f00 */
[----:B------:R-:W-:Y:S02]  /*14000*/  MOV R2, 0x14020 ;  /* 0x0001402000027802 */ /* 0x000fe40000000f00 */
[----:B------:R-:W-:Y:S05]  /*14010*/  CALL.REL.NOINC `($__internal_44_$__cuda_sm70_shflsync_bfly_p) ;  /* 0x00000ef000007944 */ /* 0x000fea0003c00000 */
[----:B------:R-:W-:Y:S01]  /*14020*/  MOV R3, R16 ;  /* 0x0000001000037202 */ /* 0x000fe20000000f00 */
[----:B------:R-:W-:Y:S05]  /*14030*/  BRA `(.L_x_2816) ;  /* 0xffff958000007947 */ /* 0x000fea000383ffff */
.L_x_2735:
[----:B--234-:R-:W-:Y:S01]  /*14040*/  IMAD.MOV.U32 R30, RZ, RZ, R9 ;  /* 0x000000ffff1e7224 */ /* 0x01cfe200078e0009 */
[----:B------:R-:W-:Y:S01]  /*14050*/  MOV R2, RZ ;  /* 0x000000ff00027202 */ /* 0x000fe20000000f00 */
[----:B------:R-:W-:Y:S01]  /*14060*/  IMAD.MOV.U32 R29, RZ, RZ, 0x181f ;  /* 0x0000181fff1d7424 */ /* 0x000fe200078e00ff */
[----:B------:R-:W-:Y:S02]  /*14070*/  MOV R3, 0x14090 ;  /* 0x0001409000037802 */ /* 0x000fe40000000f00 */
[----:B-1----:R-:W-:Y:S05]  /*14080*/  CALL.REL.NOINC `($__internal_45_$__cuda_sm70_shflsync_idx_p) ;  /* 0x00000ec000007944 */ /* 0x002fea0003c00000 */
[----:B------:R-:W-:Y:S01]  /*14090*/  MOV R8, R29 ;  /* 0x0000001d00087202 */ /* 0x000fe20000000f00 */
[----:B------:R-:W-:Y:S05]  /*140a0*/  BRA `(.L_x_2817) ;  /* 0xffffac8000007947 */ /* 0x000fea000383ffff */
.L_x_2736:
[----:B------:R-:W-:Y:S01]  /*140b0*/  IMAD.MOV.U32 R30, RZ, RZ, R11 ;  /* 0x000000ffff1e7224 */ /* 0x000fe200078e000b */
[----:B------:R-:W-:Y:S01]  /*140c0*/  MOV R2, RZ ;  /* 0x000000ff00027202 */ /* 0x000fe20000000f00 */
[----:B------:R-:W-:Y:S01]  /*140d0*/  IMAD.MOV.U32 R29, RZ, RZ, 0x181f ;  /* 0x0000181fff1d7424 */ /* 0x000fe200078e00ff */
[----:B------:R-:W-:Y:S02]  /*140e0*/  MOV R3, 0x14100 ;  /* 0x0001410000037802 */ /* 0x000fe40000000f00 */
[----:B-123--:R-:W-:Y:S05]  /*140f0*/  CALL.REL.NOINC `($__internal_45_$__cuda_sm70_shflsync_idx_p) ;  /* 0x00000e5000007944 */ /* 0x00efea0003c00000 */
[----:B------:R-:W-:Y:S01]  /*14100*/  MOV R0, R29 ;  /* 0x0000001d00007202 */ /* 0x000fe20000000f00 */
[----:B------:R-:W-:Y:S05]  /*14110*/  BRA `(.L_x_2818) ;  /* 0xffffac3000007947 */ /* 0x000fea000383ffff */
.L_x_2739:
[----:B------:R-:W-:Y:S01]  /*14120*/  IMAD.MOV.U32 R30, RZ, RZ, R9 ;  /* 0x000000ffff1e7224 */ /* 0x000fe200078e0009 */
[----:B--2---:R-:W-:Y:S01]  /*14130*/  MOV R2, 0x1 ;  /* 0x0000000100027802 */ /* 0x004fe20000000f00 */
[----:B------:R-:W-:Y:S01]  /*14140*/  IMAD.MOV.U32 R29, RZ, RZ, 0x181f ;  /* 0x0000181fff1d7424 */ /* 0x000fe200078e00ff */
[----:B------:R-:W-:-:S02]  /*14150*/  MOV R3, 0x14170 ;  /* 0x0001417000037802 */ /* 0x000fc40000000f00 */
[----:B-1-34-:R-:W-:Y:S05]  /*14160*/  CALL.REL.NOINC `($__internal_45_$__cuda_sm70_shflsync_idx_p) ;  /* 0x00000de000007944 */ /* 0x01afea0003c00000 */
        /* <DEDUP_REMOVED lines=8> */
.L_x_2742:
[----:B------:R-:W-:Y:S01]  /*141f0*/  IMAD.MOV.U32 R30, RZ, RZ, R9 ;  /* 0x000000ffff1e7224 */ /* 0x000fe200078e0009 */
[----:B--2---:R-:W-:Y:S01]  /*14200*/  MOV R2, 0x2 ;  /* 0x0000000200027802 */ /* 0x004fe20000000f00 */
[----:B------:R-:W-:Y:S01]  /*14210*/  IMAD.MOV.U32 R29, RZ, RZ, 0x181f ;  /* 0x0000181fff1d7424 */ /* 0x000fe200078e00ff */
[----:B------:R-:W-:Y:S02]  /*14220*/  MOV R3, 0x14240 ;  /* 0x0001424000037802 */ /* 0x000fe40000000f00 */
[----:B-1-34-:R-:W-:Y:S05]  /*14230*/  CALL.REL.NOINC `($__internal_45_$__cuda_sm70_shflsync_idx_p) ;  /* 0x00000d1000007944 */ /* 0x01afea0003c00000 */
[----:B------:R-:W-:Y:S01]  /*14240*/  MOV R8, R29 ;  /* 0x0000001d00087202 */ /* 0x000fe20000000f00 */
[----:B------:R-:W-:Y:S05]  /*14250*/  BRA `(.L_x_2820) ;  /* 0xffffadc000007947 */ /* 0x000fea000383ffff */
.L_x_2743:
[----:B------:R-:W-:Y:S01]  /*14260*/  IMAD.MOV.U32 R30, RZ, RZ, R11 ;  /* 0x000000ffff1e7224 */ /* 0x000fe200078e000b */
[----:B--2---:R-:W-:Y:S01]  /*14270*/  MOV R2, 0x2 ;  /* 0x0000000200027802 */ /* 0x004fe20000000f00 */
[----:B------:R-:W-:Y:S01]  /*14280*/  IMAD.MOV.U32 R29, RZ, RZ, 0x181f ;  /* 0x0000181fff1d7424 */ /* 0x000fe200078e00ff */
[----:B------:R-:W-:Y:S02]  /*14290*/  MOV R3, 0x142b0 ;  /* 0x000142b000037802 */ /* 0x000fe40000000f00 */
[----:B-1-34-:R-:W-:Y:S05]  /*142a0*/  CALL.REL.NOINC `($__internal_45_$__cuda_sm70_shflsync_idx_p) ;  /* 0x00000ca000007944 */ /* 0x01afea0003c00000 */
[----:B------:R-:W-:Y:S01]  /*142b0*/  MOV R0, R29 ;  /* 0x0000001d00007202 */ /* 0x000fe20000000f00 */
[----:B------:R-:W-:Y:S05]  /*142c0*/  BRA `(.L_x_2821) ;  /* 0xffffad7000007947 */ /* 0x000fea000383ffff */
.L_x_2746:
[----:B------:R-:W-:Y:S01]  /*142d0*/  IMAD.MOV.U32 R30, RZ, RZ, R9 ;  /* 0x000000ffff1e7224 */ /* 0x000fe200078e0009 */
[----:B---3--:R-:W-:Y:S01]  /*142e0*/  MOV R2, 0x3 ;  /* 0x0000000300027802 */ /* 0x008fe20000000f00 */
        /* <DEDUP_REMOVED lines=11> */
.L_x_2748:
[----:B------:R-:W-:Y:S01]  /*143a0*/  IMAD.MOV.U32 R30, RZ, RZ, R5 ;  /* 0x000000ffff1e7224 */ /* 0x000fe200078e0005 */
[----:B------:R-:W-:Y:S01]  /*143b0*/  MOV R2, RZ ;  /* 0x000000ff00027202 */ /* 0x000fe20000000f00 */
[----:B------:R-:W-:Y:S01]  /*143c0*/  IMAD.MOV.U32 R29, RZ, RZ, 0x1c1f ;  /* 0x00001c1fff1d7424 */ /* 0x000fe200078e00ff */
[----:B------:R-:W-:Y:S02]  /*143d0*/  MOV R3, 0x143f0 ;  /* 0x000143f000037802 */ /* 0x000fe40000000f00 */
[----:B------:R-:W-:Y:S05]  /*143e0*/  CALL.REL.NOINC `($__internal_45_$__cuda_sm70_shflsync_idx_p) ;  /* 0x00000b6000007944 */ /* 0x000fea0003c00000 */
[----:B------:R-:W-:Y:S01]  /*143f0*/  MOV R4, R29 ;  /* 0x0000001d00047202 */ /* 0x000fe20000000f00 */
[----:B------:R-:W-:Y:S05]  /*14400*/  BRA `(.L_x_2823) ;  /* 0xffffb0e000007947 */ /* 0x000fea000383ffff */
.L_x_2749:
[----:B------:R-:W-:Y:S01]  /*14410*/  IMAD.MOV.U32 R30, RZ, RZ, R12 ;  /* 0x000000ffff1e7224 */ /* 0x000fe200078e000c */
[----:B------:R-:W-:Y:S01]  /*14420*/  MOV R2, RZ ;  /* 0x000000ff00027202 */ /* 0x000fe20000000f00 */
[----:B------:R-:W-:Y:S01]  /*14430*/  IMAD.MOV.U32 R29, RZ, RZ, 0x1c1f ;  /* 0x00001c1fff1d7424 */ /* 0x000fe200078e00ff */
[----:B------:R-:W-:Y:S02]  /*14440*/  MOV R3, 0x14460 ;  /* 0x0001446000037802 */ /* 0x000fe40000000f00 */
[----:B-12---:R-:W-:Y:S05]  /*14450*/  CALL.REL.NOINC `($__internal_45_$__cuda_sm70_shflsync_idx_p) ;  /* 0x00000af000007944 */ /* 0x006fea0003c00000 */
[----:B------:R-:W-:Y:S01]  /*14460*/  MOV R0, R29 ;  /* 0x0000001d00007202 */ /* 0x000fe20000000f00 */
[----:B------:R-:W-:Y:S05]  /*14470*/  BRA `(.L_x_2824) ;  /* 0xffffb09000007947 */ /* 0x000fea000383ffff */
.L_x_2752:
[----:B------:R-:W-:Y:S01]  /*14480*/  IMAD.MOV.U32 R30, RZ, RZ, R5 ;  /* 0x000000ffff1e7224 */ /* 0x000fe200078e0005 */
[----:B----4-:R-:W-:Y:S01]  /*14490*/  MOV R2, 0x1 ;  /* 0x0000000100027802 */ /* 0x010fe20000000f00 */
[----:B------:R-:W-:Y:S01]  /*144a0*/  IMAD.MOV.U32 R29, RZ, RZ, 0x1c1f ;  /* 0x00001c1fff1d7424 */ /* 0x000fe200078e00ff */
[----:B------:R-:W-:-:S02]  /*144b0*/  MOV R3, 0x144d0 ;  /* 0x000144d000037802 */ /* 0x000fc40000000f00 */
[----:B-123--:R-:W-:Y:S05]  /*144c0*/  CALL.REL.NOINC `($__internal_45_$__cuda_sm70_shflsync_idx_p) ;  /* 0x00000a8000007944 */ /* 0x00efea0003c00000 */
        /* <DEDUP_REMOVED lines=8> */
.L_x_2756:
[----:B------:R-:W-:Y:S01]  /*14550*/  IMAD.MOV.U32 R30, RZ, RZ, R9 ;  /* 0x000000ffff1e7224 */ /* 0x000fe200078e0009 */
[----:B------:R-:W-:Y:S01]  /*14560*/  MOV R2, RZ ;  /* 0x000000ff00027202 */ /* 0x000fe20000000f00 */
[----:B------:R-:W-:Y:S01]  /*14570*/  IMAD.MOV.U32 R29, RZ, RZ, 0x181f ;  /* 0x0000181fff1d7424 */ /* 0x000fe200078e00ff */
[----:B------:R-:W-:Y:S02]  /*14580*/  MOV R3, 0x145a0 ;  /* 0x000145a000037802 */ /* 0x000fe40000000f00 */
[----:B------:R-:W-:Y:S05]  /*14590*/  CALL.REL.NOINC `($__internal_45_$__cuda_sm70_shflsync_idx_p) ;  /* 0x000009b000007944 */ /* 0x000fea0003c00000 */
[----:B------:R-:W-:Y:S01]  /*145a0*/  MOV R8, R29 ;  /* 0x0000001d00087202 */ /* 0x000fe20000000f00 */
[----:B------:R-:W-:Y:S05]  /*145b0*/  BRA `(.L_x_2826) ;  /* 0xffffc8f000007947 */ /* 0x000fea000383ffff */
.L_x_2757:
[----:B------:R-:W-:Y:S01]  /*145c0*/  IMAD.MOV.U32 R30, RZ, RZ, R12 ;  /* 0x000000ffff1e7224 */ /* 0x000fe200078e000c */
[----:B------:R-:W-:Y:S01]  /*145d0*/  MOV R2, RZ ;  /* 0x000000ff00027202 */ /* 0x000fe20000000f00 */
[----:B------:R-:W-:Y:S01]  /*145e0*/  IMAD.MOV.U32 R29, RZ, RZ, 0x181f ;  /* 0x0000181fff1d7424 */ /* 0x000fe200078e00ff */
[----:B------:R-:W-:Y:S02]  /*145f0*/  MOV R3, 0x14610 ;  /* 0x0001461000037802 */ /* 0x000fe40000000f00 */
[----:B-12---:R-:W-:Y:S05]  /*14600*/  CALL.REL.NOINC `($__internal_45_$__cuda_sm70_shflsync_idx_p) ;  /* 0x0000094000007944 */ /* 0x006fea0003c00000 */
[----:B------:R-:W-:Y:S01]  /*14610*/  MOV R0, R29 ;  /* 0x0000001d00007202 */ /* 0x000fe20000000f00 */
[----:B------:R-:W-:Y:S05]  /*14620*/  BRA `(.L_x_2827) ;  /* 0xffffc8a000007947 */ /* 0x000fea000383ffff */
.L_x_2760:
        /* <DEDUP_REMOVED lines=13> */
.L_x_2763:
[----:B------:R-:W-:Y:S01]  /*14700*/  IMAD.MOV.U32 R30, RZ, RZ, R9 ;  /* 0x000000ffff1e7224 */ /* 0x000fe200078e0009 */
[----:B-1----:R-:W-:Y:S01]  /*14710*/  MOV R2, 0x2 ;  /* 0x0000000200027802 */ /* 0x002fe20000000f00 */
[----:B------:R-:W-:Y:S01]  /*14720*/  IMAD.MOV.U32 R29, RZ, RZ, 0x181f ;  /* 0x0000181fff1d7424 */ /* 0x000fe200078e00ff */
[----:B------:R-:W-:Y:S02]  /*14730*/  MOV R3, 0x14750 ;  /* 0x0001475000037802 */ /* 0x000fe40000000f00 */
[----:B--234-:R-:W-:Y:S05]  /*14740*/  CALL.REL.NOINC `($__internal_45_$__cuda_sm70_shflsync_idx_p) ;  /* 0x0000080000007944 */ /* 0x01cfea0003c00000 */
[----:B------:R-:W-:Y:S01]  /*14750*/  MOV R8, R29 ;  /* 0x0000001d00087202 */ /* 0x000fe20000000f00 */
[----:B------:R-:W-:Y:S05]  /*14760*/  BRA `(.L_x_2829) ;  /* 0xffffca4000007947 */ /* 0x000fea000383ffff */
.L_x_2764:
[----:B------:R-:W-:Y:S01]  /*14770*/  IMAD.MOV.U32 R30, RZ, RZ, R12 ;  /* 0x000000ffff1e7224 */ /* 0x000fe200078e000c */
[----:B------:R-:W-:Y:S01]  /*14780*/  MOV R2, 0x2 ;  /* 0x0000000200027802 */ /* 0x000fe20000000f00 */
[----:B------:R-:W-:Y:S01]  /*14790*/  IMAD.MOV.U32 R29, RZ, RZ, 0x181f ;  /* 0x0000181fff1d7424 */ /* 0x000fe200078e00ff */
[----:B------:R-:W-:Y:S02]  /*147a0*/  MOV R3, 0x147c0 ;  /* 0x000147c000037802 */ /* 0x000fe40000000f00 */
[----:B-1234-:R-:W-:Y:S05]  /*147b0*/  CALL.REL.NOINC `($__internal_45_$__cuda_sm70_shflsync_idx_p) ;  /* 0x0000079000007944 */ /* 0x01efea0003c00000 */
[----:B------:R-:W-:Y:S01]  /*147c0*/  MOV R0, R29 ;  /* 0x0000001d00007202 */ /* 0x000fe20000000f00 */
[----:B------:R-:W-:Y:S05]  /*147d0*/  BRA `(.L_x_2830) ;  /* 0xffffc9f000007947 */ /* 0x000fea000383ffff */
.L_x_2767:
[----:B------:R-:W-:Y:S01]  /*147e0*/  IMAD.MOV.U32 R30, RZ, RZ, R9 ;  /* 0x000000ffff1e7224 */ /* 0x000fe200078e0009 */
[----:B-1----:R-:W-:Y:S01]  /*147f0*/  MOV R2, 0x3 ;  /* 0x0000000300027802 */ /* 0x002fe20000000f00 */
[----:B------:R-:W-:Y:S01]  /*14800*/  IMAD.MOV.U32 R29, RZ, RZ, 0x181f ;  /* 0x0000181fff1d7424 */ /* 0x000fe200078e00ff */
[----:B------:R-:W-:-:S02]  /*14810*/  MOV R3, 0x14830 ;  /* 0x0001483000037802 */ /* 0x000fc40000000f00 */
[----:B--234-:R-:W-:Y:S05]  /*14820*/  CALL.REL.NOINC `($__internal_45_$__cuda_sm70_shflsync_idx_p) ;  /* 0x0000072000007944 */ /* 0x01cfea0003c00000 */
        /* <DEDUP_REMOVED lines=8> */
.L_x_2769:
[----:B------:R-:W-:Y:S01]  /*148b0*/  IMAD.MOV.U32 R30, RZ, RZ, R28 ;  /* 0x000000ffff1e7224 */ /* 0x000fe200078e001c */
[----:B------:R-:W-:Y:S01]  /*148c0*/  MOV R2, RZ ;  /* 0x000000ff00027202 */ /* 0x000fe20000000f00 */
[----:B------:R-:W-:Y:S01]  /*148d0*/  IMAD.MOV.U32 R29, RZ, RZ, 0x1f ;  /* 0x0000001fff1d7424 */ /* 0x000fe200078e00ff */
[----:B------:R-:W-:Y:S02]  /*148e0*/  MOV R3, 0x14900 ;  /* 0x0001490000037802 */ /* 0x000fe40000000f00 */
[----:B--2---:R-:W-:Y:S05]  /*148f0*/  CALL.REL.NOINC `($__internal_45_$__cuda_sm70_shflsync_idx_p) ;  /* 0x0000065000007944 */ /* 0x004fea0003c00000 */
[----:B------:R-:W-:Y:S01]  /*14900*/  MOV R9, R29 ;  /* 0x0000001d00097202 */ /* 0x000fe20000000f00 */
[----:B------:R-:W-:Y:S05]  /*14910*/  BRA `(.L_x_2832) ;  /* 0xffffcc1000007947 */ /* 0x000fea000383ffff */
.L_x_2770:
[----:B------:R-:W-:Y:S01]  /*14920*/  IMAD.MOV.U32 R30, RZ, RZ, R28 ;  /* 0x000000ffff1e7224 */ /* 0x000fe200078e001c */
[----:B------:R-:W-:Y:S01]  /*14930*/  MOV R2, 0x1 ;  /* 0x0000000100027802 */ /* 0x000fe20000000f00 */
[----:B------:R-:W-:Y:S01]  /*14940*/  IMAD.MOV.U32 R29, RZ, RZ, 0x1f ;  /* 0x0000001fff1d7424 */ /* 0x000fe200078e00ff */
[----:B------:R-:W-:Y:S02]  /*14950*/  MOV R3, 0x14970 ;  /* 0x0001497000037802 */ /* 0x000fe40000000f00 */
[----:B-12---:R-:W-:Y:S05]  /*14960*/  CALL.REL.NOINC `($__internal_45_$__cuda_sm70_shflsync_idx_p) ;  /* 0x000005e000007944 */ /* 0x006fea0003c00000 */
[----:B------:R-:W-:Y:S01]  /*14970*/  MOV R8, R29 ;  /* 0x0000001d00087202 */ /* 0x000fe20000000f00 */
[----:B------:R-:W-:Y:S05]  /*14980*/  BRA `(.L_x_2833) ;  /* 0xffffcbc000007947 */ /* 0x000fea000383ffff */
.L_x_2771:
[----:B------:R-:W-:Y:S02]  /*14990*/  MOV R2, 0x1 ;  /* 0x0000000100027802 */ /* 0x000fe40000000f00 */
[----:B------:R-:W-:-:S02]  /*149a0*/  MOV R3, 0x149c0 ;  /* 0x000149c000037802 */ /* 0x000fc40000000f00 */
[----:B-1234-:R-:W-:Y:S05]  /*149b0*/  CALL.REL.NOINC `($__internal_46_$__cuda_sm70_shflsync_up_p) ;  /* 0x000005f000007944 */ /* 0x01efea0003c00000 */
[----:B------:R-:W-:Y:S05]  /*149c0*/  BRA `(.L_x_2834) ;  /* 0xffffcca000007947 */ /* 0x000fea000383ffff */
.L_x_2772:
[----:B------:R-:W-:Y:S02]  /*149d0*/  MOV R2, 0x2 ;  /* 0x0000000200027802 */ /* 0x000fe40000000f00 */
[----:B------:R-:W-:-:S02]  /*149e0*/  MOV R3, 0x14a00 ;  /* 0x00014a0000037802 */ /* 0x000fc40000000f00 */
[----:B--2-4-:R-:W-:Y:S05]  /*149f0*/  CALL.REL.NOINC `($__internal_46_$__cuda_sm70_shflsync_up_p) ;  /* 0x000005b000007944 */ /* 0x014fea0003c00000 */
        /* <DEDUP_REMOVED lines=24> */
.L_x_2776:
[----:B------:R-:W-:Y:S02]  /*14b80*/  MOV R2, 0x1 ;  /* 0x0000000100027802 */ /* 0x000fe40000000f00 */
[----:B------:R-:W-:Y:S02]  /*14b90*/  MOV R3, 0x14bb0 ;  /* 0x00014bb000037802 */ /* 0x000fe40000000f00 */
[----:B------:R-:W-:Y:S05]  /*14ba0*/  CALL.REL.NOINC `($__internal_46_$__cuda_sm70_shflsync_up_p) ;  /* 0x0000040000007944 */ /* 0x000fea0003c00000 */
[----:B------:R-:W-:Y:S01]  /*14bb0*/  MOV R2, R4 ;  /* 0x0000000400027202 */ /* 0x000fe20000000f00 */
[----:B------:R-:W-:Y:S05]  /*14bc0*/  BRA `(.L_x_2836) ;  /* 0xffffccf000007947 */ /* 0x000fea000383ffff */
.L_x_2777:
[----:B------:R-:W-:Y:S02]  /*14bd0*/  MOV R2, 0x2 ;  /* 0x0000000200027802 */ /* 0x000fe40000000f00 */
[----:B------:R-:W-:Y:S02]  /*14be0*/  MOV R3, 0x14c00 ;  /* 0x00014c0000037802 */ /* 0x000fe40000000f00 */
        /* <DEDUP_REMOVED lines=25> */
.L_x_2779:
[----:B------:R-:W-:Y:S02]  /*14d80*/  SEL R0, RZ, 0x1, P0 ;  /* 0x00000001ff007807 */ /* 0x000fe40000000000 */
[----:B------:R-:W-:Y:S02]  /*14d90*/  MOV R2, 0x14db0 ;  /* 0x00014db000027802 */ /* 0x000fe40000000f00 */
[----:B-1----:R-:W-:Y:S05]  /*14da0*/  CALL.REL.NOINC `($__internal_47_$__cuda_sm70_votesync_ballot) ;  /* 0x0000027000007944 */ /* 0x002fea0003c00000 */
[----:B------:R-:W-:Y:S01]  /*14db0*/  MOV R5, R0 ;  /* 0x0000000000057202 */ /* 0x000fe20000000f00 */
[----:B------:R-:W-:Y:S05]  /*14dc0*/  BRA `(.L_x_2838) ;  /* 0xffffcc8000007947 */ /* 0x000fea000383ffff */
.L_x_2780:
[----:B------:R-:W-:Y:S01]  /*14dd0*/  IMAD.MOV.U32 R30, RZ, RZ, R6 ;  /* 0x000000ffff1e7224 */ /* 0x000fe200078e0006 */
[----:B------:R-:W-:Y:S01]  /*14de0*/  MOV R2, R0 ;  /* 0x0000000000027202 */ /* 0x000fe20000000f00 */
[----:B------:R-:W-:Y:S01]  /*14df0*/  IMAD.MOV.U32 R29, RZ, RZ, 0x1f ;  /* 0x0000001fff1d7424 */ /* 0x000fe200078e00ff */
[----:B------:R-:W-:Y:S02]  /*14e00*/  MOV R3, 0x14e20 ;  /* 0x00014e2000037802 */ /* 0x000fe40000000f00 */
[----:B-1----:R-:W-:Y:S05]  /*14e10*/  CALL.REL.NOINC `($__internal_45_$__cuda_sm70_shflsync_idx_p) ;  /* 0x0000013000007944 */ /* 0x002fea0003c00000 */
[----:B------:R-:W-:Y:S01]  /*14e20*/  IMAD.MOV.U32 R11, RZ, RZ, R29 ;  /* 0x000000ffff0b7224 */ /* 0x000fe200078e001d */
[----:B------:R-:W-:Y:S01]  /*14e30*/  MOV R2, R0 ;  /* 0x0000000000027202 */ /* 0x000fe20000000f00 */
[----:B------:R-:W-:Y:S01]  /*14e40*/  IMAD.MOV.U32 R30, RZ, RZ, R7 ;  /* 0x000000ffff1e7224 */ /* 0x000fe200078e0007 */
[----:B------:R-:W-:-:S02]  /*14e50*/  MOV R29, 0x1f ;  /* 0x0000001f001d7802 */ /* 0x000fc40000000f00 */
[----:B------:R-:W-:Y:S02]  /*14e60*/  MOV R3, 0x14e80 ;  /* 0x00014e8000037802 */ /* 0x000fe40000000f00 */
[----:B------:R-:W-:Y:S05]  /*14e70*/  CALL.REL.NOINC `($__internal_45_$__cuda_sm70_shflsync_idx_p) ;  /* 0x000000d000007944 */ /* 0x000fea0003c00000 */
[----:B------:R-:W-:Y:S01]  /*14e80*/  MOV R7, R29 ;  /* 0x0000001d00077202 */ /* 0x000fe20000000f00 */
[----:B------:R-:W-:Y:S05]  /*14e90*/  BRA `(.L_x_2839) ;  /* 0xffffcc0000007947 */ /* 0x000fea000383ffff */
.L_x_2783:
[----:B------:R-:W-:Y:S01]  /*14ea0*/  IMAD.MOV.U32 R30, RZ, RZ, R4 ;  /* 0x000000ffff1e7224 */ /* 0x000fe200078e0004 */
[----:B------:R-:W-:Y:S01]  /*14eb0*/  MOV R2, R0 ;  /* 0x0000000000027202 */ /* 0x000fe20000000f00 */
[----:B------:R-:W-:Y:S01]  /*14ec0*/  IMAD.MOV.U32 R29, RZ, RZ, 0x1f ;  /* 0x0000001fff1d7424 */ /* 0x000fe200078e00ff */
[----:B------:R-:W-:Y:S02]  /*14ed0*/  MOV R3, 0x14ef0 ;  /* 0x00014ef000037802 */ /* 0x000fe40000000f00 */
[----:B-1-34-:R-:W-:Y:S05]  /*14ee0*/  CALL.REL.NOINC `($__internal_45_$__cuda_sm70_shflsync_idx_p) ;  /* 0x0000006000007944 */ /* 0x01afea0003c00000 */
[----:B------:R-:W-:Y:S01]  /*14ef0*/  MOV R10, R29 ;  /* 0x0000001d000a7202 */ /* 0x000fe20000000f00 */
[----:B------:R-:W-:Y:S05]  /*14f00*/  BRA `(.L_x_2782) ;  /* 0xffffcbf000007947 */ /* 0x000fea000383ffff */
        .weak           $__internal_44_$__cuda_sm70_shflsync_bfly_p
        .type           $__internal_44_$__cuda_sm70_shflsync_bfly_p,@function
        .size           $__internal_44_$__cuda_sm70_shflsync_bfly_p,($__internal_45_$__cuda_sm70_shflsync_idx_p - $__internal_44_$__cuda_sm70_shflsync_bfly_p)
$__internal_44_$__cuda_sm70_shflsync_bfly_p:
[----:B------:R-:W-:Y:S04]  /*14f10*/  WARPSYNC R180 ;  /* 0x000000b400007348 */ /* 0x000fe80003800000 */
[----:B------:R1:W2:Y:S02]  /*14f20*/  SHFL.BFLY PT, R16, R4, R3, R182 ;  /* 0x0c00000304107389 */ /* 0x0002a400000e00b6 */
[----:B-1----:R-:W-:-:S04]  /*14f30*/  MOV R3, 0x0 ;  /* 0x0000000000037802 */ /* 0x002fc80000000f00 */
[----:B--2---:R-:W-:Y:S05]  /*14f40*/  RET.REL.NODEC R2 `(_ZN7cutlass13device_kernelIN5flash19enable_sm80_to_sm89INS1_16FlashAttnFwdSm80INS1_25CollectiveMainloopFwdSm80ILi8ELi2ELb0EN4cute5tupleIJNS5_1CILi128EEENS7_ILi64EEENS7_ILi192EEEEEELi192ENS_10bfloat16_tEfNS_4arch4Sm80ELb1ELb0ELb1ELb1ELb1ELb0ELb1ELb1EEENS1_21CollectiveEpilogueFwdINS6_IJS8_SA_S9_EEENS6_IJNS7_ILi1EEESI_SI_EEESC_SE_Li256ELb1ELb1ELb1ELb0EEENS1_36VarlenDynamicPersistentTileSchedulerILi128ELi64ELi256ELi256ELb1ELb1ELb0ELb1ELb1ELb1EEEEEEEEEvNT_6ParamsE) ;  /* 0xfffeb0b002007950 */ /* 0x004fea0003c3ffff */
        .weak           $__internal_45_$__cuda_sm70_shflsync_idx_p
        .type           $__internal_45_$__cuda_sm70_shflsync_idx_p,@function
        .size           $__internal_45_$__cuda_sm70_shflsync_idx_p,($__internal_46_$__cuda_sm70_shflsync_up_p - $__internal_45_$__cuda_sm70_shflsync_idx_p)
$__internal_45_$__cuda_sm70_shflsync_idx_p:
[----:B------:R-:W-:-:S04]  /*14f50*/  MOV R31, 0xffffffff ;  /* 0xffffffff001f7802 */ /* 0x000fc80000000f00 */
[----:B------:R-:W-:Y:S04]  /*14f60*/  WARPSYNC R31 ;  /* 0x0000001f00007348 */ /* 0x000fe80003800000 */
[----:B------:R1:W2:Y:S02]  /*14f70*/  SHFL.IDX PT, R29, R30, R2, R29 ;  /* 0x000000021e1d7389 */ /* 0x0002a400000e001d */
[----:B-1----:R-:W-:Y:S02]  /*14f80*/  MOV R2, R3 ;  /* 0x0000000300027202 */ /* 0x002fe40000000f00 */
[----:B------:R-:W-:-:S04]  /*14f90*/  MOV R3, 0x0 ;  /* 0x0000000000037802 */ /* 0x000fc80000000f00 */
[----:B--2---:R-:W-:Y:S05]  /*14fa0*/  RET.REL.NODEC R2 `(_ZN7cutlass13device_kernelIN5flash19enable_sm80_to_sm89INS1_16FlashAttnFwdSm80INS1_25CollectiveMainloopFwdSm80ILi8ELi2ELb0EN4cute5tupleIJNS5_1CILi128EEENS7_ILi64EEENS7_ILi192EEEEEELi192ENS_10bfloat16_tEfNS_4arch4Sm80ELb1ELb0ELb1ELb1ELb1ELb0ELb1ELb1EEENS1_21CollectiveEpilogueFwdINS6_IJS8_SA_S9_EEENS6_IJNS7_ILi1EEESI_SI_EEESC_SE_Li256ELb1ELb1ELb1ELb0EEENS1_36VarlenDynamicPersistentTileSchedulerILi128ELi64ELi256ELi256ELb1ELb1ELb0ELb1ELb1ELb1EEEEEEEEEvNT_6ParamsE) ;  /* 0xfffeb05002007950 */ /* 0x004fea0003c3ffff */
        .weak           $__internal_46_$__cuda_sm70_shflsync_up_p
        .type           $__internal_46_$__cuda_sm70_shflsync_up_p,@function
        .size           $__internal_46_$__cuda_sm70_shflsync_up_p,($__internal_47_$__cuda_sm70_votesync_ballot - $__internal_46_$__cuda_sm70_shflsync_up_p)
$__internal_46_$__cuda_sm70_shflsync_up_p:
[----:B------:R-:W-:Y:S02]  /*14fb0*/  IMAD.MOV.U32 R4, RZ, RZ, RZ ;  /* 0x000000ffff047224 */ /* 0x000fe400078e00ff */
[----:B------:R-:W-:-:S04]  /*14fc0*/  IMAD.MOV.U32 R11, RZ, RZ, -0x1 ;  /* 0xffffffffff0b7424 */ /* 0x000fc800078e00ff */
[----:B------:R-:W-:Y:S04]  /*14fd0*/  WARPSYNC R11 ;  /* 0x0000000b00007348 */ /* 0x000fe80003800000 */
[----:B------:R1:W2:Y:S02]  /*14fe0*/  SHFL.UP PT, R4, R0, R2, R4 ;  /* 0x0400000200047389 */ /* 0x0002a400000e0004 */
[----:B-1----:R-:W-:Y:S02]  /*14ff0*/  MOV R2, R3 ;  /* 0x0000000300027202 */ /* 0x002fe40000000f00 */
[----:B------:R-:W-:-:S04]  /*15000*/  MOV R3, 0x0 ;  /* 0x0000000000037802 */ /* 0x000fc80000000f00 */
[----:B--2---:R-:W-:Y:S05]  /*15010*/  RET.REL.NODEC R2 `(_ZN7cutlass13device_kernelIN5flash19enable_sm80_to_sm89INS1_16FlashAttnFwdSm80INS1_25CollectiveMainloopFwdSm80ILi8ELi2ELb0EN4cute5tupleIJNS5_1CILi128EEENS7_ILi64EEENS7_ILi192EEEEEELi192ENS_10bfloat16_tEfNS_4arch4Sm80ELb1ELb0ELb1ELb1ELb1ELb0ELb1ELb1EEENS1_21CollectiveEpilogueFwdINS6_IJS8_SA_S9_EEENS6_IJNS7_ILi1EEESI_SI_EEESC_SE_Li256ELb1ELb1ELb1ELb0EEENS1_36VarlenDynamicPersistentTileSchedulerILi128ELi64ELi256ELi256ELb1ELb1ELb0ELb1ELb1ELb1EEEEEEEEEvNT_6ParamsE) ;  /* 0xfffeafe002007950 */ /* 0x004fea0003c3ffff */
        .weak           $__internal_47_$__cuda_sm70_votesync_ballot
        .type           $__internal_47_$__cuda_sm70_votesync_ballot,@function
        .size           $__internal_47_$__cuda_sm70_votesync_ballot,(.L_x_3167 - $__internal_47_$__cuda_sm70_votesync_ballot)
$__internal_47_$__cuda_sm70_votesync_ballot:
[----:B------:R-:W-:Y:S01]  /*15020*/  ISETP.NE.U32.AND P0, PT, R0, 0x1, PT ;  /* 0x000000010000780c */ /* 0x000fe20003f05070 */
[----:B------:R-:W-:-:S04]  /*15030*/  IMAD.MOV.U32 R3, RZ, RZ, -0x1 ;  /* 0xffffffffff037424 */ /* 0x000fc800078e00ff */
[----:B------:R-:W-:Y:S08]  /*15040*/  WARPSYNC R3 ;  /* 0x0000000300007348 */ /* 0x000ff00003800000 */
[----:B------:R-:W-:-:S04]  /*15050*/  VOTE.ANY R0, PT, !P0 ;  /* 0x0000000000007806 */ /* 0x000fc800040e0100 */
[----:B------:R-:W-:Y:S01]  /*15060*/  LOP3.LUT R0, R0, R3, RZ, 0xc0, !PT ;  /* 0x0000000300007212 */ /* 0x000fe200078ec0ff */
[----:B------:R-:W-:-:S04]  /*15070*/  IMAD.MOV.U32 R3, RZ, RZ, 0x0 ;  /* 0x00000000ff037424 */ /* 0x000fc800078e00ff */
[----:B------:R-:W-:Y:S05]  /*15080*/  RET.REL.NODEC R2 `(_ZN7cutlass13device_kernelIN5flash19enable_sm80_to_sm89INS1_16FlashAttnFwdSm80INS1_25CollectiveMainloopFwdSm80ILi8ELi2ELb0EN4cute5tupleIJNS5_1CILi128EEENS7_ILi64EEENS7_ILi192EEEEEELi192ENS_10bfloat16_tEfNS_4arch4Sm80ELb1ELb0ELb1ELb1ELb1ELb0ELb1ELb1EEENS1_21CollectiveEpilogueFwdINS6_IJS8_SA_S9_EEENS6_IJNS7_ILi1EEESI_SI_EEESC_SE_Li256ELb1ELb1ELb1ELb0EEENS1_36VarlenDynamicPersistentTileSchedulerILi128ELi64ELi256ELi256ELb1ELb1ELb0ELb1ELb1ELb1EEEEEEEEEvNT_6ParamsE) ;  /* 0xfffeaf7002007950 */ /* 0x000fea0003c3ffff */
.L_x_2840:
        /* <DEDUP_REMOVED lines=15> */
.L_x_3167:


//--------------------- .text._ZN7cutlass13device_kernelIN5flash19enable_sm80_to_sm89INS1_16FlashAttnFwdSm80INS1_25CollectiveMainloopFwdSm80ILi8ELi2ELb0EN4cute5tupleIJNS5_1CILi128EEENS7_ILi64EEENS7_ILi192EEEEEELi192ENS_10bfloat16_tEfNS_4arch4Sm80ELb1ELb0ELb1ELb1ELb1ELb1ELb1ELb1EEENS1_21CollectiveEpilogueFwdINS6_IJS8_SA_S9_EEENS6_IJNS7_ILi1EEESI_SI_EEESC_SE_Li256ELb1ELb1ELb1ELb0EEENS1_36VarlenDynamicPersistentTileSchedulerILi128ELi64ELi256ELi256ELb1ELb1ELb0ELb1ELb1ELb1EEEEEEEEEvNT_6ParamsE --------------------------
	.section	.text._ZN7cutlass13device_kernelIN5flash19enable_sm80_to_sm89INS1_16FlashAttnFwdSm80INS1_25CollectiveMainloopFwdSm80ILi8ELi2ELb0EN4cute5tupleIJNS5_1CILi128EEENS7_ILi64EEENS7_ILi192EEEEEELi192ENS_10bfloat16_tEfNS_4arch4Sm80ELb1ELb0ELb1ELb1ELb1ELb1ELb1ELb1EEENS1_21CollectiveEpilogueFwdINS6_IJS8_SA_S9_EEENS6_IJNS7_ILi1EEESI_SI_EEESC_SE_Li256ELb1ELb1ELb1ELb0EEENS1_36VarlenDynamicPersistentTileSchedulerILi128ELi64ELi256ELi256ELb1ELb1ELb0ELb1ELb1ELb1EEEEEEEEEvNT_6ParamsE,"ax",@progbits
	.sectioninfo	@"SHI_REGISTERS=255"
	.align	128
.text._ZN7cutlass13device_kernelIN5flash19enable_sm80_to_sm89INS1_16FlashAttnFwdSm80INS1_25CollectiveMainloopFwdSm80ILi8ELi2ELb0EN4cute5tupleIJNS5_1CILi128EEENS7_ILi64EEENS7_ILi192EEEEEELi192ENS_10bfloat16_tEfNS_4arch4Sm80ELb1ELb0ELb1ELb1ELb1ELb1ELb1ELb1EEENS1_21CollectiveEpilogueFwdINS6_IJS8_SA_S9_EEENS6_IJNS7_ILi1EEESI_SI_EEESC_SE_Li256ELb1ELb1ELb1ELb0EEENS1_36VarlenDynamicPersistentTileSchedulerILi128ELi64ELi256ELi256ELb1ELb1ELb0ELb1ELb1ELb1EEEEEEEEEvNT_6ParamsE:
        .type           _ZN7cutlass13device_kernelIN5flash19enable_sm80_to_sm89INS1_16FlashAttnFwdSm80INS1_25CollectiveMainloopFwdSm80ILi8ELi2ELb0EN4cute5tupleIJNS5_1CILi128EEENS7_ILi64EEENS7_ILi192EEEEEELi192ENS_10bfloat16_tEfNS_4arch4Sm80ELb1ELb0ELb1ELb1ELb1ELb1ELb1ELb1EEENS1_21CollectiveEpilogueFwdINS6_IJS8_SA_S9_EEENS6_IJNS7_ILi1EEESI_SI_EEESC_SE_Li256ELb1ELb1ELb1ELb0EEENS1_36VarlenDynamicPersistentTileSchedulerILi128ELi64ELi256ELi256ELb1ELb1ELb0ELb1ELb1ELb1EEEEEEEEEvNT_6ParamsE,@function
        .size           _ZN7cutlass13device_kernelIN5flash19enable_sm80_to_sm89INS1_16FlashAttnFwdSm80INS1_25CollectiveMainloopFwdSm80ILi8ELi2ELb0EN4cute5tupleIJNS5_1CILi128EEENS7_ILi64EEENS7_ILi192EEEEEELi192ENS_10bfloat16_tEfNS_4arch4Sm80ELb1ELb0ELb1ELb1ELb1ELb1ELb1ELb1EEENS1_21CollectiveEpilogueFwdINS6_IJS8_SA_S9_EEENS6_IJNS7_ILi1EEESI_SI_EEESC_SE_Li256ELb1ELb1ELb1ELb0EEENS1_36VarlenDynamicPersistentTileSchedulerILi128ELi64ELi256ELi256ELb1ELb1ELb0ELb1ELb1ELb1EEEEEEEEEvNT_6ParamsE,(.L_x_3172 - _ZN7cutlass13device_kernelIN5flash19enable_sm80_to_sm89INS1_16FlashAttnFwdSm80INS1_25CollectiveMainloopFwdSm80ILi8ELi2ELb0EN4cute5tupleIJNS5_1CILi128EEENS7_ILi64EEENS7_ILi192EEEEEELi192ENS_10bfloat16_tEfNS_4arch4Sm80ELb1ELb0ELb1ELb1ELb1ELb1ELb1ELb1EEENS1_21CollectiveEpilogueFwdINS6_IJS8_SA_S9_EEENS6_IJNS7_ILi1EEESI_SI_EEESC_SE_Li256ELb1ELb1ELb1ELb0EEENS1_36VarlenDynamicPersistentTileSchedulerILi128ELi64ELi256ELi256ELb1ELb1ELb0ELb1ELb1ELb1EEEEEEEEEvNT_6ParamsE)
        .other          _ZN7cutlass13device_kernelIN5flash19enable_sm80_to_sm89INS1_16FlashAttnFwdSm80INS1_25CollectiveMainloopFwdSm80ILi8ELi2ELb0EN4cute5tupleIJNS5_1CILi128EEENS7_ILi64EEENS7_ILi192EEEEEELi192ENS_10bfloat16_tEfNS_4arch4Sm80ELb1ELb0ELb1ELb1ELb1ELb1ELb1ELb1EEENS1_21CollectiveEpilogueFwdINS6_IJS8_SA_S9_EEENS6_IJNS7_ILi1EEESI_SI_EEESC_SE_Li256ELb1ELb1ELb1ELb0EEENS1_36VarlenDynamicPersistentTileSchedulerILi128ELi64ELi256ELi256ELb1ELb1ELb0ELb1ELb1ELb1EEEEEEEEEvNT_6ParamsE,@"STO_CUDA_ENTRY STV_DEFAULT"
_ZN7cutlass13device_kernelIN5flash19enable_sm80_to_sm89INS1_16FlashAttnFwdSm80INS1_25CollectiveMainloopFwdSm80ILi8ELi2ELb0EN4cute5tupleIJNS5_1CILi128EEENS7_ILi64EEENS7_ILi192EEEEEELi192ENS_10bfloat16_tEfNS_4arch4Sm80ELb1ELb0ELb1ELb1ELb1ELb1ELb1ELb1EEENS1_21CollectiveEpilogueFwdINS6_IJS8_SA_S9_EEENS6_IJNS7_ILi1EEESI_SI_EEESC_SE_Li256ELb1ELb1ELb1ELb0EEENS1_36VarlenDynamicPersistentTileSchedulerILi128ELi64ELi256ELi256ELb1ELb1ELb0ELb1ELb1ELb1EEEEEEEEEvNT_6ParamsE:
[----:B------:R-:W-:-:S03]  /*0000*/  MOV R1, c[0x0][0x28] ;  /* 0x00000a0000017a02 */ /* 0x000fc60000000f00 */
[----:B------:R-:W1:Y:S01]  /*0010*/  S2R R2, SR_TID.X ;  /* 0x0000000000027919 */ /* 0x000e620000002100 */
[----:B------:R-:W-:Y:S01]  /*0020*/  IADD3 R1, R1, -0x70, RZ ;  /* 0xffffff9001017810 */ /* 0x000fe20007ffe0ff */
[----:B------:R-:W-:Y:S01]  /*0030*/  ULDC.64 UR8, c[0x0][0x118] ;  /* 0x0000460000087ab9 */ /* 0x000fe20000000a00 */
[----:B-1----:R-:W-:-:S05]  /*0040*/  SHF.R.U32.HI R0, RZ, 0x5, R2 ;  /* 0x00000005ff007819 */ /* 0x002fca0000011602 */
[----:B------:R-:W1:Y:S02]  /*0050*/  SHFL.IDX PT, R3, R0, RZ, 0x1f ;  /* 0x00001fff00037589 */ /* 0x000e6400000e0000 */
[----:B-1----:R-:W-:Y:S02]  /*0060*/  ISETP.NE.AND P0, PT, R3, RZ, PT ;  /* 0x000000ff0300720c */ /* 0x002fe40003f05270 */
[----:B------:R-:W-:Y:S11]  /*0070*/  STL [R1+0x68], R3 ;  /* 0x0000680301007387 */ /* 0x000ff60000100800 */
[----:B------:R-:W-:Y:S06]  /*0080*/  @P0 BAR.SYNC.DEFER_BLOCKING 0x5, 0x100 ;  /* 0x0144000000000b1d */ /* 0x000fec0000010000 */
[----:B------:R-:W1:Y:S04]  /*0090*/  @P0 LDS.128 R4, [0x24100] ;  /* 0x02410000ff040984 */ /* 0x000e680000000c00 */
[----:B-1----:R1:W-:Y:S04]  /*00a0*/  @P0 STL.64 [R1], R4 ;  /* 0x0000000401000387 */ /* 0x0023e80000100a00 */
[----:B------:R1:W-:Y:S04]  /*00b0*/  @P0 STL.64 [R1+0x8], R6 ;  /* 0x0000080601000387 */ /* 0x0003e80000100a00 */
[----:B------:R-:W-:Y:S06]  /*00c0*/  @P0 BAR.ARV 0x4, 0x100 ;  /* 0x0104000000000b1d */ /* 0x000fec0000002000 */
[----:B------:R-:W-:Y:S05]  /*00d0*/  @P0 BRA `(.L_x_2841) ;  /* 0x00000fd000000947 */ /* 0x000fea0003800000 */
[----:B------:R-:W-:Y:S01]  /*00e0*/  LOP3.LUT R13, R2, 0x1f, RZ, 0xc0, !PT ;  /* 0x0000001f020d7812 */ /* 0x000fe200078ec0ff */
[----:B------:R-:W-:-:S03]  /*00f0*/  CS2R R8, SRZ ;  /* 0x0000000000087805 */ /* 0x000fc6000001ff00 */
[----:B------:R-:W-:-:S04]  /*0100*/  ISETP.NE.AND P6, PT, R13, 0x1f, PT ;  /* 0x0000001f0d00780c */ /* 0x000fc80003fc5270 */
[----:B------:R-:W-:-:S13]  /*0110*/  ISETP.GE.OR P0, PT, R13, c[0x0][0x53c], !P6 ;  /* 0x00014f000d007a0c */ /* 0x000fda0007706670 */
[----:B-1----:R-:W-:Y:S02]  /*0120*/  @!P0 IMAD.MOV.U32 R4, RZ, RZ, 0x4 ;  /* 0x00000004ff048424 */ /* 0x002fe400078e00ff */
[----:B------:R-:W-:Y:S02]  /*0130*/  @!P0 IMAD.MOV.U32 R2, RZ, RZ, 0x4 ;  /* 0x00000004ff028424 */ /* 0x000fe400078e00ff */
[----:B------:R-:W-:-:S04]  /*0140*/  @!P0 IMAD.WIDE.U32 R4, R13, R4, c[0x0][0x580] ;  /* 0x000160000d048625 */ /* 0x000fc800078e0004 */
[C---:B------:R-:W-:Y:S01]  /*0150*/  @!P0 IMAD.WIDE.U32 R2, R13.reuse, R2, c[0x0][0x578] ;  /* 0x00015e000d028625 */ /* 0x040fe200078e0002 */
[----:B------:R-:W2:Y:S04]  /*0160*/  @!P0 LDG.E R9, [R4.64] ;  /* 0x0000000804098981 */ /* 0x000ea8000c1e1900 */
[----:B------:R-:W2:Y:S01]  /*0170*/  @!P0 LDG.E R8, [R2.64] ;  /* 0x0000000802088981 */ /* 0x000ea2000c1e1900 */
[C---:B------:R-:W-:Y:S01]  /*0180*/  ISETP.NE.AND P5, PT, R13.reuse, RZ, PT ;  /* 0x000000ff0d00720c */ /* 0x040fe20003fa5270 */
[----:B------:R-:W1:Y:S01]  /*0190*/  S2UR UR4, SR_CTAID.X ;  /* 0x00000000000479c3 */ /* 0x000e620000002500 */
        /* <DEDUP_REMOVED lines=28> */
.L_x_2846:
        /* <DEDUP_REMOVED lines=16> */
.L_x_3048:
        /* <DEDUP_REMOVED lines=16> */
.L_x_3049:
[----:B--2---:R-:W-:-:S05]  /*0560*/  IMAD R0, R0, c[0x0][0x538], RZ ;  /* 0x00014e0000007a24 */ /* 0x004fca00078e02ff */
[----:B------:R-:W-:-:S04]  /*0570*/  IADD3 R6, R0, R6, RZ ;  /* 0x0000000600067210 */ /* 0x000fc80007ffe0ff */
[----:B------:R-:W-:-:S13]  /*0580*/  ISETP.GT.AND P0, PT, R6, UR4, PT ;  /* 0x0000000406007c0c */ /* 0x000fda000bf04270 */
[----:B-1----:R-:W-:Y:S05]  /*0590*/  @!P0 BRA `(.L_x_2846) ;  /* 0xfffffdc000008947 */ /* 0x002fea000383ffff */
.L_x_2842:
[----:B------:R-:W-:-:S05]  /*05a0*/  IADD3 R10, -R0, R6, RZ ;  /* 0x00000006000a7210 */ /* 0x000fca0007ffe1ff */
[----:B------:R-:W-:-:S05]  /*05b0*/  IMAD R0, R4, c[0x0][0x538], R10 ;  /* 0x00014e0004007a24 */ /* 0x000fca00078e020a */
[----:B------:R-:W-:Y:S01]  /*05c0*/  ISETP.GT.AND P0, PT, R0, UR4, PT ;  /* 0x0000000400007c0c */ /* 0x000fe2000bf04270 */
[----:B------:R-:W-:-:S12]  /*05d0*/  BRA.DIV ~URZ, `(.L_x_2847) ;  /* 0x0001f8527f007947 */ /* 0x000fd8000b800000 */
[----:B------:R-:W-:-:S04]  /*05e0*/  VOTE.ANY R6, PT, !P0 ;  /* 0x0000000000067806 */ /* 0x000fc800040e0100 */
.L_x_3050:
[----:B------:R-:W1:Y:S02]  /*05f0*/  POPC R0, R6 ;  /* 0x0000000600007309 */ /* 0x000e640000000000 */
[----:B-1----:R-:W-:-:S05]  /*0600*/  IADD3 R2, R0, R7, RZ ;  /* 0x0000000700027210 */ /* 0x002fca0007ffe0ff */
[----:B------:R1:W-:Y:S01]  /*0610*/  STL [R1+0xc], R2 ;  /* 0x00000c0201007387 */ /* 0x0003e20000100800 */
[----:B------:R-:W-:Y:S05]  /*0620*/  BRA.DIV ~URZ, `(.L_x_2848) ;  /* 0x0001f8527f007947 */ /* 0x000fea000b800000 */
[----:B------:R2:W3:Y:S01]  /*0630*/  SHFL.IDX PT, R12, R9, R0, 0x1f ;  /* 0x00001f00090c7589 */ /* 0x0004e200000e0000 */
[----:B------:R-:W-:-:S03]  /*0640*/  MOV R5, RZ ;  /* 0x000000ff00057202 */ /* 0x000fc60000000f00 */
[----:B------:R2:W4:Y:S04]  /*0650*/  SHFL.IDX PT, R9, R8, R0, 0x1f ;  /* 0x00001f0008097589 */ /* 0x00052800000e0000 */
.L_x_3051:
[----:B------:R-:W-:Y:S01]  /*0660*/  ISETP.NE.AND P0, PT, R6, RZ, PT ;  /* 0x000000ff0600720c */ /* 0x000fe20003f05270 */
[----:B------:R-:W-:-:S12]  /*0670*/  BSSY B0, `(.L_x_2849) ;  /* 0x0000005000007945 */ /* 0x000fd80003800000 */
[----:B------:R-:W-:Y:S05]  /*0680*/  @!P0 BRA `(.L_x_2850) ;  /* 0x0000003000008947 */ /* 0x000fea0003800000 */
[----:B-1----:R-:W-:Y:S01]  /*0690*/  IADD3 R2, R0, -0x1, RZ ;  /* 0xffffffff00027810 */ /* 0x002fe20007ffe0ff */
[----:B------:R-:W-:Y:S05]  /*06a0*/  BRA.DIV ~URZ, `(.L_x_2851) ;  /* 0x0001f8b27f007947 */ /* 0x000fea000b800000 */
[----:B------:R1:W2:Y:S02]  /*06b0*/  SHFL.IDX PT, R5, R4, R2, 0x1f ;  /* 0x00001f0204057589 */ /* 0x0002a400000e0000 */
.L_x_2850:
[----:B------:R-:W-:Y:S05]  /*06c0*/  BSYNC B0 ;  /* 0x0000000000007941 */ /* 0x000fea0003800000 */
.L_x_2849:
[----:B--2---:R-:W-:Y:S01]  /*06d0*/  IMAD R0, R5, c[0x0][0x538], R10 ;  /* 0x00014e0005007a24 */ /* 0x004fe200078e020a */
[----:B----4-:R-:W-:Y:S01]  /*06e0*/  ISETP.NE.AND P0, PT, R9, 0x1, PT ;  /* 0x000000010900780c */ /* 0x010fe20003f05270 */
[----:B------:R-:W-:Y:S03]  /*06f0*/  BSSY B0, `(.L_x_2852) ;  /* 0x0000089000007945 */ /* 0x000fe60003800000 */
[----:B------:R2:W-:Y:S01]  /*0700*/  STL [R1], R0 ;  /* 0x0000000001007387 */ /* 0x0005e20000100800 */
[----:B------:R-:W-:-:S08]  /*0710*/  IADD3 R11, -R0, UR4, RZ ;  /* 0x00000004000b7c10 */ /* 0x000fd0000fffe1ff */
[----:B------:R-:W-:Y:S05]  /*0720*/  @!P0 BRA `(.L_x_2853) ;  /* 0x000003f000008947 */ /* 0x000fea0003800000 */
[-C--:B--23--:R-:W-:Y:S02]  /*0730*/  IABS R0, R12.reuse ;  /* 0x0000000c00007213 */ /* 0x08cfe40000000000 */
[----:B------:R-:W-:-:S03]  /*0740*/  IABS R6, R12 ;  /* 0x0000000c00067213 */ /* 0x000fc60000000000 */
[----:B------:R-:W-:Y:S01]  /*0750*/  IMAD.MOV.U32 R5, RZ, RZ, R0 ;  /* 0x000000ffff057224 */ /* 0x000fe200078e0000 */
[----:B------:R-:W-:-:S03]  /*0760*/  IABS R0, R9 ;  /* 0x0000000900007213 */ /* 0x000fc60000000000 */
[----:B-1----:R-:W1:Y:S02]  /*0770*/  I2F.RP R2, R5 ;  /* 0x0000000500027306 */ /* 0x002e640000209400 */
        /* <DEDUP_REMOVED lines=55> */
[----:B------:R-:W-:-:S05]  /*0af0*/  IMAD R2, R3, 0x10000, R2 ;  /* 0x0001000003027824 */ /* 0x000fca00078e0202 */
[----:B------:R1:W-:Y:S01]  /*0b00*/  STL [R1+0x8], R2 ;  /* 0x0000080201007387 */ /* 0x0003e20000100800 */
[----:B------:R-:W-:Y:S05]  /*0b10*/  BRA `(.L_x_2854) ;  /* 0x0000046000007947 */ /* 0x000fea0003800000 */
.L_x_2853:
[----:B------:R-:W4:Y:S01]  /*0b20*/  LDL R3, [R1+0xc] ;  /* 0x00000c0001037983 */ /* 0x000f220000100800 */
[----:B-1----:R-:W-:-:S04]  /*0b30*/  IMAD.MOV.U32 R2, RZ, RZ, 0x4 ;  /* 0x00000004ff027424 */ /* 0x002fc800078e00ff */
[----:B----4-:R-:W-:-:S05]  /*0b40*/  IMAD.WIDE R2, R3, R2, c[0x0][0x590] ;  /* 0x0001640003027625 */ /* 0x010fca00078e0202 */
[----:B------:R-:W4:Y:S02]  /*0b50*/  LDG.E R7, [R2.64] ;  /* 0x0000000802077981 */ /* 0x000f24000c1e1900 */
[----:B---34-:R-:W-:-:S05]  /*0b60*/  IMAD R9, R7, R12, RZ ;  /* 0x0000000c07097224 */ /* 0x018fca00078e02ff */
[-C--:B--2---:R-:W-:Y:S02]  /*0b70*/  IABS R0, R9.reuse ;  /* 0x0000000900007213 */ /* 0x084fe40000000000 */
        /* <DEDUP_REMOVED lines=62> */
[----:B------:R-:W-:-:S05]  /*0f60*/  IMAD R2, R0, R2, R3 ;  /* 0x0000000200027224 */ /* 0x000fca00078e0203 */
[----:B------:R1:W-:Y:S02]  /*0f70*/  STL [R1+0x8], R2 ;  /* 0x0000080201007387 */ /* 0x0003e40000100800 */
.L_x_2854:
[----:B------:R-:W-:Y:S05]  /*0f80*/  BSYNC B0 ;  /* 0x0000000000007941 */ /* 0x000fea0003800000 */
.L_x_2852:
[----:B------:R-:W-:-:S04]  /*0f90*/  LOP3.LUT R0, RZ, R0, RZ, 0x33, !PT ;  /* 0x00000000ff007212 */ /* 0x000fc800078e33ff */
[----:B------:R-:W-:-:S05]  /*0fa0*/  IADD3 R0, R0, R12, RZ ;  /* 0x0000000c00007210 */ /* 0x000fca0007ffe0ff */
[----:B------:R2:W-:Y:S01]  /*0fb0*/  STL [R1+0x4], R0 ;  /* 0x0000040001007387 */ /* 0x0005e20000100800 */
[----:B------:R-:W-:Y:S05]  /*0fc0*/  BRA `(.L_x_2855) ;  /* 0x0000006000007947 */ /* 0x000fea0003800000 */
.L_x_2843:
[----:B------:R-:W-:Y:S01]  /*0fd0*/  MOV R0, UR4 ;  /* 0x0000000400007c02 */ /* 0x000fe20008000f00 */
[----:B------:R-:W-:Y:S04]  /*0fe0*/  STL [R1+0x4], RZ ;  /* 0x000004ff01007387 */ /* 0x000fe80000100800 */
[----:B------:R1:W-:Y:S04]  /*0ff0*/  STL [R1], R0 ;  /* 0x0000000001007387 */ /* 0x0003e80000100800 */
[----:B------:R2:W-:Y:S01]  /*1000*/  STL [R1+0x8], RZ ;  /* 0x000008ff01007387 */ /* 0x0005e20000100800 */
[----:B-1----:R-:W-:-:S05]  /*1010*/  MOV R0, c[0x0][0x53c] ;  /* 0x00014f0000007a02 */ /* 0x002fca0000000f00 */
[----:B------:R2:W-:Y:S02]  /*1020*/  STL [R1+0xc], R0 ;  /* 0x00000c0001007387 */ /* 0x0005e40000100800 */
.L_x_2855:
[----:B------:R-:W3:Y:S04]  /*1030*/  LDL R4, [R1] ;  /* 0x0000000001047983 */ /* 0x000ee80000100800 */
[----:B------:R-:W3:Y:S04]  /*1040*/  LDL R5, [R1+0x4] ;  /* 0x0000040001057983 */ /* 0x000ee80000100800 */
[----:B------:R-:W3:Y:S04]  /*1050*/  LDL R6, [R1+0x8] ;  /* 0x0000080001067983 */ /* 0x000ee80000100800 */
[----:B------:R-:W3:Y:S01]  /*1060*/  LDL R7, [R1+0xc] ;  /* 0x00000c0001077983 */ /* 0x000ee20000100800 */
[----:B------:R-:W-:Y:S01]  /*1070*/  ISETP.NE.AND P0, PT, R13, RZ, PT ;  /* 0x000000ff0d00720c */ /* 0x000fe20003f05270 */
[----:B------:R-:W-:-:S12]  /*1080*/  WARPSYNC 0xffffffff ;  /* 0xffffffff00007948 */ /* 0x000fd80003800000 */
[----:B---3--:R3:W-:Y:S04]  /*1090*/  @!P0 STS.128 [0x24100], R4 ;  /* 0x02410004ff008388 */ /* 0x0087e80000000c00 */
[----:B------:R-:W-:Y:S06]  /*10a0*/  BAR.ARV 0x5, 0x100 ;  /* 0x0144000000007b1d */ /* 0x000fec0000002000 */
.L_x_2841:
[----:B--2---:R-:W2:Y:S02]  /*10b0*/  LDL R0, [R1+0xc] ;  /* 0x00000c0001007983 */ /* 0x004ea40000100800 */
[----:B--2---:R-:W-:-:S13]  /*10c0*/  ISETP.GE.AND P0, PT, R0, c[0x0][0x53c], PT ;  /* 0x00014f0000007a0c */ /* 0x004fda0003f06270 */
[----:B------:R-:W-:Y:S05]  /*10d0*/  @P0 EXIT ;  /* 0x000000000000094d */ /* 0x000fea0003800000 */
[----:B------:R-:W2:Y:S01]  /*10e0*/  S2R R14, SR_TID.X ;  /* 0x00000000000e7919 */ /* 0x000ea20000002100 */
[----:B------:R-:W-:Y:S02]  /*10f0*/  ULDC UR4, c[0x0][0x2ac] ;  /* 0x0000ab0000047ab9 */ /* 0x000fe40000000800 */
[----:B------:R-:W-:Y:S02]  /*1100*/  ULDC UR6, c[0x0][0x1d0] ;  /* 0x0000740000067ab9 */ /* 0x000fe40000000800 */
[----:B------:R-:W-:Y:S01]  /*1110*/  UIMAD UR6, UR4, UR6, URZ ;  /* 0x00000006040672a4 */ /* 0x000fe2000f8e023f */
[----:B--2---:R-:W-:-:S04]  /*1120*/  SHF.R.S32.HI R12, RZ, 0x1f, R14 ;  /* 0x0000001fff0c7819 */ /* 0x004fc8000001140e */
[CC--:B-1----:R-:W-:Y:S02]  /*1130*/  LEA.HI R2, R12.reuse, R14.reuse, RZ, 0x4 ;  /* 0x0000000e0c027211 */ /* 0x0c2fe400078f20ff */
[-C--:B------:R-:W-:Y:S02]  /*1140*/  LEA.HI R11, R12, R14.reuse, RZ, 0x3 ;  /* 0x0000000e0c0b7211 */ /* 0x080fe400078f18ff */
[----:B------:R-:W-:Y:S02]  /*1150*/  LOP3.LUT R0, R2, 0xfffffff0, RZ, 0xc0, !PT ;  /* 0xfffffff002007812 */ /* 0x000fe400078ec0ff */
[----:B------:R-:W-:Y:S02]  /*1160*/  SHF.R.S32.HI R251, RZ, 0x3, R11 ;  /* 0x00000003fffb7819 */ /* 0x000fe4000001140b */
[----:B---3--:R-:W-:Y:S01]  /*1170*/  LOP3.LUT R4, R11, 0xfffffff8, RZ, 0xc0, !PT ;  /* 0xfffffff80b047812 */ /* 0x008fe200078ec0ff */
[----:B------:R-:W-:Y:S01]  /*1180*/  IMAD.IADD R0, R14, 0x1, -R0 ;  /* 0x000000010e007824 */ /* 0x000fe200078e0a00 */
[----:B------:R-:W-:Y:S01]  /*1190*/  SHF.R.S32.HI R3, RZ, 0x4, R2 ;  /* 0x00000004ff037819 */ /* 0x000fe20000011402 */
[----:B------:R-:W-:Y:S01]  /*11a0*/  IMAD.SHL.U32 R5, R251, 0x40, RZ ;  /* 0x00000040fb057824 */ /* 0x000fe200078e00ff */
[----:B------:R-:W-:Y:S01]  /*11b0*/  LEA.HI R8, R12, R14, RZ, 0x6 ;  /* 0x0000000e0c087211 */ /* 0x000fe200078f30ff */
[----:B------:R-:W-:Y:S01]  /*11c0*/  IMAD.IADD R22, R14, 0x1, -R4 ;  /* 0x000000010e167824 */ /* 0x000fe200078e0a04 */
[----:B------:R-:W-:-:S02]  /*11d0*/  SHF.R.S32.HI R6, RZ, 0x1f, R0 ;  /* 0x0000001fff067819 */ /* 0x000fc40000011400 */
[----:B------:R-:W-:Y:S01]  /*11e0*/  LEA.HI R4, R2, R3, RZ, 0x1 ;  /* 0x0000000302047211 */ /* 0x000fe200078f08ff */
[----:B------:R-:W-:Y:S01]  /*11f0*/  IMAD.SHL.U32 R216, R22, 0x8, RZ ;  /* 0x0000000816d87824 */ /* 0x000fe200078e00ff */
[----:B------:R-:W-:Y:S01]  /*1200*/  LEA.HI R13, R6, R0, RZ, 0x3 ;  /* 0x00000000060d7211 */ /* 0x000fe200078f18ff */
[----:B------:R-:W-:Y:S01]  /*1210*/  IMAD R231, R22, 0x20, R251 ;  /* 0x0000002016e77824 */ /* 0x000fe200078e02fb */
[----:B------:R-:W-:Y:S02]  /*1220*/  LOP3.LUT R2, R5, 0x1c0, RZ, 0xc0, !PT ;  /* 0x000001c005027812 */ /* 0x000fe400078ec0ff */
[----:B------:R-:W-:Y:S02]  /*1230*/  LOP3.LUT R6, R4, 0xfffffffe, RZ, 0xc0, !PT ;  /* 0xfffffffe04067812 */ /* 0x000fe400078ec0ff */
[----:B------:R-:W-:Y:S02]  /*1240*/  SHF.R.U32.HI R5, RZ, 0x3, R2 ;  /* 0x00000003ff057819 */ /* 0x000fe40000011602 */
[----:B------:R-:W-:Y:S01]  /*1250*/  LOP3.LUT R4, R13, 0xfffffff8, RZ, 0xc0, !PT ;  /* 0xfffffff80d047812 */ /* 0x000fe200078ec0ff */
[----:B------:R-:W-:Y:S01]  /*1260*/  IMAD.IADD R9, R3, 0x1, -R6 ;  /* 0x0000000103097824 */ /* 0x000fe200078e0a06 */
[----:B------:R-:W-:-:S02]  /*1270*/  LOP3.LUT R2, R2, 0x38, R216, 0xf8, !PT ;  /* 0x0000003802027812 */ /* 0x000fc400078ef8d8 */
[----:B------:R-:W-:Y:S01]  /*1280*/  LEA.HI R3, R12, R14, RZ, 0x5 ;  /* 0x0000000e0c037211 */ /* 0x000fe200078f28ff */
[----:B------:R-:W-:Y:S01]  /*1290*/  IMAD.IADD R6, R0, 0x1, -R4 ;  /* 0x0000000100067824 */ /* 0x000fe200078e0a04 */
[----:B------:R-:W-:Y:S01]  /*12a0*/  LOP3.LUT R7, R2, R5, RZ, 0x3c, !PT ;  /* 0x0000000502077212 */ /* 0x000fe200078e3cff */
[----:B------:R-:W-:Y:S01]  /*12b0*/  IMAD.SHL.U32 R0, R22, 0x40, RZ ;  /* 0x0000004016007824 */ /* 0x000fe200078e00ff */
[----:B------:R-:W-:Y:S02]  /*12c0*/  LOP3.LUT R2, R3, 0xffffffe0, RZ, 0xc0, !PT ;  /* 0xffffffe003027812 */ /* 0x000fe400078ec0ff */
[--C-:B------:R-:W-:Y:S02]  /*12d0*/  SHF.R.S32.HI R10, RZ, 0x5, R3.reuse ;  /* 0x00000005ff0a7819 */ /* 0x100fe40000011403 */
[----:B------:R-:W-:Y:S01]  /*12e0*/  LOP3.LUT R0, R0, 0x1c0, RZ, 0xc0, !PT ;  /* 0x000001c000007812 */ /* 0x000fe200078ec0ff */
[----:B------:R-:W-:Y:S01]  /*12f0*/  IMAD.IADD R19, R14, 0x1, -R2 ;  /* 0x000000010e137824 */ /* 0x000fe200078e0a02 */
[----:B------:R-:W-:Y:S01]  /*1300*/  SHF.R.S32.HI R3, RZ, 0x1f, R3 ;  /* 0x0000001fff037819 */ /* 0x000fe20000011403 */
[----:B------:R-:W-:Y:S01]  /*1310*/  IMAD.SHL.U32 R151, R10, 0x200, RZ ;  /* 0x000002000a977824 */ /* 0x000fe200078e00ff */
[----:B------:R-:W-:-:S02]  /*1320*/  LOP3.LUT R5, R0, 0x8, R11, 0xf8, !PT ;  /* 0x0000000800057812 */ /* 0x000fc400078ef80b */
[----:B------:R-:W-:Y:S01]  /*1330*/  LEA.HI R2, R3, R10, RZ, 0x3 ;  /* 0x0000000a03027211 */ /* 0x000fe200078f18ff */
[----:B------:R-:W-:Y:S01]  /*1340*/  IMAD.SHL.U32 R3, R8, 0x8, RZ ;  /* 0x0000000808037824 */ /* 0x000fe200078e00ff */
[----:B------:R-:W-:Y:S02]  /*1350*/  SHF.R.S32.HI R11, RZ, 0x1f, R19 ;  /* 0x0000001fff0b7819 */ /* 0x000fe40000011413 */
[----:B------:R-:W-:Y:S02]  /*1360*/  SHF.R.U32.HI R4, RZ, 0x3, R0 ;  /* 0x00000003ff047819 */ /* 0x000fe40000011600 */
[----:B------:R-:W-:Y:S02]  /*1370*/  LOP3.LUT R0, R2, 0xffffff8, RZ, 0xc0, !PT ;  /* 0x0ffffff802007812 */ /* 0x000fe400078ec0ff */
[----:B------:R-:W-:Y:S02]  /*1380*/  LEA.HI R11, R11, R19, RZ, 0x2 ;  /* 0x000000130b0b7211 */ /* 0x000fe400078f10ff */
[----:B------:R-:W-:Y:S01]  /*1390*/  LOP3.LUT R144, R7, 0x7ffffe00, R3, 0xf8, !PT ;  /* 0x7ffffe0007907812 */ /* 0x000fe200078ef803 */
[----:B------:R-:W-:Y:S01]  /*13a0*/  IMAD.IADD R3, R10, 0x1, -R0 ;  /* 0x000000010a037824 */ /* 0x000fe200078e0a00 */
[----:B------:R-:W-:Y:S01]  /*13b0*/  SHF.R.S32.HI R2, RZ, 0x2, R11 ;  /* 0x00000002ff027819 */ /* 0x000fe2000001140b */
[----:B------:R-:W-:Y:S01]  /*13c0*/  IMAD.SHL.U32 R0, R6, 0x40, RZ ;  /* 0x0000004006007824 */ /* 0x000fe200078e00ff */
[----:B------:R-:W-:Y:S01]  /*13d0*/  LEA.HI R7, R12, R14, RZ, 0x2 ;  /* 0x0000000e0c077211 */ /* 0x000fe200078f10ff */
[----:B------:R-:W-:Y:S01]  /*13e0*/  IMAD.SHL.U32 R10, R10, 0x400, RZ ;  /* 0x000004000a0a7824 */ /* 0x000fe200078e00ff */
[----:B------:R-:W-:Y:S01]  /*13f0*/  LOP3.LUT R8, R5, R4, RZ, 0x3c, !PT ;  /* 0x0000000405087212 */ /* 0x000fe200078e3cff */
[----:B------:R-:W-:Y:S01]  /*1400*/  IMAD R18, R3, 0x10, R2 ;  /* 0x0000001003127824 */ /* 0x000fe200078e0202 */
[----:B------:R-:W-:Y:S01]  /*1410*/  LOP3.LUT R2, R7, 0xfffffffc, RZ, 0xc0, !PT ;  /* 0xfffffffc07027812 */ /* 0x000fe200078ec0ff */
[----:B------:R-:W-:Y:S01]  /*1420*/  IMAD.SHL.U32 R4, R9, 0x8, RZ ;  /* 0x0000000809047824 */ /* 0x000fe200078e00ff */
[--C-:B------:R-:W-:Y:S01]  /*1430*/  SHF.R.S32.HI R227, RZ, 0x2, R7.reuse ;  /* 0x00000002ffe37819 */ /* 0x100fe20000011407 */
[----:B------:R-:W-:Y:S01]  /*1440*/  IMAD.SHL.U32 R144, R144, 0x2, RZ ;  /* 0x0000000290907824 */ /* 0x000fe200078e00ff */
[----:B------:R-:W-:Y:S01]  /*1450*/  SHF.R.S32.HI R3, RZ, 0x1f, R7 ;  /* 0x0000001fff037819 */ /* 0x000fe20000011407 */
[----:B------:R-:W-:Y:S01]  /*1460*/  IMAD.IADD R21, R14, 0x1, -R2 ;  /* 0x000000010e157824 */ /* 0x000fe200078e0a02 */
[----:B------:R-:W-:Y:S01]  /*1470*/  LOP3.LUT R0, R0, 0x1c0, RZ, 0xc0, !PT ;  /* 0x000001c000007812 */ /* 0x000fe200078ec0ff */
[----:B------:R-:W-:Y:S01]  /*1480*/  STL [R1+0x6c], R18 ;  /* 0x00006c1201007387 */ /* 0x000fe20000100800 */
[----:B------:R-:W-:Y:S01]  /*1490*/  LEA.HI R3, R3, R227, RZ, 0x3 ;  /* 0x000000e303037211 */ /* 0x000fe200078f18ff */
[C---:B------:R-:W-:Y:S01]  /*14a0*/  IMAD.SHL.U32 R110, R21.reuse, 0x4, RZ ;  /* 0x00000004156e7824 */ /* 0x040fe200078e00ff */
[----:B------:R-:W-:Y:S01]  /*14b0*/  LOP3.LUT R5, R0, 0x8, R4, 0xf8, !PT ;  /* 0x0000000800057812 */ /* 0x000fe200078ef804 */
[----:B------:R-:W-:Y:S01]  /*14c0*/  IMAD.SHL.U32 R104, R21, 0x8, RZ ;  /* 0x0000000815687824 */ /* 0x000fe200078e00ff */
[----:B------:R-:W-:-:S02]  /*14d0*/  R2P PR, R6, 0x6 ;  /* 0x0000000606007804 */ /* 0x000fc40000000000 */
[----:B------:R-:W-:Y:S01]  /*14e0*/  SHF.R.U32.HI R4, RZ, 0x3, R0 ;  /* 0x00000003ff047819 */ /* 0x000fe20000011600 */
[----:B------:R-:W-:Y:S01]  /*14f0*/  IMAD R0, R9, 0x200, R8 ;  /* 0x0000020009007824 */ /* 0x000fe200078e0208 */
[----:B------:R-:W-:Y:S02]  /*1500*/  IADD3 R6, R227, 0x40, RZ ;  /* 0x00000040e3067810 */ /* 0x000fe40007ffe0ff */
[----:B------:R-:W-:Y:S02]  /*1510*/  LOP3.LUT R3, R3, 0xfffffff8, RZ, 0xc0, !PT ;  /* 0xfffffff803037812 */ /* 0x000fe400078ec0ff */
[----:B------:R-:W-:Y:S01]  /*1520*/  IADD3 R146, R110, 0x20, RZ ;  /* 0x000000206e927810 */ /* 0x000fe20007ffe0ff */
[----:B------:R-:W-:Y:S01]  /*1530*/  IMAD.SHL.U32 R2, R6, 0x40, RZ ;  /* 0x0000004006027824 */ /* 0x000fe200078e00ff */
[----:B------:R-:W-:Y:S01]  /*1540*/  LOP3.LUT R9, R5, R4, RZ, 0x3c, !PT ;  /* 0x0000000405097212 */ /* 0x000fe200078e3cff */
[----:B------:R-:W-:Y:S01]  /*1550*/  IMAD.IADD R5, R227, 0x1, -R3 ;  /* 0x00000001e3057824 */ /* 0x000fe200078e0a03 */
[----:B------:R-:W-:Y:S01]  /*1560*/  SHF.R.S32.HI R4, RZ, 0x1f, R6 ;  /* 0x0000001fff047819 */ /* 0x000fe20000011406 */
[----:B------:R-:W-:Y:S01]  /*1570*/  IMAD.IADD R109, R110, 0x1, R146 ;  /* 0x000000016e6d7824 */ /* 0x000fe200078e0292 */
[----:B------:R-:W-:-:S02]  /*1580*/  LOP3.LUT R20, R2, 0x1c0, RZ, 0xc0, !PT ;  /* 0x000001c002147812 */ /* 0x000fc400078ec0ff */
[----:B------:R-:W-:Y:S01]  /*1590*/  LEA.HI R3, R4, R6, RZ, 0x3 ;  /* 0x0000000604037211 */ /* 0x000fe200078f18ff */
[----:B------:R-:W-:Y:S01]  /*15a0*/  IMAD.SHL.U32 R4, R5, 0x40, RZ ;  /* 0x0000004005047824 */ /* 0x000fe200078e00ff */
[----:B------:R-:W-:Y:S01]  /*15b0*/  IADD3 R145, R110, 0x40, RZ ;  /* 0x000000406e917810 */ /* 0x000fe20007ffe0ff */
[----:B------:R1:W-:Y:S01]  /*15c0*/  STL [R1+0x10], R5 ;  /* 0x0000100501007387 */ /* 0x0003e20000100800 */
[----:B------:R-:W-:Y:S01]  /*15d0*/  SHF.R.S32.HI R2, RZ, 0x1f, R109 ;  /* 0x0000001fff027819 */ /* 0x000fe2000001146d */
[----:B------:R-:W-:Y:S01]  /*15e0*/  IMAD.SHL.U32 R3, R3, 0x40, RZ ;  /* 0x0000004003037824 */ /* 0x000fe200078e00ff */
[----:B------:R-:W-:Y:S01]  /*15f0*/  LOP3.LUT R233, R4, 0x1c0, RZ, 0xc0, !PT ;  /* 0x000001c004e97812 */ /* 0x000fe200078ec0ff */
[----:B------:R-:W-:Y:S01]  /*1600*/  IMAD.IADD R108, R110, 0x1, R145 ;  /* 0x000000016e6c7824 */ /* 0x000fe200078e0291 */
[CC--:B------:R-:W-:Y:S02]  /*1610*/  LEA.HI R4, R2.reuse, R109.reuse, RZ, 0x6 ;  /* 0x0000006d02047211 */ /* 0x0c0fe400078f30ff */
[----:B------:R-:W-:-:S02]  /*1620*/  LEA.HI R8, R2, R109, RZ, 0x3 ;  /* 0x0000006d02087211 */ /* 0x000fc400078f18ff */
[----:B------:R-:W-:Y:S01]  /*1630*/  LOP3.LUT R16, R3, 0xfffffe00, RZ, 0xc0, !PT ;  /* 0xfffffe0003107812 */ /* 0x000fe200078ec0ff */
[----:B------:R-:W-:Y:S01]  /*1640*/  IMAD.SHL.U32 R2, R4, 0x80, RZ ;  /* 0x0000008004027824 */ /* 0x000fe200078e00ff */
[----:B------:R-:W-:Y:S02]  /*1650*/  SHF.R.U32.HI R150, RZ, 0x3, R233 ;  /* 0x00000003ff967819 */ /* 0x000fe400000116e9 */
[----:B------:R-:W-:Y:S01]  /*1660*/  SHF.R.U32.HI R17, RZ, 0x3, R20 ;  /* 0x00000003ff117819 */ /* 0x000fe20000011614 */
[----:B------:R-:W-:Y:S01]  /*1670*/  STL [R1+0x34], R16 ;  /* 0x0000341001007387 */ /* 0x000fe20000100800 */
[----:B------:R-:W-:Y:S02]  /*1680*/  LOP3.LUT R4, R20, 0x38, R8, 0xf8, !PT ;  /* 0x0000003814047812 */ /* 0x000fe400078ef808 */
[----:B------:R-:W-:Y:S02]  /*1690*/  SHF.R.S32.HI R3, RZ, 0x1f, R108 ;  /* 0x0000001fff037819 */ /* 0x000fe4000001146c */
[----:B------:R-:W-:-:S02]  /*16a0*/  LOP3.LUT R2, R2, 0xffffe000, RZ, 0xc0, !PT ;  /* 0xffffe00002027812 */ /* 0x000fc400078ec0ff */
[----:B------:R-:W-:Y:S02]  /*16b0*/  LOP3.LUT R4, R4, R17, RZ, 0x3c, !PT ;  /* 0x0000001104047212 */ /* 0x000fe400078e3cff */
[----:B------:R-:W-:Y:S02]  /*16c0*/  LEA.HI R7, R3, R108, RZ, 0x3 ;  /* 0x0000006c03077211 */ /* 0x000fe400078f18ff */
[----:B-1----:R-:W-:Y:S02]  /*16d0*/  LOP3.LUT R5, R233, 0x38, R8, 0xf8, !PT ;  /* 0x00000038e9057812 */ /* 0x002fe400078ef808 */
[----:B------:R-:W-:Y:S02]  /*16e0*/  IADD3 R14, R4, R2, R16 ;  /* 0x00000002040e7210 */ /* 0x000fe40007ffe010 */
[----:B------:R-:W-:Y:S02]  /*16f0*/  LOP3.LUT R6, R5, R150, RZ, 0x3c, !PT ;  /* 0x0000009605067212 */ /* 0x000fe400078e3cff */
[----:B------:R-:W-:-:S02]  /*1700*/  LEA.HI R5, R3, R108, RZ, 0x6 ;  /* 0x0000006c03057211 */ /* 0x000fc400078f30ff */
[----:B------:R-:W-:Y:S01]  /*1710*/  IADD3 R15, R6, R2, R151 ;  /* 0x00000002060f7210 */ /* 0x000fe20007ffe097 */
[----:B------:R-:W-:Y:S01]  /*1720*/  IMAD.SHL.U32 R6, R13, 0x40, RZ ;  /* 0x000000400d067824 */ /* 0x000fe200078e00ff */
[--C-:B------:R-:W-:Y:S01]  /*1730*/  LOP3.LUT R4, R233, 0x38, R7.reuse, 0xf8, !PT ;  /* 0x00000038e9047812 */ /* 0x100fe200078ef807 */
[----:B------:R-:W-:Y:S01]  /*1740*/  IMAD.SHL.U32 R2, R5, 0x80, RZ ;  /* 0x0000008005027824 */ /* 0x000fe200078e00ff */
[----:B------:R-:W-:Y:S02]  /*1750*/  LOP3.LUT R3, R20, 0x38, R7, 0xf8, !PT ;  /* 0x0000003814037812 */ /* 0x000fe400078ef807 */
[----:B------:R-:W-:Y:S02]  /*1760*/  LOP3.LUT R5, R4, R150, RZ, 0x3c, !PT ;  /* 0x0000009604057212 */ /* 0x000fe400078e3cff */
[----:B------:R-:W-:Y:S02]  /*1770*/  LOP3.LUT R2, R2, 0xffffe000, RZ, 0xc0, !PT ;  /* 0xffffe00002027812 */ /* 0x000fe400078ec0ff */
[----:B------:R-:W-:-:S02]  /*1780*/  LOP3.LUT R4, R3, R17, RZ, 0x3c, !PT ;  /* 0x0000001103047212 */ /* 0x000fc400078e3cff */
[-C--:B------:R-:W-:Y:S02]  /*1790*/  IADD3 R13, R5, R2.reuse, R151 ;  /* 0x00000002050d7210 */ /* 0x080fe40007ffe097 */
[----:B------:R-:W-:Y:S02]  /*17a0*/  LEA.HI R5, R21, R21, RZ, 0x1 ;  /* 0x0000001515057211 */ /* 0x000fe400078f08ff */
[----:B------:R-:W-:Y:S02]  /*17b0*/  LOP3.LUT R3, R6, 0xfffffe00, RZ, 0xc0, !PT ;  /* 0xfffffe0006037812 */ /* 0x000fe400078ec0ff */
[----:B------:R-:W-:Y:S02]  /*17c0*/  LOP3.LUT R5, R5, 0x1ffffffe, RZ, 0xc0, !PT ;  /* 0x1ffffffe05057812 */ /* 0x000fe400078ec0ff */
[----:B------:R-:W-:Y:S01]  /*17d0*/  IADD3 R12, R4, R2, R16 ;  /* 0x00000002040c7210 */ /* 0x000fe20007ffe010 */
[----:B------:R-:W-:Y:S01]  /*17e0*/  IMAD.MOV.U32 R4, RZ, RZ, 0x20 ;  /* 0x00000020ff047424 */ /* 0x000fe200078e00ff */
[----:B------:R-:W-:Y:S01]  /*17f0*/  IADD3 R2, R9, R3, R10 ;  /* 0x0000000309027210 */ /* 0x000fe20007ffe00a */
[----:B------:R-:W-:Y:S01]  /*1800*/  IMAD.MOV.U32 R10, RZ, RZ, 0x40 ;  /* 0x00000040ff0a7424 */ /* 0x000fe200078e00ff */
[----:B------:R-:W-:-:S02]  /*1810*/  IADD3 R149, R110, 0x10, RZ ;  /* 0x000000106e957810 */ /* 0x000fc40007ffe0ff */
[----:B------:R-:W-:Y:S01]  /*1820*/  LOP3.LUT R3, R9, R3, RZ, 0xfc, !PT ;  /* 0x0000000309037212 */ /* 0x000fe200078efcff */
[----:B------:R-:W-:Y:S01]  /*1830*/  IMAD.IADD R9, R21, 0x1, -R5 ;  /* 0x0000000115097824 */ /* 0x000fe200078e0a05 */
[----:B------:R-:W-:Y:S02]  /*1840*/  LOP3.LUT R6, R11, 0x7ffffffc, RZ, 0xc0, !PT ;  /* 0x7ffffffc0b067812 */ /* 0x000fe400078ec0ff */
[----:B------:R-:W-:Y:S02]  /*1850*/  LOP3.LUT R5, R20, 0x38, R104, 0xf8, !PT ;  /* 0x0000003814057812 */ /* 0x000fe400078ef868 */
[----:B------:R-:W-:Y:S01]  /*1860*/  SHF.R.S32.HI R20, RZ, 0x1f, R149 ;  /* 0x0000001fff147819 */ /* 0x000fe20000011495 */
[----:B------:R-:W-:Y:S01]  /*1870*/  IMAD.IADD R6, R19, 0x1, -R6 ;  /* 0x0000000113067824 */ /* 0x000fe200078e0a06 */
[C---:B------:R-:W-:Y:S02]  /*1880*/  IADD3 R148, R110.reuse, 0x30, RZ ;  /* 0x000000306e947810 */ /* 0x040fe40007ffe0ff */
[----:B------:R-:W-:Y:S01]  /*1890*/  SHF.R.S32.HI R11, RZ, 0x1f, R146 ;  /* 0x0000001fff0b7819 */ /* 0x000fe20000011492 */
[----:B------:R1:W-:Y:S01]  /*18a0*/  STL [R1+0x48], R20 ;  /* 0x0000481401007387 */ /* 0x0003e20000100800 */
[----:B------:R-:W-:Y:S01]  /*18b0*/  IADD3 R147, R110, 0x50, RZ ;  /* 0x000000506e937810 */ /* 0x000fe20007ffe0ff */
[----:B------:R-:W-:Y:S01]  /*18c0*/  IMAD.SHL.U32 R252, R6, 0x2, RZ ;  /* 0x0000000206fc7824 */ /* 0x000fe200078e00ff */
[----:B------:R-:W-:Y:S01]  /*18d0*/  SHF.R.S32.HI R21, RZ, 0x1f, R148 ;  /* 0x0000001fff157819 */ /* 0x000fe20000011494 */
[----:B------:R2:W-:Y:S01]  /*18e0*/  STL [R1+0x44], R11 ;  /* 0x0000440b01007387 */ /* 0x0005e20000100800 */
[----:B------:R-:W-:Y:S01]  /*18f0*/  LOP3.LUT R5, R16, R5, R17, 0xf6, !PT ;  /* 0x0000000510057212 */ /* 0x000fe200078ef611 */
[----:B------:R-:W-:Y:S01]  /*1900*/  IMAD R6, R9, 0x8, R18 ;  /* 0x0000000809067824 */ /* 0x000fe200078e0212 */
[----:B------:R-:W-:Y:S01]  /*1910*/  IADD3 R34, R252, 0x8, RZ ;  /* 0x00000008fc227810 */ /* 0x000fe20007ffe0ff */
[----:B------:R-:W-:Y:S01]  /*1920*/  STL [R1+0x40], R21 ;  /* 0x0000401501007387 */ /* 0x000fe20000100800 */
[----:B------:R-:W-:-:S02]  /*1930*/  LEA R5, R5, 0x18100, 0x1 ;  /* 0x0001810005057811 */ /* 0x000fc400078e08ff */
[C---:B------:R-:W-:Y:S02]  /*1940*/  IADD3 R33, R252.reuse, 0x10, RZ ;  /* 0x00000010fc217810 */ /* 0x040fe40007ffe0ff */
[C---:B------:R-:W-:Y:S02]  /*1950*/  IADD3 R32, R252.reuse, 0x18, RZ ;  /* 0x00000018fc207810 */ /* 0x040fe40007ffe0ff */
[C---:B------:R-:W-:Y:S02]  /*1960*/  IADD3 R31, R252.reuse, 0x20, RZ ;  /* 0x00000020fc1f7810 */ /* 0x040fe40007ffe0ff */
[C---:B------:R-:W-:Y:S02]  /*1970*/  IADD3 R29, R252.reuse, 0x30, RZ ;  /* 0x00000030fc1d7810 */ /* 0x040fe40007ffe0ff */
[C---:B------:R-:W-:Y:S02]  /*1980*/  IADD3 R28, R252.reuse, 0x38, RZ ;  /* 0x00000038fc1c7810 */ /* 0x040fe40007ffe0ff */
[----:B------:R-:W-:-:S02]  /*1990*/  IADD3 R26, R252, 0x48, RZ ;  /* 0x00000048fc1a7810 */ /* 0x000fc40007ffe0ff */
[----:B------:R-:W-:Y:S02]  /*19a0*/  SEL R184, R4, 0xffffffe0, !P1 ;  /* 0xffffffe004b87807 */ /* 0x000fe40004800000 */
[----:B-1----:R-:W-:Y:S02]  /*19b0*/  SHF.R.S32.HI R20, RZ, 0x1f, R145 ;  /* 0x0000001fff147819 */ /* 0x002fe40000011491 */
[C---:B------:R-:W-:Y:S02]  /*19c0*/  IADD3 R25, R252.reuse, 0x50, RZ ;  /* 0x00000050fc197810 */ /* 0x040fe40007ffe0ff */
[----:B--2---:R-:W-:Y:S01]  /*19d0*/  SHF.R.S32.HI R11, RZ, 0x1f, R147 ;  /* 0x0000001fff0b7819 */ /* 0x004fe20000011493 */
[----:B------:R1:W-:Y:S01]  /*19e0*/  STL [R1+0x3c], R20 ;  /* 0x00003c1401007387 */ /* 0x0003e20000100800 */
[C---:B------:R-:W-:Y:S02]  /*19f0*/  IADD3 R23, R252.reuse, 0x60, RZ ;  /* 0x00000060fc177810 */ /* 0x040fe40007ffe0ff */
[----:B------:R-:W-:Y:S01]  /*1a00*/  IADD3 R22, R252, 0x68, RZ ;  /* 0x00000068fc167810 */ /* 0x000fe20007ffe0ff */
[----:B------:R-:W-:Y:S01]  /*1a10*/  STL [R1+0x38], R11 ;  /* 0x0000380b01007387 */ /* 0x000fe20000100800 */
[----:B------:R-:W-:-:S02]  /*1a20*/  SHF.R.S32.HI R4, RZ, 0x1f, R33 ;  /* 0x0000001fff047819 */ /* 0x000fc40000011421 */
[----:B------:R-:W-:Y:S01]  /*1a30*/  SHF.R.S32.HI R235, RZ, 0x3, R8 ;  /* 0x00000003ffeb7819 */ /* 0x000fe20000011408 */
[----:B------:R-:W-:Y:S01]  /*1a40*/  STL [R1+0x64], R6 ;  /* 0x0000640601007387 */ /* 0x000fe20000100800 */
[C---:B------:R-:W-:Y:S02]  /*1a50*/  IADD3 R19, R252.reuse, 0x80, RZ ;  /* 0x00000080fc137810 */ /* 0x040fe40007ffe0ff */
[C---:B------:R-:W-:Y:S01]  /*1a60*/  IADD3 R17, R252.reuse, 0x90, RZ ;  /* 0x00000090fc117810 */ /* 0x040fe20007ffe0ff */
[----:B------:R2:W-:Y:S01]  /*1a70*/  STL [R1+0x60], R5 ;  /* 0x0000600501007387 */ /* 0x0005e20000100800 */
[----:B------:R-:W-:Y:S02]  /*1a80*/  SHF.R.S32.HI R4, RZ, 0x1f, R31 ;  /* 0x0000001fff047819 */ /* 0x000fe4000001141f */
[----:B------:R-:W-:Y:S02]  /*1a90*/  SHF.R.S32.HI R234, RZ, 0x3, R7 ;  /* 0x00000003ffea7819 */ /* 0x000fe40000011407 */
[----:B------:R-:W-:-:S02]  /*1aa0*/  IADD3 R16, R252, 0x98, RZ ;  /* 0x00000098fc107810 */ /* 0x000fc40007ffe0ff */
[C---:B------:R-:W-:Y:S02]  /*1ab0*/  IADD3 R8, R252.reuse, 0xa8, RZ ;  /* 0x000000a8fc087810 */ /* 0x040fe40007ffe0ff */
[----:B------:R-:W-:Y:S02]  /*1ac0*/  SHF.R.S32.HI R4, RZ, 0x1f, R28 ;  /* 0x0000001fff047819 */ /* 0x000fe4000001141c */
[C---:B------:R-:W-:Y:S02]  /*1ad0*/  IADD3 R7, R252.reuse, 0xb0, RZ ;  /* 0x000000b0fc077810 */ /* 0x040fe40007ffe0ff */
[----:B-1----:R-:W-:Y:S02]  /*1ae0*/  IADD3 R20, R252, 0x78, RZ ;  /* 0x00000078fc147810 */ /* 0x002fe40007ffe0ff */
[----:B------:R-:W-:Y:S02]  /*1af0*/  SHF.R.S32.HI R4, RZ, 0x1f, R25 ;  /* 0x0000001fff047819 */ /* 0x000fe40000011419 */
[----:B------:R-:W-:-:S02]  /*1b00*/  SHF.R.S32.HI R4, RZ, 0x1f, R22 ;  /* 0x0000001fff047819 */ /* 0x000fc40000011416 */
[----:B------:R-:W-:Y:S02]  /*1b10*/  SHF.R.S32.HI R4, RZ, 0x1f, R19 ;  /* 0x0000001fff047819 */ /* 0x000fe40000011413 */
[----:B------:R-:W-:Y:S02]  /*1b20*/  SHF.R.S32.HI R4, RZ, 0x1f, R16 ;  /* 0x0000001fff047819 */ /* 0x000fe40000011410 */
[----:B------:R-:W-:Y:S02]  /*1b30*/  SHF.R.S32.HI R4, RZ, 0x1f, R7 ;  /* 0x0000001fff047819 */ /* 0x000fe40000011407 */
[----:B--2---:R-:W-:Y:S02]  /*1b40*/  SHF.R.S32.HI R5, RZ, 0x1f, R34 ;  /* 0x0000001fff057819 */ /* 0x004fe40000011422 */
        /* <DEDUP_REMOVED lines=8> */
[----:B------:R-:W-:Y:S02]  /*1bd0*/  LEA R4, R14, 0x18100, 0x1 ;  /* 0x000181000e047811 */ /* 0x000fe400078e08ff */
[----:B------:R-:W-:Y:S01]  /*1be0*/  LEA R180, R2, 0x18100, 0x1 ;  /* 0x0001810002b47811 */ /* 0x000fe200078e08ff */
[----:B------:R-:W-:Y:S01]  /*1bf0*/  STL [R1+0x5c], R5 ;  /* 0x00005c0501007387 */ /* 0x000fe20000100800 */
[----:B------:R-:W-:Y:S02]  /*1c00*/  LEA R2, R13, 0x18100, 0x1 ;  /* 0x000181000d027811 */ /* 0x000fe400078e08ff */
[----:B------:R-:W-:Y:S01]  /*1c10*/  LEA R186, R3, 0x100, 0x1 ;  /* 0x0000010003ba7811 */ /* 0x000fe200078e08ff */
[----:B------:R-:W-:Y:S01]  /*1c20*/  STL [R1+0x58], R4 ;  /* 0x0000580401007387 */ /* 0x000fe20000100800 */
[----:B------:R-:W-:Y:S01]  /*1c30*/  LEA R185, R0, 0xc100, 0x1 ;  /* 0x0000c10000b97811 */ /* 0x000fe200078e08ff */
[----:B------:R-:W-:Y:S01]  /*1c40*/  IMAD.IADD R181, R180, 0x1, R184 ;  /* 0x00000001b4b57824 */ /* 0x000fe200078e02b8 */
[----:B------:R-:W-:Y:S01]  /*1c50*/  SEL R0, R10, 0xffffffc0, !P2 ;  /* 0xffffffc00a007807 */ /* 0x000fe20005000000 */
[----:B------:R1:W-:Y:S01]  /*1c60*/  STL [R1+0x54], R2 ;  /* 0x0000540201007387 */ /* 0x0003e20000100800 */
[----:B------:R-:W-:-:S02]  /*1c70*/  LEA R3, R12, 0x18100, 0x1 ;  /* 0x000181000c037811 */ /* 0x000fc400078e08ff */
[----:B------:R-:W-:Y:S01]  /*1c80*/  IADD3 R218, R216, 0x40, RZ ;  /* 0x00000040d8da7810 */ /* 0x000fe20007ffe0ff */
[----:B------:R-:W-:Y:S01]  /*1c90*/  IMAD.IADD R187, R0, 0x1, R186 ;  /* 0x0000000100bb7824 */ /* 0x000fe200078e02ba */
[----:B------:R-:W-:Y:S01]  /*1ca0*/  IADD3 R219, R216, 0x80, RZ ;  /* 0x00000080d8db7810 */ /* 0x000fe20007ffe0ff */
[----:B------:R-:W-:Y:S01]  /*1cb0*/  STL [R1+0x50], R3 ;  /* 0x0000500301007387 */ /* 0x000fe20000100800 */
[--C-:B------:R-:W-:Y:S01]  /*1cc0*/  IMAD.IADD R183, R180, 0x1, R0.reuse ;  /* 0x00000001b4b77824 */ /* 0x100fe200078e0200 */
[C---:B------:R-:W-:Y:S01]  /*1cd0*/  IADD3 R224, R104.reuse, 0x60, RZ ;  /* 0x0000006068e07810 */ /* 0x040fe20007ffe0ff */
[----:B------:R-:W-:Y:S01]  /*1ce0*/  IMAD.IADD R182, R181, 0x1, R0 ;  /* 0x00000001b5b67824 */ /* 0x000fe200078e0200 */
[C---:B------:R-:W-:Y:S02]  /*1cf0*/  IADD3 R223, R104.reuse, 0x80, RZ ;  /* 0x0000008068df7810 */ /* 0x040fe40007ffe0ff */
[----:B------:R-:W-:Y:S02]  /*1d00*/  IADD3 R222, R104, 0xa0, RZ ;  /* 0x000000a068de7810 */ /* 0x000fe40007ffe0ff */
[----:B------:R-:W-:-:S02]  /*1d10*/  IADD3 R30, R252, 0x28, RZ ;  /* 0x00000028fc1e7810 */ /* 0x000fc40007ffe0ff */
[C---:B------:R-:W-:Y:S02]  /*1d20*/  IADD3 R27, R252.reuse, 0x40, RZ ;  /* 0x00000040fc1b7810 */ /* 0x040fe40007ffe0ff */
[C---:B------:R-:W-:Y:S02]  /*1d30*/  IADD3 R24, R252.reuse, 0x58, RZ ;  /* 0x00000058fc187810 */ /* 0x040fe40007ffe0ff */
[C---:B------:R-:W-:Y:S02]  /*1d40*/  IADD3 R21, R252.reuse, 0x70, RZ ;  /* 0x00000070fc157810 */ /* 0x040fe40007ffe0ff */
[C---:B------:R-:W-:Y:S02]  /*1d50*/  IADD3 R18, R252.reuse, 0x88, RZ ;  /* 0x00000088fc127810 */ /* 0x040fe40007ffe0ff */
[----:B------:R-:W-:Y:S01]  /*1d60*/  IADD3 R9, R252, 0xa0, RZ ;  /* 0x000000a0fc097810 */ /* 0x000fe20007ffe0ff */
[----:B-1----:R-:W-:Y:S01]  /*1d70*/  IMAD.IADD R2, R184, 0x1, R186 ;  /* 0x00000001b8027824 */ /* 0x002fe200078e02ba */
[----:B------:R-:W-:-:S02]  /*1d80*/  IADD3 R6, R252, 0xb8, RZ ;  /* 0x000000b8fc067810 */ /* 0x000fc40007ffe0ff */
[----:B------:R-:W-:Y:S02]  /*1d90*/  SHF.R.S32.HI R217, RZ, 0x1f, R216 ;  /* 0x0000001fffd97819 */ /* 0x000fe400000114d8 */
        /* <DEDUP_REMOVED lines=9> */
[----:B------:R-:W-:Y:S02]  /*1e30*/  SHF.R.S32.HI R30, RZ, 0x1f, R30 ;  /* 0x0000001fff1e7819 */ /* 0x000fe4000001141e */
[----:B------:R-:W-:Y:S02]  /*1e40*/  SHF.R.S32.HI R27, RZ, 0x1f, R27 ;  /* 0x0000001fff1b7819 */ /* 0x000fe4000001141b */
[----:B------:R-:W-:-:S02]  /*1e50*/  SHF.R.S32.HI R24, RZ, 0x1f, R24 ;  /* 0x0000001fff187819 */ /* 0x000fc40000011418 */
[----:B------:R-:W-:Y:S01]  /*1e60*/  SHF.R.S32.HI R21, RZ, 0x1f, R21 ;  /* 0x0000001fff157819 */ /* 0x000fe20000011415 */
[----:B-1----:R-:W-:Y:S01]  /*1e70*/  IMAD.IADD R2, R0, 0x1, R2 ;  /* 0x0000000100027824 */ /* 0x002fe200078e0202 */
[----:B------:R-:W-:Y:S01]  /*1e80*/  SHF.R.S32.HI R18, RZ, 0x1f, R18 ;  /* 0x0000001fff127819 */ /* 0x000fe20000011412 */
[----:B------:R-:W-:Y:S01]  /*1e90*/  IMAD.IADD R0, R184, 0x1, R187 ;  /* 0x00000001b8007824 */ /* 0x000fe200078e02bb */
[----:B------:R-:W-:Y:S02]  /*1ea0*/  SHF.R.S32.HI R9, RZ, 0x1f, R9 ;  /* 0x0000001fff097819 */ /* 0x000fe40000011409 */
[----:B------:R-:W-:Y:S02]  /*1eb0*/  SHF.R.S32.HI R6, RZ, 0x1f, R6 ;  /* 0x0000001fff067819 */ /* 0x000fe40000011406 */
[----:B------:R1:W-:Y:S04]  /*1ec0*/  STL [R1+0x24], R0 ;  /* 0x0000240001007387 */ /* 0x0003e80000100800 */
[----:B------:R1:W-:Y:S02]  /*1ed0*/  STL [R1+0x4c], R2 ;  /* 0x00004c0201007387 */ /* 0x0003e40000100800 */
.L_x_3047:
[----:B-1----:R-:W2:Y:S01]  /*1ee0*/  LDL R0, [R1+0xc] ;  /* 0x00000c0001007983 */ /* 0x002ea20000100800 */
[----:B------:R-:W-:Y:S01]  /*1ef0*/  IMAD.MOV.U32 R2, RZ, RZ, 0x4 ;  /* 0x00000004ff027424 */ /* 0x000fe200078e00ff */
[----:B------:R-:W-:-:S02]  /*1f00*/  ISETP.NE.U32.AND P0, PT, RZ, c[0x0][0x370], PT ;  /* 0x0000dc00ff007a0c */ /* 0x000fc40003f05070 */
[----:B------:R-:W-:Y:S02]  /*1f10*/  ISETP.NE.U32.AND P4, PT, RZ, c[0x0][0x360], PT ;  /* 0x0000d800ff007a0c */ /* 0x000fe40003f85070 */
[----:B------:R-:W-:Y:S01]  /*1f20*/  ISETP.NE.AND.EX P1, PT, RZ, c[0x0][0x374], PT, P0 ;  /* 0x0000dd00ff007a0c */ /* 0x000fe20003f25300 */
[----:B--2---:R-:W-:-:S05]  /*1f30*/  IMAD.WIDE R2, R0, R2, c[0x0][0x588] ;  /* 0x0001620000027625 */ /* 0x004fca00078e0202 */
[----:B------:R-:W2:Y:S01]  /*1f40*/  LDG.E R24, [R2.64] ;  /* 0x0000000802187981 */ /* 0x000ea2000c1e1900 */
[----:B------:R-:W-:Y:S01]  /*1f50*/  ISETP.NE.AND.EX P4, PT, RZ, c[0x0][0x364], PT, P4 ;  /* 0x0000d900ff007a0c */ /* 0x000fe20003f85340 */
[----:B------:R-:W-:Y:S01]  /*1f60*/  IMAD.MOV.U32 R248, RZ, RZ, RZ ;  /* 0x000000fffff87224 */ /* 0x000fe200078e00ff */
[----:B------:R-:W-:Y:S02]  /*1f70*/  ISETP.NE.U32.AND P3, PT, RZ, c[0x0][0x348], PT ;  /* 0x0000d200ff007a0c */ /* 0x000fe40003f65070 */
[----:B------:R-:W-:Y:S02]  /*1f80*/  ISETP.NE.U32.AND P5, PT, RZ, c[0x0][0x350], PT ;  /* 0x0000d400ff007a0c */ /* 0x000fe40003fa5070 */
[----:B------:R-:W-:Y:S02]  /*1f90*/  ISETP.NE.U32.AND P6, PT, RZ, c[0x0][0x358], PT ;  /* 0x0000d600ff007a0c */ /* 0x000fe40003fc5070 */
[----:B------:R-:W-:Y:S02]  /*1fa0*/  ISETP.NE.AND.EX P3, PT, RZ, c[0x0][0x34c], PT, P3 ;  /* 0x0000d300ff007a0c */ /* 0x000fe40003f65330 */
[----:B------:R-:W-:-:S02]  /*1fb0*/  ISETP.NE.AND.EX P5, PT, RZ, c[0x0][0x354], PT, P5 ;  /* 0x0000d500ff007a0c */ /* 0x000fc40003fa5350 */
[----:B------:R-:W-:Y:S01]  /*1fc0*/  ISETP.NE.AND.EX P6, PT, RZ, c[0x0][0x35c], PT, P6 ;  /* 0x0000d700ff007a0c */ /* 0x000fe20003fc5360 */
[----:B------:R-:W-:Y:S02]  /*1fd0*/  IMAD.MOV.U32 R139, RZ, RZ, RZ ;  /* 0x000000ffff8b7224 */ /* 0x000fe400078e00ff */
[----:B------:R-:W-:Y:S02]  /*1fe0*/  IMAD.MOV.U32 R20, RZ, RZ, RZ ;  /* 0x000000ffff147224 */ /* 0x000fe400078e00ff */
[----:B------:R-:W-:Y:S01]  /*1ff0*/  IMAD.MOV.U32 R13, RZ, RZ, RZ ;  /* 0x000000ffff0d7224 */ /* 0x000fe200078e00ff */
[----:B--2---:R-:W-:Y:S01]  /*2000*/  SHF.R.S32.HI R21, RZ, 0x1f, R24 ;  /* 0x0000001fff157819 */ /* 0x004fe20000011418 */
[C---:B------:R-:W-:Y:S01]  /*2010*/  IMAD.SHL.U32 R22, R24.reuse, 0x4, RZ ;  /* 0x0000000418167824 */ /* 0x040fe200078e00ff */
[C---:B------:R-:W-:Y:S01]  /*2020*/  @P1 LEA R4, P0, R24.reuse, c[0x0][0x370], 0x2 ;  /* 0x0000dc0018041a11 */ /* 0x040fe200078010ff */
[----:B------:R1:W-:Y:S01]  /*2030*/  STL [R1+0x1c], R24 ;  /* 0x00001c1801007387 */ /* 0x0003e20000100800 */
[----:B------:R-:W-:-:S02]  /*2040*/  SHF.L.U64.HI R16, R24, 0x2, R21 ;  /* 0x0000000218107819 */ /* 0x000fc40000010215 */
[----:B------:R-:W-:Y:S01]  /*2050*/  @P1 LEA.HI.X R5, R24, c[0x0][0x374], R21, 0x2, P0 ;  /* 0x0000dd0018051a11 */ /* 0x000fe200000f1415 */
[----:B------:R1:W-:Y:S01]  /*2060*/  STL [R1+0x28], R21 ;  /* 0x0000281501007387 */ /* 0x0003e20000100800 */
[C---:B------:R-:W-:Y:S02]  /*2070*/  @P4 IADD3 R2, P0, R22.reuse, c[0x0][0x360], RZ ;  /* 0x0000d80016024a10 */ /* 0x040fe40007f1e0ff */
[----:B------:R-:W-:Y:S01]  /*2080*/  IADD3 R6, P2, R22, c[0x0][0x348], RZ ;  /* 0x0000d20016067a10 */ /* 0x000fe20007f5e0ff */
[----:B------:R2:W5:Y:S01]  /*2090*/  @P1 LDG.E R248, [R4.64] ;  /* 0x0000000804f81981 */ /* 0x000562000c1e1900 */
[----:B------:R-:W-:-:S03]  /*20a0*/  @P4 IADD3.X R3, R16, c[0x0][0x364], RZ, P0, !PT ;  /* 0x0000d90010034a10 */ /* 0x000fc600007fe4ff */
[----:B------:R1:W-:Y:S04]  /*20b0*/  STL [R1+0x14], R22 ;  /* 0x0000141601007387 */ /* 0x0003e80000100800 */
[----:B------:R3:W5:Y:S01]  /*20c0*/  @P4 LDG.E R250, [R2.64] ;  /* 0x0000000802fa4981 */ /* 0x000762000c1e1900 */
[----:B------:R-:W-:-:S03]  /*20d0*/  IADD3.X R7, R16, c[0x0][0x34c], RZ, P2, !PT ;  /* 0x0000d30010077a10 */ /* 0x000fc600017fe4ff */
[----:B------:R1:W-:Y:S04]  /*20e0*/  STL [R1+0x18], R16 ;  /* 0x0000181001007387 */ /* 0x0003e80000100800 */
[----:B------:R1:W5:Y:S01]  /*20f0*/  @P3 LDG.E R139, [R6.64] ;  /* 0x00000008068b3981 */ /* 0x000362000c1e1900 */
[----:B--2---:R-:W-:-:S04]  /*2100*/  IADD3 R4, P1, R22, c[0x0][0x350], RZ ;  /* 0x0000d40016047a10 */ /* 0x004fc80007f3e0ff */
[----:B------:R-:W-:Y:S02]  /*2110*/  IADD3.X R5, R16, c[0x0][0x354], RZ, P1, !PT ;  /* 0x0000d50010057a10 */ /* 0x000fe40000ffe4ff */
[----:B---3--:R-:W-:-:S03]  /*2120*/  IADD3 R2, P0, R22, c[0x0][0x358], RZ ;  /* 0x0000d60016027a10 */ /* 0x008fc60007f1e0ff */
[----:B------:R1:W5:Y:S01]  /*2130*/  @P5 LDG.E R20, [R4.64] ;  /* 0x0000000804145981 */ /* 0x000362000c1e1900 */
[----:B------:R-:W-:-:S05]  /*2140*/  IADD3.X R3, R16, c[0x0][0x35c], RZ, P0, !PT ;  /* 0x0000d70010037a10 */ /* 0x000fca00007fe4ff */
[----:B------:R1:W5:Y:S01]  /*2150*/  @P6 LDG.E R13, [R2.64] ;  /* 0x00000008020d6981 */ /* 0x000362000c1e1900 */
[----:B------:R-:W-:Y:S01]  /*2160*/  YIELD ;  /* 0x0000000000007946 */ /* 0x000fe20003800000 */
[----:B------:R-:W-:Y:S05]  /*2170*/  @P4 BRA `(.L_x_2856) ;  /* 0x0000005000004947 */ /* 0x000fea0003800000 */
[----:B-----5:R-:W-:Y:S01]  /*2180*/  MOV R250, c[0x0][0x168] ;  /* 0x00005a0000fa7a02 */ /* 0x020fe20000000f00 */
[----:B------:R-:W-:Y:S05]  /*2190*/  @!P3 BRA `(.L_x_2856) ;  /* 0x000000300000b947 */ /* 0x000fea0003800000 */
[----:B------:R-:W2:Y:S04]  /*21a0*/  LDG.E R8, [R6.64] ;  /* 0x0000000806087981 */ /* 0x000ea8000c1e1900 */
[----:B------:R-:W2:Y:S02]  /*21b0*/  LDG.E R0, [R6.64+0x4] ;  /* 0x0000040806007981 */ /* 0x000ea4000c1e1900 */
[----:B--2---:R-:W-:Y:S02]  /*21c0*/  IADD3 R250, -R8, R0, RZ ;  /* 0x0000000008fa7210 */ /* 0x004fe40007ffe1ff */
.L_x_2856:
[----:B------:R-:W-:-:S04]  /*21d0*/  ISETP.NE.U32.AND P0, PT, RZ, c[0x0][0x368], PT ;  /* 0x0000da00ff007a0c */ /* 0x000fc80003f05070 */
[----:B------:R-:W-:-:S13]  /*21e0*/  ISETP.NE.AND.EX P0, PT, RZ, c[0x0][0x36c], PT, P0 ;  /* 0x0000db00ff007a0c */ /* 0x000fda0003f05300 */
[----:B------:R-:W-:Y:S05]  /*21f0*/  @!P0 BRA `(.L_x_2857) ;  /* 0x0000004000008947 */ /* 0x000fea0003800000 */
[----:B-1----:R-:W-:-:S04]  /*2200*/  IADD3 R4, P0, R22, c[0x0][0x368], RZ ;  /* 0x0000da0016047a10 */ /* 0x002fc80007f1e0ff */
[----:B------:R-:W-:-:S05]  /*2210*/  IADD3.X R5, R16, c[0x0][0x36c], RZ, P0, !PT ;  /* 0x0000db0010057a10 */ /* 0x000fca00007fe4ff */
[----:B------:R1:W5:Y:S01]  /*2220*/  LDG.E R15, [R4.64] ;  /* 0x00000008040f7981 */ /* 0x000362000c1e1900 */
[----:B------:R-:W-:Y:S05]  /*2230*/  BRA `(.L_x_2858) ;  /* 0x0000005000007947 */ /* 0x000fea0003800000 */
.L_x_2857:
[----:B------:R-:W-:Y:S01]  /*2240*/  MOV R15, UR6 ;  /* 0x00000006000f7c02 */ /* 0x000fe20008000f00 */
[----:B------:R-:W-:Y:S05]  /*2250*/  @!P5 BRA `(.L_x_2858) ;  /* 0x000000300000d947 */ /* 0x000fea0003800000 */
[----:B-1----:R-:W2:Y:S04]  /*2260*/  LDG.E R6, [R4.64] ;  /* 0x0000000804067981 */ /* 0x002ea8000c1e1900 */
[----:B------:R-:W2:Y:S02]  /*2270*/  LDG.E R0, [R4.64+0x4] ;  /* 0x0000040804007981 */ /* 0x000ea4000c1e1900 */
[----:B--2---:R-:W-:Y:S02]  /*2280*/  IADD3 R15, -R6, R0, RZ ;  /* 0x00000000060f7210 */ /* 0x004fe40007ffe1ff */
.L_x_2858:
[----:B------:R-:W2:Y:S04]  /*2290*/  LDL.LU R0, [R1+0x4] ;  /* 0x0000040001007983 */ /* 0x000ea80000300800 */
[----:B-1----:R1:W3:Y:S04]  /*22a0*/  @P6 LDG.E R5, [R2.64] ;  /* 0x0000000802056981 */ /* 0x0022e8000c1e1900 */
[----:B------:R1:W3:Y:S04]  /*22b0*/  @P6 LDG.E R4, [R2.64+0x4] ;  /* 0x0000040802046981 */ /* 0x0002e8000c1e1900 */
[----:B------:R-:W4:Y:S01]  /*22c0*/  LDL R14, [R1+0x8] ;  /* 0x00000800010e7983 */ /* 0x000f220000100800 */
[----:B------:R-:W-:-:S04]  /*22d0*/  ISETP.NE.U32.AND P0, PT, RZ, c[0x0][0x378], PT ;  /* 0x0000de00ff007a0c */ /* 0x000fc80003f05070 */
[----:B------:R-:W-:Y:S01]  /*22e0*/  ISETP.NE.AND.EX P1, PT, RZ, c[0x0][0x37c], PT, P0 ;  /* 0x0000df00ff007a0c */ /* 0x000fe20003f25300 */
[----:B------:R-:W-:-:S05]  /*22f0*/  IMAD.MOV.U32 R6, RZ, RZ, c[0x0][0x2c4] ;  /* 0x0000b100ff067624 */ /* 0x000fca00078e00ff */
[----:B------:R-:W-:Y:S01]  /*2300*/  ISETP.NE.AND P2, PT, R6, 0x1, PT ;  /* 0x000000010600780c */ /* 0x000fe20003f45270 */
[----:B-----5:R-:W-:Y:S02]  /*2310*/  IMAD.MOV.U32 R138, RZ, RZ, R15 ;  /* 0x000000ffff8a7224 */ /* 0x020fe400078e000f */
[----:B------:R-:W-:-:S04]  /*2320*/  IMAD.MOV.U32 R67, RZ, RZ, c[0x0][0x228] ;  /* 0x00008a00ff437624 */ /* 0x000fc800078e00ff */
[----:B-1----:R-:W-:Y:S01]  /*2330*/  @P1 IADD3 R2, P0, R22, c[0x0][0x378], RZ ;  /* 0x0000de0016021a10 */ /* 0x002fe20007f1e0ff */
[----:B------:R-:W-:-:S03]  /*2340*/  IMAD.IADD R7, R15, 0x1, -R248 ;  /* 0x000000010f077824 */ /* 0x000fc600078e0af8 */
[----:B------:R-:W-:-:S05]  /*2350*/  @P1 IADD3.X R3, R16, c[0x0][0x37c], RZ, P0, !PT ;  /* 0x0000df0010031a10 */ /* 0x000fca00007fe4ff */
[----:B------:R4:W5:Y:S01]  /*2360*/  @P1 LDG.E R138, [R2.64] ;  /* 0x00000008028a1981 */ /* 0x000962000c1e1900 */
[----:B------:R-:W-:Y:S01]  /*2370*/  LOP3.LUT R232, R232, 0xffffffbf, RZ, 0xc0, !PT ;  /* 0xffffffbfe8e87812 */ /* 0x000fe200078ec0ff */
[----:B------:R-:W-:Y:S03]  /*2380*/  BSSY B0, `(.L_x_2859) ;  /* 0x000003c000007945 */ /* 0x000fe60003800000 */
[----:B------:R-:W-:Y:S01]  /*2390*/  @P2 LOP3.LUT R232, R232, 0x40, RZ, 0xfc, !PT ;  /* 0x00000040e8e82812 */ /* 0x000fe200078efcff */
[----:B--2---:R-:W-:-:S05]  /*23a0*/  IMAD.SHL.U32 R0, R0, 0x80, RZ ;  /* 0x0000008000007824 */ /* 0x004fca00078e00ff */
[----:B------:R1:W-:Y:S01]  /*23b0*/  STL [R1+0x4], R0 ;  /* 0x0000040001007387 */ /* 0x0003e20000100800 */
[----:B---3--:R-:W-:-:S04]  /*23c0*/  @P6 IMAD.IADD R67, R4, 0x1, -R5 ;  /* 0x0000000104436824 */ /* 0x008fc800078e0a05 */
[----:B------:R-:W-:Y:S01]  /*23d0*/  IMAD.IADD R249, R7, 0x1, R67 ;  /* 0x0000000107f97824 */ /* 0x000fe200078e0243 */
[----:B----4-:R-:W-:-:S04]  /*23e0*/  LOP3.LUT R3, R14, 0xff000000, RZ, 0xc0, !PT ;  /* 0xff0000000e037812 */ /* 0x010fc800078ec0ff */
[----:B------:R-:W-:Y:S02]  /*23f0*/  IADD3 R119, R249, 0x40, -R250 ;  /* 0x00000040f9777810 */ /* 0x000fe40007ffe8fa */
[----:B-1----:R-:W-:-:S05]  /*2400*/  IADD3 R0, R0, 0x7f, RZ ;  /* 0x0000007f00007810 */ /* 0x002fca0007ffe0ff */
[----:B------:R-:W-:-:S05]  /*2410*/  @P2 IMAD.HI.U32 R2, R0, c[0x0][0x2c8], RZ ;  /* 0x0000b20000022a27 */ /* 0x000fca00078e00ff */
[----:B------:R-:W-:Y:S02]  /*2420*/  @P2 SHF.R.U32.HI R0, RZ, c[0x0][0x2cc], R2 ;  /* 0x0000b300ff002a19 */ /* 0x000fe40000011602 */
[----:B------:R-:W-:-:S03]  /*2430*/  IADD3 R2, R249, 0x3f, RZ ;  /* 0x0000003ff9027810 */ /* 0x000fc60007ffe0ff */
[----:B------:R-:W-:Y:S01]  /*2440*/  IMAD.IADD R0, R119, 0x1, R0 ;  /* 0x0000000177007824 */ /* 0x000fe200078e0200 */
[----:B------:R-:W-:Y:S02]  /*2450*/  SHF.R.S32.HI R4, RZ, 0x1f, R2 ;  /* 0x0000001fff047819 */ /* 0x000fe40000011402 */
[----:B------:R-:W-:Y:S02]  /*2460*/  LOP3.LUT R8, R14, 0xff0000, RZ, 0xc0, !PT ;  /* 0x00ff00000e087812 */ /* 0x000fe400078ec0ff */
[----:B------:R-:W-:Y:S02]  /*2470*/  SHF.R.U32.HI R6, RZ, 0x8, R3 ;  /* 0x00000008ff067819 */ /* 0x000fe40000011603 */
[----:B------:R-:W-:Y:S02]  /*2480*/  SHF.R.S32.HI R5, RZ, 0x1f, R0 ;  /* 0x0000001fff057819 */ /* 0x000fe40000011400 */
[----:B------:R-:W-:Y:S02]  /*2490*/  LEA.HI R3, R4, R2, RZ, 0x6 ;  /* 0x0000000204037211 */ /* 0x000fe400078f30ff */
[----:B------:R-:W-:-:S02]  /*24a0*/  LEA.HI R2, R8, R6, RZ, 0x10 ;  /* 0x0000000608027211 */ /* 0x000fc400078f80ff */
[----:B------:R-:W-:Y:S02]  /*24b0*/  LEA.HI R0, R5, R0, RZ, 0x6 ;  /* 0x0000000005007211 */ /* 0x000fe400078f30ff */
[----:B------:R-:W-:Y:S02]  /*24c0*/  SHF.R.U32.HI R9, RZ, 0x10, R2 ;  /* 0x00000010ff097819 */ /* 0x000fe40000011602 */
[----:B------:R-:W-:Y:S02]  /*24d0*/  LOP3.LUT R17, R2, 0xff, RZ, 0xc0, !PT ;  /* 0x000000ff02117812 */ /* 0x000fe400078ec0ff */
[----:B------:R-:W-:Y:S02]  /*24e0*/  SHF.R.S32.HI R118, RZ, 0x6, R3 ;  /* 0x00000006ff767819 */ /* 0x000fe40000011403 */
[----:B------:R-:W-:Y:S01]  /*24f0*/  SHF.R.S32.HI R0, RZ, 0x6, R0 ;  /* 0x00000006ff007819 */ /* 0x000fe20000011400 */
[----:B------:R1:W-:Y:S03]  /*2500*/  STL [R1+0x2c], R9 ;  /* 0x00002c0901007387 */ /* 0x0003e60000100800 */
[----:B------:R-:W-:Y:S01]  /*2510*/  IMNMX R6, R118, R0, PT ;  /* 0x0000000076067217 */ /* 0x000fe20003800200 */
[----:B------:R1:W-:Y:S03]  /*2520*/  STL [R1+0x30], R17 ;  /* 0x0000301101007387 */ /* 0x0003e60000100800 */
[----:B------:R-:W-:-:S02]  /*2530*/  ISETP.GE.AND P0, PT, R6, 0x1, PT ;  /* 0x000000010600780c */ /* 0x000fc40003f06270 */
[----:B------:R-:W-:Y:S01]  /*2540*/  ISETP.NE.AND P1, PT, R9, RZ, PT ;  /* 0x000000ff0900720c */ /* 0x000fe20003f25270 */
[----:B------:R-:W-:-:S03]  /*2550*/  IMAD.MOV.U32 R0, RZ, RZ, RZ ;  /* 0x000000ffff007224 */ /* 0x000fc600078e00ff */
[----:B------:R-:W-:-:S07]  /*2560*/  SEL R116, R9, c[0x0][0x338], P1 ;  /* 0x0000ce0009747a07 */ /* 0x000fce0000800000 */
        /* <DEDUP_REMOVED lines=13> */
[----:B-1----:R-:W-:Y:S02]  /*2640*/  IMAD.MOV R9, RZ, RZ, -R0 ;  /* 0x000000ffff097224 */ /* 0x002fe400078e0a00 */
        /* <DEDUP_REMOVED lines=15> */
.L_x_2860:
[----:B------:R-:W-:Y:S05]  /*2740*/  BSYNC B0 ;  /* 0x0000000000007941 */ /* 0x000fea0003800000 */
.L_x_2859:
[----:B------:R-:W-:-:S04]  /*2750*/  IMAD R2, R17, R0, RZ ;  /* 0x0000000011027224 */ /* 0x000fc800078e02ff */
        /* <DEDUP_REMOVED lines=15> */
[----:B------:R-:W-:Y:S02]  /*2850*/  SHF.R.S32.HI R2, RZ, 0x1f, R13 ;  /* 0x0000001fff027819 */ /* 0x000fe4000001140d */
[C---:B------:R-:W-:Y:S01]  /*2860*/  IADD3 R0, P0, R251.reuse, R13, RZ ;  /* 0x0000000dfb007210 */ /* 0x040fe20007f1e0ff */
[----:B------:R-:W-:Y:S01]  /*2870*/  IMAD.MOV.U32 R13, RZ, RZ, c[0x0][0x238] ;  /* 0x00008e00ff0d7624 */ /* 0x000fe200078e00ff */
[----:B------:R-:W-:Y:S02]  /*2880*/  LOP3.LUT R23, R14, 0xffff, RZ, 0xc0, !PT ;  /* 0x0000ffff0e177812 */ /* 0x000fe400078ec0ff */
[----:B-1----:R-:W-:Y:S01]  /*2890*/  LEA.HI.X.SX32 R17, R251, R2, 0x1, P0 ;  /* 0x00000002fb117211 */ /* 0x002fe200000f0eff */
[----:B------:R-:W-:Y:S01]  /*28a0*/  IMAD.WIDE.U32 R2, R0, c[0x0][0x238], R216 ;  /* 0x00008e0000027a25 */ /* 0x000fe200078e00d8 */
[----:B------:R-:W-:Y:S02]  /*28b0*/  SEL R12, R21, RZ, !P6 ;  /* 0x000000ff150c7207 */ /* 0x000fe40007000000 */
[----:B------:R-:W-:Y:S01]  /*28c0*/  IADD3 R18, R8, -0x1, RZ ;  /* 0xffffffff08127810 */ /* 0x000fe20007ffe0ff */
[----:B------:R-:W-:Y:S01]  /*28d0*/  IMAD R4, R17, c[0x0][0x238], RZ ;  /* 0x00008e0011047a24 */ /* 0x000fe200078e02ff */
[----:B------:R-:W-:Y:S01]  /*28e0*/  SEL R9, R24, RZ, !P6 ;  /* 0x000000ff18097207 */ /* 0x000fe20007000000 */
[----:B------:R-:W-:Y:S01]  /*28f0*/  IMAD R5, R12, c[0x0][0x248], RZ ;  /* 0x000092000c057a24 */ /* 0x000fe200078e02ff */
[----:B------:R-:W-:Y:S01]  /*2900*/  MOV R121, 0x6 ;  /* 0x0000000600797802 */ /* 0x000fe20000000f00 */
[----:B------:R-:W-:Y:S01]  /*2910*/  IMAD R4, R0, c[0x0][0x23c], R4 ;  /* 0x00008f0000047a24 */ /* 0x000fe200078e0204 */
[----:B------:R-:W-:Y:S01]  /*2920*/  SHF.R.S32.HI R19, RZ, 0x1f, R18 ;  /* 0x0000001fff137819 */ /* 0x000fe20000011412 */
[----:B------:R-:W-:Y:S01]  /*2930*/  IMAD R5, R9, c[0x0][0x24c], R5 ;  /* 0x0000930009057a24 */ /* 0x000fe200078e0205 */
        /* <DEDUP_REMOVED lines=8> */
[----:B------:R-:W-:Y:S01]  /*29c0*/  IMAD R3, R23, c[0x0][0x244], R3 ;  /* 0x0000910017037a24 */ /* 0x000fe200078e0203 */
[----:B------:R-:W-:Y:S01]  /*29d0*/  P2R R14, PR, RZ, 0x10 ;  /* 0x00000010ff0e7803 */ /* 0x000fe20000000000 */
[----:B------:R-:W-:Y:S01]  /*29e0*/  IMAD R4, R18, -0x40, R4 ;  /* 0xffffffc012047824 */ /* 0x000fe200078e0204 */
[----:B------:R-:W-:Y:S01]  /*29f0*/  ISETP.GE.AND P6, PT, R216, c[0x0][0x1d4], PT ;  /* 0x00007500d8007a0c */ /* 0x000fe20003fc6270 */
[----:B------:R-:W-:Y:S01]  /*2a00*/  IMAD.WIDE.U32 R78, R9, c[0x0][0x248], R2 ;  /* 0x00009200094e7a25 */ /* 0x000fe200078e0002 */
[----:B------:R-:W-:Y:S02]  /*2a10*/  ISETP.GE.AND P5, PT, R218, c[0x0][0x1d4], PT ;  /* 0x00007500da007a0c */ /* 0x000fe40003fa6270 */
[C---:B------:R-:W-:Y:S01]  /*2a20*/  ISETP.GE.AND P1, PT, R4.reuse, 0x21, PT ;  /* 0x000000210400780c */ /* 0x040fe20003f26270 */
[----:B------:R-:W-:Y:S01]  /*2a30*/  IMAD.SHL.U32 R126, R13, 0x40, RZ ;  /* 0x000000400d7e7824 */ /* 0x000fe200078e00ff */
[----:B------:R-:W-:Y:S01]  /*2a40*/  ISETP.GE.AND P2, PT, R4, 0x1, PT ;  /* 0x000000010400780c */ /* 0x000fe20003f46270 */
[----:B------:R-:W-:-:S02]  /*2a50*/  IMAD R3, R125, R18, RZ ;  /* 0x000000127d037224 */ /* 0x000fc400078e02ff */
[----:B------:R-:W-:Y:S02]  /*2a60*/  IMAD.IADD R75, R79, 0x1, R5 ;  /* 0x000000014f4b7824 */ /* 0x000fe400078e0205 */
[----:B------:R-:W-:Y:S02]  /*2a70*/  IMAD.MOV.U32 R74, RZ, RZ, R78 ;  /* 0x000000ffff4a7224 */ /* 0x000fe400078e004e */
[-C--:B------:R-:W-:Y:S02]  /*2a80*/  IMAD R3, R19, R126.reuse, R3 ;  /* 0x0000007e13037224 */ /* 0x080fe400078e0203 */
[----:B------:R-:W-:-:S04]  /*2a90*/  IMAD.WIDE.U32 R6, R18, R126, R74 ;  /* 0x0000007e12067225 */ /* 0x000fc800078e004a */
[----:B------:R-:W-:Y:S01]  /*2aa0*/  IMAD.SHL.U32 R127, R13, 0x20, RZ ;  /* 0x000000200d7f7824 */ /* 0x000fe200078e00ff */
[----:B------:R-:W-:Y:S02]  /*2ab0*/  IADD3 R3, R7, R3, RZ ;  /* 0x0000000307037210 */ /* 0x000fe40007ffe0ff */
[C---:B------:R-:W-:Y:S02]  /*2ac0*/  @P2 LEA R4, P3, R6.reuse, c[0x0][0x220], 0x1 ;  /* 0x0000880006042a11 */ /* 0x040fe400078608ff */
[----:B------:R-:W-:Y:S02]  /*2ad0*/  @P1 IADD3 R7, P0, R127, R6, RZ ;  /* 0x000000067f071210 */ /* 0x000fe40007f1e0ff */
[----:B------:R-:W-:Y:S02]  /*2ae0*/  @P2 LEA.HI.X R5, R6, c[0x0][0x224], R3, 0x1, P3 ;  /* 0x0000890006052a11 */ /* 0x000fe400018f0c03 */
[----:B------:R-:W-:Y:S01]  /*2af0*/  @P4 IADD3 R6, P3, R22, c[0x0][0x340], RZ ;  /* 0x0000d00016064a10 */ /* 0x000fe20007f7e0ff */
[----:B------:R-:W-:Y:S01]  /*2b00*/  @P1 IMAD.X R13, R3, 0x1, R122, P0 ;  /* 0x00000001030d1824 */ /* 0x000fe200000e067a */
[----:B------:R-:W-:Y:S01]  /*2b10*/  @P1 LEA R2, P0, R7, c[0x0][0x220], 0x1 ;  /* 0x0000880007021a11 */ /* 0x000fe200078008ff */
[----:B------:R-:W-:Y:S01]  /*2b20*/  @!PT LDS RZ, [RZ] ;  /* 0x00000000fffff984 */ /* 0x000fe20000000800 */
[----:B------:R-:W-:Y:S01]  /*2b30*/  @!PT LDS RZ, [RZ] ;  /* 0x00000000fffff984 */ /* 0x000fe20000000800 */
[----:B------:R-:W-:Y:S01]  /*2b40*/  @!PT LDS RZ, [RZ] ;  /* 0x00000000fffff984 */ /* 0x000fe20000000800 */
[----:B------:R1:W-:Y:S01]  /*2b50*/  @P2 LDGSTS.E.BYPASS.LTC128B.128 [R144+0xc100], [R4.64], !P6 ;  /* 0x0c10000004902fae */ /* 0x0003e2000f101d48 */
[----:B------:R-:W-:-:S02]  /*2b60*/  ISETP.GE.AND P4, PT, R219, c[0x0][0x1d4], PT ;  /* 0x00007500db007a0c */ /* 0x000fc40003f86270 */
[----:B------:R-:W-:Y:S01]  /*2b70*/  @P1 LEA.HI.X R3, R7, c[0x0][0x224], R13, 0x1, P0 ;  /* 0x0000890007031a11 */ /* 0x000fe200000f0c0d */
[----:B------:R1:W-:Y:S01]  /*2b80*/  @P2 LDGSTS.E.BYPASS.LTC128B.128 [R144+0xe100], [R4.64+0x80], !P5 ;  /* 0x0e10008004902fae */ /* 0x0003e2000e901d48 */
[----:B------:R-:W-:-:S09]  /*2b90*/  ISETP.NE.AND P0, PT, R14, RZ, PT ;  /* 0x000000ff0e00720c */ /* 0x000fd20003f05270 */
[----:B------:R1:W-:Y:S04]  /*2ba0*/  @P2 LDGSTS.E.BYPASS.LTC128B.128 [R144+0x10100], [R4.64+0x100], !P4 ;  /* 0x1010010004902fae */ /* 0x0003e8000e101d48 */
[----:B------:R-:W-:Y:S01]  /*2bb0*/  @P0 IADD3.X R7, R16, c[0x0][0x344], RZ, P3, !PT ;  /* 0x0000d10010070a10 */ /* 0x000fe20001ffe4ff */
[----:B------:R2:W-:Y:S04]  /*2bc0*/  @P1 LDGSTS.E.BYPASS.LTC128B.128 [R144+0xd100], [R2.64], !P6 ;  /* 0x0d10000002901fae */ /* 0x0005e8000f101d48 */
        /* <DEDUP_REMOVED lines=9> */
[----:B------:R-:W-:Y:S01]  /*2c60*/  SHF.L.U64.HI R124, R131, R121, c[0x0][0x25c] ;  /* 0x00009700837c7619 */ /* 0x000fe20000010279 */
[----:B-1----:R-:W-:Y:S01]  /*2c70*/  IMAD R4, R17, c[0x0][0x258], RZ ;  /* 0x0000960011047a24 */ /* 0x002fe200078e02ff */
[----:B------:R-:W-:Y:S01]  /*2c80*/  SHF.R.S32.HI R111, RZ, 0x1f, R110 ;  /* 0x0000001fff6f7819 */ /* 0x000fe2000001146e */
[C---:B------:R-:W-:Y:S01]  /*2c90*/  IMAD.SHL.U32 R130, R131.reuse, 0x40, RZ ;  /* 0x0000004083827824 */ /* 0x040fe200078e00ff */
[----:B------:R-:W-:Y:S01]  /*2ca0*/  SHF.L.U32 R131, R131, 0x5, RZ ;  /* 0x0000000583837819 */ /* 0x000fe200000006ff */
[----:B------:R-:W-:Y:S02]  /*2cb0*/  IMAD.SHL.U32 R117, R117, 0x2, RZ ;  /* 0x0000000275757824 */ /* 0x000fe400078e00ff */
[----:B------:R-:W-:Y:S02]  /*2cc0*/  IMAD.MOV.U32 R28, RZ, RZ, R18 ;  /* 0x000000ffff1c7224 */ /* 0x000fe400078e0012 */
[----:B------:R-:W-:Y:S02]  /*2cd0*/  IMAD R73, R23, c[0x0][0x1ec], R69 ;  /* 0x00007b0017497a24 */ /* 0x000fe400078e0245 */
[----:B--2---:R-:W-:-:S04]  /*2ce0*/  IMAD.WIDE.U32 R2, R0, c[0x0][0x258], R216 ;  /* 0x0000960000027a25 */ /* 0x004fc800078e00d8 */
[----:B------:R-:W-:-:S04]  /*2cf0*/  IMAD R0, R0, c[0x0][0x25c], R4 ;  /* 0x0000970000007a24 */ /* 0x000fc800078e0204 */
[----:B------:R-:W-:Y:S02]  /*2d00*/  IMAD.IADD R3, R3, 0x1, R0 ;  /* 0x0000000103037824 */ /* 0x000fe400078e0200 */
[----:B------:R-:W-:Y:S01]  /*2d10*/  IMAD R0, R12, c[0x0][0x268], RZ ;  /* 0x00009a000c007a24 */ /* 0x000fe200078e02ff */
[----:B------:R-:W-:Y:S01]  /*2d20*/  SHF.R.S32.HI R12, RZ, 0x1f, R227 ;  /* 0x0000001fff0c7819 */ /* 0x000fe200000114e3 */
        /* <DEDUP_REMOVED lines=8> */
[----:B------:R-:W-:Y:S01]  /*2db0*/  IMAD R0, R124, R18, RZ ;  /* 0x000000127c007224 */ /* 0x000fe200078e02ff */
[----:B------:R-:W-:Y:S01]  /*2dc0*/  BAR.SYNC.DEFER_BLOCKING 0x0 ;  /* 0x0000000000007b1d */ /* 0x000fe20000010000 */
[----:B------:R-:W-:Y:S01]  /*2dd0*/  IMAD.MOV.U32 R2, RZ, RZ, R76 ;  /* 0x000000ffff027224 */ /* 0x000fe200078e004c */
[----:B------:R-:W-:Y:S01]  /*2de0*/  ISETP.GE.AND P3, PT, R109, c[0x0][0x27c], PT ;  /* 0x00009f006d007a0c */ /* 0x000fe20003f66270 */
[----:B------:R-:W-:Y:S01]  /*2df0*/  IMAD.MOV.U32 R3, RZ, RZ, R92 ;  /* 0x000000ffff037224 */ /* 0x000fe200078e005c */
[----:B------:R-:W-:Y:S01]  /*2e00*/  LOP3.LUT R232, R232, 0xfffffffd, RZ, 0xc0, !PT ;  /* 0xfffffffde8e87812 */ /* 0x000fe200078ec0ff */
[-C--:B------:R-:W-:Y:S01]  /*2e10*/  IMAD R0, R19, R130.reuse, R0 ;  /* 0x0000008213007224 */ /* 0x080fe200078e0200 */
[----:B------:R-:W1:Y:S01]  /*2e20*/  S2R R25, SR_TID.X ;  /* 0x0000000000197919 */ /* 0x000e620000002100 */
[----:B------:R-:W-:Y:S01]  /*2e30*/  IMAD.WIDE.U32 R2, R18, R130, R2 ;  /* 0x0000008212027225 */ /* 0x000fe200078e0002 */
[----:B------:R-:W-:-:S03]  /*2e40*/  ULDC.U8 UR5, c[0x0][0x298] ;  /* 0x0000a60000057ab9 */ /* 0x000fc60000000000 */
[----:B------:R-:W-:Y:S01]  /*2e50*/  IMAD.IADD R0, R3, 0x1, R0 ;  /* 0x0000000103007824 */ /* 0x000fe200078e0200 */
[----:B------:R-:W-:Y:S01]  /*2e60*/  @P2 LEA R6, P0, R2, c[0x0][0x250], 0x1 ;  /* 0x0000940002062a11 */ /* 0x000fe200078008ff */
[----:B------:R-:W-:Y:S02]  /*2e70*/  IMAD.IADD R114, R15, 0x1, R20 ;  /* 0x000000010f727824 */ /* 0x000fe400078e0214 */
[----:B------:R-:W-:Y:S01]  /*2e80*/  IMAD.WIDE.U32 R90, R16, c[0x0][0x2b0], RZ ;  /* 0x0000ac00105a7a25 */ /* 0x000fe200078e00ff */
[----:B------:R-:W-:Y:S02]  /*2e90*/  @P2 LEA.HI.X R7, R2, c[0x0][0x254], R0, 0x1, P0 ;  /* 0x0000950002072a11 */ /* 0x000fe400000f0c00 */
[----:B------:R-:W-:Y:S01]  /*2ea0*/  @P1 IADD3 R2, P0, R131, R2, RZ ;  /* 0x0000000283021210 */ /* 0x000fe20007f1e0ff */
[----:B------:R-:W-:Y:S02]  /*2eb0*/  IMAD.MOV.U32 R129, RZ, RZ, c[0x0][0x290] ;  /* 0x0000a400ff817624 */ /* 0x000fe400078e00ff */
[----:B------:R-:W-:-:S02]  /*2ec0*/  IMAD.MOV.U32 R128, RZ, RZ, c[0x0][0x280] ;  /* 0x0000a000ff807624 */ /* 0x000fc400078e00ff */
[----:B------:R-:W-:Y:S01]  /*2ed0*/  @P1 IMAD.X R0, R0, 0x1, R123, P0 ;  /* 0x0000000100001824 */ /* 0x000fe200000e067b */
[C---:B------:R-:W-:Y:S01]  /*2ee0*/  @P1 LEA R4, P0, R2.reuse, c[0x0][0x250], 0x1 ;  /* 0x0000940002041a11 */ /* 0x040fe200078008ff */
[----:B------:R-:W-:Y:S01]  /*2ef0*/  @!PT LDS RZ, [RZ] ;  /* 0x00000000fffff984 */ /* 0x000fe20000000800 */
[----:B------:R-:W-:Y:S01]  /*2f00*/  @!PT LDS RZ, [RZ] ;  /* 0x00000000fffff984 */ /* 0x000fe20000000800 */
[----:B------:R-:W-:Y:S01]  /*2f10*/  @!PT LDS RZ, [RZ] ;  /* 0x00000000fffff984 */ /* 0x000fe20000000800 */
[----:B------:R2:W-:Y:S03]  /*2f20*/  @P2 LDGSTS.E.BYPASS.LTC128B.128 [R144+0x100], [R6.64], !P6 ;  /* 0x0010000006902fae */ /* 0x0005e6000f101d48 */
[----:B------:R-:W-:Y:S01]  /*2f30*/  @P1 LEA.HI.X R5, R2, c[0x0][0x254], R0, 0x1, P0 ;  /* 0x0000950002051a11 */ /* 0x000fe200000f0c00 */
[----:B------:R2:W-:Y:S01]  /*2f40*/  @P2 LDGSTS.E.BYPASS.LTC128B.128 [R144+0x2100], [R6.64+0x80], !P5 ;  /* 0x0210008006902fae */ /* 0x0005e2000e901d48 */
[----:B------:R-:W-:Y:S01]  /*2f50*/  ISETP.GT.AND P0, PT, R28, R31, PT ;  /* 0x0000001f1c00720c */ /* 0x000fe20003f04270 */
[----:B------:R-:W-:Y:S01]  /*2f60*/  IMAD.MOV.U32 R133, RZ, RZ, 0x1 ;  /* 0x00000001ff857424 */ /* 0x000fe200078e00ff */
[----:B-1----:R-:W-:Y:S01]  /*2f70*/  SHF.R.S32.HI R24, RZ, 0x1f, R25 ;  /* 0x0000001fff187819 */ /* 0x002fe20000011419 */
[----:B------:R2:W-:Y:S03]  /*2f80*/  @P2 LDGSTS.E.BYPASS.LTC128B.128 [R144+0x4100], [R6.64+0x100], !P4 ;  /* 0x0410010006902fae */ /* 0x0005e6000e101d48 */
[----:B------:R-:W-:Y:S01]  /*2f90*/  LEA.HI R24, R24, R25, RZ, 0x2 ;  /* 0x0000001918187211 */ /* 0x000fe200078f10ff */
[----:B------:R1:W-:Y:S03]  /*2fa0*/  @P1 LDGSTS.E.BYPASS.LTC128B.128 [R144+0x1100], [R4.64], !P6 ;  /* 0x0110000004901fae */ /* 0x0003e6000f101d48 */
[----:B------:R-:W-:Y:S01]  /*2fb0*/  LOP3.LUT R24, R24, 0xfffffffc, RZ, 0xc0, !PT ;  /* 0xfffffffc18187812 */ /* 0x000fe200078ec0ff */
[----:B------:R1:W-:Y:S02]  /*2fc0*/  @P1 LDGSTS.E.BYPASS.LTC128B.128 [R144+0x3100], [R4.64+0x80], !P5 ;  /* 0x0310008004901fae */ /* 0x0003e4000e901d48 */
[----:B------:R-:W-:-:S02]  /*2fd0*/  @P0 IADD3 R0, R8, -0x2, RZ ;  /* 0xfffffffe08000810 */ /* 0x000fc40007ffe0ff */
[----:B------:R1:W-:Y:S01]  /*2fe0*/  @P1 LDGSTS.E.BYPASS.LTC128B.128 [R144+0x5100], [R4.64+0x100], !P4 ;  /* 0x0510010004901fae */ /* 0x0003e2000e101d48 */
[----:B------:R-:W-:Y:S01]  /*2ff0*/  IMAD.IADD R24, R25, 0x1, -R24 ;  /* 0x0000000119187824 */ /* 0x000fe200078e0a18 */
[----:B------:R-:W-:Y:S01]  /*3000*/  @P0 SHF.R.S32.HI R3, RZ, 0x1f, R0 ;  /* 0x0000001fff030819 */ /* 0x000fe20000011400 */
[----:B------:R-:W-:Y:S01]  /*3010*/  @P0 IMAD R2, R125, R0, RZ ;  /* 0x000000007d020224 */ /* 0x000fe200078e02ff */
[----:B------:R-:W0:Y:S01]  /*3020*/  LDGDEPBAR ;  /* 0x00000000000079af */ /* 0x000e220000000000 */
[----:B------:R-:W-:-:S04]  /*3030*/  @P0 IMAD.WIDE.U32 R8, R0, R126, R74 ;  /* 0x0000007e00080225 */ /* 0x000fc800078e004a */
[----:B------:R-:W-:Y:S01]  /*3040*/  @P0 IMAD R3, R3, R126, R2 ;  /* 0x0000007e03030224 */ /* 0x000fe200078e0202 */
[----:B------:R-:W-:Y:S01]  /*3050*/  @P0 LEA R2, P2, R8, c[0x0][0x220], 0x1 ;  /* 0x0000880008020a11 */ /* 0x000fe200078408ff */
[----:B------:R-:W-:Y:S02]  /*3060*/  IMAD R0, R12, c[0x0][0x290], RZ ;  /* 0x0000a4000c007a24 */ /* 0x000fe400078e02ff */
[----:B------:R-:W-:Y:S02]  /*3070*/  @P0 IMAD.IADD R3, R9, 0x1, R3 ;  /* 0x0000000109030824 */ /* 0x000fe400078e0203 */
[----:B--2---:R-:W-:-:S03]  /*3080*/  IMAD.WIDE.U32 R6, R227, c[0x0][0x290], R104 ;  /* 0x0000a400e3067a25 */ /* 0x004fc600078e0068 */
[----:B------:R-:W-:Y:S01]  /*3090*/  @P0 LEA.HI.X R3, R8, c[0x0][0x224], R3, 0x1, P2 ;  /* 0x0000890008030a11 */ /* 0x000fe200010f0c03 */
[----:B------:R-:W-:Y:S01]  /*30a0*/  IMAD.MOV.U32 R8, RZ, RZ, R6 ;  /* 0x000000ffff087224 */ /* 0x000fe200078e0006 */
[----:B------:R-:W-:Y:S01]  /*30b0*/  ISETP.GE.AND P2, PT, R104, c[0x0][0x27c], PT ;  /* 0x00009f0068007a0c */ /* 0x000fe20003f46270 */
[----:B------:R-:W-:Y:S01]  /*30c0*/  IMAD R6, R12, c[0x0][0x280], RZ ;  /* 0x0000a0000c067a24 */ /* 0x000fe200078e02ff */
[----:B------:R-:W-:Y:S01]  /*30d0*/  SEL R12, RZ, c[0x0][0x27c], !P3 ;  /* 0x00009f00ff0c7a07 */ /* 0x000fe20005800000 */
[----:B------:R2:W-:Y:S01]  /*30e0*/  @P0 LDGSTS.E.BYPASS.LTC128B.128 [R144+0x12100], [R2.64], !P6 ;  /* 0x1210000002900fae */ /* 0x0005e2000f101d48 */
[C---:B------:R-:W-:Y:S02]  /*30f0*/  IMAD R0, R227.reuse, c[0x0][0x294], R0 ;  /* 0x0000a500e3007a24 */ /* 0x040fe400078e0200 */
[----:B------:R-:W-:Y:S01]  /*3100*/  IMAD R15, R227, c[0x0][0x284], R6 ;  /* 0x0000a100e30f7a24 */ /* 0x000fe200078e0206 */
[----:B-1----:R-:W-:Y:S01]  /*3110*/  @P0 LEA R4, P1, R127, R2, 0x1 ;  /* 0x000000027f040211 */ /* 0x002fe200078208ff */
[----:B------:R2:W-:Y:S01]  /*3120*/  @P0 LDGSTS.E.BYPASS.LTC128B.128 [R144+0x14100], [R2.64+0x80], !P5 ;  /* 0x1410008002900fae */ /* 0x0005e2000e901d48 */
[----:B------:R-:W-:Y:S01]  /*3130*/  SEL R6, RZ, c[0x0][0x27c], !P2 ;  /* 0x00009f00ff067a07 */ /* 0x000fe20005000000 */
[----:B------:R-:W-:Y:S01]  /*3140*/  IMAD.IADD R9, R7, 0x1, R0 ;  /* 0x0000000107097824 */ /* 0x000fe200078e0200 */
[----:B------:R-:W-:Y:S01]  /*3150*/  @P0 LEA.HI.X R5, R127, R3, R122, 0x1, P1 ;  /* 0x000000037f050211 */ /* 0x000fe200008f0c7a */
[----:B------:R2:W-:Y:S01]  /*3160*/  @P0 LDGSTS.E.BYPASS.LTC128B.128 [R144+0x16100], [R2.64+0x100], !P4 ;  /* 0x1610010002900fae */ /* 0x0005e2000e101d48 */
[----:B------:R-:W-:Y:S01]  /*3170*/  IMAD.IADD R12, R109, 0x1, R12 ;  /* 0x000000016d0c7824 */ /* 0x000fe200078e020c */
[----:B------:R-:W-:Y:S01]  /*3180*/  @P2 LOP3.LUT R232, R232, 0x2, RZ, 0xfc, !PT ;  /* 0x00000002e8e82812 */ /* 0x000fe200078efcff */
[----:B------:R-:W-:Y:S01]  /*3190*/  IMAD.WIDE.U32 R88, R23, c[0x0][0x210], RZ ;  /* 0x0000840017587a25 */ /* 0x000fe200078e00ff */
[----:B------:R1:W-:Y:S02]  /*31a0*/  @P0 LDGSTS.E.BYPASS.LTC128B.128 [R144+0x13100], [R4.64], !P6 ;  /* 0x1310000004900fae */ /* 0x0003e4000f101d48 */
[----:B------:R-:W-:Y:S01]  /*31b0*/  SHF.R.S32.HI R18, RZ, 0x1f, R12 ;  /* 0x0000001fff127819 */ /* 0x000fe2000001140c */
[----:B------:R-:W-:Y:S01]  /*31c0*/  IMAD R132, R24, 0x40, R227 ;  /* 0x0000004018847824 */ /* 0x000fe200078e02e3 */
[----:B------:R1:W-:Y:S01]  /*31d0*/  @P0 LDGSTS.E.BYPASS.LTC128B.128 [R144+0x15100], [R4.64+0x80], !P5 ;  /* 0x1510008004900fae */ /* 0x0003e2000e901d48 */
[----:B------:R-:W-:-:S02]  /*31e0*/  LOP3.LUT R232, R232, 0xfffffffe, RZ, 0xc0, !PT ;  /* 0xfffffffee8e87812 */ /* 0x000fc400078ec0ff */
[-C--:B------:R-:W-:Y:S01]  /*31f0*/  LEA.HI R13, R18, R12.reuse, RZ, 0x3 ;  /* 0x0000000c120d7211 */ /* 0x080fe200078f18ff */
[----:B------:R1:W-:Y:S01]  /*3200*/  @P0 LDGSTS.E.BYPASS.LTC128B.128 [R144+0x17100], [R4.64+0x100], !P4 ;  /* 0x1710010004900fae */ /* 0x0003e2000e101d48 */
[----:B------:R-:W-:Y:S02]  /*3210*/  ISETP.GE.AND P0, PT, R108, c[0x0][0x27c], PT ;  /* 0x00009f006c007a0c */ /* 0x000fe40003f06270 */
[----:B------:R-:W-:Y:S01]  /*3220*/  LEA.HI R18, R18, R12, RZ, 0x6 ;  /* 0x0000000c12127211 */ /* 0x000fe200078f30ff */
[----:B------:R-:W0:Y:S01]  /*3230*/  LDGDEPBAR ;  /* 0x00000000000079af */ /* 0x000e220000000000 */
[----:B------:R-:W-:-:S03]  /*3240*/  @P3 LOP3.LUT R232, R232, 0x1, RZ, 0xfc, !PT ;  /* 0x00000001e8e83812 */ /* 0x000fc600078efcff */
[----:B------:R-:W-:Y:S01]  /*3250*/  IMAD.SHL.U32 R18, R18, 0x40, RZ ;  /* 0x0000004012127824 */ /* 0x000fe200078e00ff */
[----:B------:R-:W-:-:S04]  /*3260*/  LOP3.LUT R232, R232, 0xfffffffb, RZ, 0xc0, !PT ;  /* 0xfffffffbe8e87812 */ /* 0x000fc800078ec0ff */
[----:B------:R-:W-:Y:S01]  /*3270*/  LOP3.LUT R18, R18, 0xfffff000, RZ, 0xc0, !PT ;  /* 0xfffff00012127812 */ /* 0x000fe200078ec0ff */
[----:B--2---:R-:W-:Y:S01]  /*3280*/  IMAD.WIDE.U32 R2, R227, c[0x0][0x280], R104 ;  /* 0x0000a000e3027a25 */ /* 0x004fe200078e0068 */
[----:B------:R-:W-:-:S03]  /*3290*/  @P0 LOP3.LUT R232, R232, 0x4, RZ, 0xfc, !PT ;  /* 0x00000004e8e80812 */ /* 0x000fc600078efcff */
[----:B------:R-:W-:Y:S02]  /*32a0*/  IMAD.IADD R7, R3, 0x1, R15 ;  /* 0x0000000103077824 */ /* 0x000fe400078e020f */
[----:B------:R-:W-:Y:S02]  /*32b0*/  IMAD.IADD R3, R104, 0x1, R6 ;  /* 0x0000000168037824 */ /* 0x000fe400078e0206 */
[----:B------:R-:W-:-:S03]  /*32c0*/  IMAD.MOV.U32 R6, RZ, RZ, R2 ;  /* 0x000000ffff067224 */ /* 0x000fc600078e0002 */
[----:B------:R-:W-:Y:S01]  /*32d0*/  SHF.R.S32.HI R2, RZ, 0x1f, R3 ;  /* 0x0000001fff027819 */ /* 0x000fe20000011403 */
[----:B-1----:R-:W-:-:S03]  /*32e0*/  IMAD.WIDE.U32 R4, R227, c[0x0][0x290], R110 ;  /* 0x0000a400e3047a25 */ /* 0x002fc600078e006e */
[-C--:B------:R-:W-:Y:S01]  /*32f0*/  LEA.HI R19, R2, R3.reuse, RZ, 0x6 ;  /* 0x0000000302137211 */ /* 0x080fe200078f30ff */
[----:B------:R-:W-:Y:S01]  /*3300*/  IMAD.IADD R5, R0, 0x1, R5 ;  /* 0x0000000100057824 */ /* 0x000fe200078e0205 */
[----:B------:R-:W-:Y:S02]  /*3310*/  SEL R0, RZ, c[0x0][0x27c], !P0 ;  /* 0x00009f00ff007a07 */ /* 0x000fe40004000000 */
[----:B------:R-:W-:Y:S01]  /*3320*/  LEA.HI R14, R2, R3, RZ, 0x3 ;  /* 0x00000003020e7211 */ /* 0x000fe200078f18ff */
[----:B------:R-:W-:-:S04]  /*3330*/  IMAD.WIDE.U32 R2, R227, c[0x0][0x280], R110 ;  /* 0x0000a000e3027a25 */ /* 0x000fc800078e006e */
[----:B------:R-:W-:Y:S02]  /*3340*/  IMAD.IADD R0, R108, 0x1, R0 ;  /* 0x000000016c007824 */ /* 0x000fe400078e0200 */
[----:B------:R-:W-:Y:S02]  /*3350*/  IMAD.SHL.U32 R19, R19, 0x40, RZ ;  /* 0x0000004013137824 */ /* 0x000fe400078e00ff */
[----:B------:R-:W-:Y:S01]  /*3360*/  IMAD.IADD R3, R15, 0x1, R3 ;  /* 0x000000010f037824 */ /* 0x000fe200078e0203 */
[----:B------:R-:W-:Y:S02]  /*3370*/  SHF.R.S32.HI R17, RZ, 0x1f, R0 ;  /* 0x0000001fff117819 */ /* 0x000fe40000011400 */
[----:B------:R-:W-:Y:S02]  /*3380*/  LOP3.LUT R15, R233, 0x38, R13, 0xf8, !PT ;  /* 0x00000038e90f7812 */ /* 0x000fe400078ef80d */
[CC--:B------:R-:W-:Y:S02]  /*3390*/  LEA.HI R12, R17.reuse, R0.reuse, RZ, 0x3 ;  /* 0x00000000110c7211 */ /* 0x0c0fe400078f18ff */
[----:B------:R-:W-:-:S02]  /*33a0*/  LEA.HI R0, R17, R0, RZ, 0x6 ;  /* 0x0000000011007211 */ /* 0x000fc400078f30ff */
[----:B------:R-:W-:Y:S02]  /*33b0*/  LOP3.LUT R17, R233, 0x38, R14, 0xf8, !PT ;  /* 0x00000038e9117812 */ /* 0x000fe400078ef80e */
[----:B------:R-:W-:Y:S01]  /*33c0*/  LOP3.LUT R21, R19, 0xfffff000, RZ, 0xc0, !PT ;  /* 0xfffff00013157812 */ /* 0x000fe200078ec0ff */
[----:B------:R-:W-:Y:S01]  /*33d0*/  IMAD.SHL.U32 R0, R0, 0x40, RZ ;  /* 0x0000004000007824 */ /* 0x000fe200078e00ff */
[-C--:B------:R-:W-:Y:S02]  /*33e0*/  LOP3.LUT R19, R17, R150.reuse, RZ, 0x3c, !PT ;  /* 0x0000009611137212 */ /* 0x080fe400078e3cff */
[----:B------:R-:W-:Y:S02]  /*33f0*/  LOP3.LUT R17, R15, R150, RZ, 0x3c, !PT ;  /* 0x000000960f117212 */ /* 0x000fe400078e3cff */
[----:B------:R-:W-:Y:S02]  /*3400*/  LOP3.LUT R20, R233, 0x38, R12, 0xf8, !PT ;  /* 0x00000038e9147812 */ /* 0x000fe400078ef80c */
[----:B------:R-:W-:-:S02]  /*3410*/  IADD3 R112, R17, R18, R151 ;  /* 0x0000001211707210 */ /* 0x000fc40007ffe097 */
[----:B------:R-:W2:Y:S01]  /*3420*/  LDL R18, [R1+0x10] ;  /* 0x0000100001127983 */ /* 0x000ea20000100800 */
[----:B------:R-:W-:Y:S02]  /*3430*/  LOP3.LUT R15, R0, 0xfffff000, RZ, 0xc0, !PT ;  /* 0xfffff000000f7812 */ /* 0x000fe400078ec0ff */
[----:B------:R-:W-:Y:S02]  /*3440*/  LOP3.LUT R232, R232, 0xfffffff7, RZ, 0xc0, !PT ;  /* 0xfffffff7e8e87812 */ /* 0x000fe400078ec0ff */
[----:B------:R-:W-:Y:S02]  /*3450*/  LOP3.LUT R0, R20, R150, RZ, 0x3c, !PT ;  /* 0x0000009614007212 */ /* 0x000fe400078e3cff */
[----:B------:R-:W-:Y:S02]  /*3460*/  ISETP.NE.AND P1, PT, R133, c[0x0][0x2b8], PT ;  /* 0x0000ae0085007a0c */ /* 0x000fe40003f25270 */
[----:B------:R-:W-:Y:S01]  /*3470*/  IADD3 R107, R0, R15, R151 ;  /* 0x0000000f006b7210 */ /* 0x000fe20007ffe097 */
[----:B------:R-:W-:Y:S01]  /*3480*/  IMAD R0, R22, c[0x0][0x2b0], RZ ;  /* 0x0000ac0016007a24 */ /* 0x000fe200078e02ff */
[----:B-----5:R-:W-:Y:S01]  /*3490*/  SHF.R.S32.HI R15, RZ, 0x1f, R138 ;  /* 0x0000001fff0f7819 */ /* 0x020fe2000001148a */
[----:B------:R-:W-:Y:S01]  /*34a0*/  IMAD.WIDE.U32 R86, R138, c[0x0][0x290], R8 ;  /* 0x0000a4008a567a25 */ /* 0x000fe200078e0008 */
[----:B------:R-:W-:-:S02]  /*34b0*/  LOP3.LUT R72, R14, 0xfffffff8, RZ, 0xc0, !PT ;  /* 0xfffffff80e487812 */ /* 0x000fc400078ec0ff */
[----:B------:R-:W-:Y:S01]  /*34c0*/  LOP3.LUT R71, R13, 0xfffffff8, RZ, 0xc0, !PT ;  /* 0xfffffff80d477812 */ /* 0x000fe200078ec0ff */
[----:B------:R-:W-:Y:S01]  /*34d0*/  IMAD R17, R16, c[0x0][0x2b4], R0 ;  /* 0x0000ad0010117a24 */ /* 0x000fe200078e0200 */
[----:B------:R-:W-:Y:S01]  /*34e0*/  LOP3.LUT R0, R233, 0x18, R104, 0xf8, !PT ;  /* 0x00000018e9007812 */ /* 0x000fe200078ef868 */
[C---:B------:R-:W-:Y:S01]  /*34f0*/  IMAD R16, R15.reuse, c[0x0][0x290], RZ ;  /* 0x0000a4000f107a24 */ /* 0x040fe200078e02ff */
[----:B------:R-:W-:Y:S01]  /*3500*/  LOP3.LUT R70, R12, 0xfffffff8, RZ, 0xc0, !PT ;  /* 0xfffffff80c467812 */ /* 0x000fe200078ec0ff */
[----:B------:R-:W-:Y:S01]  /*3510*/  IMAD R15, R15, c[0x0][0x280], RZ ;  /* 0x0000a0000f0f7a24 */ /* 0x000fe200078e02ff */
[----:B------:R-:W-:Y:S01]  /*3520*/  SHF.L.U64.HI R120, R129, R121, c[0x0][0x294] ;  /* 0x0000a50081787619 */ /* 0x000fe20000010279 */
[C---:B------:R-:W-:Y:S01]  /*3530*/  IMAD R16, R138.reuse, c[0x0][0x294], R16 ;  /* 0x0000a5008a107a24 */ /* 0x040fe200078e0210 */
[----:B------:R-:W-:Y:S01]  /*3540*/  IADD3 R113, R19, R21, R151 ;  /* 0x0000001513717210 */ /* 0x000fe20007ffe097 */
[C---:B------:R-:W-:Y:S02]  /*3550*/  IMAD R15, R138.reuse, c[0x0][0x284], R15 ;  /* 0x0000a1008a0f7a24 */ /* 0x040fe400078e020f */
[----:B------:R-:W-:Y:S01]  /*3560*/  IMAD.WIDE.U32 R84, R138, c[0x0][0x280], R6 ;  /* 0x0000a0008a547a25 */ /* 0x000fe200078e0006 */
[----:B------:R-:W-:-:S03]  /*3570*/  SHF.L.U64.HI R121, R128, R121, c[0x0][0x284] ;  /* 0x0000a10080797619 */ /* 0x000fc60000010279 */
[----:B------:R-:W-:-:S04]  /*3580*/  IMAD.WIDE.U32 R82, R138, c[0x0][0x290], R4 ;  /* 0x0000a4008a527a25 */ /* 0x000fc800078e0004 */
[----:B------:R-:W-:Y:S01]  /*3590*/  IMAD.WIDE.U32 R80, R138, c[0x0][0x280], R2 ;  /* 0x0000a0008a507a25 */ /* 0x000fe200078e0002 */
[----:B------:R-:W-:Y:S02]  /*35a0*/  LOP3.LUT R0, R151, R0, R150, 0xf6, !PT ;  /* 0x0000000097007212 */ /* 0x000fe400078ef696 */
[----:B------:R-:W-:Y:S01]  /*35b0*/  SHF.R.S32.HI R102, RZ, 0x3, R14 ;  /* 0x00000003ff667819 */ /* 0x000fe2000001140e */
[----:B------:R-:W-:Y:S01]  /*35c0*/  IMAD.MOV.U32 R32, RZ, RZ, RZ ;  /* 0x000000ffff207224 */ /* 0x000fe200078e00ff */
[----:B------:R-:W-:Y:S01]  /*35d0*/  SHF.R.S32.HI R101, RZ, 0x3, R13 ;  /* 0x00000003ff657819 */ /* 0x000fe2000001140d */
[----:B------:R-:W-:Y:S01]  /*35e0*/  IMAD.MOV.U32 R35, RZ, RZ, 0x1 ;  /* 0x00000001ff237424 */ /* 0x000fe200078e00ff */
[----:B------:R-:W-:Y:S01]  /*35f0*/  SHF.R.S32.HI R100, RZ, 0x3, R12 ;  /* 0x00000003ff647819 */ /* 0x000fe2000001140c */
[----:B------:R-:W-:Y:S01]  /*3600*/  IMAD.SHL.U32 R129, R129, 0x40, RZ ;  /* 0x0000004081817824 */ /* 0x000fe200078e00ff */
[----:B------:R-:W-:Y:S01]  /*3610*/  SHF.R.S32.HI R96, RZ, 0x1f, R72 ;  /* 0x0000001fff607819 */ /* 0x000fe20000011448 */
[----:B------:R-:W-:Y:S01]  /*3620*/  IMAD.SHL.U32 R128, R128, 0x40, RZ ;  /* 0x0000004080807824 */ /* 0x000fe200078e00ff */
[----:B------:R-:W-:Y:S01]  /*3630*/  SHF.R.S32.HI R95, RZ, 0x1f, R71 ;  /* 0x0000001fff5f7819 */ /* 0x000fe20000011447 */
[----:B------:R-:W-:Y:S01]  /*3640*/  IMAD R106, R23, c[0x0][0x214], R89 ;  /* 0x00008500176a7a24 */ /* 0x000fe200078e0259 */
[----:B------:R-:W-:Y:S01]  /*3650*/  SHF.R.S32.HI R94, RZ, 0x1f, R70 ;  /* 0x0000001fff5e7819 */ /* 0x000fe20000011446 */
[----:B------:R-:W-:-:S02]  /*3660*/  IMAD.IADD R103, R91, 0x1, R17 ;  /* 0x000000015b677824 */ /* 0x000fc400078e0211 */
[----:B------:R-:W-:Y:S02]  /*3670*/  IMAD.IADD R99, R87, 0x1, R16 ;  /* 0x0000000157637824 */ /* 0x000fe400078e0210 */
[----:B------:R-:W-:Y:S02]  /*3680*/  IMAD.IADD R97, R16, 0x1, R83 ;  /* 0x0000000110617824 */ /* 0x000fe400078e0253 */
[----:B------:R-:W-:Y:S02]  /*3690*/  IMAD.IADD R98, R85, 0x1, R15 ;  /* 0x0000000155627824 */ /* 0x000fe400078e020f */
[----:B------:R-:W-:Y:S01]  /*36a0*/  IMAD.IADD R93, R15, 0x1, R81 ;  /* 0x000000010f5d7824 */ /* 0x000fe200078e0251 */
[----:B--2---:R-:W-:-:S13]  /*36b0*/  LOP3.LUT P0, RZ, R18, 0x4, RZ, 0xc0, !PT ;  /* 0x0000000412ff7812 */ /* 0x004fda000780c0ff */
[----:B------:R-:W-:Y:S02]  /*36c0*/  @P0 LOP3.LUT R232, R232, 0x8, RZ, 0xfc, !PT ;  /* 0x00000008e8e80812 */ /* 0x000fe400078efcff */
[----:B------:R-:W-:Y:S02]  /*36d0*/  ISETP.LE.AND P0, PT, R133, c[0x0][0x27c], PT ;  /* 0x00009f0085007a0c */ /* 0x000fe40003f03270 */
[----:B------:R-:W-:-:S04]  /*36e0*/  LOP3.LUT R232, R232, 0xffffffdf, RZ, 0xc0, !PT ;  /* 0xffffffdfe8e87812 */ /* 0x000fc800078ec0ff */
[----:B------:R-:W-:-:S04]  /*36f0*/  LOP3.LUT R232, R232, 0xffffffef, RZ, 0xc0, !PT ;  /* 0xffffffefe8e87812 */ /* 0x000fc800078ec0ff */
[----:B------:R-:W-:-:S04]  /*3700*/  @P1 LOP3.LUT R232, R232, 0x10, RZ, 0xfc, !PT ;  /* 0x00000010e8e81812 */ /* 0x000fc800078efcff */
[----:B------:R-:W-:Y:S02]  /*3710*/  @P0 LOP3.LUT R232, R232, 0x20, RZ, 0xfc, !PT ;  /* 0x00000020e8e80812 */ /* 0x000fe400078efcff */
.L_x_2886:
[----:B------:R-:W-:Y:S01]  /*3720*/  ISETP.NE.AND P1, PT, R133, c[0x0][0x2b8], PT ;  /* 0x0000ae0085007a0c */ /* 0x000fe20003f25270 */
[----:B------:R-:W-:Y:S01]  /*3730*/  IMAD.SHL.U32 R8, R28, 0x40, RZ ;  /* 0x000000401c087824 */ /* 0x000fe200078e00ff */
[----:B------:R-:W2:Y:S01]  /*3740*/  LDL R9, [R1+0x10] ;  /* 0x0000100001097983 */ /* 0x000ea20000100800 */
[----:B------:R-:W-:Y:S01]  /*3750*/  IMAD.MOV.U32 R60, RZ, RZ, RZ ;  /* 0x000000ffff3c7224 */ /* 0x000fe200078e00ff */
[----:B------:R-:W-:Y:S04]  /*3760*/  DEPBAR.LE SB0, 0x2 ;  /* 0x000080800000791a */ /* 0x000fe80000000000 */
[----:B-1----:R-:W-:Y:S01]  /*3770*/  IMAD.IADD R2, R132, 0x1, R8 ;  /* 0x0000000184027824 */ /* 0x002fe200078e0208 */
        /* <DEDUP_REMOVED lines=17> */
[C---:B------:R-:W-:Y:S01]  /*3890*/  LEA R61, R2.reuse, 0x100, 0x1 ;  /* 0x00000100023d7811 */ /* 0x040fe200078e08ff */
[----:B------:R-:W-:Y:S01]  /*38a0*/  BAR.SYNC.DEFER_BLOCKING 0x0 ;  /* 0x0000000000007b1d */ /* 0x000fe20000010000 */
[----:B--2---:R-:W-:Y:S11]  /*38b0*/  LOP3.LUT P2, RZ, R9, 0x4, RZ, 0xc0, !PT ;  /* 0x0000000409ff7812 */ /* 0x004ff6000784c0ff */
[----:B------:R-:W-:Y:S02]  /*38c0*/  @!UPT UIADD3 URZ, URZ, URZ, URZ ;  /* 0x0000003f3f3ff290 */ /* 0x000fe4000fffe03f */
[----:B------:R-:W-:Y:S02]  /*38d0*/  @P2 IADD3 R5, R2, -0x20, RZ ;  /* 0xffffffe002052810 */ /* 0x000fe40007ffe0ff */
[----:B------:R-:W-:Y:S02]  /*38e0*/  ISETP.LE.AND P2, PT, R133, c[0x0][0x27c], PT ;  /* 0x00009f0085007a0c */ /* 0x000fe40003f43270 */
[----:B------:R-:W-:Y:S11]  /*38f0*/  LEA R62, R5, 0x100, 0x1 ;  /* 0x00000100053e7811 */ /* 0x000ff600078e08ff */
[----:B----4-:R-:W-:-:S05]  /*3900*/  @!P2 BRA `(.L_x_2863) ;  /* 0x00003b100000a947 */ /* 0x010fca0003800000 */
[----:B-1----:R-:W-:Y:S01]  /*3910*/  IMAD.WIDE.U32 R2, R63, c[0x0][0x1e0], RZ ;  /* 0x000078003f027a25 */ /* 0x002fe200078e00ff */
        /* <DEDUP_REMOVED lines=84> */
.L_x_2866:
[----:B------:R-:W-:Y:S05]  /*3e60*/  BSYNC B0 ;  /* 0x0000000000007941 */ /* 0x000fea0003800000 */
.L_x_2865:
        /* <DEDUP_REMOVED lines=36> */
[----:B------:R-:W-:Y:S01]  /*40b0*/  ISETP.GE.AND P0, PT, R110, c[0x0][0x27c], PT ;  /* 0x00009f006e007a0c */ /* 0x000fe20003f06270 */
[----:B------:R-:W1:Y:S01]  /*40c0*/  LDS.128 R12, [R61+0xc000] ;  /* 0x00c000003d0c7984 */ /* 0x000e620000000c00 */
[----:B------:R-:W-:Y:S01]  /*40d0*/  MOV R4, R2 ;  /* 0x0000000200047202 */ /* 0x000fe20000000f00 */
[----:B------:R-:W-:Y:S02]  /*40e0*/  IMAD.MOV.U32 R30, RZ, RZ, R16 ;  /* 0x000000ffff1e7224 */ /* 0x000fe400078e0010 */
[--C-:B------:R-:W-:Y:S08]  /*40f0*/  IMAD.MOV.U32 R46, RZ, RZ, R17.reuse ;  /* 0x000000ffff2e7224 */ /* 0x100ff000078e0011 */
[----:B--2---:R-:W-:Y:S02]  /*4100*/  @!P0 SHF.R.U64 R33, R16, 0x10, R17 ;  /* 0x0000001010218819 */ /* 0x004fe40000001211 */
[----:B------:R-:W-:Y:S02]  /*4110*/  @!P0 SHF.R.U64 R5, R2, 0x10, R3 ;  /* 0x0000001002058819 */ /* 0x000fe40000001203 */
[----:B------:R-:W-:Y:S02]  /*4120*/  @!P0 PRMT R33, R30, 0x5410, R33 ;  /* 0x000054101e218816 */ /* 0x000fe40000000021 */
[----:B------:R-:W-:Y:S02]  /*4130*/  @!P0 PRMT R4, R4, 0x5410, R5 ;  /* 0x0000541004048816 */ /* 0x000fe40000000005 */
[----:B------:R-:W-:Y:S01]  /*4140*/  @!P0 SHF.R.U32.HI R34, RZ, 0x10, R17 ;  /* 0x00000010ff228819 */ /* 0x000fe20000011611 */
[----:B------:R-:W-:Y:S01]  /*4150*/  @!P0 IMAD.U32 R30, R33, 0x10000, RZ ;  /* 0x00010000211e8824 */ /* 0x000fe200078e00ff */
[--C-:B------:R-:W-:Y:S01]  /*4160*/  @!P0 SHF.R.U32.HI R16, RZ, 0x10, R3.reuse ;  /* 0x00000010ff108819 */ /* 0x100fe20000011603 */
[----:B------:R-:W-:Y:S01]  /*4170*/  IMAD.MOV.U32 R17, RZ, RZ, R3 ;  /* 0x000000ffff117224 */ /* 0x000fe200078e0003 */
[----:B------:R-:W-:Y:S02]  /*4180*/  @!P0 SHF.L.U32 R3, R4, 0x10, RZ ;  /* 0x0000001004038819 */ /* 0x000fe400000006ff */
[----:B------:R-:W-:Y:S02]  /*4190*/  @!P0 PRMT R34, R46, 0x5410, R34 ;  /* 0x000054102e228816 */ /* 0x000fe40000000022 */
[----:B------:R-:W-:Y:S02]  /*41a0*/  @!P0 LOP3.LUT R4, R4, 0xffff0000, RZ, 0xc0, !PT ;  /* 0xffff000004048812 */ /* 0x000fe400078ec0ff */
[----:B------:R-:W-:Y:S02]  /*41b0*/  @!P0 PRMT R16, R17, 0x5410, R16 ;  /* 0x0000541011108816 */ /* 0x000fe40000000010 */
[----:B------:R-:W-:Y:S02]  /*41c0*/  @!P0 SHF.L.U32 R17, R34, 0x10, RZ ;  /* 0x0000001022118819 */ /* 0x000fe400000006ff */
[----:B------:R-:W-:Y:S01]  /*41d0*/  @!P0 LOP3.LUT R33, R33, 0xffff0000, RZ, 0xc0, !PT ;  /* 0xffff000021218812 */ /* 0x000fe200078ec0ff */
[C---:B-1----:R-:W-:Y:S01]  /*41e0*/  @!P0 IMAD.U32 R5, R12.reuse, 0x10000, RZ ;  /* 0x000100000c058824 */ /* 0x042fe200078e00ff */
[----:B------:R-:W-:Y:S05]  /*41f0*/  @!P0 LOP3.LUT R2, R12, 0xffff0000, RZ, 0xc0, !PT ;  /* 0xffff00000c028812 */ /* 0x000fea00078ec0ff */
[C---:B------:R-:W-:Y:S02]  /*4200*/  @!P0 FMUL.FTZ R46, R2.reuse, R30 ;  /* 0x0000001e022e8220 */ /* 0x040fe40000410000 */
[-C--:B------:R-:W-:Y:S02]  /*4210*/  @!P0 FMUL.FTZ R2, R2, R3.reuse ;  /* 0x0000000302028220 */ /* 0x080fe40000410000 */
[----:B------:R-:W-:Y:S01]  /*4220*/  @!P0 FFMA.FTZ R46, R5, R3, -R46 ;  /* 0x00000003052e8223 */ /* 0x000fe2000001082e */
[C---:B------:R-:W-:Y:S01]  /*4230*/  @!P0 LOP3.LUT R3, R13.reuse, 0xffff0000, RZ, 0xc0, !PT ;  /* 0xffff00000d038812 */ /* 0x040fe200078ec0ff */
[----:B------:R-:W-:Y:S02]  /*4240*/  @!P0 FFMA.FTZ R2, R30, R5, R2 ;  /* 0x000000051e028223 */ /* 0x000fe40000010002 */
[----:B------:R-:W-:Y:S02]  /*4250*/  @!P0 IMAD.U32 R5, R13, 0x10000, RZ ;  /* 0x000100000d058824 */ /* 0x000fe400078e00ff */
[C---:B------:R-:W-:Y:S02]  /*4260*/  @!P0 FMUL.FTZ R30, R3.reuse, R33 ;  /* 0x00000021031e8220 */ /* 0x040fe40000410000 */
[-C--:B------:R-:W-:Y:S02]  /*4270*/  @!P0 FMUL.FTZ R3, R3, R4.reuse ;  /* 0x0000000403038220 */ /* 0x080fe40000410000 */
[----:B------:R-:W-:Y:S01]  /*4280*/  @!P0 FFMA.FTZ R55, R5, R4, -R30 ;  /* 0x0000000405378223 */ /* 0x000fe2000001081e */
[----:B------:R-:W-:Y:S01]  /*4290*/  @!P0 LOP3.LUT R4, R14, 0xffff0000, RZ, 0xc0, !PT ;  /* 0xffff00000e048812 */ /* 0x000fe200078ec0ff */
        /* <DEDUP_REMOVED lines=19> */
[C---:B----4-:R-:W-:Y:S02]  /*43d0*/  LEA R16, P1, R104.reuse, R52, 0x1 ;  /* 0x0000003468107211 */ /* 0x050fe400078208ff */
[----:B------:R-:W-:Y:S01]  /*43e0*/  @!P0 F2FP.BF16.PACK_AB R2, R5, R34 ;  /* 0x000000220502823e */ /* 0x000fe200000010ff */
[----:B------:R-:W-:Y:S01]  /*43f0*/  @!P0 IMAD.MOV.U32 R14, RZ, RZ, R3 ;  /* 0x000000ffff0e8224 */ /* 0x000fe200078e0003 */
[----:B---3--:R-:W-:Y:S02]  /*4400*/  LEA.HI.X R17, R104, R53, R105, 0x1, P1 ;  /* 0x0000003568117211 */ /* 0x008fe400008f0c69 */
[----:B------:R-:W-:Y:S02]  /*4410*/  @!P0 MOV R13, R30 ;  /* 0x0000001e000d8202 */ /* 0x000fe40000000f00 */
[----:B------:R-:W-:Y:S05]  /*4420*/  @!P0 MOV R15, R2 ;  /* 0x00000002000f8202 */ /* 0x000fea0000000f00 */
[----:B------:R1:W-:Y:S02]  /*4430*/  ST.E.128 [R16.64], R12 ;  /* 0x0000000c10007985 */ /* 0x0003e4000c101d08 */
.L_x_2869:
[----:B------:R-:W-:Y:S05]  /*4440*/  BSYNC B0 ;  /* 0x0000000000007941 */ /* 0x000fea0003800000 */
.L_x_2868:
        /* <DEDUP_REMOVED lines=16> */
[----:B--2---:R-:W-:Y:S02]  /*4550*/  @!P0 PRMT R33, R47, 0x5432, R4 ;  /* 0x000054322f218816 */ /* 0x004fe40000000004 */
        /* <DEDUP_REMOVED lines=29> */
[----:B------:R-:W-:Y:S01]  /*4730*/  IMAD.SHL.U32 R7, R235, 0x8, RZ ;  /* 0x00000008eb077824 */ /* 0x000fe200078e00ff */
[----:B------:R-:W-:Y:S01]  /*4740*/  @!P0 F2FP.BF16.PACK_AB R17, R2, R47 ;  /* 0x0000002f0211823e */ /* 0x000fe200000010ff */
[----:B------:R-:W-:Y:S01]  /*4750*/  @!P0 FFMA.FTZ R37, R34, R6, -R37 ;  /* 0x0000000622258223 */ /* 0x000fe20000010825 */
[----:B------:R-:W-:Y:S01]  /*4760*/  @!P0 F2FP.BF16.PACK_AB R3, R4, R46 ;  /* 0x0000002e0403823e */ /* 0x000fe200000010ff */
[----:B------:R-:W-:Y:S01]  /*4770*/  @!P0 FFMA.FTZ R5, R33, R34, R5 ;  /* 0x0000002221058223 */ /* 0x000fe20000010005 */
[----:B----4-:R-:W-:Y:S01]  /*4780*/  LEA R6, P1, R7, R52, 0x1 ;  /* 0x0000003407067211 */ /* 0x010fe200078208ff */
[----:B------:R-:W-:Y:S01]  /*4790*/  @!P0 IMAD.MOV.U32 R13, RZ, RZ, R16 ;  /* 0x000000ffff0d8224 */ /* 0x000fe200078e0010 */
[----:B------:R-:W-:Y:S01]  /*47a0*/  @!P0 MOV R12, R17 ;  /* 0x00000011000c8202 */ /* 0x000fe20000000f00 */
[----:B------:R-:W-:Y:S01]  /*47b0*/  @!P0 IMAD.MOV.U32 R14, RZ, RZ, R3 ;  /* 0x000000ffff0e8224 */ /* 0x000fe200078e0003 */
[----:B------:R-:W-:Y:S02]  /*47c0*/  @!P0 F2FP.BF16.PACK_AB R2, R5, R37 ;  /* 0x000000250502823e */ /* 0x000fe400000010ff */
[----:B---3--:R-:W-:Y:S02]  /*47d0*/  LEA.HI.X.SX32 R7, R7, R53, 0x1, P1 ;  /* 0x0000003507077211 */ /* 0x008fe400008f0eff */
[----:B------:R-:W-:Y:S05]  /*47e0*/  @!P0 MOV R15, R2 ;  /* 0x00000002000f8202 */ /* 0x000fea0000000f00 */
[----:B------:R1:W-:Y:S02]  /*47f0*/  ST.E.128 [R6.64], R12 ;  /* 0x0000000c06007985 */ /* 0x0003e4000c101d08 */
.L_x_2871:
[----:B------:R-:W-:Y:S05]  /*4800*/  BSYNC B0 ;  /* 0x0000000000007941 */ /* 0x000fea0003800000 */
.L_x_2870:
        /* <DEDUP_REMOVED lines=39> */
[----:B--2---:R-:W-:Y:S01]  /*4a80*/  @!P0 FFMA.FTZ R34, R17, R5, -R30 ;  /* 0x0000000511228223 */ /* 0x004fe2000001081e */
        /* <DEDUP_REMOVED lines=21> */
.L_x_2873:
[----:B------:R-:W-:Y:S05]  /*4be0*/  BSYNC B0 ;  /* 0x0000000000007941 */ /* 0x000fea0003800000 */
.L_x_2872:
        /* <DEDUP_REMOVED lines=28> */
[----:B--2---:R-:W-:Y:S01]  /*4db0*/  @!P0 FFMA.FTZ R34, R9, R7, -R19 ;  /* 0x0000000709228223 */ /* 0x004fe20000010813 */
        /* <DEDUP_REMOVED lines=29> */
.L_x_2875:
[----:B------:R-:W-:Y:S05]  /*4f90*/  BSYNC B0 ;  /* 0x0000000000007941 */ /* 0x000fea0003800000 */
.L_x_2874:
        /* <DEDUP_REMOVED lines=58> */
.L_x_2877:
[----:B------:R-:W-:Y:S05]  /*5340*/  BSYNC B0 ;  /* 0x0000000000007941 */ /* 0x000fea0003800000 */
.L_x_2876:
        /* <DEDUP_REMOVED lines=58> */
.L_x_2864:
        /* <DEDUP_REMOVED lines=47> */
.L_x_2879:
[----:B------:R-:W-:Y:S05]  /*59e0*/  BSYNC B0 ;  /* 0x0000000000007941 */ /* 0x000fea0003800000 */
.L_x_2878:
        /* <DEDUP_REMOVED lines=37> */
[----:B------:R-:W-:Y:S02]  /*5c40*/  IMAD.MOV.U32 R21, RZ, RZ, R12 ;  /* 0x000000ffff157224 */ /* 0x000fe400078e000c */
[----:B--2---:R-:W-:Y:S01]  /*5c50*/  IMAD.MOV.U32 R33, RZ, RZ, R14 ;  /* 0x000000ffff217224 */ /* 0x004fe200078e000e */
[----:B------:R-:W-:Y:S01]  /*5c60*/  SHF.R.S32.HI R3, RZ, 0x1f, R2 ;  /* 0x0000001fff037819 */ /* 0x000fe20000011402 */
[----:B------:R-:W-:Y:S03]  /*5c70*/  IMAD.MOV.U32 R20, RZ, RZ, R5 ;  /* 0x000000ffff147224 */ /* 0x000fe600078e0005 */
[----:B------:R-:W-:Y:S03]  /*5c80*/  LEA.HI R2, R3, R2, RZ, 0x4 ;  /* 0x0000000203027211 */ /* 0x000fe600078f20ff */
[--C-:B------:R-:W-:Y:S02]  /*5c90*/  @!P0 SHF.R.U64 R12, R12, 0x10, R13.reuse ;  /* 0x000000100c0c8819 */ /* 0x100fe4000000120d */
[----:B------:R-:W-:Y:S02]  /*5ca0*/  LEA.HI.SX32 R2, R2, R102, 0x1c ;  /* 0x0000006602027211 */ /* 0x000fe400078fe2ff */
[----:B------:R-:W-:Y:S02]  /*5cb0*/  @!P0 SHF.R.U32.HI R36, RZ, 0x10, R13 ;  /* 0x00000010ff248819 */ /* 0x000fe4000001160d */
[----:B------:R-:W-:Y:S01]  /*5cc0*/  SHF.R.S32.HI R3, RZ, 0x1f, R2 ;  /* 0x0000001fff037819 */ /* 0x000fe20000011402 */
[----:B------:R-:W-:Y:S01]  /*5cd0*/  IMAD.SHL.U32 R59, R2, 0x8, RZ ;  /* 0x00000008023b7824 */ /* 0x000fe200078e00ff */
[--C-:B------:R-:W-:Y:S02]  /*5ce0*/  @!P0 SHF.R.U64 R34, R14, 0x10, R15.reuse ;  /* 0x000000100e228819 */ /* 0x100fe4000000120f */
        /* <DEDUP_REMOVED lines=12> */
[----:B------:R-:W-:Y:S01]  /*5db0*/  @!P0 PRMT R51, R37, 0x5410, R36 ;  /* 0x0000541025338816 */ /* 0x000fe20000000024 */
[----:B------:R-:W-:Y:S01]  /*5dc0*/  IMAD.IADD R4, R58, 0x1, R4 ;  /* 0x000000013a047824 */ /* 0x000fe200078e0204 */
[----:B------:R-:W-:Y:S01]  /*5dd0*/  @!P0 SHF.R.U32.HI R8, RZ, 0x10, R5 ;  /* 0x00000010ff088819 */ /* 0x000fe20000011605 */
        /* <DEDUP_REMOVED lines=99> */
.L_x_2881:
[----:B------:R-:W-:Y:S05]  /*6410*/  BSYNC B0 ;  /* 0x0000000000007941 */ /* 0x000fea0003800000 */
.L_x_2880:
        /* <DEDUP_REMOVED lines=16> */
[----:B------:R-:W-:Y:S02]  /*6520*/  @!P0 PRMT R9, R52, 0x5410, R6 ;  /* 0x0000541034098816 */ /* 0x000fe40000000006 */
[----:B------:R-:W-:Y:S01]  /*6530*/  @!P0 PRMT R5, R22, 0x5432, R5 ;  /* 0x0000543216058816 */ /* 0x000fe20000000005 */
[----:B------:R-:W-:Y:S01]  /*6540*/  IMAD.SHL.U32 R2, R2, 0x200, RZ ;  /* 0x0000020002027824 */ /* 0x000fe200078e00ff */
[----:B------:R-:W-:Y:S02]  /*6550*/  LOP3.LUT R3, R233, 0x38, R48, 0xf8, !PT ;  /* 0x00000038e9037812 */ /* 0x000fe400078ef830 */
[----:B------:R-:W-:Y:S02]  /*6560*/  @!P0 SHF.R.U64 R4, R18, 0x10, R19 ;  /* 0x0000001012048819 */ /* 0x000fe40000001213 */
[----:B------:R-:W-:Y:S02]  /*6570*/  LOP3.LUT R3, R3, R150, RZ, 0x3c, !PT ;  /* 0x0000009603037212 */ /* 0x000fe400078e3cff */
[----:B------:R-:W-:Y:S02]  /*6580*/  LOP3.LUT R2, R2, 0x7ffff000, RZ, 0xc0, !PT ;  /* 0x7ffff00002027812 */ /* 0x000fe400078ec0ff */
[----:B------:R-:W-:Y:S02]  /*6590*/  @!P0 SHF.R.U32.HI R16, RZ, 0x10, R43 ;  /* 0x00000010ff108819 */ /* 0x000fe4000001162b */
[----:B------:R-:W-:Y:S01]  /*65a0*/  IADD3 R2, R3, R2, R151 ;  /* 0x0000000203027210 */ /* 0x000fe20007ffe097 */
[----:B------:R-:W-:Y:S01]  /*65b0*/  IMAD.IADD R3, R112, 0x1, R58 ;  /* 0x0000000170037824 */ /* 0x000fe200078e023a */
[----:B------:R-:W-:Y:S02]  /*65c0*/  @!P0 PRMT R21, R52, 0x5432, R7 ;  /* 0x0000543234158816 */ /* 0x000fe40000000007 */
[----:B------:R-:W-:Y:S01]  /*65d0*/  @!P0 SHF.L.U32 R6, R9, 0x10, RZ ;  /* 0x0000001009068819 */ /* 0x000fe200000006ff */
[----:B------:R-:W-:Y:S01]  /*65e0*/  IMAD.IADD R2, R58, 0x1, R2 ;  /* 0x000000013a027824 */ /* 0x000fe200078e0202 */
[----:B------:R-:W-:Y:S01]  /*65f0*/  @!P0 SHF.R.U64 R8, R42, 0x10, R43 ;  /* 0x000000102a088819 */ /* 0x000fe2000000122b */
[----:B------:R-:W-:Y:S01]  /*6600*/  IMAD.SHL.U32 R3, R3, 0x2, RZ ;  /* 0x0000000203037824 */ /* 0x000fe200078e00ff */
[C---:B--2---:R-:W-:Y:S01]  /*6610*/  @!P0 PRMT R33, R53.reuse, 0x5432, R16 ;  /* 0x0000543235218816 */ /* 0x044fe20000000010 */
[----:B------:R-:W-:Y:S01]  /*6620*/  IMAD.SHL.U32 R2, R2, 0x2, RZ ;  /* 0x0000000202027824 */ /* 0x000fe200078e00ff */
[----:B------:R-:W-:Y:S02]  /*6630*/  @!P0 PRMT R34, R53, 0x5410, R8 ;  /* 0x0000541035228816 */ /* 0x000fe40000000008 */
[----:B------:R1:W2:Y:S01]  /*6640*/  LDS.128 R36, [R3+0xc100] ;  /* 0x00c1000003247984 */ /* 0x0002a20000000c00 */
[----:B------:R-:W-:Y:S07]  /*6650*/  @!P0 LOP3.LUT R9, R9, 0xffff0000, RZ, 0xc0, !PT ;  /* 0xffff000009098812 */ /* 0x000fee00078ec0ff */
[----:B------:R5:W4:Y:S01]  /*6660*/  LDS.128 R12, [R2+0xc100] ;  /* 0x00c10000020c7984 */ /* 0x000b220000000c00 */
[----:B-1----:R-:W-:Y:S01]  /*6670*/  @!P0 SHF.R.U32.HI R3, RZ, 0x10, R19 ;  /* 0x00000010ff038819 */ /* 0x002fe20000011613 */
[C---:B------:R-:W-:Y:S01]  /*6680*/  @!P0 IMAD.U32 R19, R21.reuse, 0x10000, RZ ;  /* 0x0001000015138824 */ /* 0x040fe200078e00ff */
[----:B------:R-:W-:Y:S02]  /*6690*/  @!P0 LOP3.LUT R21, R21, 0xffff0000, RZ, 0xc0, !PT ;  /* 0xffff000015158812 */ /* 0x000fe400078ec0ff */
[C---:B------:R-:W-:Y:S02]  /*66a0*/  @!P0 PRMT R16, R23.reuse, 0x5432, R3 ;  /* 0x0000543217108816 */ /* 0x040fe40000000003 */
[----:B-----5:R-:W-:Y:S02]  /*66b0*/  @!P0 SHF.R.U32.HI R2, RZ, 0x10, R17 ;  /* 0x00000010ff028819 */ /* 0x020fe40000011611 */
[----:B------:R-:W-:Y:S01]  /*66c0*/  @!P0 PRMT R17, R23, 0x5410, R4 ;  /* 0x0000541017118816 */ /* 0x000fe20000000004 */
[----:B------:R-:W-:Y:S01]  /*66d0*/  @!P0 IMAD.U32 R4, R5, 0x10000, RZ ;  /* 0x0001000005048824 */ /* 0x000fe200078e00ff */
[----:B------:R-:W-:Y:S01]  /*66e0*/  @!P0 PRMT R7, R22, 0x5410, R2 ;  /* 0x0000541016078816 */ /* 0x000fe20000000002 */
[----:B--2---:R-:W-:Y:S02]  /*66f0*/  @!P0 IMAD.U32 R8, R36, 0x10000, RZ ;  /* 0x0001000024088824 */ /* 0x004fe400078e00ff */
[----:B------:R-:W-:Y:S02]  /*6700*/  @!P0 IMAD.U32 R20, R37, 0x10000, RZ ;  /* 0x0001000025148824 */ /* 0x000fe400078e00ff */
[----:B----4-:R-:W-:Y:S01]  /*6710*/  @!P0 IMAD.U32 R2, R12, 0x10000, RZ ;  /* 0x000100000c028824 */ /* 0x010fe200078e00ff */
[----:B------:R-:W-:Y:S03]  /*6720*/  @!P0 SHF.L.U32 R3, R13, 0x10, RZ ;  /* 0x000000100d038819 */ /* 0x000fe600000006ff */
[C---:B------:R-:W-:Y:S02]  /*6730*/  @!P0 FMUL.FTZ R18, R2.reuse, R6 ;  /* 0x0000000602128220 */ /* 0x040fe40000410000 */
[-C--:B------:R-:W-:Y:S02]  /*6740*/  @!P0 FMUL.FTZ R2, R2, R4.reuse ;  /* 0x0000000402028220 */ /* 0x080fe40000410000 */
[----:B------:R-:W-:Y:S02]  /*6750*/  @!P0 FFMA.FTZ R49, R8, R4, -R18 ;  /* 0x0000000408318223 */ /* 0x000fe40000010812 */
[----:B------:R-:W-:Y:S01]  /*6760*/  @!P0 FFMA.FTZ R2, R6, R8, R2 ;  /* 0x0000000806028223 */ /* 0x000fe20000010002 */
[----:B------:R-:W-:Y:S01]  /*6770*/  @!P0 LOP3.LUT R6, R12, 0xffff0000, RZ, 0xc0, !PT ;  /* 0xffff00000c068812 */ /* 0x000fe200078ec0ff */
[C---:B------:R-:W-:Y:S01]  /*6780*/  @!P0 IMAD.U32 R8, R7.reuse, 0x10000, RZ ;  /* 0x0001000007088824 */ /* 0x040fe200078e00ff */
[----:B------:R-:W-:Y:S01]  /*6790*/  @!P0 LOP3.LUT R7, R7, 0xffff0000, RZ, 0xc0, !PT ;  /* 0xffff000007078812 */ /* 0x000fe200078ec0ff */
[C---:B------:R-:W-:Y:S02]  /*67a0*/  @!P0 FMUL.FTZ R18, R3.reuse, R19 ;  /* 0x0000001303128220 */ /* 0x040fe40000410000 */
[-C--:B------:R-:W-:Y:S02]  /*67b0*/  @!P0 FMUL.FTZ R4, R3, R8.reuse ;  /* 0x0000000803048220 */ /* 0x080fe40000410000 */
[----:B------:R-:W-:Y:S01]  /*67c0*/  @!P0 FFMA.FTZ R42, R20, R8, -R18 ;  /* 0x00000008142a8223 */ /* 0x000fe20000010812 */
[----:B------:R-:W-:Y:S01]  /*67d0*/  @!P0 LOP3.LUT R8, R5, 0xffff0000, RZ, 0xc0, !PT ;  /* 0xffff000005088812 */ /* 0x000fe200078ec0ff */
[----:B------:R-:W-:Y:S01]  /*67e0*/  @!P0 FMUL.FTZ R22, R6, R9 ;  /* 0x0000000906168220 */ /* 0x000fe20000410000 */
[----:B------:R-:W-:Y:S02]  /*67f0*/  @!P0 LOP3.LUT R18, R36, 0xffff0000, RZ, 0xc0, !PT ;  /* 0xffff000024128812 */ /* 0x000fe400078ec0ff */
[----:B------:R-:W-:Y:S01]  /*6800*/  @!P0 LOP3.LUT R5, R13, 0xffff0000, RZ, 0xc0, !PT ;  /* 0xffff00000d058812 */ /* 0x000fe200078ec0ff */
[-C--:B------:R-:W-:Y:S02]  /*6810*/  @!P0 FMUL.FTZ R3, R6, R8.reuse ;  /* 0x0000000806038220 */ /* 0x080fe40000410000 */
[----:B------:R-:W-:Y:S01]  /*6820*/  @!P0 FFMA.FTZ R43, R18, R8, -R22 ;  /* 0x00000008122b8223 */ /* 0x000fe20000010816 */
[----:B------:R-:W-:Y:S01]  /*6830*/  @!P0 LOP3.LUT R22, R37, 0xffff0000, RZ, 0xc0, !PT ;  /* 0xffff000025168812 */ /* 0x000fe200078ec0ff */
[----:B------:R-:W-:Y:S01]  /*6840*/  @!P0 FMUL.FTZ R6, R5, R21 ;  /* 0x0000001505068220 */ /* 0x000fe20000410000 */
[----:B------:R-:W-:Y:S01]  /*6850*/  @!P0 SHF.L.U32 R8, R17, 0x10, RZ ;  /* 0x0000001011088819 */ /* 0x000fe200000006ff */
[----:B------:R-:W-:Y:S02]  /*6860*/  @!P0 FFMA.FTZ R3, R9, R18, R3 ;  /* 0x0000001209038223 */ /* 0x000fe40000010003 */
[-C--:B------:R-:W-:Y:S02]  /*6870*/  @!P0 FFMA.FTZ R40, R22, R7.reuse, -R6 ;  /* 0x0000000716288223 */ /* 0x080fe40000010806 */
[----:B------:R-:W-:Y:S02]  /*6880*/  @!P0 IMAD.U32 R9, R34, 0x10000, RZ ;  /* 0x0001000022098824 */ /* 0x000fe400078e00ff */
[----:B------:R-:W-:Y:S01]  /*6890*/  @!P0 IMAD.U32 R6, R14, 0x10000, RZ ;  /* 0x000100000e068824 */ /* 0x000fe200078e00ff */
[----:B------:R-:W-:Y:S01]  /*68a0*/  @!P0 F2FP.BF16.PACK_AB R40, R40, R42 ;  /* 0x0000002a2828823e */ /* 0x000fe200000010ff */
[----:B------:R-:W-:Y:S02]  /*68b0*/  @!P0 FMUL.FTZ R5, R5, R7 ;  /* 0x0000000705058220 */ /* 0x000fe40000410000 */
[----:B------:R-:W-:Y:S02]  /*68c0*/  @!P0 FFMA.FTZ R4, R19, R20, R4 ;  /* 0x0000001413048223 */ /* 0x000fe40000010004 */
[----:B------:R-:W-:Y:S02]  /*68d0*/  @!P0 IMAD.U32 R18, R38, 0x10000, RZ ;  /* 0x0001000026128824 */ /* 0x000fe400078e00ff */
[C---:B------:R-:W-:Y:S02]  /*68e0*/  @!P0 FMUL.FTZ R20, R6.reuse, R9 ;  /* 0x0000000906148220 */ /* 0x040fe40000410000 */
[----:B------:R-:W-:Y:S02]  /*68f0*/  @!P0 FMUL.FTZ R6, R6, R8 ;  /* 0x0000000806068220 */ /* 0x000fe40000410000 */
[----:B------:R-:W-:Y:S01]  /*6900*/  @!P0 FFMA.FTZ R5, R21, R22, R5 ;  /* 0x0000001615058223 */ /* 0x000fe20000010005 */
[C---:B------:R-:W-:Y:S01]  /*6910*/  @!P0 LOP3.LUT R21, R33.reuse, 0xffff0000, RZ, 0xc0, !PT ;  /* 0xffff000021158812 */ /* 0x040fe200078ec0ff */
[----:B------:R-:W-:Y:S01]  /*6920*/  @!P0 IMAD.U32 R19, R33, 0x10000, RZ ;  /* 0x0001000021138824 */ /* 0x000fe200078e00ff */
[----:B------:R-:W-:Y:S01]  /*6930*/  @!P0 LOP3.LUT R22, R39, 0xffff0000, RZ, 0xc0, !PT ;  /* 0xffff000027168812 */ /* 0x000fe200078ec0ff */
[----:B------:R-:W-:Y:S01]  /*6940*/  @!P0 IMAD.U32 R7, R15, 0x10000, RZ ;  /* 0x000100000f078824 */ /* 0x000fe200078e00ff */
[----:B------:R-:W-:Y:S01]  /*6950*/  @!P0 F2FP.BF16.PACK_AB R33, R43, R49 ;  /* 0x000000312b21823e */ /* 0x000fe200000010ff */
[----:B------:R-:W-:Y:S01]  /*6960*/  @!P0 FFMA.FTZ R6, R9, R18, R6 ;  /* 0x0000001209068223 */ /* 0x000fe20000010006 */
[----:B------:R-:W-:Y:S01]  /*6970*/  @!P0 F2FP.BF16.PACK_AB R4, R5, R4 ;  /* 0x000000040504823e */ /* 0x000fe200000010ff */
[----:B------:R-:W-:Y:S02]  /*6980*/  @!P0 IMAD.U32 R9, R16, 0x10000, RZ ;  /* 0x0001000010098824 */ /* 0x000fe400078e00ff */
[----:B------:R-:W-:Y:S01]  /*6990*/  @!P0 FFMA.FTZ R41, R18, R8, -R20 ;  /* 0x0000000812298223 */ /* 0x000fe20000010814 */
[----:B------:R-:W-:Y:S01]  /*69a0*/  @!P0 SHF.L.U32 R20, R39, 0x10, RZ ;  /* 0x0000001027148819 */ /* 0x000fe200000006ff */
[C---:B------:R-:W-:Y:S02]  /*69b0*/  @!P0 FMUL.FTZ R18, R7.reuse, R19 ;  /* 0x0000001307128220 */ /* 0x040fe40000410000 */
[-C--:B------:R-:W-:Y:S01]  /*69c0*/  @!P0 FMUL.FTZ R8, R7, R9.reuse ;  /* 0x0000000907088220 */ /* 0x080fe20000410000 */
[----:B------:R-:W-:Y:S01]  /*69d0*/  @!P0 LOP3.LUT R7, R15, 0xffff0000, RZ, 0xc0, !PT ;  /* 0xffff00000f078812 */ /* 0x000fe200078ec0ff */
[----:B------:R-:W-:Y:S01]  /*69e0*/  @!P0 FFMA.FTZ R23, R20, R9, -R18 ;  /* 0x0000000914178223 */ /* 0x000fe20000010812 */
[----:B------:R-:W-:Y:S01]  /*69f0*/  @!P0 LOP3.LUT R9, R16, 0xffff0000, RZ, 0xc0, !PT ;  /* 0xffff000010098812 */ /* 0x000fe200078ec0ff */
[----:B------:R-:W-:Y:S01]  /*6a00*/  @!P0 IMAD.MOV.U32 R36, RZ, RZ, R33 ;  /* 0x000000ffff248224 */ /* 0x000fe200078e0021 */
[----:B------:R-:W-:Y:S01]  /*6a10*/  @!P0 LOP3.LUT R18, R34, 0xffff0000, RZ, 0xc0, !PT ;  /* 0xffff000022128812 */ /* 0x000fe200078ec0ff */
[C---:B------:R-:W-:Y:S02]  /*6a20*/  @!P0 FMUL.FTZ R16, R7.reuse, R21 ;  /* 0x0000001507108220 */ /* 0x040fe40000410000 */
[----:B------:R-:W-:Y:S02]  /*6a30*/  @!P0 IMAD.MOV.U32 R37, RZ, RZ, R40 ;  /* 0x000000ffff258224 */ /* 0x000fe400078e0028 */
[-C--:B------:R-:W-:Y:S02]  /*6a40*/  @!P0 FFMA.FTZ R16, R22, R9.reuse, -R16 ;  /* 0x0000000916108223 */ /* 0x080fe40000010810 */
[----:B------:R-:W-:Y:S01]  /*6a50*/  @!P0 FMUL.FTZ R9, R7, R9 ;  /* 0x0000000907098220 */ /* 0x000fe20000410000 */
[----:B------:R-:W-:Y:S01]  /*6a60*/  @!P0 LOP3.LUT R7, R14, 0xffff0000, RZ, 0xc0, !PT ;  /* 0xffff00000e078812 */ /* 0x000fe200078ec0ff */
[----:B------:R-:W-:Y:S01]  /*6a70*/  @!P0 IMAD.MOV.U32 R13, RZ, RZ, R4 ;  /* 0x000000ffff0d8224 */ /* 0x000fe200078e0004 */
[----:B------:R-:W-:Y:S02]  /*6a80*/  @!P0 F2FP.BF16.PACK_AB R23, R16, R23 ;  /* 0x000000171017823e */ /* 0x000fe400000010ff */
[----:B------:R-:W-:Y:S01]  /*6a90*/  @!P0 LOP3.LUT R16, R17, 0xffff0000, RZ, 0xc0, !PT ;  /* 0xffff000011108812 */ /* 0x000fe200078ec0ff */
[C---:B------:R-:W-:Y:S01]  /*6aa0*/  @!P0 FMUL.FTZ R34, R7.reuse, R18 ;  /* 0x0000001207228220 */ /* 0x040fe20000410000 */
[----:B------:R-:W-:Y:S01]  /*6ab0*/  @!P0 LOP3.LUT R17, R38, 0xffff0000, RZ, 0xc0, !PT ;  /* 0xffff000026118812 */ /* 0x000fe200078ec0ff */
[----:B------:R-:W-:Y:S02]  /*6ac0*/  @!P0 IMAD.MOV.U32 R39, RZ, RZ, R23 ;  /* 0x000000ffff278224 */ /* 0x000fe400078e0017 */
[-C--:B------:R-:W-:Y:S02]  /*6ad0*/  @!P0 FMUL.FTZ R7, R7, R16.reuse ;  /* 0x0000001007078220 */ /* 0x080fe40000410000 */
[----:B------:R-:W-:Y:S01]  /*6ae0*/  @!P0 FFMA.FTZ R34, R17, R16, -R34 ;  /* 0x0000001011228223 */ /* 0x000fe20000010822 */
[----:B------:R-:W-:Y:S01]  /*6af0*/  @!P0 F2FP.BF16.PACK_AB R16, R3, R2 ;  /* 0x000000020310823e */ /* 0x000fe200000010ff */
[----:B------:R-:W-:Y:S02]  /*6b00*/  @!P0 FFMA.FTZ R7, R18, R17, R7 ;  /* 0x0000001112078223 */ /* 0x000fe40000010007 */
[----:B------:R-:W-:Y:S01]  /*6b10*/  @!P0 FFMA.FTZ R8, R19, R20, R8 ;  /* 0x0000001413088223 */ /* 0x000fe20000010008 */
[----:B------:R-:W-:Y:S01]  /*6b20*/  @!P0 F2FP.BF16.PACK_AB R17, R34, R41 ;  /* 0x000000292211823e */ /* 0x000fe200000010ff */
[----:B------:R-:W-:Y:S01]  /*6b30*/  @!P0 FFMA.FTZ R9, R21, R22, R9 ;  /* 0x0000001615098223 */ /* 0x000fe20000010009 */
[----:B------:R-:W-:Y:S02]  /*6b40*/  @!P0 F2FP.BF16.PACK_AB R3, R7, R6 ;  /* 0x000000060703823e */ /* 0x000fe400000010ff */
[----:B------:R-:W-:Y:S01]  /*6b50*/  @!P0 MOV R12, R16 ;  /* 0x00000010000c8202 */ /* 0x000fe20000000f00 */
[----:B------:R-:W-:Y:S01]  /*6b60*/  @!P0 IMAD.MOV.U32 R38, RZ, RZ, R17 ;  /* 0x000000ffff268224 */ /* 0x000fe200078e0011 */
        /* <DEDUP_REMOVED lines=9> */
.L_x_2883:
[----:B------:R-:W-:Y:S05]  /*6c00*/  BSYNC B0 ;  /* 0x0000000000007941 */ /* 0x000fea0003800000 */
.L_x_2882:
        /* <DEDUP_REMOVED lines=19> */
[--C-:B------:R-:W-:Y:S02]  /*6d40*/  @!P0 SHF.R.U64 R7, R44, 0x10, R45.reuse ;  /* 0x000000102c078819 */ /* 0x100fe4000000122d */
[----:B------:R-:W-:Y:S02]  /*6d50*/  LOP3.LUT R3, R3, R150, RZ, 0x3c, !PT ;  /* 0x0000009603037212 */ /* 0x000fe400078e3cff */
[----:B------:R-:W-:Y:S02]  /*6d60*/  LOP3.LUT R2, R2, 0x7ffff000, RZ, 0xc0, !PT ;  /* 0x7ffff00002027812 */ /* 0x000fe400078ec0ff */
[----:B------:R-:W-:Y:S02]  /*6d70*/  @!P0 SHF.R.U32.HI R6, RZ, 0x10, R45 ;  /* 0x00000010ff068819 */ /* 0x000fe4000001162d */
[----:B------:R-:W-:Y:S01]  /*6d80*/  IADD3 R2, R3, R2, R151 ;  /* 0x0000000203027210 */ /* 0x000fe20007ffe097 */
[----:B------:R-:W-:Y:S01]  /*6d90*/  IMAD.IADD R3, R107, 0x1, R58 ;  /* 0x000000016b037824 */ /* 0x000fe200078e023a */
[----:B------:R-:W-:Y:S02]  /*6da0*/  @!P0 SHF.R.U64 R9, R46, 0x10, R47 ;  /* 0x000000102e098819 */ /* 0x000fe4000000122f */
[----:B------:R-:W-:Y:S01]  /*6db0*/  @!P0 PRMT R7, R54, 0x5410, R7 ;  /* 0x0000541036078816 */ /* 0x000fe20000000007 */
[----:B------:R-:W-:Y:S01]  /*6dc0*/  IMAD.IADD R2, R58, 0x1, R2 ;  /* 0x000000013a027824 */ /* 0x000fe200078e0202 */
[----:B------:R-:W-:Y:S01]  /*6dd0*/  @!P0 SHF.R.U32.HI R8, RZ, 0x10, R47 ;  /* 0x00000010ff088819 */ /* 0x000fe2000001162f */
[----:B------:R-:W-:Y:S01]  /*6de0*/  IMAD.SHL.U32 R3, R3, 0x2, RZ ;  /* 0x0000000203037824 */ /* 0x000fe200078e00ff */
[----:B------:R-:W-:Y:S01]  /*6df0*/  @!P0 LOP3.LUT R18, R7, 0xffff0000, RZ, 0xc0, !PT ;  /* 0xffff000007128812 */ /* 0x000fe200078ec0ff */
[----:B------:R-:W-:Y:S01]  /*6e00*/  IMAD.SHL.U32 R2, R2, 0x2, RZ ;  /* 0x0000000202027824 */ /* 0x000fe200078e00ff */
[----:B------:R-:W-:Y:S02]  /*6e10*/  @!P0 PRMT R26, R55, 0x5432, R9 ;  /* 0x00005432371a8816 */ /* 0x000fe40000000009 */
[----:B------:R1:W3:Y:S01]  /*6e20*/  LDS.128 R36, [R3+0xc100] ;  /* 0x00c1000003247984 */ /* 0x0002e20000000c00 */
[----:B------:R-:W-:Y:S02]  /*6e30*/  @!P0 SHF.L.U32 R9, R7, 0x10, RZ ;  /* 0x0000001007098819 */ /* 0x000fe400000006ff */
[----:B------:R-:W-:Y:S05]  /*6e40*/  @!P0 PRMT R22, R54, 0x5432, R6 ;  /* 0x0000543236168816 */ /* 0x000fea0000000006 */
[----:B------:R4:W5:Y:S01]  /*6e50*/  LDS.128 R12, [R2+0xc100] ;  /* 0x00c10000020c7984 */ /* 0x0009620000000c00 */
[----:B-1----:R-:W-:Y:S04]  /*6e60*/  @!P0 SHF.R.U32.HI R3, RZ, 0x10, R25 ;  /* 0x00000010ff038819 */ /* 0x002fe80000011619 */
[----:B------:R-:W-:Y:S02]  /*6e70*/  @!P0 PRMT R6, R29, 0x5410, R3 ;  /* 0x000054101d068816 */ /* 0x000fe40000000003 */
[----:B----4-:R-:W-:Y:S02]  /*6e80*/  @!P0 SHF.R.U64 R2, R24, 0x10, R25 ;  /* 0x0000001018028819 */ /* 0x010fe40000001219 */
[----:B------:R-:W-:Y:S02]  /*6e90*/  @!P0 PRMT R24, R55, 0x5410, R8 ;  /* 0x0000541037188816 */ /* 0x000fe40000000008 */
[----:B------:R-:W-:Y:S02]  /*6ea0*/  @!P0 PRMT R8, R30, 0x5410, R5 ;  /* 0x000054101e088816 */ /* 0x000fe40000000005 */
[----:B--2---:R-:W-:Y:S02]  /*6eb0*/  @!P0 LOP3.LUT R33, R24, 0xffff0000, RZ, 0xc0, !PT ;  /* 0xffff000018218812 */ /* 0x004fe400078ec0ff */
[----:B------:R-:W-:Y:S01]  /*6ec0*/  @!P0 PRMT R2, R29, 0x5432, R2 ;  /* 0x000054321d028816 */ /* 0x000fe20000000002 */
[C---:B---3--:R-:W-:Y:S01]  /*6ed0*/  @!P0 IMAD.U32 R17, R36.reuse, 0x10000, RZ ;  /* 0x0001000024118824 */ /* 0x048fe200078e00ff */
[----:B------:R-:W-:Y:S01]  /*6ee0*/  @!P0 LOP3.LUT R19, R36, 0xffff0000, RZ, 0xc0, !PT ;  /* 0xffff000024138812 */ /* 0x000fe200078ec0ff */
[C---:B------:R-:W-:Y:S01]  /*6ef0*/  @!P0 IMAD.U32 R21, R37.reuse, 0x10000, RZ ;  /* 0x0001000025158824 */ /* 0x040fe200078e00ff */
[----:B------:R-:W-:Y:S01]  /*6f00*/  @!P0 LOP3.LUT R23, R37, 0xffff0000, RZ, 0xc0, !PT ;  /* 0xffff000025178812 */ /* 0x000fe200078ec0ff */
[----:B------:R-:W-:Y:S01]  /*6f10*/  @!P0 IMAD.U32 R7, R2, 0x10000, RZ ;  /* 0x0001000002078824 */ /* 0x000fe200078e00ff */
[C---:B------:R-:W-:Y:S01]  /*6f20*/  @!P0 LOP3.LUT R34, R39.reuse, 0xffff0000, RZ, 0xc0, !PT ;  /* 0xffff000027228812 */ /* 0x040fe200078ec0ff */
[----:B------:R-:W-:Y:S01]  /*6f30*/  @!P0 IMAD.U32 R29, R24, 0x10000, RZ ;  /* 0x00010000181d8824 */ /* 0x000fe200078e00ff */
[----:B------:R-:W-:Y:S01]  /*6f40*/  @!P0 LOP3.LUT R27, R38, 0xffff0000, RZ, 0xc0, !PT ;  /* 0xffff0000261b8812 */ /* 0x000fe200078ec0ff */
[C---:B-----5:R-:W-:Y:S01]  /*6f50*/  @!P0 IMAD.U32 R4, R12.reuse, 0x10000, RZ ;  /* 0x000100000c048824 */ /* 0x060fe200078e00ff */
[----:B------:R-:W-:Y:S01]  /*6f60*/  @!P0 LOP3.LUT R3, R12, 0xffff0000, RZ, 0xc0, !PT ;  /* 0xffff00000c038812 */ /* 0x000fe200078ec0ff */
[----:B------:R-:W-:Y:S01]  /*6f70*/  @!P0 IMAD.U32 R30, R39, 0x10000, RZ ;  /* 0x00010000271e8824 */ /* 0x000fe200078e00ff */
        /* <DEDUP_REMOVED lines=23> */
[----:B------:R-:W-:Y:S01]  /*70f0*/  @!P0 FMUL.FTZ R24, R6, R29 ;  /* 0x0000001d06188220 */ /* 0x000fe20000410000 */
[----:B------:R-:W-:Y:S01]  /*7100*/  @!P0 LOP3.LUT R7, R15, 0xffff0000, RZ, 0xc0, !PT ;  /* 0xffff00000f078812 */ /* 0x000fe200078ec0ff */
[----:B------:R-:W-:Y:S01]  /*7110*/  @!P0 FFMA.FTZ R3, R18, R19, R3 ;  /* 0x0000001312038223 */ /* 0x000fe20000010003 */
[----:B------:R-:W-:Y:S01]  /*7120*/  @!P0 F2FP.BF16.PACK_AB R19, R47, R50 ;  /* 0x000000322f13823e */ /* 0x000fe200000010ff */
[----:B------:R-:W-:Y:S02]  /*7130*/  @!P0 FMUL.FTZ R8, R6, R9 ;  /* 0x0000000906088220 */ /* 0x000fe40000410000 */
[C---:B------:R-:W-:Y:S02]  /*7140*/  @!P0 FMUL.FTZ R25, R7.reuse, R33 ;  /* 0x0000002107198220 */ /* 0x040fe40000410000 */
[----:B------:R-:W-:Y:S02]  /*7150*/  @!P0 FFMA.FTZ R44, R30, R9, -R24 ;  /* 0x000000091e2c8223 */ /* 0x000fe40000010818 */
[-C--:B------:R-:W-:Y:S01]  /*7160*/  @!P0 FMUL.FTZ R9, R7, R17.reuse ;  /* 0x0000001107098220 */ /* 0x080fe20000410000 */
[----:B------:R-:W-:Y:S01]  /*7170*/  @!P0 LOP3.LUT R7, R14, 0xffff0000, RZ, 0xc0, !PT ;  /* 0xffff00000e078812 */ /* 0x000fe200078ec0ff */
[C---:B------:R-:W-:Y:S01]  /*7180*/  @!P0 IMAD.U32 R24, R26.reuse, 0x10000, RZ ;  /* 0x000100001a188824 */ /* 0x040fe200078e00ff */
[----:B------:R-:W-:Y:S01]  /*7190*/  @!P0 LOP3.LUT R26, R26, 0xffff0000, RZ, 0xc0, !PT ;  /* 0xffff00001a1a8812 */ /* 0x000fe200078ec0ff */
[----:B------:R-:W-:Y:S02]  /*71a0*/  @!P0 IMAD.U32 R6, R14, 0x10000, RZ ;  /* 0x000100000e068824 */ /* 0x000fe400078e00ff */
[----:B------:R-:W-:Y:S01]  /*71b0*/  @!P0 FFMA.FTZ R43, R34, R17, -R25 ;  /* 0x00000011222b8223 */ /* 0x000fe20000010819 */
[----:B------:R-:W-:Y:S01]  /*71c0*/  @!P0 SHF.L.U32 R25, R38, 0x10, RZ ;  /* 0x0000001026198819 */ /* 0x000fe200000006ff */
[C---:B------:R-:W-:Y:S01]  /*71d0*/  @!P0 IMAD.U32 R17, R16.reuse, 0x10000, RZ ;  /* 0x0001000010118824 */ /* 0x040fe200078e00ff */
[----:B------:R-:W-:Y:S01]  /*71e0*/  @!P0 LOP3.LUT R16, R16, 0xffff0000, RZ, 0xc0, !PT ;  /* 0xffff000010108812 */ /* 0x000fe200078ec0ff */
[C---:B------:R-:W-:Y:S01]  /*71f0*/  @!P0 FMUL.FTZ R40, R6.reuse, R24 ;  /* 0x0000001806288220 */ /* 0x040fe20000410000 */
[----:B------:R-:W-:Y:S01]  /*7200*/  @!P0 F2FP.BF16.PACK_AB R18, R43, R44 ;  /* 0x0000002c2b12823e */ /* 0x000fe200000010ff */
        /* <DEDUP_REMOVED lines=8> */
[----:B------:R-:W-:Y:S01]  /*7290*/  @!P0 FFMA.FTZ R5, R22, R23, R5 ;  /* 0x0000001716058223 */ /* 0x000fe20000010005 */
[----:B------:R-:W-:Y:S01]  /*72a0*/  @!P0 F2FP.BF16.PACK_AB R16, R3, R2 ;  /* 0x000000020310823e */ /* 0x000fe200000010ff */
[----:B------:R-:W-:Y:S02]  /*72b0*/  @!P0 FFMA.FTZ R6, R24, R25, R6 ;  /* 0x0000001918068223 */ /* 0x000fe40000010006 */
[----:B------:R-:W-:Y:S01]  /*72c0*/  @!P0 FFMA.FTZ R7, R26, R27, R7 ;  /* 0x0000001b1a078223 */ /* 0x000fe20000010007 */
[----:B------:R-:W-:Y:S01]  /*72d0*/  @!P0 F2FP.BF16.PACK_AB R4, R5, R4 ;  /* 0x000000040504823e */ /* 0x000fe200000010ff */
[----:B------:R-:W-:Y:S01]  /*72e0*/  @!P0 FFMA.FTZ R8, R29, R30, R8 ;  /* 0x0000001e1d088223 */ /* 0x000fe20000010008 */
[----:B------:R-:W-:Y:S01]  /*72f0*/  @!P0 MOV R12, R16 ;  /* 0x00000010000c8202 */ /* 0x000fe20000000f00 */
        /* <DEDUP_REMOVED lines=18> */
.L_x_2863:
[----:B-1----:R-:W-:Y:S01]  /*7420*/  IMAD.WIDE.U32 R2, R63, c[0x0][0x1e0], RZ ;  /* 0x000078003f027a25 */ /* 0x002fe200078e00ff */
        /* <DEDUP_REMOVED lines=12> */
[----:B------:R-:W1:Y:S08]  /*74f0*/  SHFL.IDX PT, R2, R3, RZ, 0x1c1f ;  /* 0x001c1fff03027589 */ /* 0x000e7000000e0000 */
[----:B------:R2:W3:Y:S02]  /*7500*/  SHFL.IDX PT, R3, R4, RZ, 0x1c1f ;  /* 0x001c1fff04037589 */ /* 0x0004e400000e0000 */
[----:B--2---:R-:W-:Y:S05]  /*7510*/  IMAD.IADD R4, R67, 0x1, -R8 ;  /* 0x0000000143047824 */ /* 0x004fea00078e0a08 */
[----:B------:R-:W-:Y:S04]  /*7520*/  IMNMX R64, R4, 0x40, PT ;  /* 0x0000004004407817 */ /* 0x000fe80003800200 */
[----:B------:R-:W-:Y:S11]  /*7530*/  ISETP.GT.AND P0, PT, R64, R227, PT ;  /* 0x000000e34000720c */ /* 0x000ff60003f04270 */
[----:B------:R-:W-:Y:S02]  /*7540*/  @!UPT UIADD3 URZ, URZ, URZ, URZ ;  /* 0x0000003f3f3ff290 */ /* 0x000fe4000fffe03f */
[----:B------:R-:W-:-:S05]  /*7550*/  @!P0 BRA `(.L_x_2867) ;  /* 0x0000020000008947 */ /* 0x000fca0003800000 */
[----:B-1-3--:R-:W-:Y:S02]  /*7560*/  ISETP.GE.AND P1, PT, R104, c[0x0][0x1d4], PT ;  /* 0x0000750068007a0c */ /* 0x00afe40003f26270 */
[----:B------:R-:W-:Y:S02]  /*7570*/  ISETP.GE.AND P3, PT, R224, c[0x0][0x1d4], PT ;  /* 0x00007500e0007a0c */ /* 0x000fe40003f66270 */
[C---:B------:R-:W-:Y:S09]  /*7580*/  ISETP.GE.AND P2, PT, R223.reuse, c[0x0][0x1d4], PT ;  /* 0x00007500df007a0c */ /* 0x040ff20003f46270 */
[----:B------:R-:W1:Y:S01]  /*7590*/  @!P1 LDS.128 R12, [R61+0xc000] ;  /* 0x00c000003d0c9984 */ /* 0x000e620000000c00 */
        /* <DEDUP_REMOVED lines=28> */
.L_x_2867:
[----:B-1-3--:R-:W-:Y:S05]  /*7760*/  BSYNC B1 ;  /* 0x0000000000017941 */ /* 0x00afea0003800000 */
.L_x_2862:
[----:B------:R-:W-:Y:S01]  /*7770*/  ISETP.GT.AND P0, PT, R28, R31, PT ;  /* 0x0000001f1c00720c */ /* 0x000fe20003f04270 */
[----:B-----5:R-:W-:Y:S01]  /*7780*/  IMAD R8, R66, c[0x0][0x218], RZ ;  /* 0x0000860042087a24 */ /* 0x020fe200078e02ff */
[C---:B------:R-:W-:Y:S01]  /*7790*/  ISETP.GE.AND P1, PT, R35.reuse, 0x1, PT ;  /* 0x000000012300780c */ /* 0x040fe20003f26270 */
[----:B------:R-:W-:Y:S01]  /*77a0*/  BSSY B0, `(.L_x_2884) ;  /* 0x000004a000007945 */ /* 0x000fe20003800000 */
[C---:B--2---:R-:W-:Y:S01]  /*77b0*/  IADD3 R3, R35.reuse, 0x1, RZ ;  /* 0x0000000123037810 */ /* 0x044fe20007ffe0ff */
        /* <DEDUP_REMOVED lines=36> */
[----:B------:R2:W3:Y:S01]  /*7a00*/  SHFL.IDX PT, R5, R3, RZ, 0x1c1f ;  /* 0x001c1fff03057589 */ /* 0x0004e200000e0000 */
[----:B------:R-:W-:Y:S04]  /*7a10*/  DEPBAR.LE SB0, 0x2 ;  /* 0x000080800000791a */ /* 0x000fe80000000000 */
[----:B------:R-:W-:Y:S06]  /*7a20*/  BAR.SYNC.DEFER_BLOCKING 0x0 ;  /* 0x0000000000007b1d */ /* 0x000fec0000010000 */
[----:B------:R-:W-:-:S05]  /*7a30*/  @!P0 BRA `(.L_x_2885) ;  /* 0x0000020000008947 */ /* 0x000fca0003800000 */
[----:B-123--:R-:W-:Y:S02]  /*7a40*/  ISETP.GE.AND P1, PT, R104, c[0x0][0x1d4], PT ;  /* 0x0000750068007a0c */ /* 0x00efe40003f26270 */
        /* <DEDUP_REMOVED lines=31> */
.L_x_2885:
[----:B-123--:R-:W-:Y:S05]  /*7c40*/  BSYNC B0 ;  /* 0x0000000000007941 */ /* 0x00efea0003800000 */
.L_x_2884:
        /* <DEDUP_REMOVED lines=33> */
.L_x_2861:
[----:B------:R-:W2:Y:S01]  /*7e60*/  LDL R16, [R1+0x4] ;  /* 0x0000040001107983 */ /* 0x000ea20000100800 */
[----:B------:R-:W-:-:S05]  /*7e70*/  IMAD.MOV.U32 R0, RZ, RZ, c[0x0][0x2c4] ;  /* 0x0000b100ff007624 */ /* 0x000fca00078e00ff */
[----:B------:R-:W-:Y:S01]  /*7e80*/  ISETP.NE.AND P3, PT, R0, 0x1, PT ;  /* 0x000000010000780c */ /* 0x000fe20003f65270 */
[----:B------:R-:W-:Y:S01]  /*7e90*/  BSSY B0, `(.L_x_2887) ;  /* 0x0000028000007945 */ /* 0x000fe20003800000 */
[----:B--2---:R-:W-:-:S11]  /*7ea0*/  IADD3 R0, R16, 0x7f, RZ ;  /* 0x0000007f10007810 */ /* 0x004fd60007ffe0ff */
[----:B-1----:R-:W-:-:S05]  /*7eb0*/  @P3 IMAD.HI.U32 R2, R0, c[0x0][0x2c8], RZ ;  /* 0x0000b20000023a27 */ /* 0x002fca00078e00ff */
[----:B------:R-:W-:-:S05]  /*7ec0*/  @P3 SHF.R.U32.HI R0, RZ, c[0x0][0x2cc], R2 ;  /* 0x0000b300ff003a19 */ /* 0x000fca0000011602 */
[----:B------:R-:W-:-:S05]  /*7ed0*/  IMAD.IADD R0, R119, 0x1, R0 ;  /* 0x0000000177007824 */ /* 0x000fca00078e0200 */
[----:B------:R-:W-:-:S04]  /*7ee0*/  SHF.R.S32.HI R2, RZ, 0x1f, R0 ;  /* 0x0000001fff027819 */ /* 0x000fc80000011400 */
[----:B------:R-:W-:-:S04]  /*7ef0*/  LEA.HI R0, R2, R0, RZ, 0x6 ;  /* 0x0000000002007211 */ /* 0x000fc800078f30ff */
[----:B------:R-:W-:-:S04]  /*7f00*/  SHF.R.S32.HI R0, RZ, 0x6, R0 ;  /* 0x00000006ff007819 */ /* 0x000fc80000011400 */
[----:B------:R-:W-:-:S04]  /*7f10*/  IMNMX R6, R118, R0, PT ;  /* 0x0000000076067217 */ /* 0x000fc80003800200 */
[----:B------:R-:W-:Y:S01]  /*7f20*/  ISETP.GE.AND P0, PT, R6, 0x1, PT ;  /* 0x000000010600780c */ /* 0x000fe20003f06270 */
[----:B------:R-:W-:-:S12]  /*7f30*/  IMAD.MOV.U32 R0, RZ, RZ, RZ ;  /* 0x000000ffff007224 */ /* 0x000fd800078e00ff */
        /* <DEDUP_REMOVED lines=29> */
.L_x_2888:
[----:B------:R-:W-:Y:S05]  /*8110*/  BSYNC B0 ;  /* 0x0000000000007941 */ /* 0x000fea0003800000 */
.L_x_2887:
[----:B------:R-:W2:Y:S01]  /*8120*/  LDL R2, [R1+0x30] ;  /* 0x0000300001027983 */ /* 0x000ea20000100800 */
[----:B------:R-:W-:Y:S01]  /*8130*/  MOV R17, RZ ;  /* 0x000000ff00117202 */ /* 0x000fe20000000f00 */
[----:B------:R-:W-:Y:S01]  /*8140*/  IMAD.MOV.U32 R22, RZ, RZ, RZ ;  /* 0x000000ffff167224 */ /* 0x000fe200078e00ff */
        /* <DEDUP_REMOVED lines=54> */
[----:B------:R-:W2:Y:S04]  /*84b0*/  LDL R3, [R1+0x14] ;  /* 0x0000140001037983 */ /* 0x000ea80000100800 */
[----:B------:R-:W3:Y:S04]  /*84c0*/  LDL R7, [R1+0x18] ;  /* 0x0000180001077983 */ /* 0x000ee80000100800 */
[----:B------:R-:W4:Y:S04]  /*84d0*/  LDL R4, [R1+0x8] ;  /* 0x0000080001047983 */ /* 0x000f280000100800 */
[----:B------:R-:W4:Y:S04]  /*84e0*/  LDL R5, [R1+0x28] ;  /* 0x0000280001057983 */ /* 0x000f280000100800 */
[----:B------:R-:W4:Y:S01]  /*84f0*/  LDL R8, [R1+0x1c] ;  /* 0x00001c0001087983 */ /* 0x000f220000100800 */
[----:B------:R-:W-:-:S04]  /*8500*/  ISETP.NE.U32.AND P0, PT, RZ, c[0x0][0x340], PT ;  /* 0x0000d000ff007a0c */ /* 0x000fc80003f05070 */
[----:B------:R-:W-:Y:S02]  /*8510*/  ISETP.NE.AND.EX P1, PT, RZ, c[0x0][0x344], PT, P0 ;  /* 0x0000d100ff007a0c */ /* 0x000fe40003f25300 */
[----:B------:R-:W-:-:S05]  /*8520*/  SHF.R.S32.HI R0, RZ, 0x1f, R139 ;  /* 0x0000001fff007819 */ /* 0x000fca000001148b */
[----:B------:R-:W-:-:S04]  /*8530*/  IMAD R0, R0, c[0x0][0x178], RZ ;  /* 0x00005e0000007a24 */ /* 0x000fc800078e02ff */
[----:B------:R-:W-:Y:S02]  /*8540*/  IMAD R0, R139, c[0x0][0x17c], R0 ;  /* 0x00005f008b007a24 */ /* 0x000fe400078e0200 */
[----:B--2---:R-:W-:-:S04]  /*8550*/  @P1 IADD3 R2, P0, R3, c[0x0][0x340], RZ ;  /* 0x0000d00003021a10 */ /* 0x004fc80007f1e0ff */
[----:B---3--:R-:W-:-:S05]  /*8560*/  @P1 IADD3.X R3, R7, c[0x0][0x344], RZ, P0, !PT ;  /* 0x0000d10007031a10 */ /* 0x008fca00007fe4ff */
[----:B------:R1:W5:Y:S01]  /*8570*/  @P1 LDG.E R14, [R2.64] ;  /* 0x00000008020e1981 */ /* 0x000362000c1e1900 */
[----:B------:R-:W-:Y:S02]  /*8580*/  ISETP.NE.U32.AND P0, PT, RZ, c[0x0][0x348], PT ;  /* 0x0000d200ff007a0c */ /* 0x000fe40003f05070 */
[----:B----4-:R-:W-:Y:S01]  /*8590*/  LOP3.LUT R15, R4, 0xffff, RZ, 0xc0, !PT ;  /* 0x0000ffff040f7812 */ /* 0x010fe200078ec0ff */
[----:B------:R-:W-:Y:S01]  /*85a0*/  IMAD.IADD R4, R231, 0x1, R16 ;  /* 0x00000001e7047824 */ /* 0x000fe200078e0210 */
[----:B------:R-:W-:Y:S02]  /*85b0*/  ISETP.NE.AND.EX P0, PT, RZ, c[0x0][0x34c], PT, P0 ;  /* 0x0000d300ff007a0c */ /* 0x000fe40003f05300 */
[----:B------:R-:W-:Y:S01]  /*85c0*/  ISETP.GE.AND P5, PT, R216, c[0x0][0x198], PT ;  /* 0x00006600d8007a0c */ /* 0x000fe20003fa6270 */
[----:B------:R-:W-:Y:S01]  /*85d0*/  @P3 IMAD.HI.U32 R7, R4, c[0x0][0x2c8], RZ ;  /* 0x0000b20004073a27 */ /* 0x000fe200078e00ff */
[----:B------:R-:W-:Y:S02]  /*85e0*/  SEL R6, R5, RZ, !P0 ;  /* 0x000000ff05067207 */ /* 0x000fe40004000000 */
[----:B------:R-:W-:-:S02]  /*85f0*/  SEL R5, R8, RZ, !P0 ;  /* 0x000000ff08057207 */ /* 0x000fc40004000000 */
        /* <DEDUP_REMOVED lines=8> */
[----:B------:R-:W-:Y:S01]  /*8680*/  IMAD.WIDE.U32 R2, R15, c[0x0][0x1b8], R2 ;  /* 0x00006e000f027a25 */ /* 0x000fe200078e0002 */
[----:B------:R-:W-:Y:S02]  /*8690*/  ISETP.GE.AND P3, PT, R219, c[0x0][0x198], PT ;  /* 0x00006600db007a0c */ /* 0x000fe40003f66270 */
        /* <DEDUP_REMOVED lines=21> */
.L_x_3052:
[----:B------:R-:W-:Y:S05]  /*87f0*/  BRA.DIV ~URZ, `(.L_x_2891) ;  /* 0x000178327f007947 */ /* 0x000fea000b800000 */
[----:B------:R3:W4:Y:S02]  /*8800*/  SHFL.IDX PT, R0, R13, RZ, 0x181f ;  /* 0x00181fff0d007589 */ /* 0x00072400000e0000 */
.L_x_3053:
        /* <DEDUP_REMOVED lines=16> */
.L_x_2893:
[----:B------:R-:W-:Y:S05]  /*8910*/  BSYNC B0 ;  /* 0x0000000000007941 */ /* 0x000fea0003800000 */
.L_x_2892:
[----:B------:R-:W-:Y:S05]  /*8920*/  BRA.DIV ~URZ, `(.L_x_2894) ;  /* 0x000177727f007947 */ /* 0x000fea000b800000 */
[----:B--2---:R2:W1:Y:S04]  /*8930*/  SHFL.IDX PT, R4, R12, 0x1, 0x181f ;  /* 0x00381f000c047f89 */ /* 0x00446800000e0000 */
[----:B----4-:R2:W4:Y:S02]  /*8940*/  SHFL.IDX PT, R0, R13, 0x1, 0x181f ;  /* 0x00381f000d007f89 */ /* 0x01052400000e0000 */
.L_x_3054:
        /* <DEDUP_REMOVED lines=16> */
.L_x_2896:
[----:B------:R-:W-:Y:S05]  /*8a50*/  BSYNC B0 ;  /* 0x0000000000007941 */ /* 0x000fea0003800000 */
.L_x_2895:
[----:B------:R-:W-:Y:S05]  /*8a60*/  BRA.DIV ~URZ, `(.L_x_2897) ;  /* 0x000177027f007947 */ /* 0x000fea000b800000 */
[----:B-1----:R1:W2:Y:S02]  /*8a70*/  SHFL.IDX PT, R4, R12, 0x2, 0x181f ;  /* 0x00581f000c047f89 */ /* 0x0022a400000e0000 */
.L_x_3055:
[----:B------:R-:W-:Y:S05]  /*8a80*/  BRA.DIV ~URZ, `(.L_x_2898) ;  /* 0x000177527f007947 */ /* 0x000fea000b800000 */
[----:B----4-:R4:W1:Y:S02]  /*8a90*/  SHFL.IDX PT, R0, R13, 0x2, 0x181f ;  /* 0x00581f000d007f89 */ /* 0x01086400000e0000 */
.L_x_3056:
        /* <DEDUP_REMOVED lines=16> */
.L_x_2900:
[----:B------:R-:W-:Y:S05]  /*8ba0*/  BSYNC B0 ;  /* 0x0000000000007941 */ /* 0x000fea0003800000 */
.L_x_2899:
[----:B------:R-:W-:Y:S05]  /*8bb0*/  BRA.DIV ~URZ, `(.L_x_2901) ;  /* 0x000176927f007947 */ /* 0x000fea000b800000 */
[----:B--2---:R2:W3:Y:S04]  /*8bc0*/  SHFL.IDX PT, R4, R12, 0x3, 0x181f ;  /* 0x00781f000c047f89 */ /* 0x0044e800000e0000 */
[----:B-1----:R2:W1:Y:S02]  /*8bd0*/  SHFL.IDX PT, R0, R13, 0x3, 0x181f ;  /* 0x00781f000d007f89 */ /* 0x00246400000e0000 */
.L_x_3057:
[----:B------:R-:W-:Y:S01]  /*8be0*/  IADD3 R2, R5, 0x60, RZ ;  /* 0x0000006005027810 */ /* 0x000fe20007ffe0ff */
[----:B-----5:R-:W-:-:S03]  /*8bf0*/  IMAD.WIDE.U32 R238, R14, c[0x0][0x2b0], RZ ;  /* 0x0000ac000eee7a25 */ /* 0x020fc600078e00ff */
[----:B------:R-:W-:-:S13]  /*8c00*/  ISETP.GE.AND P0, PT, R2, R52, PT ;  /* 0x000000340200720c */ /* 0x000fda0003f06270 */
        /* <DEDUP_REMOVED lines=41> */
[----:B------:R-:W-:Y:S01]  /*8ea0*/  SHF.L.U64.HI R18, R219, 0x1, R229 ;  /* 0x00000001db127819 */ /* 0x000fe200000102e5 */
[----:B------:R-:W-:Y:S02]  /*8eb0*/  IMAD R211, R0, c[0x0][0x2b8], R2 ;  /* 0x0000ae0000d37a24 */ /* 0x000fe400078e0202 */
[----:B------:R-:W-:Y:S02]  /*8ec0*/  IMAD R242, R15, c[0x0][0x1ec], R237 ;  /* 0x00007b000ff27a24 */ /* 0x000fe400078e02ed */
[----:B------:R-:W-:-:S04]  /*8ed0*/  IMAD.WIDE.U32 R2, R211, c[0x0][0x1e0], RZ ;  /* 0x00007800d3027a25 */ /* 0x000fc800078e00ff */
[----:B------:R-:W-:Y:S02]  /*8ee0*/  IMAD R107, R106, -0x40, R249 ;  /* 0xffffffc06a6b7824 */ /* 0x000fe400078e02f9 */
        /* <DEDUP_REMOVED lines=8> */
[----:B------:R-:W-:-:S04]  /*8f70*/  IMAD R0, R211, c[0x0][0x1e4], R0 ;  /* 0x00007900d3007a24 */ /* 0x000fc800078e0200 */
[----:B------:R-:W-:Y:S02]  /*8f80*/  IMAD.IADD R3, R3, 0x1, R0 ;  /* 0x0000000103037824 */ /* 0x000fe400078e0200 */
[----:B------:R-:W-:Y:S02]  /*8f90*/  @P1 ISETP.GE.AND P5, PT, R218, c[0x0][0x1d4], PT ;  /* 0x00007500da001a0c */ /* 0x000fe40003fa6270 */
[----:B------:R-:W-:Y:S02]  /*8fa0*/  @P1 ISETP.GE.AND P4, PT, R219, c[0x0][0x1d4], PT ;  /* 0x00007500db001a0c */ /* 0x000fe40003f86270 */
[----:B---3--:R-:W-:Y:S01]  /*8fb0*/  SHF.R.S32.HI R7, RZ, 0x1f, R196 ;  /* 0x0000001fff077819 */ /* 0x008fe200000114c4 */
[----:B------:R-:W-:-:S04]  /*8fc0*/  IMAD.WIDE.U32 R2, R196, c[0x0][0x1f0], R2 ;  /* 0x00007c00c4027a25 */ /* 0x000fc800078e0002 */
[C---:B------:R-:W-:Y:S02]  /*8fd0*/  IMAD R0, R7.reuse, c[0x0][0x1f0], RZ ;  /* 0x00007c0007007a24 */ /* 0x040fe400078e02ff */
[----:B------:R-:W-:Y:S02]  /*8fe0*/  IMAD R7, R7, c[0x0][0x218], RZ ;  /* 0x0000860007077a24 */ /* 0x000fe400078e02ff */
[----:B------:R-:W-:Y:S01]  /*8ff0*/  IMAD R5, R196, c[0x0][0x1f4], R0 ;  /* 0x00007d00c4057a24 */ /* 0x000fe200078e0200 */
[----:B------:R-:W-:Y:S01]  /*9000*/  IADD3 R0, P0, R2, R236, RZ ;  /* 0x000000ec02007210 */ /* 0x000fe20007f1e0ff */
[----:B--2-4-:R-:W-:-:S03]  /*9010*/  IMAD R13, R196, c[0x0][0x21c], R7 ;  /* 0x00008700c40d7a24 */ /* 0x014fc600078e0207 */
[----:B------:R-:W-:Y:S01]  /*9020*/  IADD3.X R2, R242, R3, R5, P0, !PT ;  /* 0x00000003f2027210 */ /* 0x000fe200007fe405 */
[----:B------:R-:W-:Y:S01]  /*9030*/  IMAD R5, R211, c[0x0][0x20c], R4 ;  /* 0x00008300d3057a24 */ /* 0x000fe200078e0204 */
[----:B------:R-:W-:-:S04]  /*9040*/  LEA R6, P0, R0, c[0x0][0x1c8], 0x1 ;  /* 0x0000720000067a11 */ /* 0x000fc800078008ff */
[----:B------:R-:W-:Y:S01]  /*9050*/  LEA.HI.X R12, R0, c[0x0][0x1cc], R2, 0x1, P0 ;  /* 0x00007300000c7a11 */ /* 0x000fe200000f0c02 */
[----:B------:R-:W-:Y:S01]  /*9060*/  IMAD.WIDE.U32 R2, R211, c[0x0][0x208], RZ ;  /* 0x00008200d3027a25 */ /* 0x000fe200078e00ff */
[----:B------:R-:W1:Y:S01]  /*9070*/  SHFL.IDX PT, R0, R6, RZ, 0x181f ;  /* 0x00181fff06007589 */ /* 0x000e6200000e0000 */
[----:B------:R-:W-:Y:S02]  /*9080*/  @P1 ISETP.GE.AND P0, PT, R216, c[0x0][0x1d4], PT ;  /* 0x00007500d8001a0c */ /* 0x000fe40003f06270 */
[----:B------:R-:W-:Y:S01]  /*9090*/  IMAD.IADD R3, R3, 0x1, R5 ;  /* 0x0000000103037824 */ /* 0x000fe200078e0205 */
[----:B------:R-:W2:Y:S03]  /*90a0*/  SHFL.IDX PT, R8, R12, RZ, 0x181f ;  /* 0x00181fff0c087589 */ /* 0x000ea600000e0000 */
[----:B------:R-:W-:Y:S01]  /*90b0*/  IMAD.WIDE.U32 R2, R196, c[0x0][0x218], R2 ;  /* 0x00008600c4027a25 */ /* 0x000fe200078e0002 */
[----:B------:R3:W4:Y:S04]  /*90c0*/  SHFL.IDX PT, R9, R6, 0x1, 0x181f ;  /* 0x00381f0006097f89 */ /* 0x00072800000e0000 */
[----:B------:R-:W5:Y:S01]  /*90d0*/  SHFL.IDX PT, R12, R12, 0x1, 0x181f ;  /* 0x00381f000c0c7f89 */ /* 0x000f6200000e0000 */
[----:B-1----:R-:W-:-:S04]  /*90e0*/  @P1 LEA R4, P2, R216, R0, 0x1 ;  /* 0x00000000d8041211 */ /* 0x002fc800078408ff */
[----:B--2---:R-:W-:-:S05]  /*90f0*/  @P1 LEA.HI.X R5, R216, R8, R217, 0x1, P2 ;  /* 0x00000008d8051211 */ /* 0x004fca00010f0cd9 */
[----:B------:R1:W-:Y:S01]  /*9100*/  @P1 LDGSTS.E.BYPASS.LTC128B.128 [R144+0xc100], [R4.64], !P0 ;  /* 0x0c10000004901fae */ /* 0x0003e2000c101d48 */
[----:B---3--:R-:W-:-:S04]  /*9110*/  @P1 LEA R6, P0, R218, R0, 0x1 ;  /* 0x00000000da061211 */ /* 0x008fc800078008ff */
[----:B------:R-:W-:Y:S02]  /*9120*/  @P1 LEA.HI.X R7, R218, R8, R230, 0x1, P0 ;  /* 0x00000008da071211 */ /* 0x000fe400000f0ce6 */
[----:B------:R-:W-:-:S03]  /*9130*/  ISETP.GE.AND P0, PT, R14, 0x21, PT ;  /* 0x000000210e00780c */ /* 0x000fc60003f06270 */
[----:B------:R4:W-:Y:S01]  /*9140*/  @P1 LDGSTS.E.BYPASS.LTC128B.128 [R144+0xe100], [R6.64], !P5 ;  /* 0x0e10000006901fae */ /* 0x0009e2000e901d48 */
[C---:B-1----:R-:W-:Y:S02]  /*9150*/  @P1 LEA R4, P3, R219.reuse, R0, 0x1 ;  /* 0x00000000db041211 */ /* 0x042fe400078608ff */
[----:B------:R-:W-:Y:S02]  /*9160*/  IADD3 R0, P2, R2, R240, RZ ;  /* 0x000000f002007210 */ /* 0x000fe40007f5e0ff */
[----:B------:R-:W-:Y:S02]  /*9170*/  @P1 LEA.HI.X R5, R219, R8, R229, 0x1, P3 ;  /* 0x00000008db051211 */ /* 0x000fe400018f0ce5 */
[----:B------:R-:W-:Y:S02]  /*9180*/  IADD3.X R2, R247, R3, R13, P2, !PT ;  /* 0x00000003f7027210 */ /* 0x000fe400017fe40d */
[----:B------:R-:W-:Y:S01]  /*9190*/  LEA R15, P2, R0, c[0x0][0x1f8], 0x1 ;  /* 0x00007e00000f7a11 */ /* 0x000fe200078408ff */
[----:B------:R1:W-:Y:S01]  /*91a0*/  @P1 LDGSTS.E.BYPASS.LTC128B.128 [R144+0x10100], [R4.64], !P4 ;  /* 0x1010000004901fae */ /* 0x0003e2000e101d48 */
[----:B----4-:R-:W-:-:S02]  /*91b0*/  @P0 LEA R6, P1, R216, R9, 0x1 ;  /* 0x00000009d8060211 */ /* 0x010fc400078208ff */
[----:B------:R-:W-:Y:S01]  /*91c0*/  LEA.HI.X R17, R0, c[0x0][0x1fc], R2, 0x1, P2 ;  /* 0x00007f0000117a11 */ /* 0x000fe200010f0c02 */
[----:B------:R-:W2:Y:S01]  /*91d0*/  SHFL.IDX PT, R8, R15, RZ, 0x181f ;  /* 0x00181fff0f087589 */ /* 0x000ea200000e0000 */
[----:B------:R-:W-:Y:S02]  /*91e0*/  @P0 ISETP.GE.AND P4, PT, R216, c[0x0][0x1d4], PT ;  /* 0x00007500d8000a0c */ /* 0x000fe40003f86270 */
[----:B------:R-:W-:Y:S01]  /*91f0*/  @P0 ISETP.GE.AND P3, PT, R218, c[0x0][0x1d4], PT ;  /* 0x00007500da000a0c */ /* 0x000fe20003f66270 */
[----:B------:R-:W3:Y:S01]  /*9200*/  SHFL.IDX PT, R13, R17, RZ, 0x181f ;  /* 0x00181fff110d7589 */ /* 0x000ee200000e0000 */
[----:B-----5:R-:W-:Y:S02]  /*9210*/  @P0 LEA.HI.X R7, R216, R12, R217, 0x1, P1 ;  /* 0x0000000cd8070211 */ /* 0x020fe400008f0cd9 */
[----:B------:R-:W-:Y:S01]  /*9220*/  @P0 ISETP.GE.AND P2, PT, R219, c[0x0][0x1d4], PT ;  /* 0x00007500db000a0c */ /* 0x000fe20003f46270 */
[----:B------:R4:W5:Y:S06]  /*9230*/  SHFL.IDX PT, R0, R15, 0x1, 0x181f ;  /* 0x00381f000f007f89 */ /* 0x00096c00000e0000 */
[----:B------:R5:W-:Y:S01]  /*9240*/  @P0 LDGSTS.E.BYPASS.LTC128B.128 [R144+0xd100], [R6.64], !P4 ;  /* 0x0d10000006900fae */ /* 0x000be2000e101d48 */
[----:B------:R-:W-:-:S02]  /*9250*/  ISETP.GE.AND P4, PT, R218, c[0x0][0x1d4], PT ;  /* 0x00007500da007a0c */ /* 0x000fc40003f86270 */
[----:B-1----:R-:W-:-:S04]  /*9260*/  @P0 LEA R4, P1, R218, R9, 0x1 ;  /* 0x00000009da040211 */ /* 0x002fc800078208ff */
[-C--:B------:R-:W-:Y:S02]  /*9270*/  @P0 LEA.HI.X R5, R218, R12.reuse, R230, 0x1, P1 ;  /* 0x0000000cda050211 */ /* 0x080fe400008f0ce6 */
[C---:B------:R-:W-:Y:S01]  /*9280*/  @P0 LEA R2, P1, R219.reuse, R9, 0x1 ;  /* 0x00000009db020211 */ /* 0x040fe200078208ff */
[C---:B----4-:R-:W-:Y:S02]  /*9290*/  IMAD.SHL.U32 R15, R216.reuse, 0x2, RZ ;  /* 0x00000002d80f7824 */ /* 0x050fe400078e00ff */
        /* <DEDUP_REMOVED lines=10> */
[----:B------:R-:W-:Y:S02]  /*9340*/  ISETP.GT.AND P4, PT, R106, R226, PT ;  /* 0x000000e26a00720c */ /* 0x000fe40003f84270 */
[----:B--2---:R-:W-:Y:S01]  /*9350*/  IADD3 R4, P0, R8, R15, RZ ;  /* 0x0000000f08047210 */ /* 0x004fe20007f1e0ff */
[----:B-1----:R-:W-:-:S04]  /*9360*/  IMAD.SHL.U32 R17, R218, 0x2, RZ ;  /* 0x00000002da117824 */ /* 0x002fc800078e00ff */
[----:B---3--:R-:W-:Y:S01]  /*9370*/  IMAD.X R5, R13, 0x1, R16, P0 ;  /* 0x000000010d057824 */ /* 0x008fe200000e0610 */
[----:B----4-:R-:W-:-:S04]  /*9380*/  IADD3 R2, P0, R8, R17, RZ ;  /* 0x0000001108027210 */ /* 0x010fc80007f1e0ff */
[----:B------:R1:W-:Y:S01]  /*9390*/  LDGSTS.E.BYPASS.LTC128B.128 [R144+0x100], [R4.64], !P2 ;  /* 0x0010000004907fae */ /* 0x0003e2000d101d48 */
[----:B------:R-:W-:Y:S01]  /*93a0*/  ISETP.GE.AND P2, PT, R219, c[0x0][0x1d4], PT ;  /* 0x00007500db007a0c */ /* 0x000fe20003f46270 */
[----:B------:R-:W-:Y:S01]  /*93b0*/  IMAD.X R3, R13, 0x1, R20, P0 ;  /* 0x000000010d037824 */ /* 0x000fe200000e0614 */
[----:B-----5:R-:W-:Y:S02]  /*93c0*/  IADD3 R6, P0, R0, R15, RZ ;  /* 0x0000000f00067210 */ /* 0x020fe40007f1e0ff */
[----:B------:R-:W-:Y:S02]  /*93d0*/  ISETP.LT.OR P5, PT, R14, 0x1, P2 ;  /* 0x000000010e00780c */ /* 0x000fe400017a1670 */
[----:B------:R2:W-:Y:S01]  /*93e0*/  LDGSTS.E.BYPASS.LTC128B.128 [R144+0x2100], [R2.64], !P1 ;  /* 0x0210000002907fae */ /* 0x0005e2000c901d48 */
[----:B------:R-:W-:Y:S01]  /*93f0*/  IADD3 R8, P1, R8, R19, RZ ;  /* 0x0000001308087210 */ /* 0x000fe20007f3e0ff */
[----:B------:R-:W-:-:S04]  /*9400*/  IMAD.X R7, R12, 0x1, R16, P0 ;  /* 0x000000010c077824 */ /* 0x000fc800000e0610 */
[----:B------:R-:W-:Y:S01]  /*9410*/  IMAD.X R9, R13, 0x1, R18, P1 ;  /* 0x000000010d097824 */ /* 0x000fe200008e0612 */
[----:B------:R-:W-:-:S04]  /*9420*/  ISETP.LT.OR P1, PT, R14, 0x21, P2 ;  /* 0x000000210e00780c */ /* 0x000fc80001721670 */
[----:B------:R3:W-:Y:S04]  /*9430*/  LDGSTS.E.BYPASS.LTC128B.128 [R144+0x4100], [R8.64], !P5 ;  /* 0x0410000008907fae */ /* 0x0007e8000e901d48 */
[----:B------:R3:W-:Y:S01]  /*9440*/  LDGSTS.E.BYPASS.LTC128B.128 [R144+0x1100], [R6.64], !P6 ;  /* 0x0110000006907fae */ /* 0x0007e2000f101d48 */
[----:B------:R-:W-:Y:S02]  /*9450*/  ISETP.GT.AND P6, PT, R231, 0x3f, PT ;  /* 0x0000003fe700780c */ /* 0x000fe40003fc4270 */
[----:B-1----:R-:W-:-:S05]  /*9460*/  IADD3 R4, P0, R0, R17, RZ ;  /* 0x0000001100047210 */ /* 0x002fca0007f1e0ff */
[----:B------:R-:W-:Y:S01]  /*9470*/  IMAD.X R5, R12, 0x1, R20, P0 ;  /* 0x000000010c057824 */ /* 0x000fe200000e0614 */
[----:B--2---:R-:W-:-:S04]  /*9480*/  IADD3 R2, P0, R0, R19, RZ ;  /* 0x0000001300027210 */ /* 0x004fc80007f1e0ff */
[----:B------:R3:W-:Y:S01]  /*9490*/  LDGSTS.E.BYPASS.LTC128B.128 [R144+0x3100], [R4.64], !P3 ;  /* 0x0310000004907fae */ /* 0x0007e2000d901d48 */
[----:B------:R-:W-:-:S05]  /*94a0*/  IMAD.X R3, R12, 0x1, R18, P0 ;  /* 0x000000010c037824 */ /* 0x000fca00000e0612 */
[----:B------:R3:W-:Y:S04]  /*94b0*/  LDGSTS.E.BYPASS.LTC128B.128 [R144+0x5100], [R2.64], !P1 ;  /* 0x0510000002907fae */ /* 0x0007e8000c901d48 */
[----:B------:R-:W0:Y:S01]  /*94c0*/  LDGDEPBAR ;  /* 0x00000000000079af */ /* 0x000e220000000000 */
[----:B------:R-:W-:Y:S05]  /*94d0*/  @!P4 BRA `(.L_x_2903) ;  /* 0x000004600000c947 */ /* 0x000fea0003800000 */
[----:B------:R-:W-:Y:S01]  /*94e0*/  ISETP.NE.AND P2, PT, R21, 0x1, PT ;  /* 0x000000011500780c */ /* 0x000fe20003f45270 */
[----:B---3--:R-:W-:Y:S02]  /*94f0*/  IMAD R2, R106, 0x40, R248 ;  /* 0x000000406a027824 */ /* 0x008fe400078e02f8 */
        /* <DEDUP_REMOVED lines=27> */
.L_x_3058:
        /* <DEDUP_REMOVED lines=20> */
.L_x_3059:
        /* <DEDUP_REMOVED lines=21> */
.L_x_2903:
[----:B------:R-:W-:Y:S05]  /*9940*/  BSYNC B0 ;  /* 0x0000000000007941 */ /* 0x000fea0003800000 */
.L_x_2902:
[----:B------:R-:W-:Y:S01]  /*9950*/  ISETP.LT.AND P0, PT, RZ, c[0x0][0x27c], PT ;  /* 0x00009f00ff007a0c */ /* 0x000fe20003f01270 */
[----:B------:R-:W0:Y:S01]  /*9960*/  LDGDEPBAR ;  /* 0x00000000000079af */ /* 0x000e220000000000 */
[----:B------:R-:W-:Y:S11]  /*9970*/  BSSY B2, `(.L_x_2906) ;  /* 0x0000710000027945 */ /* 0x000ff60003800000 */
[----:B------:R-:W-:Y:S05]  /*9980*/  @P0 BRA `(.L_x_2907) ;  /* 0x0000002000000947 */ /* 0x000fea0003800000 */
[----:B------:R-:W-:-:S04]  /*9990*/  DEPBAR.LE SB0, 0x3 ;  /* 0x000080c00000791a */ /* 0x000fc80000000000 */
[----:B------:R-:W-:Y:S05]  /*99a0*/  BRA `(.L_x_2908) ;  /* 0x000070c000007947 */ /* 0x000fea0003800000 */
.L_x_2907:
[----:B-1-3--:R-:W2:Y:S01]  /*99b0*/  LDL R2, [R1+0x4] ;  /* 0x0000040001027983 */ /* 0x00aea20000100800 */
[----:B------:R-:W-:Y:S01]  /*99c0*/  ULDC.U8 UR4, c[0x0][0x298] ;  /* 0x0000a60000047ab9 */ /* 0x000fe20000000000 */
[----:B------:R-:W-:Y:S01]  /*99d0*/  SHF.R.S32.HI R0, RZ, 0x1f, R138 ;  /* 0x0000001fff007819 */ /* 0x000fe2000001148a */
[----:B------:R-:W-:Y:S01]  /*99e0*/  IMAD.WIDE.U32 R4, R138, c[0x0][0x280], RZ ;  /* 0x0000a0008a047a25 */ /* 0x000fe200078e00ff */
[----:B------:R-:W1:Y:S01]  /*99f0*/  S2R R3, SR_TID.X ;  /* 0x0000000000037919 */ /* 0x000e620000002100 */
[----:B------:R-:W-:Y:S02]  /*9a00*/  ISETP.NE.AND P0, PT, RZ, UR4, PT ;  /* 0x00000004ff007c0c */ /* 0x000fe4000bf05270 */
[----:B-1----:R-:W-:-:S04]  /*9a10*/  SHF.R.S32.HI R8, RZ, 0x1f, R3 ;  /* 0x0000001fff087819 */ /* 0x002fc80000011403 */
[----:B------:R-:W-:-:S04]  /*9a20*/  LEA.HI R8, R8, R3, RZ, 0x2 ;  /* 0x0000000308087211 */ /* 0x000fc800078f10ff */
[----:B------:R-:W-:-:S04]  /*9a30*/  LOP3.LUT R8, R8, 0xfffffffc, RZ, 0xc0, !PT ;  /* 0xfffffffc08087812 */ /* 0x000fc800078ec0ff */
[----:B------:R-:W-:Y:S02]  /*9a40*/  IADD3 R8, -R8, R3, RZ ;  /* 0x0000000308087210 */ /* 0x000fe40007ffe1ff */
[----:B--2---:R-:W-:Y:S01]  /*9a50*/  IADD3 R35, R227, R2, RZ ;  /* 0x00000002e3237210 */ /* 0x004fe20007ffe0ff */
[C---:B------:R-:W-:Y:S02]  /*9a60*/  IMAD R2, R0.reuse, c[0x0][0x280], RZ ;  /* 0x0000a00000027a24 */ /* 0x040fe400078e02ff */
[----:B------:R-:W-:Y:S02]  /*9a70*/  IMAD R0, R0, c[0x0][0x290], RZ ;  /* 0x0000a40000007a24 */ /* 0x000fe400078e02ff */
[C---:B------:R-:W-:Y:S02]  /*9a80*/  IMAD R7, R138.reuse, c[0x0][0x284], R2 ;  /* 0x0000a1008a077a24 */ /* 0x040fe400078e0202 */
[C---:B------:R-:W-:Y:S02]  /*9a90*/  IMAD R6, R138.reuse, c[0x0][0x294], R0 ;  /* 0x0000a5008a067a24 */ /* 0x040fe400078e0200 */
[----:B------:R-:W-:Y:S01]  /*9aa0*/  IMAD.WIDE.U32 R2, R138, c[0x0][0x290], RZ ;  /* 0x0000a4008a027a25 */ /* 0x000fe200078e00ff */
[----:B------:R-:W-:-:S03]  /*9ab0*/  IADD3 R7, R7, R5, RZ ;  /* 0x0000000507077210 */ /* 0x000fc60007ffe0ff */
[----:B------:R-:W-:Y:S02]  /*9ac0*/  IMAD R0, R8, 0x40, R35 ;  /* 0x0000004008007824 */ /* 0x000fe400078e0223 */
[----:B------:R-:W-:Y:S01]  /*9ad0*/  IMAD.IADD R6, R6, 0x1, R3 ;  /* 0x0000000106067824 */ /* 0x000fe200078e0203 */
[----:B------:R-:W-:Y:S05]  /*9ae0*/  @!P0 BRA `(.L_x_2909) ;  /* 0x0000381000008947 */ /* 0x000fea0003800000 */
[----:B------:R-:W-:Y:S02]  /*9af0*/  IMAD.MOV.U32 R8, RZ, RZ, c[0x0][0x2c4] ;  /* 0x0000b100ff087624 */ /* 0x000fe400078e00ff */
[----:B------:R-:W-:Y:S01]  /*9b00*/  IMAD.MOV.U32 R5, RZ, RZ, R7 ;  /* 0x000000ffff057224 */ /* 0x000fe200078e0007 */
[----:B------:R-:W-:Y:S01]  /*9b10*/  MOV R7, R6 ;  /* 0x0000000600077202 */ /* 0x000fe20000000f00 */
[----:B------:R-:W-:Y:S01]  /*9b20*/  IMAD.MOV.U32 R6, RZ, RZ, R2 ;  /* 0x000000ffff067224 */ /* 0x000fe200078e0002 */
[----:B------:R-:W-:-:S13]  /*9b30*/  ISETP.NE.AND P1, PT, R8, 0x1, PT ;  /* 0x000000010800780c */ /* 0x000fda0003f25270 */
[----:B------:R-:W-:-:S05]  /*9b40*/  @P1 IMAD.HI.U32 R3, R0, c[0x0][0x2c8], RZ ;  /* 0x0000b20000031a27 */ /* 0x000fca00078e00ff */
[----:B------:R-:W-:-:S04]  /*9b50*/  @P1 SHF.R.U32.HI R0, RZ, c[0x0][0x2cc], R3 ;  /* 0x0000b300ff001a19 */ /* 0x000fc80000011603 */
[----:B------:R-:W-:Y:S01]  /*9b60*/  SHF.R.S32.HI R3, RZ, 0x1f, R0 ;  /* 0x0000001fff037819 */ /* 0x000fe20000011400 */
[----:B------:R-:W-:-:S04]  /*9b70*/  IMAD.WIDE.U32 R4, R0, c[0x0][0x280], R4 ;  /* 0x0000a00000047a25 */ /* 0x000fc800078e0004 */
[C---:B------:R-:W-:Y:S01]  /*9b80*/  IMAD R9, R3.reuse, c[0x0][0x280], RZ ;  /* 0x0000a00003097a24 */ /* 0x040fe200078e02ff */
[----:B------:R-:W-:Y:S01]  /*9b90*/  LEA R48, P1, R4, c[0x0][0x270], 0x1 ;  /* 0x00009c0004307a11 */ /* 0x000fe200078208ff */
[----:B------:R-:W-:Y:S02]  /*9ba0*/  IMAD R8, R3, c[0x0][0x290], RZ ;  /* 0x0000a40003087a24 */ /* 0x000fe400078e02ff */
[----:B------:R-:W-:-:S04]  /*9bb0*/  IMAD.WIDE.U32 R2, R0, c[0x0][0x290], R6 ;  /* 0x0000a40000027a25 */ /* 0x000fc800078e0006 */
[----:B------:R-:W-:Y:S01]  /*9bc0*/  IMAD R6, R0, c[0x0][0x284], R9 ;  /* 0x0000a10000067a24 */ /* 0x000fe200078e0209 */
[----:B------:R-:W-:Y:S01]  /*9bd0*/  LEA R49, P0, R2, c[0x0][0x288], 0x1 ;  /* 0x0000a20002317a11 */ /* 0x000fe200078008ff */
[----:B------:R-:W-:-:S03]  /*9be0*/  IMAD R0, R0, c[0x0][0x294], R8 ;  /* 0x0000a50000007a24 */ /* 0x000fc600078e0208 */
[----:B------:R-:W-:Y:S02]  /*9bf0*/  IADD3 R6, R5, R6, RZ ;  /* 0x0000000605067210 */ /* 0x000fe40007ffe0ff */
[----:B------:R-:W-:Y:S02]  /*9c00*/  IADD3 R0, R3, R0, RZ ;  /* 0x0000000003007210 */ /* 0x000fe40007ffe0ff */
[----:B------:R-:W-:Y:S02]  /*9c10*/  LEA.HI.X R43, R4, c[0x0][0x274], R6, 0x1, P1 ;  /* 0x00009d00042b7a11 */ /* 0x000fe400008f0c06 */
[----:B------:R-:W-:Y:S01]  /*9c20*/  LEA.HI.X R42, R2, c[0x0][0x28c], R0, 0x1, P0 ;  /* 0x0000a300022a7a11 */ /* 0x000fe200000f0c00 */
[----:B------:R-:W-:Y:S05]  /*9c30*/  BRA.DIV ~URZ, `(.L_x_2910) ;  /* 0x000169927f007947 */ /* 0x000fea000b800000 */
[----:B------:R1:W2:Y:S02]  /*9c40*/  SHFL.IDX PT, R5, R43, RZ, 0x1c1f ;  /* 0x001c1fff2b057589 */ /* 0x0002a400000e0000 */
.L_x_3060:
[----:B------:R-:W-:Y:S05]  /*9c50*/  BRA.DIV ~URZ, `(.L_x_2911) ;  /* 0x000169e27f007947 */ /* 0x000fea000b800000 */
[----:B------:R3:W4:Y:S04]  /*9c60*/  SHFL.IDX PT, R4, R48, RZ, 0x1c1f ;  /* 0x001c1fff30047589 */ /* 0x00072800000e0000 */
[----:B------:R3:W1:Y:S04]  /*9c70*/  SHFL.IDX PT, R6, R42, RZ, 0x1c1f ;  /* 0x001c1fff2a067589 */ /* 0x00066800000e0000 */
[----:B------:R3:W2:Y:S02]  /*9c80*/  SHFL.IDX PT, R0, R49, RZ, 0x1c1f ;  /* 0x001c1fff31007589 */ /* 0x0006a400000e0000 */
.L_x_3061:
        /* <DEDUP_REMOVED lines=16> */
[----:B---3--:R-:W3:Y:S04]  /*9d90*/  LDL R3, [R1+0x48] ;  /* 0x0000480001037983 */ /* 0x008ee80000100800 */
[----:B----4-:R-:W4:Y:S04]  /*9da0*/  LDL R14, [R1+0x44] ;  /* 0x00004400010e7983 */ /* 0x010f280000100800 */
[----:B--2---:R-:W2:Y:S01]  /*9db0*/  LDL R13, [R1+0x40] ;  /* 0x00004000010d7983 */ /* 0x004ea20000100800 */
[----:B------:R-:W-:-:S02]  /*9dc0*/  ISETP.GE.AND P0, PT, R149, c[0x0][0x27c], PT ;  /* 0x00009f0095007a0c */ /* 0x000fc40003f06270 */
[----:B------:R-:W-:Y:S01]  /*9dd0*/  ISETP.GE.AND P1, PT, R146, c[0x0][0x27c], PT ;  /* 0x00009f0092007a0c */ /* 0x000fe20003f26270 */
[----:B------:R-:W2:Y:S04]  /*9de0*/  LDL R12, [R1+0x3c] ;  /* 0x00003c00010c7983 */ /* 0x000ea80000100800 */
[----:B------:R-:W2:Y:S06]  /*9df0*/  LDL R32, [R1+0x38] ;  /* 0x0000380001207983 */ /* 0x000eac0000100800 */
[----:B------:R-:W-:-:S05]  /*9e00*/  @!P0 IMAD.SHL.U32 R2, R149, 0x2, RZ ;  /* 0x0000000295028824 */ /* 0x000fca00078e00ff */
[----:B------:R-:W-:Y:S01]  /*9e10*/  @!P0 IADD3 R8, P2, R4, R2, RZ ;  /* 0x0000000204088210 */ /* 0x000fe20007f5e0ff */
[----:B------:R-:W-:Y:S01]  /*9e20*/  CS2R R22, SRZ ;  /* 0x0000000000167805 */ /* 0x000fe2000001ff00 */
[----:B------:R-:W-:Y:S01]  /*9e30*/  CS2R R24, SRZ ;  /* 0x0000000000187805 */ /* 0x000fe2000001ff00 */
[----:B------:R-:W-:Y:S01]  /*9e40*/  @!P1 IMAD.SHL.U32 R7, R146, 0x2, RZ ;  /* 0x0000000292079824 */ /* 0x000fe200078e00ff */
        /* <DEDUP_REMOVED lines=10> */
[----:B---3--:R-:W-:-:S05]  /*9ef0*/  @!P0 SHF.L.U64.HI R3, R149, 0x1, R3 ;  /* 0x0000000195038819 */ /* 0x008fca0000010203 */
[----:B------:R-:W-:Y:S01]  /*9f00*/  @!P0 IMAD.X R9, R5, 0x1, R3, P2 ;  /* 0x0000000105098824 */ /* 0x000fe200010e0603 */
[----:B------:R-:W-:-:S04]  /*9f10*/  @!P0 IADD3 R2, P2, R0, R2, RZ ;  /* 0x0000000200028210 */ /* 0x000fc80007f5e0ff */
[----:B------:R3:W5:Y:S01]  /*9f20*/  @!P0 LD.E.64 R22, [R8.64] ;  /* 0x0000000808168980 */ /* 0x000762000c101b00 */
[----:B-1----:R-:W-:-:S05]  /*9f30*/  @!P0 IMAD.X R3, R6, 0x1, R3, P2 ;  /* 0x0000000106038824 */ /* 0x002fca00010e0603 */
[----:B------:R4:W5:Y:S01]  /*9f40*/  @!P0 LD.E.64 R24, [R2.64] ;  /* 0x0000000802188980 */ /* 0x000962000c101b00 */
[----:B------:R-:W-:Y:S02]  /*9f50*/  ISETP.GE.AND P0, PT, R148, c[0x0][0x27c], PT ;  /* 0x00009f0094007a0c */ /* 0x000fe40003f06270 */
[----:B---3--:R-:W-:Y:S02]  /*9f60*/  @!P1 IADD3 R8, P2, R4, R7, RZ ;  /* 0x0000000704089210 */ /* 0x008fe40007f5e0ff */
[----:B----4-:R-:W-:-:S05]  /*9f70*/  @!P1 SHF.L.U64.HI R3, R146, 0x1, R14 ;  /* 0x0000000192039819 */ /* 0x010fca000001020e */
[----:B------:R-:W-:Y:S01]  /*9f80*/  @!P1 IMAD.X R9, R5, 0x1, R3, P2 ;  /* 0x0000000105099824 */ /* 0x000fe200010e0603 */
[----:B------:R-:W-:-:S03]  /*9f90*/  @!P1 IADD3 R2, P2, R0, R7, RZ ;  /* 0x0000000700029210 */ /* 0x000fc60007f5e0ff */
[----:B------:R-:W-:Y:S01]  /*9fa0*/  @!P0 IMAD.SHL.U32 R7, R148, 0x2, RZ ;  /* 0x0000000294078824 */ /* 0x000fe200078e00ff */
[----:B------:R1:W5:Y:S01]  /*9fb0*/  @!P1 LD.E.64 R26, [R8.64] ;  /* 0x00000008081a9980 */ /* 0x000362000c101b00 */
[----:B------:R-:W-:Y:S01]  /*9fc0*/  @!P1 IMAD.X R3, R6, 0x1, R3, P2 ;  /* 0x0000000106039824 */ /* 0x000fe200010e0603 */
[----:B------:R-:W-:-:S04]  /*9fd0*/  ISETP.GE.AND P2, PT, R145, c[0x0][0x27c], PT ;  /* 0x00009f0091007a0c */ /* 0x000fc80003f46270 */
[----:B------:R2:W5:Y:S01]  /*9fe0*/  @!P1 LD.E.64 R28, [R2.64] ;  /* 0x00000008021c9980 */ /* 0x000562000c101b00 */
[----:B-1----:R-:W-:Y:S02]  /*9ff0*/  @!P0 IADD3 R8, P1, R4, R7, RZ ;  /* 0x0000000704088210 */ /* 0x002fe40007f3e0ff */
[----:B--2---:R-:W-:-:S05]  /*a000*/  @!P0 SHF.L.U64.HI R3, R148, 0x1, R13 ;  /* 0x0000000194038819 */ /* 0x004fca000001020d */
[----:B------:R-:W-:Y:S01]  /*a010*/  @!P0 IMAD.X R9, R5, 0x1, R3, P1 ;  /* 0x0000000105098824 */ /* 0x000fe200008e0603 */
[----:B------:R-:W-:Y:S01]  /*a020*/  @!P0 IADD3 R2, P1, R0, R7, RZ ;  /* 0x0000000700028210 */ /* 0x000fe20007f3e0ff */
[----:B------:R-:W-:-:S03]  /*a030*/  @!P2 IMAD.SHL.U32 R14, R145, 0x2, RZ ;  /* 0x00000002910ea824 */ /* 0x000fc600078e00ff */
[----:B------:R1:W5:Y:S01]  /*a040*/  @!P0 LD.E.64 R30, [R8.64] ;  /* 0x00000008081e8980 */ /* 0x000362000c101b00 */
[----:B------:R-:W-:Y:S01]  /*a050*/  @!P0 IMAD.X R3, R6, 0x1, R3, P1 ;  /* 0x0000000106038824 */ /* 0x000fe200008e0603 */
[----:B------:R-:W-:Y:S02]  /*a060*/  @!P2 SHF.L.U64.HI R7, R145, 0x1, R12 ;  /* 0x000000019107a819 */ /* 0x000fe4000001020c */
[----:B------:R-:W-:Y:S02]  /*a070*/  ISETP.GE.AND P1, PT, R110, c[0x0][0x27c], PT ;  /* 0x00009f006e007a0c */ /* 0x000fe40003f26270 */
[----:B------:R2:W5:Y:S01]  /*a080*/  @!P0 LD.E.64 R36, [R2.64] ;  /* 0x0000000802248980 */ /* 0x000562000c101b00 */
[-C--:B------:R-:W-:Y:S02]  /*a090*/  @!P2 IADD3 R12, P3, R4, R14.reuse, RZ ;  /* 0x0000000e040ca210 */ /* 0x080fe40007f7e0ff */
[----:B-1----:R-:W-:-:S05]  /*a0a0*/  @!P2 IADD3 R8, P0, R0, R14, RZ ;  /* 0x0000000e0008a210 */ /* 0x002fca0007f1e0ff */
[----:B------:R-:W-:Y:S01]  /*a0b0*/  @!P2 IMAD.X R9, R6, 0x1, R7, P0 ;  /* 0x000000010609a824 */ /* 0x000fe200000e0607 */
[----:B------:R-:W-:Y:S02]  /*a0c0*/  ISETP.GE.AND P0, PT, R147, c[0x0][0x27c], PT ;  /* 0x00009f0093007a0c */ /* 0x000fe40003f06270 */
[----:B--2---:R-:W-:Y:S02]  /*a0d0*/  @!P1 IMAD.MOV.U32 R2, RZ, RZ, R4 ;  /* 0x000000ffff029224 */ /* 0x004fe400078e0004 */
[----:B------:R-:W-:Y:S01]  /*a0e0*/  @!P1 IMAD.MOV.U32 R3, RZ, RZ, R5 ;  /* 0x000000ffff039224 */ /* 0x000fe200078e0005 */
[----:B------:R1:W5:Y:S01]  /*a0f0*/  @!P2 LD.E.64 R40, [R8.64] ;  /* 0x000000080828a980 */ /* 0x000362000c101b00 */
[----:B------:R-:W-:Y:S02]  /*a100*/  @!P1 IMAD.MOV.U32 R14, RZ, RZ, R0 ;  /* 0x000000ffff0e9224 */ /* 0x000fe400078e0000 */
[----:B------:R-:W-:Y:S02]  /*a110*/  @!P1 IMAD.MOV.U32 R15, RZ, RZ, R6 ;  /* 0x000000ffff0f9224 */ /* 0x000fe400078e0006 */
[----:B------:R-:W-:-:S04]  /*a120*/  @!P1 IMAD.WIDE R20, R110, 0x2, R2 ;  /* 0x000000026e149825 */ /* 0x000fc800078e0202 */
[----:B------:R-:W-:Y:S01]  /*a130*/  @!P1 IMAD.WIDE R14, R110, 0x2, R14 ;  /* 0x000000026e0e9825 */ /* 0x000fe200078e020e */
[----:B------:R1:W5:Y:S03]  /*a140*/  @!P1 LD.E.64 R16, [R20.64] ;  /* 0x0000000814109980 */ /* 0x000366000c101b00 */
[C---:B------:R-:W-:Y:S01]  /*a150*/  @!P0 IMAD.SHL.U32 R2, R147.reuse, 0x2, RZ ;  /* 0x0000000293028824 */ /* 0x040fe200078e00ff */
[----:B------:R1:W5:Y:S01]  /*a160*/  @!P1 LD.E.64 R18, [R14.64] ;  /* 0x000000080e129980 */ /* 0x000362000c101b00 */
[----:B------:R-:W-:-:S03]  /*a170*/  @!P0 SHF.L.U64.HI R3, R147, 0x1, R32 ;  /* 0x0000000193038819 */ /* 0x000fc60000010220 */
[----:B------:R-:W-:Y:S01]  /*a180*/  @!P0 IADD3 R4, P1, R4, R2, RZ ;  /* 0x0000000204048210 */ /* 0x000fe20007f3e0ff */
[----:B------:R-:W-:-:S04]  /*a190*/  @!P2 IMAD.X R13, R5, 0x1, R7, P3 ;  /* 0x00000001050da824 */ /* 0x000fc800018e0607 */
[--C-:B------:R-:W-:Y:S01]  /*a1a0*/  @!P0 IMAD.X R5, R5, 0x1, R3.reuse, P1 ;  /* 0x0000000105058824 */ /* 0x100fe200008e0603 */
[----:B------:R-:W-:Y:S01]  /*a1b0*/  @!P0 IADD3 R2, P1, R0, R2, RZ ;  /* 0x0000000200028210 */ /* 0x000fe20007f3e0ff */
[----:B------:R1:W5:Y:S04]  /*a1c0*/  @!P2 LD.E.64 R38, [R12.64] ;  /* 0x000000080c26a980 */ /* 0x000368000c101b00 */
[----:B------:R-:W-:Y:S01]  /*a1d0*/  @!P0 IMAD.X R3, R6, 0x1, R3, P1 ;  /* 0x0000000106038824 */ /* 0x000fe200008e0603 */
[----:B------:R1:W5:Y:S04]  /*a1e0*/  @!P0 LD.E.64 R44, [R4.64] ;  /* 0x00000008042c8980 */ /* 0x000368000c101b00 */
[----:B------:R1:W5:Y:S03]  /*a1f0*/  @!P0 LD.E.64 R46, [R2.64] ;  /* 0x00000008022e8980 */ /* 0x000366000c101b00 */
.L_x_2913:
[----:B------:R-:W-:Y:S05]  /*a200*/  BSYNC B0 ;  /* 0x0000000000007941 */ /* 0x000fea0003800000 */
.L_x_2912:
[----:B-1--45:R-:W-:Y:S01]  /*a210*/  IMAD.MOV.U32 R4, RZ, RZ, R44 ;  /* 0x000000ffff047224 */ /* 0x032fe200078e002c */
[----:B--2---:R-:W-:Y:S01]  /*a220*/  MOV R0, R39 ;  /* 0x0000002700007202 */ /* 0x004fe20000000f00 */
[----:B------:R-:W-:-:S02]  /*a230*/  IMAD.MOV.U32 R3, RZ, RZ, R45 ;  /* 0x000000ffff037224 */ /* 0x000fc400078e002d */
        /* <DEDUP_REMOVED lines=38> */
.L_x_3062:
[----:B------:R-:W-:Y:S01]  /*a4a0*/  IADD3 R2, R35, 0x40, RZ ;  /* 0x0000004023027810 */ /* 0x000fe20007ffe0ff */
[----:B------:R-:W-:Y:S01]  /*a4b0*/  BSSY B0, `(.L_x_2915) ;  /* 0x0000055000007945 */ /* 0x000fe20003800000 */
[----:B------:R-:W-:Y:S01]  /*a4c0*/  CS2R R62, SRZ ;  /* 0x00000000003e7805 */ /* 0x000fe2000001ff00 */
[----:B------:R-:W-:Y:S01]  /*a4d0*/  CS2R R56, SRZ ;  /* 0x0000000000387805 */ /* 0x000fe2000001ff00 */
[----:B------:R-:W-:Y:S01]  /*a4e0*/  ISETP.GE.AND P0, PT, R2, R52, PT ;  /* 0x000000340200720c */ /* 0x000fe20003f06270 */
        /* <DEDUP_REMOVED lines=8> */
[----:B------:R-:W-:-:S04]  /*a570*/  CS2R R34, SRZ ;  /* 0x0000000000227805 */ /* 0x000fc8000001ff00 */
[----:B------:R-:W-:Y:S05]  /*a580*/  @P0 BRA `(.L_x_2916) ;  /* 0x0000047000000947 */ /* 0x000fea0003800000 */
[----:B------:R-:W3:Y:S04]  /*a590*/  LDL R3, [R1+0x48] ;  /* 0x0000480001037983 */ /* 0x000ee80000100800 */
[----:B----4-:R-:W4:Y:S04]  /*a5a0*/  LDL R14, [R1+0x44] ;  /* 0x00004400010e7983 */ /* 0x010f280000100800 */
[----:B--2---:R-:W2:Y:S01]  /*a5b0*/  LDL R13, [R1+0x40] ;  /* 0x00004000010d7983 */ /* 0x004ea20000100800 */
[C---:B------:R-:W-:Y:S02]  /*a5c0*/  ISETP.GE.AND P0, PT, R149.reuse, c[0x0][0x27c], PT ;  /* 0x00009f0095007a0c */ /* 0x040fe40003f06270 */
        /* <DEDUP_REMOVED lines=21> */
[----:B------:R-:W-:-:S05]  /*a720*/  @!P0 IMAD.X R3, R6, 0x1, R3, P2 ;  /* 0x0000000106038824 */ /* 0x000fca00010e0603 */
[----:B------:R4:W5:Y:S01]  /*a730*/  @!P0 LD.E.64 R48, [R2.64] ;  /* 0x0000000802308980 */ /* 0x000962000c101b00 */
[----:B------:R-:W-:Y:S02]  /*a740*/  ISETP.GE.AND P0, PT, R148, c[0x0][0x27c], PT ;  /* 0x00009f0094007a0c */ /* 0x000fe40003f06270 */
[----:B-1----:R-:W-:Y:S02]  /*a750*/  @!P1 IADD3 R8, P2, R4, R7, RZ ;  /* 0x0000000704089210 */ /* 0x002fe40007f5e0ff */
        /* <DEDUP_REMOVED lines=23> */
[----:B------:R-:W-:Y:S02]  /*a8d0*/  @!P1 IMAD.MOV.U32 R3, RZ, RZ, R5 ;  /* 0x000000ffff039224 */ /* 0x000fe400078e0005 */
        /* <DEDUP_REMOVED lines=12> */
[----:B------:R-:W-:Y:S01]  /*a9a0*/  CS2R R60, SRZ ;  /* 0x00000000003c7805 */ /* 0x000fe2000001ff00 */
[----:B------:R1:W5:Y:S03]  /*a9b0*/  @!P2 LD.E.64 R62, [R12.64] ;  /* 0x000000080c3ea980 */ /* 0x000366000c101b00 */
[----:B------:R-:W-:Y:S01]  /*a9c0*/  @!P0 IMAD.X R3, R6, 0x1, R3, P1 ;  /* 0x0000000106038824 */ /* 0x000fe200008e0603 */
[----:B------:R1:W5:Y:S04]  /*a9d0*/  @!P0 LD.E.64 R66, [R4.64] ;  /* 0x0000000804428980 */ /* 0x000368000c101b00 */
[----:B------:R1:W5:Y:S04]  /*a9e0*/  @!P2 LD.E.64 R60, [R8.64] ;  /* 0x00000008083ca980 */ /* 0x000368000c101b00 */
[----:B------:R1:W5:Y:S02]  /*a9f0*/  @!P0 LD.E.64 R64, [R2.64] ;  /* 0x0000000802408980 */ /* 0x000364000c101b00 */
.L_x_2916:
[----:B------:R-:W-:Y:S05]  /*aa00*/  BSYNC B0 ;  /* 0x0000000000007941 */ /* 0x000fea0003800000 */
.L_x_2915:
[----:B------:R-:W3:Y:S04]  /*aa10*/  LDL R6, [R1+0x4] ;  /* 0x0000040001067983 */ /* 0x000ee80000100800 */
[----:B-12---:R-:W2:Y:S01]  /*aa20*/  LDL R5, [R1+0x10] ;  /* 0x0000100001057983 */ /* 0x006ea20000100800 */
[----:B----45:R-:W-:Y:S01]  /*aa30*/  IMAD.MOV.U32 R4, RZ, RZ, R66 ;  /* 0x000000ffff047224 */ /* 0x030fe200078e0042 */
[----:B------:R-:W-:-:S04]  /*aa40*/  DEPBAR.LE SB0, 0x3 ;  /* 0x000080c00000791a */ /* 0x000fc80000000000 */
[----:B------:R-:W-:Y:S01]  /*aa50*/  IMAD.MOV.U32 R3, RZ, RZ, R67 ;  /* 0x000000ffff037224 */ /* 0x000fe200078e0043 */
[----:B------:R-:W-:Y:S01]  /*aa60*/  WARPSYNC 0xffffffff ;  /* 0xffffffff00007948 */ /* 0x000fe20003800000 */
[----:B------:R-:W-:Y:S01]  /*aa70*/  IMAD.MOV.U32 R2, RZ, RZ, R62 ;  /* 0x000000ffff027224 */ /* 0x000fe200078e003e */
[----:B------:R-:W-:Y:S01]  /*aa80*/  BSSY B1, `(.L_x_2917) ;  /* 0x0000159000017945 */ /* 0x000fe20003800000 */
[----:B------:R-:W-:Y:S01]  /*aa90*/  IMAD.MOV.U32 R0, RZ, RZ, R63 ;  /* 0x000000ffff007224 */ /* 0x000fe200078e003f */
[----:B------:R-:W-:Y:S01]  /*aaa0*/  PRMT R90, R3, 0x5410, R4 ;  /* 0x00005410035a7816 */ /* 0x000fe20000000004 */
        /* <DEDUP_REMOVED lines=24> */
[----:B------:R-:W-:-:S04]  /*ac30*/  MOV R4, R49 ;  /* 0x0000003100047202 */ /* 0x000fc80000000f00 */
[----:B------:R-:W-:Y:S01]  /*ac40*/  PRMT R83, R0, 0x5410, R2 ;  /* 0x0000541000537816 */ /* 0x000fe20000000002 */
[----:B------:R-:W-:Y:S01]  /*ac50*/  IMAD.MOV.U32 R2, RZ, RZ, R48 ;  /* 0x000000ffff027224 */ /* 0x000fe200078e0030 */
[----:B------:R-:W-:-:S04]  /*ac60*/  LOP3.LUT R0, R233, 0x18, R104, 0xf8, !PT ;  /* 0x00000018e9007812 */ /* 0x000fc800078ef868 */
[----:B------:R-:W-:Y:S02]  /*ac70*/  LOP3.LUT R0, R151, R0, R150, 0xf6, !PT ;  /* 0x0000000097007212 */ /* 0x000fe400078ef696 */
[----:B------:R-:W-:Y:S01]  /*ac80*/  PRMT R80, R80, 0x5410, R2 ;  /* 0x0000541050507816 */ /* 0x000fe20000000002 */
[----:B------:R-:W-:Y:S02]  /*ac90*/  IMAD.MOV.U32 R2, RZ, RZ, R34 ;  /* 0x000000ffff027224 */ /* 0x000fe400078e0022 */
[----:B------:R-:W-:Y:S01]  /*aca0*/  IMAD.SHL.U32 R20, R0, 0x2, RZ ;  /* 0x0000000200147824 */ /* 0x000fe200078e00ff */
[----:B------:R-:W-:Y:S01]  /*acb0*/  PRMT R80, R4, 0x7610, R80 ;  /* 0x0000761004507816 */ /* 0x000fe20000000050 */
[----:B------:R-:W-:-:S03]  /*acc0*/  IMAD.MOV.U32 R0, RZ, RZ, R35 ;  /* 0x000000ffff007224 */ /* 0x000fc600078e0023 */
[----:B------:R-:W-:Y:S02]  /*acd0*/  IADD3 R21, R20, 0x18140, RZ ;  /* 0x0001814014157810 */ /* 0x000fe40007ffe0ff */
[----:B------:R-:W-:Y:S01]  /*ace0*/  PRMT R76, R0, 0x5410, R2 ;  /* 0x00005410004c7816 */ /* 0x000fe20000000002 */
[----:B------:R-:W-:Y:S01]  /*acf0*/  BAR.SYNC.DEFER_BLOCKING 0x0 ;  /* 0x0000000000007b1d */ /* 0x000fe20000010000 */
[----:B---3--:R-:W-:Y:S01]  /*ad00*/  IMAD.IADD R3, R52, 0x1, -R6 ;  /* 0x0000000134037824 */ /* 0x008fe200078e0a06 */
[----:B--2---:R-:W-:-:S04]  /*ad10*/  LOP3.LUT P0, RZ, R5, 0x4, RZ, 0xc0, !PT ;  /* 0x0000000405ff7812 */ /* 0x004fc8000780c0ff */
[----:B------:R-:W-:Y:S02]  /*ad20*/  IMNMX R52, R3, 0x80, PT ;  /* 0x0000008003347817 */ /* 0x000fe40003800200 */
[----:B------:R-:W-:Y:S02]  /*ad30*/  IADD3 R3, R20, 0x18100, RZ ;  /* 0x0001810014037810 */ /* 0x000fe40007ffe0ff */
[----:B------:R-:W-:-:S05]  /*ad40*/  ISETP.GE.AND P1, PT, R227, R52, PT ;  /* 0x00000034e300720c */ /* 0x000fca0003f26270 */
[----:B------:R-:W-:-:S08]  /*ad50*/  @P0 IADD3 R21, R3, -0x40, RZ ;  /* 0xffffffc003150810 */ /* 0x000fd00007ffe0ff */
[----:B------:R-:W-:Y:S05]  /*ad60*/  @P1 BRA `(.L_x_2918) ;  /* 0x000012a000001947 */ /* 0x000fea0003800000 */
[----:B------:R-:W-:Y:S01]  /*ad70*/  ISETP.GE.AND P0, PT, R110, c[0x0][0x27c], PT ;  /* 0x00009f006e007a0c */ /* 0x000fe20003f06270 */
[----:B------:R-:W-:-:S12]  /*ad80*/  BSSY B0, `(.L_x_2919) ;  /* 0x0000030000007945 */ /* 0x000fd80003800000 */
[----:B------:R-:W-:Y:S05]  /*ad90*/  @P0 BRA `(.L_x_2920) ;  /* 0x000002e000000947 */ /* 0x000fea0003800000 */
[----:B------:R-:W1:Y:S01]  /*ada0*/  LDS.128 R4, [R20+0x18100] ;  /* 0x0181000014047984 */ /* 0x000e620000000c00 */
[----:B------:R-:W-:Y:S02]  /*adb0*/  SHF.R.U32.HI R0, RZ, 0x10, R17 ;  /* 0x00000010ff007819 */ /* 0x000fe40000011611 */
[--C-:B------:R-:W-:Y:S02]  /*adc0*/  SHF.R.U32.HI R2, RZ, 0x10, R19.reuse ;  /* 0x00000010ff027819 */ /* 0x100fe40000011613 */
[----:B------:R-:W-:Y:S02]  /*add0*/  SHF.R.U64 R9, R18, 0x10, R19 ;  /* 0x0000001012097819 */ /* 0x000fe40000001213 */
[----:B------:R-:W-:Y:S02]  /*ade0*/  PRMT R8, R68, 0x5410, R0 ;  /* 0x0000541044087816 */ /* 0x000fe40000000000 */
[C---:B------:R-:W-:Y:S02]  /*adf0*/  PRMT R0, R53.reuse, 0x5410, R2 ;  /* 0x0000541035007816 */ /* 0x040fe40000000002 */
[----:B------:R-:W-:-:S02]  /*ae00*/  PRMT R12, R53, 0x5432, R9 ;  /* 0x00005432350c7816 */ /* 0x000fc40000000009 */
[----:B------:R-:W-:Y:S01]  /*ae10*/  SHF.R.U64 R3, R16, 0x10, R17 ;  /* 0x0000001010037819 */ /* 0x000fe20000001211 */
[----:B------:R-:W-:Y:S01]  /*ae20*/  IMAD.U32 R16, R8, 0x10000, RZ ;  /* 0x0001000008107824 */ /* 0x000fe200078e00ff */
[C---:B------:R-:W-:Y:S01]  /*ae30*/  LOP3.LUT R19, R0.reuse, 0xffff0000, RZ, 0xc0, !PT ;  /* 0xffff000000137812 */ /* 0x040fe200078ec0ff */
[----:B------:R-:W-:Y:S01]  /*ae40*/  IMAD.U32 R17, R0, 0x10000, RZ ;  /* 0x0001000000117824 */ /* 0x000fe200078e00ff */
[----:B------:R-:W-:Y:S02]  /*ae50*/  LOP3.LUT R18, R8, 0xffff0000, RZ, 0xc0, !PT ;  /* 0xffff000008127812 */ /* 0x000fe400078ec0ff */
[----:B------:R-:W-:Y:S02]  /*ae60*/  PRMT R13, R68, 0x5432, R3 ;  /* 0x00005432440d7816 */ /* 0x000fe40000000003 */
        /* <DEDUP_REMOVED lines=33> */
.L_x_2920:
[----:B------:R-:W-:Y:S05]  /*b080*/  BSYNC B0 ;  /* 0x0000000000007941 */ /* 0x000fea0003800000 */
.L_x_2919:
[----:B------:R-:W-:Y:S01]  /*b090*/  ISETP.GE.AND P0, PT, R149, c[0x0][0x27c], PT ;  /* 0x00009f0095007a0c */ /* 0x000fe20003f06270 */
[----:B------:R-:W-:-:S12]  /*b0a0*/  BSSY B0, `(.L_x_2921) ;  /* 0x0000030000007945 */ /* 0x000fd80003800000 */
[----:B------:R-:W-:Y:S05]  /*b0b0*/  @P0 BRA `(.L_x_2922) ;  /* 0x000002e000000947 */ /* 0x000fea0003800000 */
[----:B-1----:R-:W1:Y:S01]  /*b0c0*/  LDS.128 R4, [R21] ;  /* 0x0000000015047984 */ /* 0x002e620000000c00 */
        /* <DEDUP_REMOVED lines=44> */
[----:B------:R1:W-:Y:S02]  /*b390*/  STS.128 [R21], R4 ;  /* 0x0000000415007388 */ /* 0x0003e40000000c00 */
.L_x_2922:
[----:B------:R-:W-:Y:S05]  /*b3a0*/  BSYNC B0 ;  /* 0x0000000000007941 */ /* 0x000fea0003800000 */
.L_x_2921:
        /* <DEDUP_REMOVED lines=49> */
.L_x_2924:
[----:B------:R-:W-:Y:S05]  /*b6c0*/  BSYNC B0 ;  /* 0x0000000000007941 */ /* 0x000fea0003800000 */
.L_x_2923:
        /* <DEDUP_REMOVED lines=49> */
.L_x_2926:
[----:B------:R-:W-:Y:S05]  /*b9e0*/  BSYNC B0 ;  /* 0x0000000000007941 */ /* 0x000fea0003800000 */
.L_x_2925:
        /* <DEDUP_REMOVED lines=49> */
.L_x_2928:
[----:B------:R-:W-:Y:S05]  /*bd00*/  BSYNC B0 ;  /* 0x0000000000007941 */ /* 0x000fea0003800000 */
.L_x_2927:
        /* <DEDUP_REMOVED lines=48> */
.L_x_2918:
[----:B------:R-:W-:Y:S05]  /*c010*/  BSYNC B1 ;  /* 0x0000000000017941 */ /* 0x000fea0003800000 */
.L_x_2917:
        /* <DEDUP_REMOVED lines=52> */
.L_x_2930:
[----:B------:R-:W-:Y:S05]  /*c360*/  BSYNC B0 ;  /* 0x0000000000007941 */ /* 0x000fea0003800000 */
.L_x_2929:
        /* <DEDUP_REMOVED lines=49> */
.L_x_2932:
[----:B------:R-:W-:Y:S05]  /*c680*/  BSYNC B0 ;  /* 0x0000000000007941 */ /* 0x000fea0003800000 */
.L_x_2931:
        /* <DEDUP_REMOVED lines=49> */
.L_x_2934:
[----:B------:R-:W-:Y:S05]  /*c9a0*/  BSYNC B0 ;  /* 0x0000000000007941 */ /* 0x000fea0003800000 */
.L_x_2933:
        /* <DEDUP_REMOVED lines=49> */
.L_x_2936:
[----:B------:R-:W-:Y:S05]  /*ccc0*/  BSYNC B0 ;  /* 0x0000000000007941 */ /* 0x000fea0003800000 */
.L_x_2935:
        /* <DEDUP_REMOVED lines=49> */
.L_x_2938:
[----:B------:R-:W-:Y:S05]  /*cfe0*/  BSYNC B0 ;  /* 0x0000000000007941 */ /* 0x000fea0003800000 */
.L_x_2937:
        /* <DEDUP_REMOVED lines=49> */
.L_x_2909:
        /* <DEDUP_REMOVED lines=22> */
.L_x_3063:
[----:B------:R-:W-:Y:S05]  /*d460*/  BRA.DIV ~URZ, `(.L_x_2940) ;  /* 0x000135027f007947 */ /* 0x000fea000b800000 */
[----:B------:R3:W4:Y:S01]  /*d470*/  SHFL.IDX PT, R8, R23, RZ, 0x1c1f ;  /* 0x001c1fff17087589 */ /* 0x00072200000e0000 */
[----:B--2---:R-:W-:-:S03]  /*d480*/  MOV R9, R0 ;  /* 0x0000000000097202 */ /* 0x004fc60000000f00 */
[----:B------:R3:W2:Y:S04]  /*d490*/  SHFL.IDX PT, R20, R21, RZ, 0x1c1f ;  /* 0x001c1fff15147589 */ /* 0x0006a800000e0000 */
[----:B------:R3:W1:Y:S02]  /*d4a0*/  SHFL.IDX PT, R3, R24, RZ, 0x1c1f ;  /* 0x001c1fff18037589 */ /* 0x00066400000e0000 */
.L_x_3064:
        /* <DEDUP_REMOVED lines=16> */
[----:B------:R-:W-:Y:S01]  /*d5b0*/  ISETP.GE.AND P0, PT, R104, c[0x0][0x27c], PT ;  /* 0x00009f0068007a0c */ /* 0x000fe20003f06270 */
[----:B------:R-:W-:Y:S01]  /*d5c0*/  CS2R R30, SRZ ;  /* 0x00000000001e7805 */ /* 0x000fe2000001ff00 */
[----:B------:R-:W-:Y:S01]  /*d5d0*/  ISETP.GE.AND P2, PT, R109, c[0x0][0x27c], PT ;  /* 0x00009f006d007a0c */ /* 0x000fe20003f46270 */
[----:B------:R-:W-:Y:S01]  /*d5e0*/  CS2R R28, SRZ ;  /* 0x00000000001c7805 */ /* 0x000fe2000001ff00 */
[----:B------:R-:W-:Y:S01]  /*d5f0*/  CS2R R38, SRZ ;  /* 0x0000000000267805 */ /* 0x000fe2000001ff00 */
[----:B------:R-:W-:Y:S01]  /*d600*/  CS2R R36, SRZ ;  /* 0x0000000000247805 */ /* 0x000fe2000001ff00 */
[----:B------:R-:W-:Y:S01]  /*d610*/  CS2R R46, SRZ ;  /* 0x00000000002e7805 */ /* 0x000fe2000001ff00 */
[----:B------:R-:W-:-:S06]  /*d620*/  CS2R R44, SRZ ;  /* 0x00000000002c7805 */ /* 0x000fcc000001ff00 */
[C---:B------:R-:W-:Y:S01]  /*d630*/  @!P0 IMAD.SHL.U32 R2, R104.reuse, 0x2, RZ ;  /* 0x0000000268028824 */ /* 0x040fe200078e00ff */
[----:B------:R-:W-:Y:S02]  /*d640*/  @!P0 SHF.L.U64.HI R0, R104, 0x1, R105 ;  /* 0x0000000168008819 */ /* 0x000fe40000010269 */
[----:B------:R-:W-:Y:S02]  /*d650*/  @!P2 SHF.L.U32 R4, R235, 0x3, RZ ;  /* 0x00000003eb04a819 */ /* 0x000fe400000006ff */
[-C--:B----4-:R-:W-:Y:S02]  /*d660*/  @!P0 IADD3 R18, P1, R8, R2.reuse, RZ ;  /* 0x0000000208128210 */ /* 0x090fe40007f3e0ff */
[----:B-1----:R-:W-:Y:S01]  /*d670*/  @!P0 IADD3 R16, P3, R3, R2, RZ ;  /* 0x0000000203108210 */ /* 0x002fe20007f7e0ff */
[----:B------:R-:W-:Y:S01]  /*d680*/  @!P2 IMAD.WIDE R12, R4, 0x2, R8 ;  /* 0x00000002040ca825 */ /* 0x000fe200078e0208 */
[----:B------:R-:W-:Y:S02]  /*d690*/  @!P0 IADD3.X R19, R9, R0, RZ, P1, !PT ;  /* 0x0000000009138210 */ /* 0x000fe40000ffe4ff */
[----:B------:R-:W-:Y:S01]  /*d6a0*/  ISETP.GE.AND P1, PT, R108, c[0x0][0x27c], PT ;  /* 0x00009f006c007a0c */ /* 0x000fe20003f26270 */
[----:B--2---:R-:W-:Y:S01]  /*d6b0*/  @!P0 IMAD.X R17, R20, 0x1, R0, P3 ;  /* 0x0000000114118824 */ /* 0x004fe200018e0600 */
[----:B------:R-:W-:Y:S01]  /*d6c0*/  MOV R2, R3 ;  /* 0x0000000300027202 */ /* 0x000fe20000000f00 */
[----:B------:R-:W-:Y:S01]  /*d6d0*/  IMAD.MOV.U32 R3, RZ, RZ, R20 ;  /* 0x000000ffff037224 */ /* 0x000fe200078e0014 */
[----:B------:R1:W5:Y:S03]  /*d6e0*/  @!P2 LD.E.128 R28, [R12.64] ;  /* 0x000000080c1ca980 */ /* 0x000366000c101d00 */
[----:B------:R-:W-:Y:S01]  /*d6f0*/  @!P2 IMAD.WIDE R6, R4, 0x2, R2 ;  /* 0x000000020406a825 */ /* 0x000fe200078e0202 */
[----:B------:R-:W-:Y:S01]  /*d700*/  CS2R R42, SRZ ;  /* 0x00000000002a7805 */ /* 0x000fe2000001ff00 */
[----:B------:R-:W-:Y:S01]  /*d710*/  CS2R R40, SRZ ;  /* 0x0000000000287805 */ /* 0x000fe2000001ff00 */
[----:B------:R-:W-:-:S02]  /*d720*/  CS2R R14, SRZ ;  /* 0x00000000000e7805 */ /* 0x000fc4000001ff00 */
[----:B------:R2:W5:Y:S01]  /*d730*/  @!P2 LD.E.128 R36, [R6.64] ;  /* 0x000000080624a980 */ /* 0x000562000c101d00 */
[----:B------:R-:W-:-:S04]  /*d740*/  @!P1 IMAD.SHL.U32 R0, R234, 0x8, RZ ;  /* 0x00000008ea009824 */ /* 0x000fc800078e00ff */
[----:B------:R-:W-:-:S04]  /*d750*/  @!P1 IMAD.WIDE R4, R0, 0x2, R8 ;  /* 0x0000000200049825 */ /* 0x000fc800078e0208 */
[----:B------:R-:W-:Y:S01]  /*d760*/  @!P1 IMAD.WIDE R2, R0, 0x2, R2 ;  /* 0x0000000200029825 */ /* 0x000fe200078e0202 */
[----:B------:R4:W5:Y:S04]  /*d770*/  @!P1 LD.E.128 R44, [R4.64] ;  /* 0x00000008042c9980 */ /* 0x000968000c101d00 */
[----:B------:R3:W5:Y:S01]  /*d780*/  @!P1 LD.E.128 R40, [R2.64] ;  /* 0x0000000802289980 */ /* 0x000762000c101d00 */
[----:B-1----:R-:W-:-:S06]  /*d790*/  CS2R R12, SRZ ;  /* 0x00000000000c7805 */ /* 0x002fcc000001ff00 */
[----:B------:R3:W5:Y:S01]  /*d7a0*/  @!P0 LD.E.128 R12, [R18.64] ;  /* 0x00000008120c8980 */ /* 0x000762000c101d00 */
[----:B--2---:R-:W-:Y:S01]  /*d7b0*/  CS2R R6, SRZ ;  /* 0x0000000000067805 */ /* 0x004fe2000001ff00 */
[----:B----4-:R-:W-:-:S06]  /*d7c0*/  CS2R R4, SRZ ;  /* 0x0000000000047805 */ /* 0x010fcc000001ff00 */
[----:B------:R3:W5:Y:S02]  /*d7d0*/  @!P0 LD.E.128 R4, [R16.64] ;  /* 0x0000000810048980 */ /* 0x000764000c101d00 */
.L_x_2942:
[----:B------:R-:W-:Y:S05]  /*d7e0*/  BSYNC B0 ;  /* 0x0000000000007941 */ /* 0x000fea0003800000 */
.L_x_2941:
[----:B----45:R-:W-:Y:S01]  /*d7f0*/  IMAD.MOV.U32 R8, RZ, RZ, R46 ;  /* 0x000000ffff087224 */ /* 0x030fe200078e002e */
[----:B------:R-:W-:Y:S01]  /*d800*/  MOV R0, R45 ;  /* 0x0000002d00007202 */ /* 0x000fe20000000f00 */
[----:B-1-3--:R-:W-:Y:S02]  /*d810*/  IMAD.MOV.U32 R3, RZ, RZ, R47 ;  /* 0x000000ffff037224 */ /* 0x00afe400078e002f */
        /* <DEDUP_REMOVED lines=34> */
[----:B------:R1:W3:Y:S04]  /*da40*/  SHFL.IDX PT, R9, R22, 0x1, 0x1c1f ;  /* 0x003c1f0016097f89 */ /* 0x0002e800000e0000 */
[----:B------:R1:W4:Y:S04]  /*da50*/  SHFL.IDX PT, R8, R23, 0x1, 0x1c1f ;  /* 0x003c1f0017087f89 */ /* 0x00032800000e0000 */
[----:B--2---:R1:W2:Y:S04]  /*da60*/  SHFL.IDX PT, R20, R21, 0x1, 0x1c1f ;  /* 0x003c1f0015147f89 */ /* 0x0042a800000e0000 */
[----:B------:R1:W1:Y:S02]  /*da70*/  SHFL.IDX PT, R2, R24, 0x1, 0x1c1f ;  /* 0x003c1f0018027f89 */ /* 0x00026400000e0000 */
.L_x_3065:
        /* <DEDUP_REMOVED lines=24> */
[----:B------:R-:W-:-:S04]  /*dc00*/  @!P0 SHF.L.U64.HI R3, R104, 0x1, R105 ;  /* 0x0000000168038819 */ /* 0x000fc80000010269 */
[-C--:B----4-:R-:W-:Y:S02]  /*dc10*/  @!P0 IADD3 R18, P1, R8, R0.reuse, RZ ;  /* 0x0000000008128210 */ /* 0x090fe40007f3e0ff */
[----:B-1----:R-:W-:-:S03]  /*dc20*/  @!P0 IADD3 R16, P3, R2, R0, RZ ;  /* 0x0000000002108210 */ /* 0x002fc60007f7e0ff */
[----:B---3--:R-:W-:Y:S01]  /*dc30*/  @!P0 IMAD.X R19, R9, 0x1, R3, P1 ;  /* 0x0000000109138824 */ /* 0x008fe200008e0603 */
[----:B------:R-:W-:Y:S02]  /*dc40*/  ISETP.GE.AND P1, PT, R108, c[0x0][0x27c], PT ;  /* 0x00009f006c007a0c */ /* 0x000fe40003f26270 */
[----:B--2---:R-:W-:Y:S01]  /*dc50*/  @!P0 IADD3.X R17, R20, R3, RZ, P3, !PT ;  /* 0x0000000314118210 */ /* 0x004fe20001ffe4ff */
[----:B------:R-:W-:Y:S01]  /*dc60*/  IMAD.MOV.U32 R3, RZ, RZ, R20 ;  /* 0x000000ffff037224 */ /* 0x000fe200078e0014 */
[----:B------:R-:W-:Y:S01]  /*dc70*/  @!P2 SHF.L.U32 R20, R235, 0x3, RZ ;  /* 0x00000003eb14a819 */ /* 0x000fe200000006ff */
[----:B------:R-:W-:Y:S01]  /*dc80*/  CS2R R70, SRZ ;  /* 0x0000000000467805 */ /* 0x000fe2000001ff00 */
[----:B------:R-:W-:Y:S01]  /*dc90*/  CS2R R68, SRZ ;  /* 0x0000000000447805 */ /* 0x000fe2000001ff00 */
[----:B------:R-:W-:Y:S01]  /*dca0*/  CS2R R50, SRZ ;  /* 0x0000000000327805 */ /* 0x000fe2000001ff00 */
[----:B------:R-:W-:Y:S01]  /*dcb0*/  CS2R R48, SRZ ;  /* 0x0000000000307805 */ /* 0x000fe2000001ff00 */
[----:B------:R-:W-:Y:S01]  /*dcc0*/  @!P2 IMAD.WIDE R22, R20, 0x2, R8 ;  /* 0x000000021416a825 */ /* 0x000fe200078e0208 */
[----:B------:R-:W-:-:S03]  /*dcd0*/  CS2R R58, SRZ ;  /* 0x00000000003a7805 */ /* 0x000fc6000001ff00 */
[----:B------:R-:W-:Y:S01]  /*dce0*/  @!P1 IMAD.SHL.U32 R0, R234, 0x8, RZ ;  /* 0x00000008ea009824 */ /* 0x000fe200078e00ff */
[----:B------:R-:W-:Y:S01]  /*dcf0*/  CS2R R56, SRZ ;  /* 0x0000000000387805 */ /* 0x000fe2000001ff00 */
[----:B------:R-:W-:Y:S01]  /*dd00*/  @!P2 IMAD.WIDE R20, R20, 0x2, R2 ;  /* 0x000000021414a825 */ /* 0x000fe200078e0202 */
[----:B------:R1:W5:Y:S03]  /*dd10*/  @!P2 LD.E.128 R60, [R22.64] ;  /* 0x00000008163ca980 */ /* 0x000366000c101d00 */
[C---:B------:R-:W-:Y:S01]  /*dd20*/  @!P1 IMAD.WIDE R8, R0.reuse, 0x2, R8 ;  /* 0x0000000200089825 */ /* 0x040fe200078e0208 */
[----:B------:R1:W5:Y:S03]  /*dd30*/  @!P2 LD.E.128 R64, [R20.64] ;  /* 0x000000081440a980 */ /* 0x000366000c101d00 */
[----:B------:R-:W-:Y:S01]  /*dd40*/  @!P1 IMAD.WIDE R2, R0, 0x2, R2 ;  /* 0x0000000200029825 */ /* 0x000fe200078e0202 */
[----:B------:R1:W5:Y:S04]  /*dd50*/  @!P1 LD.E.128 R72, [R8.64] ;  /* 0x0000000808489980 */ /* 0x000368000c101d00 */
[----:B------:R1:W5:Y:S04]  /*dd60*/  @!P1 LD.E.128 R68, [R2.64] ;  /* 0x0000000802449980 */ /* 0x000368000c101d00 */
[----:B------:R1:W5:Y:S04]  /*dd70*/  @!P0 LD.E.128 R48, [R18.64] ;  /* 0x0000000812308980 */ /* 0x000368000c101d00 */
[----:B------:R1:W5:Y:S02]  /*dd80*/  @!P0 LD.E.128 R56, [R16.64] ;  /* 0x0000000810388980 */ /* 0x000364000c101d00 */
.L_x_2945:
[----:B------:R-:W-:Y:S05]  /*dd90*/  BSYNC B0 ;  /* 0x0000000000007941 */ /* 0x000fea0003800000 */
.L_x_2944:
[----:B-1-3--:R-:W3:Y:S01]  /*dda0*/  LDL R9, [R1+0x4] ;  /* 0x0000040001097983 */ /* 0x00aee20000100800 */
[----:B-----5:R-:W-:Y:S01]  /*ddb0*/  IMAD.MOV.U32 R0, RZ, RZ, R74 ;  /* 0x000000ffff007224 */ /* 0x020fe200078e004a */
[----:B------:R-:W-:-:S04]  /*ddc0*/  DEPBAR.LE SB0, 0x3 ;  /* 0x000080c00000791a */ /* 0x000fc80000000000 */
[----:B----4-:R-:W-:Y:S01]  /*ddd0*/  IMAD.MOV.U32 R8, RZ, RZ, R75 ;  /* 0x000000ffff087224 */ /* 0x010fe200078e004b */
[----:B------:R-:W-:Y:S01]  /*dde0*/  WARPSYNC 0xffffffff ;  /* 0xffffffff00007948 */ /* 0x000fe20003800000 */
[----:B------:R-:W-:Y:S01]  /*ddf0*/  IMAD.MOV.U32 R3, RZ, RZ, R72 ;  /* 0x000000ffff037224 */ /* 0x000fe200078e0048 */
[----:B------:R-:W-:Y:S01]  /*de00*/  BSSY B1, `(.L_x_2946) ;  /* 0x0000174000017945 */ /* 0x000fe20003800000 */
[----:B------:R-:W-:Y:S01]  /*de10*/  IMAD.MOV.U32 R2, RZ, RZ, R73 ;  /* 0x000000ffff027224 */ /* 0x000fe200078e0049 */
[----:B------:R-:W-:Y:S01]  /*de20*/  PRMT R96, R8, 0x5410, R0 ;  /* 0x0000541008607816 */ /* 0x000fe20000000000 */
[----:B------:R-:W-:Y:S01]  /*de30*/  IMAD.MOV.U32 R0, RZ, RZ, R62 ;  /* 0x000000ffff007224 */ /* 0x000fe200078e003e */
[----:B------:R-:W-:Y:S02]  /*de40*/  MOV R8, R63 ;  /* 0x0000003f00087202 */ /* 0x000fe40000000f00 */
[----:B------:R-:W-:Y:S01]  /*de50*/  PRMT R95, R2, 0x5410, R3 ;  /* 0x00005410025f7816 */ /* 0x000fe20000000003 */
[----:B------:R-:W-:Y:S01]  /*de60*/  IMAD.MOV.U32 R3, RZ, RZ, R60 ;  /* 0x000000ffff037224 */ /* 0x000fe200078e003c */
[----:B------:R-:W-:Y:S01]  /*de70*/  PRMT R92, R92, 0x5410, R0 ;  /* 0x000054105c5c7816 */ /* 0x000fe20000000000 */
[----:B------:R-:W-:-:S02]  /*de80*/  IMAD.MOV.U32 R0, RZ, RZ, R50 ;  /* 0x000000ffff007224 */ /* 0x000fc400078e0032 */
        /* <DEDUP_REMOVED lines=12> */
[----:B------:R-:W-:Y:S02]  /*df50*/  PRMT R94, R8, 0x7610, R94 ;  /* 0x00007610085e7816 */ /* 0x000fe4000000005e */
[----:B------:R-:W-:Y:S01]  /*df60*/  PRMT R87, R2, 0x5410, R3 ;  /* 0x0000541002577816 */ /* 0x000fe20000000003 */
[----:B------:R-:W-:Y:S01]  /*df70*/  IMAD.MOV.U32 R2, RZ, RZ, R69 ;  /* 0x000000ffff027224 */ /* 0x000fe200078e0045 */
[----:B------:R-:W-:Y:S02]  /*df80*/  MOV R3, R68 ;  /* 0x0000004400037202 */ /* 0x000fe40000000f00 */
        /* <DEDUP_REMOVED lines=9> */
[----:B------:R-:W-:-:S04]  /*e020*/  MOV R3, R59 ;  /* 0x0000003b00037202 */ /* 0x000fc80000000f00 */
[----:B------:R-:W-:Y:S01]  /*e030*/  PRMT R85, R0, 0x5410, R2 ;  /* 0x0000541000557816 */ /* 0x000fe20000000002 */
[----:B------:R-:W-:Y:S01]  /*e040*/  BAR.SYNC.DEFER_BLOCKING 0x0 ;  /* 0x0000000000007b1d */ /* 0x000fe20000010000 */
[----:B---3--:R-:W-:-:S05]  /*e050*/  IMAD.IADD R8, R52, 0x1, -R9 ;  /* 0x0000000134087824 */ /* 0x008fca00078e0a09 */
[----:B------:R-:W-:Y:S01]  /*e060*/  IMNMX R76, R8, 0x80, PT ;  /* 0x00000080084c7817 */ /* 0x000fe20003800200 */
[----:B------:R-:W-:-:S03]  /*e070*/  IMAD.MOV.U32 R8, RZ, RZ, R58 ;  /* 0x000000ffff087224 */ /* 0x000fc600078e003a */
[----:B------:R-:W-:Y:S02]  /*e080*/  ISETP.GE.AND P0, PT, R227, R76, PT ;  /* 0x0000004ce300720c */ /* 0x000fe40003f06270 */
[----:B------:R-:W-:-:S11]  /*e090*/  PRMT R86, R3, 0x5410, R8 ;  /* 0x0000541003567816 */ /* 0x000fd60000000008 */
[----:B------:R-:W-:Y:S05]  /*e0a0*/  @P0 BRA `(.L_x_2947) ;  /* 0x0000149000000947 */ /* 0x000fea0003800000 */
[----:B------:R-:W-:Y:S01]  /*e0b0*/  ISETP.GE.AND P0, PT, R104, c[0x0][0x27c], PT ;  /* 0x00009f0068007a0c */ /* 0x000fe20003f06270 */
[----:B------:R-:W-:-:S12]  /*e0c0*/  BSSY B0, `(.L_x_2948) ;  /* 0x0000071000007945 */ /* 0x000fd80003800000 */
[----:B------:R-:W-:Y:S05]  /*e0d0*/  @P0 BRA `(.L_x_2949) ;  /* 0x000006f000000947 */ /* 0x000fea0003800000 */
[----:B------:R-:W1:Y:S01]  /*e0e0*/  S2R R16, SR_TID.X ;  /* 0x0000000000107919 */ /* 0x000e620000002100 */
[----:B------:R-:W-:Y:S01]  /*e0f0*/  IMAD.MOV.U32 R0, RZ, RZ, c[0x0][0x27c] ;  /* 0x00009f00ff007624 */ /* 0x000fe200078e00ff */
[--C-:B------:R-:W-:Y:S02]  /*e100*/  SHF.R.U64 R4, R4, 0x10, R5.reuse ;  /* 0x0000001004047819 */ /* 0x100fe40000001205 */
[----:B------:R-:W-:Y:S02]  /*e110*/  SHF.R.U32.HI R5, RZ, 0x10, R5 ;  /* 0x00000010ff057819 */ /* 0x000fe40000011605 */
[----:B-1----:R-:W-:-:S04]  /*e120*/  SHF.R.S32.HI R9, RZ, 0x1f, R16 ;  /* 0x0000001fff097819 */ /* 0x002fc80000011410 */
[----:B------:R-:W-:-:S04]  /*e130*/  LEA.HI R9, R9, R16, RZ, 0x2 ;  /* 0x0000001009097211 */ /* 0x000fc800078f10ff */
[----:B------:R-:W-:-:S05]  /*e140*/  LOP3.LUT R9, R9, 0xfffffffc, RZ, 0xc0, !PT ;  /* 0xfffffffc09097812 */ /* 0x000fca00078ec0ff */
[----:B------:R-:W-:-:S05]  /*e150*/  IMAD.IADD R9, R16, 0x1, -R9 ;  /* 0x0000000110097824 */ /* 0x000fca00078e0a09 */
[----:B------:R-:W-:Y:S02]  /*e160*/  LEA.HI R0, R0, R9, RZ, 0x1d ;  /* 0x0000000900007211 */ /* 0x000fe400078fe8ff */
[----:B------:R-:W-:Y:S02]  /*e170*/  SHF.R.U64 R9, R14, 0x10, R15 ;  /* 0x000000100e097819 */ /* 0x000fe4000000120f */
[----:B------:R-:W-:Y:S01]  /*e180*/  SHF.R.S32.HI R3, RZ, 0x1f, R0 ;  /* 0x0000001fff037819 */ /* 0x000fe20000011400 */
[----:B------:R-:W-:-:S03]  /*e190*/  IMAD.SHL.U32 R2, R0, 0x8, RZ ;  /* 0x0000000800027824 */ /* 0x000fc600078e00ff */
[----:B------:R-:W-:Y:S02]  /*e1a0*/  LEA.HI R0, R3, R0, RZ, 0x3 ;  /* 0x0000000003007211 */ /* 0x000fe400078f18ff */
[C---:B------:R-:W-:Y:S02]  /*e1b0*/  LOP3.LUT R2, R233.reuse, 0x38, R2, 0xf8, !PT ;  /* 0x00000038e9027812 */ /* 0x040fe400078ef802 */
[----:B------:R-:W-:Y:S01]  /*e1c0*/  LOP3.LUT R3, R233, 0x38, R104, 0xf8, !PT ;  /* 0x00000038e9037812 */ /* 0x000fe200078ef868 */
[----:B------:R-:W-:Y:S01]  /*e1d0*/  IMAD.SHL.U32 R0, R0, 0x400, RZ ;  /* 0x0000040000007824 */ /* 0x000fe200078e00ff */
[----:B------:R-:W-:-:S04]  /*e1e0*/  LOP3.LUT R2, R2, R150, RZ, 0x3c, !PT ;  /* 0x0000009602027212 */ /* 0x000fc800078e3cff */
[----:B------:R-:W-:-:S04]  /*e1f0*/  LOP3.LUT R0, R0, 0x7fffe000, RZ, 0xc0, !PT ;  /* 0x7fffe00000007812 */ /* 0x000fc800078ec0ff */
[----:B------:R-:W-:Y:S02]  /*e200*/  IADD3 R0, R2, R0, R151 ;  /* 0x0000000002007210 */ /* 0x000fe40007ffe097 */
[----:B------:R-:W-:Y:S02]  /*e210*/  LOP3.LUT R2, R151, R3, R150, 0xf6, !PT ;  /* 0x0000000397027212 */ /* 0x000fe400078ef696 */
[----:B------:R-:W-:Y:S01]  /*e220*/  SHF.R.U64 R3, R12, 0x10, R13 ;  /* 0x000000100c037819 */ /* 0x000fe2000000120d */
[----:B------:R-:W-:Y:S01]  /*e230*/  IMAD.SHL.U32 R27, R0, 0x2, RZ ;  /* 0x00000002001b7824 */ /* 0x000fe200078e00ff */
[----:B------:R-:W-:Y:S01]  /*e240*/  SHF.R.U32.HI R0, RZ, 0x10, R15 ;  /* 0x00000010ff007819 */ /* 0x000fe2000001160f */
[----:B------:R-:W-:Y:S01]  /*e250*/  IMAD.SHL.U32 R26, R2, 0x2, RZ ;  /* 0x00000002021a7824 */ /* 0x000fe200078e00ff */
[--C-:B------:R-:W-:Y:S02]  /*e260*/  SHF.R.U64 R15, R6, 0x10, R7.reuse ;  /* 0x00000010060f7819 */ /* 0x100fe40000001207 */
[----:B------:R-:W1:Y:S01]  /*e270*/  LDS.128 R16, [R27+0x18100] ;  /* 0x018100001b107984 */ /* 0x000e620000000c00 */
[----:B------:R-:W-:-:S02]  /*e280*/  SHF.R.U32.HI R6, RZ, 0x10, R7 ;  /* 0x00000010ff067819 */ /* 0x000fc40000011607 */
[----:B------:R-:W-:Y:S01]  /*e290*/  SHF.R.U32.HI R2, RZ, 0x10, R13 ;  /* 0x00000010ff027819 */ /* 0x000fe2000001160d */
[----:B--2---:R-:W2:Y:S01]  /*e2a0*/  LDS.128 R20, [R26+0x18100] ;  /* 0x018100001a147984 */ /* 0x004ea20000000c00 */
[----:B------:R-:W-:Y:S02]  /*e2b0*/  PRMT R8, R25, 0x5432, R3 ;  /* 0x0000543219087816 */ /* 0x000fe40000000003 */
[----:B------:R-:W-:Y:S02]  /*e2c0*/  PRMT R7, R53, 0x5410, R4 ;  /* 0x0000541035077816 */ /* 0x000fe40000000004 */
[----:B------:R-:W-:Y:S01]  /*e2d0*/  PRMT R12, R25, 0x5410, R2 ;  /* 0x00005410190c7816 */ /* 0x000fe20000000002 */
[----:B------:R-:W-:Y:S01]  /*e2e0*/  IMAD.U32 R13, R8, 0x10000, RZ ;  /* 0x00010000080d7824 */ /* 0x000fe200078e00ff */
[C---:B------:R-:W-:Y:S01]  /*e2f0*/  PRMT R24, R54.reuse, 0x5410, R0 ;  /* 0x0000541036187816 */ /* 0x040fe20000000000 */
[----:B------:R-:W-:Y:S01]  /*e300*/  IMAD.U32 R14, R7, 0x10000, RZ ;  /* 0x00010000070e7824 */ /* 0x000fe200078e00ff */
[----:B------:R-:W-:-:S02]  /*e310*/  PRMT R25, R54, 0x5432, R9 ;  /* 0x0000543236197816 */ /* 0x000fc40000000009 */
[----:B------:R-:W-:Y:S01]  /*e320*/  PRMT R9, R53, 0x5432, R5 ;  /* 0x0000543235097816 */ /* 0x000fe20000000005 */
[----:B------:R-:W-:Y:S01]  /*e330*/  IMAD.U32 R5, R12, 0x10000, RZ ;  /* 0x000100000c057824 */ /* 0x000fe200078e00ff */
[----:B------:R-:W-:Y:S02]  /*e340*/  LOP3.LUT R8, R8, 0xffff0000, RZ, 0xc0, !PT ;  /* 0xffff000008087812 */ /* 0x000fe400078ec0ff */
[----:B------:R-:W-:Y:S01]  /*e350*/  PRMT R15, R55, 0x5432, R15 ;  /* 0x00005432370f7816 */ /* 0x000fe2000000000f */
[C---:B------:R-:W-:Y:S01]  /*e360*/  IMAD.U32 R33, R9.reuse, 0x10000, RZ ;  /* 0x0001000009217824 */ /* 0x040fe200078e00ff */
[----:B------:R-:W-:Y:S01]  /*e370*/  LOP3.LUT R9, R9, 0xffff0000, RZ, 0xc0, !PT ;  /* 0xffff000009097812 */ /* 0x000fe200078ec0ff */
[----:B-1----:R-:W-:-:S04]  /*e380*/  IMAD.U32 R0, R16, 0x10000, RZ ;  /* 0x0001000010007824 */ /* 0x002fc800078e00ff */
[C---:B------:R-:W-:Y:S02]  /*e390*/  FMUL.FTZ R4, R0.reuse, R14 ;  /* 0x0000000e00047220 */ /* 0x040fe40000410000 */
[----:B------:R-:W-:Y:S01]  /*e3a0*/  FMUL.FTZ R3, R0, R13 ;  /* 0x0000000d00037220 */ /* 0x000fe20000410000 */
[----:B------:R-:W-:Y:S01]  /*e3b0*/  SHF.L.U32 R0, R17, 0x10, RZ ;  /* 0x0000001011007819 */ /* 0x000fe200000006ff */
[----:B--2---:R-:W-:-:S04]  /*e3c0*/  IMAD.U32 R2, R20, 0x10000, RZ ;  /* 0x0001000014027824 */ /* 0x004fc800078e00ff */
[C---:B------:R-:W-:Y:S01]  /*e3d0*/  FFMA.FTZ R35, R2.reuse, R14, R3 ;  /* 0x0000000e02237223 */ /* 0x040fe20000010003 */
[----:B------:R-:W-:Y:S01]  /*e3e0*/  PRMT R14, R55, 0x5410, R6 ;  /* 0x00005410370e7816 */ /* 0x000fe20000000006 */
[----:B------:R-:W-:Y:S01]  /*e3f0*/  FFMA.FTZ R52, R2, R13, -R4 ;  /* 0x0000000d02347223 */ /* 0x000fe20000010804 */
[C---:B------:R-:W-:Y:S01]  /*e400*/  LOP3.LUT R6, R21.reuse, 0xffff0000, RZ, 0xc0, !PT ;  /* 0xffff000015067812 */ /* 0x040fe200078ec0ff */
[C---:B------:R-:W-:Y:S02]  /*e410*/  FMUL.FTZ R3, R0.reuse, R33 ;  /* 0x0000002100037220 */ /* 0x040fe40000410000 */
[----:B------:R-:W-:Y:S02]  /*e420*/  IMAD.U32 R2, R21, 0x10000, RZ ;  /* 0x0001000015027824 */ /* 0x000fe400078e00ff */
[-C--:B------:R-:W-:Y:S02]  /*e430*/  FMUL.FTZ R0, R0, R5.reuse ;  /* 0x0000000500007220 */ /* 0x080fe40000410000 */
[----:B------:R-:W-:Y:S01]  /*e440*/  FFMA.FTZ R34, R2, R5, -R3 ;  /* 0x0000000502227223 */ /* 0x000fe20000010803 */
[----:B------:R-:W-:Y:S01]  /*e450*/  LOP3.LUT R3, R20, 0xffff0000, RZ, 0xc0, !PT ;  /* 0xffff000014037812 */ /* 0x000fe200078ec0ff */
[----:B------:R-:W-:Y:S01]  /*e460*/  FFMA.FTZ R33, R2, R33, R0 ;  /* 0x0000002102217223 */ /* 0x000fe20000010000 */
[----:B------:R-:W-:Y:S01]  /*e470*/  SHF.L.U32 R0, R23, 0x10, RZ ;  /* 0x0000001017007819 */ /* 0x000fe200000006ff */
[C---:B------:R-:W-:Y:S01]  /*e480*/  IMAD.U32 R13, R14.reuse, 0x10000, RZ ;  /* 0x000100000e0d7824 */ /* 0x040fe200078e00ff */
[----:B------:R-:W-:Y:S01]  /*e490*/  LOP3.LUT R14, R14, 0xffff0000, RZ, 0xc0, !PT ;  /* 0xffff00000e0e7812 */ /* 0x000fe200078ec0ff */
[----:B------:R-:W-:-:S02]  /*e4a0*/  IMAD.U32 R2, R19, 0x10000, RZ ;  /* 0x0001000013027824 */ /* 0x000fc400078e00ff */
[----:B------:R-:W-:Y:S02]  /*e4b0*/  IMAD.U32 R5, R24, 0x10000, RZ ;  /* 0x0001000018057824 */ /* 0x000fe400078e00ff */
[C---:B------:R-:W-:Y:S02]  /*e4c0*/  FMUL.FTZ R4, R2.reuse, R13 ;  /* 0x0000000d02047220 */ /* 0x040fe40000410000 */
[-C--:B------:R-:W-:Y:S02]  /*e4d0*/  FMUL.FTZ R2, R2, R5.reuse ;  /* 0x0000000502027220 */ /* 0x080fe40000410000 */
[C---:B------:R-:W-:Y:S01]  /*e4e0*/  FFMA.FTZ R32, R0.reuse, R5, -R4 ;  /* 0x0000000500207223 */ /* 0x040fe20000010804 */
[----:B------:R-:W-:Y:S01]  /*e4f0*/  LOP3.LUT R4, R23, 0xffff0000, RZ, 0xc0, !PT ;  /* 0xffff000017047812 */ /* 0x000fe200078ec0ff */
[----:B------:R-:W-:Y:S01]  /*e500*/  FFMA.FTZ R21, R0, R13, R2 ;  /* 0x0000000d00157223 */ /* 0x000fe20000010002 */
[C---:B------:R-:W-:Y:S01]  /*e510*/  LOP3.LUT R13, R22.reuse, 0xffff0000, RZ, 0xc0, !PT ;  /* 0xffff0000160d7812 */ /* 0x040fe200078ec0ff */
[----:B------:R-:W-:Y:S01]  /*e520*/  IMAD.U32 R5, R22, 0x10000, RZ ;  /* 0x0001000016057824 */ /* 0x000fe200078e00ff */
[----:B------:R-:W-:-:S02]  /*e530*/  LOP3.LUT R22, R7, 0xffff0000, RZ, 0xc0, !PT ;  /* 0xffff000007167812 */ /* 0x000fc400078ec0ff */
[----:B------:R-:W-:Y:S02]  /*e540*/  LOP3.LUT R2, R16, 0xffff0000, RZ, 0xc0, !PT ;  /* 0xffff000010027812 */ /* 0x000fe400078ec0ff */
[----:B------:R-:W-:-:S03]  /*e550*/  LOP3.LUT R0, R17, 0xffff0000, RZ, 0xc0, !PT ;  /* 0xffff000011007812 */ /* 0x000fc600078ec0ff */
[C---:B------:R-:W-:Y:S02]  /*e560*/  FMUL.FTZ R7, R2.reuse, R22 ;  /* 0x0000001602077220 */ /* 0x040fe40000410000 */
[-C--:B------:R-:W-:Y:S02]  /*e570*/  FMUL.FTZ R2, R2, R8.reuse ;  /* 0x0000000802027220 */ /* 0x080fe40000410000 */
[C---:B------:R-:W-:Y:S01]  /*e580*/  FFMA.FTZ R20, R3.reuse, R8, -R7 ;  /* 0x0000000803147223 */ /* 0x040fe20000010807 */
[----:B------:R-:W-:Y:S01]  /*e590*/  LOP3.LUT R7, R12, 0xffff0000, RZ, 0xc0, !PT ;  /* 0xffff00000c077812 */ /* 0x000fe200078ec0ff */
[----:B------:R-:W-:Y:S01]  /*e5a0*/  FFMA.FTZ R17, R3, R22, R2 ;  /* 0x0000001603117223 */ /* 0x000fe20000010002 */
[----:B------:R-:W-:Y:S01]  /*e5b0*/  LOP3.LUT R12, R24, 0xffff0000, RZ, 0xc0, !PT ;  /* 0xffff0000180c7812 */ /* 0x000fe200078ec0ff */
[C---:B------:R-:W-:Y:S02]  /*e5c0*/  FMUL.FTZ R2, R0.reuse, R9 ;  /* 0x0000000900027220 */ /* 0x040fe40000410000 */
[----:B------:R-:W-:-:S02]  /*e5d0*/  FMUL.FTZ R0, R0, R7 ;  /* 0x0000000700007220 */ /* 0x000fc40000410000 */
[C---:B------:R-:W-:Y:S01]  /*e5e0*/  IMAD.U32 R22, R15.reuse, 0x10000, RZ ;  /* 0x000100000f167824 */ /* 0x040fe200078e00ff */
[----:B------:R-:W-:Y:S01]  /*e5f0*/  LOP3.LUT R15, R15, 0xffff0000, RZ, 0xc0, !PT ;  /* 0xffff00000f0f7812 */ /* 0x000fe200078ec0ff */
[----:B------:R-:W-:Y:S02]  /*e600*/  IMAD.U32 R3, R18, 0x10000, RZ ;  /* 0x0001000012037824 */ /* 0x000fe400078e00ff */
[----:B------:R-:W-:Y:S01]  /*e610*/  FFMA.FTZ R16, R6, R7, -R2 ;  /* 0x0000000706107223 */ /* 0x000fe20000010802 */
[----:B------:R-:W-:Y:S01]  /*e620*/  LOP3.LUT R2, R18, 0xffff0000, RZ, 0xc0, !PT ;  /* 0xffff000012027812 */ /* 0x000fe200078ec0ff */
[----:B------:R-:W-:Y:S01]  /*e630*/  FFMA.FTZ R9, R6, R9, R0 ;  /* 0x0000000906097223 */ /* 0x000fe20000010000 */
[----:B------:R-:W-:Y:S01]  /*e640*/  LOP3.LUT R0, R19, 0xffff0000, RZ, 0xc0, !PT ;  /* 0xffff000013007812 */ /* 0x000fe200078ec0ff */
[----:B------:R-:W-:Y:S02]  /*e650*/  IMAD.U32 R7, R25, 0x10000, RZ ;  /* 0x0001000019077824 */ /* 0x000fe400078e00ff */
[----:B------:R-:W-:-:S02]  /*e660*/  FMUL.FTZ R6, R3, R22 ;  /* 0x0000001603067220 */ /* 0x000fc40000410000 */
[-C--:B------:R-:W-:Y:S02]  /*e670*/  FMUL.FTZ R3, R3, R7.reuse ;  /* 0x0000000703037220 */ /* 0x080fe40000410000 */
[----:B------:R-:W-:Y:S01]  /*e680*/  FFMA.FTZ R8, R5, R7, -R6 ;  /* 0x0000000705087223 */ /* 0x000fe20000010806 */
[----:B------:R-:W-:Y:S01]  /*e690*/  LOP3.LUT R6, R25, 0xffff0000, RZ, 0xc0, !PT ;  /* 0xffff000019067812 */ /* 0x000fe200078ec0ff */
[----:B------:R-:W-:Y:S02]  /*e6a0*/  FFMA.FTZ R7, R5, R22, R3 ;  /* 0x0000001605077223 */ /* 0x000fe40000010003 */
[C---:B------:R-:W-:Y:S02]  /*e6b0*/  FMUL.FTZ R5, R2.reuse, R15 ;  /* 0x0000000f02057220 */ /* 0x040fe40000410000 */
[----:B------:R-:W-:Y:S02]  /*e6c0*/  FMUL.FTZ R3, R2, R6 ;  /* 0x0000000602037220 */ /* 0x000fe40000410000 */
[----:B------:R-:W-:-:S02]  /*e6d0*/  FMUL.FTZ R2, R0, R14 ;  /* 0x0000000e00027220 */ /* 0x000fc40000410000 */
[----:B------:R-:W-:Y:S02]  /*e6e0*/  FMUL.FTZ R0, R0, R12 ;  /* 0x0000000c00007220 */ /* 0x000fe40000410000 */
[----:B------:R-:W-:Y:S01]  /*e6f0*/  FFMA.FTZ R6, R13, R6, -R5 ;  /* 0x000000060d067223 */ /* 0x000fe20000010805 */
[----:B------:R-:W-:Y:S01]  /*e700*/  F2FP.BF16.PACK_AB R5, R9, R33 ;  /* 0x000000210905723e */ /* 0x000fe200000010ff */
[----:B------:R-:W-:Y:S01]  /*e710*/  FFMA.FTZ R3, R13, R15, R3 ;  /* 0x0000000f0d037223 */ /* 0x000fe20000010003 */
[----:B------:R-:W-:Y:S01]  /*e720*/  F2FP.BF16.PACK_AB R13, R16, R34 ;  /* 0x00000022100d723e */ /* 0x000fe200000010ff */
[----:B------:R-:W-:Y:S01]  /*e730*/  FFMA.FTZ R2, R4, R12, -R2 ;  /* 0x0000000c04027223 */ /* 0x000fe20000010802 */
[----:B------:R-:W-:Y:S01]  /*e740*/  F2FP.BF16.PACK_AB R12, R20, R52 ;  /* 0x00000034140c723e */ /* 0x000fe200000010ff */
[----:B------:R-:W-:Y:S01]  /*e750*/  FFMA.FTZ R0, R4, R14, R0 ;  /* 0x0000000e04007223 */ /* 0x000fe20000010000 */
[----:B------:R-:W-:Y:S02]  /*e760*/  F2FP.BF16.PACK_AB R14, R6, R8 ;  /* 0x00000008060e723e */ /* 0x000fe400000010ff */
[----:B------:R-:W-:-:S02]  /*e770*/  F2FP.BF16.PACK_AB R6, R3, R7 ;  /* 0x000000070306723e */ /* 0x000fc400000010ff */
[----:B------:R-:W-:Y:S02]  /*e780*/  F2FP.BF16.PACK_AB R15, R2, R32 ;  /* 0x00000020020f723e */ /* 0x000fe400000010ff */
[----:B------:R-:W-:Y:S02]  /*e790*/  F2FP.BF16.PACK_AB R4, R17, R35 ;  /* 0x000000231104723e */ /* 0x000fe400000010ff */
[----:B------:R-:W-:Y:S01]  /*e7a0*/  F2FP.BF16.PACK_AB R7, R0, R21 ;  /* 0x000000150007723e */ /* 0x000fe200000010ff */
[----:B------:R1:W-:Y:S04]  /*e7b0*/  STS.128 [R26+0x18100], R12 ;  /* 0x0181000c1a007388 */ /* 0x0003e80000000c00 */
[----:B------:R1:W-:Y:S02]  /*e7c0*/  STS.128 [R27+0x18100], R4 ;  /* 0x018100041b007388 */ /* 0x0003e40000000c00 */
.L_x_2949:
[----:B------:R-:W-:Y:S05]  /*e7d0*/  BSYNC B0 ;  /* 0x0000000000007941 */ /* 0x000fea0003800000 */
.L_x_2948:
[----:B------:R-:W-:Y:S01]  /*e7e0*/  ISETP.GE.AND P0, PT, R109, c[0x0][0x27c], PT ;  /* 0x00009f006d007a0c */ /* 0x000fe20003f06270 */
[----:B------:R-:W-:-:S12]  /*e7f0*/  BSSY B0, `(.L_x_2950) ;  /* 0x000006a000007945 */ /* 0x000fd80003800000 */
[----:B------:R-:W-:Y:S05]  /*e800*/  @P0 BRA `(.L_x_2951) ;  /* 0x0000068000000947 */ /* 0x000fea0003800000 */
[----:B------:R-:W3:Y:S01]  /*e810*/  LDL R52, [R1+0x5c] ;  /* 0x00005c0001347983 */ /* 0x000ee20000100800 */
[----:B------:R-:W-:Y:S01]  /*e820*/  IMAD.MOV.U32 R0, RZ, RZ, c[0x0][0x27c] ;  /* 0x00009f00ff007624 */ /* 0x000fe200078e00ff */
[----:B------:R-:W-:Y:S02]  /*e830*/  SHF.R.U64 R9, R36, 0x10, R37 ;  /* 0x0000001024097819 */ /* 0x000fe40000001225 */
[----:B------:R-:W-:Y:S02]  /*e840*/  SHF.R.U32.HI R21, RZ, 0x10, R39 ;  /* 0x00000010ff157819 */ /* 0x000fe40000011627 */
[----:B------:R-:W-:Y:S02]  /*e850*/  LEA.HI R0, R0, R235, RZ, 0x1d ;  /* 0x000000eb00007211 */ /* 0x000fe400078fe8ff */
[----:B------:R-:W-:Y:S02]  /*e860*/  PRMT R17, R77, 0x5432, R9 ;  /* 0x000054324d117816 */ /* 0x000fe40000000009 */
[----:B------:R-:W-:Y:S01]  /*e870*/  SHF.R.S32.HI R2, RZ, 0x1f, R0 ;  /* 0x0000001fff027819 */ /* 0x000fe20000011400 */
[----:B------:R-:W-:Y:S01]  /*e880*/  IMAD.SHL.U32 R3, R0, 0x8, RZ ;  /* 0x0000000800037824 */ /* 0x000fe200078e00ff */
[----:B------:R-:W-:-:S02]  /*e890*/  SHF.R.U32.HI R16, RZ, 0x10, R37 ;  /* 0x00000010ff107819 */ /* 0x000fc40000011625 */
[----:B------:R-:W-:Y:S02]  /*e8a0*/  LEA.HI R0, R2, R0, RZ, 0x3 ;  /* 0x0000000002007211 */ /* 0x000fe400078f18ff */
[----:B------:R-:W-:Y:S02]  /*e8b0*/  LOP3.LUT R2, R233, 0x38, R3, 0xf8, !PT ;  /* 0x00000038e9027812 */ /* 0x000fe400078ef803 */
[----:B--2---:R-:W-:Y:S01]  /*e8c0*/  SHF.R.U64 R20, R38, 0x10, R39 ;  /* 0x0000001026147819 */ /* 0x004fe20000001227 */
[----:B------:R-:W-:Y:S01]  /*e8d0*/  IMAD.SHL.U32 R0, R0, 0x400, RZ ;  /* 0x0000040000007824 */ /* 0x000fe200078e00ff */
[----:B------:R-:W-:Y:S02]  /*e8e0*/  LOP3.LUT R2, R2, R150, RZ, 0x3c, !PT ;  /* 0x0000009602027212 */ /* 0x000fe400078e3cff */
[----:B------:R-:W-:Y:S02]  /*e8f0*/  SHF.R.U64 R3, R30, 0x10, R31 ;  /* 0x000000101e037819 */ /* 0x000fe4000000121f */
[----:B------:R-:W-:-:S02]  /*e900*/  LOP3.LUT R0, R0, 0x7fffe000, RZ, 0xc0, !PT ;  /* 0x7fffe00000007812 */ /* 0x000fc400078ec0ff */
[----:B------:R-:W-:Y:S02]  /*e910*/  PRMT R25, R78, 0x5410, R21 ;  /* 0x000054104e197816 */ /* 0x000fe40000000015 */
[----:B------:R-:W-:Y:S02]  /*e920*/  IADD3 R0, R2, R0, R151 ;  /* 0x0000000002007210 */ /* 0x000fe40007ffe097 */
[----:B------:R-:W-:Y:S01]  /*e930*/  SHF.R.U32.HI R8, RZ, 0x10, R31 ;  /* 0x00000010ff087819 */ /* 0x000fe2000001161f */
[----:B------:R-:W-:Y:S01]  /*e940*/  IMAD.U32 R31, R17, 0x10000, RZ ;  /* 0x00010000111f7824 */ /* 0x000fe200078e00ff */
[--C-:B------:R-:W-:Y:S01]  /*e950*/  SHF.R.U32.HI R2, RZ, 0x10, R29.reuse ;  /* 0x00000010ff027819 */ /* 0x100fe2000001161d */
[----:B------:R-:W-:Y:S01]  /*e960*/  IMAD.SHL.U32 R32, R0, 0x2, RZ ;  /* 0x0000000200207824 */ /* 0x000fe200078e00ff */
[----:B------:R-:W-:Y:S01]  /*e970*/  SHF.R.U64 R0, R28, 0x10, R29 ;  /* 0x000000101c007819 */ /* 0x000fe2000000121d */
[----:B------:R-:W-:Y:S01]  /*e980*/  IMAD.U32 R34, R25, 0x10000, RZ ;  /* 0x0001000019227824 */ /* 0x000fe200078e00ff */
[----:B------:R-:W-:-:S02]  /*e990*/  PRMT R16, R77, 0x5410, R16 ;  /* 0x000054104d107816 */ /* 0x000fc40000000010 */
[----:B-1----:R-:W1:Y:S01]  /*e9a0*/  LDS.128 R4, [R32+0x18100] ;  /* 0x0181000020047984 */ /* 0x002e620000000c00 */
[----:B------:R-:W-:Y:S02]  /*e9b0*/  PRMT R19, R79, 0x5432, R0 ;  /* 0x000054324f137816 */ /* 0x000fe40000000000 */
[----:B------:R-:W-:Y:S01]  /*e9c0*/  PRMT R26, R78, 0x5432, R20 ;  /* 0x000054324e1a7816 */ /* 0x000fe20000000014 */
[----:B------:R-:W-:Y:S01]  /*e9d0*/  IMAD.U32 R35, R16, 0x10000, RZ ;  /* 0x0001000010237824 */ /* 0x000fe200078e00ff */
[C---:B------:R-:W-:Y:S01]  /*e9e0*/  PRMT R28, R80.reuse, 0x5432, R3 ;  /* 0x00005432501c7816 */ /* 0x040fe20000000003 */
[----:B------:R-:W-:Y:S01]  /*e9f0*/  IMAD.U32 R30, R19, 0x10000, RZ ;  /* 0x00010000131e7824 */ /* 0x000fe200078e00ff */
[----:B------:R-:W-:Y:S02]  /*ea00*/  PRMT R27, R80, 0x5410, R8 ;  /* 0x00005410501b7816 */ /* 0x000fe40000000008 */
[----:B------:R-:W-:Y:S02]  /*ea10*/  PRMT R18, R79, 0x5410, R2 ;  /* 0x000054104f127816 */ /* 0x000fe40000000002 */
[----:B------:R-:W-:-:S02]  /*ea20*/  LOP3.LUT R16, R16, 0xffff0000, RZ, 0xc0, !PT ;  /* 0xffff000010107812 */ /* 0x000fc400078ec0ff */
[----:B-1----:R-:W-:Y:S01]  /*ea30*/  LOP3.LUT R9, R4, 0xffff0000, RZ, 0xc0, !PT ;  /* 0xffff000004097812 */ /* 0x002fe200078ec0ff */
[----:B------:R-:W-:Y:S01]  /*ea40*/  IMAD.U32 R2, R7, 0x10000, RZ ;  /* 0x0001000007027824 */ /* 0x000fe200078e00ff */
[----:B------:R-:W-:Y:S02]  /*ea50*/  LOP3.LUT R3, R6, 0xffff0000, RZ, 0xc0, !PT ;  /* 0xffff000006037812 */ /* 0x000fe400078ec0ff */
[----:B------:R-:W-:Y:S02]  /*ea60*/  SHF.L.U32 R8, R5, 0x10, RZ ;  /* 0x0000001005087819 */ /* 0x000fe400000006ff */
[----:B------:R-:W-:Y:S02]  /*ea70*/  LOP3.LUT R0, R7, 0xffff0000, RZ, 0xc0, !PT ;  /* 0xffff000007007812 */ /* 0x000fe400078ec0ff */
[----:B------:R-:W-:Y:S01]  /*ea80*/  LOP3.LUT R5, R5, 0xffff0000, RZ, 0xc0, !PT ;  /* 0xffff000005057812 */ /* 0x000fe200078ec0ff */
[----:B---3--:R-:W1:Y:S02]  /*ea90*/  LDS.128 R12, [R52] ;  /* 0x00000000340c7984 */ /* 0x008e640000000c00 */
[C---:B-1----:R-:W-:Y:S01]  /*eaa0*/  IMAD.U32 R21, R12.reuse, 0x10000, RZ ;  /* 0x000100000c157824 */ /* 0x042fe200078e00ff */
[----:B------:R-:W-:Y:S01]  /*eab0*/  LOP3.LUT R24, R12, 0xffff0000, RZ, 0xc0, !PT ;  /* 0xffff00000c187812 */ /* 0x000fe200078ec0ff */
[----:B------:R-:W-:Y:S01]  /*eac0*/  IMAD.U32 R12, R4, 0x10000, RZ ;  /* 0x00010000040c7824 */ /* 0x000fe200078e00ff */
[C---:B------:R-:W-:Y:S01]  /*ead0*/  SHF.L.U32 R20, R13.reuse, 0x10, RZ ;  /* 0x000000100d147819 */ /* 0x040fe200000006ff */
[C---:B------:R-:W-:Y:S01]  /*eae0*/  IMAD.U32 R23, R14.reuse, 0x10000, RZ ;  /* 0x000100000e177824 */ /* 0x040fe200078e00ff */
[----:B------:R-:W-:Y:S01]  /*eaf0*/  LOP3.LUT R22, R13, 0xffff0000, RZ, 0xc0, !PT ;  /* 0xffff00000d167812 */ /* 0x000fe200078ec0ff */
[----:B------:R-:W-:Y:S01]  /*eb00*/  IMAD.U32 R13, R15, 0x10000, RZ ;  /* 0x000100000f0d7824 */ /* 0x000fe200078e00ff */
[----:B------:R-:W-:-:S02]  /*eb10*/  LOP3.LUT R29, R14, 0xffff0000, RZ, 0xc0, !PT ;  /* 0xffff00000e1d7812 */ /* 0x000fc400078ec0ff */
[----:B------:R-:W-:Y:S01]  /*eb20*/  LOP3.LUT R14, R15, 0xffff0000, RZ, 0xc0, !PT ;  /* 0xffff00000f0e7812 */ /* 0x000fe200078ec0ff */
[-C--:B------:R-:W-:Y:S01]  /*eb30*/  FMUL.FTZ R15, R12, R31.reuse ;  /* 0x0000001f0c0f7220 */ /* 0x080fe20000410000 */
[----:B------:R-:W-:Y:S01]  /*eb40*/  SHF.L.U32 R4, R6, 0x10, RZ ;  /* 0x0000001006047819 */ /* 0x000fe200000006ff */
[-C--:B------:R-:W-:Y:S02]  /*eb50*/  FMUL.FTZ R6, R12, R30.reuse ;  /* 0x0000001e0c067220 */ /* 0x080fe40000410000 */
[C---:B------:R-:W-:Y:S02]  /*eb60*/  FFMA.FTZ R33, R21.reuse, R30, -R15 ;  /* 0x0000001e15217223 */ /* 0x040fe4000001080f */
[----:B------:R-:W-:Y:S01]  /*eb70*/  FFMA.FTZ R31, R21, R31, R6 ;  /* 0x0000001f151f7223 */ /* 0x000fe20000010006 */
[----:B------:R-:W-:Y:S01]  /*eb80*/  SHF.L.U32 R21, R27, 0x10, RZ ;  /* 0x000000101b157819 */ /* 0x000fe200000006ff */
[----:B------:R-:W-:Y:S02]  /*eb90*/  IMAD.U32 R15, R18, 0x10000, RZ ;  /* 0x00010000120f7824 */ /* 0x000fe400078e00ff */
[----:B------:R-:W-:-:S02]  /*eba0*/  FMUL.FTZ R12, R8, R35 ;  /* 0x00000023080c7220 */ /* 0x000fc40000410000 */
[-C--:B------:R-:W-:Y:S02]  /*ebb0*/  FMUL.FTZ R7, R8, R15.reuse ;  /* 0x0000000f08077220 */ /* 0x080fe40000410000 */
[----:B------:R-:W-:Y:S01]  /*ebc0*/  FFMA.FTZ R30, R20, R15, -R12 ;  /* 0x0000000f141e7223 */ /* 0x000fe2000001080c */
[----:B------:R-:W-:Y:S01]  /*ebd0*/  LOP3.LUT R15, R17, 0xffff0000, RZ, 0xc0, !PT ;  /* 0xffff0000110f7812 */ /* 0x000fe200078ec0ff */
[C---:B------:R-:W-:Y:S02]  /*ebe0*/  FMUL.FTZ R6, R2.reuse, R34 ;  /* 0x0000002202067220 */ /* 0x040fe40000410000 */
[----:B------:R-:W-:Y:S02]  /*ebf0*/  FMUL.FTZ R2, R2, R21 ;  /* 0x0000001502027220 */ /* 0x000fe40000410000 */
[----:B------:R-:W-:Y:S01]  /*ec00*/  FFMA.FTZ R20, R20, R35, R7 ;  /* 0x0000002314147223 */ /* 0x000fe20000010007 */
[----:B------:R-:W-:Y:S01]  /*ec10*/  LOP3.LUT R7, R19, 0xffff0000, RZ, 0xc0, !PT ;  /* 0xffff000013077812 */ /* 0x000fe200078ec0ff */
[----:B------:R-:W-:-:S02]  /*ec20*/  FFMA.FTZ R21, R13, R21, -R6 ;  /* 0x000000150d157223 */ /* 0x000fc40000010806 */
[----:B------:R-:W-:Y:S01]  /*ec30*/  FFMA.FTZ R17, R13, R34, R2 ;  /* 0x000000220d117223 */ /* 0x000fe20000010002 */
[----:B------:R-:W-:Y:S01]  /*ec40*/  LOP3.LUT R13, R18, 0xffff0000, RZ, 0xc0, !PT ;  /* 0xffff0000120d7812 */ /* 0x000fe200078ec0ff */
[C---:B------:R-:W-:Y:S01]  /*ec50*/  FMUL.FTZ R2, R9.reuse, R15 ;  /* 0x0000000f09027220 */ /* 0x040fe20000410000 */
[C---:B------:R-:W-:Y:S01]  /*ec60*/  LOP3.LUT R18, R26.reuse, 0xffff0000, RZ, 0xc0, !PT ;  /* 0xffff00001a127812 */ /* 0x040fe200078ec0ff */
[----:B------:R-:W-:Y:S02]  /*ec70*/  IMAD.U32 R19, R26, 0x10000, RZ ;  /* 0x000100001a137824 */ /* 0x000fe400078e00ff */
[-C--:B------:R-:W-:Y:S02]  /*ec80*/  FFMA.FTZ R12, R24, R7.reuse, -R2 ;  /* 0x00000007180c7223 */ /* 0x080fe40000010802 */
[----:B------:R-:W-:Y:S02]  /*ec90*/  FMUL.FTZ R6, R9, R7 ;  /* 0x0000000709067220 */ /* 0x000fe40000410000 */
[----:B------:R-:W-:Y:S01]  /*eca0*/  FMUL.FTZ R2, R5, R13 ;  /* 0x0000000d05027220 */ /* 0x000fe20000410000 */
[----:B------:R-:W-:Y:S01]  /*ecb0*/  F2FP.BF16.PACK_AB R12, R12, R33 ;  /* 0x000000210c0c723e */ /* 0x000fe200000010ff */
[----:B------:R-:W-:-:S02]  /*ecc0*/  IMAD.U32 R8, R28, 0x10000, RZ ;  /* 0x000100001c087824 */ /* 0x000fc400078e00ff */
[-C--:B------:R-:W-:Y:S02]  /*ecd0*/  FMUL.FTZ R7, R5, R16.reuse ;  /* 0x0000001005077220 */ /* 0x080fe40000410000 */
[----:B------:R-:W-:Y:S02]  /*ece0*/  FMUL.FTZ R5, R4, R19 ;  /* 0x0000001304057220 */ /* 0x000fe40000410000 */
[----:B------:R-:W-:Y:S01]  /*ecf0*/  FFMA.FTZ R9, R22, R16, R2 ;  /* 0x0000001016097223 */ /* 0x000fe20000010002 */
[----:B------:R-:W-:Y:S01]  /*ed00*/  LOP3.LUT R16, R25, 0xffff0000, RZ, 0xc0, !PT ;  /* 0xffff000019107812 */ /* 0x000fe200078ec0ff */
[----:B------:R-:W-:Y:S01]  /*ed10*/  FFMA.FTZ R15, R24, R15, R6 ;  /* 0x0000000f180f7223 */ /* 0x000fe20000010006 */
[----:B------:R-:W-:Y:S01]  /*ed20*/  LOP3.LUT R6, R28, 0xffff0000, RZ, 0xc0, !PT ;  /* 0xffff00001c067812 */ /* 0x000fe200078ec0ff */
[-C--:B------:R-:W-:Y:S02]  /*ed30*/  FMUL.FTZ R2, R4, R8.reuse ;  /* 0x0000000804027220 */ /* 0x080fe40000410000 */
[----:B------:R-:W-:Y:S01]  /*ed40*/  FFMA.FTZ R8, R23, R8, -R5 ;  /* 0x0000000817087223 */ /* 0x000fe20000010805 */
[----:B------:R-:W-:Y:S01]  /*ed50*/  LOP3.LUT R5, R27, 0xffff0000, RZ, 0xc0, !PT ;  /* 0xffff00001b057812 */ /* 0x000fe200078ec0ff */
[----:B------:R-:W-:-:S02]  /*ed60*/  FFMA.FTZ R13, R22, R13, -R7 ;  /* 0x0000000d160d7223 */ /* 0x000fc40000010807 */
[----:B------:R-:W-:Y:S02]  /*ed70*/  FFMA.FTZ R7, R23, R19, R2 ;  /* 0x0000001317077223 */ /* 0x000fe40000010002 */
[----:B------:R-:W-:Y:S01]  /*ed80*/  FMUL.FTZ R4, R3, R18 ;  /* 0x0000001203047220 */ /* 0x000fe20000410000 */
[----:B------:R-:W-:Y:S01]  /*ed90*/  F2FP.BF16.PACK_AB R13, R13, R30 ;  /* 0x0000001e0d0d723e */ /* 0x000fe200000010ff */
[----:B------:R-:W-:Y:S02]  /*eda0*/  FMUL.FTZ R3, R3, R6 ;  /* 0x0000000603037220 */ /* 0x000fe40000410000 */
        /* <DEDUP_REMOVED lines=11> */
[----:B------:R-:W-:-:S03]  /*ee60*/  F2FP.BF16.PACK_AB R7, R0, R17 ;  /* 0x000000110007723e */ /* 0x000fc600000010ff */
[----:B------:R1:W-:Y:S04]  /*ee70*/  STS.128 [R52], R12 ;  /* 0x0000000c34007388 */ /* 0x0003e80000000c00 */
[----:B------:R1:W-:Y:S02]  /*ee80*/  STS.128 [R32+0x18100], R4 ;  /* 0x0181000420007388 */ /* 0x0003e40000000c00 */
.L_x_2951:
[----:B------:R-:W-:Y:S05]  /*ee90*/  BSYNC B0 ;  /* 0x0000000000007941 */ /* 0x000fea0003800000 */
.L_x_2950:
[----:B------:R-:W-:-:S13]  /*eea0*/  ISETP.GE.AND P0, PT, R108, c[0x0][0x27c], PT ;  /* 0x00009f006c007a0c */ /* 0x000fda0003f06270 */
        /* <DEDUP_REMOVED lines=9> */
[----:B------:R-:W-:Y:S01]  /*ef40*/  SHF.R.U32.HI R16, RZ, 0x10, R41 ;  /* 0x00000010ff107819 */ /* 0x000fe20000011629 */
[----:B-1----:R-:W-:Y:S01]  /*ef50*/  IMAD.U32 R32, R17, 0x10000, RZ ;  /* 0x0001000011207824 */ /* 0x002fe200078e00ff */
[----:B------:R-:W-:-:S02]  /*ef60*/  LEA.HI R0, R2, R0, RZ, 0x3 ;  /* 0x0000000002007211 */ /* 0x000fc400078f18ff */
[----:B------:R-:W-:Y:S02]  /*ef70*/  LOP3.LUT R2, R233, 0x38, R3, 0xf8, !PT ;  /* 0x00000038e9027812 */ /* 0x000fe400078ef803 */
[----:B--2---:R-:W-:Y:S01]  /*ef80*/  SHF.R.U64 R20, R42, 0x10, R43 ;  /* 0x000000102a147819 */ /* 0x004fe2000000122b */
[----:B------:R-:W-:Y:S01]  /*ef90*/  IMAD.SHL.U32 R0, R0, 0x400, RZ ;  /* 0x0000040000007824 */ /* 0x000fe200078e00ff */
[----:B------:R-:W-:Y:S02]  /*efa0*/  LOP3.LUT R2, R2, R150, RZ, 0x3c, !PT ;  /* 0x0000009602027212 */ /* 0x000fe400078e3cff */
[----:B------:R-:W-:Y:S02]  /*efb0*/  SHF.R.U64 R3, R46, 0x10, R47 ;  /* 0x000000102e037819 */ /* 0x000fe4000000122f */
[----:B------:R-:W-:Y:S02]  /*efc0*/  LOP3.LUT R0, R0, 0x7fffe000, RZ, 0xc0, !PT ;  /* 0x7fffe00000007812 */ /* 0x000fe400078ec0ff */
[----:B------:R-:W-:-:S02]  /*efd0*/  PRMT R25, R82, 0x5410, R21 ;  /* 0x0000541052197816 */ /* 0x000fc40000000015 */
[----:B------:R-:W-:Y:S02]  /*efe0*/  IADD3 R0, R2, R0, R151 ;  /* 0x0000000002007210 */ /* 0x000fe40007ffe097 */
[----:B------:R-:W-:Y:S01]  /*eff0*/  SHF.R.U32.HI R8, RZ, 0x10, R47 ;  /* 0x00000010ff087819 */ /* 0x000fe2000001162f */
[----:B------:R-:W-:Y:S01]  /*f000*/  IMAD.U32 R34, R25, 0x10000, RZ ;  /* 0x0001000019227824 */ /* 0x000fe200078e00ff */
[--C-:B------:R-:W-:Y:S01]  /*f010*/  SHF.R.U32.HI R2, RZ, 0x10, R45.reuse ;  /* 0x00000010ff027819 */ /* 0x100fe2000001162d */
[----:B------:R-:W-:Y:S01]  /*f020*/  IMAD.SHL.U32 R30, R0, 0x2, RZ ;  /* 0x00000002001e7824 */ /* 0x000fe200078e00ff */
[----:B------:R-:W-:Y:S02]  /*f030*/  SHF.R.U64 R0, R44, 0x10, R45 ;  /* 0x000000102c007819 */ /* 0x000fe4000000122d */
[----:B------:R-:W-:Y:S02]  /*f040*/  PRMT R16, R81, 0x5410, R16 ;  /* 0x0000541051107816 */ /* 0x000fe40000000010 */
[----:B------:R-:W1:Y:S01]  /*f050*/  LDS.128 R4, [R30+0x18100] ;  /* 0x018100001e047984 */ /* 0x000e620000000c00 */
[----:B------:R-:W-:-:S02]  /*f060*/  PRMT R19, R83, 0x5432, R0 ;  /* 0x0000543253137816 */ /* 0x000fc40000000000 */
[----:B------:R-:W-:Y:S01]  /*f070*/  PRMT R26, R82, 0x5432, R20 ;  /* 0x00005432521a7816 */ /* 0x000fe20000000014 */
[----:B------:R-:W-:Y:S01]  /*f080*/  IMAD.U32 R35, R16, 0x10000, RZ ;  /* 0x0001000010237824 */ /* 0x000fe200078e00ff */
[C---:B------:R-:W-:Y:S01]  /*f090*/  PRMT R28, R84.reuse, 0x5432, R3 ;  /* 0x00005432541c7816 */ /* 0x040fe20000000003 */
[----:B------:R-:W-:Y:S01]  /*f0a0*/  IMAD.U32 R31, R19, 0x10000, RZ ;  /* 0x00010000131f7824 */ /* 0x000fe200078e00ff */
[----:B------:R-:W-:Y:S02]  /*f0b0*/  PRMT R27, R84, 0x5410, R8 ;  /* 0x00005410541b7816 */ /* 0x000fe40000000008 */
[----:B------:R-:W-:Y:S02]  /*f0c0*/  PRMT R18, R83, 0x5410, R2 ;  /* 0x0000541053127816 */ /* 0x000fe40000000002 */
[----:B------:R-:W-:Y:S02]  /*f0d0*/  LOP3.LUT R16, R16, 0xffff0000, RZ, 0xc0, !PT ;  /* 0xffff000010107812 */ /* 0x000fe400078ec0ff */
[----:B-1----:R-:W-:Y:S01]  /*f0e0*/  LOP3.LUT R9, R4, 0xffff0000, RZ, 0xc0, !PT ;  /* 0xffff000004097812 */ /* 0x002fe200078ec0ff */
[----:B------:R-:W-:Y:S01]  /*f0f0*/  IMAD.U32 R2, R7, 0x10000, RZ ;  /* 0x0001000007027824 */ /* 0x000fe200078e00ff */
[----:B------:R-:W-:-:S02]  /*f100*/  LOP3.LUT R3, R6, 0xffff0000, RZ, 0xc0, !PT ;  /* 0xffff000006037812 */ /* 0x000fc400078ec0ff */
        /* <DEDUP_REMOVED lines=67> */
.L_x_2947:
[----:B------:R-:W-:Y:S05]  /*f540*/  BSYNC B1 ;  /* 0x0000000000017941 */ /* 0x000fea0003800000 */
.L_x_2946:
[----:B------:R-:W-:-:S04]  /*f550*/  IADD3 R0, R227, 0x40, RZ ;  /* 0x00000040e3007810 */ /* 0x000fc80007ffe0ff */
[----:B------:R-:W-:-:S13]  /*f560*/  ISETP.GE.AND P0, PT, R0, R76, PT ;  /* 0x0000004c0000720c */ /* 0x000fda0003f06270 */
[----:B------:R-:W-:Y:S05]  /*f570*/  @P0 BRA `(.L_x_2908) ;  /* 0x000014f000000947 */ /* 0x000fea0003800000 */
[----:B------:R3:W5:Y:S01]  /*f580*/  LDL R37, [R1+0x34] ;  /* 0x0000340001257983 */ /* 0x0007620000100800 */
        /* <DEDUP_REMOVED lines=10> */
[----:B-1----:R-:W4:Y:S04]  /*f630*/  LDL R36, [R1+0x60] ;  /* 0x0000600001247983 */ /* 0x002f280000100800 */
[----:B------:R-:W1:Y:S02]  /*f640*/  S2R R0, SR_TID.X ;  /* 0x0000000000007919 */ /* 0x000e640000002100 */
[----:B-1----:R-:W-:-:S04]  /*f650*/  SHF.R.S32.HI R2, RZ, 0x1f, R0 ;  /* 0x0000001fff027819 */ /* 0x002fc80000011400 */
[----:B------:R-:W-:-:S04]  /*f660*/  LEA.HI R2, R2, R0, RZ, 0x2 ;  /* 0x0000000002027211 */ /* 0x000fc800078f10ff */
[----:B------:R-:W-:-:S05]  /*f670*/  LOP3.LUT R2, R2, 0xfffffffc, RZ, 0xc0, !PT ;  /* 0xfffffffc02027812 */ /* 0x000fca00078ec0ff */
[----:B------:R-:W-:Y:S02]  /*f680*/  IMAD.IADD R2, R0, 0x1, -R2 ;  /* 0x0000000100027824 */ /* 0x000fe400078e0a02 */
[----:B------:R-:W-:-:S05]  /*f690*/  IMAD.MOV.U32 R0, RZ, RZ, c[0x0][0x27c] ;  /* 0x00009f00ff007624 */ /* 0x000fca00078e00ff */
[----:B------:R-:W-:-:S04]  /*f6a0*/  LEA.HI R0, R0, R2, RZ, 0x1d ;  /* 0x0000000200007211 */ /* 0x000fc800078fe8ff */
[----:B------:R-:W-:Y:S01]  /*f6b0*/  SHF.R.S32.HI R3, RZ, 0x1f, R0 ;  /* 0x0000001fff037819 */ /* 0x000fe20000011400 */
[----:B------:R-:W-:-:S03]  /*f6c0*/  IMAD.SHL.U32 R2, R0, 0x8, RZ ;  /* 0x0000000800027824 */ /* 0x000fc600078e00ff */
[----:B------:R-:W-:Y:S02]  /*f6d0*/  LEA.HI R0, R3, R0, RZ, 0x3 ;  /* 0x0000000003007211 */ /* 0x000fe400078f18ff */
[----:B------:R-:W-:-:S03]  /*f6e0*/  LOP3.LUT R2, R39, 0x38, R2, 0xf8, !PT ;  /* 0x0000003827027812 */ /* 0x000fc600078ef802 */
[----:B------:R-:W-:Y:S01]  /*f6f0*/  IMAD.SHL.U32 R0, R0, 0x400, RZ ;  /* 0x0000040000007824 */ /* 0x000fe200078e00ff */
[----:B------:R-:W-:-:S04]  /*f700*/  LOP3.LUT R2, R2, R38, RZ, 0x3c, !PT ;  /* 0x0000002602027212 */ /* 0x000fc800078e3cff */
[----:B------:R-:W-:-:S04]  /*f710*/  LOP3.LUT R0, R0, 0x7fffe000, RZ, 0xc0, !PT ;  /* 0x7fffe00000007812 */ /* 0x000fc800078ec0ff */
[----:B-----5:R-:W-:-:S05]  /*f720*/  IADD3 R0, R2, R0, R37 ;  /* 0x0000000002007210 */ /* 0x020fca0007ffe025 */
[----:B------:R-:W-:-:S05]  /*f730*/  IMAD.SHL.U32 R30, R0, 0x2, RZ ;  /* 0x00000002001e7824 */ /* 0x000fca00078e00ff */
[----:B------:R-:W1:Y:S01]  /*f740*/  LDS.128 R4, [R30+0x18100] ;  /* 0x018100001e047984 */ /* 0x000e620000000c00 */
[----:B------:R-:W-:Y:S02]  /*f750*/  SHF.R.U64 R9, R56, 0x10, R57 ;  /* 0x0000001038097819 */ /* 0x000fe40000001239 */
[----:B------:R-:W-:Y:S02]  /*f760*/  SHF.R.U64 R0, R48, 0x10, R49 ;  /* 0x0000001030007819 */ /* 0x000fe40000001231 */
[----:B------:R-:W-:Y:S02]  /*f770*/  SHF.R.U32.HI R21, RZ, 0x10, R59 ;  /* 0x00000010ff157819 */ /* 0x000fe4000001163b */
[----:B------:R-:W-:Y:S02]  /*f780*/  PRMT R17, R85, 0x5432, R9 ;  /* 0x0000543255117816 */ /* 0x000fe40000000009 */
[----:B------:R-:W-:Y:S02]  /*f790*/  SHF.R.U32.HI R16, RZ, 0x10, R57 ;  /* 0x00000010ff107819 */ /* 0x000fe40000011639 */
[----:B------:R-:W-:-:S02]  /*f7a0*/  PRMT R19, R87, 0x5432, R0 ;  /* 0x0000543257137816 */ /* 0x000fc40000000000 */
[----:B--2---:R-:W-:Y:S02]  /*f7b0*/  SHF.R.U64 R20, R58, 0x10, R59 ;  /* 0x000000103a147819 */ /* 0x004fe4000000123b */
[----:B------:R-:W-:Y:S01]  /*f7c0*/  PRMT R25, R86, 0x5410, R21 ;  /* 0x0000541056197816 */ /* 0x000fe20000000015 */
[----:B------:R-:W-:Y:S01]  /*f7d0*/  IMAD.U32 R32, R17, 0x10000, RZ ;  /* 0x0001000011207824 */ /* 0x000fe200078e00ff */
[----:B------:R-:W-:Y:S02]  /*f7e0*/  SHF.R.U64 R3, R50, 0x10, R51 ;  /* 0x0000001032037819 */ /* 0x000fe40000001233 */
[----:B------:R-:W-:Y:S02]  /*f7f0*/  SHF.R.U32.HI R2, RZ, 0x10, R49 ;  /* 0x00000010ff027819 */ /* 0x000fe40000011631 */
[----:B------:R-:W-:Y:S02]  /*f800*/  SHF.R.U32.HI R8, RZ, 0x10, R51 ;  /* 0x00000010ff087819 */ /* 0x000fe40000011633 */
[----:B------:R-:W-:-:S02]  /*f810*/  PRMT R16, R85, 0x5410, R16 ;  /* 0x0000541055107816 */ /* 0x000fc40000000010 */
[----:B------:R-:W-:Y:S02]  /*f820*/  SHF.L.U32 R31, R19, 0x10, RZ ;  /* 0x00000010131f7819 */ /* 0x000fe400000006ff */
[----:B------:R-:W-:Y:S02]  /*f830*/  PRMT R26, R86, 0x5432, R20 ;  /* 0x00005432561a7816 */ /* 0x000fe40000000014 */
[----:B------:R-:W-:Y:S01]  /*f840*/  PRMT R28, R88, 0x5432, R3 ;  /* 0x00005432581c7816 */ /* 0x000fe20000000003 */
[----:B------:R-:W-:Y:S01]  /*f850*/  IMAD.U32 R35, R16, 0x10000, RZ ;  /* 0x0001000010237824 */ /* 0x000fe200078e00ff */
[----:B------:R-:W-:Y:S02]  /*f860*/  PRMT R18, R87, 0x5410, R2 ;  /* 0x0000541057127816 */ /* 0x000fe40000000002 */
[----:B------:R-:W-:Y:S02]  /*f870*/  PRMT R27, R88, 0x5410, R8 ;  /* 0x00005410581b7816 */ /* 0x000fe40000000008 */
[----:B------:R-:W-:-:S02]  /*f880*/  SHF.L.U32 R34, R25, 0x10, RZ ;  /* 0x0000001019227819 */ /* 0x000fc400000006ff */
[----:B-1----:R-:W-:Y:S01]  /*f890*/  LOP3.LUT R9, R4, 0xffff0000, RZ, 0xc0, !PT ;  /* 0xffff000004097812 */ /* 0x002fe200078ec0ff */
[----:B------:R-:W-:Y:S01]  /*f8a0*/  IMAD.U32 R8, R5, 0x10000, RZ ;  /* 0x0001000005087824 */ /* 0x000fe200078e00ff */
[----:B------:R-:W-:Y:S01]  /*f8b0*/  LOP3.LUT R3, R6, 0xffff0000, RZ, 0xc0, !PT ;  /* 0xffff000006037812 */ /* 0x000fe200078ec0ff */
[C---:B------:R-:W-:Y:S01]  /*f8c0*/  IMAD.U32 R2, R7.reuse, 0x10000, RZ ;  /* 0x0001000007027824 */ /* 0x040fe200078e00ff */
[----:B------:R-:W-:Y:S02]  /*f8d0*/  LOP3.LUT R0, R7, 0xffff0000, RZ, 0xc0, !PT ;  /* 0xffff000007007812 */ /* 0x000fe400078ec0ff */
[----:B------:R-:W-:Y:S02]  /*f8e0*/  LOP3.LUT R5, R5, 0xffff0000, RZ, 0xc0, !PT ;  /* 0xffff000005057812 */ /* 0x000fe400078ec0ff */
[----:B------:R-:W-:Y:S01]  /*f8f0*/  LOP3.LUT R16, R16, 0xffff0000, RZ, 0xc0, !PT ;  /* 0xffff000010107812 */ /* 0x000fe200078ec0ff */
[----:B----4-:R-:W1:Y:S02]  /*f900*/  LDS.128 R12, [R36] ;  /* 0x00000000240c7984 */ /* 0x010e640000000c00 */
[C---:B-1----:R-:W-:Y:S01]  /*f910*/  IMAD.U32 R21, R12.reuse, 0x10000, RZ ;  /* 0x000100000c157824 */ /* 0x042fe200078e00ff */
[----:B------:R-:W-:Y:S01]  /*f920*/  LOP3.LUT R24, R12, 0xffff0000, RZ, 0xc0, !PT ;  /* 0xffff00000c187812 */ /* 0x000fe200078ec0ff */
[----:B------:R-:W-:Y:S01]  /*f930*/  IMAD.U32 R12, R4, 0x10000, RZ ;  /* 0x00010000040c7824 */ /* 0x000fe200078e00ff */
[C---:B------:R-:W-:Y:S01]  /*f940*/  LOP3.LUT R22, R13.reuse, 0xffff0000, RZ, 0xc0, !PT ;  /* 0xffff00000d167812 */ /* 0x040fe200078ec0ff */
[----:B------:R-:W-:Y:S01]  /*f950*/  IMAD.U32 R20, R13, 0x10000, RZ ;  /* 0x000100000d147824 */ /* 0x000fe200078e00ff */
[C---:B------:R-:W-:Y:S01]  /*f960*/  LOP3.LUT R29, R14.reuse, 0xffff0000, RZ, 0xc0, !PT ;  /* 0xffff00000e1d7812 */ /* 0x040fe200078ec0ff */
[----:B------:R-:W-:Y:S01]  /*f970*/  IMAD.U32 R23, R14, 0x10000, RZ ;  /* 0x000100000e177824 */ /* 0x000fe200078e00ff */
[C---:B------:R-:W-:Y:S01]  /*f980*/  SHF.L.U32 R13, R15.reuse, 0x10, RZ ;  /* 0x000000100f0d7819 */ /* 0x040fe200000006ff */
[----:B------:R-:W-:Y:S01]  /*f990*/  IMAD.U32 R4, R6, 0x10000, RZ ;  /* 0x0001000006047824 */ /* 0x000fe200078e00ff */
[----:B------:R-:W-:Y:S01]  /*f9a0*/  LOP3.LUT R14, R15, 0xffff0000, RZ, 0xc0, !PT ;  /* 0xffff00000f0e7812 */ /* 0x000fe200078ec0ff */
[----:B------:R-:W-:-:S02]  /*f9b0*/  FMUL.FTZ R15, R12, R32 ;  /* 0x000000200c0f7220 */ /* 0x000fc40000410000 */
[-C--:B------:R-:W-:Y:S02]  /*f9c0*/  FMUL.FTZ R6, R12, R31.reuse ;  /* 0x0000001f0c067220 */ /* 0x080fe40000410000 */
[C---:B------:R-:W-:Y:S02]  /*f9d0*/  FFMA.FTZ R33, R21.reuse, R31, -R15 ;  /* 0x0000001f15217223 */ /* 0x040fe4000001080f */
[----:B------:R-:W-:Y:S02]  /*f9e0*/  IMAD.U32 R15, R18, 0x10000, RZ ;  /* 0x00010000120f7824 */ /* 0x000fe400078e00ff */
[----:B------:R-:W-:Y:S02]  /*f9f0*/  FMUL.FTZ R12, R8, R35 ;  /* 0x00000023080c7220 */ /* 0x000fe40000410000 */
[----:B------:R-:W-:Y:S02]  /*fa00*/  FFMA.FTZ R32, R21, R32, R6 ;  /* 0x0000002015207223 */ /* 0x000fe40000010006 */
[----:B------:R-:W-:-:S02]  /*fa10*/  IMAD.U32 R21, R27, 0x10000, RZ ;  /* 0x000100001b157824 */ /* 0x000fc400078e00ff */
        /* <DEDUP_REMOVED lines=10> */
[C---:B------:R-:W-:Y:S02]  /*fac0*/  FMUL.FTZ R2, R9.reuse, R15 ;  /* 0x0000000f09027220 */ /* 0x040fe40000410000 */
[----:B------:R-:W-:Y:S02]  /*fad0*/  IMAD.U32 R19, R26, 0x10000, RZ ;  /* 0x000100001a137824 */ /* 0x000fe400078e00ff */
[-C--:B------:R-:W-:Y:S02]  /*fae0*/  FFMA.FTZ R12, R24, R7.reuse, -R2 ;  /* 0x00000007180c7223 */ /* 0x080fe40000010802 */
[----:B------:R-:W-:Y:S02]  /*faf0*/  FMUL.FTZ R6, R9, R7 ;  /* 0x0000000709067220 */ /* 0x000fe40000410000 */
[----:B------:R-:W-:-:S02]  /*fb00*/  FMUL.FTZ R2, R5, R13 ;  /* 0x0000000d05027220 */ /* 0x000fc40000410000 */
[----:B------:R-:W-:Y:S02]  /*fb10*/  IMAD.U32 R8, R28, 0x10000, RZ ;  /* 0x000100001c087824 */ /* 0x000fe400078e00ff */
[-C--:B------:R-:W-:Y:S02]  /*fb20*/  FMUL.FTZ R7, R5, R16.reuse ;  /* 0x0000001005077220 */ /* 0x080fe40000410000 */
[----:B------:R-:W-:Y:S01]  /*fb30*/  FMUL.FTZ R5, R4, R19 ;  /* 0x0000001304057220 */ /* 0x000fe20000410000 */
[----:B------:R-:W-:Y:S01]  /*fb40*/  LOP3.LUT R18, R26, 0xffff0000, RZ, 0xc0, !PT ;  /* 0xffff00001a127812 */ /* 0x000fe200078ec0ff */
[----:B------:R-:W-:Y:S01]  /*fb50*/  FFMA.FTZ R9, R22, R16, R2 ;  /* 0x0000001016097223 */ /* 0x000fe20000010002 */
[----:B------:R-:W-:Y:S01]  /*fb60*/  LOP3.LUT R16, R25, 0xffff0000, RZ, 0xc0, !PT ;  /* 0xffff000019107812 */ /* 0x000fe200078ec0ff */
[----:B------:R-:W-:Y:S01]  /*fb70*/  FFMA.FTZ R15, R24, R15, R6 ;  /* 0x0000000f180f7223 */ /* 0x000fe20000010006 */
[----:B------:R-:W-:Y:S01]  /*fb80*/  LOP3.LUT R6, R28, 0xffff0000, RZ, 0xc0, !PT ;  /* 0xffff00001c067812 */ /* 0x000fe200078ec0ff */
[----:B------:R-:W-:-:S02]  /*fb90*/  FMUL.FTZ R2, R4, R8 ;  /* 0x0000000804027220 */ /* 0x000fc40000410000 */
[----:B------:R-:W-:Y:S01]  /*fba0*/  FFMA.FTZ R8, R23, R8, -R5 ;  /* 0x0000000817087223 */ /* 0x000fe20000010805 */
[----:B------:R-:W-:Y:S01]  /*fbb0*/  LOP3.LUT R5, R27, 0xffff0000, RZ, 0xc0, !PT ;  /* 0xffff00001b057812 */ /* 0x000fe200078ec0ff */
[----:B------:R-:W-:Y:S02]  /*fbc0*/  FFMA.FTZ R13, R22, R13, -R7 ;  /* 0x0000000d160d7223 */ /* 0x000fe40000010807 */
[----:B------:R-:W-:Y:S02]  /*fbd0*/  FFMA.FTZ R7, R23, R19, R2 ;  /* 0x0000001317077223 */ /* 0x000fe40000010002 */
[C---:B------:R-:W-:Y:S02]  /*fbe0*/  FMUL.FTZ R4, R3.reuse, R18 ;  /* 0x0000001203047220 */ /* 0x040fe40000410000 */
[----:B------:R-:W-:Y:S02]  /*fbf0*/  FMUL.FTZ R3, R3, R6 ;  /* 0x0000000603037220 */ /* 0x000fe40000410000 */
[----:B------:R-:W-:-:S02]  /*fc00*/  FMUL.FTZ R2, R0, R16 ;  /* 0x0000001000027220 */ /* 0x000fc40000410000 */
[-C--:B------:R-:W-:Y:S02]  /*fc10*/  FMUL.FTZ R0, R0, R5.reuse ;  /* 0x0000000500007220 */ /* 0x080fe40000410000 */
[C---:B------:R-:W-:Y:S02]  /*fc20*/  FFMA.FTZ R6, R29.reuse, R6, -R4 ;  /* 0x000000061d067223 */ /* 0x040fe40000010804 */
[----:B------:R-:W-:Y:S02]  /*fc30*/  FFMA.FTZ R3, R29, R18, R3 ;  /* 0x000000121d037223 */ /* 0x000fe40000010003 */
[C---:B------:R-:W-:Y:S02]  /*fc40*/  FFMA.FTZ R2, R14.reuse, R5, -R2 ;  /* 0x000000050e027223 */ /* 0x040fe40000010802 */
[----:B------:R-:W-:Y:S01]  /*fc50*/  FFMA.FTZ R0, R14, R16, R0 ;  /* 0x000000100e007223 */ /* 0x000fe20000010000 */
[----:B------:R-:W-:Y:S02]  /*fc60*/  F2FP.BF16.PACK_AB R4, R15, R32 ;  /* 0x000000200f04723e */ /* 0x000fe400000010ff */
[----:B------:R-:W-:-:S02]  /*fc70*/  F2FP.BF16.PACK_AB R14, R6, R8 ;  /* 0x00000008060e723e */ /* 0x000fc400000010ff */
[----:B------:R-:W-:Y:S02]  /*fc80*/  F2FP.BF16.PACK_AB R12, R12, R33 ;  /* 0x000000210c0c723e */ /* 0x000fe400000010ff */
[----:B------:R-:W-:Y:S02]  /*fc90*/  F2FP.BF16.PACK_AB R13, R13, R31 ;  /* 0x0000001f0d0d723e */ /* 0x000fe400000010ff */
[----:B------:R-:W-:Y:S02]  /*fca0*/  F2FP.BF16.PACK_AB R6, R3, R7 ;  /* 0x000000070306723e */ /* 0x000fe400000010ff */
[----:B------:R-:W-:Y:S02]  /*fcb0*/  F2FP.BF16.PACK_AB R15, R2, R21 ;  /* 0x00000015020f723e */ /* 0x000fe400000010ff */
[----:B------:R-:W-:Y:S02]  /*fcc0*/  F2FP.BF16.PACK_AB R5, R9, R20 ;  /* 0x000000140905723e */ /* 0x000fe400000010ff */
[----:B------:R-:W-:Y:S01]  /*fcd0*/  F2FP.BF16.PACK_AB R7, R0, R17 ;  /* 0x000000110007723e */ /* 0x000fe200000010ff */
[----:B------:R1:W-:Y:S04]  /*fce0*/  STS.128 [R36], R12 ;  /* 0x0000000c24007388 */ /* 0x0003e80000000c00 */
[----:B------:R1:W-:Y:S02]  /*fcf0*/  STS.128 [R30+0x18100], R4 ;  /* 0x018100041e007388 */ /* 0x0003e40000000c00 */
.L_x_2953:
[----:B------:R-:W-:Y:S05]  /*fd00*/  BSYNC B0 ;  /* 0x0000000000007941 */ /* 0x000fea0003800000 */
.L_x_2952:
[----:B------:R-:W-:Y:S01]  /*fd10*/  ISETP.GE.AND P0, PT, R109, c[0x0][0x27c], PT ;  /* 0x00009f006d007a0c */ /* 0x000fe20003f06270 */
[----:B------:R-:W-:-:S12]  /*fd20*/  BSSY B0, `(.L_x_2954) ;  /* 0x000006a000007945 */ /* 0x000fd80003800000 */
[----:B------:R-:W-:Y:S05]  /*fd30*/  @P0 BRA `(.L_x_2955) ;  /* 0x0000068000000947 */ /* 0x000fea0003800000 */
[----:B-1----:R-:W4:Y:S01]  /*fd40*/  LDL R36, [R1+0x58] ;  /* 0x0000580001247983 */ /* 0x002f220000100800 */
        /* <DEDUP_REMOVED lines=17> */
[----:B-----5:R-:W-:Y:S02]  /*fe60*/  IADD3 R0, R2, R0, R37 ;  /* 0x0000000002007210 */ /* 0x020fe40007ffe025 */
        /* <DEDUP_REMOVED lines=21> */
[----:B----4-:R-:W1:Y:S02]  /*ffc0*/  LDS.128 R12, [R36] ;  /* 0x00000000240c7984 */ /* 0x010e640000000c00 */
        /* <DEDUP_REMOVED lines=63> */
.L_x_2955:
[----:B------:R-:W-:Y:S05]  /*103c0*/  BSYNC B0 ;  /* 0x0000000000007941 */ /* 0x000fea0003800000 */
.L_x_2954:
[----:B------:R-:W-:-:S13]  /*103d0*/  ISETP.GE.AND P0, PT, R108, c[0x0][0x27c], PT ;  /* 0x00009f006c007a0c */ /* 0x000fda0003f06270 */
        /* <DEDUP_REMOVED lines=105> */
.L_x_2908:
[----:B------:R-:W-:Y:S05]  /*10a70*/  BSYNC B2 ;  /* 0x0000000000027941 */ /* 0x000fea0003800000 */
.L_x_2906:
[----:B-1-3--:R-:W1:Y:S01]  /*10a80*/  S2R R2, SR_TID.X ;  /* 0x0000000000027919 */ /* 0x00ae620000002100 */
[----:B------:R-:W-:-:S04]  /*10a90*/  DEPBAR.LE SB0, 0x2 ;  /* 0x000080800000791a */ /* 0x000fc80000000000 */
[----:B------:R-:W-:Y:S01]  /*10aa0*/  WARPSYNC 0xffffffff ;  /* 0xffffffff00007948 */ /* 0x000fe20003800000 */
[----:B------:R-:W-:Y:S06]  /*10ab0*/  BAR.SYNC.DEFER_BLOCKING 0x0 ;  /* 0x0000000000007b1d */ /* 0x000fec0000010000 */
[----:B------:R-:W-:Y:S01]  /*10ac0*/  BSSY B0, `(.L_x_2956) ;  /* 0x0000053000007945 */ /* 0x000fe20003800000 */
[----:B-1----:R-:W-:-:S04]  /*10ad0*/  SHF.R.S32.HI R0, RZ, 0x1f, R2 ;  /* 0x0000001fff007819 */ /* 0x002fc80000011402 */
[----:B------:R-:W-:Y:S01]  /*10ae0*/  LEA.HI R0, R0, R2, RZ, 0x3 ;  /* 0x0000000200007211 */ /* 0x000fe200078f18ff */
[----:B--2---:R1:W2:Y:S03]  /*10af0*/  LDSM.16.M88.4 R20, [R180] ;  /* 0x00000000b414783b */ /* 0x0042a60000000200 */
[----:B------:R-:W-:Y:S01]  /*10b00*/  LOP3.LUT R0, R0, 0xfffffff8, RZ, 0xc0, !PT ;  /* 0xfffffff800007812 */ /* 0x000fe200078ec0ff */
[----:B-----5:R1:W3:Y:S04]  /*10b10*/  LDSM.16.M88.4 R36, [R185] ;  /* 0x00000000b924783b */ /* 0x0202e80000000200 */
[----:B------:R-:W-:Y:S01]  /*10b20*/  IMAD.IADD R0, R2, 0x1, -R0 ;  /* 0x0000000102007824 */ /* 0x000fe200078e0a00 */
[----:B------:R1:W4:Y:S04]  /*10b30*/  LDSM.16.M88.4 R48, [R185+0x800] ;  /* 0x00080000b930783b */ /* 0x0003280000000200 */
[----:B------:R-:W-:Y:S01]  /*10b40*/  LOP3.LUT P0, RZ, R0, 0x2, RZ, 0xc0, !PT ;  /* 0x0000000200ff7812 */ /* 0x000fe2000780c0ff */
[----:B------:R-:W-:Y:S01]  /*10b50*/  IMAD.MOV.U32 R0, RZ, RZ, 0x20 ;  /* 0x00000020ff007424 */ /* 0x000fe200078e00ff */
[----:B------:R1:W1:Y:S04]  /*10b60*/  LDSM.16.M88.4 R72, [R185+0x1000] ;  /* 0x00100000b948783b */ /* 0x0002680000000200 */
[----:B------:R-:W-:Y:S01]  /*10b70*/  SEL R179, R0, 0xffffffe0, !P0 ;  /* 0xffffffe000b37807 */ /* 0x000fe20004000000 */
[----:B------:R1:W1:Y:S04]  /*10b80*/  LDSM.16.M88.4 R60, [R185+0x1800] ;  /* 0x00180000b93c783b */ /* 0x0002680000000200 */
[----:B------:R-:W-:Y:S01]  /*10b90*/  IMAD.IADD R4, R185, 0x1, R179 ;  /* 0x00000001b9047824 */ /* 0x000fe200078e02b3 */
[----:B------:R1:W1:Y:S04]  /*10ba0*/  LDSM.16.M88.4 R16, [R181] ;  /* 0x00000000b510783b */ /* 0x0002680000000200 */
[----:B------:R1:W1:Y:S04]  /*10bb0*/  LDSM.16.M88.4 R40, [R4] ;  /* 0x000000000428783b */ /* 0x0002680000000200 */
[----:B------:R1:W1:Y:S04]  /*10bc0*/  LDSM.16.M88.4 R80, [R4+0x800] ;  /* 0x000800000450783b */ /* 0x0002680000000200 */
[----:B------:R1:W1:Y:S04]  /*10bd0*/  LDSM.16.M88.4 R96, [R4+0x1000] ;  /* 0x001000000460783b */ /* 0x0002680000000200 */
[----:B------:R1:W1:Y:S01]  /*10be0*/  LDSM.16.M88.4 R120, [R4+0x1800] ;  /* 0x001800000478783b */ /* 0x0002620000000200 */
[----:B------:R-:W-:Y:S05]  /*10bf0*/  @!P4 BRA `(.L_x_2957) ;  /* 0x000003f00000c947 */ /* 0x000fea0003800000 */
[----:B--2---:R-:W-:Y:S01]  /*10c00*/  SHF.R.S32.HI R0, RZ, 0x1f, R211 ;  /* 0x0000001fff007819 */ /* 0x004fe200000114d3 */
        /* <DEDUP_REMOVED lines=19> */
[----:B------:R2:W4:Y:S02]  /*10d40*/  SHFL.IDX PT, R5, R12, RZ, 0x181f ;  /* 0x00181fff0c057589 */ /* 0x00052400000e0000 */
.L_x_3066:
        /* <DEDUP_REMOVED lines=10> */
[C---:B------:R-:W-:Y:S01]  /*10df0*/  IMAD.X R3, R5.reuse, 0x1, R27, P3 ;  /* 0x0000000105037824 */ /* 0x040fe200018e061b */
        /* <DEDUP_REMOVED lines=10> */
.L_x_3067:
        /* <DEDUP_REMOVED lines=8> */
[-C--:B---3--:R-:W-:Y:S02]  /*10f20*/  IADD3.X R9, RZ, R5.reuse, R26, P1, P0 ;  /* 0x00000005ff097210 */ /* 0x088fe40000fe041a */
        /* <DEDUP_REMOVED lines=12> */
.L_x_2957:
[----:B--2---:R-:W-:Y:S05]  /*10ff0*/  BSYNC B0 ;  /* 0x0000000000007941 */ /* 0x004fea0003800000 */
.L_x_2956:
[----:B------:R-:W2:Y:S04]  /*11000*/  S2R R2, SR_TID.X ;  /* 0x0000000000027919 */ /* 0x000ea80000002100 */
[----:B------:R-:W0:Y:S04]  /*11010*/  LDGDEPBAR ;  /* 0x00000000000079af */ /* 0x000e280000000000 */
[----:B------:R-:W5:Y:S04]  /*11020*/  LDL R9, [R1+0x4] ;  /* 0x0000040001097983 */ /* 0x000f680000100800 */
[----:B------:R-:W5:Y:S04]  /*11030*/  LDL R8, [R1+0x64] ;  /* 0x0000640001087983 */ /* 0x000f680000100800 */
[----:B----4-:R-:W4:Y:S04]  /*11040*/  LDL R177, [R1+0x20] ;  /* 0x0000200001b17983 */ /* 0x010f280000100800 */
[----:B---3--:R-:W3:Y:S01]  /*11050*/  LDL R189, [R1+0x4c] ;  /* 0x00004c0001bd7983 */ /* 0x008ee20000100800 */
[----:B--2---:R-:W-:Y:S01]  /*11060*/  SHF.R.S32.HI R0, RZ, 0x1f, R2 ;  /* 0x0000001fff007819 */ /* 0x004fe20000011402 */
[----:B------:R-:W-:-:S02]  /*11070*/  IMAD.MOV.U32 R136, RZ, RZ, c[0x0][0x2c4] ;  /* 0x0000b100ff887624 */ /* 0x000fc400078e00ff */
[----:B------:R-:W2:Y:S01]  /*11080*/  LDL R176, [R1+0x24] ;  /* 0x0000240001b07983 */ /* 0x000ea20000100800 */
[----:B------:R-:W-:-:S04]  /*11090*/  LEA.HI R0, R0, R2, RZ, 0x3 ;  /* 0x0000000200007211 */ /* 0x000fc800078f18ff */
[----:B------:R-:W-:-:S05]  /*110a0*/  LOP3.LUT R0, R0, 0xfffffff8, RZ, 0xc0, !PT ;  /* 0xfffffff800007812 */ /* 0x000fca00078ec0ff */
[----:B------:R-:W-:-:S05]  /*110b0*/  IMAD.IADD R0, R2, 0x1, -R0 ;  /* 0x0000000102007824 */ /* 0x000fca00078e0a00 */
[----:B------:R-:W-:Y:S01]  /*110c0*/  LOP3.LUT P0, RZ, R0, 0x4, RZ, 0xc0, !PT ;  /* 0x0000000400ff7812 */ /* 0x000fe2000780c0ff */
[----:B------:R-:W-:Y:S01]  /*110d0*/  IMAD.MOV.U32 R0, RZ, RZ, 0x40 ;  /* 0x00000040ff007424 */ /* 0x000fe200078e00ff */
[----:B------:R-:W-:Y:S01]  /*110e0*/  WARPSYNC 0xffffffff ;  /* 0xffffffff00007948 */ /* 0x000fe20003800000 */
[C---:B------:R-:W-:Y:S01]  /*110f0*/  HMMA.16816.F32.BF16 R24, R20.reuse, R36, RZ ;  /* 0x000000241418723c */ /* 0x040fe200000418ff */
[----:B------:R-:W-:Y:S02]  /*11100*/  LDSM.16.M88.4 R12, [R183] ;  /* 0x00000000b70c783b */ /* 0x000fe40000000200 */
[----:B------:R-:W-:Y:S02]  /*11110*/  SEL R178, R0, 0xffffffc0, !P0 ;  /* 0xffffffc000b27807 */ /* 0x000fe40004000000 */
[----:B------:R-:W-:Y:S03]  /*11120*/  LDSM.16.M88.4 R84, [R185+0x2000] ;  /* 0x00200000b954783b */ /* 0x000fe60000000200 */
[----:B------:R-:W-:Y:S01]  /*11130*/  IMAD.IADD R2, R185, 0x1, R178 ;  /* 0x00000001b9027824 */ /* 0x000fe200078e02b2 */
[----:B-1----:R-:W-:Y:S01]  /*11140*/  HMMA.16816.F32.BF16 R68, R20, R60, RZ ;  /* 0x0000003c1444723c */ /* 0x002fe200000418ff */
[----:B------:R-:W-:Y:S04]  /*11150*/  LDSM.16.M88.4 R112, [R4+0x2000] ;  /* 0x002000000470783b */ /* 0x000fe80000000200 */
[----:B------:R-:W1:Y:S01]  /*11160*/  LDSM.16.M88.4 R44, [R2] ;  /* 0x00000000022c783b */ /* 0x000e620000000200 */
[----:B------:R-:W-:-:S02]  /*11170*/  IADD3 R0, R178, R185, R179 ;  /* 0x000000b9b2007210 */ /* 0x000fc40007ffe0b3 */
[----:B------:R-:W-:Y:S01]  /*11180*/  HMMA.16816.F32.BF16 R32, R20, R38, RZ ;  /* 0x000000261420723c */ /* 0x000fe200000418ff */
[----:B------:R-:W-:Y:S04]  /*11190*/  LDSM.16.M88.4 R76, [R2+0x800] ;  /* 0x00080000024c783b */ /* 0x000fe80000000200 */
[----:B------:R-:W-:Y:S03]  /*111a0*/  LDSM.16.M88.4 R64, [R0] ;  /* 0x000000000040783b */ /* 0x000fe60000000200 */
[----:B------:R-:W-:Y:S01]  /*111b0*/  HMMA.16816.F32.BF16 R28, R16, R40, R24 ;  /* 0x00000028101c723c */ /* 0x000fe20000041818 */
[----:B------:R-:W1:Y:S04]  /*111c0*/  LDSM.16.M88.4 R24, [R182] ;  /* 0x00000000b618783b */ /* 0x000e680000000200 */
[----:B------:R-:W-:Y:S03]  /*111d0*/  LDSM.16.M88.4 R88, [R2+0x1000] ;  /* 0x001000000258783b */ /* 0x000fe60000000200 */
[C---:B------:R-:W-:Y:S01]  /*111e0*/  HMMA.16816.F32.BF16 R36, R20.reuse, R48, RZ ;  /* 0x000000301424723c */ /* 0x040fe200000418ff */
[----:B------:R-:W-:Y:S04]  /*111f0*/  LDSM.16.M88.4 R92, [R0+0x800] ;  /* 0x00080000005c783b */ /* 0x000fe80000000200 */
[----:B------:R-:W-:Y:S03]  /*11200*/  LDSM.16.M88.4 R100, [R0+0x1000] ;  /* 0x001000000064783b */ /* 0x000fe60000000200 */
[----:B------:R-:W-:Y:S01]  /*11210*/  HMMA.16816.F32.BF16 R60, R20, R62, RZ ;  /* 0x0000003e143c723c */ /* 0x000fe200000418ff */
[----:B------:R-:W-:Y:S04]  /*11220*/  LDSM.16.M88.4 R116, [R185+0x2800] ;  /* 0x00280000b974783b */ /* 0x000fe80000000200 */
[----:B------:R-:W-:Y:S04]  /*11230*/  LDSM.16.M88.4 R124, [R2+0x2000] ;  /* 0x00200000027c783b */ /* 0x000fe80000000200 */
[----:B------:R-:W-:Y:S01]  /*11240*/  LDSM.16.M88.4 R132, [R0+0x2000] ;  /* 0x002000000084783b */ /* 0x000fe20000000200 */
[----:B-1----:R-:W-:Y:S03]  /*11250*/  HMMA.16816.F32.BF16 R28, R12, R44, R28 ;  /* 0x0000002c0c1c723c */ /* 0x002fe6000004181c */
[----:B------:R-:W-:Y:S05]  /*11260*/  LDSM.16.M88.4 R128, [R185+0x4000] ;  /* 0x00400000b980783b */ /* 0x000fea0000000200 */
[C---:B------:R-:W-:Y:S01]  /*11270*/  HMMA.16816.F32.BF16 R40, R16.reuse, R42, R32 ;  /* 0x0000002a1028723c */ /* 0x040fe20000041820 */
[----:B------:R-:W1:Y:S07]  /*11280*/  LDSM.16.M88.4 R32, [R180+0x4000] ;  /* 0x00400000b420783b */ /* 0x000e6e0000000200 */
[----:B------:R-:W-:Y:S08]  /*11290*/  HMMA.16816.F32.BF16 R56, R16, R80, R36 ;  /* 0x000000501038723c */ /* 0x000ff00000041824 */
[----:B------:R-:W-:Y:S08]  /*112a0*/  HMMA.16816.F32.BF16 R36, R20, R50, RZ ;  /* 0x000000321424723c */ /* 0x000ff000000418ff */
[----:B------:R-:W-:Y:S08]  /*112b0*/  HMMA.16816.F32.BF16 R52, R24, R64, R28 ;  /* 0x000000401834723c */ /* 0x000ff0000004181c */
[----:B------:R-:W-:Y:S08]  /*112c0*/  HMMA.16816.F32.BF16 R28, R20, R72, RZ ;  /* 0x00000048141c723c */ /* 0x000ff000000418ff */
[----:B------:R-:W-:Y:S01]  /*112d0*/  HMMA.16816.F32.BF16 R44, R12, R46, R40 ;  /* 0x0000002e0c2c723c */ /* 0x000fe20000041828 */
[----:B------:R-:W1:Y:S07]  /*112e0*/  LDSM.16.M88.4 R40, [R181+0x4000] ;  /* 0x00400000b528783b */ /* 0x000e6e0000000200 */
[----:B------:R-:W-:Y:S08]  /*112f0*/  HMMA.16816.F32.BF16 R72, R20, R74, RZ ;  /* 0x0000004a1448723c */ /* 0x000ff000000418ff */
[C---:B------:R-:W-:Y:S01]  /*11300*/  HMMA.16816.F32.BF16 R48, R16.reuse, R82, R36 ;  /* 0x000000521030723c */ /* 0x040fe20000041824 */
[----:B------:R-:W1:Y:S04]  /*11310*/  LDSM.16.M88.4 R80, [R2+0x1800] ;  /* 0x001800000250783b */ /* 0x000e680000000200 */
[----:B------:R-:W5:Y:S03]  /*11320*/  LDSM.16.M88.4 R36, [R183+0x4000] ;  /* 0x00400000b724783b */ /* 0x000f660000000200 */
[----:B------:R-:W-:Y:S08]  /*11330*/  HMMA.16816.F32.BF16 R28, R16, R96, R28 ;  /* 0x00000060101c723c */ /* 0x000ff0000004181c */
[----:B------:R-:W-:Y:S08]  /*11340*/  HMMA.16816.F32.BF16 R56, R12, R76, R56 ;  /* 0x0000004c0c38723c */ /* 0x000ff00000041838 */
[----:B------:R-:W-:Y:S08]  /*11350*/  HMMA.16816.F32.BF16 R44, R24, R66, R44 ;  /* 0x00000042182c723c */ /* 0x000ff0000004182c */
[----:B-1----:R-:W-:Y:S08]  /*11360*/  HMMA.16816.F32.BF16 R20, R32, R84, R52 ;  /* 0x000000542014723c */ /* 0x002ff00000041834 */
[C---:B------:R-:W-:Y:S01]  /*11370*/  HMMA.16816.F32.BF16 R72, R16.reuse, R98, R72 ;  /* 0x000000621048723c */ /* 0x040fe20000041848 */
[----:B------:R-:W-:Y:S07]  /*11380*/  LDSM.16.M88.4 R96, [R185+0x3000] ;  /* 0x00300000b960783b */ /* 0x000fee0000000200 */
[C---:B------:R-:W-:Y:S01]  /*11390*/  HMMA.16816.F32.BF16 R64, R16.reuse, R120, R68 ;  /* 0x000000781040723c */ /* 0x040fe20000041844 */
[----:B------:R-:W-:Y:S07]  /*113a0*/  LDSM.16.M88.4 R68, [R185+0x3800] ;  /* 0x00380000b944783b */ /* 0x000fee0000000200 */
[----:B------:R-:W-:Y:S01]  /*113b0*/  HMMA.16816.F32.BF16 R60, R16, R122, R60 ;  /* 0x0000007a103c723c */ /* 0x000fe2000004183c */
[----:B------:R-:W-:Y:S07]  /*113c0*/  LDSM.16.M88.4 R120, [R4+0x2800] ;  /* 0x002800000478783b */ /* 0x000fee0000000200 */
[C---:B------:R-:W-:Y:S01]  /*113d0*/  HMMA.16816.F32.BF16 R52, R12.reuse, R78, R48 ;  /* 0x0000004e0c34723c */ /* 0x040fe20000041830 */
[----:B------:R-:W1:Y:S07]  /*113e0*/  LDSM.16.M88.4 R76, [R0+0x1800] ;  /* 0x00180000004c783b */ /* 0x000e6e0000000200 */
[----:B------:R-:W-:Y:S01]  /*113f0*/  HMMA.16816.F32.BF16 R48, R12, R88, R28 ;  /* 0x000000580c30723c */ /* 0x000fe2000004181c */
[----:B------:R-:W1:Y:S07]  /*11400*/  LDSM.16.M88.4 R28, [R182+0x4000] ;  /* 0x00400000b61c783b */ /* 0x000e6e0000000200 */
[----:B------:R-:W-:Y:S08]  /*11410*/  HMMA.16816.F32.BF16 R56, R24, R92, R56 ;  /* 0x0000005c1838723c */ /* 0x000ff00000041838 */
[----:B------:R-:W-:Y:S08]  /*11420*/  HMMA.16816.F32.BF16 R16, R40, R112, R20 ;  /* 0x000000702810723c */ /* 0x000ff00000041814 */
[C---:B------:R-:W-:Y:S01]  /*11430*/  HMMA.16816.F32.BF16 R72, R12.reuse, R90, R72 ;  /* 0x0000005a0c48723c */ /* 0x040fe20000041848 */
[----:B------:R-:W-:Y:S07]  /*11440*/  LDSM.16.M88.4 R88, [R2+0x2800] ;  /* 0x002800000258783b */ /* 0x000fee0000000200 */
[----:B------:R-:W-:Y:S08]  /*11450*/  HMMA.16816.F32.BF16 R64, R12, R80, R64 ;  /* 0x000000500c40723c */ /* 0x000ff00000041840 */
[----:B------:R-:W-:Y:S01]  /*11460*/  HMMA.16816.F32.BF16 R20, R32, R86, R44 ;  /* 0x000000562014723c */ /* 0x000fe2000004182c */
[----:B------:R-:W1:Y:S07]  /*11470*/  LDSM.16.M88.4 R84, [R4+0x3000] ;  /* 0x003000000454783b */ /* 0x000e6e0000000200 */
[----:B------:R-:W-:Y:S01]  /*11480*/  HMMA.16816.F32.BF16 R60, R12, R82, R60 ;  /* 0x000000520c3c723c */ /* 0x000fe2000004183c */
[----:B------:R-:W-:Y:S07]  /*11490*/  LDSM.16.M88.4 R80, [R2+0x3800] ;  /* 0x003800000250783b */ /* 0x000fee0000000200 */
[C---:B------:R-:W-:Y:S01]  /*114a0*/  HMMA.16816.F32.BF16 R52, R24.reuse, R94, R52 ;  /* 0x0000005e1834723c */ /* 0x040fe20000041834 */
[----:B------:R-:W-:Y:S07]  /*114b0*/  LDSM.16.M88.4 R92, [R0+0x3000] ;  /* 0x00300000005c783b */ /* 0x000fee0000000200 */
[----:B------:R-:W-:Y:S08]  /*114c0*/  HMMA.16816.F32.BF16 R44, R24, R100, R48 ;  /* 0x00000064182c723c */ /* 0x000ff00000041830 */
[----:B------:R-:W-:Y:S08]  /*114d0*/  HMMA.16816.F32.BF16 R56, R32, R116, R56 ;  /* 0x000000742038723c */ /* 0x000ff00000041838 */
[----:B-----5:R-:W-:Y:S08]  /*114e0*/  HMMA.16816.F32.BF16 R12, R36, R124, R16 ;  /* 0x0000007c240c723c */ /* 0x020ff00000041810 */
[C---:B------:R-:W-:Y:S01]  /*114f0*/  HMMA.16816.F32.BF16 R72, R24.reuse, R102, R72 ;  /* 0x000000661848723c */ /* 0x040fe20000041848 */
[----:B------:R-:W-:Y:S07]  /*11500*/  LDSM.16.M88.4 R100, [R2+0x3000] ;  /* 0x003000000264783b */ /* 0x000fee0000000200 */
[----:B-1----:R-:W-:Y:S08]  /*11510*/  HMMA.16816.F32.BF16 R64, R24, R76, R64 ;  /* 0x0000004c1840723c */ /* 0x002ff00000041840 */
[----:B------:R-:W-:Y:S01]  /*11520*/  HMMA.16816.F32.BF16 R16, R40, R114, R20 ;  /* 0x000000722810723c */ /* 0x000fe20000041814 */
[----:B------:R-:W-:Y:S04]  /*11530*/  LDSM.16.M88.4 R20, [R180+0x8000] ;  /* 0x00800000b414783b */ /* 0x000fe80000000200 */
[----:B------:R-:W-:Y:S03]  /*11540*/  LDSM.16.M88.4 R112, [R185+0x4800] ;  /* 0x00480000b970783b */ /* 0x000fe60000000200 */
[----:B------:R-:W-:Y:S01]  /*11550*/  HMMA.16816.F32.BF16 R60, R24, R78, R60 ;  /* 0x0000004e183c723c */ /* 0x000fe2000004183c */
[----:B------:R-:W1:Y:S07]  /*11560*/  LDSM.16.M88.4 R76, [R4+0x3800] ;  /* 0x00380000044c783b */ /* 0x000e6e0000000200 */
[C---:B------:R-:W-:Y:S01]  /*11570*/  HMMA.16816.F32.BF16 R48, R32.reuse, R118, R52 ;  /* 0x000000762030723c */ /* 0x040fe20000041834 */
[----:B------:R-:W5:Y:S07]  /*11580*/  LDSM.16.M88.4 R116, [R0+0x2800] ;  /* 0x002800000074783b */ /* 0x000f6e0000000200 */
[----:B------:R-:W-:Y:S08]  /*11590*/  HMMA.16816.F32.BF16 R44, R32, R96, R44 ;  /* 0x00000060202c723c */ /* 0x000ff0000004182c */
[----:B------:R-:W-:Y:S08]  /*115a0*/  HMMA.16816.F32.BF16 R56, R40, R120, R56 ;  /* 0x000000782838723c */ /* 0x000ff00000041838 */
[----:B------:R-:W-:Y:S08]  /*115b0*/  HMMA.16816.F32.BF16 R24, R28, R132, R12 ;  /* 0x000000841c18723c */ /* 0x000ff0000004180c */
[C---:B------:R-:W-:Y:S01]  /*115c0*/  HMMA.16816.F32.BF16 R72, R32.reuse, R98, R72 ;  /* 0x000000622048723c */ /* 0x040fe20000041848 */
[----:B------:R-:W-:Y:S07]  /*115d0*/  LDSM.16.M88.4 R96, [R0+0x4000] ;  /* 0x004000000060783b */ /* 0x000fee0000000200 */
[----:B------:R-:W-:Y:S08]  /*115e0*/  HMMA.16816.F32.BF16 R64, R32, R68, R64 ;  /* 0x000000442040723c */ /* 0x000ff00000041840 */
[----:B------:R-:W-:Y:S01]  /*115f0*/  HMMA.16816.F32.BF16 R12, R36, R126, R16 ;  /* 0x0000007e240c723c */ /* 0x000fe20000041810 */
[----:B------:R-:W-:Y:S04]  /*11600*/  LDSM.16.M88.4 R16, [R181+0x8000] ;  /* 0x00800000b510783b */ /* 0x000fe80000000200 */
[----:B------:R-:W1:Y:S03]  /*11610*/  LDSM.16.M88.4 R124, [R4+0x4000] ;  /* 0x00400000047c783b */ /* 0x000e660000000200 */
[----:B------:R-:W-:Y:S08]  /*11620*/  HMMA.16816.F32.BF16 R60, R32, R70, R60 ;  /* 0x00000046203c723c */ /* 0x000ff0000004183c */
[C---:B------:R-:W-:Y:S01]  /*11630*/  HMMA.16816.F32.BF16 R52, R40.reuse, R122, R48 ;  /* 0x0000007a2834723c */ /* 0x040fe20000041830 */
[----:B------:R-:W-:Y:S07]  /*11640*/  LDSM.16.M88.4 R120, [R2+0x4000] ;  /* 0x004000000278783b */ /* 0x000fee0000000200 */
[----:B------:R-:W-:Y:S08]  /*11650*/  HMMA.16816.F32.BF16 R48, R40, R84, R44 ;  /* 0x000000542830723c */ /* 0x000ff0000004182c */
[----:B------:R-:W-:Y:S08]  /*11660*/  HMMA.16816.F32.BF16 R44, R36, R88, R56 ;  /* 0x00000058242c723c */ /* 0x000ff00000041838 */
[C---:B------:R-:W-:Y:S01]  /*11670*/  HMMA.16816.F32.BF16 R72, R40.reuse, R86, R72 ;  /* 0x000000562848723c */ /* 0x040fe20000041848 */
[----:B------:R-:W-:Y:S07]  /*11680*/  LDSM.16.M88.4 R84, [R185+0x5000] ;  /* 0x00500000b954783b */ /* 0x000fee0000000200 */
[----:B-1----:R-:W-:Y:S08]  /*11690*/  HMMA.16816.F32.BF16 R68, R40, R76, R64 ;  /* 0x0000004c2844723c */ /* 0x002ff00000041840 */
[----:B------:R-:W-:Y:S08]  /*116a0*/  HMMA.16816.F32.BF16 R24, R20, R128, R24 ;  /* 0x000000801418723c */ /* 0x000ff00000041818 */
[----:B------:R-:W-:Y:S01]  /*116b0*/  HMMA.16816.F32.BF16 R32, R28, R134, R12 ;  /* 0x000000861c20723c */ /* 0x000fe2000004180c */
[----:B------:R-:W1:Y:S07]  /*116c0*/  LDSM.16.M88.4 R12, [R183+0x8000] ;  /* 0x00800000b70c783b */ /* 0x000e6e0000000200 */
[----:B------:R-:W-:Y:S01]  /*116d0*/  HMMA.16816.F32.BF16 R60, R40, R78, R60 ;  /* 0x0000004e283c723c */ /* 0x000fe2000004183c */
[----:B------:R-:W1:Y:S07]  /*116e0*/  LDSM.16.M88.4 R76, [R0+0x3800] ;  /* 0x00380000004c783b */ /* 0x000e6e0000000200 */
[C---:B------:R-:W-:Y:S01]  /*116f0*/  HMMA.16816.F32.BF16 R56, R36.reuse, R90, R52 ;  /* 0x0000005a2438723c */ /* 0x040fe20000041834 */
[----:B------:R-:W1:Y:S07]  /*11700*/  LDSM.16.M88.4 R88, [R4+0x4800] ;  /* 0x004800000458783b */ /* 0x000e6e0000000200 */
[----:B------:R-:W-:Y:S08]  /*11710*/  HMMA.16816.F32.BF16 R52, R36, R100, R48 ;  /* 0x000000642434723c */ /* 0x000ff00000041830 */
[----:B-----5:R-:W-:Y:S08]  /*11720*/  HMMA.16816.F32.BF16 R48, R28, R116, R44 ;  /* 0x000000741c30723c */ /* 0x020ff0000004182c */
[C---:B------:R-:W-:Y:S01]  /*11730*/  HMMA.16816.F32.BF16 R64, R36.reuse, R102, R72 ;  /* 0x000000662440723c */ /* 0x040fe20000041848 */
[----:B------:R-:W-:Y:S07]  /*11740*/  LDSM.16.M88.4 R72, [R2+0x4800] ;  /* 0x004800000248783b */ /* 0x000fee0000000200 */
[----:B------:R-:W-:Y:S08]  /*11750*/  HMMA.16816.F32.BF16 R68, R36, R80, R68 ;  /* 0x000000502444723c */ /* 0x000ff00000041844 */
[----:B------:R-:W-:Y:S01]  /*11760*/  HMMA.16816.F32.BF16 R44, R16, R124, R24 ;  /* 0x0000007c102c723c */ /* 0x000fe20000041818 */
[----:B------:R-:W5:Y:S07]  /*11770*/  LDSM.16.M88.4 R24, [R182+0x8000] ;  /* 0x00800000b618783b */ /* 0x000f6e0000000200 */
[----:B------:R-:W-:Y:S08]  /*11780*/  HMMA.16816.F32.BF16 R40, R20, R130, R32 ;  /* 0x000000821428723c */ /* 0x000ff00000041820 */
[----:B------:R-:W-:Y:S01]  /*11790*/  HMMA.16816.F32.BF16 R36, R36, R82, R60 ;  /* 0x000000522424723c */ /* 0x000fe2000004183c */
[----:B------:R-:W2:Y:S07]  /*117a0*/  LDSM.16.M88.4 R80, [R185+0x5800] ;  /* 0x00580000b950783b */ /* 0x000eae0000000200 */
[C---:B------:R-:W-:Y:S08]  /*117b0*/  HMMA.16816.F32.BF16 R32, R28.reuse, R118, R56 ;  /* 0x000000761c20723c */ /* 0x040ff00000041838 */
[----:B------:R-:W-:Y:S08]  /*117c0*/  HMMA.16816.F32.BF16 R52, R28, R92, R52 ;  /* 0x0000005c1c34723c */ /* 0x000ff00000041834 */
[----:B------:R-:W-:Y:S08]  /*117d0*/  HMMA.16816.F32.BF16 R48, R20, R112, R48 ;  /* 0x000000701430723c */ /* 0x000ff00000041830 */
[----:B------:R-:W-:Y:S08]  /*117e0*/  HMMA.16816.F32.BF16 R56, R28, R94, R64 ;  /* 0x0000005e1c38723c */ /* 0x000ff00000041840 */
[----:B-1----:R-:W-:Y:S08]  /*117f0*/  HMMA.16816.F32.BF16 R44, R12, R120, R44 ;  /* 0x000000780c2c723c */ /* 0x002ff0000004182c */
[----:B------:R-:W-:Y:S08]  /*11800*/  HMMA.16816.F32.BF16 R92, R28, R78, R36 ;  /* 0x0000004e1c5c723c */ /* 0x000ff00000041824 */
[----:B------:R-:W-:Y:S08]  /*11810*/  HMMA.16816.F32.BF16 R36, R20, R114, R32 ;  /* 0x000000721424723c */ /* 0x000ff00000041820 */
[----:B------:R-:W-:Y:S08]  /*11820*/  HMMA.16816.F32.BF16 R40, R16, R126, R40 ;  /* 0x0000007e1028723c */ /* 0x000ff00000041828 */
[----:B------:R-:W-:Y:S01]  /*11830*/  HMMA.16816.F32.BF16 R60, R20, R84, R52 ;  /* 0x00000054143c723c */ /* 0x000fe20000041834 */
[----:B------:R-:W1:Y:S07]  /*11840*/  LDSM.16.M88.4 R52, [R4+0x5000] ;  /* 0x005000000434783b */ /* 0x000e6e0000000200 */
[----:B------:R-:W-:Y:S08]  /*11850*/  HMMA.16816.F32.BF16 R32, R16, R88, R48 ;  /* 0x000000581020723c */ /* 0x000ff00000041830 */
[----:B------:R-:W-:Y:S01]  /*11860*/  HMMA.16816.F32.BF16 R64, R28, R76, R68 ;  /* 0x0000004c1c40723c */ /* 0x000fe20000041844 */
[----:B------:R-:W1:Y:S07]  /*11870*/  LDSM.16.M88.4 R68, [R0+0x4800] ;  /* 0x004800000044783b */ /* 0x000e6e0000000200 */
[----:B-----5:R-:W-:Y:S08]  /*11880*/  HMMA.16816.F32.BF16 R48, R24, R96, R44 ;  /* 0x000000601830723c */ /* 0x020ff0000004182c */
[----:B------:R-:W-:Y:S08]  /*11890*/  HMMA.16816.F32.BF16 R44, R16, R90, R36 ;  /* 0x0000005a102c723c */ /* 0x000ff00000041824 */
[C---:B------:R-:W-:Y:S08]  /*118a0*/  HMMA.16816.F32.BF16 R28, R12.reuse, R122, R40 ;  /* 0x0000007a0c1c723c */ /* 0x040ff00000041828 */
[----:B------:R-:W-:Y:S08]  /*118b0*/  HMMA.16816.F32.BF16 R40, R12, R72, R32 ;  /* 0x000000480c28723c */ /* 0x000ff00000041820 */
[C---:B------:R-:W-:Y:S08]  /*118c0*/  HMMA.16816.F32.BF16 R56, R20.reuse, R86, R56 ;  /* 0x000000561438723c */ /* 0x040ff00000041838 */
[----:B--2---:R-:W-:Y:S01]  /*118d0*/  HMMA.16816.F32.BF16 R76, R20, R80, R64 ;  /* 0x00000050144c723c */ /* 0x004fe20000041840 */
[----:B------:R-:W2:Y:S07]  /*118e0*/  LDSM.16.M88.4 R64, [R2+0x5000] ;  /* 0x005000000240783b */ /* 0x000eae0000000200 */
[----:B-1----:R-:W-:Y:S01]  /*118f0*/  HMMA.16816.F32.BF16 R36, R16, R52, R60 ;  /* 0x000000341024723c */ /* 0x002fe2000004183c */
[----:B------:R-:W1:Y:S01]  /*11900*/  LDSM.16.M88.4 R60, [R4+0x5800] ;  /* 0x00580000043c783b */ /* 0x000e620000000200 */
[----:B------:R-:W-:-:S06]  /*11910*/  FMUL.FTZ R3, R48, c[0x0][0x320] ;  /* 0x0000c80030037a20 */ /* 0x000fcc0000410000 */
[----:B------:R-:W-:Y:S01]  /*11920*/  HMMA.16816.F32.BF16 R32, R12, R74, R44 ;  /* 0x0000004a0c20723c */ /* 0x000fe2000004182c */
[----:B------:R5:W1:Y:S07]  /*11930*/  MUFU.TANH R73, R3 ;  /* 0x0000000300497308 */ /* 0x000a6e0000002400 */
[C---:B------:R-:W-:Y:S08]  /*11940*/  HMMA.16816.F32.BF16 R40, R24.reuse, R68, R40 ;  /* 0x000000441828723c */ /* 0x040ff00000041828 */
[----:B------:R-:W-:Y:S01]  /*11950*/  HMMA.16816.F32.BF16 R28, R24, R98, R28 ;  /* 0x00000062181c723c */ /* 0x000fe2000004181c */
[----:B-----5:R-:W-:-:S07]  /*11960*/  FMUL.FTZ R3, R49, c[0x0][0x320] ;  /* 0x0000c80031037a20 */ /* 0x020fce0000410000 */
[----:B------:R-:W-:Y:S01]  /*11970*/  HMMA.16816.F32.BF16 R44, R16, R54, R56 ;  /* 0x00000036102c723c */ /* 0x000fe20000041838 */
[----:B------:R-:W5:Y:S01]  /*11980*/  LDSM.16.M88.4 R52, [R0+0x5000] ;  /* 0x005000000034783b */ /* 0x000f620000000200 */
[----:B------:R1:W1:Y:S06]  /*11990*/  MUFU.TANH R72, R3 ;  /* 0x0000000300487308 */ /* 0x00026c0000002400 */
[----:B------:R-:W-:Y:S01]  /*119a0*/  HMMA.16816.F32.BF16 R20, R20, R82, R92 ;  /* 0x000000521414723c */ /* 0x000fe2000004185c */
[----:B-1----:R-:W-:-:S04]  /*119b0*/  FMUL.FTZ R3, R50, c[0x0][0x320] ;  /* 0x0000c80032037a20 */ /* 0x002fc80000410000 */
[----:B------:R1:W-:Y:S03]  /*119c0*/  MUFU.TANH R80, R3 ;  /* 0x0000000300507308 */ /* 0x0003e60000002400 */
[----:B------:R-:W-:Y:S08]  /*119d0*/  HMMA.16816.F32.BF16 R32, R24, R70, R32 ;  /* 0x000000461820723c */ /* 0x000ff00000041820 */
[----:B--2---:R-:W-:Y:S01]  /*119e0*/  HMMA.16816.F32.BF16 R36, R12, R64, R36 ;  /* 0x000000400c24723c */ /* 0x004fe20000041824 */
[----:B-1----:R-:W-:-:S02]  /*119f0*/  FMUL.FTZ R3, R51, c[0x0][0x320] ;  /* 0x0000c80033037a20 */ /* 0x002fc40000410000 */
[----:B------:R1:W2:Y:S02]  /*11a00*/  LDSM.16.M88.4 R48, [R2+0x5800] ;  /* 0x005800000230783b */ /* 0x0002a40000000200 */
[----:B------:R3:W-:Y:S03]  /*11a10*/  MUFU.TANH R74, R3 ;  /* 0x00000003004a7308 */ /* 0x0007e60000002400 */
[----:B------:R-:W-:Y:S01]  /*11a20*/  HMMA.16816.F32.BF16 R4, R16, R60, R76 ;  /* 0x0000003c1004723c */ /* 0x000fe2000004184c */
[----:B---3--:R-:W-:Y:S02]  /*11a30*/  FMUL.FTZ R3, R28, c[0x0][0x320] ;  /* 0x0000c8001c037a20 */ /* 0x008fe40000410000 */
[----:B-1----:R-:W-:Y:S02]  /*11a40*/  FMUL.FTZ R2, R40, c[0x0][0x320] ;  /* 0x0000c80028027a20 */ /* 0x002fe40000410000 */
[----:B------:R1:W3:Y:S08]  /*11a50*/  MUFU.TANH R68, R3 ;  /* 0x0000000300447308 */ /* 0x0002f00000002400 */
[----:B------:R2:W-:Y:S01]  /*11a60*/  MUFU.TANH R57, R2 ;  /* 0x0000000200397308 */ /* 0x0005e20000002400 */
[----:B-1----:R-:W-:-:S02]  /*11a70*/  FMUL.FTZ R3, R29, c[0x0][0x320] ;  /* 0x0000c8001d037a20 */ /* 0x002fc40000410000 */
[----:B--2---:R-:W-:-:S05]  /*11a80*/  FMUL.FTZ R2, R41, c[0x0][0x320] ;  /* 0x0000c80029027a20 */ /* 0x004fca0000410000 */
[----:B------:R1:W2:Y:S01]  /*11a90*/  MUFU.TANH R58, R3 ;  /* 0x00000003003a7308 */ /* 0x0002a20000002400 */
[----:B------:R-:W-:Y:S01]  /*11aa0*/  HMMA.16816.F32.BF16 R16, R16, R62, R20 ;  /* 0x0000003e1010723c */ /* 0x000fe20000041814 */
[----:B------:R2:W3:Y:S01]  /*11ab0*/  LDSM.16.M88.4 R20, [R0+0x5800] ;  /* 0x005800000014783b */ /* 0x0004e20000000200 */
[----:B------:R-:W-:Y:S01]  /*11ac0*/  ISETP.NE.AND P1, PT, R136, 0x1, PT ;  /* 0x000000018800780c */ /* 0x000fe20003f25270 */
[----:B------:R-:W-:Y:S01]  /*11ad0*/  IMAD.IADD R225, R8, 0x1, R9 ;  /* 0x0000000108e17824 */ /* 0x000fe200078e0209 */
[----:B------:R-:W-:-:S04]  /*11ae0*/  DEPBAR.LE SB0, 0x2 ;  /* 0x000080800000791a */ /* 0x000fc80000000000 */
[----:B------:R2:W2:Y:S01]  /*11af0*/  MUFU.TANH R56, R2 ;  /* 0x0000000200387308 */ /* 0x0004a20000002400 */
[----:B-1----:R-:W-:Y:S01]  /*11b00*/  FMUL.FTZ R3, R30, c[0x0][0x320] ;  /* 0x0000c8001e037a20 */ /* 0x002fe20000410000 */
[----:B-----5:R-:W-:Y:S01]  /*11b10*/  HMMA.16816.F32.BF16 R36, R24, R52, R36 ;  /* 0x000000341824723c */ /* 0x020fe20000041824 */
[----:B--2---:R-:W-:-:S07]  /*11b20*/  FMUL.FTZ R0, R34, c[0x0][0x320] ;  /* 0x0000c80022007a20 */ /* 0x004fce0000410000 */
[----:B------:R-:W-:Y:S01]  /*11b30*/  HMMA.16816.F32.BF16 R4, R12, R48, R4 ;  /* 0x000000300c04723c */ /* 0x000fe20000041804 */
[----:B------:R-:W-:Y:S01]  /*11b40*/  FMUL.FTZ R2, R42, c[0x0][0x320] ;  /* 0x0000c8002a027a20 */ /* 0x000fe20000410000 */
[----:B------:R1:W-:Y:S01]  /*11b50*/  MUFU.TANH R69, R3 ;  /* 0x0000000300457308 */ /* 0x0003e20000002400 */
[----:B------:R-:W-:Y:S01]  /*11b60*/  IMAD.MOV.U32 R9, RZ, RZ, 0x1 ;  /* 0x00000001ff097424 */ /* 0x000fe200078e00ff */
[----:B------:R-:W-:Y:S06]  /*11b70*/  BAR.SYNC.DEFER_BLOCKING 0x0 ;  /* 0x0000000000007b1d */ /* 0x000fec0000010000 */
[----:B------:R2:W-:Y:S01]  /*11b80*/  MUFU.TANH R59, R2 ;  /* 0x00000002003b7308 */ /* 0x0005e20000002400 */
[----:B-1----:R-:W-:-:S02]  /*11b90*/  FMUL.FTZ R3, R31, c[0x0][0x320] ;  /* 0x0000c8001f037a20 */ /* 0x002fc40000410000 */
[----:B------:R-:W-:Y:S01]  /*11ba0*/  HMMA.16816.F32.BF16 R28, R12, R66, R44 ;  /* 0x000000420c1c723c */ /* 0x000fe2000004182c */
[----:B--2---:R-:W-:-:S07]  /*11bb0*/  FMUL.FTZ R2, R43, c[0x0][0x320] ;  /* 0x0000c8002b027a20 */ /* 0x004fce0000410000 */
[----:B------:R-:W-:Y:S01]  /*11bc0*/  HMMA.16816.F32.BF16 R16, R12, R50, R16 ;  /* 0x000000320c10723c */ /* 0x000fe20000041810 */
[----:B------:R-:W-:Y:S01]  /*11bd0*/  LDSM.16.MT88.4 R60, [R176+0x800] ;  /* 0x00080000b03c783b */ /* 0x000fe20000004200 */
[----:B------:R1:W-:Y:S03]  /*11be0*/  MUFU.TANH R44, R2 ;  /* 0x00000002002c7308 */ /* 0x0003e60000002400 */
[----:B------:R-:W-:Y:S01]  /*11bf0*/  LDSM.16.MT88.4 R76, [R186+0x2800] ;  /* 0x00280000ba4c783b */ /* 0x000fe20000004200 */
[----:B-1----:R-:W-:-:S04]  /*11c00*/  FMUL.FTZ R2, R32, c[0x0][0x320] ;  /* 0x0000c80020027a20 */ /* 0x002fc80000410000 */
[----:B------:R1:W2:Y:S08]  /*11c10*/  MUFU.TANH R41, R2 ;  /* 0x0000000200297308 */ /* 0x0002b00000002400 */
[----:B------:R5:W-:Y:S01]  /*11c20*/  MUFU.TANH R43, R0 ;  /* 0x00000000002b7308 */ /* 0x000be20000002400 */
[----:B-1----:R-:W-:-:S07]  /*11c30*/  FMUL.FTZ R2, R33, c[0x0][0x320] ;  /* 0x0000c80021027a20 */ /* 0x002fce0000410000 */
[----:B------:R1:W-:Y:S01]  /*11c40*/  MUFU.TANH R40, R2 ;  /* 0x0000000200287308 */ /* 0x0003e20000002400 */
[----:B-----5:R-:W-:Y:S02]  /*11c50*/  IMAD.MOV.U32 R0, RZ, RZ, R225 ;  /* 0x000000ffff007224 */ /* 0x020fe400078e00e1 */
[----:B-1----:R-:W-:-:S05]  /*11c60*/  @P1 IMAD.HI.U32 R2, R225, c[0x0][0x2c8], RZ ;  /* 0x0000b200e1021a27 */ /* 0x002fca00078e00ff */
[----:B------:R-:W-:-:S05]  /*11c70*/  @P1 SHF.R.U32.HI R0, RZ, c[0x0][0x2cc], R2 ;  /* 0x0000b300ff001a19 */ /* 0x000fca0000011602 */
[----:B------:R-:W1:Y:S04]  /*11c80*/  SHFL.IDX PT, R2, R0, RZ, 0x1c1f ;  /* 0x001c1fff00027589 */ /* 0x000e6800000e0000 */
[----:B------:R5:W1:Y:S01]  /*11c90*/  SHFL.IDX PT, R8, R0, 0x1, 0x1c1f ;  /* 0x003c1f0000087f89 */ /* 0x000a6200000e0000 */
[C---:B------:R-:W-:Y:S01]  /*11ca0*/  HMMA.16816.F32.BF16 R28, R24.reuse, R54, R28 ;  /* 0x00000036181c723c */ /* 0x040fe2000004181c */
[----:B------:R2:W-:Y:S02]  /*11cb0*/  MUFU.TANH R64, R3 ;  /* 0x0000000300407308 */ /* 0x0005e40000002400 */
[----:B------:R-:W-:Y:S05]  /*11cc0*/  LDSM.16.MT88.4 R52, [R187] ;  /* 0x00000000bb34783b */ /* 0x000fea0000004200 */
[----:B---3--:R-:W-:Y:S01]  /*11cd0*/  HMMA.16816.F32.BF16 R4, R24, R20, R4 ;  /* 0x000000141804723c */ /* 0x008fe20000041804 */
[----:B--2---:R-:W-:-:S02]  /*11ce0*/  FMUL.FTZ R3, R35, c[0x0][0x320] ;  /* 0x0000c80023037a20 */ /* 0x004fc40000410000 */
[----:B-----5:R-:W-:-:S04]  /*11cf0*/  FMUL.FTZ R0, R36, c[0x0][0x320] ;  /* 0x0000c80024007a20 */ /* 0x020fc80000410000 */
[----:B------:R2:W3:Y:S08]  /*11d00*/  MUFU.TANH R33, R0 ;  /* 0x0000000000217308 */ /* 0x0004f00000002400 */
[----:B------:R5:W-:Y:S01]  /*11d10*/  MUFU.TANH R42, R3 ;  /* 0x00000003002a7308 */ /* 0x000be20000002400 */
[----:B--2---:R-:W-:-:S05]  /*11d20*/  IMAD R0, R106, -0x40, R9 ;  /* 0xffffffc06a007824 */ /* 0x004fca00078e0209 */
[----:B------:R-:W-:Y:S01]  /*11d30*/  IADD3 R0, -R252, R0, R249 ;  /* 0x00000000fc007210 */ /* 0x000fe20007ffe1f9 */
[----:B-----5:R-:W-:-:S04]  /*11d40*/  FMUL.FTZ R3, R37, c[0x0][0x320] ;  /* 0x0000c80025037a20 */ /* 0x020fc80000410000 */
[----:B------:R-:W-:Y:S01]  /*11d50*/  IMAD.IADD R0, R0, 0x1, -R250 ;  /* 0x0000000100007824 */ /* 0x000fe200078e0afa */
[----:B------:R2:W5:Y:S03]  /*11d60*/  MUFU.TANH R32, R3 ;  /* 0x0000000300207308 */ /* 0x0005660000002400 */
[C---:B-1----:R-:W-:Y:S02]  /*11d70*/  IMAD.IADD R2, R0.reuse, 0x1, R2 ;  /* 0x0000000100027824 */ /* 0x042fe400078e0202 */
[----:B------:R-:W-:Y:S01]  /*11d80*/  IMAD.IADD R0, R0, 0x1, R8 ;  /* 0x0000000100007824 */ /* 0x000fe200078e0208 */
[----:B------:R-:W-:Y:S01]  /*11d90*/  HMMA.16816.F32.BF16 R24, R24, R22, R16 ;  /* 0x000000161818723c */ /* 0x000fe20000041810 */
[----:B--2---:R-:W-:-:S04]  /*11da0*/  FMUL.FTZ R3, R38, c[0x0][0x320] ;  /* 0x0000c80026037a20 */ /* 0x004fc80000410000 */
[----:B------:R1:W-:Y:S02]  /*11db0*/  MUFU.TANH R35, R3 ;  /* 0x0000000300237308 */ /* 0x0003e40000002400 */
[----:B-1----:R-:W-:-:S05]  /*11dc0*/  IMAD.IADD R3, R107, 0x1, -R252 ;  /* 0x000000016b037824 */ /* 0x002fca00078e0afc */
[C---:B------:R-:W-:Y:S02]  /*11dd0*/  IMNMX R2, R3.reuse, R2, PT ;  /* 0x0000000203027217 */ /* 0x040fe40003800200 */
[----:B------:R-:W-:Y:S01]  /*11de0*/  IMNMX R0, R3, R0, PT ;  /* 0x0000000003007217 */ /* 0x000fe20003800200 */
[----:B------:R-:W-:-:S04]  /*11df0*/  FMUL.FTZ R3, R28, c[0x0][0x320] ;  /* 0x0000c8001c037a20 */ /* 0x000fc80000410000 */
[----:B------:R1:W2:Y:S01]  /*11e00*/  MUFU.TANH R19, R3 ;  /* 0x0000000300137308 */ /* 0x0002a20000002400 */
[----:B------:R-:W-:Y:S01]  /*11e10*/  FMUL.FTZ R9, R39, c[0x0][0x320] ;  /* 0x0000c80027097a20 */ /* 0x000fe20000410000 */
[C---:B------:R-:W-:Y:S02]  /*11e20*/  ISETP.GT.AND P0, PT, R2.reuse, RZ, PT ;  /* 0x000000ff0200720c */ /* 0x040fe40003f04270 */
[----:B------:R-:W-:Y:S01]  /*11e30*/  ISETP.GT.AND P1, PT, R2, 0x1, PT ;  /* 0x000000010200780c */ /* 0x000fe20003f24270 */
[----:B-1----:R-:W-:-:S04]  /*11e40*/  FMUL.FTZ R3, R29, c[0x0][0x320] ;  /* 0x0000c8001d037a20 */ /* 0x002fc80000410000 */
[----:B------:R1:W-:Y:S01]  /*11e50*/  MUFU.TANH R16, R3 ;  /* 0x0000000300107308 */ /* 0x0003e20000002400 */
[----:B------:R-:W-:Y:S02]  /*11e60*/  ISETP.GT.AND P2, PT, R2, 0x8, PT ;  /* 0x000000080200780c */ /* 0x000fe40003f44270 */
[----:B------:R-:W-:Y:S02]  /*11e70*/  FSEL R8, R73, -INF , P0 ;  /* 0xff80000049087808 */ /* 0x000fe40000000000 */
[----:B------:R-:W-:-:S03]  /*11e80*/  FSEL R12, R72, -INF , P1 ;  /* 0xff800000480c7808 */ /* 0x000fc60000800000 */
[----:B------:R-:W-:Y:S01]  /*11e90*/  MUFU.TANH R34, R9 ;  /* 0x0000000900227308 */ /* 0x000fe20000002400 */
[----:B-1----:R-:W-:-:S07]  /*11ea0*/  FMUL.FTZ R3, R4, c[0x0][0x320] ;  /* 0x0000c80004037a20 */ /* 0x002fce0000410000 */
[----:B------:R1:W1:Y:S01]  /*11eb0*/  MUFU.TANH R20, R3 ;  /* 0x0000000300147308 */ /* 0x0002620000002400 */
[----:B------:R-:W-:Y:S02]  /*11ec0*/  ISETP.GT.AND P3, PT, R2, 0x9, PT ;  /* 0x000000090200780c */ /* 0x000fe40003f64270 */
[----:B------:R-:W-:Y:S01]  /*11ed0*/  FSEL R13, R68, -INF , P2 ;  /* 0xff800000440d7808 */ /* 0x000fe20001000000 */
[----:B-1----:R-:W-:-:S04]  /*11ee0*/  FMUL.FTZ R3, R5, c[0x0][0x320] ;  /* 0x0000c80005037a20 */ /* 0x002fc80000410000 */
[----:B------:R1:W1:Y:S01]  /*11ef0*/  MUFU.TANH R9, R3 ;  /* 0x0000000300097308 */ /* 0x0002620000002400 */
[C---:B------:R-:W-:Y:S02]  /*11f00*/  ISETP.GT.AND P0, PT, R2.reuse, 0x10, PT ;  /* 0x000000100200780c */ /* 0x040fe40003f04270 */
[----:B------:R-:W-:Y:S02]  /*11f10*/  ISETP.GT.AND P1, PT, R2, 0x11, PT ;  /* 0x000000110200780c */ /* 0x000fe40003f24270 */
[----:B------:R-:W-:Y:S01]  /*11f20*/  FSEL R14, R58, -INF , P3 ;  /* 0xff8000003a0e7808 */ /* 0x000fe20001800000 */
[----:B-1----:R-:W-:-:S04]  /*11f30*/  FMUL.FTZ R3, R24, c[0x0][0x320] ;  /* 0x0000c80018037a20 */ /* 0x002fc80000410000 */
[----:B------:R1:W1:Y:S01]  /*11f40*/  MUFU.TANH R5, R3 ;  /* 0x0000000300057308 */ /* 0x0002620000002400 */
[----:B------:R-:W-:Y:S02]  /*11f50*/  ISETP.GT.AND P2, PT, R2, 0x18, PT ;  /* 0x000000180200780c */ /* 0x000fe40003f44270 */
[----:B------:R-:W-:Y:S02]  /*11f60*/  FSEL R15, R57, -INF , P0 ;  /* 0xff800000390f7808 */ /* 0x000fe40000000000 */
[----:B------:R-:W-:Y:S02]  /*11f70*/  FSEL R18, R56, -INF , P1 ;  /* 0xff80000038127808 */ /* 0x000fe40000800000 */
[C---:B------:R-:W-:Y:S02]  /*11f80*/  ISETP.GT.AND P0, PT, R2.reuse, 0x20, PT ;  /* 0x000000200200780c */ /* 0x040fe40003f04270 */
[----:B------:R-:W-:Y:S02]  /*11f90*/  ISETP.GT.AND P1, PT, R2, 0x21, PT ;  /* 0x000000210200780c */ /* 0x000fe40003f24270 */
[----:B-1----:R-:W-:-:S04]  /*11fa0*/  FMNMX.FTZ R3, R8, R12, !PT ;  /* 0x0000000c08037209 */ /* 0x002fc80007810000 */
[----:B------:R-:W-:Y:S02]  /*11fb0*/  FMNMX.FTZ R3, R13, R3, !PT ;  /* 0x000000030d037209 */ /* 0x000fe40007810000 */
[----:B------:R-:W-:Y:S02]  /*11fc0*/  ISETP.GT.AND P3, PT, R2, 0x19, PT ;  /* 0x000000190200780c */ /* 0x000fe40003f64270 */
[----:B------:R-:W-:Y:S02]  /*11fd0*/  FMNMX.FTZ R3, R14, R3, !PT ;  /* 0x000000030e037209 */ /* 0x000fe40007810000 */
[----:B------:R-:W-:Y:S02]  /*11fe0*/  FSEL R17, R41, -INF , P2 ;  /* 0xff80000029117808 */ /* 0x000fe40001000000 */
[----:B------:R-:W-:Y:S02]  /*11ff0*/  ISETP.GT.AND P2, PT, R2, 0x28, PT ;  /* 0x000000280200780c */ /* 0x000fe40003f44270 */
[----:B---3--:R-:W-:-:S02]  /*12000*/  FSEL R103, R33, -INF , P0 ;  /* 0xff80000021677808 */ /* 0x008fc40000000000 */
[----:B-----5:R-:W-:Y:S02]  /*12010*/  FSEL R102, R32, -INF , P1 ;  /* 0xff80000020667808 */ /* 0x020fe40000800000 */
[C---:B------:R-:W-:Y:S02]  /*12020*/  ISETP.GT.AND P0, PT, R2.reuse, 0x30, PT ;  /* 0x000000300200780c */ /* 0x040fe40003f04270 */
[----:B------:R-:W-:Y:S02]  /*12030*/  ISETP.GT.AND P1, PT, R2, 0x31, PT ;  /* 0x000000310200780c */ /* 0x000fe40003f24270 */
[----:B------:R-:W-:Y:S02]  /*12040*/  FMNMX.FTZ R3, R15, R3, !PT ;  /* 0x000000030f037209 */ /* 0x000fe40007810000 */
[----:B------:R-:W-:Y:S02]  /*12050*/  FSEL R23, R40, -INF , P3 ;  /* 0xff80000028177808 */ /* 0x000fe40001800000 */
[----:B------:R-:W-:-:S02]  /*12060*/  ISETP.GT.AND P3, PT, R2, 0x29, PT ;  /* 0x000000290200780c */ /* 0x000fc40003f64270 */
[----:B--2---:R-:W-:Y:S02]  /*12070*/  FSEL R101, R19, -INF , P2 ;  /* 0xff80000013657808 */ /* 0x004fe40001000000 */
[----:B------:R-:W-:Y:S02]  /*12080*/  ISETP.GT.AND P2, PT, R2, 0x38, PT ;  /* 0x000000380200780c */ /* 0x000fe40003f44270 */
[----:B------:R-:W-:Y:S02]  /*12090*/  FSEL R94, R20, -INF , P0 ;  /* 0xff800000145e7808 */ /* 0x000fe40000000000 */
[----:B------:R-:W-:Y:S02]  /*120a0*/  FSEL R92, R9, -INF , P1 ;  /* 0xff800000095c7808 */ /* 0x000fe40000800000 */
[----:B------:R-:W-:Y:S02]  /*120b0*/  FMNMX.FTZ R3, R18, R3, !PT ;  /* 0x0000000312037209 */ /* 0x000fe40007810000 */
[----:B------:R-:W-:-:S02]  /*120c0*/  ISETP.GT.AND P0, PT, R0, RZ, PT ;  /* 0x000000ff0000720c */ /* 0x000fc40003f04270 */
[----:B------:R-:W-:Y:S02]  /*120d0*/  ISETP.GT.AND P1, PT, R0, 0x1, PT ;  /* 0x000000010000780c */ /* 0x000fe40003f24270 */
[----:B------:R-:W-:Y:S01]  /*120e0*/  FSEL R100, R16, -INF , P3 ;  /* 0xff80000010647808 */ /* 0x000fe20001800000 */
[----:B------:R-:W-:Y:S01]  /*120f0*/  FMUL.FTZ R6, R6, c[0x0][0x320] ;  /* 0x0000c80006067a20 */ /* 0x000fe20000410000 */
[----:B------:R-:W-:Y:S01]  /*12100*/  ISETP.GT.AND P3, PT, R2, 0x39, PT ;  /* 0x000000390200780c */ /* 0x000fe20003f64270 */
[----:B------:R-:W-:Y:S01]  /*12110*/  FMUL.FTZ R2, R30, c[0x0][0x320] ;  /* 0x0000c8001e027a20 */ /* 0x000fe20000410000 */
[----:B------:R-:W-:Y:S01]  /*12120*/  FSEL R89, R5, -INF , P2 ;  /* 0xff80000005597808 */ /* 0x000fe20001000000 */
[----:B------:R-:W-:Y:S01]  /*12130*/  FMUL.FTZ R22, R7, c[0x0][0x320] ;  /* 0x0000c80007167a20 */ /* 0x000fe20000410000 */
[----:B------:R-:W-:Y:S02]  /*12140*/  FMNMX.FTZ R3, R17, R3, !PT ;  /* 0x0000000311037209 */ /* 0x000fe40007810000 */
[----:B------:R-:W-:-:S02]  /*12150*/  ISETP.GT.AND P2, PT, R0, 0x8, PT ;  /* 0x000000080000780c */ /* 0x000fc40003f44270 */
[----:B------:R-:W-:Y:S02]  /*12160*/  FSEL R5, R80, -INF , P0 ;  /* 0xff80000050057808 */ /* 0x000fe40000000000 */
[----:B------:R-:W-:Y:S01]  /*12170*/  FSEL R7, R74, -INF , P1 ;  /* 0xff8000004a077808 */ /* 0x000fe20000800000 */
[----:B------:R-:W-:Y:S01]  /*12180*/  FMUL.FTZ R19, R25, c[0x0][0x320] ;  /* 0x0000c80019137a20 */ /* 0x000fe20000410000 */
[----:B------:R1:W-:Y:S01]  /*12190*/  MUFU.TANH R28, R2 ;  /* 0x00000002001c7308 */ /* 0x0003e20000002400 */
[----:B------:R-:W-:Y:S02]  /*121a0*/  FMNMX.FTZ R3, R23, R3, !PT ;  /* 0x0000000317037209 */ /* 0x000fe40007810000 */
[----:B------:R-:W-:-:S05]  /*121b0*/  ISETP.GT.AND P0, PT, R0, 0x9, PT ;  /* 0x000000090000780c */ /* 0x000fca0003f04270 */
[----:B------:R2:W-:Y:S01]  /*121c0*/  MUFU.TANH R25, R6 ;  /* 0x0000000600197308 */ /* 0x0005e20000002400 */
[----:B------:R-:W-:Y:S01]  /*121d0*/  FMNMX.FTZ R3, R103, R3, !PT ;  /* 0x0000000367037209 */ /* 0x000fe20007810000 */
[----:B------:R-:W-:Y:S01]  /*121e0*/  FMUL.FTZ R4, R31, c[0x0][0x320] ;  /* 0x0000c8001f047a20 */ /* 0x000fe20000410000 */
[----:B------:R-:W-:Y:S02]  /*121f0*/  ISETP.GT.AND P1, PT, R0, 0x10, PT ;  /* 0x000000100000780c */ /* 0x000fe40003f24270 */
[----:B-1----:R-:W-:Y:S02]  /*12200*/  FMNMX.FTZ R2, R5, R7, !PT ;  /* 0x0000000705027209 */ /* 0x002fe40007810000 */
[----:B------:R-:W-:Y:S02]  /*12210*/  FSEL R16, R64, -INF , P0 ;  /* 0xff80000040107808 */ /* 0x000fe40000000000 */
[----:B--2---:R-:W-:Y:S01]  /*12220*/  FSEL R6, R69, -INF , P2 ;  /* 0xff80000045067808 */ /* 0x004fe20001000000 */
[----:B------:R-:W-:Y:S01]  /*12230*/  FMUL.FTZ R29, R26, c[0x0][0x320] ;  /* 0x0000c8001a1d7a20 */ /* 0x000fe20000410000 */
[----:B------:R-:W-:Y:S01]  /*12240*/  FMNMX.FTZ R3, R102, R3, !PT ;  /* 0x0000000366037209 */ /* 0x000fe20007810000 */
[----:B------:R1:W-:Y:S01]  /*12250*/  MUFU.TANH R24, R22 ;  /* 0x0000001600187308 */ /* 0x0003e20000002400 */
[----:B------:R-:W-:Y:S01]  /*12260*/  FMNMX.FTZ R2, R6, R2, !PT ;  /* 0x0000000206027209 */ /* 0x000fe20007810000 */
[----:B------:R-:W-:Y:S01]  /*12270*/  FMUL.FTZ R27, R27, c[0x0][0x320] ;  /* 0x0000c8001b1b7a20 */ /* 0x000fe20000410000 */
[----:B------:R-:W-:Y:S01]  /*12280*/  ISETP.GT.AND P2, PT, R0, 0x11, PT ;  /* 0x000000110000780c */ /* 0x000fe20003f44270 */
[----:B------:R-:W-:Y:S01]  /*12290*/  LDSM.16.MT88.4 R64, [R186+0x2000] ;  /* 0x00200000ba40783b */ /* 0x000fe20000004200 */
[----:B------:R-:W-:-:S02]  /*122a0*/  FSEL R21, R59, -INF , P1 ;  /* 0xff8000003b157808 */ /* 0x000fc40000800000 */
[----:B------:R-:W-:Y:S01]  /*122b0*/  FMNMX.FTZ R2, R16, R2, !PT ;  /* 0x0000000210027209 */ /* 0x000fe20007810000 */
[----:B------:R-:W-:Y:S01]  /*122c0*/  MUFU.TANH R26, R4 ;  /* 0x00000004001a7308 */ /* 0x000fe20000002400 */
[----:B------:R-:W-:Y:S01]  /*122d0*/  FMNMX.FTZ R3, R101, R3, !PT ;  /* 0x0000000365037209 */ /* 0x000fe20007810000 */
[----:B------:R-:W-:Y:S01]  /*122e0*/  LDSM.16.MT88.4 R56, [R187+0x800] ;  /* 0x00080000bb38783b */ /* 0x000fe20000004200 */
[----:B------:R-:W-:Y:S02]  /*122f0*/  ISETP.GT.AND P0, PT, R0, 0x18, PT ;  /* 0x000000180000780c */ /* 0x000fe40003f04270 */
[----:B------:R-:W-:Y:S02]  /*12300*/  FSEL R20, R44, -INF , P2 ;  /* 0xff8000002c147808 */ /* 0x000fe40001000000 */
[----:B------:R-:W-:Y:S01]  /*12310*/  FMNMX.FTZ R2, R21, R2, !PT ;  /* 0x0000000215027209 */ /* 0x000fe20007810000 */
[----:B------:R-:W2:Y:S01]  /*12320*/  MUFU.TANH R4, R19 ;  /* 0x0000001300047308 */ /* 0x000ea20000002400 */
[----:B------:R-:W-:-:S02]  /*12330*/  FMNMX.FTZ R3, R100, R3, !PT ;  /* 0x0000000364037209 */ /* 0x000fc40007810000 */
[----:B------:R-:W-:Y:S02]  /*12340*/  ISETP.GT.AND P1, PT, R0, 0x19, PT ;  /* 0x000000190000780c */ /* 0x000fe40003f24270 */
[----:B-1----:R-:W-:Y:S02]  /*12350*/  FSEL R22, R43, -INF , P0 ;  /* 0xff8000002b167808 */ /* 0x002fe40000000000 */
[----:B------:R-:W-:Y:S02]  /*12360*/  FMNMX.FTZ R2, R20, R2, !PT ;  /* 0x0000000214027209 */ /* 0x000fe40007810000 */
[----:B------:R-:W-:Y:S02]  /*12370*/  FMNMX.FTZ R3, R94, R3, !PT ;  /* 0x000000035e037209 */ /* 0x000fe40007810000 */
[----:B------:R-:W-:Y:S02]  /*12380*/  ISETP.GT.AND P2, PT, R0, 0x20, PT ;  /* 0x000000200000780c */ /* 0x000fe40003f44270 */
[----:B------:R-:W-:-:S02]  /*12390*/  FSEL R44, R42, -INF , P1 ;  /* 0xff8000002a2c7808 */ /* 0x000fc40000800000 */
[----:B------:R-:W-:Y:S01]  /*123a0*/  FMNMX.FTZ R2, R22, R2, !PT ;  /* 0x0000000216027209 */ /* 0x000fe20007810000 */
[----:B------:R4:W1:Y:S01]  /*123b0*/  MUFU.TANH R19, R29 ;  /* 0x0000001d00137308 */ /* 0x0008620000002400 */
[----:B------:R-:W-:Y:S01]  /*123c0*/  FMNMX.FTZ R3, R92, R3, !PT ;  /* 0x000000035c037209 */ /* 0x000fe20007810000 */
[----:B------:R-:W-:Y:S01]  /*123d0*/  LDSM.16.MT88.4 R40, [R189] ;  /* 0x00000000bd28783b */ /* 0x000fe20000004200 */
[----:B------:R-:W-:Y:S02]  /*123e0*/  ISETP.GT.AND P0, PT, R0, 0x21, PT ;  /* 0x000000210000780c */ /* 0x000fe40003f04270 */
[----:B------:R-:W-:Y:S02]  /*123f0*/  FSEL R97, R35, -INF , P2 ;  /* 0xff80000023617808 */ /* 0x000fe40001000000 */
[----:B------:R-:W-:Y:S02]  /*12400*/  FMNMX.FTZ R2, R44, R2, !PT ;  /* 0x000000022c027209 */ /* 0x000fe40007810000 */
[----:B--2---:R-:W-:-:S02]  /*12410*/  FSEL R88, R4, -INF , P3 ;  /* 0xff80000004587808 */ /* 0x004fc40001800000 */
[----:B------:R-:W-:Y:S02]  /*12420*/  FMNMX.FTZ R3, R89, R3, !PT ;  /* 0x0000000359037209 */ /* 0x000fe40007810000 */
[----:B------:R-:W-:Y:S02]  /*12430*/  ISETP.GT.AND P1, PT, R0, 0x28, PT ;  /* 0x000000280000780c */ /* 0x000fe40003f24270 */
[----:B------:R-:W-:Y:S02]  /*12440*/  FSEL R99, R34, -INF , P0 ;  /* 0xff80000022637808 */ /* 0x000fe40000000000 */
[----:B------:R-:W-:Y:S01]  /*12450*/  FMNMX.FTZ R2, R97, R2, !PT ;  /* 0x0000000261027209 */ /* 0x000fe20007810000 */
[----:B------:R-:W2:Y:S01]  /*12460*/  MUFU.TANH R9, R27 ;  /* 0x0000001b00097308 */ /* 0x000ea20000002400 */
[----:B------:R-:W-:Y:S01]  /*12470*/  FMNMX.FTZ R3, R88, R3, !PT ;  /* 0x0000000358037209 */ /* 0x000fe20007810000 */
[----:B------:R-:W-:Y:S01]  /*12480*/  LDSM.16.MT88.4 R32, [R186+0x800] ;  /* 0x00080000ba20783b */ /* 0x000fe20000004200 */
[----:B------:R-:W-:-:S02]  /*12490*/  ISETP.GT.AND P0, PT, R0, 0x29, PT ;  /* 0x000000290000780c */ /* 0x000fc40003f04270 */
[----:B------:R-:W-:Y:S02]  /*124a0*/  FSEL R93, R28, -INF , P1 ;  /* 0xff8000001c5d7808 */ /* 0x000fe40000800000 */
[----:B------:R-:W-:Y:S01]  /*124b0*/  FMNMX.FTZ R2, R99, R2, !PT ;  /* 0x0000000263027209 */ /* 0x000fe20007810000 */
[----:B------:R-:W3:Y:S01]  /*124c0*/  SHFL.BFLY PT, R4, R3, 0x2, 0x1f ;  /* 0x0c401f0003047f89 */ /* 0x000ee200000e0000 */
[----:B------:R-:W-:Y:S02]  /*124d0*/  ISETP.GT.AND P1, PT, R0, 0x30, PT ;  /* 0x000000300000780c */ /* 0x000fe40003f24270 */
[----:B------:R-:W-:Y:S01]  /*124e0*/  FSEL R98, R26, -INF , P0 ;  /* 0xff8000001a627808 */ /* 0x000fe20000000000 */
[----:B----4-:R-:W-:Y:S01]  /*124f0*/  LDSM.16.MT88.4 R28, [R177+0x800] ;  /* 0x00080000b11c783b */ /* 0x010fe20000004200 */
        /* <DEDUP_REMOVED lines=8> */
[----:B-1----:R-:W-:Y:S02]  /*12580*/  FSEL R91, R19, -INF , P1 ;  /* 0xff800000135b7808 */ /* 0x002fe40000800000 */
[----:B------:R-:W-:Y:S02]  /*12590*/  FMNMX.FTZ R2, R95, R2, !PT ;  /* 0x000000025f027209 */ /* 0x000fe40007810000 */
[----:B--2---:R-:W-:Y:S02]  /*125a0*/  FSEL R90, R9, -INF , P0 ;  /* 0xff800000095a7808 */ /* 0x004fe40000000000 */
[----:B------:R-:W-:-:S04]  /*125b0*/  FMNMX.FTZ R2, R91, R2, !PT ;  /* 0x000000025b027209 */ /* 0x000fc80007810000 */
[----:B------:R-:W-:Y:S02]  /*125c0*/  FMNMX.FTZ R2, R90, R2, !PT ;  /* 0x000000025a027209 */ /* 0x000fe40007810000 */
[----:B---3--:R-:W-:-:S03]  /*125d0*/  FMNMX.FTZ R0, R3, R4, !PT ;  /* 0x0000000403007209 */ /* 0x008fc60007810000 */
        /* <DEDUP_REMOVED lines=11> */
[----:B--2---:R-:W-:-:S06]  /*12690*/  FFMA.FTZ R0, R12, c[0x0][0x2d0], -R2 ;  /* 0x0000b4000c007a23 */ /* 0x004fcc0000010802 */
[----:B------:R1:W2:Y:S01]  /*126a0*/  MUFU.EX2 R70, R0 ;  /* 0x0000000000467308 */ /* 0x0002a20000000800 */
[--C-:B------:R-:W-:Y:S01]  /*126b0*/  FFMA.FTZ R3, R14, c[0x0][0x2d0], -R2.reuse ;  /* 0x0000b4000e037a23 */ /* 0x100fe20000010802 */
[----:B------:R-:W-:Y:S01]  /*126c0*/  FSETP.NEU.FTZ.AND P0, PT, R8, -INF , PT ;  /* 0xff8000000800780b */ /* 0x000fe20003f1d000 */
[----:B-1----:R-:W-:-:S05]  /*126d0*/  FFMA.FTZ R0, R13, c[0x0][0x2d0], -R2 ;  /* 0x0000b4000d007a23 */ /* 0x002fca0000010802 */
[----:B------:R1:W-:Y:S08]  /*126e0*/  MUFU.EX2 R74, R0 ;  /* 0x00000000004a7308 */ /* 0x0003f00000000800 */
[----:B------:R3:W4:Y:S01]  /*126f0*/  MUFU.EX2 R81, R3 ;  /* 0x0000000300517308 */ /* 0x0007220000000800 */
[----:B-1----:R-:W-:-:S05]  /*12700*/  FMUL.FTZ R0, R8, c[0x0][0x2d0] ;  /* 0x0000b40008007a20 */ /* 0x002fca0000410000 */
[----:B------:R-:W-:Y:S01]  /*12710*/  FSEL R0, R0, RZ, P0 ;  /* 0x000000ff00007208 */ /* 0x000fe20000000000 */
[----:B---3--:R-:W-:Y:S02]  /*12720*/  FFMA.FTZ R3, R15, c[0x0][0x2d0], -R2 ;  /* 0x0000b4000f037a23 */ /* 0x008fe40000010802 */
[----:B------:R-:W-:Y:S02]  /*12730*/  LDSM.16.MT88.4 R12, [R186] ;  /* 0x00000000ba0c783b */ /* 0x000fe40000004200 */
[----:B------:R1:W-:Y:S02]  /*12740*/  MUFU.EX2 R82, R3 ;  /* 0x0000000300527308 */ /* 0x0003e40000000800 */
[----:B-1----:R-:W-:-:S06]  /*12750*/  FFMA.FTZ R3, R5, c[0x0][0x2d0], -R0 ;  /* 0x0000b40005037a23 */ /* 0x002fcc0000010800 */
[----:B------:R1:W-:Y:S02]  /*12760*/  MUFU.EX2 R69, R3 ;  /* 0x0000000300457308 */ /* 0x0003e40000000800 */
[----:B-1----:R-:W-:-:S06]  /*12770*/  FFMA.FTZ R3, R7, c[0x0][0x2d0], -R0 ;  /* 0x0000b40007037a23 */ /* 0x002fcc0000010800 */
[----:B------:R1:W3:Y:S02]  /*12780*/  MUFU.EX2 R68, R3 ;  /* 0x0000000300447308 */ /* 0x0002e40000000800 */
[--C-:B-1----:R-:W-:Y:S02]  /*12790*/  FFMA.FTZ R3, R6, c[0x0][0x2d0], -R0.reuse ;  /* 0x0000b40006037a23 */ /* 0x102fe40000010800 */
[----:B------:R-:W1:Y:S04]  /*127a0*/  LDSM.16.MT88.4 R4, [R177] ;  /* 0x00000000b104783b */ /* 0x000e680000004200 */
[----:B------:R5:W-:Y:S02]  /*127b0*/  MUFU.EX2 R73, R3 ;  /* 0x0000000300497308 */ /* 0x000be40000000800 */
[----:B-----5:R-:W-:-:S06]  /*127c0*/  FFMA.FTZ R3, R16, c[0x0][0x2d0], -R0 ;  /* 0x0000b40010037a23 */ /* 0x020fcc0000010800 */
[----:B------:R5:W1:Y:S02]  /*127d0*/  MUFU.EX2 R75, R3 ;  /* 0x00000003004b7308 */ /* 0x000a640000000800 */
[----:B-----5:R-:W-:-:S06]  /*127e0*/  FFMA.FTZ R3, R18, c[0x0][0x2d0], -R2 ;  /* 0x0000b40012037a23 */ /* 0x020fcc0000010802 */
[----:B------:R5:W1:Y:S02]  /*127f0*/  MUFU.EX2 R83, R3 ;  /* 0x0000000300537308 */ /* 0x000a640000000800 */
[----:B-----5:R-:W-:-:S06]  /*12800*/  FFMA.FTZ R3, R17, c[0x0][0x2d0], -R2 ;  /* 0x0000b40011037a23 */ /* 0x020fcc0000010802 */
[----:B------:R5:W-:Y:S02]  /*12810*/  MUFU.EX2 R86, R3 ;  /* 0x0000000300567308 */ /* 0x000be40000000800 */
[----:B-----5:R-:W-:-:S06]  /*12820*/  FFMA.FTZ R3, R23, c[0x0][0x2d0], -R2 ;  /* 0x0000b40017037a23 */ /* 0x020fcc0000010802 */
[----:B------:R5:W-:Y:S01]  /*12830*/  MUFU.EX2 R87, R3 ;  /* 0x0000000300577308 */ /* 0x000be20000000800 */
[----:B--2---:R-:W-:Y:S02]  /*12840*/  F2FP.BF16.PACK_AB R16, R70, R71 ;  /* 0x000000474610723e */ /* 0x004fe400000010ff */
[----:B----4-:R-:W-:Y:S02]  /*12850*/  F2FP.BF16.PACK_AB R18, R81, R74 ;  /* 0x0000004a5112723e */ /* 0x010fe400000010ff */
[----:B---3--:R-:W-:Y:S01]  /*12860*/  F2FP.BF16.PACK_AB R17, R68, R69 ;  /* 0x000000454411723e */ /* 0x008fe200000010ff */
[----:B-----5:R-:W-:-:S04]  /*12870*/  FFMA.FTZ R3, R21, c[0x0][0x2d0], -R0 ;  /* 0x0000b40015037a23 */ /* 0x020fc80000010800 */
[----:B------:R2:W-:Y:S01]  /*12880*/  MUFU.EX2 R72, R3 ;  /* 0x0000000300487308 */ /* 0x0005e20000000800 */
[----:B-1----:R-:W-:Y:S01]  /*12890*/  F2FP.BF16.PACK_AB R19, R75, R73 ;  /* 0x000000494b13723e */ /* 0x002fe200000010ff */
[----:B--2---:R-:W-:-:S06]  /*128a0*/  FFMA.FTZ R3, R20, c[0x0][0x2d0], -R0 ;  /* 0x0000b40014037a23 */ /* 0x004fcc0000010800 */
[----:B------:R1:W2:Y:S01]  /*128b0*/  MUFU.EX2 R80, R3 ;  /* 0x0000000300507308 */ /* 0x0002a20000000800 */
[----:B------:R-:W-:Y:S01]  /*128c0*/  HMMA.16816.F32.BF16 R24, R16, R4, RZ ;  /* 0x000000041018723c */ /* 0x000fe200000418ff */
[----:B-1----:R-:W-:-:S06]  /*128d0*/  FFMA.FTZ R3, R22, c[0x0][0x2d0], -R0 ;  /* 0x0000b40016037a23 */ /* 0x002fcc0000010800 */
[----:B------:R1:W-:Y:S01]  /*128e0*/  MUFU.EX2 R85, R3 ;  /* 0x0000000300557308 */ /* 0x0003e20000000800 */
[----:B------:R-:W-:Y:S01]  /*128f0*/  HMMA.16816.F32.BF16 R20, R16, R6, RZ ;  /* 0x000000061014723c */ /* 0x000fe200000418ff */
[----:B-1----:R-:W-:-:S07]  /*12900*/  FFMA.FTZ R3, R44, c[0x0][0x2d0], -R0 ;  /* 0x0000b4002c037a23 */ /* 0x002fce0000010800 */
[C---:B------:R-:W-:Y:S01]  /*12910*/  HMMA.16816.F32.BF16 R48, R16.reuse, R12, RZ ;  /* 0x0000000c1030723c */ /* 0x040fe200000418ff */
[----:B------:R-:W-:Y:S01]  /*12920*/  LDSM.16.MT88.4 R44, [R187+0x2000] ;  /* 0x00200000bb2c783b */ /* 0x000fe20000004200 */
[----:B------:R-:W1:Y:S05]  /*12930*/  MUFU.EX2 R84, R3 ;  /* 0x0000000300547308 */ /* 0x000e6a0000000800 */
[----:B------:R-:W-:Y:S01]  /*12940*/  F2FP.BF16.PACK_AB R12, R83, R82 ;  /* 0x00000052530c723e */ /* 0x000fe200000010ff */
[----:B------:R-:W-:Y:S01]  /*12950*/  HMMA.16816.F32.BF16 R36, R16, R14, RZ ;  /* 0x0000000e1024723c */ /* 0x000fe200000418ff */
[----:B--2---:R-:W-:-:S06]  /*12960*/  F2FP.BF16.PACK_AB R13, R80, R72 ;  /* 0x00000048500d723e */ /* 0x004fcc00000010ff */
[----:B------:R-:W-:Y:S02]  /*12970*/  F2FP.BF16.PACK_AB R14, R87, R86 ;  /* 0x00000056570e723e */ /* 0x000fe400000010ff */
[----:B-1----:R-:W-:-:S07]  /*12980*/  F2FP.BF16.PACK_AB R15, R84, R85 ;  /* 0x00000055540f723e */ /* 0x002fce00000010ff */
[C---:B------:R-:W-:Y:S08]  /*12990*/  HMMA.16816.F32.BF16 R172, R12.reuse, R28, R24 ;  /* 0x0000001c0cac723c */ /* 0x040ff00000041818 */
[----:B------:R-:W-:Y:S08]  /*129a0*/  HMMA.16816.F32.BF16 R128, R12, R30, R20 ;  /* 0x0000001e0c80723c */ /* 0x000ff00000041814 */
[C---:B------:R-:W-:Y:S08]  /*129b0*/  HMMA.16816.F32.BF16 R24, R16.reuse, R40, RZ ;  /* 0x000000281018723c */ /* 0x040ff000000418ff */
[C---:B------:R-:W-:Y:S01]  /*129c0*/  HMMA.16816.F32.BF16 R20, R16.reuse, R42, RZ ;  /* 0x0000002a1014723c */ /* 0x040fe200000418ff */
[----:B------:R-:W1:Y:S07]  /*129d0*/  LDSM.16.MT88.4 R40, [R177+0x2000] ;  /* 0x00200000b128783b */ /* 0x000e6e0000004200 */
[----:B------:R-:W-:Y:S08]  /*129e0*/  HMMA.16816.F32.BF16 R4, R16, R52, RZ ;  /* 0x000000341004723c */ /* 0x000ff000000418ff */
[C---:B------:R-:W-:Y:S08]  /*129f0*/  HMMA.16816.F32.BF16 R112, R12.reuse, R32, R48 ;  /* 0x000000200c70723c */ /* 0x040ff00000041830 */
[C---:B------:R-:W-:Y:S01]  /*12a00*/  HMMA.16816.F32.BF16 R120, R12.reuse, R34, R36 ;  /* 0x000000220c78723c */ /* 0x040fe20000041824 */
[----:B------:R-:W2:Y:S04]  /*12a10*/  LDSM.16.MT88.4 R32, [R177+0x2800] ;  /* 0x00280000b120783b */ /* 0x000ea80000004200 */
[----:B------:R-:W3:Y:S03]  /*12a20*/  LDSM.16.MT88.4 R36, [R187+0x2800] ;  /* 0x00280000bb24783b */ /* 0x000ee60000004200 */
[----:B------:R-:W-:Y:S08]  /*12a30*/  HMMA.16816.F32.BF16 R168, R12, R56, R4 ;  /* 0x000000380ca8723c */ /* 0x000ff00000041804 */
[C---:B------:R-:W-:Y:S08]  /*12a40*/  HMMA.16816.F32.BF16 R4, R16.reuse, R64, RZ ;  /* 0x000000401004723c */ /* 0x040ff000000418ff */
[----:B------:R-:W-:Y:S08]  /*12a50*/  HMMA.16816.F32.BF16 R28, R16, R54, RZ ;  /* 0x00000036101c723c */ /* 0x000ff000000418ff */
[C---:B------:R-:W-:Y:S08]  /*12a60*/  HMMA.16816.F32.BF16 R164, R12.reuse, R60, R24 ;  /* 0x0000003c0ca4723c */ /* 0x040ff00000041818 */
[----:B------:R-:W-:Y:S08]  /*12a70*/  HMMA.16816.F32.BF16 R156, R12, R62, R20 ;  /* 0x0000003e0c9c723c */ /* 0x000ff00000041814 */
[C---:B-1----:R-:W-:Y:S08]  /*12a80*/  HMMA.16816.F32.BF16 R24, R16.reuse, R40, RZ ;  /* 0x000000281018723c */ /* 0x042ff000000418ff */
[----:B------:R-:W-:Y:S01]  /*12a90*/  HMMA.16816.F32.BF16 R20, R16, R42, RZ ;  /* 0x0000002a1014723c */ /* 0x000fe200000418ff */
[----:B------:R-:W1:Y:S07]  /*12aa0*/  LDSM.16.MT88.4 R40, [R176+0x2000] ;  /* 0x00200000b028783b */ /* 0x000e6e0000004200 */
[----:B------:R-:W-:Y:S08]  /*12ab0*/  HMMA.16816.F32.BF16 R160, R12, R76, R4 ;  /* 0x0000004c0ca0723c */ /* 0x000ff00000041804 */
[----:B------:R-:W-:Y:S08]  /*12ac0*/  HMMA.16816.F32.BF16 R4, R16, R44, RZ ;  /* 0x0000002c1004723c */ /* 0x000ff000000418ff */
[C---:B------:R-:W-:Y:S08]  /*12ad0*/  HMMA.16816.F32.BF16 R136, R12.reuse, R58, R28 ;  /* 0x0000003a0c88723c */ /* 0x040ff0000004181c */
[----:B--2---:R-:W-:Y:S01]  /*12ae0*/  HMMA.16816.F32.BF16 R56, R12, R32, R24 ;  /* 0x000000200c38723c */ /* 0x004fe20000041818 */
[----:B------:R-:W2:Y:S07]  /*12af0*/  LDSM.16.MT88.4 R24, [R176+0x2800] ;  /* 0x00280000b018783b */ /* 0x000eae0000004200 */
[----:B------:R-:W-:Y:S08]  /*12b00*/  HMMA.16816.F32.BF16 R28, R16, R66, RZ ;  /* 0x00000042101c723c */ /* 0x000ff000000418ff */
[----:B---3--:R-:W-:Y:S08]  /*12b10*/  HMMA.16816.F32.BF16 R64, R12, R36, R4 ;  /* 0x000000240c40723c */ /* 0x008ff00000041804 */
[----:B-1----:R-:W-:Y:S08]  /*12b20*/  HMMA.16816.F32.BF16 R4, R16, R40, RZ ;  /* 0x000000281004723c */ /* 0x002ff000000418ff */
[C---:B------:R-:W-:Y:S01]  /*12b30*/  HMMA.16816.F32.BF16 R48, R12.reuse, R78, R28 ;  /* 0x0000004e0c30723c */ /* 0x040fe2000004181c */
[----:B------:R-:W1:Y:S11]  /*12b40*/  LDSM.16.MT88.4 R28, [R186+0x4000] ;  /* 0x00400000ba1c783b */ /* 0x000e760000004200 */
[----:B------:R-:W-:Y:S04]  /*12b50*/  @!UPT UIADD3 URZ, URZ, URZ, URZ ;  /* 0x0000003f3f3ff290 */ /* 0x000fe8000fffe03f */
[----:B--2---:R-:W-:Y:S08]  /*12b60*/  HMMA.16816.F32.BF16 R140, R12, R24, R4 ;  /* 0x000000180c8c723c */ /* 0x004ff00000041804 */
[----:B------:R-:W-:Y:S11]  /*12b70*/  HMMA.16816.F32.BF16 R4, R16, R42, RZ ;  /* 0x0000002a1004723c */ /* 0x000ff600000418ff */
[----:B------:R-:W-:Y:S11]  /*12b80*/  @!UPT UIADD3 URZ, URZ, URZ, URZ ;  /* 0x0000003f3f3ff290 */ /* 0x000ff6000fffe03f */
[----:B------:R-:W-:Y:S02]  /*12b90*/  @!UPT UIADD3 URZ, URZ, URZ, URZ ;  /* 0x0000003f3f3ff290 */ /* 0x000fe4000fffe03f */
[----:B------:R-:W-:Y:S01]  /*12ba0*/  HMMA.16816.F32.BF16 R132, R12, R26, R4 ;  /* 0x0000001a0c84723c */ /* 0x000fe20000041804 */
[----:B------:R-:W2:Y:S07]  /*12bb0*/  LDSM.16.MT88.4 R24, [R186+0x4800] ;  /* 0x00480000ba18783b */ /* 0x000eae0000004200 */
[----:B-1----:R-:W-:Y:S08]  /*12bc0*/  HMMA.16816.F32.BF16 R4, R16, R28, RZ ;  /* 0x0000001c1004723c */ /* 0x002ff000000418ff */
[----:B------:R-:W-:Y:S08]  /*12bd0*/  HMMA.16816.F32.BF16 R60, R12, R34, R20 ;  /* 0x000000220c3c723c */ /* 0x000ff00000041814 */
[----:B------:R-:W-:Y:S01]  /*12be0*/  HMMA.16816.F32.BF16 R20, R16, R46, RZ ;  /* 0x0000002e1014723c */ /* 0x000fe200000418ff */
[----:B------:R-:W-:-:S07]  /*12bf0*/  FADD.FTZ R3, R71, R70 ;  /* 0x0000004647037221 */ /* 0x000fce0000010000 */
[----:B--2---:R-:W-:Y:S08]  /*12c00*/  HMMA.16816.F32.BF16 R124, R12, R24, R4 ;  /* 0x000000180c7c723c */ /* 0x004ff00000041804 */
[----:B------:R-:W-:Y:S01]  /*12c10*/  HMMA.16816.F32.BF16 R4, R16, R30, RZ ;  /* 0x0000001e1004723c */ /* 0x000fe200000418ff */
[----:B------:R-:W-:-:S07]  /*12c20*/  FADD.FTZ R3, R74, R3 ;  /* 0x000000034a037221 */ /* 0x000fce0000010000 */
[----:B------:R-:W-:Y:S07]  /*12c30*/  HMMA.16816.F32.BF16 R76, R12, R38, R20 ;  /* 0x000000260c4c723c */ /* 0x000fee0000041814 */
[----:B------:R-:W-:Y:S02]  /*12c40*/  FADD.FTZ R21, R69, R68 ;  /* 0x0000004445157221 */ /* 0x000fe40000010000 */
[----:B------:R-:W-:Y:S02]  /*12c50*/  FADD.FTZ R20, R81, R3 ;  /* 0x0000000351147221 */ /* 0x000fe40000010000 */
[----:B------:R-:W-:-:S04]  /*12c60*/  FADD.FTZ R21, R73, R21 ;  /* 0x0000001549157221 */ /* 0x000fc80000010000 */
[----:B------:R-:W-:Y:S01]  /*12c70*/  FADD.FTZ R3, R75, R21 ;  /* 0x000000154b037221 */ /* 0x000fe20000010000 */
[----:B------:R-:W-:Y:S01]  /*12c80*/  HMMA.16816.F32.BF16 R116, R12, R26, R4 ;  /* 0x0000001a0c74723c */ /* 0x000fe20000041804 */
[----:B------:R-:W-:Y:S06]  /*12c90*/  LDSM.16.MT88.4 R24, [R177+0x4800] ;  /* 0x00480000b118783b */ /* 0x000fec0000004200 */
[----:B------:R-:W-:Y:S02]  /*12ca0*/  FADD.FTZ R4, R82, R20 ;  /* 0x0000001452047221 */ /* 0x000fe40000010000 */
[----:B------:R-:W1:Y:S02]  /*12cb0*/  LDSM.16.MT88.4 R20, [R177+0x4000] ;  /* 0x00400000b114783b */ /* 0x000e640000004200 */
[----:B------:R-:W-:-:S02]  /*12cc0*/  FADD.FTZ R29, R83, R4 ;  /* 0x00000004531d7221 */ /* 0x000fc40000010000 */
[----:B-1----:R-:W-:Y:S01]  /*12cd0*/  HMMA.16816.F32.BF16 R4, R16, R20, RZ ;  /* 0x000000141004723c */ /* 0x002fe200000418ff */
[----:B------:R-:W-:Y:S02]  /*12ce0*/  FADD.FTZ R3, R72, R3 ;  /* 0x0000000348037221 */ /* 0x000fe40000010000 */
[--C-:B------:R-:W-:Y:S11]  /*12cf0*/  FFMA.FTZ R28, R103, c[0x0][0x2d0], -R2.reuse ;  /* 0x0000b400671c7a23 */ /* 0x100ff60000010802 */
[----:B------:R-:W-:Y:S10]  /*12d00*/  @!UPT UIADD3 URZ, URZ, URZ, URZ ;  /* 0x0000003f3f3ff290 */ /* 0x000ff4000fffe03f */
[----:B------:R-:W-:Y:S08]  /*12d10*/  HMMA.16816.F32.BF16 R68, R12, R24, R4 ;  /* 0x000000180c44723c */ /* 0x000ff00000041804 */
[----:B------:R-:W-:Y:S01]  /*12d20*/  HMMA.16816.F32.BF16 R4, R16, R22, RZ ;  /* 0x000000161004723c */ /* 0x000fe200000418ff */
[----:B------:R-:W-:Y:S02]  /*12d30*/  FFMA.FTZ R30, R102, c[0x0][0x2d0], -R2 ;  /* 0x0000b400661e7a23 */ /* 0x000fe40000010802 */
[----:B------:R-:W-:-:S02]  /*12d40*/  FADD.FTZ R31, R80, R3 ;  /* 0x00000003501f7221 */ /* 0x000fc40000010000 */
[--C-:B------:R-:W-:Y:S01]  /*12d50*/  FFMA.FTZ R32, R101, c[0x0][0x2d0], -R2.reuse ;  /* 0x0000b40065207a23 */ /* 0x100fe20000010802 */
[----:B------:R-:W1:Y:S01]  /*12d60*/  MUFU.EX2 R3, R28 ;  /* 0x0000001c00037308 */ /* 0x000e620000000800 */
[--C-:B------:R-:W-:Y:S02]  /*12d70*/  FFMA.FTZ R33, R100, c[0x0][0x2d0], -R2.reuse ;  /* 0x0000b40064217a23 */ /* 0x100fe40000010802 */
[--C-:B------:R-:W-:Y:S02]  /*12d80*/  FFMA.FTZ R40, R94, c[0x0][0x2d0], -R2.reuse ;  /* 0x0000b4005e287a23 */ /* 0x100fe40000010802 */
[--C-:B------:R-:W-:Y:S02]  /*12d90*/  FFMA.FTZ R41, R92, c[0x0][0x2d0], -R2.reuse ;  /* 0x0000b4005c297a23 */ /* 0x100fe40000010802 */
[--C-:B------:R-:W-:Y:S02]  /*12da0*/  FFMA.FTZ R42, R89, c[0x0][0x2d0], -R2.reuse ;  /* 0x0000b400592a7a23 */ /* 0x100fe40000010802 */
[----:B------:R-:W-:-:S02]  /*12db0*/  FFMA.FTZ R43, R88, c[0x0][0x2d0], -R2 ;  /* 0x0000b400582b7a23 */ /* 0x000fc40000010802 */
[----:B------:R2:W-:Y:S07]  /*12dc0*/  MUFU.EX2 R2, R30 ;  /* 0x0000001e00027308 */ /* 0x0005ee0000000800 */
[----:B------:R-:W-:Y:S01]  /*12dd0*/  HMMA.16816.F32.BF16 R152, R12, R26, R4 ;  /* 0x0000001a0c98723c */ /* 0x000fe20000041804 */
[----:B------:R-:W-:Y:S01]  /*12de0*/  MUFU.EX2 R20, R32 ;  /* 0x0000002000147308 */ /* 0x000fe20000000800 */
[----:B------:R-:W-:Y:S05]  /*12df0*/  LDSM.16.MT88.4 R24, [R187+0x4800] ;  /* 0x00480000bb18783b */ /* 0x000fea0000004200 */
[----:B------:R-:W-:-:S02]  /*12e00*/  FADD.FTZ R4, R86, R29 ;  /* 0x0000001d56047221 */ /* 0x000fc40000010000 */
[----:B------:R-:W-:Y:S02]  /*12e10*/  FADD.FTZ R5, R85, R31 ;  /* 0x0000001f55057221 */ /* 0x000fe40000010000 */
[----:B--2---:R-:W2:Y:S01]  /*12e20*/  LDSM.16.MT88.4 R28, [R187+0x4000] ;  /* 0x00400000bb1c783b */ /* 0x004ea20000004200 */
[--C-:B------:R-:W-:Y:S02]  /*12e30*/  FFMA.FTZ R6, R97, c[0x0][0x2d0], -R0.reuse ;  /* 0x0000b40061067a23 */ /* 0x100fe40000010800 */
[----:B------:R-:W-:Y:S02]  /*12e40*/  FADD.FTZ R22, R84, R5 ;  /* 0x0000000554167221 */ /* 0x000fe40000010000 */
[----:B------:R-:W-:Y:S02]  /*12e50*/  FFMA.FTZ R5, R99, c[0x0][0x2d0], -R0 ;  /* 0x0000b40063057a23 */ /* 0x000fe40000010800 */
[----:B------:R-:W3:Y:S01]  /*12e60*/  MUFU.EX2 R6, R6 ;  /* 0x0000000600067308 */ /* 0x000ee20000000800 */
[----:B------:R-:W-:-:S02]  /*12e70*/  FADD.FTZ R4, R87, R4 ;  /* 0x0000000457047221 */ /* 0x000fc40000010000 */
[----:B------:R-:W-:Y:S01]  /*12e80*/  FFMA.FTZ R35, R93, c[0x0][0x2d0], -R0 ;  /* 0x0000b4005d237a23 */ /* 0x000fe20000010800 */
[----:B------:R-:W-:Y:S04]  /*12e90*/  LDSM.16.MT88.4 R84, [R177+0x5800] ;  /* 0x00580000b154783b */ /* 0x000fe80000004200 */
[----:B------:R-:W4:Y:S08]  /*12ea0*/  MUFU.EX2 R5, R5 ;  /* 0x0000000500057308 */ /* 0x000f300000000800 */
[----:B------:R4:W5:Y:S01]  /*12eb0*/  MUFU.EX2 R7, R33 ;  /* 0x0000002100077308 */ /* 0x0009620000000800 */
[----:B-1----:R-:W-:-:S02]  /*12ec0*/  FADD.FTZ R4, R3, R4 ;  /* 0x0000000403047221 */ /* 0x002fc40000010000 */
[--C-:B------:R-:W-:Y:S02]  /*12ed0*/  FFMA.FTZ R34, R98, c[0x0][0x2d0], -R0.reuse ;  /* 0x0000b40062227a23 */ /* 0x100fe40000010800 */
[--C-:B------:R-:W-:Y:S02]  /*12ee0*/  FFMA.FTZ R37, R96, c[0x0][0x2d0], -R0.reuse ;  /* 0x0000b40060257a23 */ /* 0x100fe40000010800 */
[--C-:B------:R-:W-:Y:S02]  /*12ef0*/  FFMA.FTZ R36, R95, c[0x0][0x2d0], -R0.reuse ;  /* 0x0000b4005f247a23 */ /* 0x100fe40000010800 */
[--C-:B------:R-:W-:Y:S02]  /*12f00*/  FFMA.FTZ R39, R91, c[0x0][0x2d0], -R0.reuse ;  /* 0x0000b4005b277a23 */ /* 0x100fe40000010800 */
[----:B------:R-:W-:Y:S02]  /*12f10*/  FFMA.FTZ R38, R90, c[0x0][0x2d0], -R0 ;  /* 0x0000b4005a267a23 */ /* 0x000fe40000010800 */
[----:B---3--:R-:W-:-:S02]  /*12f20*/  FADD.FTZ R0, R6, R22 ;  /* 0x0000001606007221 */ /* 0x008fc40000010000 */
[C---:B------:R-:W-:Y:S01]  /*12f30*/  FADD.FTZ R21, R2.reuse, R4 ;  /* 0x0000000402157221 */ /* 0x040fe20000010000 */
[----:B------:R-:W-:Y:S01]  /*12f40*/  F2FP.BF16.PACK_AB R4, R2, R3 ;  /* 0x000000030204723e */ /* 0x000fe200000010ff */
[C---:B----4-:R-:W-:Y:S01]  /*12f50*/  FADD.FTZ R33, R5.reuse, R0 ;  /* 0x0000000005217221 */ /* 0x050fe20000010000 */
[----:B------:R-:W-:Y:S01]  /*12f60*/  F2FP.BF16.PACK_AB R5, R5, R6 ;  /* 0x000000060505723e */ /* 0x000fe200000010ff */
[----:B------:R-:W-:Y:S01]  /*12f70*/  FADD.FTZ R2, R20, R21 ;  /* 0x0000001514027221 */ /* 0x000fe20000010000 */
[C---:B-----5:R-:W-:Y:S02]  /*12f80*/  F2FP.BF16.PACK_AB R6, R7.reuse, R20 ;  /* 0x000000140706723e */ /* 0x060fe400000010ff */
[C---:B--2---:R-:W-:Y:S01]  /*12f90*/  HMMA.16816.F32.BF16 R20, R16.reuse, R28, RZ ;  /* 0x0000001c1014723c */ /* 0x044fe200000418ff */
[----:B------:R-:W-:Y:S02]  /*12fa0*/  FADD.FTZ R32, R7, R2 ;  /* 0x0000000207207221 */ /* 0x000fe40000010000 */
[----:B------:R-:W1:Y:S05]  /*12fb0*/  MUFU.EX2 R2, R35 ;  /* 0x0000002300027308 */ /* 0x000e6a0000000800 */
[----:B------:R-:W-:Y:S03]  /*12fc0*/  HMMA.16816.F32.BF16 R28, R16, R30, RZ ;  /* 0x0000001e101c723c */ /* 0x000fe600000418ff */
[----:B------:R-:W-:Y:S08]  /*12fd0*/  MUFU.EX2 R0, R34 ;  /* 0x0000002200007308 */ /* 0x000ff00000000800 */
[----:B------:R-:W-:Y:S05]  /*12fe0*/  MUFU.EX2 R3, R41 ;  /* 0x0000002900037308 */ /* 0x000fea0000000800 */
[----:B------:R-:W-:Y:S03]  /*12ff0*/  HMMA.16816.F32.BF16 R52, R12, R24, R20 ;  /* 0x000000180c34723c */ /* 0x000fe60000041814 */
[----:B------:R-:W2:Y:S01]  /*13000*/  MUFU.EX2 R20, R40 ;  /* 0x0000002800147308 */ /* 0x000ea20000000800 */
[----:B-1----:R-:W-:-:S07]  /*13010*/  FADD.FTZ R7, R2, R33 ;  /* 0x0000002102077221 */ /* 0x002fce0000010000 */
[----:B------:R-:W-:Y:S08]  /*13020*/  MUFU.EX2 R24, R42 ;  /* 0x0000002a00187308 */ /* 0x000ff00000000800 */
[----:B------:R-:W1:Y:S01]  /*13030*/  MUFU.EX2 R22, R37 ;  /* 0x0000002500167308 */ /* 0x000e620000000800 */
[----:B--2---:R-:W-:Y:S01]  /*13040*/  FADD.FTZ R25, R20, R32 ;  /* 0x0000002014197221 */ /* 0x004fe20000010000 */
[----:B------:R-:W-:Y:S06]  /*13050*/  HMMA.16816.F32.BF16 R44, R12, R26, R28 ;  /* 0x0000001a0c2c723c */ /* 0x000fec000004181c */
[----:B------:R-:W2:Y:S01]  /*13060*/  MUFU.EX2 R21, R36 ;  /* 0x0000002400157308 */ /* 0x000ea20000000800 */
[----:B------:R-:W-:-:S07]  /*13070*/  FADD.FTZ R26, R0, R7 ;  /* 0x00000007001a7221 */ /* 0x000fce0000010000 */
[----:B------:R-:W3:Y:S01]  /*13080*/  MUFU.EX2 R23, R43 ;  /* 0x0000002b00177308 */ /* 0x000ee20000000800 */
[----:B------:R-:W-:Y:S01]  /*13090*/  F2FP.BF16.PACK_AB R7, R0, R2 ;  /* 0x000000020007723e */ /* 0x000fe200000010ff */
[C---:B------:R-:W-:Y:S02]  /*130a0*/  FADD.FTZ R2, R3.reuse, R25 ;  /* 0x0000001903027221 */ /* 0x040fe40000010000 */
[----:B-1----:R-:W-:Y:S02]  /*130b0*/  FADD.FTZ R0, R22, R26 ;  /* 0x0000001a16007221 */ /* 0x002fe40000010000 */
[----:B------:R-:W-:Y:S01]  /*130c0*/  FADD.FTZ R2, R24, R2 ;  /* 0x0000000218027221 */ /* 0x000fe20000010000 */
[----:B------:R-:W-:Y:S01]  /*130d0*/  F2FP.BF16.PACK_AB R100, R3, R20 ;  /* 0x000000140364723e */ /* 0x000fe200000010ff */
[C---:B--2---:R-:W-:Y:S01]  /*130e0*/  FADD.FTZ R3, R21.reuse, R0 ;  /* 0x0000000015037221 */ /* 0x044fe20000010000 */
[----:B------:R-:W-:Y:S01]  /*130f0*/  F2FP.BF16.PACK_AB R101, R21, R22 ;  /* 0x000000161565723e */ /* 0x000fe200000010ff */
[C---:B---3--:R-:W-:Y:S01]  /*13100*/  FADD.FTZ R221, R23.reuse, R2 ;  /* 0x0000000217dd7221 */ /* 0x048fe20000010000 */
[----:B------:R-:W-:-:S02]  /*13110*/  F2FP.BF16.PACK_AB R102, R23, R24 ;  /* 0x000000181766723e */ /* 0x000fc400000010ff */
[----:B------:R-:W1:Y:S02]  /*13120*/  LDSM.16.MT88.4 R20, [R189+0x4000] ;  /* 0x00400000bd14783b */ /* 0x000e640000004200 */
[C---:B-1----:R-:W-:Y:S08]  /*13130*/  HMMA.16816.F32.BF16 R24, R16.reuse, R20, RZ ;  /* 0x000000141018723c */ /* 0x042ff000000418ff */
        /* <DEDUP_REMOVED lines=14> */
[----:B------:R-:W1:Y:S01]  /*13220*/  LDSM.16.MT88.4 R12, [R176+0x1000] ;  /* 0x00100000b00c783b */ /* 0x000e620000004200 */
[----:B------:R-:W-:Y:S08]  /*13230*/  MUFU.EX2 R2, R39 ;  /* 0x0000002700027308 */ /* 0x000ff00000000800 */
[----:B------:R2:W3:Y:S01]  /*13240*/  MUFU.EX2 R0, R38 ;  /* 0x0000002600007308 */ /* 0x0004e20000000800 */
[C---:B-1----:R-:W-:Y:S08]  /*13250*/  HMMA.16816.F32.BF16 R136, R4.reuse, R12, R164 ;  /* 0x0000000c0488723c */ /* 0x042ff000000418a4 */
[C---:B--2---:R-:W-:Y:S01]  /*13260*/  HMMA.16816.F32.BF16 R36, R4.reuse, R14, R156 ;  /* 0x0000000e0424723c */ /* 0x044fe2000004189c */
        /* <DEDUP_REMOVED lines=11> */
[----:B---3--:R-:W-:Y:S01]  /*13320*/  F2FP.BF16.PACK_AB R103, R0, R2 ;  /* 0x000000020067723e */ /* 0x008fe200000010ff */
[----:B------:R-:W-:Y:S06]  /*13330*/  LDSM.16.MT88.4 R140, [R176+0x1800] ;  /* 0x00180000b08c783b */ /* 0x000fec0000004200 */
        /* <DEDUP_REMOVED lines=13> */
[----:B------:R-:W1:Y:S07]  /*13410*/  LDSM.16.MT88.4 R44, [R186+0x3800] ;  /* 0x00380000ba2c783b */ /* 0x000e6e0000004200 */
[----:B------:R-:W-:Y:S01]  /*13420*/  HMMA.16816.F32.BF16 R160, R4, R12, R52 ;  /* 0x0000000c04a0723c */ /* 0x000fe20000041834 */
[----:B------:R-:W2:Y:S04]  /*13430*/  LDSM.16.MT88.4 R52, [R177+0x3800] ;  /* 0x00380000b134783b */ /* 0x000ea80000004200 */
[----:B------:R-:W-:Y:S03]  /*13440*/  LDSM.16.MT88.4 R12, [R176+0x5000] ;  /* 0x00500000b00c783b */ /* 0x000fe60000004200 */
[C---:B-1----:R-:W-:Y:S08]  /*13450*/  HMMA.16816.F32.BF16 R40, R100.reuse, R44, R40 ;  /* 0x0000002c6428723c */ /* 0x042ff00000041828 */
[C---:B------:R-:W-:Y:S08]  /*13460*/  HMMA.16816.F32.BF16 R44, R100.reuse, R46, R48 ;  /* 0x0000002e642c723c */ /* 0x040ff00000041830 */
[C---:B--2---:R-:W-:Y:S08]  /*13470*/  HMMA.16816.F32.BF16 R48, R100.reuse, R52, R56 ;  /* 0x000000346430723c */ /* 0x044ff00000041838 */
[C---:B------:R-:W-:Y:S01]  /*13480*/  HMMA.16816.F32.BF16 R52, R100.reuse, R54, R60 ;  /* 0x000000366434723c */ /* 0x040fe2000004183c */
[----:B------:R-:W1:Y:S07]  /*13490*/  LDSM.16.MT88.4 R60, [R187+0x3800] ;  /* 0x00380000bb3c783b */ /* 0x000e6e0000004200 */
[C---:B-1----:R-:W-:Y:S08]  /*134a0*/  HMMA.16816.F32.BF16 R56, R100.reuse, R60, R64 ;  /* 0x0000003c6438723c */ /* 0x042ff00000041840 */
[C---:B------:R-:W-:Y:S01]  /*134b0*/  HMMA.16816.F32.BF16 R64, R100.reuse, R68, R76 ;  /* 0x000000446440723c */ /* 0x040fe2000004184c */
[----:B------:R-:W1:Y:S07]  /*134c0*/  LDSM.16.MT88.4 R76, [R186+0x5800] ;  /* 0x00580000ba4c783b */ /* 0x000e6e0000004200 */
[----:B------:R-:W-:Y:S08]  /*134d0*/  HMMA.16816.F32.BF16 R60, R100, R62, R72 ;  /* 0x0000003e643c723c */ /* 0x000ff00000041848 */
[C---:B------:R-:W-:Y:S08]  /*134e0*/  HMMA.16816.F32.BF16 R24, R4.reuse, R12, R24 ;  /* 0x0000000c0418723c */ /* 0x040ff00000041818 */
[----:B------:R-:W-:Y:S01]  /*134f0*/  HMMA.16816.F32.BF16 R16, R4, R14, R16 ;  /* 0x0000000e0410723c */ /* 0x000fe20000041810 */
[----:B------:R-:W-:Y:S07]  /*13500*/  LDSM.16.MT88.4 R4, [R176+0x5800] ;  /* 0x00580000b004783b */ /* 0x000fee0000004200 */
[C---:B-1----:R-:W-:Y:S08]  /*13510*/  HMMA.16816.F32.BF16 R72, R100.reuse, R76, R88 ;  /* 0x0000004c6448723c */ /* 0x042ff00000041858 */
[----:B------:R-:W-:Y:S01]  /*13520*/  HMMA.16816.F32.BF16 R76, R100, R78, R92 ;  /* 0x0000004e644c723c */ /* 0x000fe2000004185c */
[----:B------:R-:W1:Y:S01]  /*13530*/  LDSM.16.MT88.4 R92, [R187+0x5800] ;  /* 0x00580000bb5c783b */ /* 0x000e620000004200 */
[----:B------:R-:W-:-:S04]  /*13540*/  FADD.FTZ R3, R2, R3 ;  /* 0x0000000302037221 */ /* 0x000fc80000010000 */
[----:B------:R-:W-:Y:S01]  /*13550*/  FADD.FTZ R220, R0, R3 ;  /* 0x0000000300dc7221 */ /* 0x000fe20000010000 */
[----:B------:R-:W-:-:S04]  /*13560*/  IADD3 R0, R188, -0x3, RZ ;  /* 0xfffffffdbc007810 */ /* 0x000fc80007ffe0ff */
[----:B------:R-:W-:Y:S01]  /*13570*/  ISETP.GE.AND P0, PT, R0, R226, PT ;  /* 0x000000e20000720c */ /* 0x000fe20003f06270 */
[C---:B------:R-:W-:Y:S01]  /*13580*/  HMMA.16816.F32.BF16 R68, R100.reuse, R70, R80 ;  /* 0x000000466444723c */ /* 0x040fe20000041850 */
[----:B------:R-:W-:Y:S07]  /*13590*/  BSSY B0, `(.L_x_2960) ;  /* 0x000005f000007945 */ /* 0x000fee0003800000 */
        /* <DEDUP_REMOVED lines=20> */
[----:B------:R-:W-:-:S05]  /*136e0*/  IADD3 R2, R2, -0x80, R231 ;  /* 0xffffff8002027810 */ /* 0x000fca0007ffe0e7 */
        /* <DEDUP_REMOVED lines=8> */
[----:B------:R-:W-:Y:S01]  /*13770*/  IADD3 R0, -R0, RZ, RZ ;  /* 0x000000ff00007210 */ /* 0x000fe20007ffe1ff */
[C---:B------:R-:W-:Y:S01]  /*13780*/  IMAD.SHL.U32 R17, R219.reuse, 0x2, RZ ;  /* 0x00000002db117824 */ /* 0x040fe200078e00ff */
[----:B------:R-:W-:Y:S01]  /*13790*/  SHF.L.U64.HI R18, R219, 0x1, R229 ;  /* 0x00000001db127819 */ /* 0x000fe200000102e5 */
[----:B------:R-:W-:Y:S01]  /*137a0*/  IMAD.SHL.U32 R13, R216, 0x2, RZ ;  /* 0x00000002d80d7824 */ /* 0x000fe200078e00ff */
[----:B------:R-:W-:Y:S01]  /*137b0*/  SHF.L.U64.HI R16, R218, 0x1, R230 ;  /* 0x00000001da107819 */ /* 0x000fe200000102e6 */
[----:B------:R-:W-:Y:S01]  /*137c0*/  IMAD R211, R0, c[0x0][0x2b8], R2 ;  /* 0x0000ae0000d37a24 */ /* 0x000fe200078e0202 */
[----:B------:R-:W-:Y:S02]  /*137d0*/  SHF.L.U32 R15, R218, 0x1, RZ ;  /* 0x00000001da0f7819 */ /* 0x000fe400000006ff */
[----:B------:R-:W-:Y:S01]  /*137e0*/  SHF.L.U64.HI R14, R216, 0x1, R217 ;  /* 0x00000001d80e7819 */ /* 0x000fe200000102d9 */
        /* <DEDUP_REMOVED lines=15> */
.L_x_3068:
[----:B------:R-:W-:Y:S05]  /*138e0*/  BRA.DIV ~URZ, `(.L_x_2963) ;  /* 0x0000d6827f007947 */ /* 0x000fea000b800000 */
[----:B------:R-:W3:Y:S01]  /*138f0*/  SHFL.IDX PT, R0, R12, RZ, 0x181f ;  /* 0x00181fff0c007589 */ /* 0x000ee200000e0000 */
[----:B------:R-:W-:Y:S02]  /*13900*/  ISETP.GE.AND P2, PT, R216, c[0x0][0x1d4], PT ;  /* 0x00007500d8007a0c */ /* 0x000fe40003f46270 */
[----:B------:R-:W-:-:S04]  /*13910*/  ISETP.GE.AND P1, PT, R218, c[0x0][0x1d4], PT ;  /* 0x00007500da007a0c */ /* 0x000fc80003f26270 */
[----:B------:R-:W-:Y:S02]  /*13920*/  SEL R7, RZ, 0x10, P1 ;  /* 0x00000010ff077807 */ /* 0x000fe40000800000 */
[----:B---3--:R-:W-:-:S05]  /*13930*/  IADD3 R2, P0, R0, R13, RZ ;  /* 0x0000000d00027210 */ /* 0x008fca0007f1e0ff */
[----:B--2---:R-:W-:-:S05]  /*13940*/  IMAD.X R3, R4, 0x1, R14, P0 ;  /* 0x0000000104037824 */ /* 0x004fca00000e060e */
[----:B------:R-:W-:Y:S01]  /*13950*/  @!PT LDS RZ, [RZ] ;  /* 0x00000000fffff984 */ /* 0x000fe20000000800 */
[----:B------:R-:W-:Y:S01]  /*13960*/  @!PT LDS RZ, [RZ] ;  /* 0x00000000fffff984 */ /* 0x000fe20000000800 */
[----:B------:R2:W-:Y:S02]  /*13970*/  LDGSTS.E.BYPASS.LTC128B.128 [R144+0xc100], [R2.64], !P2 ;  /* 0x0c10000002907fae */ /* 0x0005e4000d101d48 */
[----:B--2---:R-:W-:-:S05]  /*13980*/  IADD3 R2, P0, R0, R15, RZ ;  /* 0x0000000f00027210 */ /* 0x004fca0007f1e0ff */
[----:B------:R-:W-:Y:S01]  /*13990*/  IMAD.X R3, R4, 0x1, R16, P0 ;  /* 0x0000000104037824 */ /* 0x000fe200000e0610 */
[----:B------:R-:W-:-:S04]  /*139a0*/  ISETP.GE.AND P0, PT, R219, c[0x0][0x1d4], PT ;  /* 0x00007500db007a0c */ /* 0x000fc80003f06270 */
[----:B------:R2:W-:Y:S01]  /*139b0*/  LDGSTS.E.BYPASS.LTC128B.128 [R144+0xe100], [R2.64], !P1 ;  /* 0x0e10000002907fae */ /* 0x0005e2000c901d48 */
[----:B------:R-:W-:Y:S02]  /*139c0*/  SEL R6, RZ, 0x10, P0 ;  /* 0x00000010ff067807 */ /* 0x000fe40000000000 */
[----:B--2---:R-:W-:Y:S02]  /*139d0*/  IADD3 R2, P3, R0, R17, RZ ;  /* 0x0000001100027210 */ /* 0x004fe40007f7e0ff */
[----:B------:R-:W2:Y:S03]  /*139e0*/  SHFL.IDX PT, R0, R12, 0x1, 0x181f ;  /* 0x00381f000c007f89 */ /* 0x000ea600000e0000 */
[----:B------:R-:W-:Y:S02]  /*139f0*/  IMAD.X R3, R4, 0x1, R18, P3 ;  /* 0x0000000104037824 */ /* 0x000fe400018e0612 */
[----:B------:R3:W4:Y:S04]  /*13a00*/  SHFL.IDX PT, R4, R5, 0x1, 0x181f ;  /* 0x00381f0005047f89 */ /* 0x00072800000e0000 */
[----:B------:R1:W-:Y:S02]  /*13a10*/  LDGSTS.E.BYPASS.LTC128B.128 [R144+0x10100], [R2.64], !P0 ;  /* 0x1010000002907fae */ /* 0x0003e4000c101d48 */
[----:B-1-3--:R-:W-:-:S04]  /*13a20*/  SEL R5, RZ, 0x10, P2 ;  /* 0x00000010ff057807 */ /* 0x00afc80001000000 */
.L_x_3069:
[C---:B--2---:R-:W-:Y:S02]  /*13a30*/  IADD3 R2, -R5.reuse, 0x10, RZ ;  /* 0x0000001005027810 */ /* 0x044fe40007ffe1ff */
[----:B------:R-:W-:-:S02]  /*13a40*/  ISETP.NE.U32.AND P2, PT, R5, RZ, PT ;  /* 0x000000ff0500720c */ /* 0x000fc40003f45070 */
[----:B------:R-:W-:Y:S02]  /*13a50*/  LOP3.LUT R2, R2, 0xf, RZ, 0xc0, !PT ;  /* 0x0000000f02027812 */ /* 0x000fe400078ec0ff */
[----:B------:R-:W-:Y:S02]  /*13a60*/  ISETP.NE.U32.AND P3, PT, R7, RZ, PT ;  /* 0x000000ff0700720c */ /* 0x000fe40003f65070 */
[----:B------:R-:W-:-:S04]  /*13a70*/  IADD3 R2, P1, P0, R2, R0, R13 ;  /* 0x0000000002027210 */ /* 0x000fc8000783e00d */
[----:B----4-:R-:W-:-:S05]  /*13a80*/  IADD3.X R3, RZ, R4, R14, P1, P0 ;  /* 0x00000004ff037210 */ /* 0x010fca0000fe040e */
[----:B------:R-:W-:Y:S01]  /*13a90*/  @!PT LDS RZ, [RZ] ;  /* 0x00000000fffff984 */ /* 0x000fe20000000800 */
[----:B------:R-:W-:Y:S01]  /*13aa0*/  @!PT LDS RZ, [RZ] ;  /* 0x00000000fffff984 */ /* 0x000fe20000000800 */
[----:B------:R-:W-:Y:S01]  /*13ab0*/  @!PT LDS RZ, [RZ] ;  /* 0x00000000fffff984 */ /* 0x000fe20000000800 */
[----:B------:R1:W-:Y:S01]  /*13ac0*/  LDGSTS.E.BYPASS.LTC128B.128.ZFILL [R144+0xd100], [R2.64], P2 ;  /* 0x0d10000002907fae */ /* 0x0003e20009141d48 */
[----:B------:R-:W-:Y:S02]  /*13ad0*/  ISETP.NE.U32.AND P2, PT, R6, RZ, PT ;  /* 0x000000ff0600720c */ /* 0x000fe40003f45070 */
[----:B-1----:R-:W-:-:S04]  /*13ae0*/  IADD3 R2, -R7, 0x10, RZ ;  /* 0x0000001007027810 */ /* 0x002fc80007ffe1ff */
[----:B------:R-:W-:Y:S02]  /*13af0*/  LOP3.LUT R3, R2, 0xf, RZ, 0xc0, !PT ;  /* 0x0000000f02037812 */ /* 0x000fe400078ec0ff */
[----:B------:R-:W-:Y:S02]  /*13b00*/  IADD3 R2, -R6, 0x10, RZ ;  /* 0x0000001006027810 */ /* 0x000fe40007ffe1ff */
[----:B------:R-:W-:Y:S02]  /*13b10*/  IADD3 R6, P1, P0, R3, R0, R15 ;  /* 0x0000000003067210 */ /* 0x000fe4000783e00f */
[----:B------:R-:W-:Y:S02]  /*13b20*/  LOP3.LUT R2, R2, 0xf, RZ, 0xc0, !PT ;  /* 0x0000000f02027812 */ /* 0x000fe400078ec0ff */
[----:B------:R-:W-:Y:S02]  /*13b30*/  IADD3.X R7, RZ, R4, R16, P1, P0 ;  /* 0x00000004ff077210 */ /* 0x000fe40000fe0410 */
[----:B------:R-:W-:-:S03]  /*13b40*/  IADD3 R2, P1, P0, R2, R0, R17 ;  /* 0x0000000002027210 */ /* 0x000fc6000783e011 */
[----:B------:R1:W-:Y:S01]  /*13b50*/  LDGSTS.E.BYPASS.LTC128B.128.ZFILL [R144+0xf100], [R6.64], P3 ;  /* 0x0f10000006907fae */ /* 0x0003e20009941d48 */
[----:B------:R-:W-:-:S05]  /*13b60*/  IADD3.X R3, RZ, R4, R18, P1, P0 ;  /* 0x00000004ff037210 */ /* 0x000fca0000fe0412 */
[----:B------:R1:W-:Y:S04]  /*13b70*/  LDGSTS.E.BYPASS.LTC128B.128.ZFILL [R144+0x11100], [R2.64], P2 ;  /* 0x1110000002907fae */ /* 0x0003e80009141d48 */
.L_x_2961:
[----:B------:R-:W-:Y:S05]  /*13b80*/  BSYNC B0 ;  /* 0x0000000000007941 */ /* 0x000fea0003800000 */
.L_x_2960:
[----:B------:R-:W2:Y:S01]  /*13b90*/  LDL R0, [R1+0x4] ;  /* 0x0000040001007983 */ /* 0x000ea20000100800 */
[----:B-1----:R-:W-:-:S03]  /*13ba0*/  IMAD.MOV.U32 R2, RZ, RZ, c[0x0][0x2c4] ;  /* 0x0000b100ff027624 */ /* 0x002fc600078e00ff */
[----:B------:R-:W0:Y:S02]  /*13bb0*/  LDGDEPBAR ;  /* 0x00000000000079af */ /* 0x000e240000000000 */
[----:B------:R-:W-:Y:S02]  /*13bc0*/  ISETP.NE.AND P0, PT, R2, 0x1, PT ;  /* 0x000000010200780c */ /* 0x000fe40003f05270 */
[----:B------:R-:W-:Y:S01]  /*13bd0*/  IADD3 R188, R188, -0x2, RZ ;  /* 0xfffffffebcbc7810 */ /* 0x000fe20007ffe0ff */
[----:B------:R-:W-:Y:S02]  /*13be0*/  IMAD.MOV.U32 R177, RZ, RZ, 0x1 ;  /* 0x00000001ffb17424 */ /* 0x000fe400078e00ff */
[----:B------:R-:W-:-:S08]  /*13bf0*/  IMAD.MOV.U32 R214, RZ, RZ, RZ ;  /* 0x000000ffffd67224 */ /* 0x000fd000078e00ff */
[----:B--2---:R-:W-:-:S05]  /*13c00*/  @P0 IMAD.HI.U32 R2, R0, c[0x0][0x2c8], RZ ;  /* 0x0000b20000020a27 */ /* 0x004fca00078e00ff */
[----:B------:R-:W-:-:S04]  /*13c10*/  @P0 SHF.R.U32.HI R0, RZ, c[0x0][0x2cc], R2 ;  /* 0x0000b300ff000a19 */ /* 0x000fc80000011602 */
        /* <DEDUP_REMOVED lines=11> */
.L_x_2973:
        /* <DEDUP_REMOVED lines=20> */
[----:B------:R-:W-:Y:S01]  /*13e10*/  SHF.R.S32.HI R2, RZ, 0x1f, R211 ;  /* 0x0000001fff027819 */ /* 0x000fe200000114d3 */
[----:B------:R-:W-:Y:S01]  /*13e20*/  IMAD.SHL.U32 R18, R216, 0x2, RZ ;  /* 0x00000002d8127824 */ /* 0x000fe200078e00ff */
[----:B------:R-:W-:Y:S02]  /*13e30*/  SHF.R.S32.HI R5, RZ, 0x1f, R196 ;  /* 0x0000001fff057819 */ /* 0x000fe400000114c4 */
[----:B------:R-:W-:Y:S01]  /*13e40*/  SHF.L.U64.HI R27, R219, 0x1, R229 ;  /* 0x00000001db1b7819 */ /* 0x000fe200000102e5 */
[----:B------:R-:W-:Y:S01]  /*13e50*/  IMAD R4, R2, c[0x0][0x208], RZ ;  /* 0x0000820002047a24 */ /* 0x000fe200078e02ff */
[C---:B------:R-:W-:Y:S01]  /*13e60*/  SHF.L.U64.HI R25, R218.reuse, 0x1, R230 ;  /* 0x00000001da197819 */ /* 0x040fe200000102e6 */
[C---:B------:R-:W-:Y:S01]  /*13e70*/  IMAD.WIDE.U32 R2, R211.reuse, c[0x0][0x208], RZ ;  /* 0x00008200d3027a25 */ /* 0x040fe200078e00ff */
        /* <DEDUP_REMOVED lines=13> */
.L_x_3070:
        /* <DEDUP_REMOVED lines=22> */
.L_x_3071:
[C---:B------:R-:W-:Y:S02]  /*140b0*/  IADD3 R3, -R6.reuse, 0x10, RZ ;  /* 0x0000001006037810 */ /* 0x040fe40007ffe1ff */
[----:B------:R-:W-:Y:S02]  /*140c0*/  ISETP.NE.U32.AND P2, PT, R6, RZ, PT ;  /* 0x000000ff0600720c */ /* 0x000fe40003f45070 */
[----:B------:R-:W-:Y:S02]  /*140d0*/  LOP3.LUT R3, R3, 0xf, RZ, 0xc0, !PT ;  /* 0x0000000f03037812 */ /* 0x000fe400078ec0ff */
[C---:B------:R-:W-:Y:S02]  /*140e0*/  ISETP.NE.U32.AND P3, PT, R16.reuse, RZ, PT ;  /* 0x000000ff1000720c */ /* 0x040fe40003f65070 */
        /* <DEDUP_REMOVED lines=17> */
.L_x_2966:
[----:B------:R-:W-:Y:S05]  /*14200*/  BSYNC B0 ;  /* 0x0000000000007941 */ /* 0x000fea0003800000 */
.L_x_2965:
[----:B------:R-:W0:Y:S01]  /*14210*/  LDGDEPBAR ;  /* 0x00000000000079af */ /* 0x000e220000000000 */
[----:B------:R-:W-:Y:S01]  /*14220*/  WARPSYNC 0xffffffff ;  /* 0xffffffff00007948 */ /* 0x000fe20003800000 */
[C---:B--23--:R-:W-:Y:S01]  /*14230*/  HMMA.16816.F32.BF16 R4, R36.reuse, R12, RZ ;  /* 0x0000000c2404723c */ /* 0x04cfe200000418ff */
[----:B------:R-:W-:Y:S01]  /*14240*/  MOV R189, c[0x0][0x2c4] ;  /* 0x0000b10000bd7a02 */ /* 0x000fe20000000f00 */
[----:B------:R-:W-:Y:S02]  /*14250*/  BSSY B0, `(.L_x_2969) ;  /* 0x0000314000007945 */ /* 0x000fe40003800000 */
[-C--:B------:R-:W-:Y:S02]  /*14260*/  IADD3 R2, R178, R0.reuse, RZ ;  /* 0x00000000b2027210 */ /* 0x080fe40007ffe0ff */
[CC--:B------:R-:W-:Y:S02]  /*14270*/  IADD3 R8, R179.reuse, R0.reuse, RZ ;  /* 0x00000000b3087210 */ /* 0x0c0fe40007ffe0ff */
[C---:B------:R-:W-:Y:S01]  /*14280*/  HMMA.16816.F32.BF16 R12, R36.reuse, R14, RZ ;  /* 0x0000000e240c723c */ /* 0x040fe200000418ff */
[----:B------:R-:W-:Y:S02]  /*14290*/  IADD3 R3, R179, R0, R178 ;  /* 0x00000000b3037210 */ /* 0x000fe40007ffe0b2 */
[----:B------:R-:W-:Y:S02]  /*142a0*/  ISETP.NE.AND P0, PT, R189, 0x1, PT ;  /* 0x00000001bd00780c */ /* 0x000fe40003f05270 */
[----:B------:R-:W-:Y:S03]  /*142b0*/  SHF.L.U32 R215, R188, 0x6, RZ ;  /* 0x00000006bcd77819 */ /* 0x000fe600000006ff */
        /* <DEDUP_REMOVED lines=142> */
[----:B------:R2:W-:Y:S01]  /*14ba0*/  MUFU.TANH R162, R2 ;  /* 0x0000000200a27308 */ /* 0x0005e20000002400 */
[----:B-1----:R-:W-:Y:S09]  /*14bb0*/  FMUL.FTZ R0, R5, c[0x0][0x320] ;  /* 0x0000c80005007a20 */ /* 0x002ff20000410000 */
[----:B------:R1:W3:Y:S01]  /*14bc0*/  MUFU.TANH R169, R0 ;  /* 0x0000000000a97308 */ /* 0x0002e20000002400 */
[----:B--2---:R-:W-:Y:S04]  /*14bd0*/  @P0 IMAD.HI.U32 R2, R225, c[0x0][0x2c8], RZ ;  /* 0x0000b200e1020a27 */ /* 0x004fe800078e00ff */
[----:B-1----:R-:W-:Y:S05]  /*14be0*/  FMUL.FTZ R0, R6, c[0x0][0x320] ;  /* 0x0000c80006007a20 */ /* 0x002fea0000410000 */
[----:B------:R1:W-:Y:S02]  /*14bf0*/  MUFU.TANH R168, R0 ;  /* 0x0000000000a87308 */ /* 0x0003e40000002400 */
[----:B-1----:R-:W-:Y:S02]  /*14c00*/  FMUL.FTZ R0, R7, c[0x0][0x320] ;  /* 0x0000c80007007a20 */ /* 0x002fe40000410000 */
[----:B------:R-:W1:Y:S06]  /*14c10*/  LDSM.16.M88.4 R4, [R3+0x5000] ;  /* 0x005000000304783b */ /* 0x000e6c0000000200 */
[----:B------:R2:W-:Y:S02]  /*14c20*/  MUFU.TANH R163, R0 ;  /* 0x0000000000a37308 */ /* 0x0005e40000002400 */
[----:B--2---:R-:W-:Y:S08]  /*14c30*/  FMUL.FTZ R0, R13, c[0x0][0x320] ;  /* 0x0000c8000d007a20 */ /* 0x004ff00000410000 */
[----:B------:R2:W-:Y:S01]  /*14c40*/  MUFU.TANH R161, R0 ;  /* 0x0000000000a17308 */ /* 0x0005e20000002400 */
[C---:B-1----:R-:W-:Y:S08]  /*14c50*/  HMMA.16816.F32.BF16 R24, R164.reuse, R4, R24 ;  /* 0x00000004a418723c */ /* 0x042ff00000041818 */
[C---:B------:R-:W-:Y:S04]  /*14c60*/  HMMA.16816.F32.BF16 R28, R164.reuse, R6, R28 ;  /* 0x00000006a41c723c */ /* 0x040fe8000004181c */
[----:B--2---:R-:W-:Y:S04]  /*14c70*/  FMUL.FTZ R0, R14, c[0x0][0x320] ;  /* 0x0000c8000e007a20 */ /* 0x004fe80000410000 */
[----:B------:R1:W-:Y:S11]  /*14c80*/  MUFU.TANH R160, R0 ;  /* 0x0000000000a07308 */ /* 0x0003f60000002400 */
[----:B------:R-:W-:Y:S05]  /*14c90*/  @!UPT UIADD3 URZ, URZ, URZ, URZ ;  /* 0x0000003f3f3ff290 */ /* 0x000fea000fffe03f */
[----:B------:R-:W-:Y:S02]  /*14ca0*/  FMUL.FTZ R4, R29, c[0x0][0x320] ;  /* 0x0000c8001d047a20 */ /* 0x000fe40000410000 */
[----:B------:R-:W-:Y:S02]  /*14cb0*/  FMUL.FTZ R6, R31, c[0x0][0x320] ;  /* 0x0000c8001f067a20 */ /* 0x000fe40000410000 */
[----:B-1----:R-:W-:Y:S02]  /*14cc0*/  FMUL.FTZ R0, R15, c[0x0][0x320] ;  /* 0x0000c8000f007a20 */ /* 0x002fe40000410000 */
[----:B------:R1:W2:Y:S01]  /*14cd0*/  LDSM.16.M88.4 R12, [R3+0x5800] ;  /* 0x00580000030c783b */ /* 0x0002a20000000200 */
[----:B------:R-:W-:Y:S04]  /*14ce0*/  DEPBAR.LE SB0, 0x2 ;  /* 0x000080800000791a */ /* 0x000fe80000000000 */
[----:B------:R4:W5:Y:S03]  /*14cf0*/  MUFU.TANH R158, R0 ;  /* 0x00000000009e7308 */ /* 0x0009660000002400 */
[----:B------:R-:W-:Y:S01]  /*14d00*/  BAR.SYNC.DEFER_BLOCKING 0x0 ;  /* 0x0000000000007b1d */ /* 0x000fe20000010000 */
[----:B-1----:R-:W-:Y:S02]  /*14d10*/  FMUL.FTZ R3, R25, c[0x0][0x320] ;  /* 0x0000c80019037a20 */ /* 0x002fe40000410000 */
[----:B----4-:R-:W-:Y:S04]  /*14d20*/  FMUL.FTZ R0, R16, c[0x0][0x320] ;  /* 0x0000c80010007a20 */ /* 0x010fe80000410000 */
[----:B------:R1:W-:Y:S01]  /*14d30*/  MUFU.TANH R159, R0 ;  /* 0x00000000009f7308 */ /* 0x0003e20000002400 */
[C---:B--2---:R-:W-:Y:S08]  /*14d40*/  HMMA.16816.F32.BF16 R32, R164.reuse, R12, R32 ;  /* 0x0000000ca420723c */ /* 0x044ff00000041820 */
[----:B------:R-:W-:Y:S04]  /*14d50*/  HMMA.16816.F32.BF16 R36, R164, R14, R36 ;  /* 0x0000000ea424723c */ /* 0x000fe80000041824 */
[----:B-1----:R-:W-:Y:S02]  /*14d60*/  FMUL.FTZ R0, R17, c[0x0][0x320] ;  /* 0x0000c80011007a20 */ /* 0x002fe40000410000 */
[----:B------:R1:W-:Y:S10]  /*14d70*/  MUFU.TANH R17, R3 ;  /* 0x0000000300117308 */ /* 0x0003f40000002400 */
[----:B------:R-:W-:Y:S02]  /*14d80*/  FMUL.FTZ R8, R33, c[0x0][0x320] ;  /* 0x0000c80021087a20 */ /* 0x000fe40000410000 */
[----:B------:R-:W-:Y:S01]  /*14d90*/  FMUL.FTZ R9, R34, c[0x0][0x320] ;  /* 0x0000c80022097a20 */ /* 0x000fe20000410000 */
[----:B------:R2:W-:Y:S01]  /*14da0*/  MUFU.TANH R157, R0 ;  /* 0x00000000009d7308 */ /* 0x0005e20000002400 */
[----:B-1----:R-:W-:Y:S09]  /*14db0*/  FMUL.FTZ R3, R26, c[0x0][0x320] ;  /* 0x0000c8001a037a20 */ /* 0x002ff20000410000 */
[----:B------:R-:W-:Y:S01]  /*14dc0*/  MUFU.TANH R26, R3 ;  /* 0x00000003001a7308 */ /* 0x000fe20000002400 */
[----:B--2---:R-:W-:Y:S09]  /*14dd0*/  FMUL.FTZ R0, R18, c[0x0][0x320] ;  /* 0x0000c80012007a20 */ /* 0x004ff20000410000 */
[----:B------:R1:W-:Y:S02]  /*14de0*/  MUFU.TANH R156, R0 ;  /* 0x00000000009c7308 */ /* 0x0003e40000002400 */
[----:B-1----:R-:W-:Y:S02]  /*14df0*/  FMUL.FTZ R0, R19, c[0x0][0x320] ;  /* 0x0000c80013007a20 */ /* 0x002fe40000410000 */
[----:B------:R-:W-:Y:S06]  /*14e00*/  FMUL.FTZ R19, R35, c[0x0][0x320] ;  /* 0x0000c80023137a20 */ /* 0x000fec0000410000 */
[----:B------:R1:W2:Y:S10]  /*14e10*/  MUFU.TANH R155, R0 ;  /* 0x00000000009b7308 */ /* 0x0002b40000002400 */
[----:B------:R-:W-:Y:S01]  /*14e20*/  MUFU.TANH R19, R19 ;  /* 0x0000001300137308 */ /* 0x000fe20000002400 */
[----:B-1----:R-:W-:Y:S09]  /*14e30*/  FMUL.FTZ R0, R20, c[0x0][0x320] ;  /* 0x0000c80014007a20 */ /* 0x002ff20000410000 */
[----:B------:R1:W-:Y:S10]  /*14e40*/  MUFU.TANH R20, R8 ;  /* 0x0000000800147308 */ /* 0x0003f40000002400 */
[----:B------:R4:W-:Y:S01]  /*14e50*/  MUFU.TANH R154, R0 ;  /* 0x00000000009a7308 */ /* 0x0009e20000002400 */
[----:B-1----:R-:W-:Y:S02]  /*14e60*/  FMUL.FTZ R8, R36, c[0x0][0x320] ;  /* 0x0000c80024087a20 */ /* 0x002fe40000410000 */
[----:B----4-:R-:W-:Y:S07]  /*14e70*/  FMUL.FTZ R0, R21, c[0x0][0x320] ;  /* 0x0000c80015007a20 */ /* 0x010fee0000410000 */
[----:B------:R1:W-:Y:S02]  /*14e80*/  MUFU.TANH R21, R0 ;  /* 0x0000000000157308 */ /* 0x0003e40000002400 */
[----:B-1----:R-:W-:Y:S08]  /*14e90*/  FMUL.FTZ R0, R22, c[0x0][0x320] ;  /* 0x0000c80016007a20 */ /* 0x002ff00000410000 */
[----:B------:R-:W-:Y:S10]  /*14ea0*/  MUFU.TANH R22, R6 ;  /* 0x0000000600167308 */ /* 0x000ff40000002400 */
[----:B------:R1:W-:Y:S02]  /*14eb0*/  MUFU.TANH R152, R0 ;  /* 0x0000000000987308 */ /* 0x0003e40000002400 */
[----:B-1----:R-:W-:Y:S08]  /*14ec0*/  FMUL.FTZ R0, R23, c[0x0][0x320] ;  /* 0x0000c80017007a20 */ /* 0x002ff00000410000 */
[----:B------:R1:W-:Y:S10]  /*14ed0*/  MUFU.TANH R23, R4 ;  /* 0x0000000400177308 */ /* 0x0003f40000002400 */
[----:B------:R4:W2:Y:S01]  /*14ee0*/  MUFU.TANH R18, R0 ;  /* 0x0000000000127308 */ /* 0x0008a20000002400 */
[----:B-1----:R-:W-:Y:S02]  /*14ef0*/  FMUL.FTZ R4, R30, c[0x0][0x320] ;  /* 0x0000c8001e047a20 */ /* 0x002fe40000410000 */
[----:B----4-:R-:W-:Y:S07]  /*14f00*/  FMUL.FTZ R0, R24, c[0x0][0x320] ;  /* 0x0000c80018007a20 */ /* 0x010fee0000410000 */
[----:B------:R-:W-:Y:S10]  /*14f10*/  MUFU.TANH R24, R4 ;  /* 0x0000000400187308 */ /* 0x000ff40000002400 */
[----:B------:R1:W4:Y:S02]  /*14f20*/  MUFU.TANH R153, R0 ;  /* 0x0000000000997308 */ /* 0x0003240000002400 */
        /* <DEDUP_REMOVED lines=13> */
[C---:B------:R-:W-:Y:S02]  /*15000*/  ISETP.GT.AND P1, PT, R2.reuse, 0x1, PT ;  /* 0x000000010200780c */ /* 0x040fe40003f24270 */
[----:B------:R-:W-:Y:S01]  /*15010*/  ISETP.GT.AND P2, PT, R2, RZ, PT ;  /* 0x000000ff0200720c */ /* 0x000fe20003f44270 */
[----:B------:R1:W2:Y:S01]  /*15020*/  MUFU.TANH R16, R3 ;  /* 0x0000000300107308 */ /* 0x0002a20000002400 */
[----:B---3--:R-:W-:Y:S02]  /*15030*/  FSEL R4, R169, -INF , P1 ;  /* 0xff800000a9047808 */ /* 0x008fe40000800000 */
[----:B------:R-:W-:Y:S02]  /*15040*/  ISETP.GT.AND P1, PT, R0, 0x9, PT ;  /* 0x000000090000780c */ /* 0x000fe40003f24270 */
[----:B------:R-:W-:Y:S02]  /*15050*/  FSEL R5, R170, -INF , P2 ;  /* 0xff800000aa057808 */ /* 0x000fe40001000000 */
[----:B------:R-:W-:Y:S02]  /*15060*/  ISETP.GT.AND P0, PT, R0, RZ, PT ;  /* 0x000000ff0000720c */ /* 0x000fe40003f04270 */
[----:B------:R-:W-:Y:S02]  /*15070*/  ISETP.GT.AND P2, PT, R2, 0x9, PT ;  /* 0x000000090200780c */ /* 0x000fe40003f44270 */
[----:B-----5:R-:W-:Y:S02]  /*15080*/  FSEL R15, R158, -INF , P1 ;  /* 0xff8000009e0f7808 */ /* 0x020fe40000800000 */
[----:B------:R-:W-:Y:S02]  /*15090*/  ISETP.GT.AND P4, PT, R2, 0x8, PT ;  /* 0x000000080200780c */ /* 0x000fe40003f84270 */
[----:B------:R-:W-:Y:S02]  /*150a0*/  ISETP.GT.AND P1, PT, R0, 0x11, PT ;  /* 0x000000110000780c */ /* 0x000fe40003f24270 */
[----:B------:R-:W-:Y:S02]  /*150b0*/  FSEL R14, R168, -INF , P0 ;  /* 0xff800000a80e7808 */ /* 0x000fe40000000000 */
[----:B------:R-:W-:Y:S02]  /*150c0*/  FSEL R6, R161, -INF , P2 ;  /* 0xff800000a1067808 */ /* 0x000fe40001000000 */
[----:B------:R-:W-:Y:S02]  /*150d0*/  ISETP.GT.AND P0, PT, R0, 0x8, PT ;  /* 0x000000080000780c */ /* 0x000fe40003f04270 */
[----:B------:R-:W-:Y:S02]  /*150e0*/  ISETP.GT.AND P2, PT, R2, 0x11, PT ;  /* 0x000000110200780c */ /* 0x000fe40003f44270 */
[----:B------:R-:W-:Y:S02]  /*150f0*/  FSEL R7, R162, -INF , P4 ;  /* 0xff800000a2077808 */ /* 0x000fe40002000000 */
[----:B------:R-:W-:Y:S02]  /*15100*/  FSEL R162, R155, -INF , P1 ;  /* 0xff8000009ba27808 */ /* 0x000fe40000800000 */
[----:B------:R-:W-:Y:S02]  /*15110*/  ISETP.GT.AND P1, PT, R0, 0x19, PT ;  /* 0x000000190000780c */ /* 0x000fe40003f24270 */
[----:B------:R-:W-:Y:S02]  /*15120*/  FSEL R12, R160, -INF , P0 ;  /* 0xff800000a00c7808 */ /* 0x000fe40000000000 */
[----:B------:R-:W-:Y:S02]  /*15130*/  FSEL R160, R157, -INF , P2 ;  /* 0xff8000009da07808 */ /* 0x000fe40001000000 */
[----:B------:R-:W-:Y:S02]  /*15140*/  ISETP.GT.AND P2, PT, R2, 0x19, PT ;  /* 0x000000190200780c */ /* 0x000fe40003f44270 */
[----:B------:R-:W-:Y:S02]  /*15150*/  FSEL R166, R18, -INF , P1 ;  /* 0xff80000012a67808 */ /* 0x000fe40000800000 */
[----:B-1----:R-:W-:Y:S01]  /*15160*/  FMNMX.FTZ R3, R5, R106, !PT ;  /* 0x0000006a05037209 */ /* 0x002fe20007810000 */
[----:B------:R1:W3:Y:S01]  /*15170*/  MUFU.TANH R18, R8 ;  /* 0x0000000800127308 */ /* 0x0002e20000002400 */
[----:B------:R-:W-:Y:S02]  /*15180*/  FSEL R164, R21, -INF , P2 ;  /* 0xff80000015a47808 */ /* 0x000fe40001000000 */
[----:B------:R-:W-:Y:S02]  /*15190*/  FMNMX.FTZ R3, R4, R3, !PT ;  /* 0x0000000304037209 */ /* 0x000fe40007810000 */
[----:B------:R-:W-:Y:S02]  /*151a0*/  ISETP.GT.AND P3, PT, R0, 0x1, PT ;  /* 0x000000010000780c */ /* 0x000fe40003f64270 */
[----:B------:R-:W-:Y:S02]  /*151b0*/  FMNMX.FTZ R3, R7, R3, !PT ;  /* 0x0000000307037209 */ /* 0x000fe40007810000 */
[----:B------:R-:W-:Y:S01]  /*151c0*/  FSEL R13, R163, -INF , P3 ;  /* 0xff800000a30d7808 */ /* 0x000fe20001800000 */
[----:B------:R5:W-:Y:S01]  /*151d0*/  MUFU.TANH R21, R9 ;  /* 0x0000000900157308 */ /* 0x000be20000002400 */
[----:B------:R-:W-:Y:S02]  /*151e0*/  ISETP.GT.AND P3, PT, R2, 0x10, PT ;  /* 0x000000100200780c */ /* 0x000fe40003f64270 */
[----:B------:R-:W-:Y:S02]  /*151f0*/  FMNMX.FTZ R3, R6, R3, !PT ;  /* 0x0000000306037209 */ /* 0x000fe40007810000 */
[----:B------:R-:W-:Y:S02]  /*15200*/  FSEL R159, R159, -INF , P3 ;  /* 0xff8000009f9f7808 */ /* 0x000fe40001800000 */
[----:B------:R-:W-:Y:S02]  /*15210*/  ISETP.GT.AND P3, PT, R2, 0x18, PT ;  /* 0x000000180200780c */ /* 0x000fe40003f64270 */
[----:B------:R-:W-:Y:S02]  /*15220*/  FMNMX.FTZ R3, R159, R3, !PT ;  /* 0x000000039f037209 */ /* 0x000fe40007810000 */
[----:B------:R-:W-:Y:S02]  /*15230*/  FSEL R163, R154, -INF , P3 ;  /* 0xff8000009aa37808 */ /* 0x000fe40001800000 */
[----:B------:R-:W-:Y:S02]  /*15240*/  FMNMX.FTZ R3, R160, R3, !PT ;  /* 0x00000003a0037209 */ /* 0x000fe40007810000 */
[----:B------:R-:W-:Y:S02]  /*15250*/  ISETP.GT.AND P3, PT, R2, 0x20, PT ;  /* 0x000000200200780c */ /* 0x000fe40003f64270 */
[----:B------:R-:W-:Y:S02]  /*15260*/  FMNMX.FTZ R3, R163, R3, !PT ;  /* 0x00000003a3037209 */ /* 0x000fe40007810000 */
[----:B-1----:R-:W-:Y:S02]  /*15270*/  FMNMX.FTZ R8, R14, R107, !PT ;  /* 0x0000006b0e087209 */ /* 0x002fe40007810000 */
[----:B------:R-:W-:Y:S02]  /*15280*/  ISETP.GT.AND P2, PT, R2, 0x21, PT ;  /* 0x000000210200780c */ /* 0x000fe40003f44270 */
[----:B----4-:R-:W-:Y:S01]  /*15290*/  FSEL R167, R153, -INF , P3 ;  /* 0xff80000099a77808 */ /* 0x010fe20001800000 */
[----:B-----5:R-:W-:Y:S01]  /*152a0*/  FMUL.FTZ R9, R37, c[0x0][0x320] ;  /* 0x0000c80025097a20 */ /* 0x020fe20000410000 */
[----:B------:R-:W-:Y:S02]  /*152b0*/  FMNMX.FTZ R3, R164, R3, !PT ;  /* 0x00000003a4037209 */ /* 0x000fe40007810000 */
[----:B------:R-:W-:Y:S02]  /*152c0*/  FMNMX.FTZ R8, R13, R8, !PT ;  /* 0x000000080d087209 */ /* 0x000fe40007810000 */
[----:B------:R-:W-:Y:S02]  /*152d0*/  FSEL R169, R17, -INF , P2 ;  /* 0xff80000011a97808 */ /* 0x000fe40001000000 */
[----:B------:R1:W4:Y:S01]  /*152e0*/  MUFU.TANH R17, R9 ;  /* 0x0000000900117308 */ /* 0x0003220000002400 */
[----:B------:R-:W-:Y:S02]  /*152f0*/  ISETP.GT.AND P1, PT, R2, 0x28, PT ;  /* 0x000000280200780c */ /* 0x000fe40003f24270 */
[----:B------:R-:W-:Y:S02]  /*15300*/  FMNMX.FTZ R3, R167, R3, !PT ;  /* 0x00000003a7037209 */ /* 0x000fe40007810000 */
[----:B------:R-:W-:Y:S02]  /*15310*/  FMNMX.FTZ R8, R12, R8, !PT ;  /* 0x000000080c087209 */ /* 0x000fe40007810000 */
[C---:B------:R-:W-:Y:S02]  /*15320*/  ISETP.GT.AND P4, PT, R2.reuse, 0x30, PT ;  /* 0x000000300200780c */ /* 0x040fe40003f84270 */
[----:B------:R-:W-:Y:S02]  /*15330*/  FSEL R175, R25, -INF , P1 ;  /* 0xff80000019af7808 */ /* 0x000fe40000800000 */
[C---:B------:R-:W-:Y:S02]  /*15340*/  ISETP.GT.AND P5, PT, R2.reuse, 0x29, PT ;  /* 0x000000290200780c */ /* 0x040fe40003fa4270 */
[----:B------:R-:W-:Y:S02]  /*15350*/  FMNMX.FTZ R3, R169, R3, !PT ;  /* 0x00000003a9037209 */ /* 0x000fe40007810000 */
[C---:B------:R-:W-:Y:S02]  /*15360*/  ISETP.GT.AND P2, PT, R2.reuse, 0x38, PT ;  /* 0x000000380200780c */ /* 0x040fe40003f44270 */
[C---:B------:R-:W-:Y:S02]  /*15370*/  ISETP.GT.AND P1, PT, R2.reuse, 0x39, PT ;  /* 0x000000390200780c */ /* 0x040fe40003f24270 */
[----:B------:R-:W-:Y:S02]  /*15380*/  ISETP.GT.AND P3, PT, R2, 0x31, PT ;  /* 0x000000310200780c */ /* 0x000fe40003f64270 */
[----:B------:R-:W-:Y:S01]  /*15390*/  FMNMX.FTZ R2, R15, R8, !PT ;  /* 0x000000080f027209 */ /* 0x000fe20007810000 */
[----:B------:R-:W-:Y:S01]  /*153a0*/  FMUL.FTZ R8, R38, c[0x0][0x320] ;  /* 0x0000c80026087a20 */ /* 0x000fe20000410000 */
[----:B--2---:R-:W-:Y:S01]  /*153b0*/  FSEL R204, R16, -INF , P4 ;  /* 0xff80000010cc7808 */ /* 0x004fe20002000000 */
[----:B-1----:R-:W-:Y:S01]  /*153c0*/  FMUL.FTZ R9, R39, c[0x0][0x320] ;  /* 0x0000c80027097a20 */ /* 0x002fe20000410000 */
[----:B------:R-:W-:Y:S01]  /*153d0*/  FSEL R171, R23, -INF , P5 ;  /* 0xff80000017ab7808 */ /* 0x000fe20002800000 */
[----:B------:R1:W2:Y:S01]  /*153e0*/  MUFU.TANH R16, R8 ;  /* 0x0000000800107308 */ /* 0x0002a20000002400 */
[----:B------:R-:W-:Y:S02]  /*153f0*/  FMNMX.FTZ R3, R175, R3, !PT ;  /* 0x00000003af037209 */ /* 0x000fe40007810000 */
[----:B------:R-:W-:Y:S02]  /*15400*/  FSEL R201, R20, -INF , P3 ;  /* 0xff80000014c97808 */ /* 0x000fe40001800000 */
[----:B------:R-:W-:Y:S02]  /*15410*/  FMNMX.FTZ R3, R171, R3, !PT ;  /* 0x00000003ab037209 */ /* 0x000fe40007810000 */
[----:B---3--:R-:W-:Y:S02]  /*15420*/  FSEL R200, R18, -INF , P2 ;  /* 0xff80000012c87808 */ /* 0x008fe40001000000 */
[----:B------:R-:W-:Y:S01]  /*15430*/  FMNMX.FTZ R3, R204, R3, !PT ;  /* 0x00000003cc037209 */ /* 0x000fe20007810000 */
[----:B------:R-:W3:Y:S01]  /*15440*/  MUFU.TANH R9, R9 ;  /* 0x0000000900097308 */ /* 0x000ee20000002400 */
[----:B----4-:R-:W-:Y:S02]  /*15450*/  FSEL R197, R17, -INF , P1 ;  /* 0xff80000011c57808 */ /* 0x010fe40000800000 */
[----:B------:R-:W-:Y:S02]  /*15460*/  FMNMX.FTZ R3, R201, R3, !PT ;  /* 0x00000003c9037209 */ /* 0x000fe40007810000 */
[----:B------:R-:W-:Y:S02]  /*15470*/  ISETP.GT.AND P0, PT, R0, 0x10, PT ;  /* 0x000000100000780c */ /* 0x000fe40003f04270 */
[----:B------:R-:W-:Y:S02]  /*15480*/  FMNMX.FTZ R3, R200, R3, !PT ;  /* 0x00000003c8037209 */ /* 0x000fe40007810000 */
[----:B------:R-:W-:Y:S02]  /*15490*/  FSEL R161, R156, -INF , P0 ;  /* 0xff8000009ca17808 */ /* 0x000fe40000000000 */
[----:B------:R-:W-:Y:S02]  /*154a0*/  FMNMX.FTZ R3, R197, R3, !PT ;  /* 0x00000003c5037209 */ /* 0x000fe40007810000 */
[C---:B------:R-:W-:Y:S02]  /*154b0*/  ISETP.GT.AND P0, PT, R0.reuse, 0x18, PT ;  /* 0x000000180000780c */ /* 0x040fe40003f04270 */
[----:B------:R-:W-:Y:S01]  /*154c0*/  ISETP.GT.AND P1, PT, R0, 0x30, PT ;  /* 0x000000300000780c */ /* 0x000fe20003f24270 */
[----:B-1----:R-:W1:Y:S01]  /*154d0*/  SHFL.BFLY PT, R8, R3, 0x2, 0x1f ;  /* 0x0c401f0003087f89 */ /* 0x002e6200000e0000 */
[----:B------:R-:W-:Y:S02]  /*154e0*/  FSEL R165, R152, -INF , P0 ;  /* 0xff80000098a57808 */ /* 0x000fe40000000000 */
[C---:B------:R-:W-:Y:S02]  /*154f0*/  ISETP.GT.AND P0, PT, R0.reuse, 0x20, PT ;  /* 0x000000200000780c */ /* 0x040fe40003f04270 */
[----:B------:R-:W-:Y:S02]  /*15500*/  ISETP.GT.AND P3, PT, R0, 0x28, PT ;  /* 0x000000280000780c */ /* 0x000fe40003f64270 */
[----:B------:R-:W-:Y:S02]  /*15510*/  FSEL R170, R26, -INF , P0 ;  /* 0xff8000001aaa7808 */ /* 0x000fe40000000000 */
[C---:B------:R-:W-:Y:S02]  /*15520*/  ISETP.GT.AND P0, PT, R0.reuse, 0x21, PT ;  /* 0x000000210000780c */ /* 0x040fe40003f04270 */
[----:B------:R-:W-:Y:S02]  /*15530*/  FSEL R199, R21, -INF , P1 ;  /* 0xff80000015c77808 */ /* 0x000fe40000800000 */
[----:B------:R-:W-:Y:S02]  /*15540*/  FSEL R168, R27, -INF , P0 ;  /* 0xff8000001ba87808 */ /* 0x000fe40000000000 */
[C---:B------:R-:W-:Y:S02]  /*15550*/  ISETP.GT.AND P0, PT, R0.reuse, 0x29, PT ;  /* 0x000000290000780c */ /* 0x040fe40003f04270 */
[----:B------:R-:W-:Y:S02]  /*15560*/  ISETP.GT.AND P1, PT, R0, 0x38, PT ;  /* 0x000000380000780c */ /* 0x000fe40003f24270 */
[----:B------:R-:W-:Y:S02]  /*15570*/  FSEL R174, R22, -INF , P0 ;  /* 0xff80000016ae7808 */ /* 0x000fe40000000000 */
[----:B------:R-:W-:Y:S02]  /*15580*/  ISETP.GT.AND P0, PT, R0, 0x31, PT ;  /* 0x000000310000780c */ /* 0x000fe40003f04270 */
[----:B--2---:R-:W-:Y:S02]  /*15590*/  FSEL R202, R16, -INF , P1 ;  /* 0xff80000010ca7808 */ /* 0x004fe40000800000 */
[----:B------:R-:W-:Y:S02]  /*155a0*/  FSEL R198, R19, -INF , P0 ;  /* 0xff80000013c67808 */ /* 0x000fe40000000000 */
[----:B------:R-:W-:Y:S02]  /*155b0*/  ISETP.GT.AND P0, PT, R0, 0x39, PT ;  /* 0x000000390000780c */ /* 0x000fe40003f04270 */
[----:B-1----:R-:W-:Y:S02]  /*155c0*/  FMNMX.FTZ R0, R3, R8, !PT ;  /* 0x0000000803007209 */ /* 0x002fe40007810000 */
[----:B---3--:R-:W-:Y:S02]  /*155d0*/  FSEL R207, R9, -INF , P0 ;  /* 0xff80000009cf7808 */ /* 0x008fe40000000000 */
[----:B------:R-:W-:Y:S01]  /*155e0*/  FMNMX.FTZ R2, R161, R2, !PT ;  /* 0x00000002a1027209 */ /* 0x000fe20007810000 */
[----:B------:R-:W1:Y:S01]  /*155f0*/  SHFL.BFLY PT, R9, R0, 0x1, 0x1f ;  /* 0x0c201f0000097f89 */ /* 0x000e6200000e0000 */
[----:B------:R-:W-:Y:S02]  /*15600*/  FSEL R173, R24, -INF , P3 ;  /* 0xff80000018ad7808 */ /* 0x000fe40001800000 */
[----:B------:R-:W-:Y:S02]  /*15610*/  FMNMX.FTZ R2, R162, R2, !PT ;  /* 0x00000002a2027209 */ /* 0x000fe40007810000 */
[----:B------:R-:W-:Y:S02]  /*15620*/  IADD3 R156, R187, R176, RZ ;  /* 0x000000b0bb9c7210 */ /* 0x000fe40007ffe0ff */
[----:B------:R-:W-:Y:S03]  /*15630*/  FMNMX.FTZ R2, R165, R2, !PT ;  /* 0x00000002a5027209 */ /* 0x000fe60007810000 */
[----:B------:R-:W-:Y:S01]  /*15640*/  LDSM.16.MT88.4 R32, [R156] ;  /* 0x000000009c20783b */ /* 0x000fe20000004200 */
[----:B------:R-:W-:Y:S04]  /*15650*/  FMNMX.FTZ R2, R166, R2, !PT ;  /* 0x00000002a6027209 */ /* 0x000fe80007810000 */
[----:B------:R-:W-:Y:S04]  /*15660*/  FMNMX.FTZ R2, R170, R2, !PT ;  /* 0x00000002aa027209 */ /* 0x000fe80007810000 */
[----:B------:R-:W-:Y:S04]  /*15670*/  FMNMX.FTZ R2, R168, R2, !PT ;  /* 0x00000002a8027209 */ /* 0x000fe80007810000 */
[----:B------:R-:W-:Y:S02]  /*15680*/  FMNMX.FTZ R2, R173, R2, !PT ;  /* 0x00000002ad027209 */ /* 0x000fe40007810000 */
[----:B-1----:R-:W-:Y:S02]  /*15690*/  FMNMX.FTZ R9, R0, R9, !PT ;  /* 0x0000000900097209 */ /* 0x002fe40007810000 */
[----:B------:R-:W-:Y:S02]  /*156a0*/  FMNMX.FTZ R2, R174, R2, !PT ;  /* 0x00000002ae027209 */ /* 0x000fe40007810000 */
[C---:B------:R-:W-:Y:S01]  /*156b0*/  FSETP.NEU.FTZ.AND P1, PT, R9.reuse, -INF , PT ;  /* 0xff8000000900780b */ /* 0x040fe20003f3d000 */
[----:B------:R-:W-:Y:S01]  /*156c0*/  FMUL.FTZ R0, R9, c[0x0][0x2d0] ;  /* 0x0000b40009007a20 */ /* 0x000fe20000410000 */
[----:B------:R-:W-:Y:S04]  /*156d0*/  FMNMX.FTZ R2, R199, R2, !PT ;  /* 0x00000002c7027209 */ /* 0x000fe80007810000 */
[----:B------:R-:W-:Y:S02]  /*156e0*/  FSEL R157, R0, RZ, P1 ;  /* 0x000000ff009d7208 */ /* 0x000fe40000800000 */
[----:B------:R-:W-:Y:S03]  /*156f0*/  FMNMX.FTZ R2, R198, R2, !PT ;  /* 0x00000002c6027209 */ /* 0x000fe60007810000 */
[--C-:B------:R-:W-:Y:S01]  /*15700*/  FFMA.FTZ R0, R5, c[0x0][0x2d0], -R157.reuse ;  /* 0x0000b40005007a23 */ /* 0x100fe2000001089d */
[----:B------:R-:W-:Y:S03]  /*15710*/  FMNMX.FTZ R2, R202, R2, !PT ;  /* 0x00000002ca027209 */ /* 0x000fe60007810000 */
[----:B------:R1:W-:Y:S01]  /*15720*/  MUFU.EX2 R206, R0 ;  /* 0x0000000000ce7308 */ /* 0x0003e20000000800 */
[----:B------:R-:W-:Y:S05]  /*15730*/  FMNMX.FTZ R2, R207, R2, !PT ;  /* 0x00000002cf027209 */ /* 0x000fea0007810000 */
[----:B------:R-:W2:Y:S01]  /*15740*/  SHFL.BFLY PT, R3, R2, 0x2, 0x1f ;  /* 0x0c401f0002037f89 */ /* 0x000ea200000e0000 */
[--C-:B-1----:R-:W-:Y:S04]  /*15750*/  FFMA.FTZ R0, R4, c[0x0][0x2d0], -R157.reuse ;  /* 0x0000b40004007a23 */ /* 0x102fe8000001089d */
[----:B------:R1:W3:Y:S01]  /*15760*/  MUFU.EX2 R205, R0 ;  /* 0x0000000000cd7308 */ /* 0x0002e20000000800 */
[----:B--2---:R-:W-:Y:S05]  /*15770*/  FMNMX.FTZ R2, R2, R3, !PT ;  /* 0x0000000302027209 */ /* 0x004fea0007810000 */
[----:B------:R-:W2:Y:S01]  /*15780*/  SHFL.BFLY PT, R3, R2, 0x1, 0x1f ;  /* 0x0c201f0002037f89 */ /* 0x000ea200000e0000 */
[--C-:B-1----:R-:W-:Y:S01]  /*15790*/  FFMA.FTZ R0, R7, c[0x0][0x2d0], -R157.reuse ;  /* 0x0000b40007007a23 */ /* 0x102fe2000001089d */
[----:B---3--:R-:W-:Y:S03]  /*157a0*/  F2FP.BF16.PACK_AB R152, R205, R206 ;  /* 0x000000cecd98723e */ /* 0x008fe600000010ff */
[----:B------:R1:W-:Y:S01]  /*157b0*/  MUFU.EX2 R213, R0 ;  /* 0x0000000000d57308 */ /* 0x0003e20000000800 */
[----:B--2---:R-:W-:Y:S04]  /*157c0*/  FMNMX.FTZ R8, R2, R3, !PT ;  /* 0x0000000302087209 */ /* 0x004fe80007810000 */
[C---:B------:R-:W-:Y:S01]  /*157d0*/  FSETP.NEU.FTZ.AND P0, PT, R8.reuse, -INF , PT ;  /* 0xff8000000800780b */ /* 0x040fe20003f1d000 */
[----:B------:R-:W-:Y:S05]  /*157e0*/  FMUL.FTZ R2, R8, c[0x0][0x2d0] ;  /* 0x0000b40008027a20 */ /* 0x000fea0000410000 */
[----:B------:R-:W-:Y:S02]  /*157f0*/  FSEL R158, R2, RZ, P0 ;  /* 0x000000ff029e7208 */ /* 0x000fe40000000000 */
[----:B------:R-:W-:Y:S02]  /*15800*/  FSEL R2, R9, RZ, P1 ;  /* 0x000000ff09027208 */ /* 0x000fe40000800000 */
[----:B------:R-:W-:Y:S01]  /*15810*/  ISETP.GE.AND P1, PT, R214, 0x1, PT ;  /* 0x00000001d600780c */ /* 0x000fe20003f26270 */
[----:B------:R-:W-:Y:S02]  /*15820*/  FFMA.FTZ R3, R15, c[0x0][0x2d0], -R158 ;  /* 0x0000b4000f037a23 */ /* 0x000fe4000001089e */
[----:B------:R-:W-:Y:S02]  /*15830*/  FADD.FTZ R2, -R2, R106 ;  /* 0x0000006a02027221 */ /* 0x000fe40000010100 */
[----:B------:R2:W-:Y:S01]  /*15840*/  MUFU.EX2 R208, R3 ;  /* 0x0000000300d07308 */ /* 0x0005e20000000800 */
[----:B-1----:R-:W-:Y:S02]  /*15850*/  FFMA.FTZ R0, R6, c[0x0][0x2d0], -R157 ;  /* 0x0000b40006007a23 */ /* 0x002fe4000001089d */
[----:B------:R-:W-:Y:S07]  /*15860*/  FMUL.FTZ R2, R2, c[0x0][0x2d0] ;  /* 0x0000b40002027a20 */ /* 0x000fee0000410000 */
[----:B------:R1:W3:Y:S10]  /*15870*/  MUFU.EX2 R212, R0 ;  /* 0x0000000000d47308 */ /* 0x0002f40000000800 */
[----:B------:R-:W4:Y:S01]  /*15880*/  MUFU.EX2 R2, R2 ;  /* 0x0000000200027308 */ /* 0x000f220000000800 */
[----:B--2---:R-:W-:Y:S04]  /*15890*/  IADD3 R3, R186, R176, RZ ;  /* 0x000000b0ba037210 */ /* 0x004fe80007ffe0ff */
[----:B------:R-:W-:Y:S01]  /*158a0*/  IADD3 R106, R184, R3, RZ ;  /* 0x00000003b86a7210 */ /* 0x000fe20007ffe0ff */
[----:B------:R-:W2:Y:S01]  /*158b0*/  LDSM.16.MT88.4 R16, [R3] ;  /* 0x000000000310783b */ /* 0x000ea20000004200 */
[--C-:B-1----:R-:W-:Y:S01]  /*158c0*/  FFMA.FTZ R0, R14, c[0x0][0x2d0], -R158.reuse ;  /* 0x0000b4000e007a23 */ /* 0x102fe2000001089e */
[----:B---3--:R-:W-:Y:S06]  /*158d0*/  F2FP.BF16.PACK_AB R154, R212, R213 ;  /* 0x000000d5d49a723e */ /* 0x008fec00000010ff */
[----:B------:R-:W1:Y:S01]  /*158e0*/  LDSM.16.MT88.4 R24, [R106] ;  /* 0x000000006a18783b */ /* 0x000e620000004200 */
[----:B------:R3:W-:Y:S01]  /*158f0*/  MUFU.EX2 R203, R0 ;  /* 0x0000000000cb7308 */ /* 0x0007e20000000800 */
[C---:B----4-:R-:W-:Y:S02]  /*15900*/  FMUL.FTZ R4, R2.reuse, R112 ;  /* 0x0000007002047220 */ /* 0x050fe40000410000 */
        /* <DEDUP_REMOVED lines=8> */
[--C-:B---3--:R-:W-:Y:S02]  /*15990*/  FFMA.FTZ R0, R13, c[0x0][0x2d0], -R158.reuse ;  /* 0x0000b4000d007a23 */ /* 0x108fe4000001089e */
[C---:B------:R-:W-:Y:S02]  /*159a0*/  FMUL.FTZ R13, R2.reuse, R117 ;  /* 0x00000075020d7220 */ /* 0x040fe40000410000 */
[----:B------:R-:W3:Y:S01]  /*159b0*/  MUFU.EX2 R210, R0 ;  /* 0x0000000000d27308 */ /* 0x000ee20000000800 */
        /* <DEDUP_REMOVED lines=12> */
[----:B---3--:R-:W-:Y:S01]  /*15a80*/  F2FP.BF16.PACK_AB R153, R210, R203 ;  /* 0x000000cbd299723e */ /* 0x008fe200000010ff */
[--C-:B------:R-:W-:Y:S02]  /*15a90*/  FFMA.FTZ R0, R12, c[0x0][0x2d0], -R158.reuse ;  /* 0x0000b4000c007a23 */ /* 0x100fe4000001089e */
[C---:B------:R-:W-:Y:S02]  /*15aa0*/  FMUL.FTZ R12, R2.reuse, R116 ;  /* 0x00000074020c7220 */ /* 0x040fe40000410000 */
[----:B------:R3:W4:Y:S01]  /*15ab0*/  MUFU.EX2 R209, R0 ;  /* 0x0000000000d17308 */ /* 0x0007220000000800 */
        /* <DEDUP_REMOVED lines=12> */
[----:B---3--:R-:W-:Y:S01]  /*15b80*/  FSEL R0, R8, RZ, P0 ;  /* 0x000000ff08007208 */ /* 0x008fe20000000000 */
[----:B------:R-:W-:Y:S01]  /*15b90*/  FMUL.FTZ R89, R2, R89 ;  /* 0x0000005902597220 */ /* 0x000fe20000410000 */
[----:B----4-:R-:W-:Y:S01]  /*15ba0*/  F2FP.BF16.PACK_AB R155, R208, R209 ;  /* 0x000000d1d09b723e */ /* 0x010fe200000010ff */
[----:B------:R-:W-:Y:S02]  /*15bb0*/  FMUL.FTZ R92, R2, R92 ;  /* 0x0000005c025c7220 */ /* 0x000fe40000410000 */
[----:B------:R-:W-:Y:S01]  /*15bc0*/  FADD.FTZ R0, -R0, R107 ;  /* 0x0000006b00007221 */ /* 0x000fe20000010100 */
[----:B------:R-:W-:Y:S01]  /*15bd0*/  IADD3 R107, R184, R156, RZ ;  /* 0x0000009cb86b7210 */ /* 0x000fe20007ffe0ff */
[----:B------:R-:W-:Y:S02]  /*15be0*/  FMUL.FTZ R93, R2, R93 ;  /* 0x0000005d025d7220 */ /* 0x000fe40000410000 */
[----:B------:R-:W-:Y:S02]  /*15bf0*/  FMUL.FTZ R0, R0, c[0x0][0x2d0] ;  /* 0x0000b40000007a20 */ /* 0x000fe40000410000 */
[C---:B------:R-:W-:Y:S02]  /*15c00*/  FMUL.FTZ R96, R2.reuse, R96 ;  /* 0x0000006002607220 */ /* 0x040fe40000410000 */
[C---:B------:R-:W-:Y:S02]  /*15c10*/  FMUL.FTZ R97, R2.reuse, R97 ;  /* 0x0000006102617220 */ /* 0x040fe40000410000 */
[----:B------:R-:W3:Y:S01]  /*15c20*/  MUFU.EX2 R0, R0 ;  /* 0x0000000000007308 */ /* 0x000ee20000000800 */
[C---:B------:R-:W-:Y:S02]  /*15c30*/  FMUL.FTZ R100, R2.reuse, R100 ;  /* 0x0000006402647220 */ /* 0x040fe40000410000 */
[----:B------:R-:W-:Y:S02]  /*15c40*/  FMUL.FTZ R101, R2, R101 ;  /* 0x0000006502657220 */ /* 0x000fe40000410000 */
[--C-:B------:R-:W-:Y:S05]  /*15c50*/  FFMA.FTZ R124, R169, c[0x0][0x2d0], -R157.reuse ;  /* 0x0000b400a97c7a23 */ /* 0x100fea000001089d */
[----:B------:R4:W-:Y:S01]  /*15c60*/  MUFU.EX2 R169, R124 ;  /* 0x0000007c00a97308 */ /* 0x0009e20000000800 */
[C---:B---3--:R-:W-:Y:S02]  /*15c70*/  FMUL.FTZ R6, R0.reuse, R114 ;  /* 0x0000007200067220 */ /* 0x048fe40000410000 */
[C---:B------:R-:W-:Y:S02]  /*15c80*/  FMUL.FTZ R7, R0.reuse, R115 ;  /* 0x0000007300077220 */ /* 0x040fe40000410000 */
[----:B------:R-:W3:Y:S01]  /*15c90*/  LDSM.16.MT88.4 R112, [R107] ;  /* 0x000000006b70783b */ /* 0x000ee20000004200 */
        /* <DEDUP_REMOVED lines=14> */
[C---:B-1----:R-:W-:Y:S03]  /*15d80*/  HMMA.16816.F32.BF16 R16, R152.reuse, R24, R16 ;  /* 0x000000189810723c */ /* 0x042fe60000041810 */
        /* <DEDUP_REMOVED lines=11> */
[C---:B------:R-:W-:Y:S03]  /*15e40*/  HMMA.16816.F32.BF16 R24, R152.reuse, R32, R24 ;  /* 0x000000209818723c */ /* 0x040fe60000041818 */
        /* <DEDUP_REMOVED lines=11> */
[C---:B---3--:R-:W-:Y:S03]  /*15f00*/  HMMA.16816.F32.BF16 R32, R152.reuse, R112, R32 ;  /* 0x000000709820723c */ /* 0x048fe60000041820 */
        /* <DEDUP_REMOVED lines=35> */
[----:B------:R-:W5:Y:S03]  /*16140*/  LDSM.16.MT88.4 R116, [R3+0x4000] ;  /* 0x004000000374783b */ /* 0x000f660000004200 */
[C---:B------:R-:W-:Y:S02]  /*16150*/  FMUL.FTZ R102, R0.reuse, R102 ;  /* 0x0000006600667220 */ /* 0x040fe40000410000 */
[----:B------:R-:W-:Y:S02]  /*16160*/  FMUL.FTZ R103, R0, R103 ;  /* 0x0000006700677220 */ /* 0x000fe40000410000 */
[----:B----4-:R-:W-:Y:S04]  /*16170*/  FFMA.FTZ R124, R170, c[0x0][0x2d0], -R158 ;  /* 0x0000b400aa7c7a23 */ /* 0x010fe8000001089e */
[----:B------:R-:W-:Y:S02]  /*16180*/  FFMA.FTZ R2, R2, R221, R206 ;  /* 0x000000dd02027223 */ /* 0x000fe400000100ce */
[----:B------:R-:W-:Y:S02]  /*16190*/  FFMA.FTZ R0, R0, R220, R203 ;  /* 0x000000dc00007223 */ /* 0x000fe400000100cb */
[----:B------:R-:W-:Y:S02]  /*161a0*/  FADD.FTZ R2, R205, R2 ;  /* 0x00000002cd027221 */ /* 0x000fe40000010000 */
[----:B--2---:R-:W-:Y:S02]  /*161b0*/  FFMA.FTZ R120, R161, c[0x0][0x2d0], -R158 ;  /* 0x0000b400a1787a23 */ /* 0x004fe4000001089e */
[----:B------:R-:W-:Y:S02]  /*161c0*/  FADD.FTZ R0, R210, R0 ;  /* 0x00000000d2007221 */ /* 0x000fe40000010000 */
[----:B------:R2:W4:Y:S01]  /*161d0*/  MUFU.EX2 R193, R120 ;  /* 0x0000007800c17308 */ /* 0x0005220000000800 */
[----:B------:R-:W-:Y:S01]  /*161e0*/  FADD.FTZ R2, R213, R2 ;  /* 0x00000002d5027221 */ /* 0x000fe20000010000 */
[C---:B-1----:R-:W-:Y:S03]  /*161f0*/  HMMA.16816.F32.BF16 R64, R152.reuse, R112, R64 ;  /* 0x000000709840723c */ /* 0x042fe60000041840 */
[----:B------:R-:W-:Y:S02]  /*16200*/  FADD.FTZ R0, R209, R0 ;  /* 0x00000000d1007221 */ /* 0x000fe40000010000 */
[----:B------:R-:W-:Y:S02]  /*16210*/  FADD.FTZ R2, R212, R2 ;  /* 0x00000002d4027221 */ /* 0x000fe40000010000 */
[----:B------:R-:W-:Y:S01]  /*16220*/  FADD.FTZ R0, R208, R0 ;  /* 0x00000000d0007221 */ /* 0x000fe20000010000 */
[C---:B------:R-:W-:Y:S01]  /*16230*/  HMMA.16816.F32.BF16 R68, R152.reuse, R114, R68 ;  /* 0x000000729844723c */ /* 0x040fe20000041844 */
[----:B------:R-:W1:Y:S03]  /*16240*/  LDSM.16.MT88.4 R112, [R106+0x4000] ;  /* 0x004000006a70783b */ /* 0x000e660000004200 */
[----:B---3--:R-:W-:Y:S04]  /*16250*/  FADD.FTZ R2, R195, R2 ;  /* 0x00000002c3027221 */ /* 0x008fe80000010000 */
[C---:B-----5:R-:W-:Y:S04]  /*16260*/  HMMA.16816.F32.BF16 R72, R152.reuse, R116, R72 ;  /* 0x000000749848723c */ /* 0x060fe80000041848 */
[----:B--2---:R-:W-:Y:S02]  /*16270*/  FFMA.FTZ R120, R162, c[0x0][0x2d0], -R158 ;  /* 0x0000b400a2787a23 */ /* 0x004fe4000001089e */
[----:B------:R-:W-:Y:S02]  /*16280*/  MUFU.EX2 R162, R129 ;  /* 0x0000008100a27308 */ /* 0x000fe40000000800 */
[C---:B------:R-:W-:Y:S01]  /*16290*/  HMMA.16816.F32.BF16 R76, R152.reuse, R118, R76 ;  /* 0x00000076984c723c */ /* 0x040fe2000004184c */
[----:B------:R-:W2:Y:S03]  /*162a0*/  LDSM.16.MT88.4 R116, [R156+0x4000] ;  /* 0x004000009c74783b */ /* 0x000ea60000004200 */
[----:B----4-:R-:W-:Y:S04]  /*162b0*/  FADD.FTZ R0, R193, R0 ;  /* 0x00000000c1007221 */ /* 0x010fe80000010000 */
        /* <DEDUP_REMOVED lines=158> */
[----:B------:R1:W5:Y:S07]  /*16ca0*/  LDSM.16.MT88.4 R4, [R3+0x5800] ;  /* 0x005800000304783b */ /* 0x00036e0000004200 */
[C---:B--2---:R-:W-:Y:S08]  /*16cb0*/  HMMA.16816.F32.BF16 R48, R152.reuse, R12, R48 ;  /* 0x0000000c9830723c */ /* 0x044ff00000041830 */
[C---:B------:R-:W-:Y:S01]  /*16cc0*/  HMMA.16816.F32.BF16 R52, R152.reuse, R14, R52 ;  /* 0x0000000e9834723c */ /* 0x040fe20000041834 */
[----:B------:R-:W2:Y:S07]  /*16cd0*/  LDSM.16.MT88.4 R12, [R156+0x5800] ;  /* 0x005800009c0c783b */ /* 0x000eae0000004200 */
[C---:B---3--:R-:W-:Y:S04]  /*16ce0*/  HMMA.16816.F32.BF16 R56, R152.reuse, R16, R56 ;  /* 0x000000109838723c */ /* 0x048fe80000041838 */
[----:B-1----:R-:W-:Y:S02]  /*16cf0*/  FADD.FTZ R3, R165, R0 ;  /* 0x00000000a5037221 */ /* 0x002fe40000010000 */
[----:B------:R-:W-:Y:S02]  /*16d00*/  FADD.FTZ R0, R160, R2 ;  /* 0x00000002a0007221 */ /* 0x000fe40000010000 */
[C---:B------:R-:W-:Y:S04]  /*16d10*/  HMMA.16816.F32.BF16 R60, R152.reuse, R18, R60 ;  /* 0x00000012983c723c */ /* 0x040fe8000004183c */
[----:B------:R-:W-:Y:S02]  /*16d20*/  FADD.FTZ R3, R159, R3 ;  /* 0x000000039f037221 */ /* 0x000fe40000010000 */
[----:B------:R-:W-:Y:S02]  /*16d30*/  FADD.FTZ R2, R163, R0 ;  /* 0x00000000a3027221 */ /* 0x000fe40000010000 */
[C---:B----4-:R-:W-:Y:S04]  /*16d40*/  HMMA.16816.F32.BF16 R64, R152.reuse, R20, R64 ;  /* 0x000000149840723c */ /* 0x050fe80000041840 */
[----:B------:R-:W-:Y:S02]  /*16d50*/  FADD.FTZ R0, R161, R3 ;  /* 0x00000003a1007221 */ /* 0x000fe40000010000 */
[----:B------:R-:W-:Y:S01]  /*16d60*/  FADD.FTZ R3, R162, R2 ;  /* 0x00000002a2037221 */ /* 0x000fe20000010000 */
[----:B------:R-:W-:Y:S01]  /*16d70*/  IADD3 R2, R214, 0x1, RZ ;  /* 0x00000001d6027810 */ /* 0x000fe20007ffe0ff */
[C---:B------:R-:W-:Y:S04]  /*16d80*/  HMMA.16816.F32.BF16 R68, R152.reuse, R22, R68 ;  /* 0x000000169844723c */ /* 0x040fe80000041844 */
[----:B------:R-:W-:Y:S01]  /*16d90*/  FADD.FTZ R0, R157, R0 ;  /* 0x000000009d007221 */ /* 0x000fe20000010000 */
[----:B------:R-:W-:Y:S01]  /*16da0*/  SEL R214, R2, RZ, !P1 ;  /* 0x000000ff02d67207 */ /* 0x000fe20004800000 */
[----:B------:R-:W-:Y:S02]  /*16db0*/  FADD.FTZ R221, R164, R3 ;  /* 0x00000003a4dd7221 */ /* 0x000fe40000010000 */
[C---:B-----5:R-:W-:Y:S04]  /*16dc0*/  HMMA.16816.F32.BF16 R72, R152.reuse, R4, R72 ;  /* 0x000000049848723c */ /* 0x060fe80000041848 */
[----:B------:R-:W-:Y:S04]  /*16dd0*/  FADD.FTZ R220, R158, R0 ;  /* 0x000000009edc7221 */ /* 0x000fe80000010000 */
[C---:B------:R-:W-:Y:S01]  /*16de0*/  HMMA.16816.F32.BF16 R76, R152.reuse, R6, R76 ;  /* 0x00000006984c723c */ /* 0x040fe2000004184c */
[----:B------:R-:W1:Y:S07]  /*16df0*/  LDSM.16.MT88.4 R4, [R107+0x5800] ;  /* 0x005800006b04783b */ /* 0x000e6e0000004200 */
[C---:B------:R-:W-:Y:S08]  /*16e00*/  HMMA.16816.F32.BF16 R80, R152.reuse, R24, R80 ;  /* 0x000000189850723c */ /* 0x040ff00000041850 */
[C---:B------:R-:W-:Y:S08]  /*16e10*/  HMMA.16816.F32.BF16 R84, R152.reuse, R26, R84 ;  /* 0x0000001a9854723c */ /* 0x040ff00000041854 */
[C---:B--2---:R-:W-:Y:S08]  /*16e20*/  HMMA.16816.F32.BF16 R88, R152.reuse, R12, R88 ;  /* 0x0000000c9858723c */ /* 0x044ff00000041858 */
[C---:B------:R-:W-:Y:S08]  /*16e30*/  HMMA.16816.F32.BF16 R92, R152.reuse, R14, R92 ;  /* 0x0000000e985c723c */ /* 0x040ff0000004185c */
[C---:B-1----:R-:W-:Y:S07]  /*16e40*/  HMMA.16816.F32.BF16 R96, R152.reuse, R4, R96 ;  /* 0x000000049860723c */ /* 0x042fee0000041860 */
[----:B------:R-:W-:Y:S01]  /*16e50*/  IADD3 R4, R188, -0x2, RZ ;  /* 0xfffffffebc047810 */ /* 0x000fe20007ffe0ff */
[----:B------:R-:W-:Y:S03]  /*16e60*/  HMMA.16816.F32.BF16 R100, R152, R6, R100 ;  /* 0x000000069864723c */ /* 0x000fe60000041864 */
[----:B------:R-:W-:Y:S11]  /*16e70*/  ISETP.GE.AND P0, PT, R4, R226, PT ;  /* 0x000000e20400720c */ /* 0x000ff60003f06270 */
[----:B------:R-:W-:Y:S02]  /*16e80*/  @!UPT UIADD3 URZ, URZ, URZ, URZ ;  /* 0x0000003f3f3ff290 */ /* 0x000fe4000fffe03f */
[----:B------:R-:W-:-:S05]  /*16e90*/  @!P0 BRA `(.L_x_2970) ;  /* 0x000004f000008947 */ /* 0x000fca0003800000 */
[----:B------:R-:W-:Y:S01]  /*16ea0*/  IMAD.MOV.U32 R175, RZ, RZ, c[0x0][0x2b8] ;  /* 0x0000ae00ffaf7624 */ /* 0x000fe200078e00ff */
[----:B------:R-:W-:Y:S01]  /*16eb0*/  IADD3 R2, R231, R215, R248 ;  /* 0x000000d7e7027210 */ /* 0x000fe20007ffe0f8 */
[----:B------:R-:W-:Y:S01]  /*16ec0*/  IMAD.MOV.U32 R196, RZ, RZ, RZ ;  /* 0x000000ffffc47224 */ /* 0x000fe200078e00ff */
[C---:B------:R-:W-:Y:S01]  /*16ed0*/  SHF.L.U64.HI R20, R219.reuse, 0x1, R229 ;  /* 0x00000001db147819 */ /* 0x040fe200000102e5 */
[----:B------:R-:W-:Y:S01]  /*16ee0*/  IMAD.SHL.U32 R19, R219, 0x2, RZ ;  /* 0x00000002db137824 */ /* 0x000fe200078e00ff */
[----:B------:R-:W-:Y:S01]  /*16ef0*/  ISETP.NE.AND P5, PT, R175, 0x1, PT ;  /* 0x00000001af00780c */ /* 0x000fe20003fa5270 */
[----:B------:R-:W-:Y:S01]  /*16f00*/  IMAD.SHL.U32 R17, R218, 0x2, RZ ;  /* 0x00000002da117824 */ /* 0x000fe200078e00ff */
[----:B------:R-:W-:Y:S01]  /*16f10*/  IADD3 R2, R2, -0x80, RZ ;  /* 0xffffff8002027810 */ /* 0x000fe20007ffe0ff */
[----:B------:R-:W-:Y:S01]  /*16f20*/  IMAD.SHL.U32 R15, R216, 0x2, RZ ;  /* 0x00000002d80f7824 */ /* 0x000fe200078e00ff */
[----:B------:R-:W-:Y:S02]  /*16f30*/  SHF.L.U64.HI R18, R218, 0x1, R230 ;  /* 0x00000001da127819 */ /* 0x000fe400000102e6 */
        /* <DEDUP_REMOVED lines=26> */
.L_x_3072:
[----:B------:R-:W-:-:S05]  /*170e0*/  BRA.DIV ~URZ, `(.L_x_2972) ;  /* 0x0000a3f27f007947 */ /* 0x000fca000b800000 */
[----:B------:R-:W3:Y:S01]  /*170f0*/  SHFL.IDX PT, R2, R14, RZ, 0x181f ;  /* 0x00181fff0e027589 */ /* 0x000ee200000e0000 */
[----:B------:R-:W-:Y:S01]  /*17100*/  ISETP.GE.AND P3, PT, R216, c[0x0][0x1d4], PT ;  /* 0x00007500d8007a0c */ /* 0x000fe20003f66270 */
[----:B------:R-:W-:Y:S01]  /*17110*/  IMAD R0, R214, 0x6000, R11 ;  /* 0x00006000d6007824 */ /* 0x000fe200078e020b */
[----:B------:R-:W-:Y:S04]  /*17120*/  ISETP.GE.AND P1, PT, R218, c[0x0][0x1d4], PT ;  /* 0x00007500da007a0c */ /* 0x000fe80003f26270 */
[----:B------:R-:W-:Y:S02]  /*17130*/  SEL R13, RZ, 0x10, P1 ;  /* 0x00000010ff0d7807 */ /* 0x000fe40000800000 */
[----:B---3--:R-:W-:Y:S05]  /*17140*/  IADD3 R6, P0, R2, R15, RZ ;  /* 0x0000000f02067210 */ /* 0x008fea0007f1e0ff */
[----:B--2---:R-:W-:Y:S01]  /*17150*/  IMAD.X R7, R4, 0x1, R16, P0 ;  /* 0x0000000104077824 */ /* 0x004fe200000e0610 */
[----:B------:R-:W-:Y:S04]  /*17160*/  ISETP.GE.AND P0, PT, R219, c[0x0][0x1d4], PT ;  /* 0x00007500db007a0c */ /* 0x000fe80003f06270 */
[----:B------:R-:W-:Y:S01]  /*17170*/  @!PT LDS RZ, [RZ] ;  /* 0x00000000fffff984 */ /* 0x000fe20000000800 */
[----:B------:R-:W-:Y:S01]  /*17180*/  @!PT LDS RZ, [RZ] ;  /* 0x00000000fffff984 */ /* 0x000fe20000000800 */
[----:B------:R2:W-:Y:S01]  /*17190*/  LDGSTS.E.BYPASS.LTC128B.128 [R0], [R6.64], !P3 ;  /* 0x0000000006007fae */ /* 0x0005e2000d901d48 */
[----:B------:R-:W-:Y:S02]  /*171a0*/  SEL R12, RZ, 0x10, P0 ;  /* 0x00000010ff0c7807 */ /* 0x000fe40000000000 */
        /* <DEDUP_REMOVED lines=9> */
.L_x_3073:
[C---:B----4-:R-:W-:Y:S02]  /*17240*/  IADD3 R3, -R5.reuse, 0x10, RZ ;  /* 0x0000001005037810 */ /* 0x050fe40007ffe1ff */
[----:B------:R-:W-:Y:S02]  /*17250*/  ISETP.NE.U32.AND P2, PT, R5, RZ, PT ;  /* 0x000000ff0500720c */ /* 0x000fe40003f45070 */
[----:B------:R-:W-:Y:S02]  /*17260*/  LOP3.LUT R3, R3, 0xf, RZ, 0xc0, !PT ;  /* 0x0000000f03037812 */ /* 0x000fe400078ec0ff */
[----:B------:R-:W-:Y:S02]  /*17270*/  ISETP.NE.U32.AND P3, PT, R13, RZ, PT ;  /* 0x000000ff0d00720c */ /* 0x000fe40003f65070 */
        /* <DEDUP_REMOVED lines=8> */
[C---:B------:R-:W-:Y:S02]  /*17300*/  ISETP.NE.U32.AND P2, PT, R12.reuse, RZ, PT ;  /* 0x000000ff0c00720c */ /* 0x040fe40003f45070 */
[----:B-1----:R-:W-:Y:S02]  /*17310*/  IADD3 R6, P1, P0, R3, R2, R17 ;  /* 0x0000000203067210 */ /* 0x002fe4000783e011 */
[----:B------:R-:W-:Y:S02]  /*17320*/  IADD3 R3, -R12, 0x10, RZ ;  /* 0x000000100c037810 */ /* 0x000fe40007ffe1ff */
[----:B------:R-:W-:Y:S02]  /*17330*/  IADD3.X R7, RZ, R4, R18, P1, P0 ;  /* 0x00000004ff077210 */ /* 0x000fe40000fe0412 */
[----:B------:R-:W-:Y:S03]  /*17340*/  LOP3.LUT R3, R3, 0xf, RZ, 0xc0, !PT ;  /* 0x0000000f03037812 */ /* 0x000fe600078ec0ff */
[----:B------:R1:W-:Y:S01]  /*17350*/  LDGSTS.E.BYPASS.LTC128B.128.ZFILL [R0+0x3000], [R6.64], P3 ;  /* 0x0300000006007fae */ /* 0x0003e20009941d48 */
[----:B------:R-:W-:Y:S04]  /*17360*/  IADD3 R2, P1, P0, R3, R2, R19 ;  /* 0x0000000203027210 */ /* 0x000fe8000783e013 */
[----:B------:R-:W-:Y:S05]  /*17370*/  IADD3.X R3, RZ, R4, R20, P1, P0 ;  /* 0x00000004ff037210 */ /* 0x000fea0000fe0414 */
[----:B------:R1:W-:Y:S04]  /*17380*/  LDGSTS.E.BYPASS.LTC128B.128.ZFILL [R0+0x5000], [R2.64], P2 ;  /* 0x0500000002007fae */ /* 0x0003e80009141d48 */
.L_x_2970:
[----:B------:R-:W-:Y:S05]  /*17390*/  BSYNC B0 ;  /* 0x0000000000007941 */ /* 0x000fea0003800000 */
.L_x_2969:
        /* <DEDUP_REMOVED lines=9> */
.L_x_2964:
[----:B------:R-:W-:Y:S01]  /*17430*/  ISETP.GE.AND P0, PT, R188, R226, PT ;  /* 0x000000e2bc00720c */ /* 0x000fe20003f06270 */
[----:B------:R-:W-:Y:S01]  /*17440*/  IMAD.MOV.U32 R197, RZ, RZ, 0x1f ;  /* 0x0000001fffc57424 */ /* 0x000fe200078e00ff */
[----:B------:R-:W-:-:S11]  /*17450*/  MOV R195, 0xffffffff ;  /* 0xffffffff00c37802 */ /* 0x000fd60000000f00 */
[----:B------:R-:W-:Y:S05]  /*17460*/  @!P0 BRA `(.L_x_2974) ;  /* 0x0000326000008947 */ /* 0x000fea0003800000 */
[----:B------:R-:W-:Y:S02]  /*17470*/  MOV R106, R8 ;  /* 0x00000008006a7202 */ /* 0x000fe40000000f00 */
[----:B------:R-:W-:Y:S02]  /*17480*/  MOV R0, R9 ;  /* 0x0000000900007202 */ /* 0x000fe40000000f00 */
.L_x_2984:
        /* <DEDUP_REMOVED lines=40> */
.L_x_3074:
        /* <DEDUP_REMOVED lines=22> */
.L_x_3075:
        /* <DEDUP_REMOVED lines=12> */
[----:B------:R-:W-:Y:S02]  /*17930*/  ISETP.NE.U32.AND P2, PT, R9, RZ, PT ;  /* 0x000000ff0900720c */ /* 0x000fe40003f45070 */
        /* <DEDUP_REMOVED lines=8> */
.L_x_2976:
[----:B------:R-:W-:Y:S05]  /*179c0*/  BSYNC B0 ;  /* 0x0000000000007941 */ /* 0x000fea0003800000 */
.L_x_2975:
        /* <DEDUP_REMOVED lines=151> */
[----:B------:R2:W-:Y:S10]  /*18340*/  MUFU.TANH R157, R9 ;  /* 0x00000009009d7308 */ /* 0x0005f40000002400 */
[----:B------:R-:W-:Y:S01]  /*18350*/  MUFU.TANH R163, R8 ;  /* 0x0000000800a37308 */ /* 0x000fe20000002400 */
[----:B-1----:R-:W-:Y:S09]  /*18360*/  FMUL.FTZ R2, R6, c[0x0][0x320] ;  /* 0x0000c80006027a20 */ /* 0x002ff20000410000 */
[----:B------:R1:W3:Y:S01]  /*18370*/  MUFU.TANH R169, R2 ;  /* 0x0000000200a97308 */ /* 0x0002e20000002400 */
[----:B--2---:R-:W-:Y:S09]  /*18380*/  FMUL.FTZ R9, R20, c[0x0][0x320] ;  /* 0x0000c80014097a20 */ /* 0x004ff20000410000 */
[----:B------:R-:W-:Y:S01]  /*18390*/  MUFU.TANH R152, R9 ;  /* 0x0000000900987308 */ /* 0x000fe20000002400 */
[----:B-1----:R-:W-:Y:S09]  /*183a0*/  FMUL.FTZ R2, R5, c[0x0][0x320] ;  /* 0x0000c80005027a20 */ /* 0x002ff20000410000 */
[----:B------:R1:W-:Y:S02]  /*183b0*/  MUFU.TANH R162, R2 ;  /* 0x0000000200a27308 */ /* 0x0003e40000002400 */
[----:B-1----:R-:W-:Y:S02]  /*183c0*/  FMUL.FTZ R2, R7, c[0x0][0x320] ;  /* 0x0000c80007027a20 */ /* 0x002fe40000410000 */
[----:B------:R-:W1:Y:S06]  /*183d0*/  LDSM.16.M88.4 R4, [R3+0x5000] ;  /* 0x005000000304783b */ /* 0x000e6c0000000200 */
[----:B------:R2:W4:Y:S02]  /*183e0*/  MUFU.TANH R170, R2 ;  /* 0x0000000200aa7308 */ /* 0x0005240000002400 */
[----:B--2---:R-:W-:Y:S08]  /*183f0*/  FMUL.FTZ R2, R12, c[0x0][0x320] ;  /* 0x0000c8000c027a20 */ /* 0x004ff00000410000 */
[----:B------:R2:W-:Y:S01]  /*18400*/  MUFU.TANH R161, R2 ;  /* 0x0000000200a17308 */ /* 0x0005e20000002400 */
[C---:B-1----:R-:W-:Y:S07]  /*18410*/  HMMA.16816.F32.BF16 R24, R164.reuse, R4, R24 ;  /* 0x00000004a418723c */ /* 0x042fee0000041818 */
[----:B------:R-:W-:Y:S01]  /*18420*/  FMUL.FTZ R5, R21, c[0x0][0x320] ;  /* 0x0000c80015057a20 */ /* 0x000fe20000410000 */
[C---:B------:R-:W-:Y:S03]  /*18430*/  HMMA.16816.F32.BF16 R28, R164.reuse, R6, R28 ;  /* 0x00000006a41c723c */ /* 0x040fe6000004181c */
[----:B------:R-:W-:Y:S01]  /*18440*/  MUFU.TANH R107, R5 ;  /* 0x00000005006b7308 */ /* 0x000fe20000002400 */
[----:B------:R-:W-:Y:S02]  /*18450*/  FMUL.FTZ R4, R22, c[0x0][0x320] ;  /* 0x0000c80016047a20 */ /* 0x000fe40000410000 */
[----:B--2---:R-:W-:Y:S02]  /*18460*/  FMUL.FTZ R2, R14, c[0x0][0x320] ;  /* 0x0000c8000e027a20 */ /* 0x004fe40000410000 */
[----:B------:R1:W2:Y:S05]  /*18470*/  LDSM.16.M88.4 R12, [R3+0x5800] ;  /* 0x00580000030c783b */ /* 0x0002aa0000000200 */
[----:B------:R5:W2:Y:S10]  /*18480*/  MUFU.TANH R168, R2 ;  /* 0x0000000200a87308 */ /* 0x000ab40000002400 */
[----:B------:R-:W-:Y:S01]  /*18490*/  MUFU.TANH R156, R4 ;  /* 0x00000004009c7308 */ /* 0x000fe20000002400 */
[----:B-1----:R-:W-:Y:S02]  /*184a0*/  FMUL.FTZ R3, R29, c[0x0][0x320] ;  /* 0x0000c8001d037a20 */ /* 0x002fe40000410000 */
[----:B-----5:R-:W-:Y:S07]  /*184b0*/  FMUL.FTZ R2, R16, c[0x0][0x320] ;  /* 0x0000c80010027a20 */ /* 0x020fee0000410000 */
[----:B------:R1:W-:Y:S01]  /*184c0*/  MUFU.TANH R154, R2 ;  /* 0x00000002009a7308 */ /* 0x0003e20000002400 */
[C---:B--2---:R-:W-:Y:S08]  /*184d0*/  HMMA.16816.F32.BF16 R32, R164.reuse, R12, R32 ;  /* 0x0000000ca420723c */ /* 0x044ff00000041820 */
[----:B------:R-:W-:Y:S04]  /*184e0*/  HMMA.16816.F32.BF16 R36, R164, R14, R36 ;  /* 0x0000000ea424723c */ /* 0x000fe80000041824 */
[----:B-1----:R-:W-:Y:S04]  /*184f0*/  FMUL.FTZ R2, R18, c[0x0][0x320] ;  /* 0x0000c80012027a20 */ /* 0x002fe80000410000 */
[----:B------:R1:W2:Y:S08]  /*18500*/  MUFU.TANH R160, R2 ;  /* 0x0000000200a07308 */ /* 0x0002b00000002400 */
[----:B------:R-:W-:Y:S04]  /*18510*/  FMUL.FTZ R4, R35, c[0x0][0x320] ;  /* 0x0000c80023047a20 */ /* 0x000fe80000410000 */
[----:B------:R5:W-:Y:S04]  /*18520*/  MUFU.TANH R15, R4 ;  /* 0x00000004000f7308 */ /* 0x000be80000002400 */
[----:B------:R-:W-:Y:S02]  /*18530*/  FMUL.FTZ R7, R36, c[0x0][0x320] ;  /* 0x0000c80024077a20 */ /* 0x000fe40000410000 */
[----:B------:R-:W-:Y:S04]  /*18540*/  FMUL.FTZ R6, R37, c[0x0][0x320] ;  /* 0x0000c80025067a20 */ /* 0x000fe80000410000 */
[----:B------:R-:W-:Y:S01]  /*18550*/  MUFU.TANH R7, R7 ;  /* 0x0000000700077308 */ /* 0x000fe20000002400 */
[----:B-1----:R-:W-:Y:S09]  /*18560*/  FMUL.FTZ R2, R17, c[0x0][0x320] ;  /* 0x0000c80011027a20 */ /* 0x002ff20000410000 */
[----:B------:R1:W-:Y:S01]  /*18570*/  MUFU.TANH R153, R2 ;  /* 0x0000000200997308 */ /* 0x0003e20000002400 */
[----:B-----5:R-:W-:Y:S09]  /*18580*/  FMUL.FTZ R4, R38, c[0x0][0x320] ;  /* 0x0000c80026047a20 */ /* 0x020ff20000410000 */
[----:B------:R3:W-:Y:S10]  /*18590*/  MUFU.TANH R17, R3 ;  /* 0x0000000300117308 */ /* 0x0007f40000002400 */
[----:B------:R5:W-:Y:S01]  /*185a0*/  MUFU.TANH R14, R4 ;  /* 0x00000004000e7308 */ /* 0x000be20000002400 */
[----:B-1----:R-:W-:Y:S09]  /*185b0*/  FMUL.FTZ R2, R19, c[0x0][0x320] ;  /* 0x0000c80013027a20 */ /* 0x002ff20000410000 */
[----:B------:R1:W1:Y:S01]  /*185c0*/  MUFU.TANH R159, R2 ;  /* 0x00000002009f7308 */ /* 0x0002620000002400 */
[----:B---3--:R-:W-:Y:S04]  /*185d0*/  FMNMX.FTZ R3, R169, R106, !PT ;  /* 0x0000006aa9037209 */ /* 0x008fe80007810000 */
[----:B----4-:R-:W-:Y:S05]  /*185e0*/  FMNMX.FTZ R3, R170, R3, !PT ;  /* 0x00000003aa037209 */ /* 0x010fea0007810000 */
[----:B------:R-:W-:Y:S01]  /*185f0*/  MUFU.TANH R6, R6 ;  /* 0x0000000600067308 */ /* 0x000fe20000002400 */
[----:B------:R-:W-:Y:S01]  /*18600*/  FMNMX.FTZ R3, R168, R3, !PT ;  /* 0x00000003a8037209 */ /* 0x000fe20007810000 */
[----:B-----5:R-:W-:Y:S03]  /*18610*/  FMUL.FTZ R4, R39, c[0x0][0x320] ;  /* 0x0000c80027047a20 */ /* 0x020fe60000410000 */
[----:B------:R-:W-:Y:S05]  /*18620*/  FMNMX.FTZ R3, R163, R3, !PT ;  /* 0x00000003a3037209 */ /* 0x000fea0007810000 */
[----:B------:R3:W-:Y:S01]  /*18630*/  MUFU.TANH R12, R4 ;  /* 0x00000004000c7308 */ /* 0x0007e20000002400 */
[----:B--2---:R-:W-:Y:S01]  /*18640*/  FMNMX.FTZ R3, R160, R3, !PT ;  /* 0x00000003a0037209 */ /* 0x004fe20007810000 */
[----:B-1----:R-:W-:Y:S03]  /*18650*/  FMUL.FTZ R2, R23, c[0x0][0x320] ;  /* 0x0000c80017027a20 */ /* 0x002fe60000410000 */
[----:B------:R-:W-:Y:S04]  /*18660*/  FMNMX.FTZ R3, R159, R3, !PT ;  /* 0x000000039f037209 */ /* 0x000fe80007810000 */
[----:B------:R-:W-:Y:S01]  /*18670*/  FMNMX.FTZ R3, R156, R3, !PT ;  /* 0x000000039c037209 */ /* 0x000fe20007810000 */
[----:B------:R1:W2:Y:S01]  /*18680*/  MUFU.TANH R155, R2 ;  /* 0x00000002009b7308 */ /* 0x0002a20000002400 */
[----:B---3--:R-:W-:Y:S04]  /*18690*/  IADD3 R4, R214, 0x1, RZ ;  /* 0x00000001d6047810 */ /* 0x008fe80007ffe0ff */
[----:B------:R-:W-:Y:S01]  /*186a0*/  SEL R214, R4, RZ, !P0 ;  /* 0x000000ff04d67207 */ /* 0x000fe20004000000 */
[----:B-1----:R-:W-:Y:S01]  /*186b0*/  FMUL.FTZ R2, R24, c[0x0][0x320] ;  /* 0x0000c80018027a20 */ /* 0x002fe20000410000 */
[----:B--2---:R-:W-:Y:S03]  /*186c0*/  FMNMX.FTZ R3, R155, R3, !PT ;  /* 0x000000039b037209 */ /* 0x004fe60007810000 */
        /* <DEDUP_REMOVED lines=45> */
.L_x_3076:
        /* <DEDUP_REMOVED lines=42> */
[----:B------:R3:W-:Y:S01]  /*18c40*/  MUFU.EX2 R19, R29 ;  /* 0x0000001d00137308 */ /* 0x0007e20000000800 */
[C---:B------:R-:W-:Y:S02]  /*18c50*/  FMUL.FTZ R49, R2.reuse, R49 ;  /* 0x0000003102317220 */ /* 0x040fe40000410000 */
[C---:B------:R-:W-:Y:S01]  /*18c60*/  FMUL.FTZ R52, R2.reuse, R52 ;  /* 0x0000003402347220 */ /* 0x040fe20000410000 */
[C---:B-1----:R-:W-:Y:S01]  /*18c70*/  F2FP.BF16.PACK_AB R152, R3.reuse, R7 ;  /* 0x000000070398723e */ /* 0x042fe200000010ff */
[----:B------:R-:W-:Y:S02]  /*18c80*/  FADD.FTZ R6, R3, R0 ;  /* 0x0000000003067221 */ /* 0x000fe40000010000 */
[----:B------:R-:W1:Y:S01]  /*18c90*/  SHFL.BFLY PT, R0, R5, 0x2, 0x1f ;  /* 0x0c401f0005007f89 */ /* 0x000e6200000e0000 */
[C---:B------:R-:W-:Y:S02]  /*18ca0*/  FMUL.FTZ R53, R2.reuse, R53 ;  /* 0x0000003502357220 */ /* 0x040fe40000410000 */
[----:B------:R-:W4:Y:S01]  /*18cb0*/  MUFU.EX2 R13, R27 ;  /* 0x0000001b000d7308 */ /* 0x000f220000000800 */
[C---:B------:R-:W-:Y:S02]  /*18cc0*/  FMUL.FTZ R56, R2.reuse, R56 ;  /* 0x0000003802387220 */ /* 0x040fe40000410000 */
[C---:B------:R-:W-:Y:S02]  /*18cd0*/  FMUL.FTZ R57, R2.reuse, R57 ;  /* 0x0000003902397220 */ /* 0x040fe40000410000 */
[C---:B--2---:R-:W-:Y:S02]  /*18ce0*/  FMUL.FTZ R28, R2.reuse, R132 ;  /* 0x00000084021c7220 */ /* 0x044fe40000410000 */
        /* <DEDUP_REMOVED lines=8> */
[----:B-1----:R-:W-:Y:S01]  /*18d70*/  FMNMX.FTZ R0, R5, R0, !PT ;  /* 0x0000000005007209 */ /* 0x002fe20007810000 */
[C---:B------:R-:W-:Y:S01]  /*18d80*/  FMUL.FTZ R72, R2.reuse, R72 ;  /* 0x0000004802487220 */ /* 0x040fe20000410000 */
[----:B----4-:R-:W-:Y:S01]  /*18d90*/  F2FP.BF16.PACK_AB R154, R13, R17 ;  /* 0x000000110d9a723e */ /* 0x010fe200000010ff */
[C---:B------:R-:W-:Y:S02]  /*18da0*/  FMUL.FTZ R73, R2.reuse, R73 ;  /* 0x0000004902497220 */ /* 0x040fe40000410000 */
        /* <DEDUP_REMOVED lines=41> */
[----:B------:R1:W-:Y:S01]  /*19040*/  MUFU.EX2 R132, R7 ;  /* 0x0000000700847308 */ /* 0x0003e20000000800 */
[C---:B------:R-:W-:Y:S01]  /*19050*/  FMUL.FTZ R12, R2.reuse, R116 ;  /* 0x00000074020c7220 */ /* 0x040fe20000410000 */
[----:B------:R-:W-:Y:S01]  /*19060*/  F2FP.BF16.PACK_AB R116, R19, R23 ;  /* 0x000000171374723e */ /* 0x000fe200000010ff */
[----:B------:R-:W-:Y:S01]  /*19070*/  FMUL.FTZ R16, R2, R120 ;  /* 0x0000007802107220 */ /* 0x000fe20000410000 */
[----:B--2---:R-:W-:Y:S01]  /*19080*/  F2FP.BF16.PACK_AB R153, R14, R15 ;  /* 0x0000000f0e99723e */ /* 0x004fe200000010ff */
[C---:B------:R-:W-:Y:S02]  /*19090*/  FMUL.FTZ R5, R2.reuse, R113 ;  /* 0x0000007102057220 */ /* 0x040fe40000410000 */
[C---:B------:R-:W-:Y:S02]  /*190a0*/  FMUL.FTZ R17, R2.reuse, R121 ;  /* 0x0000007902117220 */ /* 0x040fe40000410000 */
[C---:B------:R-:W-:Y:S01]  /*190b0*/  FMUL.FTZ R20, R2.reuse, R124 ;  /* 0x0000007c02147220 */ /* 0x040fe20000410000 */
[----:B------:R-:W2:Y:S01]  /*190c0*/  MUFU.EX2 R133, R18 ;  /* 0x0000001200857308 */ /* 0x000ea20000000800 */
[C---:B------:R-:W-:Y:S02]  /*190d0*/  FMUL.FTZ R24, R2.reuse, R128 ;  /* 0x0000008002187220 */ /* 0x040fe40000410000 */
[----:B------:R-:W-:Y:S02]  /*190e0*/  FADD.FTZ R3, R13, R3 ;  /* 0x000000030d037221 */ /* 0x000fe40000010000 */
[----:B------:R-:W-:Y:S01]  /*190f0*/  FMUL.FTZ R13, R2, R117 ;  /* 0x00000075020d7220 */ /* 0x000fe20000410000 */
[----:B------:R-:W-:Y:S01]  /*19100*/  IADD3 R2, R186, R176, RZ ;  /* 0x000000b0ba027210 */ /* 0x000fe20007ffe0ff */
[----:B------:R-:W-:Y:S02]  /*19110*/  FADD.FTZ R3, R23, R3 ;  /* 0x0000000317037221 */ /* 0x000fe40000010000 */
[----:B---3--:R-:W-:Y:S01]  /*19120*/  FFMA.FTZ R6, R0, R220, R15 ;  /* 0x000000dc00067223 */ /* 0x008fe2000001000f */
[----:B------:R-:W-:Y:S01]  /*19130*/  MUFU.EX2 R117, R165 ;  /* 0x000000a500757308 */ /* 0x000fe20000000800 */
[----:B------:R-:W3:Y:S01]  /*19140*/  LDSM.16.MT88.4 R156, [R2] ;  /* 0x00000000029c783b */ /* 0x000ee20000004200 */
[----:B------:R-:W-:Y:S01]  /*19150*/  FADD.FTZ R107, R19, R3 ;  /* 0x00000003136b7221 */ /* 0x000fe20000010000 */
[----:B------:R-:W-:Y:S01]  /*19160*/  IADD3 R3, R184, R2, RZ ;  /* 0x00000002b8037210 */ /* 0x000fe20007ffe0ff */
[----:B-1----:R-:W-:Y:S02]  /*19170*/  FMUL.FTZ R7, R0, R115 ;  /* 0x0000007300077220 */ /* 0x002fe40000410000 */
[----:B------:R-:W-:Y:S02]  /*19180*/  FADD.FTZ R128, R14, R6 ;  /* 0x000000060e807221 */ /* 0x000fe40000010000 */
[C---:B------:R-:W-:Y:S02]  /*19190*/  FMUL.FTZ R6, R0.reuse, R114 ;  /* 0x0000007200067220 */ /* 0x040fe40000410000 */
[----:B------:R-:W1:Y:S01]  /*191a0*/  LDSM.16.MT88.4 R112, [R3] ;  /* 0x000000000370783b */ /* 0x000e620000004200 */
[C---:B------:R-:W-:Y:S01]  /*191b0*/  FMUL.FTZ R14, R0.reuse, R118 ;  /* 0x00000076000e7220 */ /* 0x040fe20000410000 */
[----:B------:R-:W-:Y:S01]  /*191c0*/  MUFU.EX2 R129, R161 ;  /* 0x000000a100817308 */ /* 0x000fe20000000800 */
[C---:B------:R-:W-:Y:S01]  /*191d0*/  FMUL.FTZ R15, R0.reuse, R119 ;  /* 0x00000077000f7220 */ /* 0x040fe20000410000 */
[----:B--2---:R-:W-:Y:S01]  /*191e0*/  F2FP.BF16.PACK_AB R155, R133, R132 ;  /* 0x00000084859b723e */ /* 0x004fe200000010ff */
[C---:B------:R-:W-:Y:S02]  /*191f0*/  FMUL.FTZ R18, R0.reuse, R122 ;  /* 0x0000007a00127220 */ /* 0x040fe40000410000 */
[C---:B------:R-:W-:Y:S02]  /*19200*/  FMUL.FTZ R19, R0.reuse, R123 ;  /* 0x0000007b00137220 */ /* 0x040fe40000410000 */
[C---:B------:R-:W-:Y:S02]  /*19210*/  FMUL.FTZ R30, R0.reuse, R134 ;  /* 0x00000086001e7220 */ /* 0x040fe40000410000 */
[C---:B------:R-:W-:Y:S01]  /*19220*/  FMUL.FTZ R31, R0.reuse, R135 ;  /* 0x00000087001f7220 */ /* 0x040fe20000410000 */
[----:B------:R-:W-:Y:S01]  /*19230*/  MUFU.EX2 R121, R174 ;  /* 0x000000ae00797308 */ /* 0x000fe20000000800 */
[C---:B------:R-:W-:Y:S02]  /*19240*/  FMUL.FTZ R38, R0.reuse, R142 ;  /* 0x0000008e00267220 */ /* 0x040fe40000410000 */
[----:B------:R-:W-:Y:S02]  /*19250*/  FMUL.FTZ R39, R0, R143 ;  /* 0x0000008f00277220 */ /* 0x000fe40000410000 */
[----:B------:R-:W-:Y:S02]  /*19260*/  FADD.FTZ R128, R132, R128 ;  /* 0x0000008084807221 */ /* 0x000fe40000010000 */
[C---:B------:R-:W-:Y:S02]  /*19270*/  FMUL.FTZ R22, R0.reuse, R126 ;  /* 0x0000007e00167220 */ /* 0x040fe40000410000 */
[C---:B------:R-:W-:Y:S01]  /*19280*/  FMUL.FTZ R23, R0.reuse, R127 ;  /* 0x0000007f00177220 */ /* 0x040fe20000410000 */
[----:B------:R-:W-:Y:S01]  /*19290*/  MUFU.EX2 R120, R173 ;  /* 0x000000ad00787308 */ /* 0x000fe20000000800 */
[C---:B------:R-:W-:Y:S02]  /*192a0*/  FMUL.FTZ R26, R0.reuse, R130 ;  /* 0x00000082001a7220 */ /* 0x040fe40000410000 */
[C---:B------:R-:W-:Y:S02]  /*192b0*/  FMUL.FTZ R27, R0.reuse, R131 ;  /* 0x00000083001b7220 */ /* 0x040fe40000410000 */
[C---:B------:R-:W-:Y:S02]  /*192c0*/  FMUL.FTZ R34, R0.reuse, R138 ;  /* 0x0000008a00227220 */ /* 0x040fe40000410000 */
[C---:B------:R-:W-:Y:S01]  /*192d0*/  FMUL.FTZ R35, R0.reuse, R139 ;  /* 0x0000008b00237220 */ /* 0x040fe20000410000 */
[C---:B---3--:R-:W-:Y:S02]  /*192e0*/  HMMA.16816.F32.BF16 R4, R152.reuse, R156, R4 ;  /* 0x0000009c9804723c */ /* 0x048fe40000041804 */
[----:B------:R-:W-:Y:S03]  /*192f0*/  MUFU.EX2 R127, R189 ;  /* 0x000000bd007f7308 */ /* 0x000fe60000000800 */
[C---:B------:R-:W-:Y:S02]  /*19300*/  FMUL.FTZ R42, R0.reuse, R42 ;  /* 0x0000002a002a7220 */ /* 0x040fe40000410000 */
[C---:B------:R-:W-:Y:S01]  /*19310*/  FMUL.FTZ R43, R0.reuse, R43 ;  /* 0x0000002b002b7220 */ /* 0x040fe20000410000 */
[C---:B------:R-:W-:Y:S04]  /*19320*/  HMMA.16816.F32.BF16 R12, R152.reuse, R158, R12 ;  /* 0x0000009e980c723c */ /* 0x040fe8000004180c */
[----:B------:R-:W-:Y:S01]  /*19330*/  MUFU.EX2 R126, R193 ;  /* 0x000000c1007e7308 */ /* 0x000fe20000000800 */
[C---:B------:R-:W-:Y:S02]  /*19340*/  FMUL.FTZ R46, R0.reuse, R46 ;  /* 0x0000002e002e7220 */ /* 0x040fe40000410000 */
[C---:B------:R-:W-:Y:S01]  /*19350*/  FMUL.FTZ R47, R0.reuse, R47 ;  /* 0x0000002f002f7220 */ /* 0x040fe20000410000 */
[C---:B-1----:R-:W-:Y:S04]  /*19360*/  HMMA.16816.F32.BF16 R16, R152.reuse, R112, R16 ;  /* 0x000000709810723c */ /* 0x042fe80000041810 */
[C---:B------:R-:W-:Y:S02]  /*19370*/  FMUL.FTZ R50, R0.reuse, R50 ;  /* 0x0000003200327220 */ /* 0x040fe40000410000 */
[----:B------:R-:W-:Y:S01]  /*19380*/  MUFU.EX2 R118, R164 ;  /* 0x000000a400767308 */ /* 0x000fe20000000800 */
[C---:B------:R-:W-:Y:S01]  /*19390*/  FMUL.FTZ R51, R0.reuse, R51 ;  /* 0x0000003300337220 */ /* 0x040fe20000410000 */
[C---:B------:R-:W-:Y:S01]  /*193a0*/  HMMA.16816.F32.BF16 R20, R152.reuse, R114, R20 ;  /* 0x000000729814723c */ /* 0x040fe20000041814 */
[----:B------:R-:W1:Y:S03]  /*193b0*/  LDSM.16.MT88.4 R112, [R106] ;  /* 0x000000006a70783b */ /* 0x000e660000004200 */
[C---:B------:R-:W-:Y:S02]  /*193c0*/  FMUL.FTZ R54, R0.reuse, R54 ;  /* 0x0000003600367220 */ /* 0x040fe40000410000 */
[C---:B------:R-:W-:Y:S02]  /*193d0*/  FMUL.FTZ R55, R0.reuse, R55 ;  /* 0x0000003700377220 */ /* 0x040fe40000410000 */
[----:B------:R-:W-:Y:S01]  /*193e0*/  MUFU.EX2 R131, R160 ;  /* 0x000000a000837308 */ /* 0x000fe20000000800 */
[C---:B------:R-:W-:Y:S03]  /*193f0*/  FMUL.FTZ R58, R0.reuse, R58 ;  /* 0x0000003a003a7220 */ /* 0x040fe60000410000 */
[C---:B------:R-:W-:Y:S02]  /*19400*/  FMUL.FTZ R59, R0.reuse, R59 ;  /* 0x0000003b003b7220 */ /* 0x040fe40000410000 */
[C---:B------:R-:W-:Y:S02]  /*19410*/  FMUL.FTZ R62, R0.reuse, R62 ;  /* 0x0000003e003e7220 */ /* 0x040fe40000410000 */
        /* <DEDUP_REMOVED lines=16> */
[C---:B-1----:R-:W-:Y:S03]  /*19520*/  HMMA.16816.F32.BF16 R24, R152.reuse, R112, R24 ;  /* 0x000000709818723c */ /* 0x042fe60000041818 */
[C---:B------:R-:W-:Y:S02]  /*19530*/  FMUL.FTZ R90, R0.reuse, R90 ;  /* 0x0000005a005a7220 */ /* 0x040fe40000410000 */
[C---:B------:R-:W-:Y:S01]  /*19540*/  FMUL.FTZ R91, R0.reuse, R91 ;  /* 0x0000005b005b7220 */ /* 0x040fe20000410000 */
[----:B------:R-:W-:Y:S01]  /*19550*/  MUFU.EX2 R162, R167 ;  /* 0x000000a700a27308 */ /* 0x000fe20000000800 */
[C---:B------:R-:W-:Y:S01]  /*19560*/  FMUL.FTZ R94, R0.reuse, R94 ;  /* 0x0000005e005e7220 */ /* 0x040fe20000410000 */
[C---:B------:R-:W-:Y:S04]  /*19570*/  HMMA.16816.F32.BF16 R28, R152.reuse, R114, R28 ;  /* 0x00000072981c723c */ /* 0x040fe8000004181c */
[----:B------:R-:W-:Y:S01]  /*19580*/  FMUL.FTZ R95, R0, R95 ;  /* 0x0000005f005f7220 */ /* 0x000fe20000410000 */
[----:B--2---:R-:W-:Y:S01]  /*19590*/  F2FP.BF16.PACK_AB R119, R164, R130 ;  /* 0x00000082a477723e */ /* 0x004fe200000010ff */
[C---:B------:R-:W-:Y:S02]  /*195a0*/  FMUL.FTZ R98, R0.reuse, R98 ;  /* 0x0000006200627220 */ /* 0x040fe40000410000 */
[C---:B------:R-:W-:Y:S01]  /*195b0*/  FMUL.FTZ R99, R0.reuse, R99 ;  /* 0x0000006300637220 */ /* 0x040fe20000410000 */
[----:B------:R-:W-:Y:S03]  /*195c0*/  MUFU.EX2 R163, R166 ;  /* 0x000000a600a37308 */ /* 0x000fe60000000800 */
[C---:B------:R-:W-:Y:S02]  /*195d0*/  FMUL.FTZ R102, R0.reuse, R102 ;  /* 0x0000006600667220 */ /* 0x040fe40000410000 */
[----:B------:R-:W-:Y:S01]  /*195e0*/  FMUL.FTZ R103, R0, R103 ;  /* 0x0000006700677220 */ /* 0x000fe20000410000 */
[----:B------:R-:W-:Y:S01]  /*195f0*/  IADD3 R0, R184, R106, RZ ;  /* 0x0000006ab8007210 */ /* 0x000fe20007ffe0ff */
[----:B------:R-:W-:Y:S03]  /*19600*/  FADD.FTZ R107, R117, R107 ;  /* 0x0000006b756b7221 */ /* 0x000fe60000010000 */
[----:B------:R-:W-:Y:S01]  /*19610*/  MUFU.EX2 R160, R168 ;  /* 0x000000a800a07308 */ /* 0x000fe20000000800 */
[----:B------:R-:W1:Y:S01]  /*19620*/  LDSM.16.MT88.4 R112, [R0] ;  /* 0x000000000070783b */ /* 0x000e620000004200 */
[C---:B------:R-:W-:Y:S01]  /*19630*/  FADD.FTZ R107, R118.reuse, R107 ;  /* 0x0000006b766b7221 */ /* 0x040fe20000010000 */
[----:B------:R-:W-:Y:S02]  /*19640*/  F2FP.BF16.PACK_AB R118, R118, R117 ;  /* 0x000000757676723e */ /* 0x000fe400000010ff */
[----:B------:R-:W-:Y:S01]  /*19650*/  F2FP.BF16.PACK_AB R117, R131, R129 ;  /* 0x000000818375723e */ /* 0x000fe200000010ff */
[----:B------:R-:W-:Y:S03]  /*19660*/  FADD.FTZ R107, R121, R107 ;  /* 0x0000006b796b7221 */ /* 0x000fe60000010000 */
[----:B------:R-:W-:Y:S01]  /*19670*/  LDSM.16.MT88.4 R140, [R0+0x1800] ;  /* 0x00180000008c783b */ /* 0x000fe20000004200 */
[----:B------:R-:W-:Y:S01]  /*19680*/  FADD.FTZ R107, R120, R107 ;  /* 0x0000006b786b7221 */ /* 0x000fe20000010000 */
[----:B------:R-:W-:Y:S03]  /*19690*/  MUFU.EX2 R161, R169 ;  /* 0x000000a900a17308 */ /* 0x000fe60000000800 */
[----:B------:R-:W-:Y:S04]  /*196a0*/  FADD.FTZ R107, R125, R107 ;  /* 0x0000006b7d6b7221 */ /* 0x000fe80000010000 */
[----:B---3--:R-:W-:Y:S03]  /*196b0*/  FADD.FTZ R107, R124, R107 ;  /* 0x0000006b7c6b7221 */ /* 0x008fe60000010000 */
[----:B------:R-:W-:Y:S01]  /*196c0*/  MUFU.EX2 R159, R170 ;  /* 0x000000aa009f7308 */ /* 0x000fe20000000800 */
[----:B------:R-:W-:Y:S09]  /*196d0*/  FADD.FTZ R107, R127, R107 ;  /* 0x0000006b7f6b7221 */ /* 0x000ff20000010000 */
[----:B------:R-:W2:Y:S01]  /*196e0*/  MUFU.EX2 R158, R175 ;  /* 0x000000af009e7308 */ /* 0x000ea20000000800 */
[C---:B-1----:R-:W-:Y:S09]  /*196f0*/  HMMA.16816.F32.BF16 R32, R152.reuse, R112, R32 ;  /* 0x000000709820723c */ /* 0x042ff20000041820 */
[----:B------:R-:W-:Y:S01]  /*19700*/  MUFU.EX2 R157, R190 ;  /* 0x000000be009d7308 */ /* 0x000fe20000000800 */
[C---:B------:R-:W-:Y:S01]  /*19710*/  HMMA.16816.F32.BF16 R36, R152.reuse, R114, R36 ;  /* 0x000000729824723c */ /* 0x040fe20000041824 */
[----:B------:R-:W1:Y:S08]  /*19720*/  LDSM.16.MT88.4 R112, [R2+0x2000] ;  /* 0x002000000270783b */ /* 0x000e700000004200 */
        /* <DEDUP_REMOVED lines=134> */
[----:B------:R2:W4:Y:S07]  /*19f90*/  LDSM.16.MT88.4 R12, [R2+0x5800] ;  /* 0x00580000020c783b */ /* 0x00052e0000004200 */
[C---:B---3--:R-:W-:Y:S08]  /*19fa0*/  HMMA.16816.F32.BF16 R56, R152.reuse, R16, R56 ;  /* 0x000000109838723c */ /* 0x048ff00000041838 */
[C---:B------:R-:W-:Y:S01]  /*19fb0*/  HMMA.16816.F32.BF16 R60, R152.reuse, R18, R60 ;  /* 0x00000012983c723c */ /* 0x040fe2000004183c */
[----:B------:R3:W5:Y:S03]  /*19fc0*/  LDSM.16.MT88.4 R16, [R0+0x5800] ;  /* 0x005800000010783b */ /* 0x0007660000004200 */
[----:B--2---:R-:W-:Y:S04]  /*19fd0*/  IADD3 R2, R188, -0x2, RZ ;  /* 0xfffffffebc027810 */ /* 0x004fe80007ffe0ff */
[C---:B-1----:R-:W-:Y:S03]  /*19fe0*/  HMMA.16816.F32.BF16 R64, R152.reuse, R4, R64 ;  /* 0x000000049840723c */ /* 0x042fe60000041840 */
[----:B------:R-:W-:Y:S05]  /*19ff0*/  ISETP.GE.AND P0, PT, R2, R226, PT ;  /* 0x000000e20200720c */ /* 0x000fea0003f06270 */
[C---:B------:R-:W-:Y:S04]  /*1a000*/  HMMA.16816.F32.BF16 R68, R152.reuse, R6, R68 ;  /* 0x000000069844723c */ /* 0x040fe80000041844 */
[----:B---3--:R-:W-:Y:S04]  /*1a010*/  FADD.FTZ R0, R164, R107 ;  /* 0x0000006ba4007221 */ /* 0x008fe80000010000 */
        /* <DEDUP_REMOVED lines=38> */
[C---:B------:R-:W-:Y:S01]  /*1a280*/  IMAD.WIDE.U32 R2, R211.reuse, c[0x0][0x1e0], RZ ;  /* 0x00007800d3027a25 */ /* 0x040fe200078e00ff */
        /* <DEDUP_REMOVED lines=14> */
.L_x_3077:
        /* <DEDUP_REMOVED lines=22> */
.L_x_3078:
        /* <DEDUP_REMOVED lines=21> */
.L_x_2981:
[----:B------:R-:W-:Y:S05]  /*1a620*/  BSYNC B0 ;  /* 0x0000000000007941 */ /* 0x000fea0003800000 */
.L_x_2980:
        /* <DEDUP_REMOVED lines=10> */
.L_x_2974:
[----:B------:R-:W-:Y:S05]  /*1a6d0*/  BRA.DIV ~URZ, `(.L_x_2985) ;  /* 0x000076227f007947 */ /* 0x000fea000b800000 */
[----:B------:R1:W2:Y:S02]  /*1a6e0*/  SHFL.BFLY PT, R0, R221, 0x2, 0x1f ;  /* 0x0c401f00dd007f89 */ /* 0x0002a400000e0000 */
.L_x_3079:
[----:B--2---:R-:W-:Y:S01]  /*1a6f0*/  FADD.FTZ R0, R0, R221 ;  /* 0x000000dd00007221 */ /* 0x004fe20000010000 */
[----:B------:R-:W-:Y:S05]  /*1a700*/  BRA.DIV ~URZ, `(.L_x_2986) ;  /* 0x000076527f007947 */ /* 0x000fea000b800000 */
[----:B------:R-:W2:Y:S04]  /*1a710*/  SHFL.BFLY PT, R2, R220, 0x2, 0x1f ;  /* 0x0c401f00dc027f89 */ /* 0x000ea800000e0000 */
[----:B------:R-:W3:Y:S01]  /*1a720*/  SHFL.BFLY PT, R5, R0, 0x1, 0x1f ;  /* 0x0c201f0000057f89 */ /* 0x000ee200000e0000 */
[----:B--2---:R-:W-:-:S02]  /*1a730*/  FADD.FTZ R4, R2, R220 ;  /* 0x000000dc02047221 */ /* 0x004fc40000010000 */
[----:B---3--:R-:W-:-:S03]  /*1a740*/  FADD.FTZ R0, R0, R5 ;  /* 0x0000000500007221 */ /* 0x008fc60000010000 */
[----:B------:R2:W3:Y:S04]  /*1a750*/  SHFL.BFLY PT, R3, R4, 0x1, 0x1f ;  /* 0x0c201f0004037f89 */ /* 0x0004e800000e0000 */
.L_x_3080:
        /* <DEDUP_REMOVED lines=72> */
[----:B------:R-:W-:Y:S02]  /*1abe0*/  FMUL.FTZ R127, R0, R47 ;  /* 0x0000002f007f7220 */ /* 0x000fe40000410000 */
[----:B-----5:R-:W-:-:S02]  /*1abf0*/  @P0 FMUL.FTZ R2, R2, 0.69314718246459960938 ;  /* 0x3f31721802020820 */ /* 0x020fc40000410000 */
        /* <DEDUP_REMOVED lines=43> */
.L_x_2889:
[----:B------:R2:W5:Y:S01]  /*1aeb0*/  LDL R7, [R1] ;  /* 0x0000000001077983 */ /* 0x0005620000100800 */
[----:B------:R-:W-:Y:S03]  /*1aec0*/  BSSY B0, `(.L_x_2987) ;  /* 0x0000012000007945 */ /* 0x000fe60003800000 */
[----:B------:R-:W3:Y:S02]  /*1aed0*/  S2R R6, SR_TID.X ;  /* 0x0000000000067919 */ /* 0x000ee40000002100 */
[----:B---3--:R-:W-:-:S13]  /*1aee0*/  LOP3.LUT P0, RZ, R6, 0xff, RZ, 0xc0, !PT ;  /* 0x000000ff06ff7812 */ /* 0x008fda000780c0ff */
[----:B------:R-:W-:Y:S05]  /*1aef0*/  @P0 BRA `(.L_x_2988) ;  /* 0x000000e000000947 */ /* 0x000fea0003800000 */
[----:B--2---:R-:W2:Y:S01]  /*1af00*/  S2R R4, SR_LANEID ;  /* 0x0000000000047919 */ /* 0x004ea20000000000 */
        /* <DEDUP_REMOVED lines=11> */
[----:B---3-5:R-:W-:-:S05]  /*1afc0*/  IADD3 R7, R3, c[0x0][0xc], R2 ;  /* 0x0000030003077a10 */ /* 0x028fca0007ffe002 */
[----:B------:R2:W-:Y:S02]  /*1afd0*/  STL [R1], R7 ;  /* 0x0000000701007387 */ /* 0x0005e40000100800 */
.L_x_2988:
[----:B--2---:R-:W-:Y:S05]  /*1afe0*/  BSYNC B0 ;  /* 0x0000000000007941 */ /* 0x004fea0003800000 */
.L_x_2987:
[----:B------:R-:W-:Y:S01]  /*1aff0*/  PRMT R0, R0, 0x9910, RZ ;  /* 0x0000991000007816 */ /* 0x000fe200000000ff */
[----:B------:R-:W-:Y:S01]  /*1b000*/  BSSY B1, `(.L_x_2989) ;  /* 0x00003ad000017945 */ /* 0x000fe20003800000 */
[----:B-----5:R-:W-:Y:S02]  /*1b010*/  IMAD.MOV.U32 R35, RZ, RZ, R7 ;  /* 0x000000ffff237224 */ /* 0x020fe400078e0007 */
[----:B------:R-:W-:-:S13]  /*1b020*/  ISETP.NE.AND P0, PT, R0, RZ, PT ;  /* 0x000000ff0000720c */ /* 0x000fda0003f05270 */
[----:B------:R-:W-:Y:S05]  /*1b030*/  @!P0 BRA `(.L_x_2990) ;  /* 0x00002e4000008947 */ /* 0x000fea0003800000 */
[----:B------:R-:W2:Y:S01]  /*1b040*/  LDL R4, [R1+0x10] ;  /* 0x0000100001047983 */ /* 0x000ea20000100800 */
[--C-:B------:R-:W-:Y:S02]  /*1b050*/  SHF.R.S32.HI R2, RZ, 0x1f, R6.reuse ;  /* 0x0000001fff027819 */ /* 0x100fe40000011406 */
[----:B------:R-:W-:Y:S01]  /*1b060*/  SHF.R.S32.HI R3, RZ, 0x1f, R6 ;  /* 0x0000001fff037819 */ /* 0x000fe20000011406 */
[----:B------:R-:W3:Y:S01]  /*1b070*/  LDL.LU R15, [R1+0x14] ;  /* 0x00001400010f7983 */ /* 0x000ee20000300800 */
[-C--:B------:R-:W-:Y:S02]  /*1b080*/  LEA.HI R2, R2, R6.reuse, RZ, 0x2 ;  /* 0x0000000602027211 */ /* 0x080fe400078f10ff */
[----:B------:R-:W-:Y:S01]  /*1b090*/  LEA.HI R3, R3, R6, RZ, 0x5 ;  /* 0x0000000603037211 */ /* 0x000fe200078f28ff */
[----:B------:R-:W4:Y:S01]  /*1b0a0*/  LDL.LU R14, [R1+0x18] ;  /* 0x00001800010e7983 */ /* 0x000f220000300800 */
[----:B------:R-:W-:Y:S02]  /*1b0b0*/  LOP3.LUT R2, R2, 0xfffffffc, RZ, 0xc0, !PT ;  /* 0xfffffffc02027812 */ /* 0x000fe400078ec0ff */
[----:B------:R-:W-:Y:S01]  /*1b0c0*/  SHF.R.S32.HI R3, RZ, 0x5, R3 ;  /* 0x00000005ff037819 */ /* 0x000fe20000011403 */
[----:B------:R-:W-:Y:S01]  /*1b0d0*/  WARPSYNC 0xffffffff ;  /* 0xffffffff00007948 */ /* 0x000fe20003800000 */
[----:B------:R-:W-:Y:S01]  /*1b0e0*/  LOP3.LUT R0, R150, R233, RZ, 0xfc, !PT ;  /* 0x000000e996007212 */ /* 0x000fe200078efcff */
[----:B------:R-:W-:-:S02]  /*1b0f0*/  IMAD.IADD R2, R6, 0x1, -R2 ;  /* 0x0000000106027824 */ /* 0x000fc400078e0a02 */
[----:B------:R-:W-:Y:S01]  /*1b100*/  IMAD.MOV.U32 R7, RZ, RZ, 0x20 ;  /* 0x00000020ff077424 */ /* 0x000fe200078e00ff */
[----:B------:R-:W-:Y:S01]  /*1b110*/  F2FP.BF16.PACK_AB R5, R89, R88 ;  /* 0x000000585905723e */ /* 0x000fe200000010ff */
[----:B------:R-:W-:Y:S02]  /*1b120*/  IMAD.SHL.U32 R3, R3, 0x400, RZ ;  /* 0x0000040003037824 */ /* 0x000fe400078e00ff */
[----:B------:R-:W-:Y:S01]  /*1b130*/  IMAD.MOV.U32 R9, RZ, RZ, 0x40 ;  /* 0x00000040ff097424 */ /* 0x000fe200078e00ff */
[----:B------:R-:W-:Y:S01]  /*1b140*/  F2FP.BF16.PACK_AB R8, R115, R114 ;  /* 0x000000727308723e */ /* 0x000fe200000010ff */
[----:B------:R-:W-:Y:S01]  /*1b150*/  IMAD R3, R2, 0x2, R3 ;  /* 0x0000000202037824 */ /* 0x000fe200078e0203 */
[----:B------:R-:W3:Y:S03]  /*1b160*/  LDL.LU R13, [R1+0x2c] ;  /* 0x00002c00010d7983 */ /* 0x000ee60000300800 */
[----:B------:R-:W-:-:S04]  /*1b170*/  IMAD.IADD R0, R3, 0x1, R0 ;  /* 0x0000000103007824 */ /* 0x000fc800078e0200 */
[----:B------:R-:W-:-:S05]  /*1b180*/  IMAD.SHL.U32 R0, R0, 0x2, RZ ;  /* 0x0000000200007824 */ /* 0x000fca00078e00ff */
[----:B------:R-:W-:Y:S02]  /*1b190*/  IADD3 R3, R0, 0x80, RZ ;  /* 0x0000008000037810 */ /* 0x000fe40007ffe0ff */
[----:B------:R-:W-:Y:S01]  /*1b1a0*/  F2FP.BF16.PACK_AB R6, R27, R26 ;  /* 0x0000001a1b06723e */ /* 0x000fe200000010ff */
[----:B------:R-:W-:Y:S01]  /*1b1b0*/  IMAD.MOV.U32 R16, RZ, RZ, c[0x0][0x388] ;  /* 0x0000e200ff107624 */ /* 0x000fe200078e00ff */
[----:B------:R-:W-:Y:S01]  /*1b1c0*/  BAR.SYNC.DEFER_BLOCKING 0x1, 0x100 ;  /* 0x0044000000007b1d */ /* 0x000fe20000010000 */
[----:B--2---:R-:W-:-:S04]  /*1b1d0*/  LOP3.LUT R2, R4, 0x1, RZ, 0xc0, !PT ;  /* 0x0000000104027812 */ /* 0x004fc800078ec0ff */
[----:B------:R-:W-:-:S04]  /*1b1e0*/  ISETP.NE.U32.AND P0, PT, R2, 0x1, PT ;  /* 0x000000010200780c */ /* 0x000fc80003f05070 */
[----:B------:R-:W-:Y:S02]  /*1b1f0*/  R2P PR, R4, 0x6 ;  /* 0x0000000604007804 */ /* 0x000fe40000000000 */
[----:B------:R-:W-:Y:S02]  /*1b200*/  F2FP.BF16.PACK_AB R4, R153, R152 ;  /* 0x000000989904723e */ /* 0x000fe400000010ff */
[----:B------:R-:W-:-:S03]  /*1b210*/  IADD3 R2, R0, 0x70, RZ ;  /* 0x0000007000027810 */ /* 0x000fc60007ffe0ff */
[----:B------:R2:W-:Y:S02]  /*1b220*/  STS [R0+0x80], R4 ;  /* 0x0000800400007388 */ /* 0x0005e40000000800 */
[----:B------:R-:W-:Y:S02]  /*1b230*/  @P0 IADD3 R2, R3, 0x10, RZ ;  /* 0x0000001003020810 */ /* 0x000fe40007ffe0ff */
[----:B------:R-:W-:-:S05]  /*1b240*/  F2FP.BF16.PACK_AB R3, R97, R96 ;  /* 0x000000606103723e */ /* 0x000fca00000010ff */
[----:B------:R1:W-:Y:S01]  /*1b250*/  STS [R0+0x480], R3 ;  /* 0x0004800300007388 */ /* 0x0003e20000000800 */
[----:B------:R-:W-:-:S03]  /*1b260*/  SEL R9, R9, 0xffffffc0, !P2 ;  /* 0xffffffc009097807 */ /* 0x000fc60005000000 */
[----:B------:R3:W-:Y:S04]  /*1b270*/  STS [R2], R6 ;  /* 0x0000000602007388 */ /* 0x0007e80000000800 */
[----:B------:R4:W-:Y:S01]  /*1b280*/  STS [R2+0x400], R5 ;  /* 0x0004000502007388 */ /* 0x0009e20000000800 */
[----:B--2---:R-:W-:Y:S02]  /*1b290*/  SEL R4, R7, 0xffffffe0, !P1 ;  /* 0xffffffe007047807 */ /* 0x004fe40004800000 */
[----:B------:R-:W-:-:S03]  /*1b2a0*/  F2FP.BF16.PACK_AB R7, R29, R28 ;  /* 0x0000001c1d07723e */ /* 0x000fc600000010ff */
[----:B-1----:R-:W-:Y:S02]  /*1b2b0*/  IMAD.IADD R3, R0, 0x1, R4 ;  /* 0x0000000100037824 */ /* 0x002fe400078e0204 */
[--C-:B------:R-:W-:Y:S01]  /*1b2c0*/  IMAD.IADD R4, R4, 0x1, R2.reuse ;  /* 0x0000000104047824 */ /* 0x100fe200078e0202 */
[----:B---3--:R-:W-:Y:S02]  /*1b2d0*/  F2FP.BF16.PACK_AB R6, R123, R122 ;  /* 0x0000007a7b06723e */ /* 0x008fe400000010ff */
[----:B----4-:R-:W-:Y:S01]  /*1b2e0*/  F2FP.BF16.PACK_AB R5, R31, R30 ;  /* 0x0000001e1f05723e */ /* 0x010fe200000010ff */
[----:B------:R1:W-:Y:S04]  /*1b2f0*/  STS [R3+0x80], R7 ;  /* 0x0000800703007388 */ /* 0x0003e80000000800 */
[----:B------:R2:W-:Y:S04]  /*1b300*/  STS [R3+0x480], R6 ;  /* 0x0004800603007388 */ /* 0x0005e80000000800 */
[----:B------:R3:W-:Y:S01]  /*1b310*/  STS [R4], R5 ;  /* 0x0000000504007388 */ /* 0x0007e20000000800 */
[----:B------:R-:W-:-:S03]  /*1b320*/  IMAD.IADD R12, R9, 0x1, R2 ;  /* 0x00000001090c7824 */ /* 0x000fc600078e0202 */
[----:B------:R4:W-:Y:S01]  /*1b330*/  STS [R4+0x400], R8 ;  /* 0x0004000804007388 */ /* 0x0009e20000000800 */
[----:B-1----:R-:W-:Y:S01]  /*1b340*/  F2FP.BF16.PACK_AB R7, R37, R36 ;  /* 0x000000242507723e */ /* 0x002fe200000010ff */
[----:B--2---:R-:W-:Y:S01]  /*1b350*/  IMAD.IADD R6, R0, 0x1, R9 ;  /* 0x0000000100067824 */ /* 0x004fe200078e0209 */
[----:B---3--:R-:W-:-:S04]  /*1b360*/  F2FP.BF16.PACK_AB R5, R93, R92 ;  /* 0x0000005c5d05723e */ /* 0x008fc800000010ff */
[----:B------:R1:W-:Y:S04]  /*1b370*/  STS [R6+0x80], R7 ;  /* 0x0000800706007388 */ /* 0x0003e80000000800 */
[----:B------:R2:W-:Y:S01]  /*1b380*/  STS [R6+0x480], R5 ;  /* 0x0004800506007388 */ /* 0x0005e20000000800 */
[----:B----4-:R-:W-:Y:S02]  /*1b390*/  F2FP.BF16.PACK_AB R8, R107, R106 ;  /* 0x0000006a6b08723e */ /* 0x010fe400000010ff */
[----:B-1----:R-:W-:Y:S02]  /*1b3a0*/  F2FP.BF16.PACK_AB R7, R39, R38 ;  /* 0x000000262707723e */ /* 0x002fe400000010ff */
[----:B--2---:R-:W-:-:S03]  /*1b3b0*/  F2FP.BF16.PACK_AB R5, R129, R128 ;  /* 0x000000808105723e */ /* 0x004fc600000010ff */
[----:B------:R1:W-:Y:S04]  /*1b3c0*/  STS [R12], R7 ;  /* 0x000000070c007388 */ /* 0x0003e80000000800 */
[----:B------:R2:W-:Y:S01]  /*1b3d0*/  STS [R12+0x400], R5 ;  /* 0x000400050c007388 */ /* 0x0005e20000000800 */
[----:B-1----:R-:W-:Y:S01]  /*1b3e0*/  F2FP.BF16.PACK_AB R7, R119, R118 ;  /* 0x000000767707723e */ /* 0x002fe200000010ff */
[----:B--2---:R-:W-:-:S05]  /*1b3f0*/  IMAD.IADD R5, R9, 0x1, R3 ;  /* 0x0000000109057824 */ /* 0x004fca00078e0203 */
[----:B------:R1:W-:Y:S04]  /*1b400*/  STS [R5+0x480], R7 ;  /* 0x0004800705007388 */ /* 0x0003e80000000800 */
[----:B------:R2:W-:Y:S01]  /*1b410*/  STS [R5+0x80], R8 ;  /* 0x0000800805007388 */ /* 0x0005e20000000800 */
[----:B-1----:R-:W-:Y:S01]  /*1b420*/  IMAD.IADD R7, R4, 0x1, R9 ;  /* 0x0000000104077824 */ /* 0x002fe200078e0209 */
[----:B------:R-:W-:Y:S02]  /*1b430*/  F2FP.BF16.PACK_AB R9, R113, R112 ;  /* 0x000000707109723e */ /* 0x000fe400000010ff */
        /* <DEDUP_REMOVED lines=37> */
[----:B------:R-:W-:Y:S04]  /*1b690*/  STS [R0+0x8080], R9 ;  /* 0x0080800900007388 */ /* 0x000fe80000000800 */
[----:B------:R1:W-:Y:S02]  /*1b6a0*/  STS [R0+0x8480], R8 ;  /* 0x0084800800007388 */ /* 0x0003e40000000800 */
[----:B-1----:R-:W-:Y:S02]  /*1b6b0*/  F2FP.BF16.PACK_AB R0, R63, R62 ;  /* 0x0000003e3f00723e */ /* 0x002fe400000010ff */
[----:B------:R-:W-:-:S03]  /*1b6c0*/  F2FP.BF16.PACK_AB R8, R73, R72 ;  /* 0x000000484908723e */ /* 0x000fc600000010ff */
        /* <DEDUP_REMOVED lines=8> */
[----:B------:R1:W-:Y:S01]  /*1b750*/  STS [R4+0x8400], R0 ;  /* 0x0084000004007388 */ /* 0x0003e20000000800 */
[----:B------:R-:W-:-:S03]  /*1b760*/  F2FP.BF16.PACK_AB R3, R125, R124 ;  /* 0x0000007c7d03723e */ /* 0x000fc600000010ff */
[----:B------:R2:W-:Y:S04]  /*1b770*/  STS [R4+0x8000], R2 ;  /* 0x0080000204007388 */ /* 0x0005e80000000800 */
[----:B------:R3:W-:Y:S01]  /*1b780*/  STS [R6+0x8080], R3 ;  /* 0x0080800306007388 */ /* 0x0007e20000000800 */
[----:B------:R-:W-:Y:S02]  /*1b790*/  ISETP.NE.U32.AND P0, PT, RZ, c[0x0][0x508], PT ;  /* 0x00014200ff007a0c */ /* 0x000fe40003f05070 */
[----:B-1----:R-:W-:Y:S02]  /*1b7a0*/  F2FP.BF16.PACK_AB R0, R79, R78 ;  /* 0x0000004e4f00723e */ /* 0x002fe400000010ff */
[----:B--2---:R-:W-:-:S03]  /*1b7b0*/  F2FP.BF16.PACK_AB R2, R75, R74 ;  /* 0x0000004a4b02723e */ /* 0x004fc600000010ff */
[----:B------:R1:W-:Y:S01]  /*1b7c0*/  STS [R6+0x8480], R0 ;  /* 0x0084800006007388 */ /* 0x0003e20000000800 */
[----:B---3--:R-:W-:-:S03]  /*1b7d0*/  F2FP.BF16.PACK_AB R3, R121, R120 ;  /* 0x000000787903723e */ /* 0x008fc600000010ff */
[----:B------:R2:W-:Y:S04]  /*1b7e0*/  STS [R12+0x8400], R2 ;  /* 0x008400020c007388 */ /* 0x0005e80000000800 */
[----:B------:R3:W-:Y:S01]  /*1b7f0*/  STS [R12+0x8000], R3 ;  /* 0x008000030c007388 */ /* 0x0007e20000000800 */
[----:B------:R-:W-:Y:S02]  /*1b800*/  ISETP.NE.AND.EX P2, PT, RZ, c[0x0][0x50c], PT, P0 ;  /* 0x00014300ff007a0c */ /* 0x000fe40003f45300 */
[----:B-1----:R-:W-:Y:S02]  /*1b810*/  F2FP.BF16.PACK_AB R0, R85, R84 ;  /* 0x000000545500723e */ /* 0x002fe400000010ff */
[----:B--2---:R-:W-:-:S03]  /*1b820*/  F2FP.BF16.PACK_AB R2, R59, R58 ;  /* 0x0000003a3b02723e */ /* 0x004fc600000010ff */
[----:B------:R1:W-:Y:S01]  /*1b830*/  STS [R5+0x8080], R0 ;  /* 0x0080800005007388 */ /* 0x0003e20000000800 */
[----:B---3--:R-:W-:-:S03]  /*1b840*/  F2FP.BF16.PACK_AB R3, R55, R54 ;  /* 0x000000363703723e */ /* 0x008fc600000010ff */
[----:B------:R2:W-:Y:S04]  /*1b850*/  STS [R5+0x8480], R2 ;  /* 0x0084800205007388 */ /* 0x0005e80000000800 */
[----:B------:R-:W-:Y:S01]  /*1b860*/  STS [R7+0x8400], R3 ;  /* 0x0084000307007388 */ /* 0x000fe20000000800 */
[----:B------:R-:W-:Y:S02]  /*1b870*/  ISETP.NE.U32.AND P3, PT, RZ, c[0x0][0x500], PT ;  /* 0x00014000ff007a0c */ /* 0x000fe40003f65070 */
[----:B-1----:R-:W-:-:S05]  /*1b880*/  F2FP.BF16.PACK_AB R0, R25, R24 ;  /* 0x000000181900723e */ /* 0x002fca00000010ff */
[----:B------:R1:W-:Y:S04]  /*1b890*/  STS [R7+0x8000], R0 ;  /* 0x0080000007007388 */ /* 0x0003e80000000800 */
[----:B------:R-:W-:Y:S01]  /*1b8a0*/  BAR.SYNC.DEFER_BLOCKING 0x1, 0x100 ;  /* 0x0044000000007b1d */ /* 0x000fe20000010000 */
[----:B------:R-:W-:Y:S02]  /*1b8b0*/  ISETP.NE.AND.EX P3, PT, RZ, c[0x0][0x504], PT, P3 ;  /* 0x00014100ff007a0c */ /* 0x000fe40003f65330 */
[C---:B------:R-:W-:Y:S02]  /*1b8c0*/  @P2 IADD3 R8, P0, R15.reuse, c[0x0][0x508], RZ ;  /* 0x000142000f082a10 */ /* 0x040fe40007f1e0ff */
[----:B------:R-:W-:Y:S01]  /*1b8d0*/  IADD3 R4, P1, R15, c[0x0][0x500], RZ ;  /* 0x000140000f047a10 */ /* 0x000fe20007f3e0ff */
[----:B--2---:R-:W-:Y:S01]  /*1b8e0*/  IMAD.MOV.U32 R2, RZ, RZ, RZ ;  /* 0x000000ffff027224 */ /* 0x004fe200078e00ff */
[----:B------:R-:W-:-:S02]  /*1b8f0*/  @P2 IADD3.X R9, R14, c[0x0][0x50c], RZ, P0, !PT ;  /* 0x000143000e092a10 */ /* 0x000fc400007fe4ff */
[----:B------:R-:W-:-:S03]  /*1b900*/  IADD3.X R5, R14, c[0x0][0x504], RZ, P1, !PT ;  /* 0x000141000e057a10 */ /* 0x000fc60000ffe4ff */
[----:B------:R2:W5:Y:S04]  /*1b910*/  @P2 LDG.E R16, [R8.64] ;  /* 0x0000000808102981 */ /* 0x000568000c1e1900 */
[----:B------:R2:W5:Y:S01]  /*1b920*/  @P3 LDG.E R2, [R4.64] ;  /* 0x0000000804023981 */ /* 0x000562000c1e1900 */
[----:B------:R-:W-:-:S04]  /*1b930*/  ISETP.NE.AND P0, PT, R13, RZ, PT ;  /* 0x000000ff0d00720c */ /* 0x000fc80003f05270 */
[----:B-1----:R-:W-:Y:S01]  /*1b940*/  SEL R0, R13, c[0x0][0x3d4], P0 ;  /* 0x0000f5000d007a07 */ /* 0x002fe20000000000 */
[----:B------:R-:W-:Y:S05]  /*1b950*/  @P2 BRA `(.L_x_2991) ;  /* 0x0000004000002947 */ /* 0x000fea0003800000 */
[----:B------:R-:W-:Y:S05]  /*1b960*/  @!P3 BRA `(.L_x_2991) ;  /* 0x000000300000b947 */ /* 0x000fea0003800000 */
[----:B-----5:R1:W3:Y:S04]  /*1b970*/  LDG.E R16, [R4.64] ;  /* 0x0000000804107981 */ /* 0x0202e8000c1e1900 */
[----:B-12---:R-:W3:Y:S02]  /*1b980*/  LDG.E R4, [R4.64+0x4] ;  /* 0x0000040804047981 */ /* 0x006ee4000c1e1900 */
[----:B---3--:R-:W-:Y:S02]  /*1b990*/  IADD3 R16, -R16, R4, RZ ;  /* 0x0000000410107210 */ /* 0x008fe40007ffe1ff */
.L_x_2991:
[----:B--2---:R-:W2:Y:S04]  /*1b9a0*/  LDL.LU R5, [R1+0x1c] ;  /* 0x00001c0001057983 */ /* 0x004ea80000300800 */
[----:B------:R-:W3:Y:S04]  /*1b9b0*/  LDL.LU R4, [R1+0x8] ;  /* 0x0000080001047983 */ /* 0x000ee80000300800 */
[----:B------:R-:W4:Y:S04]  /*1b9c0*/  LDL.LU R3, [R1+0x28] ;  /* 0x0000280001037983 */ /* 0x000f280000300800 */
[----:B------:R-:W4:Y:S04]  /*1b9d0*/  LDL R13, [R1+0x64] ;  /* 0x00006400010d7983 */ /* 0x000f280000100800 */
[----:B------:R-:W4:Y:S04]  /*1b9e0*/  LDL R32, [R1+0x4] ;  /* 0x0000040001207983 */ /* 0x000f280000100800 */
[----:B------:R-:W4:Y:S04]  /*1b9f0*/  LDL R23, [R1+0x30] ;  /* 0x0000300001177983 */ /* 0x000f280000100800 */
[----:B------:R-:W4:Y:S01]  /*1ba00*/  LDL R33, [R1+0x6c] ;  /* 0x00006c0001217983 */ /* 0x000f220000100800 */
[----:B------:R-:W-:Y:S01]  /*1ba10*/  IMAD.MOV.U32 R12, RZ, RZ, 0x368 ;  /* 0x00000368ff0c7424 */ /* 0x000fe200078e00ff */
[----:B------:R-:W-:-:S04]  /*1ba20*/  ISETP.GT.AND P2, PT, R0, 0x1, PT ;  /* 0x000000010000780c */ /* 0x000fc80003f44270 */
[----:B------:R-:W-:-:S04]  /*1ba30*/  SEL R12, R12, 0x328, P2 ;  /* 0x000003280c0c7807 */ /* 0x000fc80001000000 */
[----:B------:R1:W2:Y:S08]  /*1ba40*/  LDC.64 R6, c[0x0][R12+0x170] ;  /* 0x00005c000c067b82 */ /* 0x0002b00000000a00 */
[----:B------:R1:W2:Y:S08]  /*1ba50*/  LDC.64 R8, c[0x0][R12+0x168] ;  /* 0x00005a000c087b82 */ /* 0x0002b00000000a00 */
[----:B------:R1:W2:Y:S01]  /*1ba60*/  LDC.64 R18, c[0x0][R12+0x178] ;  /* 0x00005e000c127b82 */ /* 0x0002a20000000a00 */
[----:B------:R-:W-:-:S07]  /*1ba70*/  ISETP.NE.U32.AND P0, PT, RZ, c[0x0][0x500], PT ;  /* 0x00014000ff007a0c */ /* 0x000fce0003f05070 */
[----:B------:R1:W2:Y:S01]  /*1ba80*/  LDC.64 R20, c[0x0][R12+0x160] ;  /* 0x000058000c147b82 */ /* 0x0002a20000000a00 */
[----:B------:R-:W-:Y:S01]  /*1ba90*/  ISETP.NE.AND.EX P0, PT, RZ, c[0x0][0x504], PT, P0 ;  /* 0x00014100ff007a0c */ /* 0x000fe20003f05300 */
[----:B-1----:R-:W-:-:S05]  /*1baa0*/  IMAD.MOV.U32 R12, RZ, RZ, c[0x0][0x4e8] ;  /* 0x00013a00ff0c7624 */ /* 0x002fca00078e00ff */
[----:B------:R-:W-:Y:S01]  /*1bab0*/  ISETP.NE.AND P5, PT, R12, 0x1, PT ;  /* 0x000000010c00780c */ /* 0x000fe20003fa5270 */
[----:B------:R-:W1:Y:S01]  /*1bac0*/  S2R R86, SR_TID.X ;  /* 0x0000000000567919 */ /* 0x000e620000002100 */
[----:B--2---:R-:W-:Y:S02]  /*1bad0*/  SEL R0, R5, RZ, !P0 ;  /* 0x000000ff05007207 */ /* 0x004fe40004000000 */
[----:B---3--:R-:W-:Y:S02]  /*1bae0*/  LOP3.LUT R5, R4, 0xffff, RZ, 0xc0, !PT ;  /* 0x0000ffff04057812 */ /* 0x008fe400078ec0ff */
[----:B----4-:R-:W-:Y:S01]  /*1baf0*/  SEL R4, R3, RZ, !P0 ;  /* 0x000000ff03047207 */ /* 0x010fe20004000000 */
[----:B------:R-:W-:-:S04]  /*1bb00*/  IMAD R3, R7, R0, RZ ;  /* 0x0000000007037224 */ /* 0x000fc800078e02ff */
[----:B------:R-:W-:Y:S02]  /*1bb10*/  IMAD R4, R6, R4, R3 ;  /* 0x0000000406047224 */ /* 0x000fe400078e0203 */
[-C--:B------:R-:W-:Y:S02]  /*1bb20*/  IMAD R3, R9, R5.reuse, RZ ;  /* 0x0000000509037224 */ /* 0x080fe400078e02ff */
[----:B------:R-:W-:-:S04]  /*1bb30*/  IMAD.WIDE.U32 R8, R8, R5, RZ ;  /* 0x0000000508087225 */ /* 0x000fc800078e00ff */
[----:B------:R-:W-:-:S04]  /*1bb40*/  IMAD.WIDE.U32 R6, R6, R0, RZ ;  /* 0x0000000006067225 */ /* 0x000fc800078e00ff */
[----:B------:R-:W-:Y:S02]  /*1bb50*/  IMAD.IADD R14, R9, 0x1, R3 ;  /* 0x00000001090e7824 */ /* 0x000fe400078e0203 */
[----:B------:R-:W-:Y:S01]  /*1bb60*/  IMAD.IADD R3, R13, 0x1, R32 ;  /* 0x000000010d037824 */ /* 0x000fe200078e0220 */
[----:B-----5:R-:W-:Y:S02]  /*1bb70*/  IADD3 R12, P4, P3, R6, R8, R2 ;  /* 0x00000008060c7210 */ /* 0x020fe40007b9e002 */
[----:B------:R-:W-:Y:S01]  /*1bb80*/  SEL R6, R23, RZ, P2 ;  /* 0x000000ff17067207 */ /* 0x000fe20001000000 */
[----:B------:R-:W-:-:S04]  /*1bb90*/  @P5 IMAD.HI.U32 R8, R3, c[0x0][0x4ec], RZ ;  /* 0x00013b0003085a27 */ /* 0x000fc800078e00ff */
[----:B------:R-:W-:Y:S02]  /*1bba0*/  IMAD.IADD R15, R7, 0x1, R4 ;  /* 0x00000001070f7824 */ /* 0x000fe400078e0204 */
[-C--:B------:R-:W-:Y:S02]  /*1bbb0*/  IMAD R9, R19, R6.reuse, RZ ;  /* 0x0000000613097224 */ /* 0x080fe400078e02ff */
[----:B------:R-:W-:Y:S01]  /*1bbc0*/  IMAD.MOV.U32 R4, RZ, RZ, R3 ;  /* 0x000000ffff047224 */ /* 0x000fe200078e0003 */
[----:B------:R-:W-:Y:S01]  /*1bbd0*/  @P5 SHF.R.U32.HI R4, RZ, c[0x0][0x4f0], R8 ;  /* 0x00013c00ff045a19 */ /* 0x000fe20000011608 */
[----:B------:R-:W-:Y:S01]  /*1bbe0*/  IMAD.WIDE.U32 R6, R18, R6, RZ ;  /* 0x0000000612067225 */ /* 0x000fe200078e00ff */
[----:B------:R-:W-:-:S03]  /*1bbf0*/  SHF.R.S32.HI R8, RZ, 0x1f, R2 ;  /* 0x0000001fff087819 */ /* 0x000fc60000011402 */
[----:B------:R-:W-:Y:S02]  /*1bc00*/  IMAD.IADD R13, R7, 0x1, R9 ;  /* 0x00000001070d7824 */ /* 0x000fe400078e0209 */
[----:B------:R-:W-:Y:S01]  /*1bc10*/  IMAD.MOV R7, RZ, RZ, -R4 ;  /* 0x000000ffff077224 */ /* 0x000fe200078e0a04 */
[----:B------:R-:W-:Y:S02]  /*1bc20*/  IADD3 R6, P1, P0, R4, R12, R6 ;  /* 0x0000000c04067210 */ /* 0x000fe4000783e006 */
[----:B------:R-:W-:Y:S01]  /*1bc30*/  SHF.R.S32.HI R9, RZ, 0x1f, R4 ;  /* 0x0000001fff097819 */ /* 0x000fe20000011404 */
[----:B------:R-:W-:Y:S01]  /*1bc40*/  IMAD R4, R7, c[0x0][0x4e8], R3 ;  /* 0x00013a0007047a24 */ /* 0x000fe200078e0203 */
[----:B------:R-:W-:-:S04]  /*1bc50*/  IADD3.X R12, R15, R14, R8, P4, P3 ;  /* 0x0000000e0f0c7210 */ /* 0x000fc800027e6408 */
[----:B------:R-:W-:Y:S01]  /*1bc60*/  IADD3.X R7, R9, R12, R13, P1, P0 ;  /* 0x0000000c09077210 */ /* 0x000fe20000fe040d */
[----:B------:R-:W-:Y:S01]  /*1bc70*/  IMAD R9, R21, R4, RZ ;  /* 0x0000000415097224 */ /* 0x000fe200078e02ff */
[----:B------:R-:W-:-:S05]  /*1bc80*/  SHF.R.S32.HI R12, RZ, 0x1f, R4 ;  /* 0x0000001fff0c7819 */ /* 0x000fca0000011404 */
[C---:B------:R-:W-:Y:S02]  /*1bc90*/  IMAD R9, R20.reuse, R12, R9 ;  /* 0x0000000c14097224 */ /* 0x040fe400078e0209 */
[----:B------:R-:W-:Y:S02]  /*1bca0*/  IMAD.MOV.U32 R12, RZ, RZ, c[0x0][0x4a8] ;  /* 0x00012a00ff0c7624 */ /* 0x000fe400078e00ff */
[----:B------:R-:W-:Y:S01]  /*1bcb0*/  IMAD.WIDE.U32 R6, R20, R4, R6 ;  /* 0x0000000414067225 */ /* 0x000fe200078e0006 */
[----:B-1----:R-:W-:Y:S02]  /*1bcc0*/  SHF.R.S32.HI R23, RZ, 0x1f, R86 ;  /* 0x0000001fff177819 */ /* 0x002fe40000011456 */
        /* <DEDUP_REMOVED lines=29> */
[-C--:B--2---:R-:W-:Y:S02]  /*1bea0*/  IADD3 R12, R251, R32.reuse, RZ ;  /* 0x00000020fb0c7210 */ /* 0x084fe40007ffe0ff */
[----:B------:R-:W-:Y:S01]  /*1beb0*/  IMAD R2, R2, c[0x0][0x3a4], R8 ;  /* 0x0000e90002027a24 */ /* 0x000fe200078e0208 */
[----:B------:R-:W-:Y:S01]  /*1bec0*/  IADD3 R8, R231, R32, RZ ;  /* 0x00000020e7087210 */ /* 0x000fe20007ffe0ff */
        /* <DEDUP_REMOVED lines=38> */
.L_x_3081:
[----:B------:R-:W-:Y:S05]  /*1c130*/  BRA.DIV ~URZ, `(.L_x_2994) ;  /* 0x00005d827f007947 */ /* 0x000fea000b800000 */
[----:B------:R4:W2:Y:S02]  /*1c140*/  SHFL.IDX PT, R0, R14, RZ, 0x181f ;  /* 0x00181fff0e007589 */ /* 0x0008a400000e0000 */
.L_x_3082:
        /* <DEDUP_REMOVED lines=15> */
.L_x_2996:
[----:B------:R-:W-:Y:S05]  /*1c240*/  BSYNC B0 ;  /* 0x0000000000007941 */ /* 0x000fea0003800000 */
.L_x_2995:
[----:B------:R-:W-:Y:S05]  /*1c250*/  BRA.DIV ~URZ, `(.L_x_2997) ;  /* 0x00005cd27f007947 */ /* 0x000fea000b800000 */
[----:B---3--:R3:W4:Y:S04]  /*1c260*/  SHFL.IDX PT, R5, R13, 0x1, 0x181f ;  /* 0x00381f000d057f89 */ /* 0x00872800000e0000 */
[----:B--2---:R3:W2:Y:S02]  /*1c270*/  SHFL.IDX PT, R0, R14, 0x1, 0x181f ;  /* 0x00381f000e007f89 */ /* 0x0046a400000e0000 */
.L_x_3083:
        /* <DEDUP_REMOVED lines=16> */
.L_x_2999:
[----:B------:R-:W-:Y:S05]  /*1c380*/  BSYNC B0 ;  /* 0x0000000000007941 */ /* 0x000fea0003800000 */
.L_x_2998:
[----:B------:R-:W-:Y:S05]  /*1c390*/  BRA.DIV ~URZ, `(.L_x_3000) ;  /* 0x00005c627f007947 */ /* 0x000fea000b800000 */
[----:B----4-:R4:W3:Y:S02]  /*1c3a0*/  SHFL.IDX PT, R5, R13, 0x2, 0x181f ;  /* 0x00581f000d057f89 */ /* 0x0108e400000e0000 */
.L_x_3084:
[----:B------:R-:W-:Y:S05]  /*1c3b0*/  BRA.DIV ~URZ, `(.L_x_3001) ;  /* 0x00005cb27f007947 */ /* 0x000fea000b800000 */
[----:B--2---:R2:W4:Y:S02]  /*1c3c0*/  SHFL.IDX PT, R0, R14, 0x2, 0x181f ;  /* 0x00581f000e007f89 */ /* 0x00452400000e0000 */
.L_x_3085:
        /* <DEDUP_REMOVED lines=16> */
.L_x_3003:
[----:B------:R-:W-:Y:S05]  /*1c4d0*/  BSYNC B0 ;  /* 0x0000000000007941 */ /* 0x000fea0003800000 */
.L_x_3002:
[----:B------:R-:W-:Y:S05]  /*1c4e0*/  BRA.DIV ~URZ, `(.L_x_3004) ;  /* 0x00005bf27f007947 */ /* 0x000fea000b800000 */
[----:B---3--:R3:W2:Y:S04]  /*1c4f0*/  SHFL.IDX PT, R6, R13, 0x3, 0x181f ;  /* 0x00781f000d067f89 */ /* 0x0086a800000e0000 */
[----:B----4-:R3:W4:Y:S02]  /*1c500*/  SHFL.IDX PT, R0, R14, 0x3, 0x181f ;  /* 0x00781f000e007f89 */ /* 0x01072400000e0000 */
.L_x_3086:
        /* <DEDUP_REMOVED lines=17> */
.L_x_2992:
[----:B------:R-:W3:Y:S01]  /*1c620*/  LDL.LU R9, [R1+0x30] ;  /* 0x0000300001097983 */ /* 0x000ee20000300800 */
        /* <DEDUP_REMOVED lines=20> */
[----:B---3--:R-:W-:-:S04]  /*1c770*/  IMAD.WIDE.U32 R4, R9, c[0x0][0x448], R4 ;  /* 0x0001120009047a25 */ /* 0x008fc800078e0004 */
        /* <DEDUP_REMOVED lines=12> */
.L_x_3087:
[----:B------:R-:W-:Y:S05]  /*1c840*/  BRA.DIV ~URZ, `(.L_x_3007) ;  /* 0x000059d27f007947 */ /* 0x000fea000b800000 */
[----:B------:R4:W1:Y:S02]  /*1c850*/  SHFL.IDX PT, R0, R14, RZ, 0x1c1f ;  /* 0x001c1fff0e007589 */ /* 0x00086400000e0000 */
.L_x_3088:
        /* <DEDUP_REMOVED lines=27> */
[C---:B------:R-:W-:Y:S02]  /*1ca10*/  IADD3 R19, R252.reuse, 0x80, RZ ;  /* 0x00000080fc137810 */ /* 0x040fe40007ffe0ff */
[----:B------:R-:W-:Y:S02]  /*1ca20*/  SHF.R.S32.HI R18, RZ, 0x1f, R18 ;  /* 0x0000001fff127819 */ /* 0x000fe40000011412 */
[----:B------:R-:W-:Y:S02]  /*1ca30*/  SHF.R.S32.HI R19, RZ, 0x1f, R19 ;  /* 0x0000001fff137819 */ /* 0x000fe40000011413 */
[----:B------:R-:W-:-:S02]  /*1ca40*/  IADD3 R20, R252, 0xa8, RZ ;  /* 0x000000a8fc147810 */ /* 0x000fc40007ffe0ff */
[----:B------:R-:W-:-:S04]  /*1ca50*/  IADD3 R21, R252, 0xa8, RZ ;  /* 0x000000a8fc157810 */ /* 0x000fc80007ffe0ff */
[----:B------:R-:W-:Y:S02]  /*1ca60*/  SHF.R.S32.HI R21, RZ, 0x1f, R21 ;  /* 0x0000001fff157819 */ /* 0x000fe40000011415 */
        /* <DEDUP_REMOVED lines=11> */
[----:B------:R-:W-:Y:S02]  /*1cb20*/  SHF.R.S32.HI R17, RZ, 0x1f, R17 ;  /* 0x0000001fff117819 */ /* 0x000fe40000011411 */
[----:B------:R-:W-:Y:S02]  /*1cb30*/  ISETP.GE.AND P4, PT, R8, c[0x0][0x3c8], PT ;  /* 0x0000f20008007a0c */ /* 0x000fe40003f86270 */
        /* <DEDUP_REMOVED lines=11> */
[----:B------:R-:W-:Y:S02]  /*1cbf0*/  IADD3 R13, R252, 0x38, RZ ;  /* 0x00000038fc0d7810 */ /* 0x000fe40007ffe0ff */
[----:B------:R-:W-:Y:S02]  /*1cc00*/  ISETP.GE.AND P1, PT, R9, c[0x0][0x3c8], PT ;  /* 0x0000f20009007a0c */ /* 0x000fe40003f26270 */
[----:B------:R-:W-:Y:S02]  /*1cc10*/  SHF.R.S32.HI R17, RZ, 0x1f, R17 ;  /* 0x0000001fff117819 */ /* 0x000fe40000011411 */
[----:B------:R-:W-:-:S02]  /*1cc20*/  SHF.R.S32.HI R13, RZ, 0x1f, R13 ;  /* 0x0000001fff0d7819 */ /* 0x000fc4000001140d */
        /* <DEDUP_REMOVED lines=40> */
[----:B------:R-:W-:Y:S02]  /*1ceb0*/  IADD3 R17, R252, 0x80, RZ ;  /* 0x00000080fc117810 */ /* 0x000fe40007ffe0ff */
[----:B-1----:R-:W-:-:S02]  /*1cec0*/  @!P2 LEA R6, P5, R16, R0, 0x2 ;  /* 0x000000001006a211 */ /* 0x002fc400078a10ff */
[C---:B--2---:R-:W-:Y:S02]  /*1ced0*/  @!P1 LEA R2, P0, R9.reuse, R0, 0x2 ;  /* 0x0000000009029211 */ /* 0x044fe400078010ff */
        /* <DEDUP_REMOVED lines=22> */
[C---:B------:R-:W-:Y:S02]  /*1d040*/  @!P2 LEA R8, P0, R17.reuse, R0, 0x2 ;  /* 0x000000001108a211 */ /* 0x040fe400078010ff */
[----:B------:R-:W-:Y:S02]  /*1d050*/  ISETP.GE.AND P5, PT, R12, c[0x0][0x3c8], PT ;  /* 0x0000f2000c007a0c */ /* 0x000fe40003fa6270 */
[----:B------:R-:W-:Y:S02]  /*1d060*/  @!P2 LEA.HI.X R9, R17, R4, R19, 0x2, P0 ;  /* 0x000000041109a211 */ /* 0x000fe400000f1413 */
[C---:B------:R-:W-:Y:S02]  /*1d070*/  IADD3 R17, R252.reuse, 0xa0, RZ ;  /* 0x000000a0fc117810 */ /* 0x040fe40007ffe0ff */
[----:B------:R-:W-:Y:S01]  /*1d080*/  IADD3 R19, R252, 0xa0, RZ ;  /* 0x000000a0fc137810 */ /* 0x000fe20007ffe0ff */
[----:B------:R-:W-:Y:S01]  /*1d090*/  @!P2 ST.E.64 [R8.64], R116 ;  /* 0x000000740800a985 */ /* 0x000fe2000c101b08 */
[----:B------:R-:W-:-:S02]  /*1d0a0*/  ISETP.GE.AND P4, PT, R17, c[0x0][0x3c8], PT ;  /* 0x0000f20011007a0c */ /* 0x000fc40003f86270 */
[----:B------:R-:W-:Y:S02]  /*1d0b0*/  ISETP.GE.AND P2, PT, R20, c[0x0][0x3c8], PT ;  /* 0x0000f20014007a0c */ /* 0x000fe40003f46270 */
        /* <DEDUP_REMOVED lines=34> */
.L_x_3009:
[----:B------:R-:W-:Y:S05]  /*1d2e0*/  BSYNC B0 ;  /* 0x0000000000007941 */ /* 0x000fea0003800000 */
.L_x_3008:
[----:B------:R-:W-:Y:S05]  /*1d2f0*/  BRA.DIV ~URZ, `(.L_x_3010) ;  /* 0x00004f927f007947 */ /* 0x000fea000b800000 */
[----:B---3--:R3:W2:Y:S04]  /*1d300*/  SHFL.IDX PT, R4, R5, 0x1, 0x1c1f ;  /* 0x003c1f0005047f89 */ /* 0x0086a800000e0000 */
[----:B-1----:R3:W1:Y:S02]  /*1d310*/  SHFL.IDX PT, R0, R14, 0x1, 0x1c1f ;  /* 0x003c1f000e007f89 */ /* 0x00266400000e0000 */
.L_x_3089:
        /* <DEDUP_REMOVED lines=182> */
.L_x_2990:
[----:B------:R-:W2:Y:S04]  /*1de80*/  LDL.LU R0, [R1+0x14] ;  /* 0x0000140001007983 */ /* 0x000ea80000300800 */
[----:B------:R-:W3:Y:S01]  /*1de90*/  LDL.LU R7, [R1+0x18] ;  /* 0x0000180001077983 */ /* 0x000ee20000300800 */
[----:B------:R-:W-:Y:S02]  /*1dea0*/  ISETP.NE.U32.AND P0, PT, RZ, c[0x0][0x508], PT ;  /* 0x00014200ff007a0c */ /* 0x000fe40003f05070 */
[----:B------:R-:W-:Y:S01]  /*1deb0*/  ISETP.NE.U32.AND P3, PT, RZ, c[0x0][0x500], PT ;  /* 0x00014000ff007a0c */ /* 0x000fe20003f65070 */
[----:B------:R-:W4:Y:S01]  /*1dec0*/  LDL.LU R6, [R1+0x2c] ;  /* 0x00002c0001067983 */ /* 0x000f220000300800 */
[----:B------:R-:W-:Y:S01]  /*1ded0*/  ISETP.NE.AND.EX P2, PT, RZ, c[0x0][0x50c], PT, P0 ;  /* 0x00014300ff007a0c */ /* 0x000fe20003f45300 */
[----:B------:R-:W-:Y:S01]  /*1dee0*/  IMAD.MOV.U32 R20, RZ, RZ, c[0x0][0x388] ;  /* 0x0000e200ff147624 */ /* 0x000fe200078e00ff */
[----:B------:R-:W-:-:S02]  /*1def0*/  ISETP.NE.AND.EX P3, PT, RZ, c[0x0][0x504], PT, P3 ;  /* 0x00014100ff007a0c */ /* 0x000fc40003f65330 */
[----:B--2---:R-:W-:-:S09]  /*1df00*/  IADD3 R2, P1, R0, c[0x0][0x500], RZ ;  /* 0x0001400000027a10 */ /* 0x004fd20007f3e0ff */
[----:B------:R-:W-:Y:S01]  /*1df10*/  @P2 IADD3 R4, P0, R0, c[0x0][0x508], RZ ;  /* 0x0001420000042a10 */ /* 0x000fe20007f1e0ff */
[----:B------:R-:W-:Y:S01]  /*1df20*/  IMAD.MOV.U32 R0, RZ, RZ, RZ ;  /* 0x000000ffff007224 */ /* 0x000fe200078e00ff */
[C---:B---3--:R-:W-:Y:S02]  /*1df30*/  IADD3.X R3, R7.reuse, c[0x0][0x504], RZ, P1, !PT ;  /* 0x0001410007037a10 */ /* 0x048fe40000ffe4ff */
[----:B------:R-:W-:-:S03]  /*1df40*/  @P2 IADD3.X R5, R7, c[0x0][0x50c], RZ, P0, !PT ;  /* 0x0001430007052a10 */ /* 0x000fc600007fe4ff */
[----:B------:R2:W5:Y:S04]  /*1df50*/  @P3 LDG.E R0, [R2.64] ;  /* 0x0000000802003981 */ /* 0x000568000c1e1900 */
[----:B------:R2:W5:Y:S01]  /*1df60*/  @P2 LDG.E R20, [R4.64] ;  /* 0x0000000804142981 */ /* 0x000562000c1e1900 */
[----:B----4-:R-:W-:-:S04]  /*1df70*/  ISETP.NE.AND P0, PT, R6, RZ, PT ;  /* 0x000000ff0600720c */ /* 0x010fc80003f05270 */
[----:B------:R-:W-:Y:S01]  /*1df80*/  SEL R21, R6, c[0x0][0x3d4], P0 ;  /* 0x0000f50006157a07 */ /* 0x000fe20000000000 */
[----:B------:R-:W-:Y:S05]  /*1df90*/  @P2 BRA `(.L_x_3011) ;  /* 0x0000004000002947 */ /* 0x000fea0003800000 */
[----:B------:R-:W-:Y:S05]  /*1dfa0*/  @!P3 BRA `(.L_x_3011) ;  /* 0x000000300000b947 */ /* 0x000fea0003800000 */
[----:B--2---:R2:W3:Y:S04]  /*1dfb0*/  LDG.E R4, [R2.64] ;  /* 0x0000000802047981 */ /* 0x0044e8000c1e1900 */
[----:B--2---:R-:W3:Y:S02]  /*1dfc0*/  LDG.E R2, [R2.64+0x4] ;  /* 0x0000040802027981 */ /* 0x004ee4000c1e1900 */
[----:B---3-5:R-:W-:Y:S02]  /*1dfd0*/  IADD3 R20, -R4, R2, RZ ;  /* 0x0000000204147210 */ /* 0x028fe40007ffe1ff */
.L_x_3011:
[----:B--2---:R-:W2:Y:S04]  /*1dfe0*/  LDL.LU R5, [R1+0x8] ;  /* 0x0000080001057983 */ /* 0x004ea80000300800 */
[----:B------:R-:W3:Y:S04]  /*1dff0*/  LDL.LU R3, [R1+0x1c] ;  /* 0x00001c0001037983 */ /* 0x000ee80000300800 */
[----:B------:R-:W4:Y:S01]  /*1e000*/  LDL.LU R2, [R1+0x28] ;  /* 0x0000280001027983 */ /* 0x000f220000300800 */
[----:B------:R-:W-:Y:S01]  /*1e010*/  BSSY B0, `(.L_x_3012) ;  /* 0x0000039000007945 */ /* 0x000fe20003800000 */
[----:B-----5:R-:W-:-:S02]  /*1e020*/  SHF.R.S32.HI R19, RZ, 0x1f, R0 ;  /* 0x0000001fff137819 */ /* 0x020fc40000011400 */
[----:B------:R-:W1:Y:S02]  /*1e030*/  S2R R4, SR_TID.X ;  /* 0x0000000000047919 */ /* 0x000e640000002100 */
[----:B-1----:R-:W-:Y:S02]  /*1e040*/  ISETP.GT.AND P0, PT, R4, 0x7f, PT ;  /* 0x0000007f0400780c */ /* 0x002fe40003f04270 */
[----:B--2---:R-:W-:Y:S02]  /*1e050*/  LOP3.LUT R8, R5, 0xffff, RZ, 0xc0, !PT ;  /* 0x0000ffff05087812 */ /* 0x004fe400078ec0ff */
[----:B---3--:R-:W-:Y:S02]  /*1e060*/  SEL R9, R3, RZ, !P3 ;  /* 0x000000ff03097207 */ /* 0x008fe40005800000 */
[----:B----4-:R-:W-:-:S07]  /*1e070*/  SEL R23, R2, RZ, !P3 ;  /* 0x000000ff02177207 */ /* 0x010fce0005800000 */
[----:B------:R-:W-:Y:S05]  /*1e080*/  @P0 BRA `(.L_x_3013) ;  /* 0x0000031000000947 */ /* 0x000fea0003800000 */
[----:B------:R-:W2:Y:S01]  /*1e090*/  LDL R3, [R1+0x4] ;  /* 0x0000040001037983 */ /* 0x000ea20000100800 */
[----:B------:R-:W-:Y:S01]  /*1e0a0*/  IMAD R2, R20, c[0x0][0x4e8], RZ ;  /* 0x00013a0014027a24 */ /* 0x000fe200078e02ff */
[----:B--2---:R-:W-:-:S04]  /*1e0b0*/  IADD3 R18, R3, R4, RZ ;  /* 0x0000000403127210 */ /* 0x004fc80007ffe0ff */
[----:B------:R-:W-:-:S13]  /*1e0c0*/  ISETP.GE.AND P0, PT, R18, R2, PT ;  /* 0x000000021200720c */ /* 0x000fda0003f06270 */
[----:B------:R-:W-:Y:S05]  /*1e0d0*/  @P0 BRA `(.L_x_3013) ;  /* 0x000002c000000947 */ /* 0x000fea0003800000 */
[----:B------:R-:W2:Y:S01]  /*1e0e0*/  LDL.LU R24, [R1+0x30] ;  /* 0x0000300001187983 */ /* 0x000ea20000300800 */
        /* <DEDUP_REMOVED lines=12> */
[----:B------:R-:W-:Y:S02]  /*1e1b0*/  IMAD R12, R12, R23, R3 ;  /* 0x000000170c0c7224 */ /* 0x000fe400078e0203 */
[-C--:B----4-:R-:W-:Y:S02]  /*1e1c0*/  IMAD R13, R7, R8.reuse, RZ ;  /* 0x00000008070d7224 */ /* 0x090fe400078e02ff */
        /* <DEDUP_REMOVED lines=8> */
[----:B--2---:R-:W-:-:S05]  /*1e250*/  SEL R3, R24, RZ, P2 ;  /* 0x000000ff18037207 */ /* 0x004fca0001000000 */
[-C--:B-----5:R-:W-:Y:S02]  /*1e260*/  IMAD R12, R17, R3.reuse, RZ ;  /* 0x00000003110c7224 */ /* 0x0a0fe400078e02ff */
        /* <DEDUP_REMOVED lines=19> */
.L_x_3013:
[----:B------:R-:W-:Y:S05]  /*1e3a0*/  BSYNC B0 ;  /* 0x0000000000007941 */ /* 0x000fea0003800000 */
.L_x_3012:
[----:B------:R-:W-:-:S13]  /*1e3b0*/  ISETP.GT.AND P0, PT, R21, 0x1, PT ;  /* 0x000000011500780c */ /* 0x000fda0003f04270 */
[----:B------:R-:W-:Y:S05]  /*1e3c0*/  @P0 BRA `(.L_x_3005) ;  /* 0x0000070000000947 */ /* 0x000fea0003800000 */
[----:B------:R-:W2:Y:S01]  /*1e3d0*/  LDL.LU R12, [R1+0x4] ;  /* 0x00000400010c7983 */ /* 0x000ea20000300800 */
[----:B-1----:R-:W-:Y:S01]  /*1e3e0*/  MOV R2, c[0x0][0x4e8] ;  /* 0x00013a0000027a02 */ /* 0x002fe20000000f00 */
[----:B------:R-:W-:Y:S02]  /*1e3f0*/  IMAD R4, R19, c[0x0][0x3a0], RZ ;  /* 0x0000e80013047a24 */ /* 0x000fe400078e02ff */
[----:B------:R-:W-:Y:S01]  /*1e400*/  IMAD R5, R23, c[0x0][0x3f0], RZ ;  /* 0x0000fc0017057a24 */ /* 0x000fe200078e02ff */
[----:B------:R-:W-:Y:S01]  /*1e410*/  ISETP.NE.AND P0, PT, R2, 0x1, PT ;  /* 0x000000010200780c */ /* 0x000fe20003f05270 */
[----:B------:R-:W-:-:S04]  /*1e420*/  IMAD.WIDE.U32 R2, R0, c[0x0][0x3a0], RZ ;  /* 0x0000e80000027a25 */ /* 0x000fc800078e00ff */
[----:B------:R-:W-:Y:S02]  /*1e430*/  IMAD R0, R0, c[0x0][0x3a4], R4 ;  /* 0x0000e90000007a24 */ /* 0x000fe400078e0204 */
[----:B------:R-:W-:-:S03]  /*1e440*/  IMAD R7, R9, c[0x0][0x3f4], R5 ;  /* 0x0000fd0009077a24 */ /* 0x000fc600078e0205 */
[----:B------:R-:W-:-:S05]  /*1e450*/  IADD3 R3, R3, R0, RZ ;  /* 0x0000000003037210 */ /* 0x000fca0007ffe0ff */
[----:B------:R-:W-:-:S04]  /*1e460*/  IMAD.WIDE.U32 R2, R8, c[0x0][0x3e8], R2 ;  /* 0x0000fa0008027a25 */ /* 0x000fc800078e0002 */
[----:B------:R-:W-:-:S04]  /*1e470*/  IMAD R3, R8, c[0x0][0x3ec], R3 ;  /* 0x0000fb0008037a24 */ /* 0x000fc800078e0203 */
[----:B------:R-:W-:-:S05]  /*1e480*/  IMAD.WIDE.U32 R2, R9, c[0x0][0x3f0], R2 ;  /* 0x0000fc0009027a25 */ /* 0x000fca00078e0002 */
[----:B------:R-:W-:Y:S02]  /*1e490*/  IADD3 R3, R3, R7, RZ ;  /* 0x0000000703037210 */ /* 0x000fe40007ffe0ff */
[-C--:B--2---:R-:W-:Y:S02]  /*1e4a0*/  IADD3 R4, R231, R12.reuse, RZ ;  /* 0x0000000ce7047210 */ /* 0x084fe40007ffe0ff */
[----:B------:R-:W-:Y:S02]  /*1e4b0*/  IADD3 R13, R251, R12, RZ ;  /* 0x0000000cfb0d7210 */ /* 0x000fe40007ffe0ff */
[----:B------:R-:W-:Y:S01]  /*1e4c0*/  MOV R0, R4 ;  /* 0x0000000400007202 */ /* 0x000fe20000000f00 */
[----:B------:R-:W-:-:S05]  /*1e4d0*/  @P0 IMAD.HI.U32 R6, R4, c[0x0][0x4ec], RZ ;  /* 0x00013b0004060a27 */ /* 0x000fca00078e00ff */
[----:B------:R-:W-:-:S04]  /*1e4e0*/  @P0 SHF.R.U32.HI R0, RZ, c[0x0][0x4f0], R6 ;  /* 0x00013c00ff000a19 */ /* 0x000fc80000011606 */
[----:B------:R-:W-:Y:S01]  /*1e4f0*/  SHF.R.S32.HI R6, RZ, 0x1f, R0 ;  /* 0x0000001fff067819 */ /* 0x000fe20000011400 */
[C---:B------:R-:W-:Y:S01]  /*1e500*/  IMAD.WIDE.U32 R2, R0.reuse, c[0x0][0x3e0], R2 ;  /* 0x0000f80000027a25 */ /* 0x040fe200078e0002 */
[----:B------:R-:W-:-:S03]  /*1e510*/  IADD3 R5, -R0, RZ, RZ ;  /* 0x000000ff00057210 */ /* 0x000fc60007ffe1ff */
[----:B------:R-:W-:Y:S02]  /*1e520*/  IMAD R6, R6, c[0x0][0x3e0], RZ ;  /* 0x0000f80006067a24 */ /* 0x000fe400078e02ff */
[----:B------:R-:W-:Y:S02]  /*1e530*/  IMAD R4, R5, c[0x0][0x4e8], R4 ;  /* 0x00013a0005047a24 */ /* 0x000fe400078e0204 */
[----:B------:R-:W-:-:S03]  /*1e540*/  IMAD R6, R0, c[0x0][0x3e4], R6 ;  /* 0x0000f90000067a24 */ /* 0x000fc600078e0206 */
[----:B------:R-:W-:Y:S02]  /*1e550*/  SHF.R.S32.HI R0, RZ, 0x1f, R4 ;  /* 0x0000001fff007819 */ /* 0x000fe40000011404 */
[----:B------:R-:W-:-:S03]  /*1e560*/  IADD3 R3, R3, R6, RZ ;  /* 0x0000000603037210 */ /* 0x000fc60007ffe0ff */
[----:B------:R-:W-:Y:S02]  /*1e570*/  IMAD R0, R0, c[0x0][0x3d8], RZ ;  /* 0x0000f60000007a24 */ /* 0x000fe400078e02ff */
[----:B------:R-:W-:-:S04]  /*1e580*/  IMAD.WIDE.U32 R2, R4, c[0x0][0x3d8], R2 ;  /* 0x0000f60004027a25 */ /* 0x000fc800078e0002 */
[----:B------:R-:W-:Y:S01]  /*1e590*/  IMAD R4, R4, c[0x0][0x3dc], R0 ;  /* 0x0000f70004047a24 */ /* 0x000fe200078e0200 */
[----:B------:R-:W-:-:S04]  /*1e5a0*/  LEA R14, P0, R2, c[0x0][0x380], 0x1 ;  /* 0x0000e000020e7a11 */ /* 0x000fc800078008ff */
[----:B------:R-:W-:-:S04]  /*1e5b0*/  IADD3 R4, R3, R4, RZ ;  /* 0x0000000403047210 */ /* 0x000fc80007ffe0ff */
[----:B------:R-:W-:Y:S01]  /*1e5c0*/  LEA.HI.X R5, R2, c[0x0][0x384], R4, 0x1, P0 ;  /* 0x0000e10002057a11 */ /* 0x000fe200000f0c04 */
[----:B------:R-:W-:Y:S05]  /*1e5d0*/  BRA.DIV ~URZ, `(.L_x_3014) ;  /* 0x00003d827f007947 */ /* 0x000fea000b800000 */
[----:B------:R1:W2:Y:S02]  /*1e5e0*/  SHFL.IDX PT, R4, R5, RZ, 0x181f ;  /* 0x00181fff05047589 */ /* 0x0002a400000e0000 */
.L_x_3090:
[----:B------:R-:W-:Y:S05]  /*1e5f0*/  BRA.DIV ~URZ, `(.L_x_3015) ;  /* 0x00003dd27f007947 */ /* 0x000fea000b800000 */
[----:B------:R3:W4:Y:S02]  /*1e600*/  SHFL.IDX PT, R0, R14, RZ, 0x181f ;  /* 0x00181fff0e007589 */ /* 0x00072400000e0000 */
.L_x_3091:
        /* <DEDUP_REMOVED lines=16> */
.L_x_3017:
[----:B------:R-:W-:Y:S05]  /*1e710*/  BSYNC B0 ;  /* 0x0000000000007941 */ /* 0x000fea0003800000 */
.L_x_3016:
[----:B------:R-:W-:Y:S05]  /*1e720*/  BRA.DIV ~URZ, `(.L_x_3018) ;  /* 0x00003d127f007947 */ /* 0x000fea000b800000 */
[----:B--2---:R2:W1:Y:S04]  /*1e730*/  SHFL.IDX PT, R4, R5, 0x1, 0x181f ;  /* 0x00381f0005047f89 */ /* 0x00446800000e0000 */
[----:B----4-:R2:W4:Y:S02]  /*1e740*/  SHFL.IDX PT, R0, R14, 0x1, 0x181f ;  /* 0x00381f000e007f89 */ /* 0x01052400000e0000 */
.L_x_3092:
        /* <DEDUP_REMOVED lines=16> */
.L_x_3020:
[----:B------:R-:W-:Y:S05]  /*1e850*/  BSYNC B0 ;  /* 0x0000000000007941 */ /* 0x000fea0003800000 */
.L_x_3019:
[----:B------:R-:W-:Y:S05]  /*1e860*/  BRA.DIV ~URZ, `(.L_x_3021) ;  /* 0x00003ca27f007947 */ /* 0x000fea000b800000 */
[----:B-1----:R1:W2:Y:S02]  /*1e870*/  SHFL.IDX PT, R4, R5, 0x2, 0x181f ;  /* 0x00581f0005047f89 */ /* 0x0022a400000e0000 */
.L_x_3093:
[----:B------:R-:W-:Y:S05]  /*1e880*/  BRA.DIV ~URZ, `(.L_x_3022) ;  /* 0x00003cf27f007947 */ /* 0x000fea000b800000 */
[----:B----4-:R4:W1:Y:S02]  /*1e890*/  SHFL.IDX PT, R0, R14, 0x2, 0x181f ;  /* 0x00581f000e007f89 */ /* 0x01086400000e0000 */
.L_x_3094:
        /* <DEDUP_REMOVED lines=16> */
.L_x_3024:
[----:B------:R-:W-:Y:S05]  /*1e9a0*/  BSYNC B0 ;  /* 0x0000000000007941 */ /* 0x000fea0003800000 */
.L_x_3023:
[----:B------:R-:W-:Y:S05]  /*1e9b0*/  BRA.DIV ~URZ, `(.L_x_3025) ;  /* 0x00003c327f007947 */ /* 0x000fea000b800000 */
[----:B--2---:R2:W3:Y:S04]  /*1e9c0*/  SHFL.IDX PT, R4, R5, 0x3, 0x181f ;  /* 0x00781f0005047f89 */ /* 0x0044e800000e0000 */
[----:B-1----:R2:W1:Y:S02]  /*1e9d0*/  SHFL.IDX PT, R0, R14, 0x3, 0x181f ;  /* 0x00781f000e007f89 */ /* 0x00246400000e0000 */
.L_x_3095:
        /* <DEDUP_REMOVED lines=15> */
.L_x_3005:
[----:B------:R-:W-:Y:S05]  /*1ead0*/  BSYNC B1 ;  /* 0x0000000000017941 */ /* 0x000fea0003800000 */
.L_x_2989:
[----:B-1--4-:R-:W4:Y:S02]  /*1eae0*/  LDL R0, [R1+0x68] ;  /* 0x0000680001007983 */ /* 0x012f240000100800 */
[----:B----4-:R-:W-:-:S13]  /*1eaf0*/  ISETP.NE.AND P0, PT, R0, RZ, PT ;  /* 0x000000ff0000720c */ /* 0x010fda0003f05270 */
[----:B------:R-:W-:Y:S01]  /*1eb00*/  @P0 WARPSYNC 0xffffffff ;  /* 0xffffffff00000948 */ /* 0x000fe20003800000 */
[----:B------:R-:W-:Y:S06]  /*1eb10*/  @P0 BAR.SYNC.DEFER_BLOCKING 0x5, 0x100 ;  /* 0x0144000000000b1d */ /* 0x000fec0000010000 */
[----:B--23--:R-:W1:Y:S04]  /*1eb20*/  @P0 LDS.128 R4, [0x24100] ;  /* 0x02410000ff040984 */ /* 0x00ce680000000c00 */
[----:B-1----:R1:W-:Y:S04]  /*1eb30*/  @P0 STL.64 [R1], R4 ;  /* 0x0000000401000387 */ /* 0x0023e80000100a00 */
[----:B------:R1:W-:Y:S04]  /*1eb40*/  @P0 STL.64 [R1+0x8], R6 ;  /* 0x0000080601000387 */ /* 0x0003e80000100a00 */
[----:B------:R-:W-:Y:S06]  /*1eb50*/  @P0 BAR.ARV 0x4, 0x100 ;  /* 0x0104000000000b1d */ /* 0x000fec0000002000 */
[----:B------:R-:W-:Y:S05]  /*1eb60*/  @P0 BRA `(.L_x_3026) ;  /* 0x0000105000000947 */ /* 0x000fea0003800000 */
[----:B------:R-:W2:Y:S01]  /*1eb70*/  S2R R0, SR_TID.X ;  /* 0x0000000000007919 */ /* 0x000ea20000002100 */
[----:B------:R-:W-:Y:S01]  /*1eb80*/  IMAD.MOV.U32 R8, RZ, RZ, RZ ;  /* 0x000000ffff087224 */ /* 0x000fe200078e00ff */
[----:B--2---:R-:W-:-:S04]  /*1eb90*/  LOP3.LUT R15, R0, 0x1f, RZ, 0xc0, !PT ;  /* 0x0000001f000f7812 */ /* 0x004fc800078ec0ff */
[----:B------:R-:W-:Y:S01]  /*1eba0*/  ISETP.NE.AND P6, PT, R15, 0x1f, PT ;  /* 0x0000001f0f00780c */ /* 0x000fe20003fc5270 */
[----:B------:R-:W-:Y:S10]  /*1ebb0*/  BRA.DIV ~URZ, `(.L_x_3027) ;  /* 0x00003b027f007947 */ /* 0x000ff4000b800000 */
[----:B------:R2:W3:Y:S02]  /*1ebc0*/  SHFL.IDX PT, R9, R35, RZ, 0x1f ;  /* 0x00001fff23097589 */ /* 0x0004e400000e0000 */
.L_x_3096:
[----:B------:R-:W-:Y:S05]  /*1ebd0*/  BRA.DIV ~URZ, `(.L_x_3028) ;  /* 0x00003b527f007947 */ /* 0x000fea000b800000 */
[----:B-1----:R1:W4:Y:S02]  /*1ebe0*/  SHFL.IDX PT, R6, R35, 0x1, 0x1f ;  /* 0x00201f0023067f89 */ /* 0x00232400000e0000 */
.L_x_3097:
[----:B------:R-:W5:Y:S01]  /*1ebf0*/  LDL R0, [R1+0xc] ;  /* 0x00000c0001007983 */ /* 0x000f620000100800 */
[----:B------:R-:W-:Y:S02]  /*1ec00*/  IMAD.MOV.U32 R7, RZ, RZ, RZ ;  /* 0x000000ffff077224 */ /* 0x000fe400078e00ff */
[----:B-----5:R-:W-:-:S05]  /*1ec10*/  IMAD.IADD R0, R0, 0x1, R15 ;  /* 0x0000000100007824 */ /* 0x020fca00078e020f */
        /* <DEDUP_REMOVED lines=15> */
[----:B------:R1:W2:Y:S02]  /*1ed10*/  SHFL.UP PT, R4, R0, 0x1, RZ ;  /* 0x0420000000047989 */ /* 0x0002a400000e00ff */
.L_x_3098:
        /* <DEDUP_REMOVED lines=16> */
.L_x_3099:
[----:B--2---:R-:W-:Y:S01]  /*1ee20*/  IMAD R0, R0, c[0x0][0x538], RZ ;  /* 0x00014e0000007a24 */ /* 0x004fe200078e02ff */
[----:B------:R-:W-:Y:S04]  /*1ee30*/  BSSY B1, `(.L_x_3031) ;  /* 0x00000cf000017945 */ /* 0x000fe80003800000 */
[----:B----4-:R-:W-:-:S04]  /*1ee40*/  IADD3 R6, R0, R6, RZ ;  /* 0x0000000600067210 */ /* 0x010fc80007ffe0ff */
[----:B---3--:R-:W-:-:S13]  /*1ee50*/  ISETP.GT.AND P0, PT, R6, R9, PT ;  /* 0x000000090600720c */ /* 0x008fda0003f04270 */
[----:B------:R-:W-:Y:S05]  /*1ee60*/  @P0 BRA `(.L_x_3032) ;  /* 0x0000026000000947 */ /* 0x000fea0003800000 */
.L_x_3036:
[----:B------:R-:W2:Y:S02]  /*1ee70*/  LDL.LU R0, [R1+0xc] ;  /* 0x00000c0001007983 */ /* 0x000ea40000300800 */
[----:B--2---:R-:W-:-:S04]  /*1ee80*/  IADD3 R0, R0, 0x1f, RZ ;  /* 0x0000001f00007810 */ /* 0x004fc80007ffe0ff */
[----:B------:R-:W-:-:S13]  /*1ee90*/  ISETP.GE.AND P0, PT, R0, c[0x0][0x53c], PT ;  /* 0x00014f0000007a0c */ /* 0x000fda0003f06270 */
[----:B------:R-:W-:Y:S05]  /*1eea0*/  @P0 BRA `(.L_x_3033) ;  /* 0x00000c2000000947 */ /* 0x000fea0003800000 */
[----:B------:R2:W-:Y:S01]  /*1eeb0*/  STL [R1+0xc], R0 ;  /* 0x00000c0001007387 */ /* 0x0005e20000100800 */
[----:B------:R-:W-:Y:S02]  /*1eec0*/  MOV R7, RZ ;  /* 0x000000ff00077202 */ /* 0x000fe40000000f00 */
[----:B------:R-:W-:Y:S02]  /*1eed0*/  MOV R8, RZ ;  /* 0x000000ff00087202 */ /* 0x000fe40000000f00 */
[----:B--2---:R-:W-:-:S04]  /*1eee0*/  IADD3 R0, R0, R15, RZ ;  /* 0x0000000f00007210 */ /* 0x004fc80007ffe0ff */
[----:B------:R-:W-:-:S13]  /*1eef0*/  ISETP.GE.OR P0, PT, R0, c[0x0][0x53c], !P6 ;  /* 0x00014f0000007a0c */ /* 0x000fda0007706670 */
[----:B-1----:R-:W-:Y:S02]  /*1ef00*/  @!P0 MOV R4, 0x4 ;  /* 0x0000000400048802 */ /* 0x002fe40000000f00 */
        /* <DEDUP_REMOVED lines=8> */
.L_x_3100:
        /* <DEDUP_REMOVED lines=16> */
.L_x_3101:
[----:B--2---:R-:W-:-:S05]  /*1f090*/  IMAD R0, R0, c[0x0][0x538], RZ ;  /* 0x00014e0000007a24 */ /* 0x004fca00078e02ff */
[----:B------:R-:W-:-:S04]  /*1f0a0*/  IADD3 R6, R0, R6, RZ ;  /* 0x0000000600067210 */ /* 0x000fc80007ffe0ff */
[----:B------:R-:W-:-:S13]  /*1f0b0*/  ISETP.GT.AND P0, PT, R6, R9, PT ;  /* 0x000000090600720c */ /* 0x000fda0003f04270 */
[----:B-1----:R-:W-:Y:S05]  /*1f0c0*/  @!P0 BRA `(.L_x_3036) ;  /* 0xfffffda000008947 */ /* 0x002fea000383ffff */
.L_x_3032:
[----:B------:R-:W-:-:S05]  /*1f0d0*/  IADD3 R13, -R0, R6, RZ ;  /* 0x00000006000d7210 */ /* 0x000fca0007ffe1ff */
[----:B------:R-:W-:-:S05]  /*1f0e0*/  IMAD R0, R4, c[0x0][0x538], R13 ;  /* 0x00014e0004007a24 */ /* 0x000fca00078e020d */
[----:B------:R-:W-:Y:S01]  /*1f0f0*/  ISETP.GT.AND P0, PT, R0, R9, PT ;  /* 0x000000090000720c */ /* 0x000fe20003f04270 */
[----:B------:R-:W-:-:S12]  /*1f100*/  BRA.DIV ~URZ, `(.L_x_3037) ;  /* 0x00003a827f007947 */ /* 0x000fd8000b800000 */
[----:B------:R-:W-:-:S03]  /*1f110*/  VOTE.ANY R6, PT, !P0 ;  /* 0x0000000000067806 */ /* 0x000fc600040e0100 */
.L_x_3102:
[----:B------:R-:W2:Y:S01]  /*1f120*/  LDL.LU R2, [R1+0xc] ;  /* 0x00000c0001027983 */ /* 0x000ea20000300800 */
[----:B------:R-:W2:Y:S02]  /*1f130*/  POPC R0, R6 ;  /* 0x0000000600007309 */ /* 0x000ea40000000000 */
[----:B--2---:R-:W-:-:S05]  /*1f140*/  IADD3 R2, R0, R2, RZ ;  /* 0x0000000200027210 */ /* 0x004fca0007ffe0ff */
[----:B------:R2:W-:Y:S01]  /*1f150*/  STL [R1+0xc], R2 ;  /* 0x00000c0201007387 */ /* 0x0005e20000100800 */
[----:B------:R-:W-:Y:S05]  /*1f160*/  BRA.DIV ~URZ, `(.L_x_3038) ;  /* 0x00003a727f007947 */ /* 0x000fea000b800000 */
[----:B------:R3:W4:Y:S04]  /*1f170*/  SHFL.IDX PT, R12, R7, R0, 0x1f ;  /* 0x00001f00070c7589 */ /* 0x00072800000e0000 */
[----:B------:R3:W1:Y:S02]  /*1f180*/  SHFL.IDX PT, R5, R8, R0, 0x1f ;  /* 0x00001f0008057589 */ /* 0x00066400000e0000 */
.L_x_3103:
[----:B------:R-:W-:Y:S01]  /*1f190*/  ISETP.NE.AND P0, PT, R6, RZ, PT ;  /* 0x000000ff0600720c */ /* 0x000fe20003f05270 */
[----:B------:R-:W-:-:S12]  /*1f1a0*/  BSSY B0, `(.L_x_3039) ;  /* 0x0000005000007945 */ /* 0x000fd80003800000 */
[----:B------:R-:W-:Y:S05]  /*1f1b0*/  @!P0 BRA `(.L_x_3040) ;  /* 0x0000003000008947 */ /* 0x000fea0003800000 */
[----:B---3--:R-:W-:Y:S01]  /*1f1c0*/  IADD3 R0, R0, -0x1, RZ ;  /* 0xffffffff00007810 */ /* 0x008fe20007ffe0ff */
[----:B------:R-:W-:Y:S05]  /*1f1d0*/  BRA.DIV ~URZ, `(.L_x_3041) ;  /* 0x00003ad27f007947 */ /* 0x000fea000b800000 */
[----:B------:R3:W2:Y:S02]  /*1f1e0*/  SHFL.IDX PT, R14, R4, R0, 0x1f ;  /* 0x00001f00040e7589 */ /* 0x0006a400000e0000 */
.L_x_3040:
[----:B------:R-:W-:Y:S05]  /*1f1f0*/  BSYNC B0 ;  /* 0x0000000000007941 */ /* 0x000fea0003800000 */
.L_x_3039:
[----:B--23--:R-:W-:Y:S01]  /*1f200*/  IMAD R0, R14, c[0x0][0x538], R13 ;  /* 0x00014e000e007a24 */ /* 0x00cfe200078e020d */
[----:B-1----:R-:W-:Y:S01]  /*1f210*/  ISETP.NE.AND P0, PT, R5, 0x1, PT ;  /* 0x000000010500780c */ /* 0x002fe20003f05270 */
[----:B------:R-:W-:Y:S03]  /*1f220*/  BSSY B0, `(.L_x_3042) ;  /* 0x0000086000007945 */ /* 0x000fe60003800000 */
[----:B------:R1:W-:Y:S01]  /*1f230*/  STL [R1], R0 ;  /* 0x0000000001007387 */ /* 0x0003e20000100800 */
[----:B------:R-:W-:-:S08]  /*1f240*/  IADD3 R8, -R0, R9, RZ ;  /* 0x0000000900087210 */ /* 0x000fd00007ffe1ff */
[----:B------:R-:W-:Y:S05]  /*1f250*/  @!P0 BRA `(.L_x_3043) ;  /* 0x000003e000008947 */ /* 0x000fea0003800000 */
[-C--:B----4-:R-:W-:Y:S02]  /*1f260*/  IABS R2, R12.reuse ;  /* 0x0000000c00027213 */ /* 0x090fe40000000000 */
[----:B------:R-:W-:Y:S02]  /*1f270*/  IABS R9, R12 ;  /* 0x0000000c00097213 */ /* 0x000fe40000000000 */
[----:B-1----:R-:W1:Y:S08]  /*1f280*/  I2F.RP R0, R2 ;  /* 0x0000000200007306 */ /* 0x002e700000209400 */
        /* <DEDUP_REMOVED lines=46> */
[C---:B------:R-:W-:Y:S02]  /*1f570*/  LOP3.LUT R3, R0.reuse, R5, RZ, 0x3c, !PT ;  /* 0x0000000500037212 */ /* 0x040fe400078e3cff */
[----:B------:R-:W-:Y:S02]  /*1f580*/  IADD3 R4, -R0, RZ, RZ ;  /* 0x000000ff00047210 */ /* 0x000fe40007ffe1ff */
        /* <DEDUP_REMOVED lines=8> */
[----:B------:R-:W-:-:S05]  /*1f610*/  IMAD R0, R3, 0x10000, R0 ;  /* 0x0001000003007824 */ /* 0x000fca00078e0200 */
[----:B------:R1:W-:Y:S01]  /*1f620*/  STL [R1+0x8], R0 ;  /* 0x0000080001007387 */ /* 0x0003e20000100800 */
[----:B------:R-:W-:Y:S05]  /*1f630*/  BRA `(.L_x_3044) ;  /* 0x0000044000007947 */ /* 0x000fea0003800000 */
.L_x_3043:
[----:B-1----:R-:W2:Y:S01]  /*1f640*/  LDL R0, [R1+0xc] ;  /* 0x00000c0001007983 */ /* 0x002ea20000100800 */
[----:B------:R-:W-:-:S04]  /*1f650*/  IMAD.MOV.U32 R2, RZ, RZ, 0x4 ;  /* 0x00000004ff027424 */ /* 0x000fc800078e00ff */
[----:B--2---:R-:W-:-:S05]  /*1f660*/  IMAD.WIDE R2, R0, R2, c[0x0][0x590] ;  /* 0x0001640000027625 */ /* 0x004fca00078e0202 */
[----:B------:R-:W2:Y:S02]  /*1f670*/  LDG.E R4, [R2.64] ;  /* 0x0000000802047981 */ /* 0x000ea4000c1e1900 */
        /* <DEDUP_REMOVED lines=38> */
[----:B------:R-:W-:Y:S02]  /*1f8e0*/  MOV R7, R2 ;  /* 0x0000000200077202 */ /* 0x000fe40000000f00 */
[----:B------:R-:W-:-:S05]  /*1f8f0*/  IMAD.MOV R2, RZ, RZ, -R13 ;  /* 0x000000ffff027224 */ /* 0x000fca00078e0a0d */
[----:B-1----:R-:W1:Y:S02]  /*1f900*/  MUFU.RCP R4, R4 ;  /* 0x0000000400047308 */ /* 0x002e640000001000 */
[----:B-1----:R-:W-:-:S06]  /*1f910*/  IADD3 R4, R4, 0xffffffe, RZ ;  /* 0x0ffffffe04047810 */ /* 0x002fcc0007ffe0ff */
[----:B------:R-:W1:Y:S02]  /*1f920*/  F2I.FTZ.U32.TRUNC.NTZ R5, R4 ;  /* 0x0000000400057305 */ /* 0x000e64000021f000 */
[----:B-1----:R-:W-:-:S04]  /*1f930*/  IMAD.MOV R4, RZ, RZ, -R5 ;  /* 0x000000ffff047224 */ /* 0x002fc800078e0a05 */
[----:B------:R-:W-:Y:S02]  /*1f940*/  IMAD R8, R4, R3, RZ ;  /* 0x0000000304087224 */ /* 0x000fe400078e02ff */
[----:B------:R-:W-:-:S04]  /*1f950*/  IMAD.MOV.U32 R4, RZ, RZ, RZ ;  /* 0x000000ffff047224 */ /* 0x000fc800078e00ff */
[----:B------:R-:W-:-:S04]  /*1f960*/  IMAD.HI.U32 R5, R5, R8, R4 ;  /* 0x0000000805057227 */ /* 0x000fc800078e0004 */
        /* <DEDUP_REMOVED lines=15> */
[----:B------:R-:W-:-:S05]  /*1fa60*/  IMAD R0, R2, R3, R6 ;  /* 0x0000000302007224 */ /* 0x000fca00078e0206 */
[----:B------:R1:W-:Y:S02]  /*1fa70*/  STL [R1+0x8], R0 ;  /* 0x0000080001007387 */ /* 0x0003e40000100800 */
.L_x_3044:
[----:B------:R-:W-:Y:S05]  /*1fa80*/  BSYNC B0 ;  /* 0x0000000000007941 */ /* 0x000fea0003800000 */
.L_x_3042:
[----:B------:R-:W-:-:S04]  /*1fa90*/  LOP3.LUT R2, RZ, R2, RZ, 0x33, !PT ;  /* 0x00000002ff027212 */ /* 0x000fc800078e33ff */
[----:B-1----:R-:W-:-:S05]  /*1faa0*/  IADD3 R0, R2, R12, RZ ;  /* 0x0000000c02007210 */ /* 0x002fca0007ffe0ff */
[----:B------:R1:W-:Y:S01]  /*1fab0*/  STL [R1+0x4], R0 ;  /* 0x0000040001007387 */ /* 0x0003e20000100800 */
[----:B------:R-:W-:Y:S05]  /*1fac0*/  BRA `(.L_x_3045) ;  /* 0x0000005000007947 */ /* 0x000fea0003800000 */
.L_x_3033:
[----:B------:R-:W-:Y:S01]  /*1fad0*/  MOV R0, c[0x0][0x53c] ;  /* 0x00014f0000007a02 */ /* 0x000fe20000000f00 */
[----:B------:R2:W-:Y:S04]  /*1fae0*/  STL [R1], R9 ;  /* 0x0000000901007387 */ /* 0x0005e80000100800 */
[----:B------:R2:W-:Y:S04]  /*1faf0*/  STL [R1+0x4], RZ ;  /* 0x000004ff01007387 */ /* 0x0005e80000100800 */
[----:B------:R2:W-:Y:S04]  /*1fb00*/  STL [R1+0x8], RZ ;  /* 0x000008ff01007387 */ /* 0x0005e80000100800 */
[----:B------:R2:W-:Y:S02]  /*1fb10*/  STL [R1+0xc], R0 ;  /* 0x00000c0001007387 */ /* 0x0005e40000100800 */
.L_x_3045:
[----:B------:R-:W-:Y:S05]  /*1fb20*/  BSYNC B1 ;  /* 0x0000000000017941 */ /* 0x000fea0003800000 */
.L_x_3031:
[----:B-1----:R-:W3:Y:S04]  /*1fb30*/  LDL R4, [R1] ;  /* 0x0000000001047983 */ /* 0x002ee80000100800 */
[----:B------:R-:W3:Y:S04]  /*1fb40*/  LDL R5, [R1+0x4] ;  /* 0x0000040001057983 */ /* 0x000ee80000100800 */
[----:B------:R-:W3:Y:S04]  /*1fb50*/  LDL R6, [R1+0x8] ;  /* 0x0000080001067983 */ /* 0x000ee80000100800 */
[----:B------:R-:W3:Y:S01]  /*1fb60*/  LDL R7, [R1+0xc] ;  /* 0x00000c0001077983 */ /* 0x000ee20000100800 */
[----:B------:R-:W-:Y:S03]  /*1fb70*/  WARPSYNC 0xffffffff ;  /* 0xffffffff00007948 */ /* 0x000fe60003800000 */
[----:B------:R-:W-:Y:S01]  /*1fb80*/  BAR.SYNC.DEFER_BLOCKING 0x4, 0x100 ;  /* 0x0104000000007b1d */ /* 0x000fe20000010000 */
[----:B------:R-:W-:-:S13]  /*1fb90*/  ISETP.NE.AND P0, PT, R15, RZ, PT ;  /* 0x000000ff0f00720c */ /* 0x000fda0003f05270 */
[----:B---3--:R1:W-:Y:S04]  /*1fba0*/  @!P0 STS.128 [0x24100], R4 ;  /* 0x02410004ff008388 */ /* 0x0083e80000000c00 */
[----:B------:R-:W-:Y:S06]  /*1fbb0*/  BAR.ARV 0x5, 0x100 ;  /* 0x0144000000007b1d */ /* 0x000fec0000002000 */
.L_x_3026:
[----:B--2---:R-:W2:Y:S02]  /*1fbc0*/  LDL R0, [R1+0xc] ;  /* 0x00000c0001007983 */ /* 0x004ea40000100800 */
[----:B--2---:R-:W-:-:S13]  /*1fbd0*/  ISETP.GE.AND P0, PT, R0, c[0x0][0x53c], PT ;  /* 0x00014f0000007a0c */ /* 0x004fda0003f06270 */
[----:B-1----:R-:W-:Y:S01]  /*1fbe0*/  @P0 CALL.REL.NOINC `(.L_x_3046) ;  /* 0x0000001000000944 */ /* 0x002fe20003c00000 */
[----:B------:R-:W-:Y:S05]  /*1fbf0*/  BRA `(.L_x_3047) ;  /* 0xfffe22e000007947 */ /* 0x000fea000383ffff */
.L_x_3046:
[----:B------:R-:W-:Y:S05]  /*1fc00*/  EXIT ;  /* 0x000000000000794d */ /* 0x000fea0003800000 */
.L_x_2844:
[----:B------:R-:W-:Y:S01]  /*1fc10*/  IMAD.MOV.U32 R0, RZ, RZ, R5 ;  /* 0x000000ffff007224 */ /* 0x000fe200078e0005 */
[----:B------:R-:W-:Y:S02]  /*1fc20*/  MOV R3, 0x1 ;  /* 0x0000000100037802 */ /* 0x000fe40000000f00 */
[----:B------:R-:W-:Y:S02]  /*1fc30*/  MOV R2, 0x1fc50 ;  /* 0x0001fc5000027802 */ /* 0x000fe40000000f00 */
[----:B------:R-:W-:Y:S05]  /*1fc40*/  CALL.REL.NOINC `($__internal_50_$__cuda_sm70_shflsync_up_p) ;  /* 0x0000317000007944 */ /* 0x000fea0003c00000 */
[----:B------:R-:W-:Y:S01]  /*1fc50*/  MOV R0, R4 ;  /* 0x0000000400007202 */ /* 0x000fe20000000f00 */
[----:B------:R-:W-:Y:S05]  /*1fc60*/  BRA `(.L_x_3048) ;  /* 0xfffe07f000007947 */ /* 0x000fea000383ffff */
.L_x_2845:
[----:B------:R-:W-:Y:S01]  /*1fc70*/  IMAD.MOV.U32 R0, RZ, RZ, R5 ;  /* 0x000000ffff007224 */ /* 0x000fe200078e0005 */
[----:B------:R-:W-:Y:S02]  /*1fc80*/  MOV R3, 0x2 ;  /* 0x0000000200037802 */ /* 0x000fe40000000f00 */
[----:B------:R-:W-:Y:S02]  /*1fc90*/  MOV R2, 0x1fcb0 ;  /* 0x0001fcb000027802 */ /* 0x000fe40000000f00 */
[----:B------:R-:W-:Y:S05]  /*1fca0*/  CALL.REL.NOINC `($__internal_50_$__cuda_sm70_shflsync_up_p) ;  /* 0x0000311000007944 */ /* 0x000fea0003c00000 */
[----:B------:R-:W-:Y:S01]  /*1fcb0*/  SEL R4, R4, RZ, P4 ;  /* 0x000000ff04047207 */ /* 0x000fe20002000000 */
[----:B------:R-:W-:Y:S01]  /*1fcc0*/  IMAD.MOV.U32 R3, RZ, RZ, 0x4 ;  /* 0x00000004ff037424 */ /* 0x000fe200078e00ff */
[----:B------:R-:W-:-:S03]  /*1fcd0*/  MOV R2, 0x1fd00 ;  /* 0x0001fd0000027802 */ /* 0x000fc60000000f00 */
[----:B------:R-:W-:Y:S02]  /*1fce0*/  IMAD.IADD R0, R5, 0x1, R4 ;  /* 0x0000000105007824 */ /* 0x000fe400078e0204 */
        /* <DEDUP_REMOVED lines=13> */
[----:B------:R-:W-:Y:S02]  /*1fdc0*/  MOV R32, 0x1f ;  /* 0x0000001f00207802 */ /* 0x000fe40000000f00 */
[----:B------:R-:W-:Y:S01]  /*1fdd0*/  MOV R3, 0x1fe10 ;  /* 0x0001fe1000037802 */ /* 0x000fe20000000f00 */
[----:B------:R-:W-:-:S04]  /*1fde0*/  IMAD.IADD R4, R0, 0x1, R4 ;  /* 0x0000000100047824 */ /* 0x000fc800078e0204 */
[----:B------:R-:W-:Y:S02]  /*1fdf0*/  IMAD.MOV.U32 R33, RZ, RZ, R4 ;  /* 0x000000ffff217224 */ /* 0x000fe400078e0004 */
[----:B------:R-:W-:Y:S05]  /*1fe00*/  CALL.REL.NOINC `($__internal_49_$__cuda_sm70_shflsync_idx_p) ;  /* 0x00002f5000007944 */ /* 0x000fea0003c00000 */
[----:B------:R-:W-:Y:S01]  /*1fe10*/  MOV R0, R34 ;  /* 0x0000002200007202 */ /* 0x000fe20000000f00 */
[----:B------:R-:W-:Y:S05]  /*1fe20*/  BRA `(.L_x_3049) ;  /* 0xfffe073000007947 */ /* 0x000fea000383ffff */
.L_x_2847:
[----:B------:R-:W-:Y:S02]  /*1fe30*/  SEL R0, RZ, 0x1, P0 ;  /* 0x00000001ff007807 */ /* 0x000fe40000000000 */
[----:B------:R-:W-:Y:S02]  /*1fe40*/  MOV R2, 0x1fe60 ;  /* 0x0001fe6000027802 */ /* 0x000fe40000000f00 */
[----:B------:R-:W-:Y:S05]  /*1fe50*/  CALL.REL.NOINC `($__internal_51_$__cuda_sm70_votesync_ballot) ;  /* 0x00002fc000007944 */ /* 0x000fea0003c00000 */
[----:B------:R-:W-:Y:S01]  /*1fe60*/  MOV R6, R0 ;  /* 0x0000000000067202 */ /* 0x000fe20000000f00 */
[----:B------:R-:W-:Y:S05]  /*1fe70*/  BRA `(.L_x_3050) ;  /* 0xfffe077000007947 */ /* 0x000fea000383ffff */
.L_x_2848:
[----:B------:R-:W-:Y:S01]  /*1fe80*/  IMAD.MOV.U32 R33, RZ, RZ, R9 ;  /* 0x000000ffff217224 */ /* 0x000fe200078e0009 */
[----:B-1----:R-:W-:Y:S01]  /*1fe90*/  MOV R2, R0 ;  /* 0x0000000000027202 */ /* 0x002fe20000000f00 */
[----:B------:R-:W-:Y:S01]  /*1fea0*/  IMAD.MOV.U32 R32, RZ, RZ, 0x1f ;  /* 0x0000001fff207424 */ /* 0x000fe200078e00ff */
[----:B------:R-:W-:Y:S02]  /*1feb0*/  MOV R3, 0x1fed0 ;  /* 0x0001fed000037802 */ /* 0x000fe40000000f00 */
[----:B------:R-:W-:Y:S05]  /*1fec0*/  CALL.REL.NOINC `($__internal_49_$__cuda_sm70_shflsync_idx_p) ;  /* 0x00002e9000007944 */ /* 0x000fea0003c00000 */
[----:B------:R-:W-:Y:S01]  /*1fed0*/  IMAD.MOV.U32 R12, RZ, RZ, R34 ;  /* 0x000000ffff0c7224 */ /* 0x000fe200078e0022 */
[----:B------:R-:W-:Y:S01]  /*1fee0*/  MOV R33, R8 ;  /* 0x0000000800217202 */ /* 0x000fe20000000f00 */
[----:B------:R-:W-:Y:S01]  /*1fef0*/  IMAD.MOV.U32 R5, RZ, RZ, RZ ;  /* 0x000000ffff057224 */ /* 0x000fe200078e00ff */
[----:B------:R-:W-:Y:S01]  /*1ff00*/  MOV R2, R0 ;  /* 0x0000000000027202 */ /* 0x000fe20000000f00 */
[----:B------:R-:W-:Y:S01]  /*1ff10*/  IMAD.MOV.U32 R32, RZ, RZ, 0x1f ;  /* 0x0000001fff207424 */ /* 0x000fe200078e00ff */
[----:B------:R-:W-:-:S02]  /*1ff20*/  MOV R3, 0x1ff40 ;  /* 0x0001ff4000037802 */ /* 0x000fc40000000f00 */
[----:B------:R-:W-:Y:S05]  /*1ff30*/  CALL.REL.NOINC `($__internal_49_$__cuda_sm70_shflsync_idx_p) ;  /* 0x00002e2000007944 */ /* 0x000fea0003c00000 */
[----:B------:R-:W-:Y:S01]  /*1ff40*/  MOV R9, R34 ;  /* 0x0000002200097202 */ /* 0x000fe20000000f00 */
[----:B------:R-:W-:Y:S05]  /*1ff50*/  BRA `(.L_x_3051) ;  /* 0xfffe070000007947 */ /* 0x000fea000383ffff */
.L_x_2851:
[----:B------:R-:W-:Y:S01]  /*1ff60*/  IMAD.MOV.U32 R33, RZ, RZ, R4 ;  /* 0x000000ffff217224 */ /* 0x000fe200078e0004 */
[----:B------:R-:W-:-:S02]  /*1ff70*/  MOV R32, 0x1f ;  /* 0x0000001f00207802 */ /* 0x000fc40000000f00 */
[----:B------:R-:W-:Y:S02]  /*1ff80*/  MOV R3, 0x1ffa0 ;  /* 0x0001ffa000037802 */ /* 0x000fe40000000f00 */
[----:B--234-:R-:W-:Y:S05]  /*1ff90*/  CALL.REL.NOINC `($__internal_49_$__cuda_sm70_shflsync_idx_p) ;  /* 0x00002dc000007944 */ /* 0x01cfea0003c00000 */
[----:B------:R-:W-:Y:S01]  /*1ffa0*/  MOV R5, R34 ;  /* 0x0000002200057202 */ /* 0x000fe20000000f00 */
[----:B------:R-:W-:Y:S05]  /*1ffb0*/  BRA `(.L_x_2850) ;  /* 0xfffe070000007947 */ /* 0x000fea000383ffff */
.L_x_2890:
[----:B------:R-:W-:Y:S01]  /*1ffc0*/  IMAD.MOV.U32 R33, RZ, RZ, R12 ;  /* 0x000000ffff217224 */ /* 0x000fe200078e000c */
[----:B------:R-:W-:Y:S01]  /*1ffd0*/  MOV R2, RZ ;  /* 0x000000ff00027202 */ /* 0x000fe20000000f00 */
[----:B------:R-:W-:Y:S01]  /*1ffe0*/  IMAD.MOV.U32 R32, RZ, RZ, 0x181f ;  /* 0x0000181fff207424 */ /* 0x000fe200078e00ff */
[----:B------:R-:W-:Y:S02]  /*1fff0*/  MOV R3, 0x20010 ;  /* 0x0002001000037802 */ /* 0x000fe40000000f00 */
[----:B-----5:R-:W-:Y:S05]  /*20000*/  CALL.REL.NOINC `($__internal_49_$__cuda_sm70_shflsync_idx_p) ;  /* 0x00002d5000007944 */ /* 0x020fea0003c00000 */
[----:B------:R-:W-:Y:S01]  /*20010*/  MOV R4, R34 ;  /* 0x0000002200047202 */ /* 0x000fe20000000f00 */
[----:B------:R-:W-:Y:S05]  /*20020*/  BRA `(.L_x_3052) ;  /* 0xfffe87c000007947 */ /* 0x000fea000383ffff */
.L_x_2891:
[----:B------:R-:W-:Y:S01]  /*20030*/  IMAD.MOV.U32 R33, RZ, RZ, R13 ;  /* 0x000000ffff217224 */ /* 0x000fe200078e000d */
[----:B------:R-:W-:Y:S01]  /*20040*/  MOV R2, RZ ;  /* 0x000000ff00027202 */ /* 0x000fe20000000f00 */
[----:B------:R-:W-:Y:S01]  /*20050*/  IMAD.MOV.U32 R32, RZ, RZ, 0x181f ;  /* 0x0000181fff207424 */ /* 0x000fe200078e00ff */
[----:B------:R-:W-:Y:S02]  /*20060*/  MOV R3, 0x20080 ;  /* 0x0002008000037802 */ /* 0x000fe40000000f00 */
[----:B-12--5:R-:W-:Y:S05]  /*20070*/  CALL.REL.NOINC `($__internal_49_$__cuda_sm70_shflsync_idx_p) ;  /* 0x00002ce000007944 */ /* 0x026fea0003c00000 */
[----:B------:R-:W-:Y:S01]  /*20080*/  MOV R0, R34 ;  /* 0x0000002200007202 */ /* 0x000fe20000000f00 */
[----:B------:R-:W-:Y:S05]  /*20090*/  BRA `(.L_x_3053) ;  /* 0xfffe877000007947 */ /* 0x000fea000383ffff */
.L_x_2894:
[----:B------:R-:W-:Y:S01]  /*200a0*/  IMAD.MOV.U32 R33, RZ, RZ, R12 ;  /* 0x000000ffff217224 */ /* 0x000fe200078e000c */
[----:B--2---:R-:W-:Y:S01]  /*200b0*/  MOV R2, 0x1 ;  /* 0x0000000100027802 */ /* 0x004fe20000000f00 */
[----:B------:R-:W-:Y:S01]  /*200c0*/  IMAD.MOV.U32 R32, RZ, RZ, 0x181f ;  /* 0x0000181fff207424 */ /* 0x000fe200078e00ff */
[----:B------:R-:W-:-:S02]  /*200d0*/  MOV R3, 0x200f0 ;  /* 0x000200f000037802 */ /* 0x000fc40000000f00 */
[----:B-1-345:R-:W-:Y:S05]  /*200e0*/  CALL.REL.NOINC `($__internal_49_$__cuda_sm70_shflsync_idx_p) ;  /* 0x00002c7000007944 */ /* 0x03afea0003c00000 */
[----:B------:R-:W-:Y:S01]  /*200f0*/  IMAD.MOV.U32 R4, RZ, RZ, R34 ;  /* 0x000000ffff047224 */ /* 0x000fe200078e0022 */
[----:B------:R-:W-:Y:S01]  /*20100*/  MOV R2, 0x1 ;  /* 0x0000000100027802 */ /* 0x000fe20000000f00 */
[----:B------:R-:W-:Y:S01]  /*20110*/  IMAD.MOV.U32 R33, RZ, RZ, R13 ;  /* 0x000000ffff217224 */ /* 0x000fe200078e000d */
[----:B------:R-:W-:-:S02]  /*20120*/  MOV R32, 0x181f ;  /* 0x0000181f00207802 */ /* 0x000fc40000000f00 */
[----:B------:R-:W-:Y:S02]  /*20130*/  MOV R3, 0x20150 ;  /* 0x0002015000037802 */ /* 0x000fe40000000f00 */
[----:B------:R-:W-:Y:S05]  /*20140*/  CALL.REL.NOINC `($__internal_49_$__cuda_sm70_shflsync_idx_p) ;  /* 0x00002c1000007944 */ /* 0x000fea0003c00000 */
[----:B------:R-:W-:Y:S01]  /*20150*/  MOV R0, R34 ;  /* 0x0000002200007202 */ /* 0x000fe20000000f00 */
[----:B------:R-:W-:Y:S05]  /*20160*/  BRA `(.L_x_3054) ;  /* 0xfffe87e000007947 */ /* 0x000fea000383ffff */
.L_x_2897:
[----:B------:R-:W-:Y:S01]  /*20170*/  IMAD.MOV.U32 R33, RZ, RZ, R12 ;  /* 0x000000ffff217224 */ /* 0x000fe200078e000c */
[----:B-1----:R-:W-:Y:S01]  /*20180*/  MOV R2, 0x2 ;  /* 0x0000000200027802 */ /* 0x002fe20000000f00 */
[----:B------:R-:W-:Y:S01]  /*20190*/  IMAD.MOV.U32 R32, RZ, RZ, 0x181f ;  /* 0x0000181fff207424 */ /* 0x000fe200078e00ff */
[----:B------:R-:W-:Y:S02]  /*201a0*/  MOV R3, 0x201c0 ;  /* 0x000201c000037802 */ /* 0x000fe40000000f00 */
[----:B--2345:R-:W-:Y:S05]  /*201b0*/  CALL.REL.NOINC `($__internal_49_$__cuda_sm70_shflsync_idx_p) ;  /* 0x00002ba000007944 */ /* 0x03cfea0003c00000 */
[----:B------:R-:W-:Y:S01]  /*201c0*/  MOV R4, R34 ;  /* 0x0000002200047202 */ /* 0x000fe20000000f00 */
[----:B------:R-:W-:Y:S05]  /*201d0*/  BRA `(.L_x_3055) ;  /* 0xfffe88a000007947 */ /* 0x000fea000383ffff */
.L_x_2898:
[----:B------:R-:W-:Y:S01]  /*201e0*/  IMAD.MOV.U32 R33, RZ, RZ, R13 ;  /* 0x000000ffff217224 */ /* 0x000fe200078e000d */
[----:B------:R-:W-:Y:S01]  /*201f0*/  MOV R2, 0x2 ;  /* 0x0000000200027802 */ /* 0x000fe20000000f00 */
[----:B------:R-:W-:Y:S01]  /*20200*/  IMAD.MOV.U32 R32, RZ, RZ, 0x181f ;  /* 0x0000181fff207424 */ /* 0x000fe200078e00ff */
[----:B------:R-:W-:Y:S02]  /*20210*/  MOV R3, 0x20230 ;  /* 0x0002023000037802 */ /* 0x000fe40000000f00 */
[----:B-12345:R-:W-:Y:S05]  /*20220*/  CALL.REL.NOINC `($__internal_49_$__cuda_sm70_shflsync_idx_p) ;  /* 0x00002b3000007944 */ /* 0x03efea0003c00000 */
[----:B------:R-:W-:Y:S01]  /*20230*/  MOV R0, R34 ;  /* 0x0000002200007202 */ /* 0x000fe20000000f00 */
[----:B------:R-:W-:Y:S05]  /*20240*/  BRA `(.L_x_3056) ;  /* 0xfffe885000007947 */ /* 0x000fea000383ffff */
.L_x_2901:
[----:B------:R-:W-:Y:S01]  /*20250*/  IMAD.MOV.U32 R33, RZ, RZ, R12 ;  /* 0x000000ffff217224 */ /* 0x000fe200078e000c */
[----:B-1----:R-:W-:Y:S01]  /*20260*/  MOV R2, 0x3 ;  /* 0x0000000300027802 */ /* 0x002fe20000000f00 */
[----:B------:R-:W-:Y:S01]  /*20270*/  IMAD.MOV.U32 R32, RZ, RZ, 0x181f ;  /* 0x0000181fff207424 */ /* 0x000fe200078e00ff */
[----:B------:R-:W-:-:S02]  /*20280*/  MOV R3, 0x202a0 ;  /* 0x000202a000037802 */ /* 0x000fc40000000f00 */
[----:B--2345:R-:W-:Y:S05]  /*20290*/  CALL.REL.NOINC `($__internal_49_$__cuda_sm70_shflsync_idx_p) ;  /* 0x00002ac000007944 */ /* 0x03cfea0003c00000 */
        /* <DEDUP_REMOVED lines=8> */
.L_x_2904:
[----:B------:R-:W-:Y:S01]  /*20320*/  IMAD.MOV.U32 R33, RZ, RZ, R5 ;  /* 0x000000ffff217224 */ /* 0x000fe200078e0005 */
[----:B------:R-:W-:Y:S01]  /*20330*/  MOV R2, RZ ;  /* 0x000000ff00027202 */ /* 0x000fe20000000f00 */
[----:B------:R-:W-:Y:S01]  /*20340*/  IMAD.MOV.U32 R32, RZ, RZ, 0x181f ;  /* 0x0000181fff207424 */ /* 0x000fe200078e00ff */
[----:B------:R-:W-:Y:S02]  /*20350*/  MOV R3, 0x20370 ;  /* 0x0002037000037802 */ /* 0x000fe40000000f00 */
[----:B------:R-:W-:Y:S05]  /*20360*/  CALL.REL.NOINC `($__internal_49_$__cuda_sm70_shflsync_idx_p) ;  /* 0x000029f000007944 */ /* 0x000fea0003c00000 */
[----:B------:R-:W-:Y:S01]  /*20370*/  MOV R4, R34 ;  /* 0x0000002200047202 */ /* 0x000fe20000000f00 */
[----:B------:R-:W-:Y:S05]  /*20380*/  BRA `(.L_x_3058) ;  /* 0xfffe932000007947 */ /* 0x000fea000383ffff */
.L_x_2905:
[----:B------:R-:W-:Y:S01]  /*20390*/  IMAD.MOV.U32 R33, RZ, RZ, R14 ;  /* 0x000000ffff217224 */ /* 0x000fe200078e000e */
[----:B------:R-:W-:Y:S01]  /*203a0*/  MOV R2, RZ ;  /* 0x000000ff00027202 */ /* 0x000fe20000000f00 */
[----:B------:R-:W-:Y:S01]  /*203b0*/  IMAD.MOV.U32 R32, RZ, RZ, 0x181f ;  /* 0x0000181fff207424 */ /* 0x000fe200078e00ff */
[----:B------:R-:W-:Y:S02]  /*203c0*/  MOV R3, 0x203e0 ;  /* 0x000203e000037802 */ /* 0x000fe40000000f00 */
[----:B-12---:R-:W-:Y:S05]  /*203d0*/  CALL.REL.NOINC `($__internal_49_$__cuda_sm70_shflsync_idx_p) ;  /* 0x0000298000007944 */ /* 0x006fea0003c00000 */
[C---:B------:R-:W-:Y:S01]  /*203e0*/  IADD3 R6, P1, R34.reuse, R17, RZ ;  /* 0x0000001122067210 */ /* 0x040fe20007f3e0ff */
[----:B------:R-:W-:Y:S01]  /*203f0*/  IMAD.MOV.U32 R33, RZ, RZ, R5 ;  /* 0x000000ffff217224 */ /* 0x000fe200078e0005 */
[----:B------:R-:W-:Y:S01]  /*20400*/  IADD3 R8, P0, R34, R15, RZ ;  /* 0x0000000f22087210 */ /* 0x000fe20007f1e0ff */
[----:B------:R-:W-:Y:S01]  /*20410*/  IMAD.MOV.U32 R32, RZ, RZ, 0x181f ;  /* 0x0000181fff207424 */ /* 0x000fe200078e00ff */
[----:B------:R-:W-:Y:S01]  /*20420*/  ISETP.GE.AND P2, PT, R216, c[0x0][0x1d4], PT ;  /* 0x00007500d8007a0c */ /* 0x000fe20003f46270 */
[----:B------:R-:W-:Y:S01]  /*20430*/  IMAD.X R7, R4, 0x1, R20, P1 ;  /* 0x0000000104077824 */ /* 0x000fe200008e0614 */
[----:B------:R-:W-:Y:S01]  /*20440*/  ISETP.GE.AND P1, PT, R218, c[0x0][0x1d4], PT ;  /* 0x00007500da007a0c */ /* 0x000fe20003f26270 */
[----:B------:R-:W-:Y:S01]  /*20450*/  IMAD.X R9, R4, 0x1, R16, P0 ;  /* 0x0000000104097824 */ /* 0x000fe200000e0610 */
[----:B------:R-:W-:-:S02]  /*20460*/  ISETP.GE.AND P0, PT, R219, c[0x0][0x1d4], PT ;  /* 0x00007500db007a0c */ /* 0x000fc40003f06270 */
[----:B------:R-:W-:Y:S02]  /*20470*/  IADD3 R2, P3, R34, R19, RZ ;  /* 0x0000001322027210 */ /* 0x000fe40007f7e0ff */
        /* <DEDUP_REMOVED lines=12> */
[----:B-1----:R-:W-:Y:S05]  /*20540*/  CALL.REL.NOINC `($__internal_49_$__cuda_sm70_shflsync_idx_p) ;  /* 0x0000281000007944 */ /* 0x002fea0003c00000 */
        /* <DEDUP_REMOVED lines=8> */
.L_x_2910:
[----:B------:R-:W-:Y:S01]  /*205d0*/  IMAD.MOV.U32 R33, RZ, RZ, R43 ;  /* 0x000000ffff217224 */ /* 0x000fe200078e002b */
[----:B------:R-:W-:Y:S01]  /*205e0*/  MOV R2, RZ ;  /* 0x000000ff00027202 */ /* 0x000fe20000000f00 */
[----:B------:R-:W-:Y:S01]  /*205f0*/  IMAD.MOV.U32 R32, RZ, RZ, 0x1c1f ;  /* 0x00001c1fff207424 */ /* 0x000fe200078e00ff */
[----:B------:R-:W-:Y:S02]  /*20600*/  MOV R3, 0x20620 ;  /* 0x0002062000037802 */ /* 0x000fe40000000f00 */
[----:B------:R-:W-:Y:S05]  /*20610*/  CALL.REL.NOINC `($__internal_49_$__cuda_sm70_shflsync_idx_p) ;  /* 0x0000274000007944 */ /* 0x000fea0003c00000 */
[----:B------:R-:W-:Y:S01]  /*20620*/  MOV R5, R34 ;  /* 0x0000002200057202 */ /* 0x000fe20000000f00 */
[----:B------:R-:W-:Y:S05]  /*20630*/  BRA `(.L_x_3060) ;  /* 0xfffe961000007947 */ /* 0x000fea000383ffff */
.L_x_2911:
[----:B------:R-:W-:Y:S01]  /*20640*/  IMAD.MOV.U32 R33, RZ, RZ, R48 ;  /* 0x000000ffff217224 */ /* 0x000fe200078e0030 */
[----:B------:R-:W-:Y:S01]  /*20650*/  MOV R2, RZ ;  /* 0x000000ff00027202 */ /* 0x000fe20000000f00 */
[----:B------:R-:W-:Y:S01]  /*20660*/  IMAD.MOV.U32 R32, RZ, RZ, 0x1c1f ;  /* 0x00001c1fff207424 */ /* 0x000fe200078e00ff */
[----:B------:R-:W-:Y:S02]  /*20670*/  MOV R3, 0x20690 ;  /* 0x0002069000037802 */ /* 0x000fe40000000f00 */
[----:B-12---:R-:W-:Y:S05]  /*20680*/  CALL.REL.NOINC `($__internal_49_$__cuda_sm70_shflsync_idx_p) ;  /* 0x000026d000007944 */ /* 0x006fea0003c00000 */
[----:B------:R-:W-:Y:S01]  /*20690*/  IMAD.MOV.U32 R33, RZ, RZ, R42 ;  /* 0x000000ffff217224 */ /* 0x000fe200078e002a */
[----:B------:R-:W-:Y:S01]  /*206a0*/  MOV R32, 0x1c1f ;  /* 0x00001c1f00207802 */ /* 0x000fe20000000f00 */
[----:B------:R-:W-:Y:S01]  /*206b0*/  IMAD.MOV.U32 R2, RZ, RZ, RZ ;  /* 0x000000ffff027224 */ /* 0x000fe200078e00ff */
[----:B------:R-:W-:-:S02]  /*206c0*/  MOV R4, R34 ;  /* 0x0000002200047202 */ /* 0x000fc40000000f00 */
[----:B------:R-:W-:Y:S02]  /*206d0*/  MOV R3, 0x206f0 ;  /* 0x000206f000037802 */ /* 0x000fe40000000f00 */
[----:B------:R-:W-:Y:S05]  /*206e0*/  CALL.REL.NOINC `($__internal_49_$__cuda_sm70_shflsync_idx_p) ;  /* 0x0000267000007944 */ /* 0x000fea0003c00000 */
[----:B------:R-:W-:Y:S01]  /*206f0*/  IMAD.MOV.U32 R6, RZ, RZ, R34 ;  /* 0x000000ffff067224 */ /* 0x000fe200078e0022 */
[----:B------:R-:W-:Y:S01]  /*20700*/  MOV R2, RZ ;  /* 0x000000ff00027202 */ /* 0x000fe20000000f00 */
[----:B------:R-:W-:Y:S01]  /*20710*/  IMAD.MOV.U32 R33, RZ, RZ, R49 ;  /* 0x000000ffff217224 */ /* 0x000fe200078e0031 */
[----:B------:R-:W-:Y:S02]  /*20720*/  MOV R32, 0x1c1f ;  /* 0x00001c1f00207802 */ /* 0x000fe40000000f00 */
[----:B------:R-:W-:Y:S02]  /*20730*/  MOV R3, 0x20750 ;  /* 0x0002075000037802 */ /* 0x000fe40000000f00 */
[----:B------:R-:W-:Y:S05]  /*20740*/  CALL.REL.NOINC `($__internal_49_$__cuda_sm70_shflsync_idx_p) ;  /* 0x0000261000007944 */ /* 0x000fea0003c00000 */
[----:B------:R-:W-:Y:S01]  /*20750*/  MOV R0, R34 ;  /* 0x0000002200007202 */ /* 0x000fe20000000f00 */
[----:B------:R-:W-:Y:S05]  /*20760*/  BRA `(.L_x_3061) ;  /* 0xfffe952000007947 */ /* 0x000fea000383ffff */
.L_x_2914:
[----:B------:R-:W-:Y:S01]  /*20770*/  IMAD.MOV.U32 R33, RZ, RZ, R43 ;  /* 0x000000ffff217224 */ /* 0x000fe200078e002b */
[----:B------:R-:W-:Y:S01]  /*20780*/  MOV R2, 0x1 ;  /* 0x0000000100027802 */ /* 0x000fe20000000f00 */
[----:B------:R-:W-:Y:S01]  /*20790*/  IMAD.MOV.U32 R32, RZ, RZ, 0x1c1f ;  /* 0x00001c1fff207424 */ /* 0x000fe200078e00ff */
[----:B------:R-:W-:Y:S02]  /*207a0*/  MOV R3, 0x207c0 ;  /* 0x000207c000037802 */ /* 0x000fe40000000f00 */
[----:B---3--:R-:W-:Y:S05]  /*207b0*/  CALL.REL.NOINC `($__internal_49_$__cuda_sm70_shflsync_idx_p) ;  /* 0x000025a000007944 */ /* 0x008fea0003c00000 */
[----:B------:R-:W-:Y:S01]  /*207c0*/  IMAD.MOV.U32 R5, RZ, RZ, R34 ;  /* 0x000000ffff057224 */ /* 0x000fe200078e0022 */
[----:B------:R-:W-:Y:S01]  /*207d0*/  MOV R2, 0x1 ;  /* 0x0000000100027802 */ /* 0x000fe20000000f00 */
[----:B------:R-:W-:Y:S01]  /*207e0*/  IMAD.MOV.U32 R33, RZ, RZ, R48 ;  /* 0x000000ffff217224 */ /* 0x000fe200078e0030 */
[----:B------:R-:W-:-:S02]  /*207f0*/  MOV R32, 0x1c1f ;  /* 0x00001c1f00207802 */ /* 0x000fc40000000f00 */
[----:B------:R-:W-:Y:S02]  /*20800*/  MOV R3, 0x20820 ;  /* 0x0002082000037802 */ /* 0x000fe40000000f00 */
[----:B------:R-:W-:Y:S05]  /*20810*/  CALL.REL.NOINC `($__internal_49_$__cuda_sm70_shflsync_idx_p) ;  /* 0x0000254000007944 */ /* 0x000fea0003c00000 */
[----:B------:R-:W-:Y:S01]  /*20820*/  IMAD.MOV.U32 R33, RZ, RZ, R42 ;  /* 0x000000ffff217224 */ /* 0x000fe200078e002a */
[----:B------:R-:W-:Y:S01]  /*20830*/  MOV R32, 0x1c1f ;  /* 0x00001c1f00207802 */ /* 0x000fe20000000f00 */
[----:B------:R-:W-:Y:S01]  /*20840*/  IMAD.MOV.U32 R2, RZ, RZ, 0x1 ;  /* 0x00000001ff027424 */ /* 0x000fe200078e00ff */
[----:B------:R-:W-:Y:S02]  /*20850*/  MOV R4, R34 ;  /* 0x0000002200047202 */ /* 0x000fe40000000f00 */
[----:B------:R-:W-:Y:S02]  /*20860*/  MOV R3, 0x20880 ;  /* 0x0002088000037802 */ /* 0x000fe40000000f00 */
[----:B------:R-:W-:Y:S05]  /*20870*/  CALL.REL.NOINC `($__internal_49_$__cuda_sm70_shflsync_idx_p) ;  /* 0x000024e000007944 */ /* 0x000fea0003c00000 */
[----:B------:R-:W-:Y:S01]  /*20880*/  IMAD.MOV.U32 R6, RZ, RZ, R34 ;  /* 0x000000ffff067224 */ /* 0x000fe200078e0022 */
[----:B------:R-:W-:Y:S01]  /*20890*/  MOV R2, 0x1 ;  /* 0x0000000100027802 */ /* 0x000fe20000000f00 */
[----:B------:R-:W-:Y:S01]  /*208a0*/  IMAD.MOV.U32 R33, RZ, RZ, R49 ;  /* 0x000000ffff217224 */ /* 0x000fe200078e0031 */
[----:B------:R-:W-:Y:S02]  /*208b0*/  MOV R32, 0x1c1f ;  /* 0x00001c1f00207802 */ /* 0x000fe40000000f00 */
[----:B------:R-:W-:-:S02]  /*208c0*/  MOV R3, 0x208e0 ;  /* 0x000208e000037802 */ /* 0x000fc40000000f00 */
[----:B------:R-:W-:Y:S05]  /*208d0*/  CALL.REL.NOINC `($__internal_49_$__cuda_sm70_shflsync_idx_p) ;  /* 0x0000248000007944 */ /* 0x000fea0003c00000 */
[----:B------:R-:W-:Y:S01]  /*208e0*/  MOV R0, R34 ;  /* 0x0000002200007202 */ /* 0x000fe20000000f00 */
[----:B------:R-:W-:Y:S05]  /*208f0*/  BRA `(.L_x_3062) ;  /* 0xfffe9ba000007947 */ /* 0x000fea000383ffff */
.L_x_2939:
[----:B------:R-:W-:Y:S01]  /*20900*/  IMAD.MOV.U32 R33, RZ, RZ, R22 ;  /* 0x000000ffff217224 */ /* 0x000fe200078e0016 */
[----:B------:R-:W-:Y:S01]  /*20910*/  MOV R2, RZ ;  /* 0x000000ff00027202 */ /* 0x000fe20000000f00 */
[----:B------:R-:W-:Y:S01]  /*20920*/  IMAD.MOV.U32 R32, RZ, RZ, 0x1c1f ;  /* 0x00001c1fff207424 */ /* 0x000fe200078e00ff */
[----:B------:R-:W-:-:S02]  /*20930*/  MOV R3, 0x20950 ;  /* 0x0002095000037802 */ /* 0x000fc40000000f00 */
[----:B------:R-:W-:Y:S05]  /*20940*/  CALL.REL.NOINC `($__internal_49_$__cuda_sm70_shflsync_idx_p) ;  /* 0x0000241000007944 */ /* 0x000fea0003c00000 */
[----:B------:R-:W-:Y:S01]  /*20950*/  MOV R0, R34 ;  /* 0x0000002200007202 */ /* 0x000fe20000000f00 */
[----:B------:R-:W-:Y:S05]  /*20960*/  BRA `(.L_x_3063) ;  /* 0xfffecaf000007947 */ /* 0x000fea000383ffff */
.L_x_2940:
[----:B------:R-:W-:Y:S01]  /*20970*/  IMAD.MOV.U32 R33, RZ, RZ, R23 ;  /* 0x000000ffff217224 */ /* 0x000fe200078e0017 */
[----:B------:R-:W-:Y:S01]  /*20980*/  MOV R2, RZ ;  /* 0x000000ff00027202 */ /* 0x000fe20000000f00 */
[----:B------:R-:W-:Y:S01]  /*20990*/  IMAD.MOV.U32 R32, RZ, RZ, 0x1c1f ;  /* 0x00001c1fff207424 */ /* 0x000fe200078e00ff */
[----:B------:R-:W-:-:S02]  /*209a0*/  MOV R3, 0x209c0 ;  /* 0x000209c000037802 */ /* 0x000fc40000000f00 */
[----:B-12---:R-:W-:Y:S05]  /*209b0*/  CALL.REL.NOINC `($__internal_49_$__cuda_sm70_shflsync_idx_p) ;  /* 0x000023a000007944 */ /* 0x006fea0003c00000 */
[----:B------:R-:W-:Y:S01]  /*209c0*/  IMAD.MOV.U32 R33, RZ, RZ, R21 ;  /* 0x000000ffff217224 */ /* 0x000fe200078e0015 */
[----:B------:R-:W-:Y:S01]  /*209d0*/  MOV R2, RZ ;  /* 0x000000ff00027202 */ /* 0x000fe20000000f00 */
[----:B------:R-:W-:Y:S01]  /*209e0*/  IMAD.MOV.U32 R32, RZ, RZ, 0x1c1f ;  /* 0x00001c1fff207424 */ /* 0x000fe200078e00ff */
[----:B------:R-:W-:Y:S01]  /*209f0*/  MOV R8, R34 ;  /* 0x0000002200087202 */ /* 0x000fe20000000f00 */
[----:B------:R-:W-:Y:S01]  /*20a00*/  IMAD.MOV.U32 R9, RZ, RZ, R0 ;  /* 0x000000ffff097224 */ /* 0x000fe200078e0000 */
[----:B------:R-:W-:-:S02]  /*20a10*/  MOV R3, 0x20a30 ;  /* 0x00020a3000037802 */ /* 0x000fc40000000f00 */
[----:B------:R-:W-:Y:S05]  /*20a20*/  CALL.REL.NOINC `($__internal_49_$__cuda_sm70_shflsync_idx_p) ;  /* 0x0000233000007944 */ /* 0x000fea0003c00000 */
[----:B------:R-:W-:Y:S01]  /*20a30*/  IMAD.MOV.U32 R20, RZ, RZ, R34 ;  /* 0x000000ffff147224 */ /* 0x000fe200078e0022 */
[----:B------:R-:W-:Y:S01]  /*20a40*/  MOV R2, RZ ;  /* 0x000000ff00027202 */ /* 0x000fe20000000f00 */
[----:B------:R-:W-:Y:S01]  /*20a50*/  IMAD.MOV.U32 R33, RZ, RZ, R24 ;  /* 0x000000ffff217224 */ /* 0x000fe200078e0018 */
[----:B------:R-:W-:-:S02]  /*20a60*/  MOV R32, 0x1c1f ;  /* 0x00001c1f00207802 */ /* 0x000fc40000000f00 */
[----:B------:R-:W-:Y:S02]  /*20a70*/  MOV R3, 0x20a90 ;  /* 0x00020a9000037802 */ /* 0x000fe40000000f00 */
[----:B------:R-:W-:Y:S05]  /*20a80*/  CALL.REL.NOINC `($__internal_49_$__cuda_sm70_shflsync_idx_p) ;  /* 0x000022d000007944 */ /* 0x000fea0003c00000 */
[----:B------:R-:W-:Y:S01]  /*20a90*/  MOV R3, R34 ;  /* 0x0000002200037202 */ /* 0x000fe20000000f00 */
[----:B------:R-:W-:Y:S05]  /*20aa0*/  BRA `(.L_x_3064) ;  /* 0xfffeca0000007947 */ /* 0x000fea000383ffff */
.L_x_2943:
[----:B------:R-:W-:Y:S01]  /*20ab0*/  IMAD.MOV.U32 R33, RZ, RZ, R22 ;  /* 0x000000ffff217224 */ /* 0x000fe200078e0016 */
[----:B------:R-:W-:Y:S01]  /*20ac0*/  MOV R2, 0x1 ;  /* 0x0000000100027802 */ /* 0x000fe20000000f00 */
[----:B------:R-:W-:Y:S01]  /*20ad0*/  IMAD.MOV.U32 R32, RZ, RZ, 0x1c1f ;  /* 0x00001c1fff207424 */ /* 0x000fe200078e00ff */
[----:B------:R-:W-:Y:S02]  /*20ae0*/  MOV R3, 0x20b00 ;  /* 0x00020b0000037802 */ /* 0x000fe40000000f00 */
[----:B--2---:R-:W-:Y:S05]  /*20af0*/  CALL.REL.NOINC `($__internal_49_$__cuda_sm70_shflsync_idx_p) ;  /* 0x0000226000007944 */ /* 0x004fea0003c00000 */
[----:B------:R-:W-:Y:S01]  /*20b00*/  IMAD.MOV.U32 R0, RZ, RZ, R34 ;  /* 0x000000ffff007224 */ /* 0x000fe200078e0022 */
[----:B------:R-:W-:Y:S01]  /*20b10*/  MOV R2, 0x1 ;  /* 0x0000000100027802 */ /* 0x000fe20000000f00 */
[----:B------:R-:W-:Y:S01]  /*20b20*/  IMAD.MOV.U32 R33, RZ, RZ, R23 ;  /* 0x000000ffff217224 */ /* 0x000fe200078e0017 */
[----:B------:R-:W-:Y:S02]  /*20b30*/  MOV R32, 0x1c1f ;  /* 0x00001c1f00207802 */ /* 0x000fe40000000f00 */
[----:B------:R-:W-:Y:S02]  /*20b40*/  MOV R3, 0x20b60 ;  /* 0x00020b6000037802 */ /* 0x000fe40000000f00 */
[----:B------:R-:W-:Y:S05]  /*20b50*/  CALL.REL.NOINC `($__internal_49_$__cuda_sm70_shflsync_idx_p) ;  /* 0x0000220000007944 */ /* 0x000fea0003c00000 */
[----:B------:R-:W-:Y:S01]  /*20b60*/  IMAD.MOV.U32 R33, RZ, RZ, R21 ;  /* 0x000000ffff217224 */ /* 0x000fe200078e0015 */
[----:B------:R-:W-:Y:S01]  /*20b70*/  MOV R2, 0x1 ;  /* 0x0000000100027802 */ /* 0x000fe20000000f00 */
[----:B------:R-:W-:Y:S01]  /*20b80*/  IMAD.MOV.U32 R32, RZ, RZ, 0x1c1f ;  /* 0x00001c1fff207424 */ /* 0x000fe200078e00ff */
[----:B------:R-:W-:Y:S01]  /*20b90*/  MOV R8, R34 ;  /* 0x0000002200087202 */ /* 0x000fe20000000f00 */
[----:B------:R-:W-:Y:S01]  /*20ba0*/  IMAD.MOV.U32 R9, RZ, RZ, R0 ;  /* 0x000000ffff097224 */ /* 0x000fe200078e0000 */
[----:B------:R-:W-:-:S02]  /*20bb0*/  MOV R3, 0x20bd0 ;  /* 0x00020bd000037802 */ /* 0x000fc40000000f00 */
[----:B------:R-:W-:Y:S05]  /*20bc0*/  CALL.REL.NOINC `($__internal_49_$__cuda_sm70_shflsync_idx_p) ;  /* 0x0000219000007944 */ /* 0x000fea0003c00000 */
        /* <DEDUP_REMOVED lines=8> */
.L_x_2958:
[----:B------:R-:W-:Y:S01]  /*20c50*/  IMAD.MOV.U32 R33, RZ, RZ, R12 ;  /* 0x000000ffff217224 */ /* 0x000fe200078e000c */
[----:B------:R-:W-:Y:S01]  /*20c60*/  MOV R2, RZ ;  /* 0x000000ff00027202 */ /* 0x000fe20000000f00 */
[----:B------:R-:W-:Y:S01]  /*20c70*/  IMAD.MOV.U32 R32, RZ, RZ, 0x181f ;  /* 0x0000181fff207424 */ /* 0x000fe200078e00ff */
[----:B------:R-:W-:Y:S02]  /*20c80*/  MOV R3, 0x20ca0 ;  /* 0x00020ca000037802 */ /* 0x000fe40000000f00 */
[----:B-1-34-:R-:W-:Y:S05]  /*20c90*/  CALL.REL.NOINC `($__internal_49_$__cuda_sm70_shflsync_idx_p) ;  /* 0x000020c000007944 */ /* 0x01afea0003c00000 */
[----:B------:R-:W-:Y:S01]  /*20ca0*/  MOV R5, R34 ;  /* 0x0000002200057202 */ /* 0x000fe20000000f00 */
[----:B------:R-:W-:Y:S05]  /*20cb0*/  BRA `(.L_x_3066) ;  /* 0xffff009000007947 */ /* 0x000fea000383ffff */
.L_x_2959:
[----:B------:R-:W-:Y:S01]  /*20cc0*/  IMAD.MOV.U32 R33, RZ, RZ, R15 ;  /* 0x000000ffff217224 */ /* 0x000fe200078e000f */
[----:B------:R-:W-:Y:S01]  /*20cd0*/  MOV R2, RZ ;  /* 0x000000ff00027202 */ /* 0x000fe20000000f00 */
[----:B------:R-:W-:Y:S01]  /*20ce0*/  IMAD.MOV.U32 R32, RZ, RZ, 0x181f ;  /* 0x0000181fff207424 */ /* 0x000fe200078e00ff */
[----:B------:R-:W-:Y:S02]  /*20cf0*/  MOV R3, 0x20d10 ;  /* 0x00020d1000037802 */ /* 0x000fe40000000f00 */
[----:B-1234-:R-:W-:Y:S05]  /*20d00*/  CALL.REL.NOINC `($__internal_49_$__cuda_sm70_shflsync_idx_p) ;  /* 0x0000205000007944 */ /* 0x01efea0003c00000 */
[----:B------:R-:W-:Y:S01]  /*20d10*/  ISETP.GE.AND P2, PT, R216, c[0x0][0x1d4], PT ;  /* 0x00007500d8007a0c */ /* 0x000fe20003f46270 */
[----:B------:R-:W-:Y:S01]  /*20d20*/  IMAD.MOV.U32 R33, RZ, RZ, R12 ;  /* 0x000000ffff217224 */ /* 0x000fe200078e000c */
[C---:B------:R-:W-:Y:S01]  /*20d30*/  IADD3 R2, P0, R34.reuse, R24, RZ ;  /* 0x0000001822027210 */ /* 0x040fe20007f1e0ff */
[----:B------:R-:W-:Y:S01]  /*20d40*/  IMAD.MOV.U32 R32, RZ, RZ, 0x181f ;  /* 0x0000181fff207424 */ /* 0x000fe200078e00ff */
[----:B------:R-:W-:-:S02]  /*20d50*/  IADD3 R6, P3, R34, R25, RZ ;  /* 0x0000001922067210 */ /* 0x000fc40007f7e0ff */
[----:B------:R-:W-:Y:S01]  /*20d60*/  ISETP.GE.AND P1, PT, R218, c[0x0][0x1d4], PT ;  /* 0x00007500da007a0c */ /* 0x000fe20003f26270 */
[----:B------:R-:W-:Y:S01]  /*20d70*/  IMAD.X R3, R5, 0x1, R26, P0 ;  /* 0x0000000105037824 */ /* 0x000fe200000e061a */
[----:B------:R-:W-:Y:S01]  /*20d80*/  ISETP.GE.AND P0, PT, R219, c[0x0][0x1d4], PT ;  /* 0x00007500db007a0c */ /* 0x000fe20003f06270 */
[----:B------:R-:W-:Y:S01]  /*20d90*/  IMAD.X R7, R5, 0x1, R27, P3 ;  /* 0x0000000105077824 */ /* 0x000fe200018e061b */
[----:B------:R-:W-:Y:S02]  /*20da0*/  SEL R14, RZ, 0x10, P2 ;  /* 0x00000010ff0e7807 */ /* 0x000fe40001000000 */
[----:B------:R-:W-:Y:S01]  /*20db0*/  SEL R13, RZ, 0x10, P1 ;  /* 0x00000010ff0d7807 */ /* 0x000fe20000800000 */
[----:B------:R-:W-:Y:S01]  /*20dc0*/  @!PT LDS RZ, [RZ] ;  /* 0x00000000fffff984 */ /* 0x000fe20000000800 */
[----:B------:R-:W-:Y:S01]  /*20dd0*/  @!PT LDS RZ, [RZ] ;  /* 0x00000000fffff984 */ /* 0x000fe20000000800 */
[----:B------:R-:W-:Y:S01]  /*20de0*/  @!PT LDS RZ, [RZ] ;  /* 0x00000000fffff984 */ /* 0x000fe20000000800 */
[----:B------:R1:W-:Y:S01]  /*20df0*/  LDGSTS.E.BYPASS.LTC128B.128 [R144+0x6100], [R2.64], !P2 ;  /* 0x0610000002907fae */ /* 0x0003e2000d101d48 */
[----:B------:R-:W-:-:S05]  /*20e00*/  SEL R12, RZ, 0x10, P0 ;  /* 0x00000010ff0c7807 */ /* 0x000fca0000000000 */
[----:B------:R2:W-:Y:S01]  /*20e10*/  LDGSTS.E.BYPASS.LTC128B.128 [R144+0x8100], [R6.64], !P1 ;  /* 0x0810000006907fae */ /* 0x0005e2000c901d48 */
[----:B-1----:R-:W-:-:S05]  /*20e20*/  IADD3 R2, P3, R34, R28, RZ ;  /* 0x0000001c22027210 */ /* 0x002fca0007f7e0ff */
[----:B------:R-:W-:-:S05]  /*20e30*/  IMAD.X R3, R5, 0x1, R29, P3 ;  /* 0x0000000105037824 */ /* 0x000fca00018e061d */
[----:B------:R1:W-:Y:S02]  /*20e40*/  LDGSTS.E.BYPASS.LTC128B.128 [R144+0xa100], [R2.64], !P0 ;  /* 0x0a10000002907fae */ /* 0x0003e4000c101d48 */
[----:B-1----:R-:W-:Y:S01]  /*20e50*/  IMAD.MOV.U32 R2, RZ, RZ, 0x1 ;  /* 0x00000001ff027424 */ /* 0x002fe200078e00ff */
        /* <DEDUP_REMOVED lines=8> */
[----:B------:R-:W-:Y:S01]  /*20ee0*/  MOV R0, R34 ;  /* 0x0000002200007202 */ /* 0x000fe20000000f00 */
[----:B------:R-:W-:Y:S05]  /*20ef0*/  BRA `(.L_x_3067) ;  /* 0xfffeffa000007947 */ /* 0x000fea000383ffff */
.L_x_2962:
[----:B------:R-:W-:Y:S01]  /*20f00*/  IMAD.MOV.U32 R33, RZ, RZ, R5 ;  /* 0x000000ffff217224 */ /* 0x000fe200078e0005 */
[----:B------:R-:W-:Y:S01]  /*20f10*/  MOV R2, RZ ;  /* 0x000000ff00027202 */ /* 0x000fe20000000f00 */
[----:B------:R-:W-:Y:S01]  /*20f20*/  IMAD.MOV.U32 R32, RZ, RZ, 0x181f ;  /* 0x0000181fff207424 */ /* 0x000fe200078e00ff */
[----:B------:R-:W-:-:S02]  /*20f30*/  MOV R3, 0x20f50 ;  /* 0x00020f5000037802 */ /* 0x000fc40000000f00 */
[----:B------:R-:W-:Y:S05]  /*20f40*/  CALL.REL.NOINC `($__internal_49_$__cuda_sm70_shflsync_idx_p) ;  /* 0x00001e1000007944 */ /* 0x000fea0003c00000 */
[----:B------:R-:W-:Y:S01]  /*20f50*/  MOV R4, R34 ;  /* 0x0000002200047202 */ /* 0x000fe20000000f00 */
[----:B------:R-:W-:Y:S05]  /*20f60*/  BRA `(.L_x_3068) ;  /* 0xffff297000007947 */ /* 0x000fea000383ffff */
.L_x_2963:
[----:B------:R-:W-:Y:S01]  /*20f70*/  IMAD.MOV.U32 R33, RZ, RZ, R12 ;  /* 0x000000ffff217224 */ /* 0x000fe200078e000c */
[----:B------:R-:W-:Y:S01]  /*20f80*/  MOV R2, RZ ;  /* 0x000000ff00027202 */ /* 0x000fe20000000f00 */
[----:B------:R-:W-:Y:S01]  /*20f90*/  IMAD.MOV.U32 R32, RZ, RZ, 0x181f ;  /* 0x0000181fff207424 */ /* 0x000fe200078e00ff */
[----:B------:R-:W-:-:S02]  /*20fa0*/  MOV R3, 0x20fc0 ;  /* 0x00020fc000037802 */ /* 0x000fc40000000f00 */
[----:B-12---:R-:W-:Y:S05]  /*20fb0*/  CALL.REL.NOINC `($__internal_49_$__cuda_sm70_shflsync_idx_p) ;  /* 0x00001da000007944 */ /* 0x006fea0003c00000 */
[----:B------:R-:W-:Y:S01]  /*20fc0*/  ISETP.GE.AND P2, PT, R216, c[0x0][0x1d4], PT ;  /* 0x00007500d8007a0c */ /* 0x000fe20003f46270 */
[----:B------:R-:W-:Y:S01]  /*20fd0*/  IMAD.MOV.U32 R33, RZ, RZ, R5 ;  /* 0x000000ffff217224 */ /* 0x000fe200078e0005 */
[----:B------:R-:W-:Y:S01]  /*20fe0*/  IADD3 R2, P0, R34, R13, RZ ;  /* 0x0000000d22027210 */ /* 0x000fe20007f1e0ff */
[----:B------:R-:W-:Y:S01]  /*20ff0*/  IMAD.MOV.U32 R32, RZ, RZ, 0x181f ;  /* 0x0000181fff207424 */ /* 0x000fe200078e00ff */
        /* <DEDUP_REMOVED lines=13> */
[----:B-1----:R-:W-:-:S05]  /*210d0*/  IADD3 R2, P3, R34, R17, RZ ;  /* 0x0000001122027210 */ /* 0x002fca0007f7e0ff */
[----:B------:R-:W-:-:S05]  /*210e0*/  IMAD.X R3, R4, 0x1, R18, P3 ;  /* 0x0000000104037824 */ /* 0x000fca00018e0612 */
[----:B------:R1:W-:Y:S02]  /*210f0*/  LDGSTS.E.BYPASS.LTC128B.128 [R144+0x10100], [R2.64], !P0 ;  /* 0x1010000002907fae */ /* 0x0003e4000c101d48 */
[----:B-1----:R-:W-:Y:S01]  /*21100*/  IMAD.MOV.U32 R2, RZ, RZ, 0x1 ;  /* 0x00000001ff027424 */ /* 0x002fe200078e00ff */
[----:B------:R-:W-:Y:S02]  /*21110*/  MOV R3, 0x21130 ;  /* 0x0002113000037802 */ /* 0x000fe40000000f00 */
[----:B------:R-:W-:Y:S05]  /*21120*/  CALL.REL.NOINC `($__internal_49_$__cuda_sm70_shflsync_idx_p) ;  /* 0x00001c3000007944 */ /* 0x000fea0003c00000 */
        /* <DEDUP_REMOVED lines=8> */
.L_x_2967:
[----:B------:R-:W-:Y:S01]  /*211b0*/  MOV R2, RZ ;  /* 0x000000ff00027202 */ /* 0x000fe20000000f00 */
[----:B------:R-:W-:Y:S01]  /*211c0*/  IMAD.MOV.U32 R33, RZ, RZ, R8 ;  /* 0x000000ffff217224 */ /* 0x000fe200078e0008 */
[----:B------:R-:W-:Y:S01]  /*211d0*/  MOV R3, 0x21200 ;  /* 0x0002120000037802 */ /* 0x000fe20000000f00 */
[----:B------:R-:W-:Y:S02]  /*211e0*/  IMAD.MOV.U32 R32, RZ, RZ, 0x181f ;  /* 0x0000181fff207424 */ /* 0x000fe400078e00ff */
[----:B-1234-:R-:W-:Y:S05]  /*211f0*/  CALL.REL.NOINC `($__internal_49_$__cuda_sm70_shflsync_idx_p) ;  /* 0x00001b6000007944 */ /* 0x01efea0003c00000 */
[----:B------:R-:W-:Y:S01]  /*21200*/  MOV R5, R34 ;  /* 0x0000002200057202 */ /* 0x000fe20000000f00 */
[----:B------:R-:W-:-:S05]  /*21210*/  BRA `(.L_x_3070) ;  /* 0xffff2d3000007947 */ /* 0x000fca000383ffff */
.L_x_2968:
[----:B------:R-:W-:Y:S01]  /*21220*/  MOV R2, RZ ;  /* 0x000000ff00027202 */ /* 0x000fe20000000f00 */
[----:B------:R-:W-:Y:S01]  /*21230*/  IMAD.MOV.U32 R33, RZ, RZ, R17 ;  /* 0x000000ffff217224 */ /* 0x000fe200078e0011 */
[----:B------:R-:W-:Y:S01]  /*21240*/  MOV R3, 0x21270 ;  /* 0x0002127000037802 */ /* 0x000fe20000000f00 */
[----:B------:R-:W-:Y:S02]  /*21250*/  IMAD.MOV.U32 R32, RZ, RZ, 0x181f ;  /* 0x0000181fff207424 */ /* 0x000fe400078e00ff */
[----:B-1234-:R-:W-:Y:S05]  /*21260*/  CALL.REL.NOINC `($__internal_49_$__cuda_sm70_shflsync_idx_p) ;  /* 0x00001af000007944 */ /* 0x01efea0003c00000 */
[----:B------:R-:W-:Y:S01]  /*21270*/  ISETP.GE.AND P2, PT, R216, c[0x0][0x1d4], PT ;  /* 0x00007500d8007a0c */ /* 0x000fe20003f46270 */
[----:B------:R-:W-:Y:S01]  /*21280*/  IMAD R4, R214, 0x6000, R10 ;  /* 0x00006000d6047824 */ /* 0x000fe200078e020a */
[----:B------:R-:W-:Y:S01]  /*21290*/  IADD3 R2, P0, R34, R18, RZ ;  /* 0x0000001222027210 */ /* 0x000fe20007f1e0ff */
[----:B------:R-:W-:Y:S01]  /*212a0*/  IMAD.MOV.U32 R33, RZ, RZ, R8 ;  /* 0x000000ffff217224 */ /* 0x000fe200078e0008 */
[----:B------:R-:W-:Y:S01]  /*212b0*/  ISETP.GE.AND P1, PT, R218, c[0x0][0x1d4], PT ;  /* 0x00007500da007a0c */ /* 0x000fe20003f26270 */
[----:B------:R-:W-:Y:S01]  /*212c0*/  IMAD.MOV.U32 R32, RZ, RZ, 0x181f ;  /* 0x0000181fff207424 */ /* 0x000fe200078e00ff */
        /* <DEDUP_REMOVED lines=11> */
[----:B-1----:R-:W-:Y:S02]  /*21380*/  IADD3 R2, P3, R34, R26, RZ ;  /* 0x0000001a22027210 */ /* 0x002fe40007f7e0ff */
[----:B--2---:R-:W-:Y:S03]  /*21390*/  SEL R6, RZ, 0x10, P2 ;  /* 0x00000010ff067807 */ /* 0x004fe60001000000 */
[----:B------:R-:W-:Y:S05]  /*213a0*/  IMAD.X R3, R5, 0x1, R27, P3 ;  /* 0x0000000105037824 */ /* 0x000fea00018e061b */
[----:B------:R1:W-:Y:S02]  /*213b0*/  LDGSTS.E.BYPASS.LTC128B.128 [R4+0x4000], [R2.64], !P0 ;  /* 0x0400000002047fae */ /* 0x0003e4000c101d48 */
[----:B-1----:R-:W-:Y:S01]  /*213c0*/  MOV R3, 0x213f0 ;  /* 0x000213f000037802 */ /* 0x002fe20000000f00 */
[----:B------:R-:W-:Y:S02]  /*213d0*/  IMAD.MOV.U32 R2, RZ, RZ, 0x1 ;  /* 0x00000001ff027424 */ /* 0x000fe400078e00ff */
[----:B------:R-:W-:Y:S05]  /*213e0*/  CALL.REL.NOINC `($__internal_49_$__cuda_sm70_shflsync_idx_p) ;  /* 0x0000197000007944 */ /* 0x000fea0003c00000 */
[----:B------:R-:W-:Y:S01]  /*213f0*/  MOV R2, 0x1 ;  /* 0x0000000100027802 */ /* 0x000fe20000000f00 */
[----:B------:R-:W-:Y:S01]  /*21400*/  IMAD.MOV.U32 R5, RZ, RZ, R34 ;  /* 0x000000ffff057224 */ /* 0x000fe200078e0022 */
[----:B------:R-:W-:Y:S01]  /*21410*/  MOV R32, 0x181f ;  /* 0x0000181f00207802 */ /* 0x000fe20000000f00 */
[----:B------:R-:W-:Y:S01]  /*21420*/  IMAD.MOV.U32 R33, RZ, RZ, R17 ;  /* 0x000000ffff217224 */ /* 0x000fe200078e0011 */
[----:B------:R-:W-:Y:S02]  /*21430*/  MOV R3, 0x21450 ;  /* 0x0002145000037802 */ /* 0x000fe40000000f00 */
[----:B------:R-:W-:Y:S05]  /*21440*/  CALL.REL.NOINC `($__internal_49_$__cuda_sm70_shflsync_idx_p) ;  /* 0x0000191000007944 */ /* 0x000fea0003c00000 */
[----:B------:R-:W-:Y:S01]  /*21450*/  MOV R2, R34 ;  /* 0x0000002200027202 */ /* 0x000fe20000000f00 */
[----:B------:R-:W-:-:S05]  /*21460*/  BRA `(.L_x_3071) ;  /* 0xffff2c4000007947 */ /* 0x000fca000383ffff */
.L_x_2971:
[----:B------:R-:W-:Y:S01]  /*21470*/  MOV R2, RZ ;  /* 0x000000ff00027202 */ /* 0x000fe20000000f00 */
[----:B------:R-:W-:Y:S01]  /*21480*/  IMAD.MOV.U32 R33, RZ, RZ, R5 ;  /* 0x000000ffff217224 */ /* 0x000fe200078e0005 */
[----:B------:R-:W-:Y:S01]  /*21490*/  MOV R3, 0x214c0 ;  /* 0x000214c000037802 */ /* 0x000fe20000000f00 */
[----:B------:R-:W-:Y:S02]  /*214a0*/  IMAD.MOV.U32 R32, RZ, RZ, 0x181f ;  /* 0x0000181fff207424 */ /* 0x000fe400078e00ff */
[----:B------:R-:W-:Y:S05]  /*214b0*/  CALL.REL.NOINC `($__internal_49_$__cuda_sm70_shflsync_idx_p) ;  /* 0x000018a000007944 */ /* 0x000fea0003c00000 */
[----:B------:R-:W-:Y:S01]  /*214c0*/  MOV R4, R34 ;  /* 0x0000002200047202 */ /* 0x000fe20000000f00 */
[----:B------:R-:W-:-:S05]  /*214d0*/  BRA `(.L_x_3072) ;  /* 0xffff5c0000007947 */ /* 0x000fca000383ffff */
.L_x_2972:
[----:B------:R-:W-:Y:S01]  /*214e0*/  MOV R2, RZ ;  /* 0x000000ff00027202 */ /* 0x000fe20000000f00 */
[----:B------:R-:W-:Y:S01]  /*214f0*/  IMAD.MOV.U32 R33, RZ, RZ, R14 ;  /* 0x000000ffff217224 */ /* 0x000fe200078e000e */
[----:B------:R-:W-:Y:S01]  /*21500*/  MOV R3, 0x21530 ;  /* 0x0002153000037802 */ /* 0x000fe20000000f00 */
[----:B------:R-:W-:Y:S02]  /*21510*/  IMAD.MOV.U32 R32, RZ, RZ, 0x181f ;  /* 0x0000181fff207424 */ /* 0x000fe400078e00ff */
[----:B-12---:R-:W-:Y:S05]  /*21520*/  CALL.REL.NOINC `($__internal_49_$__cuda_sm70_shflsync_idx_p) ;  /* 0x0000183000007944 */ /* 0x006fea0003c00000 */
[----:B------:R-:W-:Y:S01]  /*21530*/  ISETP.GE.AND P2, PT, R216, c[0x0][0x1d4], PT ;  /* 0x00007500d8007a0c */ /* 0x000fe20003f46270 */
[----:B------:R-:W-:Y:S01]  /*21540*/  IMAD R0, R214, 0x6000, R11 ;  /* 0x00006000d6007824 */ /* 0x000fe200078e020b */
[----:B------:R-:W-:Y:S01]  /*21550*/  IADD3 R2, P0, R34, R15, RZ ;  /* 0x0000000f22027210 */ /* 0x000fe20007f1e0ff */
[----:B------:R-:W-:Y:S01]  /*21560*/  IMAD.MOV.U32 R33, RZ, RZ, R5 ;  /* 0x000000ffff217224 */ /* 0x000fe200078e0005 */
[----:B------:R-:W-:Y:S01]  /*21570*/  ISETP.GE.AND P1, PT, R218, c[0x0][0x1d4], PT ;  /* 0x00007500da007a0c */ /* 0x000fe20003f26270 */
[----:B------:R-:W-:Y:S01]  /*21580*/  IMAD.MOV.U32 R32, RZ, RZ, 0x181f ;  /* 0x0000181fff207424 */ /* 0x000fe200078e00ff */
        /* <DEDUP_REMOVED lines=9> */
[----:B------:R1:W-:Y:S01]  /*21620*/  LDGSTS.E.BYPASS.LTC128B.128 [R0], [R2.64], !P2 ;  /* 0x0000000002007fae */ /* 0x0003e2000d101d48 */
[----:B------:R-:W-:Y:S03]  /*21630*/  SEL R12, RZ, 0x10, P0 ;  /* 0x00000010ff0c7807 */ /* 0x000fe60000000000 */
[----:B------:R2:W-:Y:S01]  /*21640*/  LDGSTS.E.BYPASS.LTC128B.128 [R0+0x2000], [R6.64], !P1 ;  /* 0x0200000006007fae */ /* 0x0005e2000c901d48 */
[----:B-1----:R-:W-:Y:S05]  /*21650*/  IADD3 R2, P3, R34, R19, RZ ;  /* 0x0000001322027210 */ /* 0x002fea0007f7e0ff */
[----:B------:R-:W-:Y:S05]  /*21660*/  IMAD.X R3, R4, 0x1, R20, P3 ;  /* 0x0000000104037824 */ /* 0x000fea00018e0614 */
[----:B------:R1:W-:Y:S02]  /*21670*/  LDGSTS.E.BYPASS.LTC128B.128 [R0+0x4000], [R2.64], !P0 ;  /* 0x0400000002007fae */ /* 0x0003e4000c101d48 */
[----:B-1----:R-:W-:Y:S01]  /*21680*/  MOV R3, 0x216b0 ;  /* 0x000216b000037802 */ /* 0x002fe20000000f00 */
[----:B------:R-:W-:Y:S02]  /*21690*/  IMAD.MOV.U32 R2, RZ, RZ, 0x1 ;  /* 0x00000001ff027424 */ /* 0x000fe400078e00ff */
[----:B--2---:R-:W-:Y:S05]  /*216a0*/  CALL.REL.NOINC `($__internal_49_$__cuda_sm70_shflsync_idx_p) ;  /* 0x000016b000007944 */ /* 0x004fea0003c00000 */
        /* <DEDUP_REMOVED lines=8> */
.L_x_2977:
[----:B------:R-:W-:Y:S01]  /*21730*/  MOV R2, RZ ;  /* 0x000000ff00027202 */ /* 0x000fe20000000f00 */
[----:B------:R-:W-:Y:S01]  /*21740*/  IMAD.MOV.U32 R33, RZ, RZ, R9 ;  /* 0x000000ffff217224 */ /* 0x000fe200078e0009 */
[----:B------:R-:W-:Y:S01]  /*21750*/  MOV R3, 0x21780 ;  /* 0x0002178000037802 */ /* 0x000fe20000000f00 */
[----:B------:R-:W-:Y:S02]  /*21760*/  IMAD.MOV.U32 R32, RZ, RZ, 0x181f ;  /* 0x0000181fff207424 */ /* 0x000fe400078e00ff */
[----:B-1234-:R-:W-:Y:S05]  /*21770*/  CALL.REL.NOINC `($__internal_49_$__cuda_sm70_shflsync_idx_p) ;  /* 0x000015e000007944 */ /* 0x01efea0003c00000 */
[----:B------:R-:W-:Y:S01]  /*21780*/  MOV R5, R34 ;  /* 0x0000002200057202 */ /* 0x000fe20000000f00 */
[----:B------:R-:W-:-:S05]  /*21790*/  BRA `(.L_x_3074) ;  /* 0xffff5f7000007947 */ /* 0x000fca000383ffff */
.L_x_2978:
        /* <DEDUP_REMOVED lines=37> */
.L_x_2979:
[----:B------:R-:W-:Y:S02]  /*219f0*/  MOV R3, 0x2 ;  /* 0x0000000200037802 */ /* 0x000fe40000000f00 */
[----:B------:R-:W-:Y:S02]  /*21a00*/  MOV R2, 0x21a20 ;  /* 0x00021a2000027802 */ /* 0x000fe40000000f00 */
[----:B------:R-:W-:Y:S05]  /*21a10*/  CALL.REL.NOINC `($__internal_48_$__cuda_sm70_shflsync_bfly_p) ;  /* 0x0000130000007944 */ /* 0x000fea0003c00000 */
[----:B------:R-:W-:Y:S01]  /*21a20*/  MOV R2, R23 ;  /* 0x0000001700027202 */ /* 0x000fe20000000f00 */
[----:B------:R-:W-:-:S05]  /*21a30*/  BRA `(.L_x_3076) ;  /* 0xffff6f6000007947 */ /* 0x000fca000383ffff */
.L_x_2982:
[----:B------:R-:W-:Y:S01]  /*21a40*/  MOV R2, RZ ;  /* 0x000000ff00027202 */ /* 0x000fe20000000f00 */
[----:B------:R-:W-:Y:S01]  /*21a50*/  IMAD.MOV.U32 R33, RZ, RZ, R5 ;  /* 0x000000ffff217224 */ /* 0x000fe200078e0005 */
[----:B------:R-:W-:Y:S01]  /*21a60*/  MOV R3, 0x21a90 ;  /* 0x00021a9000037802 */ /* 0x000fe20000000f00 */
[----:B------:R-:W-:Y:S02]  /*21a70*/  IMAD.MOV.U32 R32, RZ, RZ, 0x181f ;  /* 0x0000181fff207424 */ /* 0x000fe400078e00ff */
[----:B------:R-:W-:Y:S05]  /*21a80*/  CALL.REL.NOINC `($__internal_49_$__cuda_sm70_shflsync_idx_p) ;  /* 0x000012d000007944 */ /* 0x000fea0003c00000 */
[----:B------:R-:W-:Y:S01]  /*21a90*/  MOV R4, R34 ;  /* 0x0000002200047202 */ /* 0x000fe20000000f00 */
[----:B------:R-:W-:-:S05]  /*21aa0*/  BRA `(.L_x_3077) ;  /* 0xffff88c000007947 */ /* 0x000fca000383ffff */
.L_x_2983:
        /* <DEDUP_REMOVED lines=37> */
.L_x_2985:
[----:B------:R-:W-:Y:S01]  /*21d00*/  IMAD.MOV.U32 R4, RZ, RZ, R221 ;  /* 0x000000ffff047224 */ /* 0x000fe200078e00dd */
[----:B------:R-:W-:-:S02]  /*21d10*/  MOV R3, 0x2 ;  /* 0x0000000200037802 */ /* 0x000fc40000000f00 */
[----:B------:R-:W-:Y:S02]  /*21d20*/  MOV R2, 0x21d40 ;  /* 0x00021d4000027802 */ /* 0x000fe40000000f00 */
[----:B------:R-:W-:Y:S05]  /*21d30*/  CALL.REL.NOINC `($__internal_48_$__cuda_sm70_shflsync_bfly_p) ;  /* 0x00000fe000007944 */ /* 0x000fea0003c00000 */
[----:B------:R-:W-:Y:S01]  /*21d40*/  MOV R0, R23 ;  /* 0x0000001700007202 */ /* 0x000fe20000000f00 */
[----:B------:R-:W-:Y:S05]  /*21d50*/  BRA `(.L_x_3079) ;  /* 0xffff899000007947 */ /* 0x000fea000383ffff */
.L_x_2986:
[----:B------:R-:W-:Y:S01]  /*21d60*/  IMAD.MOV.U32 R4, RZ, RZ, R0 ;  /* 0x000000ffff047224 */ /* 0x000fe200078e0000 */
[----:B------:R-:W-:Y:S02]  /*21d70*/  MOV R3, 0x1 ;  /* 0x0000000100037802 */ /* 0x000fe40000000f00 */
[----:B------:R-:W-:Y:S02]  /*21d80*/  MOV R2, 0x21da0 ;  /* 0x00021da000027802 */ /* 0x000fe40000000f00 */
[----:B-1----:R-:W-:Y:S05]  /*21d90*/  CALL.REL.NOINC `($__internal_48_$__cuda_sm70_shflsync_bfly_p) ;  /* 0x00000f8000007944 */ /* 0x002fea0003c00000 */
[----:B------:R-:W-:Y:S01]  /*21da0*/  FADD.FTZ R0, R0, R23 ;  /* 0x0000001700007221 */ /* 0x000fe20000010000 */
[----:B------:R-:W-:Y:S02]  /*21db0*/  MOV R4, R220 ;  /* 0x000000dc00047202 */ /* 0x000fe40000000f00 */
[----:B------:R-:W-:Y:S02]  /*21dc0*/  MOV R3, 0x2 ;  /* 0x0000000200037802 */ /* 0x000fe40000000f00 */
[----:B------:R-:W-:Y:S02]  /*21dd0*/  MOV R2, 0x21df0 ;  /* 0x00021df000027802 */ /* 0x000fe40000000f00 */
[----:B------:R-:W-:Y:S05]  /*21de0*/  CALL.REL.NOINC `($__internal_48_$__cuda_sm70_shflsync_bfly_p) ;  /* 0x00000f3000007944 */ /* 0x000fea0003c00000 */
[----:B------:R-:W-:Y:S01]  /*21df0*/  FADD.FTZ R4, R220, R23 ;  /* 0x00000017dc047221 */ /* 0x000fe20000010000 */
[----:B------:R-:W-:-:S02]  /*21e00*/  MOV R3, 0x1 ;  /* 0x0000000100037802 */ /* 0x000fc40000000f00 */
[----:B------:R-:W-:Y:S02]  /*21e10*/  MOV R2, 0x21e30 ;  /* 0x00021e3000027802 */ /* 0x000fe40000000f00 */
[----:B------:R-:W-:Y:S05]  /*21e20*/  CALL.REL.NOINC `($__internal_48_$__cuda_sm70_shflsync_bfly_p) ;  /* 0x00000ef000007944 */ /* 0x000fea0003c00000 */
[----:B------:R-:W-:Y:S01]  /*21e30*/  MOV R3, R23 ;  /* 0x0000001700037202 */ /* 0x000fe20000000f00 */
[----:B------:R-:W-:Y:S05]  /*21e40*/  BRA `(.L_x_3080) ;  /* 0xffff891000007947 */ /* 0x000fea000383ffff */
.L_x_2993:
[----:B--234-:R-:W-:Y:S01]  /*21e50*/  IMAD.MOV.U32 R33, RZ, RZ, R13 ;  /* 0x000000ffff217224 */ /* 0x01cfe200078e000d */
[----:B------:R-:W-:Y:S01]  /*21e60*/  MOV R2, RZ ;  /* 0x000000ff00027202 */ /* 0x000fe20000000f00 */
[----:B------:R-:W-:Y:S01]  /*21e70*/  IMAD.MOV.U32 R32, RZ, RZ, 0x181f ;  /* 0x0000181fff207424 */ /* 0x000fe200078e00ff */
[----:B------:R-:W-:Y:S02]  /*21e80*/  MOV R3, 0x21ea0 ;  /* 0x00021ea000037802 */ /* 0x000fe40000000f00 */
[----:B-1----:R-:W-:Y:S05]  /*21e90*/  CALL.REL.NOINC `($__internal_49_$__cuda_sm70_shflsync_idx_p) ;  /* 0x00000ec000007944 */ /* 0x002fea0003c00000 */
[----:B------:R-:W-:Y:S01]  /*21ea0*/  MOV R5, R34 ;  /* 0x0000002200057202 */ /* 0x000fe20000000f00 */
[----:B------:R-:W-:Y:S05]  /*21eb0*/  BRA `(.L_x_3081) ;  /* 0xffffa27000007947 */ /* 0x000fea000383ffff */
.L_x_2994:
[----:B------:R-:W-:Y:S01]  /*21ec0*/  IMAD.MOV.U32 R33, RZ, RZ, R14 ;  /* 0x000000ffff217224 */ /* 0x000fe200078e000e */
[----:B------:R-:W-:Y:S01]  /*21ed0*/  MOV R2, RZ ;  /* 0x000000ff00027202 */ /* 0x000fe20000000f00 */
[----:B------:R-:W-:Y:S01]  /*21ee0*/  IMAD.MOV.U32 R32, RZ, RZ, 0x181f ;  /* 0x0000181fff207424 */ /* 0x000fe200078e00ff */
[----:B------:R-:W-:Y:S02]  /*21ef0*/  MOV R3, 0x21f10 ;  /* 0x00021f1000037802 */ /* 0x000fe40000000f00 */
[----:B-123--:R-:W-:Y:S05]  /*21f00*/  CALL.REL.NOINC `($__internal_49_$__cuda_sm70_shflsync_idx_p) ;  /* 0x00000e5000007944 */ /* 0x00efea0003c00000 */
[----:B------:R-:W-:Y:S01]  /*21f10*/  MOV R0, R34 ;  /* 0x0000002200007202 */ /* 0x000fe20000000f00 */
[----:B------:R-:W-:Y:S05]  /*21f20*/  BRA `(.L_x_3082) ;  /* 0xffffa22000007947 */ /* 0x000fea000383ffff */
.L_x_2997:
[----:B------:R-:W-:Y:S01]  /*21f30*/  IMAD.MOV.U32 R33, RZ, RZ, R13 ;  /* 0x000000ffff217224 */ /* 0x000fe200078e000d */
[----:B--2---:R-:W-:Y:S01]  /*21f40*/  MOV R2, 0x1 ;  /* 0x0000000100027802 */ /* 0x004fe20000000f00 */
[----:B------:R-:W-:Y:S01]  /*21f50*/  IMAD.MOV.U32 R32, RZ, RZ, 0x181f ;  /* 0x0000181fff207424 */ /* 0x000fe200078e00ff */
[----:B------:R-:W-:-:S02]  /*21f60*/  MOV R3, 0x21f80 ;  /* 0x00021f8000037802 */ /* 0x000fc40000000f00 */
[----:B-1-34-:R-:W-:Y:S05]  /*21f70*/  CALL.REL.NOINC `($__internal_49_$__cuda_sm70_shflsync_idx_p) ;  /* 0x00000de000007944 */ /* 0x01afea0003c00000 */
        /* <DEDUP_REMOVED lines=8> */
.L_x_3000:
[----:B------:R-:W-:Y:S01]  /*22000*/  IMAD.MOV.U32 R33, RZ, RZ, R13 ;  /* 0x000000ffff217224 */ /* 0x000fe200078e000d */
[----:B--2---:R-:W-:Y:S01]  /*22010*/  MOV R2, 0x2 ;  /* 0x0000000200027802 */ /* 0x004fe20000000f00 */
[----:B------:R-:W-:Y:S01]  /*22020*/  IMAD.MOV.U32 R32, RZ, RZ, 0x181f ;  /* 0x0000181fff207424 */ /* 0x000fe200078e00ff */
[----:B------:R-:W-:Y:S02]  /*22030*/  MOV R3, 0x22050 ;  /* 0x0002205000037802 */ /* 0x000fe40000000f00 */
[----:B-1-34-:R-:W-:Y:S05]  /*22040*/  CALL.REL.NOINC `($__internal_49_$__cuda_sm70_shflsync_idx_p) ;  /* 0x00000d1000007944 */ /* 0x01afea0003c00000 */
[----:B------:R-:W-:Y:S01]  /*22050*/  MOV R5, R34 ;  /* 0x0000002200057202 */ /* 0x000fe20000000f00 */
[----:B------:R-:W-:Y:S05]  /*22060*/  BRA `(.L_x_3084) ;  /* 0xffffa34000007947 */ /* 0x000fea000383ffff */
.L_x_3001:
[----:B------:R-:W-:Y:S01]  /*22070*/  IMAD.MOV.U32 R33, RZ, RZ, R14 ;  /* 0x000000ffff217224 */ /* 0x000fe200078e000e */
[----:B--2---:R-:W-:Y:S01]  /*22080*/  MOV R2, 0x2 ;  /* 0x0000000200027802 */ /* 0x004fe20000000f00 */
[----:B------:R-:W-:Y:S01]  /*22090*/  IMAD.MOV.U32 R32, RZ, RZ, 0x181f ;  /* 0x0000181fff207424 */ /* 0x000fe200078e00ff */
[----:B------:R-:W-:Y:S02]  /*220a0*/  MOV R3, 0x220c0 ;  /* 0x000220c000037802 */ /* 0x000fe40000000f00 */
[----:B-1-34-:R-:W-:Y:S05]  /*220b0*/  CALL.REL.NOINC `($__internal_49_$__cuda_sm70_shflsync_idx_p) ;  /* 0x00000ca000007944 */ /* 0x01afea0003c00000 */
[----:B------:R-:W-:Y:S01]  /*220c0*/  MOV R0, R34 ;  /* 0x0000002200007202 */ /* 0x000fe20000000f00 */
[----:B------:R-:W-:Y:S05]  /*220d0*/  BRA `(.L_x_3085) ;  /* 0xffffa2f000007947 */ /* 0x000fea000383ffff */
.L_x_3004:
[----:B------:R-:W-:Y:S01]  /*220e0*/  IMAD.MOV.U32 R33, RZ, RZ, R13 ;  /* 0x000000ffff217224 */ /* 0x000fe200078e000d */
[----:B---3--:R-:W-:Y:S01]  /*220f0*/  MOV R2, 0x3 ;  /* 0x0000000300027802 */ /* 0x008fe20000000f00 */
        /* <DEDUP_REMOVED lines=11> */
.L_x_3006:
[----:B------:R-:W-:Y:S01]  /*221b0*/  IMAD.MOV.U32 R33, RZ, RZ, R5 ;  /* 0x000000ffff217224 */ /* 0x000fe200078e0005 */
[----:B------:R-:W-:Y:S01]  /*221c0*/  MOV R2, RZ ;  /* 0x000000ff00027202 */ /* 0x000fe20000000f00 */
[----:B------:R-:W-:Y:S01]  /*221d0*/  IMAD.MOV.U32 R32, RZ, RZ, 0x1c1f ;  /* 0x00001c1fff207424 */ /* 0x000fe200078e00ff */
[----:B------:R-:W-:Y:S02]  /*221e0*/  MOV R3, 0x22200 ;  /* 0x0002220000037802 */ /* 0x000fe40000000f00 */
[----:B--2---:R-:W-:Y:S05]  /*221f0*/  CALL.REL.NOINC `($__internal_49_$__cuda_sm70_shflsync_idx_p) ;  /* 0x00000b6000007944 */ /* 0x004fea0003c00000 */
[----:B------:R-:W-:Y:S01]  /*22200*/  MOV R4, R34 ;  /* 0x0000002200047202 */ /* 0x000fe20000000f00 */
[----:B------:R-:W-:Y:S05]  /*22210*/  BRA `(.L_x_3087) ;  /* 0xffffa62000007947 */ /* 0x000fea000383ffff */
.L_x_3007:
[----:B------:R-:W-:Y:S01]  /*22220*/  IMAD.MOV.U32 R33, RZ, RZ, R14 ;  /* 0x000000ffff217224 */ /* 0x000fe200078e000e */
[----:B------:R-:W-:Y:S01]  /*22230*/  MOV R2, RZ ;  /* 0x000000ff00027202 */ /* 0x000fe20000000f00 */
[----:B------:R-:W-:Y:S01]  /*22240*/  IMAD.MOV.U32 R32, RZ, RZ, 0x1c1f ;  /* 0x00001c1fff207424 */ /* 0x000fe200078e00ff */
[----:B------:R-:W-:Y:S02]  /*22250*/  MOV R3, 0x22270 ;  /* 0x0002227000037802 */ /* 0x000fe40000000f00 */
[----:B-123--:R-:W-:Y:S05]  /*22260*/  CALL.REL.NOINC `($__internal_49_$__cuda_sm70_shflsync_idx_p) ;  /* 0x00000af000007944 */ /* 0x00efea0003c00000 */
[----:B------:R-:W-:Y:S01]  /*22270*/  MOV R0, R34 ;  /* 0x0000002200007202 */ /* 0x000fe20000000f00 */
[----:B------:R-:W-:Y:S05]  /*22280*/  BRA `(.L_x_3088) ;  /* 0xffffa5d000007947 */ /* 0x000fea000383ffff */
.L_x_3010:
        /* <DEDUP_REMOVED lines=13> */
.L_x_3014:
[----:B------:R-:W-:Y:S01]  /*22360*/  IMAD.MOV.U32 R33, RZ, RZ, R5 ;  /* 0x000000ffff217224 */ /* 0x000fe200078e0005 */
[----:B------:R-:W-:Y:S01]  /*22370*/  MOV R2, RZ ;  /* 0x000000ff00027202 */ /* 0x000fe20000000f00 */
[----:B------:R-:W-:Y:S01]  /*22380*/  IMAD.MOV.U32 R32, RZ, RZ, 0x181f ;  /* 0x0000181fff207424 */ /* 0x000fe200078e00ff */
[----:B------:R-:W-:Y:S02]  /*22390*/  MOV R3, 0x223b0 ;  /* 0x000223b000037802 */ /* 0x000fe40000000f00 */
[----:B------:R-:W-:Y:S05]  /*223a0*/  CALL.REL.NOINC `($__internal_49_$__cuda_sm70_shflsync_idx_p) ;  /* 0x000009b000007944 */ /* 0x000fea0003c00000 */
[----:B------:R-:W-:Y:S01]  /*223b0*/  MOV R4, R34 ;  /* 0x0000002200047202 */ /* 0x000fe20000000f00 */
[----:B------:R-:W-:Y:S05]  /*223c0*/  BRA `(.L_x_3090) ;  /* 0xffffc22000007947 */ /* 0x000fea000383ffff */
.L_x_3015:
[----:B------:R-:W-:Y:S01]  /*223d0*/  IMAD.MOV.U32 R33, RZ, RZ, R14 ;  /* 0x000000ffff217224 */ /* 0x000fe200078e000e */
[----:B------:R-:W-:Y:S01]  /*223e0*/  MOV R2, RZ ;  /* 0x000000ff00027202 */ /* 0x000fe20000000f00 */
[----:B------:R-:W-:Y:S01]  /*223f0*/  IMAD.MOV.U32 R32, RZ, RZ, 0x181f ;  /* 0x0000181fff207424 */ /* 0x000fe200078e00ff */
[----:B------:R-:W-:Y:S02]  /*22400*/  MOV R3, 0x22420 ;  /* 0x0002242000037802 */ /* 0x000fe40000000f00 */
[----:B-12---:R-:W-:Y:S05]  /*22410*/  CALL.REL.NOINC `($__internal_49_$__cuda_sm70_shflsync_idx_p) ;  /* 0x0000094000007944 */ /* 0x006fea0003c00000 */
[----:B------:R-:W-:Y:S01]  /*22420*/  MOV R0, R34 ;  /* 0x0000002200007202 */ /* 0x000fe20000000f00 */
[----:B------:R-:W-:Y:S05]  /*22430*/  BRA `(.L_x_3091) ;  /* 0xffffc1d000007947 */ /* 0x000fea000383ffff */
.L_x_3018:
        /* <DEDUP_REMOVED lines=13> */
.L_x_3021:
[----:B------:R-:W-:Y:S01]  /*22510*/  IMAD.MOV.U32 R33, RZ, RZ, R5 ;  /* 0x000000ffff217224 */ /* 0x000fe200078e0005 */
[----:B-1----:R-:W-:Y:S01]  /*22520*/  MOV R2, 0x2 ;  /* 0x0000000200027802 */ /* 0x002fe20000000f00 */
[----:B------:R-:W-:Y:S01]  /*22530*/  IMAD.MOV.U32 R32, RZ, RZ, 0x181f ;  /* 0x0000181fff207424 */ /* 0x000fe200078e00ff */
[----:B------:R-:W-:Y:S02]  /*22540*/  MOV R3, 0x22560 ;  /* 0x0002256000037802 */ /* 0x000fe40000000f00 */
[----:B--234-:R-:W-:Y:S05]  /*22550*/  CALL.REL.NOINC `($__internal_49_$__cuda_sm70_shflsync_idx_p) ;  /* 0x0000080000007944 */ /* 0x01cfea0003c00000 */
[----:B------:R-:W-:Y:S01]  /*22560*/  MOV R4, R34 ;  /* 0x0000002200047202 */ /* 0x000fe20000000f00 */
[----:B------:R-:W-:Y:S05]  /*22570*/  BRA `(.L_x_3093) ;  /* 0xffffc30000007947 */ /* 0x000fea000383ffff */
.L_x_3022:
[----:B------:R-:W-:Y:S01]  /*22580*/  IMAD.MOV.U32 R33, RZ, RZ, R14 ;  /* 0x000000ffff217224 */ /* 0x000fe200078e000e */
[----:B------:R-:W-:Y:S01]  /*22590*/  MOV R2, 0x2 ;  /* 0x0000000200027802 */ /* 0x000fe20000000f00 */
[----:B------:R-:W-:Y:S01]  /*225a0*/  IMAD.MOV.U32 R32, RZ, RZ, 0x181f ;  /* 0x0000181fff207424 */ /* 0x000fe200078e00ff */
[----:B------:R-:W-:Y:S02]  /*225b0*/  MOV R3, 0x225d0 ;  /* 0x000225d000037802 */ /* 0x000fe40000000f00 */
[----:B-1234-:R-:W-:Y:S05]  /*225c0*/  CALL.REL.NOINC `($__internal_49_$__cuda_sm70_shflsync_idx_p) ;  /* 0x0000079000007944 */ /* 0x01efea0003c00000 */
[----:B------:R-:W-:Y:S01]  /*225d0*/  MOV R0, R34 ;  /* 0x0000002200007202 */ /* 0x000fe20000000f00 */
[----:B------:R-:W-:Y:S05]  /*225e0*/  BRA `(.L_x_3094) ;  /* 0xffffc2b000007947 */ /* 0x000fea000383ffff */
.L_x_3025:
[----:B------:R-:W-:Y:S01]  /*225f0*/  IMAD.MOV.U32 R33, RZ, RZ, R5 ;  /* 0x000000ffff217224 */ /* 0x000fe200078e0005 */
[----:B-1----:R-:W-:Y:S01]  /*22600*/  MOV R2, 0x3 ;  /* 0x0000000300027802 */ /* 0x002fe20000000f00 */
[----:B------:R-:W-:Y:S01]  /*22610*/  IMAD.MOV.U32 R32, RZ, RZ, 0x181f ;  /* 0x0000181fff207424 */ /* 0x000fe200078e00ff */
[----:B------:R-:W-:-:S02]  /*22620*/  MOV R3, 0x22640 ;  /* 0x0002264000037802 */ /* 0x000fc40000000f00 */
[----:B--234-:R-:W-:Y:S05]  /*22630*/  CALL.REL.NOINC `($__internal_49_$__cuda_sm70_shflsync_idx_p) ;  /* 0x0000072000007944 */ /* 0x01cfea0003c00000 */
        /* <DEDUP_REMOVED lines=8> */
.L_x_3027:
[----:B------:R-:W-:Y:S01]  /*226c0*/  IMAD.MOV.U32 R33, RZ, RZ, R35 ;  /* 0x000000ffff217224 */ /* 0x000fe200078e0023 */
[----:B------:R-:W-:Y:S01]  /*226d0*/  MOV R2, RZ ;  /* 0x000000ff00027202 */ /* 0x000fe20000000f00 */
[----:B------:R-:W-:Y:S01]  /*226e0*/  IMAD.MOV.U32 R32, RZ, RZ, 0x1f ;  /* 0x0000001fff207424 */ /* 0x000fe200078e00ff */
[----:B------:R-:W-:Y:S02]  /*226f0*/  MOV R3, 0x22710 ;  /* 0x0002271000037802 */ /* 0x000fe40000000f00 */
[----:B-1----:R-:W-:Y:S05]  /*22700*/  CALL.REL.NOINC `($__internal_49_$__cuda_sm70_shflsync_idx_p) ;  /* 0x0000065000007944 */ /* 0x002fea0003c00000 */
[----:B------:R-:W-:Y:S01]  /*22710*/  MOV R9, R34 ;  /* 0x0000002200097202 */ /* 0x000fe20000000f00 */
[----:B------:R-:W-:Y:S05]  /*22720*/  BRA `(.L_x_3096) ;  /* 0xffffc4a000007947 */ /* 0x000fea000383ffff */
.L_x_3028:
[----:B------:R-:W-:Y:S01]  /*22730*/  IMAD.MOV.U32 R33, RZ, RZ, R35 ;  /* 0x000000ffff217224 */ /* 0x000fe200078e0023 */
[----:B------:R-:W-:Y:S01]  /*22740*/  MOV R2, 0x1 ;  /* 0x0000000100027802 */ /* 0x000fe20000000f00 */
[----:B------:R-:W-:Y:S01]  /*22750*/  IMAD.MOV.U32 R32, RZ, RZ, 0x1f ;  /* 0x0000001fff207424 */ /* 0x000fe200078e00ff */
[----:B------:R-:W-:Y:S02]  /*22760*/  MOV R3, 0x22780 ;  /* 0x0002278000037802 */ /* 0x000fe40000000f00 */
[----:B-123--:R-:W-:Y:S05]  /*22770*/  CALL.REL.NOINC `($__internal_49_$__cuda_sm70_shflsync_idx_p) ;  /* 0x000005e000007944 */ /* 0x00efea0003c00000 */
[----:B------:R-:W-:Y:S01]  /*22780*/  MOV R6, R34 ;  /* 0x0000002200067202 */ /* 0x000fe20000000f00 */
[----:B------:R-:W-:Y:S05]  /*22790*/  BRA `(.L_x_3097) ;  /* 0xffffc45000007947 */ /* 0x000fea000383ffff */
.L_x_3029:
[----:B------:R-:W-:Y:S02]  /*227a0*/  MOV R3, 0x1 ;  /* 0x0000000100037802 */ /* 0x000fe40000000f00 */
[----:B------:R-:W-:-:S02]  /*227b0*/  MOV R2, 0x227d0 ;  /* 0x000227d000027802 */ /* 0x000fc40000000f00 */
[----:B-1234-:R-:W-:Y:S05]  /*227c0*/  CALL.REL.NOINC `($__internal_50_$__cuda_sm70_shflsync_up_p) ;  /* 0x000005f000007944 */ /* 0x01efea0003c00000 */
[----:B------:R-:W-:Y:S05]  /*227d0*/  BRA `(.L_x_3098) ;  /* 0xffffc54000007947 */ /* 0x000fea000383ffff */
.L_x_3030:
[----:B------:R-:W-:Y:S02]  /*227e0*/  MOV R3, 0x2 ;  /* 0x0000000200037802 */ /* 0x000fe40000000f00 */
[----:B------:R-:W-:-:S02]  /*227f0*/  MOV R2, 0x22810 ;  /* 0x0002281000027802 */ /* 0x000fc40000000f00 */
[----:B---34-:R-:W-:Y:S05]  /*22800*/  CALL.REL.NOINC `($__internal_50_$__cuda_sm70_shflsync_up_p) ;  /* 0x000005b000007944 */ /* 0x018fea0003c00000 */
        /* <DEDUP_REMOVED lines=24> */
.L_x_3034:
[----:B------:R-:W-:Y:S02]  /*22990*/  MOV R3, 0x1 ;  /* 0x0000000100037802 */ /* 0x000fe40000000f00 */
[----:B------:R-:W-:Y:S02]  /*229a0*/  MOV R2, 0x229c0 ;  /* 0x000229c000027802 */ /* 0x000fe40000000f00 */
[----:B------:R-:W-:Y:S05]  /*229b0*/  CALL.REL.NOINC `($__internal_50_$__cuda_sm70_shflsync_up_p) ;  /* 0x0000040000007944 */ /* 0x000fea0003c00000 */
[----:B------:R-:W-:Y:S01]  /*229c0*/  MOV R2, R4 ;  /* 0x0000000400027202 */ /* 0x000fe20000000f00 */
[----:B------:R-:W-:Y:S05]  /*229d0*/  BRA `(.L_x_3100) ;  /* 0xffffc5b000007947 */ /* 0x000fea000383ffff */
.L_x_3035:
        /* <DEDUP_REMOVED lines=27> */
.L_x_3037:
[----:B------:R-:W-:Y:S02]  /*22b90*/  SEL R0, RZ, 0x1, P0 ;  /* 0x00000001ff007807 */ /* 0x000fe40000000000 */
[----:B------:R-:W-:Y:S02]  /*22ba0*/  MOV R2, 0x22bc0 ;  /* 0x00022bc000027802 */ /* 0x000fe40000000f00 */
[----:B-1----:R-:W-:Y:S05]  /*22bb0*/  CALL.REL.NOINC `($__internal_51_$__cuda_sm70_votesync_ballot) ;  /* 0x0000026000007944 */ /* 0x002fea0003c00000 */
[----:B------:R-:W-:Y:S01]  /*22bc0*/  MOV R6, R0 ;  /* 0x0000000000067202 */ /* 0x000fe20000000f00 */
[----:B------:R-:W-:Y:S05]  /*22bd0*/  BRA `(.L_x_3102) ;  /* 0xffffc54000007947 */ /* 0x000fea000383ffff */
.L_x_3038:
[----:B------:R-:W-:Y:S01]  /*22be0*/  IMAD.MOV.U32 R33, RZ, RZ, R7 ;  /* 0x000000ffff217224 */ /* 0x000fe200078e0007 */
[----:B--2---:R-:W-:Y:S01]  /*22bf0*/  MOV R2, R0 ;  /* 0x0000000000027202 */ /* 0x004fe20000000f00 */
[----:B------:R-:W-:Y:S01]  /*22c00*/  IMAD.MOV.U32 R32, RZ, RZ, 0x1f ;  /* 0x0000001fff207424 */ /* 0x000fe200078e00ff */
[----:B------:R-:W-:Y:S02]  /*22c10*/  MOV R3, 0x22c30 ;  /* 0x00022c3000037802 */ /* 0x000fe40000000f00 */
[----:B-1----:R-:W-:Y:S05]  /*22c20*/  CALL.REL.NOINC `($__internal_49_$__cuda_sm70_shflsync_idx_p) ;  /* 0x0000013000007944 */ /* 0x002fea0003c00000 */
[----:B------:R-:W-:Y:S01]  /*22c30*/  IMAD.MOV.U32 R12, RZ, RZ, R34 ;  /* 0x000000ffff0c7224 */ /* 0x000fe200078e0022 */
[----:B------:R-:W-:Y:S01]  /*22c40*/  MOV R2, R0 ;  /* 0x0000000000027202 */ /* 0x000fe20000000f00 */
[----:B------:R-:W-:Y:S01]  /*22c50*/  IMAD.MOV.U32 R33, RZ, RZ, R8 ;  /* 0x000000ffff217224 */ /* 0x000fe200078e0008 */
[----:B------:R-:W-:-:S02]  /*22c60*/  MOV R32, 0x1f ;  /* 0x0000001f00207802 */ /* 0x000fc40000000f00 */
[----:B------:R-:W-:Y:S02]  /*22c70*/  MOV R3, 0x22c90 ;  /* 0x00022c9000037802 */ /* 0x000fe40000000f00 */
[----:B------:R-:W-:Y:S05]  /*22c80*/  CALL.REL.NOINC `($__internal_49_$__cuda_sm70_shflsync_idx_p) ;  /* 0x000000d000007944 */ /* 0x000fea0003c00000 */
[----:B------:R-:W-:Y:S01]  /*22c90*/  MOV R5, R34 ;  /* 0x0000002200057202 */ /* 0x000fe20000000f00 */
[----:B------:R-:W-:Y:S05]  /*22ca0*/  BRA `(.L_x_3103) ;  /* 0xffffc4e000007947 */ /* 0x000fea000383ffff */
.L_x_3041:
[----:B------:R-:W-:Y:S01]  /*22cb0*/  IMAD.MOV.U32 R33, RZ, RZ, R4 ;  /* 0x000000ffff217224 */ /* 0x000fe200078e0004 */
[----:B--2---:R-:W-:Y:S01]  /*22cc0*/  MOV R2, R0 ;  /* 0x0000000000027202 */ /* 0x004fe20000000f00 */
[----:B------:R-:W-:Y:S01]  /*22cd0*/  IMAD.MOV.U32 R32, RZ, RZ, 0x1f ;  /* 0x0000001fff207424 */ /* 0x000fe200078e00ff */
[----:B------:R-:W-:Y:S02]  /*22ce0*/  MOV R3, 0x22d00 ;  /* 0x00022d0000037802 */ /* 0x000fe40000000f00 */
[----:B-1--4-:R-:W-:Y:S05]  /*22cf0*/  CALL.REL.NOINC `($__internal_49_$__cuda_sm70_shflsync_idx_p) ;  /* 0x0000006000007944 */ /* 0x012fea0003c00000 */
[----:B------:R-:W-:Y:S01]  /*22d00*/  MOV R14, R34 ;  /* 0x00000022000e7202 */ /* 0x000fe20000000f00 */
[----:B------:R-:W-:Y:S05]  /*22d10*/  BRA `(.L_x_3040) ;  /* 0xffffc4d000007947 */ /* 0x000fea000383ffff */
        .weak           $__internal_48_$__cuda_sm70_shflsync_bfly_p
        .type           $__internal_48_$__cuda_sm70_shflsync_bfly_p,@function
        .size           $__internal_48_$__cuda_sm70_shflsync_bfly_p,($__internal_49_$__cuda_sm70_shflsync_idx_p - $__internal_48_$__cuda_sm70_shflsync_bfly_p)
$__internal_48_$__cuda_sm70_shflsync_bfly_p:
[----:B------:R-:W-:Y:S04]  /*22d20*/  WARPSYNC R195 ;  /* 0x000000c300007348 */ /* 0x000fe80003800000 */
[----:B------:R1:W2:Y:S02]  /*22d30*/  SHFL.BFLY PT, R23, R4, R3, R197 ;  /* 0x0c00000304177389 */ /* 0x0002a400000e00c5 */
[----:B-1----:R-:W-:-:S04]  /*22d40*/  MOV R3, 0x0 ;  /* 0x0000000000037802 */ /* 0x002fc80000000f00 */
[----:B--2---:R-:W-:Y:S05]  /*22d50*/  RET.REL.NODEC R2 `(_ZN7cutlass13device_kernelIN5flash19enable_sm80_to_sm89INS1_16FlashAttnFwdSm80INS1_25CollectiveMainloopFwdSm80ILi8ELi2ELb0EN4cute5tupleIJNS5_1CILi128EEENS7_ILi64EEENS7_ILi192EEEEEELi192ENS_10bfloat16_tEfNS_4arch4Sm80ELb1ELb0ELb1ELb1ELb1ELb1ELb1ELb1EEENS1_21CollectiveEpilogueFwdINS6_IJS8_SA_S9_EEENS6_IJNS7_ILi1EEESI_SI_EEESC_SE_Li256ELb1ELb1ELb1ELb0EEENS1_36VarlenDynamicPersistentTileSchedulerILi128ELi64ELi256ELi256ELb1ELb1ELb0ELb1ELb1ELb1EEEEEEEEEvNT_6ParamsE) ;  /* 0xfffdd2a002007950 */ /* 0x004fea0003c3ffff */
        .weak           $__internal_49_$__cuda_sm70_shflsync_idx_p
        .type           $__internal_49_$__cuda_sm70_shflsync_idx_p,@function
        .size           $__internal_49_$__cuda_sm70_shflsync_idx_p,($__internal_50_$__cuda_sm70_shflsync_up_p - $__internal_49_$__cuda_sm70_shflsync_idx_p)
$__internal_49_$__cuda_sm70_shflsync_idx_p:
[----:B------:R-:W-:-:S04]  /*22d60*/  MOV R34, 0xffffffff ;  /* 0xffffffff00227802 */ /* 0x000fc80000000f00 */
[----:B------:R-:W-:Y:S04]  /*22d70*/  WARPSYNC R34 ;  /* 0x0000002200007348 */ /* 0x000fe80003800000 */
[----:B------:R1:W2:Y:S02]  /*22d80*/  SHFL.IDX PT, R34, R33, R2, R32 ;  /* 0x0000000221227389 */ /* 0x0002a400000e0020 */
[----:B-1----:R-:W-:Y:S02]  /*22d90*/  MOV R2, R3 ;  /* 0x0000000300027202 */ /* 0x002fe40000000f00 */
[----:B------:R-:W-:-:S04]  /*22da0*/  MOV R3, 0x0 ;  /* 0x0000000000037802 */ /* 0x000fc80000000f00 */
[----:B--2---:R-:W-:Y:S05]  /*22db0*/  RET.REL.NODEC R2 `(_ZN7cutlass13device_kernelIN5flash19enable_sm80_to_sm89INS1_16FlashAttnFwdSm80INS1_25CollectiveMainloopFwdSm80ILi8ELi2ELb0EN4cute5tupleIJNS5_1CILi128EEENS7_ILi64EEENS7_ILi192EEEEEELi192ENS_10bfloat16_tEfNS_4arch4Sm80ELb1ELb0ELb1ELb1ELb1ELb1ELb1ELb1EEENS1_21CollectiveEpilogueFwdINS6_IJS8_SA_S9_EEENS6_IJNS7_ILi1EEESI_SI_EEESC_SE_Li256ELb1ELb1ELb1ELb0EEENS1_36VarlenDynamicPersistentTileSchedulerILi128ELi64ELi256ELi256ELb1ELb1ELb0ELb1ELb1ELb1EEEEEEEEEvNT_6ParamsE) ;  /* 0xfffdd24002007950 */ /* 0x004fea0003c3ffff */
        .weak           $__internal_50_$__cuda_sm70_shflsync_up_p
        .type           $__internal_50_$__cuda_sm70_shflsync_up_p,@function
        .size           $__internal_50_$__cuda_sm70_shflsync_up_p,($__internal_51_$__cuda_sm70_votesync_ballot - $__internal_50_$__cuda_sm70_shflsync_up_p)
$__internal_50_$__cuda_sm70_shflsync_up_p:
[----:B------:R-:W-:Y:S02]  /*22dc0*/  MOV R4, RZ ;  /* 0x000000ff00047202 */ /* 0x000fe40000000f00 */
[----:B------:R-:W-:-:S04]  /*22dd0*/  MOV R12, 0xffffffff ;  /* 0xffffffff000c7802 */ /* 0x000fc80000000f00 */
[----:B------:R-:W-:Y:S04]  /*22de0*/  WARPSYNC R12 ;  /* 0x0000000c00007348 */ /* 0x000fe80003800000 */
[----:B------:R1:W2:Y:S02]  /*22df0*/  SHFL.UP PT, R4, R0, R3, R4 ;  /* 0x0400000300047389 */ /* 0x0002a400000e0004 */
[----:B-1----:R-:W-:-:S04]  /*22e00*/  MOV R3, 0x0 ;  /* 0x0000000000037802 */ /* 0x002fc80000000f00 */
[----:B--2---:R-:W-:Y:S05]  /*22e10*/  RET.REL.NODEC R2 `(_ZN7cutlass13device_kernelIN5flash19enable_sm80_to_sm89INS1_16FlashAttnFwdSm80INS1_25CollectiveMainloopFwdSm80ILi8ELi2ELb0EN4cute5tupleIJNS5_1CILi128EEENS7_ILi64EEENS7_ILi192EEEEEELi192ENS_10bfloat16_tEfNS_4arch4Sm80ELb1ELb0ELb1ELb1ELb1ELb1ELb1ELb1EEENS1_21CollectiveEpilogueFwdINS6_IJS8_SA_S9_EEENS6_IJNS7_ILi1EEESI_SI_EEESC_SE_Li256ELb1ELb1ELb1ELb0EEENS1_36VarlenDynamicPersistentTileSchedulerILi128ELi64ELi256ELi256ELb1ELb1ELb0ELb1ELb1ELb1EEEEEEEEEvNT_6ParamsE) ;  /* 0xfffdd1e002007950 */ /* 0x004fea0003c3ffff */
        .weak           $__internal_51_$__cuda_sm70_votesync_ballot
        .type           $__internal_51_$__cuda_sm70_votesync_ballot,@function
        .size           $__internal_51_$__cuda_sm70_votesync_ballot,(.L_x_3172 - $__internal_51_$__cuda_sm70_votesync_ballot)
$__internal_51_$__cuda_sm70_votesync_ballot:
[----:B------:R-:W-:Y:S01]  /*22e20*/  ISETP.NE.U32.AND P0, PT, R0, 0x1, PT ;  /* 0x000000010000780c */ /* 0x000fe20003f05070 */
[----:B------:R-:W-:-:S04]  /*22e30*/  IMAD.MOV.U32 R3, RZ, RZ, -0x1 ;  /* 0xffffffffff037424 */ /* 0x000fc800078e00ff */
[----:B------:R-:W-:Y:S08]  /*22e40*/  WARPSYNC R3 ;  /* 0x0000000300007348 */ /* 0x000ff00003800000 */
[----:B------:R-:W-:-:S04]  /*22e50*/  VOTE.ANY R0, PT, !P0 ;  /* 0x0000000000007806 */ /* 0x000fc800040e0100 */
[----:B------:R-:W-:Y:S01]  /*22e60*/  LOP3.LUT R0, R0, R3, RZ, 0xc0, !PT ;  /* 0x0000000300007212 */ /* 0x000fe200078ec0ff */
[----:B------:R-:W-:-:S04]  /*22e70*/  IMAD.MOV.U32 R3, RZ, RZ, 0x0 ;  /* 0x00000000ff037424 */ /* 0x000fc800078e00ff */
[----:B------:R-:W-:Y:S05]  /*22e80*/  RET.REL.NODEC R2 `(_ZN7cutlass13device_kernelIN5flash19enable_sm80_to_sm89INS1_16FlashAttnFwdSm80INS1_25CollectiveMainloopFwdSm80ILi8ELi2ELb0EN4cute5tupleIJNS5_1CILi128EEENS7_ILi64EEENS7_ILi192EEEEEELi192ENS_10bfloat16_tEfNS_4arch4Sm80ELb1ELb0ELb1ELb1ELb1ELb1ELb1ELb1EEENS1_21CollectiveEpilogueFwdINS6_IJS8_SA_S9_EEENS6_IJNS7_ILi1EEESI_SI_EEESC_SE_Li256ELb1ELb1ELb1ELb0EEENS1_36VarlenDynamicPersistentTileSchedulerILi128ELi64ELi256ELi256ELb1ELb1ELb0ELb1ELb1ELb1EEEEEEEEEvNT_6ParamsE) ;  /* 0xfffdd17002007950 */ /* 0x000fea0003c3ffff */
.L_x_3104:
        /* <DEDUP_REMOVED lines=15> */
.L_x_3172:


//--------------------- .nv.shared._ZN7cutlass13device_kernelIN5flash19enable_sm80_to_sm89INS1_16FlashAttnFwdSm80INS1_25CollectiveMainloopFwdSm80ILi8ELi1ELb0EN4cute5tupleIJNS5_1CILi128EEENS7_ILi64EEENS7_ILi192EEEEEELi192ENS_10bfloat16_tEfNS_4arch4Sm80ELb0ELb0ELb1ELb0ELb1ELb0ELb1ELb1EEENS1_21CollectiveEpilogueFwdINS6_IJS8_SA_S9_EEENS6_IJNS7_ILi1EEESI_SI_EEESC_SE_Li256ELb0ELb1ELb1ELb0EEENS1_19SingleTileSchedulerILb0ELb1ELb1ELi128EEEEEEEEEvNT_6ParamsE --------------------------
	.section	.nv.shared._ZN7cutlass13device_kernelIN5flash19enable_sm80_to_sm89INS1_16FlashAttnFwdSm80INS1_25CollectiveMainloopFwdSm80ILi8ELi1ELb0EN4cute5tupleIJNS5_1CILi128EEENS7_ILi64EEENS7_ILi192EEEEEELi192ENS_10bfloat16_tEfNS_4arch4Sm80ELb0ELb0ELb1ELb0ELb1ELb0ELb1ELb1EEENS1_21CollectiveEpilogueFwdINS6_IJS8_SA_S9_EEENS6_IJNS7_ILi1EEESI_SI_EEESC_SE_Li256ELb0ELb1ELb1ELb0EEENS1_19SingleTileSchedulerILb0ELb1ELb1ELi128EEEEEEEEEvNT_6ParamsE,"aw",@nobits
	.sectionflags	@""
	.align	16


//--------------------- .nv.global                --------------------------
	.section	.nv.global,"aw",@nobits
.nv.global:
	.type		_ZN86_INTERNAL_9a2f21ec_50_flash_fwd_hdim192_bf16_paged_split_softcap_sm80_cu_744032ad_31214cute1_E,@object
	.size		_ZN86_INTERNAL_9a2f21ec_50_flash_fwd_hdim192_bf16_paged_split_softcap_sm80_cu_744032ad_31214cute1_E,(_ZN86_INTERNAL_9a2f21ec_50_flash_fwd_hdim192_bf16_paged_split_softcap_sm80_cu_744032ad_31214cuda3std3__45__cpo6cbeginE - _ZN86_INTERNAL_9a2f21ec_50_flash_fwd_hdim192_bf16_paged_split_softcap_sm80_cu_744032ad_31214cute1_E)
_ZN86_INTERNAL_9a2f21ec_50_flash_fwd_hdim192_bf16_paged_split_softcap_sm80_cu_744032ad_31214cute1_E:
	.zero		1
	.type		_ZN86_INTERNAL_9a2f21ec_50_flash_fwd_hdim192_bf16_paged_split_softcap_sm80_cu_744032ad_31214cuda3std3__45__cpo6cbeginE,@object
	.size		_ZN86_INTERNAL_9a2f21ec_50_flash_fwd_hdim192_bf16_paged_split_softcap_sm80_cu_744032ad_31214cuda3std3__45__cpo6cbeginE,(_ZN86_INTERNAL_9a2f21ec_50_flash_fwd_hdim192_bf16_paged_split_softcap_sm80_cu_744032ad_31214cuda3std3__48in_placeE - _ZN86_INTERNAL_9a2f21ec_50_flash_fwd_hdim192_bf16_paged_split_softcap_sm80_cu_744032ad_31214cuda3std3__45__cpo6cbeginE)
_ZN86_INTERNAL_9a2f21ec_50_flash_fwd_hdim192_bf16_paged_split_softcap_sm80_cu_744032ad_31214cuda3std3__45__cpo6cbeginE:
	.zero		1
	.type		_ZN86_INTERNAL_9a2f21ec_50_flash_fwd_hdim192_bf16_paged_split_softcap_sm80_cu_744032ad_31214cuda3std3__48in_placeE,@object
	.size		_ZN86_INTERNAL_9a2f21ec_50_flash_fwd_hdim192_bf16_paged_split_softcap_sm80_cu_744032ad_31214cuda3std3__48in_placeE,(_ZN86_INTERNAL_9a2f21ec_50_flash_fwd_hdim192_bf16_paged_split_softcap_sm80_cu_744032ad_31214cuda3std6ranges3__45__cpo9iter_moveE - _ZN86_INTERNAL_9a2f21ec_50_flash_fwd_hdim192_bf16_paged_split_softcap_sm80_cu_744032ad_31214cuda3std3__48in_placeE)
_ZN86_INTERNAL_9a2f21ec_50_flash_fwd_hdim192_bf16_paged_split_softcap_sm80_cu_744032ad_31214cuda3std3__48in_placeE:
	.zero		1
	.type		_ZN86_INTERNAL_9a2f21ec_50_flash_fwd_hdim192_bf16_paged_split_softcap_sm80_cu_744032ad_31214cuda3std6ranges3__45__cpo9iter_moveE,@object
	.size		_ZN86_INTERNAL_9a2f21ec_50_flash_fwd_hdim192_bf16_paged_split_softcap_sm80_cu_744032ad_31214cuda3std6ranges3__45__cpo9iter_moveE,(_ZN86_INTERNAL_9a2f21ec_50_flash_fwd_hdim192_bf16_paged_split_softcap_sm80_cu_744032ad_31214cuda3std3__45__cpo5beginE - _ZN86_INTERNAL_9a2f21ec_50_flash_fwd_hdim192_bf16_paged_split_softcap_sm80_cu_744032ad_31214cuda3std6ranges3__45__cpo9iter_moveE)
_ZN86_INTERNAL_9a2f21ec_50_flash_fwd_hdim192_bf16_paged_split_softcap_sm80_cu_744032ad_31214cuda3std6ranges3__45__cpo9iter_moveE:
	.zero		1
	.type		_ZN86_INTERNAL_9a2f21ec_50_flash_fwd_hdim192_bf16_paged_split_softcap_sm80_cu_744032ad_31214cuda3std3__45__cpo5beginE,@object
	.size		_ZN86_INTERNAL_9a2f21ec_50_flash_fwd_hdim192_bf16_paged_split_softcap_sm80_cu_744032ad_31214cuda3std3__45__cpo5beginE,(_ZN86_INTERNAL_9a2f21ec_50_flash_fwd_hdim192_bf16_paged_split_softcap_sm80_cu_744032ad_31214cuda3std3__488_GLOBAL__N__9a2f21ec_50_flash_fwd_hdim192_bf16_paged_split_softcap_sm80_cu_744032ad_31216ignoreE - _ZN86_INTERNAL_9a2f21ec_50_flash_fwd_hdim192_bf16_paged_split_softcap_sm80_cu_744032ad_31214cuda3std3__45__cpo5beginE)
_ZN86_INTERNAL_9a2f21ec_50_flash_fwd_hdim192_bf16_paged_split_softcap_sm80_cu_744032ad_31214cuda3std3__45__cpo5beginE:
	.zero		1
	.type		_ZN86_INTERNAL_9a2f21ec_50_flash_fwd_hdim192_bf16_paged_split_softcap_sm80_cu_744032ad_31214cuda3std3__488_GLOBAL__N__9a2f21ec_50_flash_fwd_hdim192_bf16_paged_split_softcap_sm80_cu_744032ad_31216ignoreE,@object
	.size		_ZN86_INTERNAL_9a2f21ec_50_flash_fwd_hdim192_bf16_paged_split_softcap_sm80_cu_744032ad_31214cuda3std3__488_GLOBAL__N__9a2f21ec_50_flash_fwd_hdim192_bf16_paged_split_softcap_sm80_cu_744032ad_31216ignoreE,(_ZN86_INTERNAL_9a2f21ec_50_flash_fwd_hdim192_bf16_paged_split_softcap_sm80_cu_744032ad_31214cute7productE - _ZN86_INTERNAL_9a2f21ec_50_flash_fwd_hdim192_bf16_paged_split_softcap_sm80_cu_744032ad_31214cuda3std3__488_GLOBAL__N__9a2f21ec_50_flash_fwd_hdim192_bf16_paged_split_softcap_sm80_cu_744032ad_31216ignoreE)
_ZN86_INTERNAL_9a2f21ec_50_flash_fwd_hdim192_bf16_paged_split_softcap_sm80_cu_744032ad_31214cuda3std3__488_GLOBAL__N__9a2f21ec_50_flash_fwd_hdim192_bf16_paged_split_softcap_sm80_cu_744032ad_31216ignoreE:
	.zero		1
	.type		_ZN86_INTERNAL_9a2f21ec_50_flash_fwd_hdim192_bf16_paged_split_softcap_sm80_cu_744032ad_31214cute7productE,@object
	.size		_ZN86_INTERNAL_9a2f21ec_50_flash_fwd_hdim192_bf16_paged_split_softcap_sm80_cu_744032ad_31214cute7productE,(_ZN86_INTERNAL_9a2f21ec_50_flash_fwd_hdim192_bf16_paged_split_softcap_sm80_cu_744032ad_31214cuda3std3__45__cpo3endE - _ZN86_INTERNAL_9a2f21ec_50_flash_fwd_hdim192_bf16_paged_split_softcap_sm80_cu_744032ad_31214cute7productE)
_ZN86_INTERNAL_9a2f21ec_50_flash_fwd_hdim192_bf16_paged_split_softcap_sm80_cu_744032ad_31214cute7productE:
	.zero		1
	.type		_ZN86_INTERNAL_9a2f21ec_50_flash_fwd_hdim192_bf16_paged_split_softcap_sm80_cu_744032ad_31214cuda3std3__45__cpo3endE,@object
	.size		_ZN86_INTERNAL_9a2f21ec_50_flash_fwd_hdim192_bf16_paged_split_softcap_sm80_cu_744032ad_31214cuda3std3__45__cpo3endE,(_ZN86_INTERNAL_9a2f21ec_50_flash_fwd_hdim192_bf16_paged_split_softcap_sm80_cu_744032ad_31214cuda3std3__419piecewise_constructE - _ZN86_INTERNAL_9a2f21ec_50_flash_fwd_hdim192_bf16_paged_split_softcap_sm80_cu_744032ad_31214cuda3std3__45__cpo3endE)
_ZN86_INTERNAL_9a2f21ec_50_flash_fwd_hdim192_bf16_paged_split_softcap_sm80_cu_744032ad_31214cuda3std3__45__cpo3endE:
	.zero		1
	.type		_ZN86_INTERNAL_9a2f21ec_50_flash_fwd_hdim192_bf16_paged_split_softcap_sm80_cu_744032ad_31214cuda3std3__419piecewise_constructE,@object
	.size		_ZN86_INTERNAL_9a2f21ec_50_flash_fwd_hdim192_bf16_paged_split_softcap_sm80_cu_744032ad_31214cuda3std3__419piecewise_constructE,(_ZN86_INTERNAL_9a2f21ec_50_flash_fwd_hdim192_bf16_paged_split_softcap_sm80_cu_744032ad_31214cuda3std3__45__cpo4cendE - _ZN86_INTERNAL_9a2f21ec_50_flash_fwd_hdim192_bf16_paged_split_softcap_sm80_cu_744032ad_31214cuda3std3__419piecewise_constructE)
_ZN86_INTERNAL_9a2f21ec_50_flash_fwd_hdim192_bf16_paged_split_softcap_sm80_cu_744032ad_31214cuda3std3__419piecewise_constructE:
	.zero		1
	.type		_ZN86_INTERNAL_9a2f21ec_50_flash_fwd_hdim192_bf16_paged_split_softcap_sm80_cu_744032ad_31214cuda3std3__45__cpo4cendE,@object
	.size		_ZN86_INTERNAL_9a2f21ec_50_flash_fwd_hdim192_bf16_paged_split_softcap_sm80_cu_744032ad_31214cuda3std3__45__cpo4cendE,(_ZN86_INTERNAL_9a2f21ec_50_flash_fwd_hdim192_bf16_paged_split_softcap_sm80_cu_744032ad_31214cuda3std6ranges3__45__cpo4swapE - _ZN86_INTERNAL_9a2f21ec_50_flash_fwd_hdim192_bf16_paged_split_softcap_sm80_cu_744032ad_31214cuda3std3__45__cpo4cendE)
_ZN86_INTERNAL_9a2f21ec_50_flash_fwd_hdim192_bf16_paged_split_softcap_sm80_cu_744032ad_31214cuda3std3__45__cpo4cendE:
	.zero		1
	.type		_ZN86_INTERNAL_9a2f21ec_50_flash_fwd_hdim192_bf16_paged_split_softcap_sm80_cu_744032ad_31214cuda3std6ranges3__45__cpo4swapE,@object
	.size		_ZN86_INTERNAL_9a2f21ec_50_flash_fwd_hdim192_bf16_paged_split_softcap_sm80_cu_744032ad_31214cuda3std6ranges3__45__cpo4swapE,(.L_7 - _ZN86_INTERNAL_9a2f21ec_50_flash_fwd_hdim192_bf16_paged_split_softcap_sm80_cu_744032ad_31214cuda3std6ranges3__45__cpo4swapE)
_ZN86_INTERNAL_9a2f21ec_50_flash_fwd_hdim192_bf16_paged_split_softcap_sm80_cu_744032ad_31214cuda3std6ranges3__45__cpo4swapE:
	.zero		1
.L_7:


//--------------------- .nv.shared._ZN7cutlass13device_kernelIN5flash19enable_sm80_to_sm89INS1_16FlashAttnFwdSm80INS1_25CollectiveMainloopFwdSm80ILi8ELi1ELb0EN4cute5tupleIJNS5_1CILi128EEENS7_ILi64EEENS7_ILi192EEEEEELi192ENS_10bfloat16_tEfNS_4arch4Sm80ELb0ELb0ELb1ELb1ELb1ELb0ELb1ELb1EEENS1_21CollectiveEpilogueFwdINS6_IJS8_SA_S9_EEENS6_IJNS7_ILi1EEESI_SI_EEESC_SE_Li256ELb1ELb1ELb1ELb0EEENS1_36VarlenDynamicPersistentTileSchedulerILi128ELi64ELi256ELi256ELb1ELb1ELb0ELb0ELb1ELb1EEEEEEEEEvNT_6ParamsE --------------------------
	.section	.nv.shared._ZN7cutlass13device_kernelIN5flash19enable_sm80_to_sm89INS1_16FlashAttnFwdSm80INS1_25CollectiveMainloopFwdSm80ILi8ELi1ELb0EN4cute5tupleIJNS5_1CILi128EEENS7_ILi64EEENS7_ILi192EEEEEELi192ENS_10bfloat16_tEfNS_4arch4Sm80ELb0ELb0ELb1ELb1ELb1ELb0ELb1ELb1EEENS1_21CollectiveEpilogueFwdINS6_IJS8_SA_S9_EEENS6_IJNS7_ILi1EEESI_SI_EEESC_SE_Li256ELb1ELb1ELb1ELb0EEENS1_36VarlenDynamicPersistentTileSchedulerILi128ELi64ELi256ELi256ELb1ELb1ELb0ELb0ELb1ELb1EEEEEEEEEvNT_6ParamsE,"aw",@nobits
	.sectionflags	@""
	.align	16


//--------------------- .nv.shared._ZN7cutlass13device_kernelIN5flash19enable_sm80_to_sm89INS1_16FlashAttnFwdSm80INS1_25CollectiveMainloopFwdSm80ILi8ELi1ELb0EN4cute5tupleIJNS5_1CILi128EEENS7_ILi64EEENS7_ILi192EEEEEELi192ENS_10bfloat16_tEfNS_4arch4Sm80ELb0ELb0ELb1ELb1ELb1ELb1ELb1ELb1EEENS1_21CollectiveEpilogueFwdINS6_IJS8_SA_S9_EEENS6_IJNS7_ILi1EEESI_SI_EEESC_SE_Li256ELb1ELb1ELb1ELb0EEENS1_36VarlenDynamicPersistentTileSchedulerILi128ELi64ELi256ELi256ELb1ELb1ELb0ELb0ELb1ELb1EEEEEEEEEvNT_6ParamsE --------------------------
	.section	.nv.shared._ZN7cutlass13device_kernelIN5flash19enable_sm80_to_sm89INS1_16FlashAttnFwdSm80INS1_25CollectiveMainloopFwdSm80ILi8ELi1ELb0EN4cute5tupleIJNS5_1CILi128EEENS7_ILi64EEENS7_ILi192EEEEEELi192ENS_10bfloat16_tEfNS_4arch4Sm80ELb0ELb0ELb1ELb1ELb1ELb1ELb1ELb1EEENS1_21CollectiveEpilogueFwdINS6_IJS8_SA_S9_EEENS6_IJNS7_ILi1EEESI_SI_EEESC_SE_Li256ELb1ELb1ELb1ELb0EEENS1_36VarlenDynamicPersistentTileSchedulerILi128ELi64ELi256ELi256ELb1ELb1ELb0ELb0ELb1ELb1EEEEEEEEEvNT_6ParamsE,"aw",@nobits
	.sectionflags	@""
	.align	16


//--------------------- .nv.shared._ZN7cutlass13device_kernelIN5flash19enable_sm80_to_sm89INS1_16FlashAttnFwdSm80INS1_25CollectiveMainloopFwdSm80ILi8ELi1ELb0EN4cute5tupleIJNS5_1CILi128EEENS7_ILi64EEENS7_ILi192EEEEEELi192ENS_10bfloat16_tEfNS_4arch4Sm80ELb0ELb1ELb1ELb0ELb1ELb0ELb1ELb1EEENS1_21CollectiveEpilogueFwdINS6_IJS8_SA_S9_EEENS6_IJNS7_ILi1EEESI_SI_EEESC_SE_Li256ELb0ELb1ELb1ELb0EEENS1_19SingleTileSchedulerILb0ELb1ELb1ELi128EEEEEEEEEvNT_6ParamsE --------------------------
	.section	.nv.shared._ZN7cutlass13device_kernelIN5flash19enable_sm80_to_sm89INS1_16FlashAttnFwdSm80INS1_25CollectiveMainloopFwdSm80ILi8ELi1ELb0EN4cute5tupleIJNS5_1CILi128EEENS7_ILi64EEENS7_ILi192EEEEEELi192ENS_10bfloat16_tEfNS_4arch4Sm80ELb0ELb1ELb1ELb0ELb1ELb0ELb1ELb1EEENS1_21CollectiveEpilogueFwdINS6_IJS8_SA_S9_EEENS6_IJNS7_ILi1EEESI_SI_EEESC_SE_Li256ELb0ELb1ELb1ELb0EEENS1_19SingleTileSchedulerILb0ELb1ELb1ELi128EEEEEEEEEvNT_6ParamsE,"aw",@nobits
	.sectionflags	@""
	.align	16


//--------------------- .nv.shared._ZN7cutlass13device_kernelIN5flash19enable_sm80_to_sm89INS1_16FlashAttnFwdSm80INS1_25CollectiveMainloopFwdSm80ILi8ELi1ELb0EN4cute5tupleIJNS5_1CILi128EEENS7_ILi64EEENS7_ILi192EEEEEELi192ENS_10bfloat16_tEfNS_4arch4Sm80ELb0ELb1ELb1ELb1ELb1ELb0ELb1ELb1EEENS1_21CollectiveEpilogueFwdINS6_IJS8_SA_S9_EEENS6_IJNS7_ILi1EEESI_SI_EEESC_SE_Li256ELb1ELb1ELb1ELb0EEENS1_36VarlenDynamicPersistentTileSchedulerILi128ELi64ELi256ELi256ELb1ELb1ELb0ELb1ELb0ELb1EEEEEEEEEvNT_6ParamsE --------------------------
	.section	.nv.shared._ZN7cutlass13device_kernelIN5flash19enable_sm80_to_sm89INS1_16FlashAttnFwdSm80INS1_25CollectiveMainloopFwdSm80ILi8ELi1ELb0EN4cute5tupleIJNS5_1CILi128EEENS7_ILi64EEENS7_ILi192EEEEEELi192ENS_10bfloat16_tEfNS_4arch4Sm80ELb0ELb1ELb1ELb1ELb1ELb0ELb1ELb1EEENS1_21CollectiveEpilogueFwdINS6_IJS8_SA_S9_EEENS6_IJNS7_ILi1EEESI_SI_EEESC_SE_Li256ELb1ELb1ELb1ELb0EEENS1_36VarlenDynamicPersistentTileSchedulerILi128ELi64ELi256ELi256ELb1ELb1ELb0ELb1ELb0ELb1EEEEEEEEEvNT_6ParamsE,"aw",@nobits
	.sectionflags	@""
	.align	16


//--------------------- .nv.shared._ZN7cutlass13device_kernelIN5flash19enable_sm80_to_sm89INS1_16FlashAttnFwdSm80INS1_25CollectiveMainloopFwdSm80ILi8ELi1ELb0EN4cute5tupleIJNS5_1CILi128EEENS7_ILi64EEENS7_ILi192EEEEEELi192ENS_10bfloat16_tEfNS_4arch4Sm80ELb0ELb1ELb1ELb1ELb1ELb1ELb1ELb1EEENS1_21CollectiveEpilogueFwdINS6_IJS8_SA_S9_EEENS6_IJNS7_ILi1EEESI_SI_EEESC_SE_Li256ELb1ELb1ELb1ELb0EEENS1_36VarlenDynamicPersistentTileSchedulerILi128ELi64ELi256ELi256ELb1ELb1ELb0ELb1ELb0ELb1EEEEEEEEEvNT_6ParamsE --------------------------
	.section	.nv.shared._ZN7cutlass13device_kernelIN5flash19enable_sm80_to_sm89INS1_16FlashAttnFwdSm80INS1_25CollectiveMainloopFwdSm80ILi8ELi1ELb0EN4cute5tupleIJNS5_1CILi128EEENS7_ILi64EEENS7_ILi192EEEEEELi192ENS_10bfloat16_tEfNS_4arch4Sm80ELb0ELb1ELb1ELb1ELb1ELb1ELb1ELb1EEENS1_21CollectiveEpilogueFwdINS6_IJS8_SA_S9_EEENS6_IJNS7_ILi1EEESI_SI_EEESC_SE_Li256ELb1ELb1ELb1ELb0EEENS1_36VarlenDynamicPersistentTileSchedulerILi128ELi64ELi256ELi256ELb1ELb1ELb0ELb1ELb0ELb1EEEEEEEEEvNT_6ParamsE,"aw",@nobits
	.sectionflags	@""
	.align	16


//--------------------- .nv.shared._ZN7cutlass13device_kernelIN5flash19enable_sm80_to_sm89INS1_16FlashAttnFwdSm80INS1_25CollectiveMainloopFwdSm80ILi8ELi1ELb0EN4cute5tupleIJNS5_1CILi128EEENS7_ILi64EEENS7_ILi192EEEEEELi192ENS_10bfloat16_tEfNS_4arch4Sm80ELb1ELb0ELb1ELb0ELb1ELb0ELb1ELb1EEENS1_21CollectiveEpilogueFwdINS6_IJS8_SA_S9_EEENS6_IJNS7_ILi1EEESI_SI_EEESC_SE_Li256ELb0ELb1ELb1ELb0EEENS1_30DynamicPersistentTileSchedulerILi256ELi256ELb1ELb1ELb0EEEEEEEEEvNT_6ParamsE --------------------------
	.section	.nv.shared._ZN7cutlass13device_kernelIN5flash19enable_sm80_to_sm89INS1_16FlashAttnFwdSm80INS1_25CollectiveMainloopFwdSm80ILi8ELi1ELb0EN4cute5tupleIJNS5_1CILi128EEENS7_ILi64EEENS7_ILi192EEEEEELi192ENS_10bfloat16_tEfNS_4arch4Sm80ELb1ELb0ELb1ELb0ELb1ELb0ELb1ELb1EEENS1_21CollectiveEpilogueFwdINS6_IJS8_SA_S9_EEENS6_IJNS7_ILi1EEESI_SI_EEESC_SE_Li256ELb0ELb1ELb1ELb0EEENS1_30DynamicPersistentTileSchedulerILi256ELi256ELb1ELb1ELb0EEEEEEEEEvNT_6ParamsE,"aw",@nobits
	.sectionflags	@""
	.align	16


//--------------------- .nv.shared._ZN7cutlass13device_kernelIN5flash19enable_sm80_to_sm89INS1_16FlashAttnFwdSm80INS1_25CollectiveMainloopFwdSm80ILi8ELi1ELb0EN4cute5tupleIJNS5_1CILi128EEENS7_ILi64EEENS7_ILi192EEEEEELi192ENS_10bfloat16_tEfNS_4arch4Sm80ELb1ELb0ELb1ELb1ELb1ELb0ELb1ELb1EEENS1_21CollectiveEpilogueFwdINS6_IJS8_SA_S9_EEENS6_IJNS7_ILi1EEESI_SI_EEESC_SE_Li256ELb1ELb1ELb1ELb0EEENS1_36VarlenDynamicPersistentTileSchedulerILi128ELi64ELi256ELi256ELb1ELb1ELb0ELb1ELb1ELb1EEEEEEEEEvNT_6ParamsE --------------------------
	.section	.nv.shared._ZN7cutlass13device_kernelIN5flash19enable_sm80_to_sm89INS1_16FlashAttnFwdSm80INS1_25CollectiveMainloopFwdSm80ILi8ELi1ELb0EN4cute5tupleIJNS5_1CILi128EEENS7_ILi64EEENS7_ILi192EEEEEELi192ENS_10bfloat16_tEfNS_4arch4Sm80ELb1ELb0ELb1ELb1ELb1ELb0ELb1ELb1EEENS1_21CollectiveEpilogueFwdINS6_IJS8_SA_S9_EEENS6_IJNS7_ILi1EEESI_SI_EEESC_SE_Li256ELb1ELb1ELb1ELb0EEENS1_36VarlenDynamicPersistentTileSchedulerILi128ELi64ELi256ELi256ELb1ELb1ELb0ELb1ELb1ELb1EEEEEEEEEvNT_6ParamsE,"aw",@nobits
	.sectionflags	@""
	.align	16


//--------------------- .nv.shared._ZN7cutlass13device_kernelIN5flash19enable_sm80_to_sm89INS1_16FlashAttnFwdSm80INS1_25CollectiveMainloopFwdSm80ILi8ELi1ELb0EN4cute5tupleIJNS5_1CILi128EEENS7_ILi64EEENS7_ILi192EEEEEELi192ENS_10bfloat16_tEfNS_4arch4Sm80ELb1ELb0ELb1ELb1ELb1ELb1ELb1ELb1EEENS1_21CollectiveEpilogueFwdINS6_IJS8_SA_S9_EEENS6_IJNS7_ILi1EEESI_SI_EEESC_SE_Li256ELb1ELb1ELb1ELb0EEENS1_36VarlenDynamicPersistentTileSchedulerILi128ELi64ELi256ELi256ELb1ELb1ELb0ELb1ELb1ELb1EEEEEEEEEvNT_6ParamsE --------------------------
	.section	.nv.shared._ZN7cutlass13device_kernelIN5flash19enable_sm80_to_sm89INS1_16FlashAttnFwdSm80INS1_25CollectiveMainloopFwdSm80ILi8ELi1ELb0EN4cute5tupleIJNS5_1CILi128EEENS7_ILi64EEENS7_ILi192EEEEEELi192ENS_10bfloat16_tEfNS_4arch4Sm80ELb1ELb0ELb1ELb1ELb1ELb1ELb1ELb1EEENS1_21CollectiveEpilogueFwdINS6_IJS8_SA_S9_EEENS6_IJNS7_ILi1EEESI_SI_EEESC_SE_Li256ELb1ELb1ELb1ELb0EEENS1_36VarlenDynamicPersistentTileSchedulerILi128ELi64ELi256ELi256ELb1ELb1ELb0ELb1ELb1ELb1EEEEEEEEEvNT_6ParamsE,"aw",@nobits
	.sectionflags	@""
	.align	16


//--------------------- .nv.shared._ZN7cutlass13device_kernelIN5flash19enable_sm80_to_sm89INS1_16FlashAttnFwdSm80INS1_25CollectiveMainloopFwdSm80ILi8ELi2ELb0EN4cute5tupleIJNS5_1CILi128EEENS7_ILi64EEENS7_ILi192EEEEEELi192ENS_10bfloat16_tEfNS_4arch4Sm80ELb0ELb0ELb1ELb0ELb1ELb0ELb1ELb1EEENS1_21CollectiveEpilogueFwdINS6_IJS8_SA_S9_EEENS6_IJNS7_ILi1EEESI_SI_EEESC_SE_Li256ELb0ELb1ELb1ELb0EEENS1_19SingleTileSchedulerILb0ELb1ELb1ELi128EEEEEEEEEvNT_6ParamsE --------------------------
	.section	.nv.shared._ZN7cutlass13device_kernelIN5flash19enable_sm80_to_sm89INS1_16FlashAttnFwdSm80INS1_25CollectiveMainloopFwdSm80ILi8ELi2ELb0EN4cute5tupleIJNS5_1CILi128EEENS7_ILi64EEENS7_ILi192EEEEEELi192ENS_10bfloat16_tEfNS_4arch4Sm80ELb0ELb0ELb1ELb0ELb1ELb0ELb1ELb1EEENS1_21CollectiveEpilogueFwdINS6_IJS8_SA_S9_EEENS6_IJNS7_ILi1EEESI_SI_EEESC_SE_Li256ELb0ELb1ELb1ELb0EEENS1_19SingleTileSchedulerILb0ELb1ELb1ELi128EEEEEEEEEvNT_6ParamsE,"aw",@nobits
	.sectionflags	@""
	.align	16


//--------------------- .nv.shared._ZN7cutlass13device_kernelIN5flash19enable_sm80_to_sm89INS1_16FlashAttnFwdSm80INS1_25CollectiveMainloopFwdSm80ILi8ELi2ELb0EN4cute5tupleIJNS5_1CILi128EEENS7_ILi64EEENS7_ILi192EEEEEELi192ENS_10bfloat16_tEfNS_4arch4Sm80ELb0ELb0ELb1ELb1ELb1ELb0ELb1ELb1EEENS1_21CollectiveEpilogueFwdINS6_IJS8_SA_S9_EEENS6_IJNS7_ILi1EEESI_SI_EEESC_SE_Li256ELb1ELb1ELb1ELb0EEENS1_36VarlenDynamicPersistentTileSchedulerILi128ELi64ELi256ELi256ELb1ELb1ELb0ELb0ELb1ELb1EEEEEEEEEvNT_6ParamsE --------------------------
	.section	.nv.shared._ZN7cutlass13device_kernelIN5flash19enable_sm80_to_sm89INS1_16FlashAttnFwdSm80INS1_25CollectiveMainloopFwdSm80ILi8ELi2ELb0EN4cute5tupleIJNS5_1CILi128EEENS7_ILi64EEENS7_ILi192EEEEEELi192ENS_10bfloat16_tEfNS_4arch4Sm80ELb0ELb0ELb1ELb1ELb1ELb0ELb1ELb1EEENS1_21CollectiveEpilogueFwdINS6_IJS8_SA_S9_EEENS6_IJNS7_ILi1EEESI_SI_EEESC_SE_Li256ELb1ELb1ELb1ELb0EEENS1_36VarlenDynamicPersistentTileSchedulerILi128ELi64ELi256ELi256ELb1ELb1ELb0ELb0ELb1ELb1EEEEEEEEEvNT_6ParamsE,"aw",@nobits
	.sectionflags	@""
	.align	16


//--------------------- .nv.shared._ZN7cutlass13device_kernelIN5flash19enable_sm80_to_sm89INS1_16FlashAttnFwdSm80INS1_25CollectiveMainloopFwdSm80ILi8ELi2ELb0EN4cute5tupleIJNS5_1CILi128EEENS7_ILi64EEENS7_ILi192EEEEEELi192ENS_10bfloat16_tEfNS_4arch4Sm80ELb0ELb0ELb1ELb1ELb1ELb1ELb1ELb1EEENS1_21CollectiveEpilogueFwdINS6_IJS8_SA_S9_EEENS6_IJNS7_ILi1EEESI_SI_EEESC_SE_Li256ELb1ELb1ELb1ELb0EEENS1_36VarlenDynamicPersistentTileSchedulerILi128ELi64ELi256ELi256ELb1ELb1ELb0ELb0ELb1ELb1EEEEEEEEEvNT_6ParamsE --------------------------
	.section	.nv.shared._ZN7cutlass13device_kernelIN5flash19enable_sm80_to_sm89INS1_16FlashAttnFwdSm80INS1_25CollectiveMainloopFwdSm80ILi8ELi2ELb0EN4cute5tupleIJNS5_1CILi128EEENS7_ILi64EEENS7_ILi192EEEEEELi192ENS_10bfloat16_tEfNS_4arch4Sm80ELb0ELb0ELb1ELb1ELb1ELb1ELb1ELb1EEENS1_21CollectiveEpilogueFwdINS6_IJS8_SA_S9_EEENS6_IJNS7_ILi1EEESI_SI_EEESC_SE_Li256ELb1ELb1ELb1ELb0EEENS1_36VarlenDynamicPersistentTileSchedulerILi128ELi64ELi256ELi256ELb1ELb1ELb0ELb0ELb1ELb1EEEEEEEEEvNT_6ParamsE,"aw",@nobits
	.sectionflags	@""
	.align	16


//--------------------- .nv.shared._ZN7cutlass13device_kernelIN5flash19enable_sm80_to_sm89INS1_16FlashAttnFwdSm80INS1_25CollectiveMainloopFwdSm80ILi8ELi2ELb0EN4cute5tupleIJNS5_1CILi128EEENS7_ILi64EEENS7_ILi192EEEEEELi192ENS_10bfloat16_tEfNS_4arch4Sm80ELb0ELb1ELb1ELb0ELb1ELb0ELb1ELb1EEENS1_21CollectiveEpilogueFwdINS6_IJS8_SA_S9_EEENS6_IJNS7_ILi1EEESI_SI_EEESC_SE_Li256ELb0ELb1ELb1ELb0EEENS1_19SingleTileSchedulerILb0ELb1ELb1ELi128EEEEEEEEEvNT_6ParamsE --------------------------
	.section	.nv.shared._ZN7cutlass13device_kernelIN5flash19enable_sm80_to_sm89INS1_16FlashAttnFwdSm80INS1_25CollectiveMainloopFwdSm80ILi8ELi2ELb0EN4cute5tupleIJNS5_1CILi128EEENS7_ILi64EEENS7_ILi192EEEEEELi192ENS_10bfloat16_tEfNS_4arch4Sm80ELb0ELb1ELb1ELb0ELb1ELb0ELb1ELb1EEENS1_21CollectiveEpilogueFwdINS6_IJS8_SA_S9_EEENS6_IJNS7_ILi1EEESI_SI_EEESC_SE_Li256ELb0ELb1ELb1ELb0EEENS1_19SingleTileSchedulerILb0ELb1ELb1ELi128EEEEEEEEEvNT_6ParamsE,"aw",@nobits
	.sectionflags	@""
	.align	16


//--------------------- .nv.shared._ZN7cutlass13device_kernelIN5flash19enable_sm80_to_sm89INS1_16FlashAttnFwdSm80INS1_25CollectiveMainloopFwdSm80ILi8ELi2ELb0EN4cute5tupleIJNS5_1CILi128EEENS7_ILi64EEENS7_ILi192EEEEEELi192ENS_10bfloat16_tEfNS_4arch4Sm80ELb0ELb1ELb1ELb1ELb1ELb0ELb1ELb1EEENS1_21CollectiveEpilogueFwdINS6_IJS8_SA_S9_EEENS6_IJNS7_ILi1EEESI_SI_EEESC_SE_Li256ELb1ELb1ELb1ELb0EEENS1_36VarlenDynamicPersistentTileSchedulerILi128ELi64ELi256ELi256ELb1ELb1ELb0ELb1ELb0ELb1EEEEEEEEEvNT_6ParamsE --------------------------
	.section	.nv.shared._ZN7cutlass13device_kernelIN5flash19enable_sm80_to_sm89INS1_16FlashAttnFwdSm80INS1_25CollectiveMainloopFwdSm80ILi8ELi2ELb0EN4cute5tupleIJNS5_1CILi128EEENS7_ILi64EEENS7_ILi192EEEEEELi192ENS_10bfloat16_tEfNS_4arch4Sm80ELb0ELb1ELb1ELb1ELb1ELb0ELb1ELb1EEENS1_21CollectiveEpilogueFwdINS6_IJS8_SA_S9_EEENS6_IJNS7_ILi1EEESI_SI_EEESC_SE_Li256ELb1ELb1ELb1ELb0EEENS1_36VarlenDynamicPersistentTileSchedulerILi128ELi64ELi256ELi256ELb1ELb1ELb0ELb1ELb0ELb1EEEEEEEEEvNT_6ParamsE,"aw",@nobits
	.sectionflags	@""
	.align	16


//--------------------- .nv.shared._ZN7cutlass13device_kernelIN5flash19enable_sm80_to_sm89INS1_16FlashAttnFwdSm80INS1_25CollectiveMainloopFwdSm80ILi8ELi2ELb0EN4cute5tupleIJNS5_1CILi128EEENS7_ILi64EEENS7_ILi192EEEEEELi192ENS_10bfloat16_tEfNS_4arch4Sm80ELb0ELb1ELb1ELb1ELb1ELb1ELb1ELb1EEENS1_21CollectiveEpilogueFwdINS6_IJS8_SA_S9_EEENS6_IJNS7_ILi1EEESI_SI_EEESC_SE_Li256ELb1ELb1ELb1ELb0EEENS1_36VarlenDynamicPersistentTileSchedulerILi128ELi64ELi256ELi256ELb1ELb1ELb0ELb1ELb0ELb1EEEEEEEEEvNT_6ParamsE --------------------------
	.section	.nv.shared._ZN7cutlass13device_kernelIN5flash19enable_sm80_to_sm89INS1_16FlashAttnFwdSm80INS1_25CollectiveMainloopFwdSm80ILi8ELi2ELb0EN4cute5tupleIJNS5_1CILi128EEENS7_ILi64EEENS7_ILi192EEEEEELi192ENS_10bfloat16_tEfNS_4arch4Sm80ELb0ELb1ELb1ELb1ELb1ELb1ELb1ELb1EEENS1_21CollectiveEpilogueFwdINS6_IJS8_SA_S9_EEENS6_IJNS7_ILi1EEESI_SI_EEESC_SE_Li256ELb1ELb1ELb1ELb0EEENS1_36VarlenDynamicPersistentTileSchedulerILi128ELi64ELi256ELi256ELb1ELb1ELb0ELb1ELb0ELb1EEEEEEEEEvNT_6ParamsE,"aw",@nobits
	.sectionflags	@""
	.align	16


//--------------------- .nv.shared._ZN7cutlass13device_kernelIN5flash19enable_sm80_to_sm89INS1_16FlashAttnFwdSm80INS1_25CollectiveMainloopFwdSm80ILi8ELi2ELb0EN4cute5tupleIJNS5_1CILi128EEENS7_ILi64EEENS7_ILi192EEEEEELi192ENS_10bfloat16_tEfNS_4arch4Sm80ELb1ELb0ELb1ELb0ELb1ELb0ELb1ELb1EEENS1_21CollectiveEpilogueFwdINS6_IJS8_SA_S9_EEENS6_IJNS7_ILi1EEESI_SI_EEESC_SE_Li256ELb0ELb1ELb1ELb0EEENS1_30DynamicPersistentTileSchedulerILi256ELi256ELb1ELb1ELb0EEEEEEEEEvNT_6ParamsE --------------------------
	.section	.nv.shared._ZN7cutlass13device_kernelIN5flash19enable_sm80_to_sm89INS1_16FlashAttnFwdSm80INS1_25CollectiveMainloopFwdSm80ILi8ELi2ELb0EN4cute5tupleIJNS5_1CILi128EEENS7_ILi64EEENS7_ILi192EEEEEELi192ENS_10bfloat16_tEfNS_4arch4Sm80ELb1ELb0ELb1ELb0ELb1ELb0ELb1ELb1EEENS1_21CollectiveEpilogueFwdINS6_IJS8_SA_S9_EEENS6_IJNS7_ILi1EEESI_SI_EEESC_SE_Li256ELb0ELb1ELb1ELb0EEENS1_30DynamicPersistentTileSchedulerILi256ELi256ELb1ELb1ELb0EEEEEEEEEvNT_6ParamsE,"aw",@nobits
	.sectionflags	@""
	.align	16


//--------------------- .nv.shared._ZN7cutlass13device_kernelIN5flash19enable_sm80_to_sm89INS1_16FlashAttnFwdSm80INS1_25CollectiveMainloopFwdSm80ILi8ELi2ELb0EN4cute5tupleIJNS5_1CILi128EEENS7_ILi64EEENS7_ILi192EEEEEELi192ENS_10bfloat16_tEfNS_4arch4Sm80ELb1ELb0ELb1ELb1ELb1ELb0ELb1ELb1EEENS1_21CollectiveEpilogueFwdINS6_IJS8_SA_S9_EEENS6_IJNS7_ILi1EEESI_SI_EEESC_SE_Li256ELb1ELb1ELb1ELb0EEENS1_36VarlenDynamicPersistentTileSchedulerILi128ELi64ELi256ELi256ELb1ELb1ELb0ELb1ELb1ELb1EEEEEEEEEvNT_6ParamsE --------------------------
	.section	.nv.shared._ZN7cutlass13device_kernelIN5flash19enable_sm80_to_sm89INS1_16FlashAttnFwdSm80INS1_25CollectiveMainloopFwdSm80ILi8ELi2ELb0EN4cute5tupleIJNS5_1CILi128EEENS7_ILi64EEENS7_ILi192EEEEEELi192ENS_10bfloat16_tEfNS_4arch4Sm80ELb1ELb0ELb1ELb1ELb1ELb0ELb1ELb1EEENS1_21CollectiveEpilogueFwdINS6_IJS8_SA_S9_EEENS6_IJNS7_ILi1EEESI_SI_EEESC_SE_Li256ELb1ELb1ELb1ELb0EEENS1_36VarlenDynamicPersistentTileSchedulerILi128ELi64ELi256ELi256ELb1ELb1ELb0ELb1ELb1ELb1EEEEEEEEEvNT_6ParamsE,"aw",@nobits
	.sectionflags	@""
	.align	16


//--------------------- .nv.shared._ZN7cutlass13device_kernelIN5flash19enable_sm80_to_sm89INS1_16FlashAttnFwdSm80INS1_25CollectiveMainloopFwdSm80ILi8ELi2ELb0EN4cute5tupleIJNS5_1CILi128EEENS7_ILi64EEENS7_ILi192EEEEEELi192ENS_10bfloat16_tEfNS_4arch4Sm80ELb1ELb0ELb1ELb1ELb1ELb1ELb1ELb1EEENS1_21CollectiveEpilogueFwdINS6_IJS8_SA_S9_EEENS6_IJNS7_ILi1EEESI_SI_EEESC_SE_Li256ELb1ELb1ELb1ELb0EEENS1_36VarlenDynamicPersistentTileSchedulerILi128ELi64ELi256ELi256ELb1ELb1ELb0ELb1ELb1ELb1EEEEEEEEEvNT_6ParamsE --------------------------
	.section	.nv.shared._ZN7cutlass13device_kernelIN5flash19enable_sm80_to_sm89INS1_16FlashAttnFwdSm80INS1_25CollectiveMainloopFwdSm80ILi8ELi2ELb0EN4cute5tupleIJNS5_1CILi128EEENS7_ILi64EEENS7_ILi192EEEEEELi192ENS_10bfloat16_tEfNS_4arch4Sm80ELb1ELb0ELb1ELb1ELb1ELb1ELb1ELb1EEENS1_21CollectiveEpilogueFwdINS6_IJS8_SA_S9_EEENS6_IJNS7_ILi1EEESI_SI_EEESC_SE_Li256ELb1ELb1ELb1ELb0EEENS1_36VarlenDynamicPersistentTileSchedulerILi128ELi64ELi256ELi256ELb1ELb1ELb0ELb1ELb1ELb1EEEEEEEEEvNT_6ParamsE,"aw",@nobits
	.sectionflags	@""
	.align	16
